	.target	sm_90a

	.elftype	@"ET_EXEC"


//--------------------- .note.nv.tkinfo           --------------------------
	.section	.note.nv.tkinfo,"",@"SHT_NOTE"
	.sectionflags	@"SHF_NOTE_NV_TKINFO"
	.tkinfo
        /*0018*/ 	.word	0x00000002
        /*0030*/ 	.string	""
        /*0030*/ 	.string	"ptxas"
        /*0030*/ 	.string	"Cuda compilation tools, release 13.0, V13.0.88"
        /*0030*/ 	.string	"Build cuda_13.0.r13.0/compiler.36424714_0"
        /*0030*/ 	.string	"-arch sm_90a -m 64 "



//--------------------- .note.nv.cuinfo           --------------------------
	.section	.note.nv.cuinfo,"",@"SHT_NOTE"
	.sectionflags	@"SHF_NOTE_NV_CUINFO"
        /*0018*/ 	.short	0x0002
        /*001a*/ 	.short	0x005a
        /*001c*/ 	.short	0x0082
	.zero		2


//--------------------- .nv.info                  --------------------------
	.section	.nv.info,"",@"SHT_CUDA_INFO"
	.align	4


	//----- nvinfo : EIATTR_REGCOUNT
	.align		4
        /*0000*/ 	.byte	0x04, 0x2f
        /*0002*/ 	.short	(.L_21 - .L_20)
	.align		4
.L_20:
        /*0004*/ 	.word	index@(_ZN7cutlass13device_kernelIN5flash11enable_sm90INS1_16FlashAttnFwdSm90INS1_25CollectiveMainloopFwdSm90ILi2EN4cute5tupleIJNS5_1CILi1EEES8_S8_EEENS6_IJNS7_ILi128EEENS7_ILi96EEENS7_ILi64EEEEEELi256ENS_6half_tEfNS_4arch4Sm90ELb1ELb0ELb1ELb1ELb0ELb1ELb1ELb1ELb0ELb1ELb0ELb0EEENS1_21CollectiveEpilogueFwdINS6_IJSA_NS7_ILi256EEESB_EEES9_SE_SG_Li256ELb1ELb1ELb0ELb0EEENS1_36VarlenDynamicPersistentTileSchedulerILi128ELi96ELi256ELi128ELb0ELb1ELb1ELb1ELb1ELb1EEEEEEEEEvNT_6ParamsE)
        /*0008*/ 	.word	0x000000a8


	//----- nvinfo : EIATTR_FRAME_SIZE
	.align		4
.L_21:
        /*000c*/ 	.byte	0x04, 0x11
        /*000e*/ 	.short	(.L_23 - .L_22)
	.align		4
.L_22:
        /*0010*/ 	.word	index@(_ZN7cutlass13device_kernelIN5flash11enable_sm90INS1_16FlashAttnFwdSm90INS1_25CollectiveMainloopFwdSm90ILi2EN4cute5tupleIJNS5_1CILi1EEES8_S8_EEENS6_IJNS7_ILi128EEENS7_ILi96EEENS7_ILi64EEEEEELi256ENS_6half_tEfNS_4arch4Sm90ELb1ELb0ELb1ELb1ELb0ELb1ELb1ELb1ELb0ELb1ELb0ELb0EEENS1_21CollectiveEpilogueFwdINS6_IJSA_NS7_ILi256EEESB_EEES9_SE_SG_Li256ELb1ELb1ELb0ELb0EEENS1_36VarlenDynamicPersistentTileSchedulerILi128ELi96ELi256ELi128ELb0ELb1ELb1ELb1ELb1ELb1EEEEEEEEEvNT_6ParamsE)
        /*0014*/ 	.word	0x000000b8


	//----- nvinfo : EIATTR_REGCOUNT
	.align		4
.L_23:
        /*0018*/ 	.byte	0x04, 0x2f
        /*001a*/ 	.short	(.L_25 - .L_24)
	.align		4
.L_24:
        /*001c*/ 	.word	index@(_ZN7cutlass13device_kernelIN5flash11enable_sm90INS1_16FlashAttnFwdSm90INS1_25CollectiveMainloopFwdSm90ILi2EN4cute5tupleIJNS5_1CILi1EEES8_S8_EEENS6_IJNS7_ILi128EEENS7_ILi96EEENS7_ILi64EEEEEELi256ENS_6half_tEfNS_4arch4Sm90ELb1ELb0ELb1ELb1ELb0ELb0ELb1ELb1ELb0ELb1ELb0ELb0EEENS1_21CollectiveEpilogueFwdINS6_IJSA_NS7_ILi256EEESB_EEES9_SE_SG_Li256ELb1ELb1ELb0ELb0EEENS1_36VarlenDynamicPersistentTileSchedulerILi128ELi96ELi256ELi128ELb0ELb1ELb1ELb1ELb1ELb1EEEEEEEEEvNT_6ParamsE)
        /*0020*/ 	.word	0x000000a8


	//----- nvinfo : EIATTR_FRAME_SIZE
	.align		4
.L_25:
        /*0024*/ 	.byte	0x04, 0x11
        /*0026*/ 	.short	(.L_27 - .L_26)
	.align		4
.L_26:
        /*0028*/ 	.word	index@(_ZN7cutlass13device_kernelIN5flash11enable_sm90INS1_16FlashAttnFwdSm90INS1_25CollectiveMainloopFwdSm90ILi2EN4cute5tupleIJNS5_1CILi1EEES8_S8_EEENS6_IJNS7_ILi128EEENS7_ILi96EEENS7_ILi64EEEEEELi256ENS_6half_tEfNS_4arch4Sm90ELb1ELb0ELb1ELb1ELb0ELb0ELb1ELb1ELb0ELb1ELb0ELb0EEENS1_21CollectiveEpilogueFwdINS6_IJSA_NS7_ILi256EEESB_EEES9_SE_SG_Li256ELb1ELb1ELb0ELb0EEENS1_36VarlenDynamicPersistentTileSchedulerILi128ELi96ELi256ELi128ELb0ELb1ELb1ELb1ELb1ELb1EEEEEEEEEvNT_6ParamsE)
        /*002c*/ 	.word	0x00000070


	//----- nvinfo : EIATTR_REGCOUNT
	.align		4
.L_27:
        /*0030*/ 	.byte	0x04, 0x2f
        /*0032*/ 	.short	(.L_29 - .L_28)
	.align		4
.L_28:
        /*0034*/ 	.word	index@(_ZN7cutlass13device_kernelIN5flash11enable_sm90INS1_16FlashAttnFwdSm90INS1_25CollectiveMainloopFwdSm90ILi2EN4cute5tupleIJNS5_1CILi1EEES8_S8_EEENS6_IJNS7_ILi128EEENS7_ILi96EEENS7_ILi64EEEEEELi256ENS_6half_tEfNS_4arch4Sm90ELb1ELb0ELb1ELb1ELb0ELb1ELb0ELb1ELb0ELb1ELb0ELb0EEENS1_21CollectiveEpilogueFwdINS6_IJSA_NS7_ILi256EEESB_EEES9_SE_SG_Li256ELb1ELb1ELb0ELb0EEENS1_36VarlenDynamicPersistentTileSchedulerILi128ELi96ELi256ELi128ELb0ELb1ELb1ELb1ELb1ELb1EEEEEEEEEvNT_6ParamsE)
        /*0038*/ 	.word	0x000000a8


	//----- nvinfo : EIATTR_FRAME_SIZE
	.align		4
.L_29:
        /*003c*/ 	.byte	0x04, 0x11
        /*003e*/ 	.short	(.L_31 - .L_30)
	.align		4
.L_30:
        /*0040*/ 	.word	index@(_ZN7cutlass13device_kernelIN5flash11enable_sm90INS1_16FlashAttnFwdSm90INS1_25CollectiveMainloopFwdSm90ILi2EN4cute5tupleIJNS5_1CILi1EEES8_S8_EEENS6_IJNS7_ILi128EEENS7_ILi96EEENS7_ILi64EEEEEELi256ENS_6half_tEfNS_4arch4Sm90ELb1ELb0ELb1ELb1ELb0ELb1ELb0ELb1ELb0ELb1ELb0ELb0EEENS1_21CollectiveEpilogueFwdINS6_IJSA_NS7_ILi256EEESB_EEES9_SE_SG_Li256ELb1ELb1ELb0ELb0EEENS1_36VarlenDynamicPersistentTileSchedulerILi128ELi96ELi256ELi128ELb0ELb1ELb1ELb1ELb1ELb1EEEEEEEEEvNT_6ParamsE)
        /*0044*/ 	.word	0x00000060


	//----- nvinfo : EIATTR_REGCOUNT
	.align		4
.L_31:
        /*0048*/ 	.byte	0x04, 0x2f
        /*004a*/ 	.short	(.L_33 - .L_32)
	.align		4
.L_32:
        /*004c*/ 	.word	index@(_ZN7cutlass13device_kernelIN5flash11enable_sm90INS1_16FlashAttnFwdSm90INS1_25CollectiveMainloopFwdSm90ILi2EN4cute5tupleIJNS5_1CILi1EEES8_S8_EEENS6_IJNS7_ILi128EEENS7_ILi96EEENS7_ILi64EEEEEELi256ENS_6half_tEfNS_4arch4Sm90ELb1ELb0ELb1ELb1ELb0ELb0ELb0ELb1ELb0ELb1ELb0ELb0EEENS1_21CollectiveEpilogueFwdINS6_IJSA_NS7_ILi256EEESB_EEES9_SE_SG_Li256ELb1ELb1ELb0ELb0EEENS1_36VarlenDynamicPersistentTileSchedulerILi128ELi96ELi256ELi128ELb0ELb1ELb1ELb1ELb1ELb1EEEEEEEEEvNT_6ParamsE)
        /*0050*/ 	.word	0x000000a8


	//----- nvinfo : EIATTR_FRAME_SIZE
	.align		4
.L_33:
        /*0054*/ 	.byte	0x04, 0x11
        /*0056*/ 	.short	(.L_35 - .L_34)
	.align		4
.L_34:
        /*0058*/ 	.word	index@(_ZN7cutlass13device_kernelIN5flash11enable_sm90INS1_16FlashAttnFwdSm90INS1_25CollectiveMainloopFwdSm90ILi2EN4cute5tupleIJNS5_1CILi1EEES8_S8_EEENS6_IJNS7_ILi128EEENS7_ILi96EEENS7_ILi64EEEEEELi256ENS_6half_tEfNS_4arch4Sm90ELb1ELb0ELb1ELb1ELb0ELb0ELb0ELb1ELb0ELb1ELb0ELb0EEENS1_21CollectiveEpilogueFwdINS6_IJSA_NS7_ILi256EEESB_EEES9_SE_SG_Li256ELb1ELb1ELb0ELb0EEENS1_36VarlenDynamicPersistentTileSchedulerILi128ELi96ELi256ELi128ELb0ELb1ELb1ELb1ELb1ELb1EEEEEEEEEvNT_6ParamsE)
        /*005c*/ 	.word	0x00000058


	//----- nvinfo : EIATTR_REGCOUNT
	.align		4
.L_35:
        /*0060*/ 	.byte	0x04, 0x2f
        /*0062*/ 	.short	(.L_37 - .L_36)
	.align		4
.L_36:
        /*0064*/ 	.word	index@(_ZN7cutlass13device_kernelIN5flash11enable_sm90INS1_16FlashAttnFwdSm90INS1_25CollectiveMainloopFwdSm90ILi2EN4cute5tupleIJNS5_1CILi1EEES8_S8_EEENS6_IJNS7_ILi128EEENS7_ILi96EEENS7_ILi64EEEEEELi256ENS_6half_tEfNS_4arch4Sm90ELb1ELb0ELb1ELb0ELb0ELb0ELb1ELb1ELb0ELb1ELb0ELb0EEENS1_21CollectiveEpilogueFwdINS6_IJSA_NS7_ILi256EEESB_EEES9_SE_SG_Li256ELb0ELb1ELb0ELb0EEENS1_30DynamicPersistentTileSchedulerILi256ELi128ELb0ELb1ELb1EEEEEEEEEvNT_6ParamsE)
        /*0068*/ 	.word	0x000000a8


	//----- nvinfo : EIATTR_FRAME_SIZE
	.align		4
.L_37:
        /*006c*/ 	.byte	0x04, 0x11
        /*006e*/ 	.short	(.L_39 - .L_38)
	.align		4
.L_38:
        /*0070*/ 	.word	index@(_ZN7cutlass13device_kernelIN5flash11enable_sm90INS1_16FlashAttnFwdSm90INS1_25CollectiveMainloopFwdSm90ILi2EN4cute5tupleIJNS5_1CILi1EEES8_S8_EEENS6_IJNS7_ILi128EEENS7_ILi96EEENS7_ILi64EEEEEELi256ENS_6half_tEfNS_4arch4Sm90ELb1ELb0ELb1ELb0ELb0ELb0ELb1ELb1ELb0ELb1ELb0ELb0EEENS1_21CollectiveEpilogueFwdINS6_IJSA_NS7_ILi256EEESB_EEES9_SE_SG_Li256ELb0ELb1ELb0ELb0EEENS1_30DynamicPersistentTileSchedulerILi256ELi128ELb0ELb1ELb1EEEEEEEEEvNT_6ParamsE)
        /*0074*/ 	.word	0x00000050


	//----- nvinfo : EIATTR_REGCOUNT
	.align		4
.L_39:
        /*0078*/ 	.byte	0x04, 0x2f
        /*007a*/ 	.short	(.L_41 - .L_40)
	.align		4
.L_40:
        /*007c*/ 	.word	index@(_ZN7cutlass13device_kernelIN5flash11enable_sm90INS1_16FlashAttnFwdSm90INS1_25CollectiveMainloopFwdSm90ILi2EN4cute5tupleIJNS5_1CILi1EEES8_S8_EEENS6_IJNS7_ILi128EEENS7_ILi96EEENS7_ILi64EEEEEELi256ENS_6half_tEfNS_4arch4Sm90ELb1ELb0ELb1ELb0ELb0ELb0ELb0ELb1ELb0ELb1ELb0ELb0EEENS1_21CollectiveEpilogueFwdINS6_IJSA_NS7_ILi256EEESB_EEES9_SE_SG_Li256ELb0ELb1ELb0ELb0EEENS1_30DynamicPersistentTileSchedulerILi256ELi128ELb0ELb1ELb1EEEEEEEEEvNT_6ParamsE)
        /*0080*/ 	.word	0x000000a8


	//----- nvinfo : EIATTR_FRAME_SIZE
	.align		4
.L_41:
        /*0084*/ 	.byte	0x04, 0x11
        /*0086*/ 	.short	(.L_43 - .L_42)
	.align		4
.L_42:
        /*0088*/ 	.word	index@(_ZN7cutlass13device_kernelIN5flash11enable_sm90INS1_16FlashAttnFwdSm90INS1_25CollectiveMainloopFwdSm90ILi2EN4cute5tupleIJNS5_1CILi1EEES8_S8_EEENS6_IJNS7_ILi128EEENS7_ILi96EEENS7_ILi64EEEEEELi256ENS_6half_tEfNS_4arch4Sm90ELb1ELb0ELb1ELb0ELb0ELb0ELb0ELb1ELb0ELb1ELb0ELb0EEENS1_21CollectiveEpilogueFwdINS6_IJSA_NS7_ILi256EEESB_EEES9_SE_SG_Li256ELb0ELb1ELb0ELb0EEENS1_30DynamicPersistentTileSchedulerILi256ELi128ELb0ELb1ELb1EEEEEEEEEvNT_6ParamsE)
        /*008c*/ 	.word	0x00000028


	//----- nvinfo : EIATTR_REGCOUNT
	.align		4
.L_43:
        /*0090*/ 	.byte	0x04, 0x2f
        /*0092*/ 	.short	(.L_45 - .L_44)
	.align		4
.L_44:
        /*0094*/ 	.word	index@(_ZN7cutlass13device_kernelIN5flash11enable_sm90INS1_16FlashAttnFwdSm90INS1_25CollectiveMainloopFwdSm90ILi2EN4cute5tupleIJNS5_1CILi1EEES8_S8_EEENS6_IJNS7_ILi128EEENS7_ILi96EEENS7_ILi64EEEEEELi256ENS_6half_tEfNS_4arch4Sm90ELb0ELb1ELb1ELb1ELb0ELb1ELb1ELb1ELb0ELb1ELb0ELb0EEENS1_21CollectiveEpilogueFwdINS6_IJSA_NS7_ILi256EEESB_EEES9_SE_SG_Li256ELb1ELb1ELb0ELb0EEENS1_36VarlenDynamicPersistentTileSchedulerILi128ELi96ELi256ELi128ELb0ELb1ELb1ELb1ELb0ELb1EEEEEEEEEvNT_6ParamsE)
        /*0098*/ 	.word	0x000000a8


	//----- nvinfo : EIATTR_FRAME_SIZE
	.align		4
.L_45:
        /*009c*/ 	.byte	0x04, 0x11
        /*009e*/ 	.short	(.L_47 - .L_46)
	.align		4
.L_46:
        /*00a0*/ 	.word	index@($_ZN7cutlass13device_kernelIN5flash11enable_sm90INS1_16FlashAttnFwdSm90INS1_25CollectiveMainloopFwdSm90ILi2EN4cute5tupleIJNS5_1CILi1EEES8_S8_EEENS6_IJNS7_ILi128EEENS7_ILi96EEENS7_ILi64EEEEEELi256ENS_6half_tEfNS_4arch4Sm90ELb0ELb1ELb1ELb1ELb0ELb1ELb1ELb1ELb0ELb1ELb0ELb0EEENS1_21CollectiveEpilogueFwdINS6_IJSA_NS7_ILi256EEESB_EEES9_SE_SG_Li256ELb1ELb1ELb0ELb0EEENS1_36VarlenDynamicPersistentTileSchedulerILi128ELi96ELi256ELi128ELb0ELb1ELb1ELb1ELb0ELb1EEEEEEEEEvNT_6ParamsE$_ZZN5flash25CollectiveMainloopFwdSm90ILi2EN4cute5tupleIJNS1_1CILi1EEES4_S4_EEENS2_IJNS3_ILi128EEENS3_ILi96EEENS3_ILi64EEEEEELi256EN7cutlass6half_tEfNSA_4arch4Sm90ELb0ELb1ELb1ELb1ELb0ELb1ELb1ELb1ELb0ELb1ELb0ELb0EE3mmaINS_16FlashAttnFwdSm90ISE_NS_21CollectiveEpilogueFwdINS2_IJS6_NS3_ILi256EEES7_EEES5_SB_SD_Li256ELb1ELb1ELb0ELb0EEENS_36VarlenDynamicPersistentTileSchedulerILi128ELi96ELi256ELi128ELb0ELb1ELb1ELb1ELb0ELb1EEEE13SharedStorageENS1_6TensorINS1_11ArrayEngineIfLm128EEENS1_6LayoutINS2_IJNS2_IJNS3_ILi2EEEST_NS3_ILi32EEEEEES4_S4_EEENS2_IJNS2_IJS4_ST_NS3_ILi4EEEEEENS3_ILi0EEESZ_EEEEEEENS_7SoftmaxILi2ELi0EEEEEbRKNSE_6ParamsENSA_25PipelineTmaAsyncNoClusterILi2ENSA_16PipelineTmaAsyncILi2EEEEES1B_RNSA_13PipelineStateILj2EEERT0_RT1_iRiRKNS_16SeqlenInfoQKNewKILb1ELb1EEENS2_IJiiiiEEERT_ENKUliT_T0_T1_E_clIZSF_ISO_S12_S14_EbS17_S1B_S1B_S1E_S1G_S1I_iS1J_S1N_S1O_S1Q_EUlRS1R_iE0_NS3_ILb1EEES1Y_EEDaiS1R_S1S_S1T_)
        /*00a4*/ 	.word	0x000004f0


	//----- nvinfo : EIATTR_FRAME_SIZE
	.align		4
.L_47:
        /*00a8*/ 	.byte	0x04, 0x11
        /*00aa*/ 	.short	(.L_49 - .L_48)
	.align		4
.L_48:
        /*00ac*/ 	.word	index@(_ZN7cutlass13device_kernelIN5flash11enable_sm90INS1_16FlashAttnFwdSm90INS1_25CollectiveMainloopFwdSm90ILi2EN4cute5tupleIJNS5_1CILi1EEES8_S8_EEENS6_IJNS7_ILi128EEENS7_ILi96EEENS7_ILi64EEEEEELi256ENS_6half_tEfNS_4arch4Sm90ELb0ELb1ELb1ELb1ELb0ELb1ELb1ELb1ELb0ELb1ELb0ELb0EEENS1_21CollectiveEpilogueFwdINS6_IJSA_NS7_ILi256EEESB_EEES9_SE_SG_Li256ELb1ELb1ELb0ELb0EEENS1_36VarlenDynamicPersistentTileSchedulerILi128ELi96ELi256ELi128ELb0ELb1ELb1ELb1ELb0ELb1EEEEEEEEEvNT_6ParamsE)
        /*00b0*/ 	.word	0x000004f0


	//----- nvinfo : EIATTR_REGCOUNT
	.align		4
.L_49:
        /*00b4*/ 	.byte	0x04, 0x2f
        /*00b6*/ 	.short	(.L_51 - .L_50)
	.align		4
.L_50:
        /*00b8*/ 	.word	index@(_ZN7cutlass13device_kernelIN5flash11enable_sm90INS1_16FlashAttnFwdSm90INS1_25CollectiveMainloopFwdSm90ILi2EN4cute5tupleIJNS5_1CILi1EEES8_S8_EEENS6_IJNS7_ILi128EEENS7_ILi96EEENS7_ILi64EEEEEELi256ENS_6half_tEfNS_4arch4Sm90ELb0ELb1ELb1ELb1ELb0ELb0ELb1ELb1ELb0ELb1ELb0ELb0EEENS1_21CollectiveEpilogueFwdINS6_IJSA_NS7_ILi256EEESB_EEES9_SE_SG_Li256ELb1ELb1ELb0ELb0EEENS1_36VarlenDynamicPersistentTileSchedulerILi128ELi96ELi256ELi128ELb0ELb1ELb1ELb1ELb0ELb1EEEEEEEEEvNT_6ParamsE)
        /*00bc*/ 	.word	0x000000a8


	//----- nvinfo : EIATTR_FRAME_SIZE
	.align		4
.L_51:
        /*00c0*/ 	.byte	0x04, 0x11
        /*00c2*/ 	.short	(.L_53 - .L_52)
	.align		4
.L_52:
        /*00c4*/ 	.word	index@($_ZN7cutlass13device_kernelIN5flash11enable_sm90INS1_16FlashAttnFwdSm90INS1_25CollectiveMainloopFwdSm90ILi2EN4cute5tupleIJNS5_1CILi1EEES8_S8_EEENS6_IJNS7_ILi128EEENS7_ILi96EEENS7_ILi64EEEEEELi256ENS_6half_tEfNS_4arch4Sm90ELb0ELb1ELb1ELb1ELb0ELb0ELb1ELb1ELb0ELb1ELb0ELb0EEENS1_21CollectiveEpilogueFwdINS6_IJSA_NS7_ILi256EEESB_EEES9_SE_SG_Li256ELb1ELb1ELb0ELb0EEENS1_36VarlenDynamicPersistentTileSchedulerILi128ELi96ELi256ELi128ELb0ELb1ELb1ELb1ELb0ELb1EEEEEEEEEvNT_6ParamsE$_ZZN5flash25CollectiveMainloopFwdSm90ILi2EN4cute5tupleIJNS1_1CILi1EEES4_S4_EEENS2_IJNS3_ILi128EEENS3_ILi96EEENS3_ILi64EEEEEELi256EN7cutlass6half_tEfNSA_4arch4Sm90ELb0ELb1ELb1ELb1ELb0ELb0ELb1ELb1ELb0ELb1ELb0ELb0EE3mmaINS_16FlashAttnFwdSm90ISE_NS_21CollectiveEpilogueFwdINS2_IJS6_NS3_ILi256EEES7_EEES5_SB_SD_Li256ELb1ELb1ELb0ELb0EEENS_36VarlenDynamicPersistentTileSchedulerILi128ELi96ELi256ELi128ELb0ELb1ELb1ELb1ELb0ELb1EEEE13SharedStorageENS1_6TensorINS1_11ArrayEngineIfLm128EEENS1_6LayoutINS2_IJNS2_IJNS3_ILi2EEEST_NS3_ILi32EEEEEES4_S4_EEENS2_IJNS2_IJS4_ST_NS3_ILi4EEEEEENS3_ILi0EEESZ_EEEEEEENS_7SoftmaxILi2ELi0EEEEEbRKNSE_6ParamsENSA_25PipelineTmaAsyncNoClusterILi2ENSA_16PipelineTmaAsyncILi2EEEEES1B_RNSA_13PipelineStateILj2EEERT0_RT1_iRiRKNS_16SeqlenInfoQKNewKILb1ELb0EEENS2_IJiiiiEEERT_ENKUliT_T0_T1_E_clIZSF_ISO_S12_S14_EbS17_S1B_S1B_S1E_S1G_S1I_iS1J_S1N_S1O_S1Q_EUlRS1R_iE1_NS3_ILb0EEENS3_ILb1EEEEEDaiS1R_S1S_S1T_)
        /*00c8*/ 	.word	0x000004e0


	//----- nvinfo : EIATTR_FRAME_SIZE
	.align		4
.L_53:
        /*00cc*/ 	.byte	0x04, 0x11
        /*00ce*/ 	.short	(.L_55 - .L_54)
	.align		4
.L_54:
        /*00d0*/ 	.word	index@(_ZN7cutlass13device_kernelIN5flash11enable_sm90INS1_16FlashAttnFwdSm90INS1_25CollectiveMainloopFwdSm90ILi2EN4cute5tupleIJNS5_1CILi1EEES8_S8_EEENS6_IJNS7_ILi128EEENS7_ILi96EEENS7_ILi64EEEEEELi256ENS_6half_tEfNS_4arch4Sm90ELb0ELb1ELb1ELb1ELb0ELb0ELb1ELb1ELb0ELb1ELb0ELb0EEENS1_21CollectiveEpilogueFwdINS6_IJSA_NS7_ILi256EEESB_EEES9_SE_SG_Li256ELb1ELb1ELb0ELb0EEENS1_36VarlenDynamicPersistentTileSchedulerILi128ELi96ELi256ELi128ELb0ELb1ELb1ELb1ELb0ELb1EEEEEEEEEvNT_6ParamsE)
        /*00d4*/ 	.word	0x000004e0


	//----- nvinfo : EIATTR_REGCOUNT
	.align		4
.L_55:
        /*00d8*/ 	.byte	0x04, 0x2f
        /*00da*/ 	.short	(.L_57 - .L_56)
	.align		4
.L_56:
        /*00dc*/ 	.word	index@(_ZN7cutlass13device_kernelIN5flash11enable_sm90INS1_16FlashAttnFwdSm90INS1_25CollectiveMainloopFwdSm90ILi2EN4cute5tupleIJNS5_1CILi1EEES8_S8_EEENS6_IJNS7_ILi128EEENS7_ILi96EEENS7_ILi64EEEEEELi256ENS_6half_tEfNS_4arch4Sm90ELb0ELb1ELb1ELb1ELb0ELb1ELb0ELb1ELb0ELb1ELb0ELb0EEENS1_21CollectiveEpilogueFwdINS6_IJSA_NS7_ILi256EEESB_EEES9_SE_SG_Li256ELb1ELb1ELb0ELb0EEENS1_36VarlenDynamicPersistentTileSchedulerILi128ELi96ELi256ELi128ELb0ELb1ELb1ELb1ELb0ELb1EEEEEEEEEvNT_6ParamsE)
        /*00e0*/ 	.word	0x000000a8


	//----- nvinfo : EIATTR_FRAME_SIZE
	.align		4
.L_57:
        /*00e4*/ 	.byte	0x04, 0x11
        /*00e6*/ 	.short	(.L_59 - .L_58)
	.align		4
.L_58:
        /*00e8*/ 	.word	index@(_ZN7cutlass13device_kernelIN5flash11enable_sm90INS1_16FlashAttnFwdSm90INS1_25CollectiveMainloopFwdSm90ILi2EN4cute5tupleIJNS5_1CILi1EEES8_S8_EEENS6_IJNS7_ILi128EEENS7_ILi96EEENS7_ILi64EEEEEELi256ENS_6half_tEfNS_4arch4Sm90ELb0ELb1ELb1ELb1ELb0ELb1ELb0ELb1ELb0ELb1ELb0ELb0EEENS1_21CollectiveEpilogueFwdINS6_IJSA_NS7_ILi256EEESB_EEES9_SE_SG_Li256ELb1ELb1ELb0ELb0EEENS1_36VarlenDynamicPersistentTileSchedulerILi128ELi96ELi256ELi128ELb0ELb1ELb1ELb1ELb0ELb1EEEEEEEEEvNT_6ParamsE)
        /*00ec*/ 	.word	0x00000058


	//----- nvinfo : EIATTR_REGCOUNT
	.align		4
.L_59:
        /*00f0*/ 	.byte	0x04, 0x2f
        /*00f2*/ 	.short	(.L_61 - .L_60)
	.align		4
.L_60:
        /*00f4*/ 	.word	index@(_ZN7cutlass13device_kernelIN5flash11enable_sm90INS1_16FlashAttnFwdSm90INS1_25CollectiveMainloopFwdSm90ILi2EN4cute5tupleIJNS5_1CILi1EEES8_S8_EEENS6_IJNS7_ILi128EEENS7_ILi96EEENS7_ILi64EEEEEELi256ENS_6half_tEfNS_4arch4Sm90ELb0ELb1ELb1ELb1ELb0ELb0ELb0ELb1ELb0ELb1ELb0ELb0EEENS1_21CollectiveEpilogueFwdINS6_IJSA_NS7_ILi256EEESB_EEES9_SE_SG_Li256ELb1ELb1ELb0ELb0EEENS1_36VarlenDynamicPersistentTileSchedulerILi128ELi96ELi256ELi128ELb0ELb1ELb1ELb1ELb0ELb1EEEEEEEEEvNT_6ParamsE)
        /*00f8*/ 	.word	0x000000a8


	//----- nvinfo : EIATTR_FRAME_SIZE
	.align		4
.L_61:
        /*00fc*/ 	.byte	0x04, 0x11
        /*00fe*/ 	.short	(.L_63 - .L_62)
	.align		4
.L_62:
        /*0100*/ 	.word	index@(_ZN7cutlass13device_kernelIN5flash11enable_sm90INS1_16FlashAttnFwdSm90INS1_25CollectiveMainloopFwdSm90ILi2EN4cute5tupleIJNS5_1CILi1EEES8_S8_EEENS6_IJNS7_ILi128EEENS7_ILi96EEENS7_ILi64EEEEEELi256ENS_6half_tEfNS_4arch4Sm90ELb0ELb1ELb1ELb1ELb0ELb0ELb0ELb1ELb0ELb1ELb0ELb0EEENS1_21CollectiveEpilogueFwdINS6_IJSA_NS7_ILi256EEESB_EEES9_SE_SG_Li256ELb1ELb1ELb0ELb0EEENS1_36VarlenDynamicPersistentTileSchedulerILi128ELi96ELi256ELi128ELb0ELb1ELb1ELb1ELb0ELb1EEEEEEEEEvNT_6ParamsE)
        /*0104*/ 	.word	0x00000048


	//----- nvinfo : EIATTR_REGCOUNT
	.align		4
.L_63:
        /*0108*/ 	.byte	0x04, 0x2f
        /*010a*/ 	.short	(.L_65 - .L_64)
	.align		4
.L_64:
        /*010c*/ 	.word	index@(_ZN7cutlass13device_kernelIN5flash11enable_sm90INS1_16FlashAttnFwdSm90INS1_25CollectiveMainloopFwdSm90ILi2EN4cute5tupleIJNS5_1CILi1EEES8_S8_EEENS6_IJNS7_ILi128EEENS7_ILi96EEENS7_ILi64EEEEEELi256ENS_6half_tEfNS_4arch4Sm90ELb0ELb1ELb1ELb0ELb0ELb0ELb1ELb1ELb0ELb1ELb0ELb0EEENS1_21CollectiveEpilogueFwdINS6_IJSA_NS7_ILi256EEESB_EEES9_SE_SG_Li256ELb0ELb1ELb0ELb0EEENS1_30DynamicPersistentTileSchedulerILi256ELi128ELb0ELb1ELb1EEEEEEEEEvNT_6ParamsE)
        /*0110*/ 	.word	0x000000a8


	//----- nvinfo : EIATTR_FRAME_SIZE
	.align		4
.L_65:
        /*0114*/ 	.byte	0x04, 0x11
        /*0116*/ 	.short	(.L_67 - .L_66)
	.align		4
.L_66:
        /*0118*/ 	.word	index@($_ZN7cutlass13device_kernelIN5flash11enable_sm90INS1_16FlashAttnFwdSm90INS1_25CollectiveMainloopFwdSm90ILi2EN4cute5tupleIJNS5_1CILi1EEES8_S8_EEENS6_IJNS7_ILi128EEENS7_ILi96EEENS7_ILi64EEEEEELi256ENS_6half_tEfNS_4arch4Sm90ELb0ELb1ELb1ELb0ELb0ELb0ELb1ELb1ELb0ELb1ELb0ELb0EEENS1_21CollectiveEpilogueFwdINS6_IJSA_NS7_ILi256EEESB_EEES9_SE_SG_Li256ELb0ELb1ELb0ELb0EEENS1_30DynamicPersistentTileSchedulerILi256ELi128ELb0ELb1ELb1EEEEEEEEEvNT_6ParamsE$_ZZN5flash25CollectiveMainloopFwdSm90ILi2EN4cute5tupleIJNS1_1CILi1EEES4_S4_EEENS2_IJNS3_ILi128EEENS3_ILi96EEENS3_ILi64EEEEEELi256EN7cutlass6half_tEfNSA_4arch4Sm90ELb0ELb1ELb1ELb0ELb0ELb0ELb1ELb1ELb0ELb1ELb0ELb0EE3mmaINS_16FlashAttnFwdSm90ISE_NS_21CollectiveEpilogueFwdINS2_IJS6_NS3_ILi256EEES7_EEES5_SB_SD_Li256ELb0ELb1ELb0ELb0EEENS_30DynamicPersistentTileSchedulerILi256ELi128ELb0ELb1ELb1EEEE13SharedStorageENS1_6TensorINS1_11ArrayEngineIfLm128EEENS1_6LayoutINS2_IJNS2_IJNS3_ILi2EEEST_NS3_ILi32EEEEEES4_S4_EEENS2_IJNS2_IJS4_ST_NS3_ILi4EEEEEENS3_ILi0EEESZ_EEEEEEENS_7SoftmaxILi2ELi0EEEEEbRKNSE_6ParamsENSA_25PipelineTmaAsyncNoClusterILi2ENSA_16PipelineTmaAsyncILi2EEEEES1B_RNSA_13PipelineStateILj2EEERT0_RT1_iRiRKNS_16SeqlenInfoQKNewKILb0ELb0EEENS2_IJiiiiEEERT_ENKUliT_T0_T1_E_clIZSF_ISO_S12_S14_EbS17_S1B_S1B_S1E_S1G_S1I_iS1J_S1N_S1O_S1Q_EUlRS1R_iE1_NS3_ILb0EEENS3_ILb1EEEEEDaiS1R_S1S_S1T_)
        /*011c*/ 	.word	0x000004c0


	//----- nvinfo : EIATTR_FRAME_SIZE
	.align		4
.L_67:
        /*0120*/ 	.byte	0x04, 0x11
        /*0122*/ 	.short	(.L_69 - .L_68)
	.align		4
.L_68:
        /*0124*/ 	.word	index@(_ZN7cutlass13device_kernelIN5flash11enable_sm90INS1_16FlashAttnFwdSm90INS1_25CollectiveMainloopFwdSm90ILi2EN4cute5tupleIJNS5_1CILi1EEES8_S8_EEENS6_IJNS7_ILi128EEENS7_ILi96EEENS7_ILi64EEEEEELi256ENS_6half_tEfNS_4arch4Sm90ELb0ELb1ELb1ELb0ELb0ELb0ELb1ELb1ELb0ELb1ELb0ELb0EEENS1_21CollectiveEpilogueFwdINS6_IJSA_NS7_ILi256EEESB_EEES9_SE_SG_Li256ELb0ELb1ELb0ELb0EEENS1_30DynamicPersistentTileSchedulerILi256ELi128ELb0ELb1ELb1EEEEEEEEEvNT_6ParamsE)
        /*0128*/ 	.word	0x000004c0


	//----- nvinfo : EIATTR_REGCOUNT
	.align		4
.L_69:
        /*012c*/ 	.byte	0x04, 0x2f
        /*012e*/ 	.short	(.L_71 - .L_70)
	.align		4
.L_70:
        /*0130*/ 	.word	index@(_ZN7cutlass13device_kernelIN5flash11enable_sm90INS1_16FlashAttnFwdSm90INS1_25CollectiveMainloopFwdSm90ILi2EN4cute5tupleIJNS5_1CILi1EEES8_S8_EEENS6_IJNS7_ILi128EEENS7_ILi96EEENS7_ILi64EEEEEELi256ENS_6half_tEfNS_4arch4Sm90ELb0ELb1ELb1ELb0ELb0ELb0ELb0ELb1ELb0ELb1ELb0ELb0EEENS1_21CollectiveEpilogueFwdINS6_IJSA_NS7_ILi256EEESB_EEES9_SE_SG_Li256ELb0ELb1ELb0ELb0EEENS1_30DynamicPersistentTileSchedulerILi256ELi128ELb0ELb1ELb1EEEEEEEEEvNT_6ParamsE)
        /*0134*/ 	.word	0x000000a8


	//----- nvinfo : EIATTR_FRAME_SIZE
	.align		4
.L_71:
        /*0138*/ 	.byte	0x04, 0x11
        /*013a*/ 	.short	(.L_73 - .L_72)
	.align		4
.L_72:
        /*013c*/ 	.word	index@(_ZN7cutlass13device_kernelIN5flash11enable_sm90INS1_16FlashAttnFwdSm90INS1_25CollectiveMainloopFwdSm90ILi2EN4cute5tupleIJNS5_1CILi1EEES8_S8_EEENS6_IJNS7_ILi128EEENS7_ILi96EEENS7_ILi64EEEEEELi256ENS_6half_tEfNS_4arch4Sm90ELb0ELb1ELb1ELb0ELb0ELb0ELb0ELb1ELb0ELb1ELb0ELb0EEENS1_21CollectiveEpilogueFwdINS6_IJSA_NS7_ILi256EEESB_EEES9_SE_SG_Li256ELb0ELb1ELb0ELb0EEENS1_30DynamicPersistentTileSchedulerILi256ELi128ELb0ELb1ELb1EEEEEEEEEvNT_6ParamsE)
        /*0140*/ 	.word	0x00000020


	//----- nvinfo : EIATTR_REGCOUNT
	.align		4
.L_73:
        /*0144*/ 	.byte	0x04, 0x2f
        /*0146*/ 	.short	(.L_75 - .L_74)
	.align		4
.L_74:
        /*0148*/ 	.word	index@(_ZN7cutlass13device_kernelIN5flash11enable_sm90INS1_16FlashAttnFwdSm90INS1_25CollectiveMainloopFwdSm90ILi2EN4cute5tupleIJNS5_1CILi1EEES8_S8_EEENS6_IJNS7_ILi128EEENS7_ILi96EEENS7_ILi64EEEEEELi256ENS_6half_tEfNS_4arch4Sm90ELb0ELb0ELb1ELb1ELb0ELb1ELb1ELb1ELb0ELb1ELb0ELb0EEENS1_21CollectiveEpilogueFwdINS6_IJSA_NS7_ILi256EEESB_EEES9_SE_SG_Li256ELb1ELb1ELb0ELb0EEENS1_36VarlenDynamicPersistentTileSchedulerILi128ELi96ELi256ELi128ELb0ELb1ELb1ELb0ELb1ELb1EEEEEEEEEvNT_6ParamsE)
        /*014c*/ 	.word	0x000000a8


	//----- nvinfo : EIATTR_FRAME_SIZE
	.align		4
.L_75:
        /*0150*/ 	.byte	0x04, 0x11
        /*0152*/ 	.short	(.L_77 - .L_76)
	.align		4
.L_76:
        /*0154*/ 	.word	index@(_ZN7cutlass13device_kernelIN5flash11enable_sm90INS1_16FlashAttnFwdSm90INS1_25CollectiveMainloopFwdSm90ILi2EN4cute5tupleIJNS5_1CILi1EEES8_S8_EEENS6_IJNS7_ILi128EEENS7_ILi96EEENS7_ILi64EEEEEELi256ENS_6half_tEfNS_4arch4Sm90ELb0ELb0ELb1ELb1ELb0ELb1ELb1ELb1ELb0ELb1ELb0ELb0EEENS1_21CollectiveEpilogueFwdINS6_IJSA_NS7_ILi256EEESB_EEES9_SE_SG_Li256ELb1ELb1ELb0ELb0EEENS1_36VarlenDynamicPersistentTileSchedulerILi128ELi96ELi256ELi128ELb0ELb1ELb1ELb0ELb1ELb1EEEEEEEEEvNT_6ParamsE)
        /*0158*/ 	.word	0x00000098


	//----- nvinfo : EIATTR_REGCOUNT
	.align		4
.L_77:
        /*015c*/ 	.byte	0x04, 0x2f
        /*015e*/ 	.short	(.L_79 - .L_78)
	.align		4
.L_78:
        /*0160*/ 	.word	index@(_ZN7cutlass13device_kernelIN5flash11enable_sm90INS1_16FlashAttnFwdSm90INS1_25CollectiveMainloopFwdSm90ILi2EN4cute5tupleIJNS5_1CILi1EEES8_S8_EEENS6_IJNS7_ILi128EEENS7_ILi96EEENS7_ILi64EEEEEELi256ENS_6half_tEfNS_4arch4Sm90ELb0ELb0ELb1ELb1ELb0ELb0ELb1ELb1ELb0ELb1ELb0ELb0EEENS1_21CollectiveEpilogueFwdINS6_IJSA_NS7_ILi256EEESB_EEES9_SE_SG_Li256ELb1ELb1ELb0ELb0EEENS1_36VarlenDynamicPersistentTileSchedulerILi128ELi96ELi256ELi128ELb0ELb1ELb1ELb0ELb1ELb1EEEEEEEEEvNT_6ParamsE)
        /*0164*/ 	.word	0x000000a8


	//----- nvinfo : EIATTR_FRAME_SIZE
	.align		4
.L_79:
        /*0168*/ 	.byte	0x04, 0x11
        /*016a*/ 	.short	(.L_81 - .L_80)
	.align		4
.L_80:
        /*016c*/ 	.word	index@(_ZN7cutlass13device_kernelIN5flash11enable_sm90INS1_16FlashAttnFwdSm90INS1_25CollectiveMainloopFwdSm90ILi2EN4cute5tupleIJNS5_1CILi1EEES8_S8_EEENS6_IJNS7_ILi128EEENS7_ILi96EEENS7_ILi64EEEEEELi256ENS_6half_tEfNS_4arch4Sm90ELb0ELb0ELb1ELb1ELb0ELb0ELb1ELb1ELb0ELb1ELb0ELb0EEENS1_21CollectiveEpilogueFwdINS6_IJSA_NS7_ILi256EEESB_EEES9_SE_SG_Li256ELb1ELb1ELb0ELb0EEENS1_36VarlenDynamicPersistentTileSchedulerILi128ELi96ELi256ELi128ELb0ELb1ELb1ELb0ELb1ELb1EEEEEEEEEvNT_6ParamsE)
        /*0170*/ 	.word	0x00000078


	//----- nvinfo : EIATTR_REGCOUNT
	.align		4
.L_81:
        /*0174*/ 	.byte	0x04, 0x2f
        /*0176*/ 	.short	(.L_83 - .L_82)
	.align		4
.L_82:
        /*0178*/ 	.word	index@(_ZN7cutlass13device_kernelIN5flash11enable_sm90INS1_16FlashAttnFwdSm90INS1_25CollectiveMainloopFwdSm90ILi2EN4cute5tupleIJNS5_1CILi1EEES8_S8_EEENS6_IJNS7_ILi128EEENS7_ILi96EEENS7_ILi64EEEEEELi256ENS_6half_tEfNS_4arch4Sm90ELb0ELb0ELb1ELb1ELb0ELb1ELb0ELb1ELb0ELb1ELb0ELb0EEENS1_21CollectiveEpilogueFwdINS6_IJSA_NS7_ILi256EEESB_EEES9_SE_SG_Li256ELb1ELb1ELb0ELb0EEENS1_36VarlenDynamicPersistentTileSchedulerILi128ELi96ELi256ELi128ELb0ELb1ELb1ELb0ELb1ELb1EEEEEEEEEvNT_6ParamsE)
        /*017c*/ 	.word	0x000000a8


	//----- nvinfo : EIATTR_FRAME_SIZE
	.align		4
.L_83:
        /*0180*/ 	.byte	0x04, 0x11
        /*0182*/ 	.short	(.L_85 - .L_84)
	.align		4
.L_84:
        /*0184*/ 	.word	index@(_ZN7cutlass13device_kernelIN5flash11enable_sm90INS1_16FlashAttnFwdSm90INS1_25CollectiveMainloopFwdSm90ILi2EN4cute5tupleIJNS5_1CILi1EEES8_S8_EEENS6_IJNS7_ILi128EEENS7_ILi96EEENS7_ILi64EEEEEELi256ENS_6half_tEfNS_4arch4Sm90ELb0ELb0ELb1ELb1ELb0ELb1ELb0ELb1ELb0ELb1ELb0ELb0EEENS1_21CollectiveEpilogueFwdINS6_IJSA_NS7_ILi256EEESB_EEES9_SE_SG_Li256ELb1ELb1ELb0ELb0EEENS1_36VarlenDynamicPersistentTileSchedulerILi128ELi96ELi256ELi128ELb0ELb1ELb1ELb0ELb1ELb1EEEEEEEEEvNT_6ParamsE)
        /*0188*/ 	.word	0x00000068


	//----- nvinfo : EIATTR_REGCOUNT
	.align		4
.L_85:
        /*018c*/ 	.byte	0x04, 0x2f
        /*018e*/ 	.short	(.L_87 - .L_86)
	.align		4
.L_86:
        /*0190*/ 	.word	index@(_ZN7cutlass13device_kernelIN5flash11enable_sm90INS1_16FlashAttnFwdSm90INS1_25CollectiveMainloopFwdSm90ILi2EN4cute5tupleIJNS5_1CILi1EEES8_S8_EEENS6_IJNS7_ILi128EEENS7_ILi96EEENS7_ILi64EEEEEELi256ENS_6half_tEfNS_4arch4Sm90ELb0ELb0ELb1ELb1ELb0ELb0ELb0ELb1ELb0ELb1ELb0ELb0EEENS1_21CollectiveEpilogueFwdINS6_IJSA_NS7_ILi256EEESB_EEES9_SE_SG_Li256ELb1ELb1ELb0ELb0EEENS1_36VarlenDynamicPersistentTileSchedulerILi128ELi96ELi256ELi128ELb0ELb1ELb1ELb0ELb1ELb1EEEEEEEEEvNT_6ParamsE)
        /*0194*/ 	.word	0x000000a8


	//----- nvinfo : EIATTR_FRAME_SIZE
	.align		4
.L_87:
        /*0198*/ 	.byte	0x04, 0x11
        /*019a*/ 	.short	(.L_89 - .L_88)
	.align		4
.L_88:
        /*019c*/ 	.word	index@(_ZN7cutlass13device_kernelIN5flash11enable_sm90INS1_16FlashAttnFwdSm90INS1_25CollectiveMainloopFwdSm90ILi2EN4cute5tupleIJNS5_1CILi1EEES8_S8_EEENS6_IJNS7_ILi128EEENS7_ILi96EEENS7_ILi64EEEEEELi256ENS_6half_tEfNS_4arch4Sm90ELb0ELb0ELb1ELb1ELb0ELb0ELb0ELb1ELb0ELb1ELb0ELb0EEENS1_21CollectiveEpilogueFwdINS6_IJSA_NS7_ILi256EEESB_EEES9_SE_SG_Li256ELb1ELb1ELb0ELb0EEENS1_36VarlenDynamicPersistentTileSchedulerILi128ELi96ELi256ELi128ELb0ELb1ELb1ELb0ELb1ELb1EEEEEEEEEvNT_6ParamsE)
        /*01a0*/ 	.word	0x00000060


	//----- nvinfo : EIATTR_REGCOUNT
	.align		4
.L_89:
        /*01a4*/ 	.byte	0x04, 0x2f
        /*01a6*/ 	.short	(.L_91 - .L_90)
	.align		4
.L_90:
        /*01a8*/ 	.word	index@(_ZN7cutlass13device_kernelIN5flash11enable_sm90INS1_16FlashAttnFwdSm90INS1_25CollectiveMainloopFwdSm90ILi2EN4cute5tupleIJNS5_1CILi1EEES8_S8_EEENS6_IJNS7_ILi128EEENS7_ILi96EEENS7_ILi64EEEEEELi256ENS_6half_tEfNS_4arch4Sm90ELb0ELb0ELb1ELb0ELb0ELb0ELb1ELb1ELb0ELb1ELb0ELb0EEENS1_21CollectiveEpilogueFwdINS6_IJSA_NS7_ILi256EEESB_EEES9_SE_SG_Li256ELb0ELb1ELb0ELb0EEENS1_29StaticPersistentTileSchedulerILb0EEEEEEEEEvNT_6ParamsE)
        /*01ac*/ 	.word	0x000000a8


	//----- nvinfo : EIATTR_FRAME_SIZE
	.align		4
.L_91:
        /*01b0*/ 	.byte	0x04, 0x11
        /*01b2*/ 	.short	(.L_93 - .L_92)
	.align		4
.L_92:
        /*01b4*/ 	.word	index@(_ZN7cutlass13device_kernelIN5flash11enable_sm90INS1_16FlashAttnFwdSm90INS1_25CollectiveMainloopFwdSm90ILi2EN4cute5tupleIJNS5_1CILi1EEES8_S8_EEENS6_IJNS7_ILi128EEENS7_ILi96EEENS7_ILi64EEEEEELi256ENS_6half_tEfNS_4arch4Sm90ELb0ELb0ELb1ELb0ELb0ELb0ELb1ELb1ELb0ELb1ELb0ELb0EEENS1_21CollectiveEpilogueFwdINS6_IJSA_NS7_ILi256EEESB_EEES9_SE_SG_Li256ELb0ELb1ELb0ELb0EEENS1_29StaticPersistentTileSchedulerILb0EEEEEEEEEvNT_6ParamsE)
        /*01b8*/ 	.word	0x00000068


	//----- nvinfo : EIATTR_REGCOUNT
	.align		4
.L_93:
        /*01bc*/ 	.byte	0x04, 0x2f
        /*01be*/ 	.short	(.L_95 - .L_94)
	.align		4
.L_94:
        /*01c0*/ 	.word	index@(_ZN7cutlass13device_kernelIN5flash11enable_sm90INS1_16FlashAttnFwdSm90INS1_25CollectiveMainloopFwdSm90ILi2EN4cute5tupleIJNS5_1CILi1EEES8_S8_EEENS6_IJNS7_ILi128EEENS7_ILi96EEENS7_ILi64EEEEEELi256ENS_6half_tEfNS_4arch4Sm90ELb0ELb0ELb1ELb0ELb0ELb0ELb0ELb1ELb0ELb1ELb0ELb0EEENS1_21CollectiveEpilogueFwdINS6_IJSA_NS7_ILi256EEESB_EEES9_SE_SG_Li256ELb0ELb1ELb0ELb0EEENS1_29StaticPersistentTileSchedulerILb0EEEEEEEEEvNT_6ParamsE)
        /*01c4*/ 	.word	0x000000a8


	//----- nvinfo : EIATTR_FRAME_SIZE
	.align		4
.L_95:
        /*01c8*/ 	.byte	0x04, 0x11
        /*01ca*/ 	.short	(.L_97 - .L_96)
	.align		4
.L_96:
        /*01cc*/ 	.word	index@(_ZN7cutlass13device_kernelIN5flash11enable_sm90INS1_16FlashAttnFwdSm90INS1_25CollectiveMainloopFwdSm90ILi2EN4cute5tupleIJNS5_1CILi1EEES8_S8_EEENS6_IJNS7_ILi128EEENS7_ILi96EEENS7_ILi64EEEEEELi256ENS_6half_tEfNS_4arch4Sm90ELb0ELb0ELb1ELb0ELb0ELb0ELb0ELb1ELb0ELb1ELb0ELb0EEENS1_21CollectiveEpilogueFwdINS6_IJSA_NS7_ILi256EEESB_EEES9_SE_SG_Li256ELb0ELb1ELb0ELb0EEENS1_29StaticPersistentTileSchedulerILb0EEEEEEEEEvNT_6ParamsE)
        /*01d0*/ 	.word	0x00000038


	//----- nvinfo : EIATTR_MIN_STACK_SIZE
	.align		4
.L_97:
        /*01d4*/ 	.byte	0x04, 0x12
        /*01d6*/ 	.short	(.L_99 - .L_98)
	.align		4
.L_98:
        /*01d8*/ 	.word	index@(_ZN7cutlass13device_kernelIN5flash11enable_sm90INS1_16FlashAttnFwdSm90INS1_25CollectiveMainloopFwdSm90ILi2EN4cute5tupleIJNS5_1CILi1EEES8_S8_EEENS6_IJNS7_ILi128EEENS7_ILi96EEENS7_ILi64EEEEEELi256ENS_6half_tEfNS_4arch4Sm90ELb0ELb0ELb1ELb0ELb0ELb0ELb0ELb1ELb0ELb1ELb0ELb0EEENS1_21CollectiveEpilogueFwdINS6_IJSA_NS7_ILi256EEESB_EEES9_SE_SG_Li256ELb0ELb1ELb0ELb0EEENS1_29StaticPersistentTileSchedulerILb0EEEEEEEEEvNT_6ParamsE)
        /*01dc*/ 	.word	0x00000038


	//----- nvinfo : EIATTR_MIN_STACK_SIZE
	.align		4
.L_99:
        /*01e0*/ 	.byte	0x04, 0x12
        /*01e2*/ 	.short	(.L_101 - .L_100)
	.align		4
.L_100:
        /*01e4*/ 	.word	index@(_ZN7cutlass13device_kernelIN5flash11enable_sm90INS1_16FlashAttnFwdSm90INS1_25CollectiveMainloopFwdSm90ILi2EN4cute5tupleIJNS5_1CILi1EEES8_S8_EEENS6_IJNS7_ILi128EEENS7_ILi96EEENS7_ILi64EEEEEELi256ENS_6half_tEfNS_4arch4Sm90ELb0ELb0ELb1ELb0ELb0ELb0ELb1ELb1ELb0ELb1ELb0ELb0EEENS1_21CollectiveEpilogueFwdINS6_IJSA_NS7_ILi256EEESB_EEES9_SE_SG_Li256ELb0ELb1ELb0ELb0EEENS1_29StaticPersistentTileSchedulerILb0EEEEEEEEEvNT_6ParamsE)
        /*01e8*/ 	.word	0x00000068


	//----- nvinfo : EIATTR_MIN_STACK_SIZE
	.align		4
.L_101:
        /*01ec*/ 	.byte	0x04, 0x12
        /*01ee*/ 	.short	(.L_103 - .L_102)
	.align		4
.L_102:
        /*01f0*/ 	.word	index@(_ZN7cutlass13device_kernelIN5flash11enable_sm90INS1_16FlashAttnFwdSm90INS1_25CollectiveMainloopFwdSm90ILi2EN4cute5tupleIJNS5_1CILi1EEES8_S8_EEENS6_IJNS7_ILi128EEENS7_ILi96EEENS7_ILi64EEEEEELi256ENS_6half_tEfNS_4arch4Sm90ELb0ELb0ELb1ELb1ELb0ELb0ELb0ELb1ELb0ELb1ELb0ELb0EEENS1_21CollectiveEpilogueFwdINS6_IJSA_NS7_ILi256EEESB_EEES9_SE_SG_Li256ELb1ELb1ELb0ELb0EEENS1_36VarlenDynamicPersistentTileSchedulerILi128ELi96ELi256ELi128ELb0ELb1ELb1ELb0ELb1ELb1EEEEEEEEEvNT_6ParamsE)
        /*01f4*/ 	.word	0x00000060


	//----- nvinfo : EIATTR_MIN_STACK_SIZE
	.align		4
.L_103:
        /*01f8*/ 	.byte	0x04, 0x12
        /*01fa*/ 	.short	(.L_105 - .L_104)
	.align		4
.L_104:
        /*01fc*/ 	.word	index@(_ZN7cutlass13device_kernelIN5flash11enable_sm90INS1_16FlashAttnFwdSm90INS1_25CollectiveMainloopFwdSm90ILi2EN4cute5tupleIJNS5_1CILi1EEES8_S8_EEENS6_IJNS7_ILi128EEENS7_ILi96EEENS7_ILi64EEEEEELi256ENS_6half_tEfNS_4arch4Sm90ELb0ELb0ELb1ELb1ELb0ELb1ELb0ELb1ELb0ELb1ELb0ELb0EEENS1_21CollectiveEpilogueFwdINS6_IJSA_NS7_ILi256EEESB_EEES9_SE_SG_Li256ELb1ELb1ELb0ELb0EEENS1_36VarlenDynamicPersistentTileSchedulerILi128ELi96ELi256ELi128ELb0ELb1ELb1ELb0ELb1ELb1EEEEEEEEEvNT_6ParamsE)
        /*0200*/ 	.word	0x00000068


	//----- nvinfo : EIATTR_MIN_STACK_SIZE
	.align		4
.L_105:
        /*0204*/ 	.byte	0x04, 0x12
        /*0206*/ 	.short	(.L_107 - .L_106)
	.align		4
.L_106:
        /*0208*/ 	.word	index@(_ZN7cutlass13device_kernelIN5flash11enable_sm90INS1_16FlashAttnFwdSm90INS1_25CollectiveMainloopFwdSm90ILi2EN4cute5tupleIJNS5_1CILi1EEES8_S8_EEENS6_IJNS7_ILi128EEENS7_ILi96EEENS7_ILi64EEEEEELi256ENS_6half_tEfNS_4arch4Sm90ELb0ELb0ELb1ELb1ELb0ELb0ELb1ELb1ELb0ELb1ELb0ELb0EEENS1_21CollectiveEpilogueFwdINS6_IJSA_NS7_ILi256EEESB_EEES9_SE_SG_Li256ELb1ELb1ELb0ELb0EEENS1_36VarlenDynamicPersistentTileSchedulerILi128ELi96ELi256ELi128ELb0ELb1ELb1ELb0ELb1ELb1EEEEEEEEEvNT_6ParamsE)
        /*020c*/ 	.word	0x00000078


	//----- nvinfo : EIATTR_MIN_STACK_SIZE
	.align		4
.L_107:
        /*0210*/ 	.byte	0x04, 0x12
        /*0212*/ 	.short	(.L_109 - .L_108)
	.align		4
.L_108:
        /*0214*/ 	.word	index@(_ZN7cutlass13device_kernelIN5flash11enable_sm90INS1_16FlashAttnFwdSm90INS1_25CollectiveMainloopFwdSm90ILi2EN4cute5tupleIJNS5_1CILi1EEES8_S8_EEENS6_IJNS7_ILi128EEENS7_ILi96EEENS7_ILi64EEEEEELi256ENS_6half_tEfNS_4arch4Sm90ELb0ELb0ELb1ELb1ELb0ELb1ELb1ELb1ELb0ELb1ELb0ELb0EEENS1_21CollectiveEpilogueFwdINS6_IJSA_NS7_ILi256EEESB_EEES9_SE_SG_Li256ELb1ELb1ELb0ELb0EEENS1_36VarlenDynamicPersistentTileSchedulerILi128ELi96ELi256ELi128ELb0ELb1ELb1ELb0ELb1ELb1EEEEEEEEEvNT_6ParamsE)
        /*0218*/ 	.word	0x00000098


	//----- nvinfo : EIATTR_MIN_STACK_SIZE
	.align		4
.L_109:
        /*021c*/ 	.byte	0x04, 0x12
        /*021e*/ 	.short	(.L_111 - .L_110)
	.align		4
.L_110:
        /*0220*/ 	.word	index@(_ZN7cutlass13device_kernelIN5flash11enable_sm90INS1_16FlashAttnFwdSm90INS1_25CollectiveMainloopFwdSm90ILi2EN4cute5tupleIJNS5_1CILi1EEES8_S8_EEENS6_IJNS7_ILi128EEENS7_ILi96EEENS7_ILi64EEEEEELi256ENS_6half_tEfNS_4arch4Sm90ELb0ELb1ELb1ELb0ELb0ELb0ELb0ELb1ELb0ELb1ELb0ELb0EEENS1_21CollectiveEpilogueFwdINS6_IJSA_NS7_ILi256EEESB_EEES9_SE_SG_Li256ELb0ELb1ELb0ELb0EEENS1_30DynamicPersistentTileSchedulerILi256ELi128ELb0ELb1ELb1EEEEEEEEEvNT_6ParamsE)
        /*0224*/ 	.word	0x00000020


	//----- nvinfo : EIATTR_MIN_STACK_SIZE
	.align		4
.L_111:
        /*0228*/ 	.byte	0x04, 0x12
        /*022a*/ 	.short	(.L_113 - .L_112)
	.align		4
.L_112:
        /*022c*/ 	.word	index@(_ZN7cutlass13device_kernelIN5flash11enable_sm90INS1_16FlashAttnFwdSm90INS1_25CollectiveMainloopFwdSm90ILi2EN4cute5tupleIJNS5_1CILi1EEES8_S8_EEENS6_IJNS7_ILi128EEENS7_ILi96EEENS7_ILi64EEEEEELi256ENS_6half_tEfNS_4arch4Sm90ELb0ELb1ELb1ELb0ELb0ELb0ELb1ELb1ELb0ELb1ELb0ELb0EEENS1_21CollectiveEpilogueFwdINS6_IJSA_NS7_ILi256EEESB_EEES9_SE_SG_Li256ELb0ELb1ELb0ELb0EEENS1_30DynamicPersistentTileSchedulerILi256ELi128ELb0ELb1ELb1EEEEEEEEEvNT_6ParamsE)
        /*0230*/ 	.word	0x000004c0


	//----- nvinfo : EIATTR_MIN_STACK_SIZE
	.align		4
.L_113:
        /*0234*/ 	.byte	0x04, 0x12
        /*0236*/ 	.short	(.L_115 - .L_114)
	.align		4
.L_114:
        /*0238*/ 	.word	index@(_ZN7cutlass13device_kernelIN5flash11enable_sm90INS1_16FlashAttnFwdSm90INS1_25CollectiveMainloopFwdSm90ILi2EN4cute5tupleIJNS5_1CILi1EEES8_S8_EEENS6_IJNS7_ILi128EEENS7_ILi96EEENS7_ILi64EEEEEELi256ENS_6half_tEfNS_4arch4Sm90ELb0ELb1ELb1ELb1ELb0ELb0ELb0ELb1ELb0ELb1ELb0ELb0EEENS1_21CollectiveEpilogueFwdINS6_IJSA_NS7_ILi256EEESB_EEES9_SE_SG_Li256ELb1ELb1ELb0ELb0EEENS1_36VarlenDynamicPersistentTileSchedulerILi128ELi96ELi256ELi128ELb0ELb1ELb1ELb1ELb0ELb1EEEEEEEEEvNT_6ParamsE)
        /*023c*/ 	.word	0x00000048


	//----- nvinfo : EIATTR_MIN_STACK_SIZE
	.align		4
.L_115:
        /*0240*/ 	.byte	0x04, 0x12
        /*0242*/ 	.short	(.L_117 - .L_116)
	.align		4
.L_116:
        /*0244*/ 	.word	index@(_ZN7cutlass13device_kernelIN5flash11enable_sm90INS1_16FlashAttnFwdSm90INS1_25CollectiveMainloopFwdSm90ILi2EN4cute5tupleIJNS5_1CILi1EEES8_S8_EEENS6_IJNS7_ILi128EEENS7_ILi96EEENS7_ILi64EEEEEELi256ENS_6half_tEfNS_4arch4Sm90ELb0ELb1ELb1ELb1ELb0ELb1ELb0ELb1ELb0ELb1ELb0ELb0EEENS1_21CollectiveEpilogueFwdINS6_IJSA_NS7_ILi256EEESB_EEES9_SE_SG_Li256ELb1ELb1ELb0ELb0EEENS1_36VarlenDynamicPersistentTileSchedulerILi128ELi96ELi256ELi128ELb0ELb1ELb1ELb1ELb0ELb1EEEEEEEEEvNT_6ParamsE)
        /*0248*/ 	.word	0x00000058


	//----- nvinfo : EIATTR_MIN_STACK_SIZE
	.align		4
.L_117:
        /*024c*/ 	.byte	0x04, 0x12
        /*024e*/ 	.short	(.L_119 - .L_118)
	.align		4
.L_118:
        /*0250*/ 	.word	index@(_ZN7cutlass13device_kernelIN5flash11enable_sm90INS1_16FlashAttnFwdSm90INS1_25CollectiveMainloopFwdSm90ILi2EN4cute5tupleIJNS5_1CILi1EEES8_S8_EEENS6_IJNS7_ILi128EEENS7_ILi96EEENS7_ILi64EEEEEELi256ENS_6half_tEfNS_4arch4Sm90ELb0ELb1ELb1ELb1ELb0ELb0ELb1ELb1ELb0ELb1ELb0ELb0EEENS1_21CollectiveEpilogueFwdINS6_IJSA_NS7_ILi256EEESB_EEES9_SE_SG_Li256ELb1ELb1ELb0ELb0EEENS1_36VarlenDynamicPersistentTileSchedulerILi128ELi96ELi256ELi128ELb0ELb1ELb1ELb1ELb0ELb1EEEEEEEEEvNT_6ParamsE)
        /*0254*/ 	.word	0x000004e0


	//----- nvinfo : EIATTR_MIN_STACK_SIZE
	.align		4
.L_119:
        /*0258*/ 	.byte	0x04, 0x12
        /*025a*/ 	.short	(.L_121 - .L_120)
	.align		4
.L_120:
        /*025c*/ 	.word	index@(_ZN7cutlass13device_kernelIN5flash11enable_sm90INS1_16FlashAttnFwdSm90INS1_25CollectiveMainloopFwdSm90ILi2EN4cute5tupleIJNS5_1CILi1EEES8_S8_EEENS6_IJNS7_ILi128EEENS7_ILi96EEENS7_ILi64EEEEEELi256ENS_6half_tEfNS_4arch4Sm90ELb0ELb1ELb1ELb1ELb0ELb1ELb1ELb1ELb0ELb1ELb0ELb0EEENS1_21CollectiveEpilogueFwdINS6_IJSA_NS7_ILi256EEESB_EEES9_SE_SG_Li256ELb1ELb1ELb0ELb0EEENS1_36VarlenDynamicPersistentTileSchedulerILi128ELi96ELi256ELi128ELb0ELb1ELb1ELb1ELb0ELb1EEEEEEEEEvNT_6ParamsE)
        /*0260*/ 	.word	0x000004f0


	//----- nvinfo : EIATTR_MIN_STACK_SIZE
	.align		4
.L_121:
        /*0264*/ 	.byte	0x04, 0x12
        /*0266*/ 	.short	(.L_123 - .L_122)
	.align		4
.L_122:
        /*0268*/ 	.word	index@(_ZN7cutlass13device_kernelIN5flash11enable_sm90INS1_16FlashAttnFwdSm90INS1_25CollectiveMainloopFwdSm90ILi2EN4cute5tupleIJNS5_1CILi1EEES8_S8_EEENS6_IJNS7_ILi128EEENS7_ILi96EEENS7_ILi64EEEEEELi256ENS_6half_tEfNS_4arch4Sm90ELb1ELb0ELb1ELb0ELb0ELb0ELb0ELb1ELb0ELb1ELb0ELb0EEENS1_21CollectiveEpilogueFwdINS6_IJSA_NS7_ILi256EEESB_EEES9_SE_SG_Li256ELb0ELb1ELb0ELb0EEENS1_30DynamicPersistentTileSchedulerILi256ELi128ELb0ELb1ELb1EEEEEEEEEvNT_6ParamsE)
        /*026c*/ 	.word	0x00000028


	//----- nvinfo : EIATTR_MIN_STACK_SIZE
	.align		4
.L_123:
        /*0270*/ 	.byte	0x04, 0x12
        /*0272*/ 	.short	(.L_125 - .L_124)
	.align		4
.L_124:
        /*0274*/ 	.word	index@(_ZN7cutlass13device_kernelIN5flash11enable_sm90INS1_16FlashAttnFwdSm90INS1_25CollectiveMainloopFwdSm90ILi2EN4cute5tupleIJNS5_1CILi1EEES8_S8_EEENS6_IJNS7_ILi128EEENS7_ILi96EEENS7_ILi64EEEEEELi256ENS_6half_tEfNS_4arch4Sm90ELb1ELb0ELb1ELb0ELb0ELb0ELb1ELb1ELb0ELb1ELb0ELb0EEENS1_21CollectiveEpilogueFwdINS6_IJSA_NS7_ILi256EEESB_EEES9_SE_SG_Li256ELb0ELb1ELb0ELb0EEENS1_30DynamicPersistentTileSchedulerILi256ELi128ELb0ELb1ELb1EEEEEEEEEvNT_6ParamsE)
        /*0278*/ 	.word	0x00000050


	//----- nvinfo : EIATTR_MIN_STACK_SIZE
	.align		4
.L_125:
        /*027c*/ 	.byte	0x04, 0x12
        /*027e*/ 	.short	(.L_127 - .L_126)
	.align		4
.L_126:
        /*0280*/ 	.word	index@(_ZN7cutlass13device_kernelIN5flash11enable_sm90INS1_16FlashAttnFwdSm90INS1_25CollectiveMainloopFwdSm90ILi2EN4cute5tupleIJNS5_1CILi1EEES8_S8_EEENS6_IJNS7_ILi128EEENS7_ILi96EEENS7_ILi64EEEEEELi256ENS_6half_tEfNS_4arch4Sm90ELb1ELb0ELb1ELb1ELb0ELb0ELb0ELb1ELb0ELb1ELb0ELb0EEENS1_21CollectiveEpilogueFwdINS6_IJSA_NS7_ILi256EEESB_EEES9_SE_SG_Li256ELb1ELb1ELb0ELb0EEENS1_36VarlenDynamicPersistentTileSchedulerILi128ELi96ELi256ELi128ELb0ELb1ELb1ELb1ELb1ELb1EEEEEEEEEvNT_6ParamsE)
        /*0284*/ 	.word	0x00000058


	//----- nvinfo : EIATTR_MIN_STACK_SIZE
	.align		4
.L_127:
        /*0288*/ 	.byte	0x04, 0x12
        /*028a*/ 	.short	(.L_129 - .L_128)
	.align		4
.L_128:
        /*028c*/ 	.word	index@(_ZN7cutlass13device_kernelIN5flash11enable_sm90INS1_16FlashAttnFwdSm90INS1_25CollectiveMainloopFwdSm90ILi2EN4cute5tupleIJNS5_1CILi1EEES8_S8_EEENS6_IJNS7_ILi128EEENS7_ILi96EEENS7_ILi64EEEEEELi256ENS_6half_tEfNS_4arch4Sm90ELb1ELb0ELb1ELb1ELb0ELb1ELb0ELb1ELb0ELb1ELb0ELb0EEENS1_21CollectiveEpilogueFwdINS6_IJSA_NS7_ILi256EEESB_EEES9_SE_SG_Li256ELb1ELb1ELb0ELb0EEENS1_36VarlenDynamicPersistentTileSchedulerILi128ELi96ELi256ELi128ELb0ELb1ELb1ELb1ELb1ELb1EEEEEEEEEvNT_6ParamsE)
        /*0290*/ 	.word	0x00000060


	//----- nvinfo : EIATTR_MIN_STACK_SIZE
	.align		4
.L_129:
        /*0294*/ 	.byte	0x04, 0x12
        /*0296*/ 	.short	(.L_131 - .L_130)
	.align		4
.L_130:
        /*0298*/ 	.word	index@(_ZN7cutlass13device_kernelIN5flash11enable_sm90INS1_16FlashAttnFwdSm90INS1_25CollectiveMainloopFwdSm90ILi2EN4cute5tupleIJNS5_1CILi1EEES8_S8_EEENS6_IJNS7_ILi128EEENS7_ILi96EEENS7_ILi64EEEEEELi256ENS_6half_tEfNS_4arch4Sm90ELb1ELb0ELb1ELb1ELb0ELb0ELb1ELb1ELb0ELb1ELb0ELb0EEENS1_21CollectiveEpilogueFwdINS6_IJSA_NS7_ILi256EEESB_EEES9_SE_SG_Li256ELb1ELb1ELb0ELb0EEENS1_36VarlenDynamicPersistentTileSchedulerILi128ELi96ELi256ELi128ELb0ELb1ELb1ELb1ELb1ELb1EEEEEEEEEvNT_6ParamsE)
        /*029c*/ 	.word	0x00000070


	//----- nvinfo : EIATTR_MIN_STACK_SIZE
	.align		4
.L_131:
        /*02a0*/ 	.byte	0x04, 0x12
        /*02a2*/ 	.short	(.L_133 - .L_132)
	.align		4
.L_132:
        /*02a4*/ 	.word	index@(_ZN7cutlass13device_kernelIN5flash11enable_sm90INS1_16FlashAttnFwdSm90INS1_25CollectiveMainloopFwdSm90ILi2EN4cute5tupleIJNS5_1CILi1EEES8_S8_EEENS6_IJNS7_ILi128EEENS7_ILi96EEENS7_ILi64EEEEEELi256ENS_6half_tEfNS_4arch4Sm90ELb1ELb0ELb1ELb1ELb0ELb1ELb1ELb1ELb0ELb1ELb0ELb0EEENS1_21CollectiveEpilogueFwdINS6_IJSA_NS7_ILi256EEESB_EEES9_SE_SG_Li256ELb1ELb1ELb0ELb0EEENS1_36VarlenDynamicPersistentTileSchedulerILi128ELi96ELi256ELi128ELb0ELb1ELb1ELb1ELb1ELb1EEEEEEEEEvNT_6ParamsE)
        /*02a8*/ 	.word	0x000000b8
.L_133:


//--------------------- .nv.compat                --------------------------
	.section	.nv.compat,"",@"SHT_CUDA_COMPAT_INFO"
	.align	4
        /*0000*/ 	.byte	0x02, 0x09, 0x01, 0x00, 0x02, 0x02, 0x04, 0x00, 0x02, 0x05, 0x05, 0x00, 0x03, 0x07, 0x01, 0x01
        /*0010*/ 	.byte	0x02, 0x03, 0x01, 0x00, 0x02, 0x06, 0x01, 0x00, 0x04, 0x0b, 0x08, 0x00, 0x00, 0x00, 0x00, 0x00
        /*0020*/ 	.byte	0x00, 0x00, 0x00, 0x00


//--------------------- .nv.info._ZN7cutlass13device_kernelIN5flash11enable_sm90INS1_16FlashAttnFwdSm90INS1_25CollectiveMainloopFwdSm90ILi2EN4cute5tupleIJNS5_1CILi1EEES8_S8_EEENS6_IJNS7_ILi128EEENS7_ILi96EEENS7_ILi64EEEEEELi256ENS_6half_tEfNS_4arch4Sm90ELb0ELb0ELb1ELb0ELb0ELb0ELb0ELb1ELb0ELb1ELb0ELb0EEENS1_21CollectiveEpilogueFwdINS6_IJSA_NS7_ILi256EEESB_EEES9_SE_SG_Li256ELb0ELb1ELb0ELb0EEENS1_29StaticPersistentTileSchedulerILb0EEEEEEEEEvNT_6ParamsE --------------------------
	.section	.nv.info._ZN7cutlass13device_kernelIN5flash11enable_sm90INS1_16FlashAttnFwdSm90INS1_25CollectiveMainloopFwdSm90ILi2EN4cute5tupleIJNS5_1CILi1EEES8_S8_EEENS6_IJNS7_ILi128EEENS7_ILi96EEENS7_ILi64EEEEEELi256ENS_6half_tEfNS_4arch4Sm90ELb0ELb0ELb1ELb0ELb0ELb0ELb0ELb1ELb0ELb1ELb0ELb0EEENS1_21CollectiveEpilogueFwdINS6_IJSA_NS7_ILi256EEESB_EEES9_SE_SG_Li256ELb0ELb1ELb0ELb0EEENS1_29StaticPersistentTileSchedulerILb0EEEEEEEEEvNT_6ParamsE,"",@"SHT_CUDA_INFO"
	.sectionflags	@""
	.align	4


	//----- nvinfo : EIATTR_CUDA_API_VERSION
	.align		4
        /*0000*/ 	.byte	0x04, 0x37
        /*0002*/ 	.short	(.L_135 - .L_134)
.L_134:
        /*0004*/ 	.word	0x00000082


	//----- nvinfo : EIATTR_KPARAM_INFO
	.align		4
.L_135:
        /*0008*/ 	.byte	0x04, 0x17
        /*000a*/ 	.short	(.L_137 - .L_136)
.L_136:
        /*000c*/ 	.word	0x00000000
        /*0010*/ 	.short	0x0000
        /*0012*/ 	.short	0x0070
        /*0014*/ 	.byte	0x00, 0xf0, 0x01, 0x28


	//----- nvinfo : EIATTR_SPARSE_MMA_MASK
	.align		4
.L_137:
        /*0018*/ 	.byte	0x03, 0x50
        /*001a*/ 	.short	0x0000


	//----- nvinfo : EIATTR_MAXREG_COUNT
	.align		4
        /*001c*/ 	.byte	0x03, 0x1b
        /*001e*/ 	.short	0x00a8


	//----- nvinfo : EIATTR_NUM_BARRIERS
	.align		4
        /*0020*/ 	.byte	0x02, 0x4c
        /*0022*/ 	.byte	0x10
	.zero		1


	//----- nvinfo : EIATTR_EXTERNS
	.align		4
        /*0024*/ 	.byte	0x04, 0x0f
        /*0026*/ 	.short	(.L_139 - .L_138)


	//   ....[0]....
	.align		4
.L_138:
        /*0028*/ 	.word	index@(__assertfail)


	//----- nvinfo : EIATTR_ANNOTATIONS
	.align		4
.L_139:
        /*002c*/ 	.byte	0x04, 0x55
        /*002e*/ 	.short	(.L_141 - .L_140)


	//   ....[0]....
.L_140:
        /*0030*/ 	.word	0x00000001
        /*0034*/ 	.byte	0xe0, 0x7d, 0x00, 0x00, 0x01, 0x00, 0x00, 0x00, 0x20, 0x7f, 0x00, 0x00, 0x01, 0x00, 0x00, 0x00
        /* <DEDUP_REMOVED lines=25> */
        /*01d4*/ 	.byte	0x70, 0xbc, 0x00, 0x00


	//----- nvinfo : EIATTR_MERCURY_ISA_VERSION
	.align		4
.L_141:
        /*01d8*/ 	.byte	0x03, 0x5f
        /*01da*/ 	.short	0x0101


	//----- nvinfo : EIATTR_INT_WARP_WIDE_INSTR_OFFSETS
	.align		4
        /*01dc*/ 	.byte	0x04, 0x31
        /*01de*/ 	.short	(.L_143 - .L_142)


	//   ....[0]....
.L_142:
        /*01e0*/ 	.word	0x00000130


	//   ....[1]....
        /*01e4*/ 	.word	0x00000170


	//   ....[2]....
        /*01e8*/ 	.word	0x000001e0


	//----- nvinfo : EIATTR_COOP_GROUP_MASK_REGIDS
	.align		4
.L_143:
        /*01ec*/ 	.byte	0x04, 0x29
        /*01ee*/ 	.short	(.L_145 - .L_144)


	//   ....[0]....
.L_144:
        /*01f0*/ 	.word	0xffffffff


	//   ....[1]....
        /*01f4*/ 	.word	0xffffffff


	//   ....[2]....
        /*01f8*/ 	.word	0xffffffff


	//   ....[3]....
        /*01fc*/ 	.word	0xffffffff


	//   ....[4]....
        /*0200*/ 	.word	0xffffffff


	//   ....[5]....
        /*0204*/ 	.word	0xffffffff


	//   ....[6]....
        /*0208*/ 	.word	0xffffffff


	//   ....[7]....
        /*020c*/ 	.word	0xffffffff


	//   ....[8]....
        /*0210*/ 	.word	0xffffffff


	//   ....[9]....
        /*0214*/ 	.word	0xffffffff


	//   ....[10]....
        /*0218*/ 	.word	0xffffffff


	//   ....[11]....
        /*021c*/ 	.word	0xffffffff


	//   ....[12]....
        /*0220*/ 	.word	0xffffffff


	//   ....[13]....
        /*0224*/ 	.word	0xffffffff


	//   ....[14]....
        /*0228*/ 	.word	0xffffffff


	//   ....[15]....
        /*022c*/ 	.word	0xffffffff


	//   ....[16]....
        /*0230*/ 	.word	0xffffffff


	//   ....[17]....
        /*0234*/ 	.word	0xffffffff


	//   ....[18]....
        /*0238*/ 	.word	0xffffffff


	//   ....[19]....
        /*023c*/ 	.word	0xffffffff


	//   ....[20]....
        /*0240*/ 	.word	0xffffffff


	//   ....[21]....
        /*0244*/ 	.word	0xffffffff


	//   ....[22]....
        /*0248*/ 	.word	0xffffffff


	//   ....[23]....
        /*024c*/ 	.word	0xffffffff


	//   ....[24]....
        /*0250*/ 	.word	0xffffffff


	//   ....[25]....
        /*0254*/ 	.word	0xffffffff


	//   ....[26]....
        /*0258*/ 	.word	0xffffffff


	//   ....[27]....
        /*025c*/ 	.word	0xffffffff


	//   ....[28]....
        /*0260*/ 	.word	0xffffffff


	//   ....[29]....
        /*0264*/ 	.word	0xffffffff


	//   ....[30]....
        /*0268*/ 	.word	0xffffffff


	//   ....[31]....
        /*026c*/ 	.word	0xffffffff


	//   ....[32]....
        /*0270*/ 	.word	0xffffffff


	//   ....[33]....
        /*0274*/ 	.word	0xffffffff


	//   ....[34]....
        /*0278*/ 	.word	0xffffffff


	//   ....[35]....
        /*027c*/ 	.word	0xffffffff


	//   ....[36]....
        /*0280*/ 	.word	0xffffffff


	//   ....[37]....
        /*0284*/ 	.word	0xffffffff


	//   ....[38]....
        /*0288*/ 	.word	0xffffffff


	//   ....[39]....
        /*028c*/ 	.word	0xffffffff


	//   ....[40]....
        /*0290*/ 	.word	0xffffffff


	//   ....[41]....
        /*0294*/ 	.word	0xffffffff


	//   ....[42]....
        /*0298*/ 	.word	0xffffffff


	//   ....[43]....
        /*029c*/ 	.word	0xffffffff


	//   ....[44]....
        /*02a0*/ 	.word	0xffffffff


	//   ....[45]....
        /*02a4*/ 	.word	0xffffffff


	//   ....[46]....
        /*02a8*/ 	.word	0xffffffff


	//   ....[47]....
        /*02ac*/ 	.word	0xffffffff


	//   ....[48]....
        /*02b0*/ 	.word	0xffffffff


	//   ....[49]....
        /*02b4*/ 	.word	0xffffffff


	//   ....[50]....
        /*02b8*/ 	.word	0x0500000f


	//   ....[51]....
        /*02bc*/ 	.word	0x0500000f


	//   ....[52]....
        /*02c0*/ 	.word	0x0500000f


	//   ....[53]....
        /*02c4*/ 	.word	0x0500000f


	//   ....[54]....
        /*02c8*/ 	.word	0x0500000f


	//   ....[55]....
        /*02cc*/ 	.word	0x0500000f


	//   ....[56]....
        /*02d0*/ 	.word	0x0500000f


	//   ....[57]....
        /*02d4*/ 	.word	0x0500000f


	//   ....[58]....
        /*02d8*/ 	.word	0x0500000f


	//   ....[59]....
        /*02dc*/ 	.word	0x0500000f


	//   ....[60]....
        /*02e0*/ 	.word	0x0500000f


	//   ....[61]....
        /*02e4*/ 	.word	0x0500000f


	//   ....[62]....
        /*02e8*/ 	.word	0x0500000f


	//   ....[63]....
        /*02ec*/ 	.word	0x0500000f


	//   ....[64]....
        /*02f0*/ 	.word	0x0500000f


	//   ....[65]....
        /*02f4*/ 	.word	0x0500000f


	//   ....[66]....
        /*02f8*/ 	.word	0x0500000f


	//   ....[67]....
        /*02fc*/ 	.word	0x0500000f


	//----- nvinfo : EIATTR_COOP_GROUP_INSTR_OFFSETS
	.align		4
.L_145:
        /*0300*/ 	.byte	0x04, 0x28
        /*0302*/ 	.short	(.L_147 - .L_146)


	//   ....[0]....
.L_146:
        /*0304*/ 	.word	0x00000070


	//   ....[1]....
        /*0308*/ 	.word	0x00000140


	//   ....[2]....
        /*030c*/ 	.word	0x00000190


	//   ....[3]....
        /*0310*/ 	.word	0x000003c0


	//   ....[4]....
        /*0314*/ 	.word	0x00000520


	//   ....[5]....
        /*0318*/ 	.word	0x00000640


	//   ....[6]....
        /*031c*/ 	.word	0x000007a0


	//   ....[7]....
        /*0320*/ 	.word	0x00000db0


	//   ....[8]....
        /*0324*/ 	.word	0x00002090


	//   ....[9]....
        /*0328*/ 	.word	0x00002120


	//   ....[10]....
        /*032c*/ 	.word	0x00002530


	//   ....[11]....
        /*0330*/ 	.word	0x000025b0


	//   ....[12]....
        /*0334*/ 	.word	0x00003b40


	//   ....[13]....
        /*0338*/ 	.word	0x00003bb0


	//   ....[14]....
        /*033c*/ 	.word	0x00004010


	//   ....[15]....
        /*0340*/ 	.word	0x000041d0


	//   ....[16]....
        /*0344*/ 	.word	0x00005580


	//   ....[17]....
        /*0348*/ 	.word	0x000055b0


	//   ....[18]....
        /*034c*/ 	.word	0x00005660


	//   ....[19]....
        /*0350*/ 	.word	0x00005680


	//   ....[20]....
        /*0354*/ 	.word	0x000070b0


	//   ....[21]....
        /*0358*/ 	.word	0x000070e0


	//   ....[22]....
        /*035c*/ 	.word	0x00007270


	//   ....[23]....
        /*0360*/ 	.word	0x00007280


	//   ....[24]....
        /*0364*/ 	.word	0x000077a0


	//   ....[25]....
        /*0368*/ 	.word	0x000077c0


	//   ....[26]....
        /*036c*/ 	.word	0x00007900


	//   ....[27]....
        /*0370*/ 	.word	0x00007920


	//   ....[28]....
        /*0374*/ 	.word	0x00007a50


	//   ....[29]....
        /*0378*/ 	.word	0x00007a70


	//   ....[30]....
        /*037c*/ 	.word	0x00007bb0


	//   ....[31]....
        /*0380*/ 	.word	0x00007bf0


	//   ....[32]....
        /*0384*/ 	.word	0x00008620


	//   ....[33]....
        /*0388*/ 	.word	0x00008f90


	//   ....[34]....
        /*038c*/ 	.word	0x00008fa0


	//   ....[35]....
        /*0390*/ 	.word	0x00008fe0


	//   ....[36]....
        /*0394*/ 	.word	0x00009020


	//   ....[37]....
        /*0398*/ 	.word	0x00009120


	//   ....[38]....
        /*039c*/ 	.word	0x00009130


	//   ....[39]....
        /*03a0*/ 	.word	0x000091c0


	//   ....[40]....
        /*03a4*/ 	.word	0x000091d0


	//   ....[41]....
        /*03a8*/ 	.word	0x00009260


	//   ....[42]....
        /*03ac*/ 	.word	0x00009270


	//   ....[43]....
        /*03b0*/ 	.word	0x00009300


	//   ....[44]....
        /*03b4*/ 	.word	0x00009310


	//   ....[45]....
        /*03b8*/ 	.word	0x00009390


	//   ....[46]....
        /*03bc*/ 	.word	0x000093a0


	//   ....[47]....
        /*03c0*/ 	.word	0x000093b0


	//   ....[48]....
        /*03c4*/ 	.word	0x000093c0


	//   ....[49]....
        /*03c8*/ 	.word	0x0000bba0


	//   ....[50]....
        /*03cc*/ 	.word	0x0000c0a0


	//   ....[51]....
        /*03d0*/ 	.word	0x0000c210


	//   ....[52]....
        /*03d4*/ 	.word	0x0000c270


	//   ....[53]....
        /*03d8*/ 	.word	0x0000c340


	//   ....[54]....
        /*03dc*/ 	.word	0x0000c3e0


	//   ....[55]....
        /*03e0*/ 	.word	0x0000c480


	//   ....[56]....
        /*03e4*/ 	.word	0x0000c590


	//   ....[57]....
        /*03e8*/ 	.word	0x0000c5f0


	//   ....[58]....
        /*03ec*/ 	.word	0x0000c6f0


	//   ....[59]....
        /*03f0*/ 	.word	0x0000c750


	//   ....[60]....
        /*03f4*/ 	.word	0x0000c850


	//   ....[61]....
        /*03f8*/ 	.word	0x0000c8b0


	//   ....[62]....
        /*03fc*/ 	.word	0x0000c9b0


	//   ....[63]....
        /*0400*/ 	.word	0x0000ca10


	//   ....[64]....
        /*0404*/ 	.word	0x0000cb00


	//   ....[65]....
        /*0408*/ 	.word	0x0000cb60


	//   ....[66]....
        /*040c*/ 	.word	0x0000cc00


	//   ....[67]....
        /*0410*/ 	.word	0x0000cff0


	//----- nvinfo : EIATTR_REG_RECONFIG
	.align		4
.L_147:
        /*0414*/ 	.byte	0x01, 0x54
	.zero		2


	//----- nvinfo : EIATTR_SYSCALL_OFFSETS
	.align		4
        /*0418*/ 	.byte	0x04, 0x46
        /*041a*/ 	.short	(.L_149 - .L_148)


	//   ....[0]....
.L_148:
        /*041c*/ 	.word	0x00001110


	//   ....[1]....
        /*0420*/ 	.word	0x00008280


	//   ....[2]....
        /*0424*/ 	.word	0x000083c0


	//   ....[3]....
        /*0428*/ 	.word	0x000084b0


	//   ....[4]....
        /*042c*/ 	.word	0x00008bb0


	//----- nvinfo : EIATTR_MBARRIER_INSTR_OFFSETS
	.align		4
.L_149:
        /*0430*/ 	.byte	0x04, 0x39
        /*0432*/ 	.short	(.L_151 - .L_150)


	//   ....[0]....
.L_150:
        /*0434*/ 	.word	0x00000270
        /*0438*/ 	.word	0x000000ff
        /*043c*/ 	.word	0x00022800
        /*0440*/ 	.short	0x0100
        /*0442*/ 	.byte	0x08
	.zero		1


	//   ....[1]....
        /*0444*/ 	.word	0x00000280
        /*0448*/ 	.word	0x000000ff
        /*044c*/ 	.word	0x00022820
        /*0450*/ 	.short	0x0100
        /*0452*/ 	.byte	0x08
	.zero		1


	//   ....[2]....
        /*0454*/ 	.word	0x00000370
        /*0458*/ 	.word	0x000000ff
        /*045c*/ 	.word	0x00022830
        /*0460*/ 	.short	0x0100
        /*0462*/ 	.byte	0x08
	.zero		1


	//   ....[3]....
        /*0464*/ 	.word	0x00000380
        /*0468*/ 	.word	0x000000ff
        /*046c*/ 	.word	0x00022840
        /*0470*/ 	.short	0x0100
        /*0472*/ 	.byte	0x08
	.zero		1


	//   ....[4]....
        /*0474*/ 	.word	0x00000390
        /*0478*/ 	.word	0x000000ff
        /*047c*/ 	.word	0x00022838
        /*0480*/ 	.short	0x0100
        /*0482*/ 	.byte	0x08
	.zero		1


	//   ....[5]....
        /*0484*/ 	.word	0x000003a0
        /*0488*/ 	.word	0x000000ff
        /*048c*/ 	.word	0x00022848
        /*0490*/ 	.short	0x0100
        /*0492*/ 	.byte	0x08
	.zero		1


	//   ....[6]....
        /*0494*/ 	.word	0x000004d0
        /*0498*/ 	.word	0x000000ff
        /*049c*/ 	.word	0x00022850
        /*04a0*/ 	.short	0x0100
        /*04a2*/ 	.byte	0x08
	.zero		1


	//   ....[7]....
        /*04a4*/ 	.word	0x000004e0
        /*04a8*/ 	.word	0x000000ff
        /*04ac*/ 	.word	0x00022860
        /*04b0*/ 	.short	0x0100
        /*04b2*/ 	.byte	0x08
	.zero		1


	//   ....[8]....
        /*04b4*/ 	.word	0x000004f0
        /*04b8*/ 	.word	0x000000ff
        /*04bc*/ 	.word	0x00022858
        /*04c0*/ 	.short	0x0100
        /*04c2*/ 	.byte	0x08
	.zero		1


	//   ....[9]....
        /*04c4*/ 	.word	0x00000500
        /*04c8*/ 	.word	0x000000ff
        /*04cc*/ 	.word	0x00022868
        /*04d0*/ 	.short	0x0100
        /*04d2*/ 	.byte	0x08
	.zero		1


	//   ....[10]....
        /*04d4*/ 	.word	0x000005f0
        /*04d8*/ 	.word	0x000000ff
        /*04dc*/ 	.word	0x00022870
        /*04e0*/ 	.short	0x0100
        /*04e2*/ 	.byte	0x06
	.zero		1


	//   ....[11]....
        /*04e4*/ 	.word	0x00000600
        /*04e8*/ 	.word	0x000000ff
        /*04ec*/ 	.word	0x00022880
        /*04f0*/ 	.short	0x0100
        /*04f2*/ 	.byte	0x06
	.zero		1


	//   ....[12]....
        /*04f4*/ 	.word	0x00000610
        /*04f8*/ 	.word	0x000000ff
        /*04fc*/ 	.word	0x00022878
        /*0500*/ 	.short	0x0100
        /*0502*/ 	.byte	0x06
	.zero		1


	//   ....[13]....
        /*0504*/ 	.word	0x00000620
        /*0508*/ 	.word	0x000000ff
        /*050c*/ 	.word	0x00022888
        /*0510*/ 	.short	0x0100
        /*0512*/ 	.byte	0x06
	.zero		1


	//   ....[14]....
        /*0514*/ 	.word	0x00000750
        /*0518*/ 	.word	0x000000ff
        /*051c*/ 	.word	0x00022890
        /*0520*/ 	.short	0x0100
        /*0522*/ 	.byte	0x08
	.zero		1


	//   ....[15]....
        /*0524*/ 	.word	0x00000760
        /*0528*/ 	.word	0x000000ff
        /*052c*/ 	.word	0x000228a0
        /*0530*/ 	.short	0x0100
        /*0532*/ 	.byte	0x08
	.zero		1


	//   ....[16]....
        /*0534*/ 	.word	0x00000770
        /*0538*/ 	.word	0x000000ff
        /*053c*/ 	.word	0x00022898
        /*0540*/ 	.short	0x0100
        /*0542*/ 	.byte	0x08
	.zero		1


	//   ....[17]....
        /*0544*/ 	.word	0x00000780
        /*0548*/ 	.word	0x000000ff
        /*054c*/ 	.word	0x000228a8
        /*0550*/ 	.short	0x0100
        /*0552*/ 	.byte	0x08
	.zero		1


	//   ....[18]....
        /*0554*/ 	.word	0x000008b0
        /*0558*/ 	.word	0x000000ff
        /*055c*/ 	.word	0x000228b0
        /*0560*/ 	.short	0x0100
        /*0562*/ 	.byte	0x08
	.zero		1


	//   ....[19]....
        /*0564*/ 	.word	0x000008c0
        /*0568*/ 	.word	0x000000ff
        /*056c*/ 	.word	0x000228c0
        /*0570*/ 	.short	0x0100
        /*0572*/ 	.byte	0x08
	.zero		1


	//   ....[20]....
        /*0574*/ 	.word	0x000008d0
        /*0578*/ 	.word	0x000000ff
        /*057c*/ 	.word	0x000228b8
        /*0580*/ 	.short	0x0100
        /*0582*/ 	.byte	0x08
	.zero		1


	//   ....[21]....
        /*0584*/ 	.word	0x000008e0
        /*0588*/ 	.word	0x000000ff
        /*058c*/ 	.word	0x000228c8
        /*0590*/ 	.short	0x0100
        /*0592*/ 	.byte	0x08
	.zero		1


	//   ....[22]....
        /*0594*/ 	.word	0x00001160
        /*0598*/ 	.word	0x000000ff
        /*059c*/ 	.word	0x00022800
        /*05a0*/ 	.short	0x010a
        /*05a2*/ 	.byte	0x2d
	.zero		1


	//   ....[23]....
        /*05a4*/ 	.word	0x00001230
        /*05a8*/ 	.word	0x000000ff
        /*05ac*/ 	.word	0x00022830
        /*05b0*/ 	.short	0x010a
        /*05b2*/ 	.byte	0x15
	.zero		1


	//   ....[24]....
        /*05b4*/ 	.word	0x00001270
        /*05b8*/ 	.word	0x000000ff
        /*05bc*/ 	.word	0x00022830
        /*05c0*/ 	.short	0x010a
        /*05c2*/ 	.byte	0x15
	.zero		1


	//   ....[25]....
        /*05c4*/ 	.word	0x00002a10
        /*05c8*/ 	.word	0x00000003
        /*05cc*/ 	.word	0x00000000
        /*05d0*/ 	.short	0x0101
        /*05d2*/ 	.byte	0x3f
	.zero		1


	//   ....[26]....
        /*05d4*/ 	.word	0x00002e80
        /*05d8*/ 	.word	0x000000ff
        /*05dc*/ 	.word	0x00022850
        /*05e0*/ 	.short	0x010a
        /*05e2*/ 	.byte	0x15
	.zero		1


	//   ....[27]....
        /*05e4*/ 	.word	0x00002ec0
        /*05e8*/ 	.word	0x000000ff
        /*05ec*/ 	.word	0x00022850
        /*05f0*/ 	.short	0x010a
        /*05f2*/ 	.byte	0x15
	.zero		1


	//   ....[28]....
        /*05f4*/ 	.word	0x000031b0
        /*05f8*/ 	.word	0x00000009
        /*05fc*/ 	.word	0x00000000
        /*0600*/ 	.short	0x0101
        /*0602*/ 	.byte	0x3f
	.zero		1


	//   ....[29]....
        /*0604*/ 	.word	0x00003340
        /*0608*/ 	.word	0x000000ff
        /*060c*/ 	.word	0x00022830
        /*0610*/ 	.short	0x010a
        /*0612*/ 	.byte	0x17
	.zero		1


	//   ....[30]....
        /*0614*/ 	.word	0x00003390
        /*0618*/ 	.word	0x000000ff
        /*061c*/ 	.word	0x00022830
        /*0620*/ 	.short	0x010a
        /*0622*/ 	.byte	0x17
	.zero		1


	//   ....[31]....
        /*0624*/ 	.word	0x00004d90
        /*0628*/ 	.word	0x000000a1
        /*062c*/ 	.word	0x00000000
        /*0630*/ 	.short	0x0101
        /*0632*/ 	.byte	0x3f
	.zero		1


	//   ....[32]....
        /*0634*/ 	.word	0x00005230
        /*0638*/ 	.word	0x000000ff
        /*063c*/ 	.word	0x00022850
        /*0640*/ 	.short	0x010a
        /*0642*/ 	.byte	0x17
	.zero		1


	//   ....[33]....
        /*0644*/ 	.word	0x00005280
        /*0648*/ 	.word	0x000000ff
        /*064c*/ 	.word	0x00022850
        /*0650*/ 	.short	0x010a
        /*0652*/ 	.byte	0x17
	.zero		1


	//   ....[34]....
        /*0654*/ 	.word	0x00005560
        /*0658*/ 	.word	0x000000c3
        /*065c*/ 	.word	0x00000000
        /*0660*/ 	.short	0x0101
        /*0662*/ 	.byte	0x3f
	.zero		1


	//   ....[35]....
        /*0664*/ 	.word	0x00007780
        /*0668*/ 	.word	0x000000ce
        /*066c*/ 	.word	0x00000000
        /*0670*/ 	.short	0x0101
        /*0672*/ 	.byte	0x3f
	.zero		1


	//   ....[36]....
        /*0674*/ 	.word	0x00008850
        /*0678*/ 	.word	0x00000000
        /*067c*/ 	.word	0x00022840
        /*0680*/ 	.short	0x010a
        /*0682*/ 	.byte	0x3f
	.zero		1


	//   ....[37]....
        /*0684*/ 	.word	0x000094c0
        /*0688*/ 	.word	0x000000ff
        /*068c*/ 	.word	0x00022800
        /*0690*/ 	.short	0x0107
        /*0692*/ 	.byte	0x24
	.zero		1


	//   ....[38]....
        /*0694*/ 	.word	0x00009520
        /*0698*/ 	.word	0x000000ff
        /*069c*/ 	.word	0x00022800
        /*06a0*/ 	.short	0x0101
        /*06a2*/ 	.byte	0x24
	.zero		1


	//   ....[39]....
        /*06a4*/ 	.word	0x00009540
        /*06a8*/ 	.word	0x000000ff
        /*06ac*/ 	.word	0x00022820
        /*06b0*/ 	.short	0x010a
        /*06b2*/ 	.byte	0x24
	.zero		1


	//   ....[40]....
        /*06b4*/ 	.word	0x00009620
        /*06b8*/ 	.word	0x00000002
        /*06bc*/ 	.word	0x00022860
        /*06c0*/ 	.short	0x010a
        /*06c2*/ 	.byte	0x3f
	.zero		1


	//   ....[41]....
        /*06c4*/ 	.word	0x00009e40
        /*06c8*/ 	.word	0x00000003
        /*06cc*/ 	.word	0x00022840
        /*06d0*/ 	.short	0x010a
        /*06d2*/ 	.byte	0x3f
	.zero		1


	//   ....[42]....
        /*06d4*/ 	.word	0x0000a090
        /*06d8*/ 	.word	0x00000003
        /*06dc*/ 	.word	0x00022860
        /*06e0*/ 	.short	0x010a
        /*06e2*/ 	.byte	0x3f
	.zero		1


	//   ....[43]....
        /*06e4*/ 	.word	0x0000a8a0
        /*06e8*/ 	.word	0x00000004
        /*06ec*/ 	.word	0x00022840
        /*06f0*/ 	.short	0x010a
        /*06f2*/ 	.byte	0x3f
	.zero		1


	//   ....[44]....
        /*06f4*/ 	.word	0x0000aad0
        /*06f8*/ 	.word	0x00000004
        /*06fc*/ 	.word	0x00022860
        /*0700*/ 	.short	0x010a
        /*0702*/ 	.byte	0x3f
	.zero		1


	//   ....[45]....
        /*0704*/ 	.word	0x0000b230
        /*0708*/ 	.word	0x00000004
        /*070c*/ 	.word	0x00022840
        /*0710*/ 	.short	0x010a
        /*0712*/ 	.byte	0x3f
	.zero		1


	//   ....[46]....
        /*0714*/ 	.word	0x0000b480
        /*0718*/ 	.word	0x00000004
        /*071c*/ 	.word	0x00022860
        /*0720*/ 	.short	0x010a
        /*0722*/ 	.byte	0x3f
	.zero		1


	//   ....[47]....
        /*0724*/ 	.word	0x0000bb20
        /*0728*/ 	.word	0x00000000
        /*072c*/ 	.word	0x00022820
        /*0730*/ 	.short	0x010a
        /*0732*/ 	.byte	0x3f
	.zero		1


	//   ....[48]....
        /*0734*/ 	.word	0x0000bcf0
        /*0738*/ 	.word	0x00000006
        /*073c*/ 	.word	0x00000000
        /*0740*/ 	.short	0x010a
        /*0742*/ 	.byte	0x3f
	.zero		1


	//   ....[49]....
        /*0744*/ 	.word	0x0000bd40
        /*0748*/ 	.word	0x00000003
        /*074c*/ 	.word	0x00000000
        /*0750*/ 	.short	0x010a
        /*0752*/ 	.byte	0x3f
	.zero		1


	//   ....[50]....
        /*0754*/ 	.word	0x0000bda0
        /*0758*/ 	.word	0x00000012
        /*075c*/ 	.word	0x00000000
        /*0760*/ 	.short	0x010a
        /*0762*/ 	.byte	0x3f
	.zero		1


	//   ....[51]....
        /*0764*/ 	.word	0x0000bdd0
        /*0768*/ 	.word	0x00000003
        /*076c*/ 	.word	0x00000000
        /*0770*/ 	.short	0x010a
        /*0772*/ 	.byte	0x3f
	.zero		1


	//   ....[52]....
        /*0774*/ 	.word	0x0000be40
        /*0778*/ 	.word	0x00000003
        /*077c*/ 	.word	0x00022800
        /*0780*/ 	.short	0x010a
        /*0782*/ 	.byte	0x3f
	.zero		1


	//   ....[53]....
        /*0784*/ 	.word	0x0000bea0
        /*0788*/ 	.word	0x00000003
        /*078c*/ 	.word	0x00022830
        /*0790*/ 	.short	0x010a
        /*0792*/ 	.byte	0x3f
	.zero		1


	//   ....[54]....
        /*0794*/ 	.word	0x0000bef0
        /*0798*/ 	.word	0x00000009
        /*079c*/ 	.word	0x00022850
        /*07a0*/ 	.short	0x010a
        /*07a2*/ 	.byte	0x3f
	.zero		1


	//   ....[55]....
        /*07a4*/ 	.word	0x0000bf60
        /*07a8*/ 	.word	0x00000000
        /*07ac*/ 	.word	0x00022830
        /*07b0*/ 	.short	0x010a
        /*07b2*/ 	.byte	0x3f
	.zero		1


	//   ....[56]....
        /*07b4*/ 	.word	0x0000bfc0
        /*07b8*/ 	.word	0x000000c3
        /*07bc*/ 	.word	0x00022850
        /*07c0*/ 	.short	0x010a
        /*07c2*/ 	.byte	0x3f
	.zero		1


	//   ....[57]....
        /*07c4*/ 	.word	0x0000c160
        /*07c8*/ 	.word	0x00000000
        /*07cc*/ 	.word	0x00022840
        /*07d0*/ 	.short	0x010a
        /*07d2*/ 	.byte	0x3f
	.zero		1


	//   ....[58]....
        /*07d4*/ 	.word	0x0000cc90
        /*07d8*/ 	.word	0x00000003
        /*07dc*/ 	.word	0x00022820
        /*07e0*/ 	.short	0x010a
        /*07e2*/ 	.byte	0x3f
	.zero		1


	//   ....[59]....
        /*07e4*/ 	.word	0x0000cce0
        /*07e8*/ 	.word	0x00000002
        /*07ec*/ 	.word	0x00022860
        /*07f0*/ 	.short	0x010a
        /*07f2*/ 	.byte	0x3f
	.zero		1


	//   ....[60]....
        /*07f4*/ 	.word	0x0000cd30
        /*07f8*/ 	.word	0x00000003
        /*07fc*/ 	.word	0x00022840
        /*0800*/ 	.short	0x010a
        /*0802*/ 	.byte	0x3f
	.zero		1


	//   ....[61]....
        /*0804*/ 	.word	0x0000cd80
        /*0808*/ 	.word	0x00000003
        /*080c*/ 	.word	0x00022860
        /*0810*/ 	.short	0x010a
        /*0812*/ 	.byte	0x3f
	.zero		1


	//   ....[62]....
        /*0814*/ 	.word	0x0000cdd0
        /*0818*/ 	.word	0x00000004
        /*081c*/ 	.word	0x00022840
        /*0820*/ 	.short	0x010a
        /*0822*/ 	.byte	0x3f
	.zero		1


	//   ....[63]....
        /*0824*/ 	.word	0x0000ce20
        /*0828*/ 	.word	0x00000004
        /*082c*/ 	.word	0x00022860
        /*0830*/ 	.short	0x010a
        /*0832*/ 	.byte	0x3f
	.zero		1


	//   ....[64]....
        /*0834*/ 	.word	0x0000ce70
        /*0838*/ 	.word	0x00000004
        /*083c*/ 	.word	0x00022840
        /*0840*/ 	.short	0x010a
        /*0842*/ 	.byte	0x3f
	.zero		1


	//   ....[65]....
        /*0844*/ 	.word	0x0000cec0
        /*0848*/ 	.word	0x00000004
        /*084c*/ 	.word	0x00022860
        /*0850*/ 	.short	0x010a
        /*0852*/ 	.byte	0x3f
	.zero		1


	//   ....[66]....
        /*0854*/ 	.word	0x0000cf10
        /*0858*/ 	.word	0x00000000
        /*085c*/ 	.word	0x00022820
        /*0860*/ 	.short	0x010a
        /*0862*/ 	.byte	0x3f
	.zero		1


	//   ....[67]....
        /*0864*/ 	.word	0x0000d0b0
        /*0868*/ 	.word	0x00000006
        /*086c*/ 	.word	0x00000000
        /*0870*/ 	.short	0x010a
        /*0872*/ 	.byte	0x3f
	.zero		1


	//   ....[68]....
        /*0874*/ 	.word	0x0000d100
        /*0878*/ 	.word	0x00000003
        /*087c*/ 	.word	0x00000000
        /*0880*/ 	.short	0x010a
        /*0882*/ 	.byte	0x3f
	.zero		1


	//   ....[69]....
        /*0884*/ 	.word	0x0000d150
        /*0888*/ 	.word	0x00000012
        /*088c*/ 	.word	0x00000000
        /*0890*/ 	.short	0x010a
        /*0892*/ 	.byte	0x3f
	.zero		1


	//----- nvinfo : EIATTR_NUM_MBARRIERS
	.align		4
.L_151:
        /*0894*/ 	.byte	0x03, 0x38
        /*0896*/ 	.short	0x0016


	//----- nvinfo : EIATTR_EXIT_INSTR_OFFSETS
	.align		4
        /*0898*/ 	.byte	0x04, 0x1c
        /*089a*/ 	.short	(.L_153 - .L_152)


	//   ....[0]....
.L_152:
        /*089c*/ 	.word	0x00000a20


	//   ....[1]....
        /*08a0*/ 	.word	0x00007d50


	//   ....[2]....
        /*08a4*/ 	.word	0x0000be20


	//----- nvinfo : EIATTR_MAX_THREADS
	.align		4
.L_153:
        /*08a8*/ 	.byte	0x04, 0x05
        /*08aa*/ 	.short	(.L_155 - .L_154)
.L_154:
        /*08ac*/ 	.word	0x00000180
        /*08b0*/ 	.word	0x00000001
        /*08b4*/ 	.word	0x00000001


	//----- nvinfo : EIATTR_CRS_STACK_SIZE
	.align		4
.L_155:
        /*08b8*/ 	.byte	0x04, 0x1e
        /*08ba*/ 	.short	(.L_157 - .L_156)
.L_156:
        /*08bc*/ 	.word	0x00000000


	//----- nvinfo : EIATTR_CBANK_PARAM_SIZE
	.align		4
.L_157:
        /*08c0*/ 	.byte	0x03, 0x19
        /*08c2*/ 	.short	0x0a70


	//----- nvinfo : EIATTR_PARAM_CBANK
	.align		4
        /*08c4*/ 	.byte	0x04, 0x0a
        /*08c6*/ 	.short	(.L_159 - .L_158)
	.align		4
.L_158:
        /*08c8*/ 	.word	index@(.nv.constant0._ZN7cutlass13device_kernelIN5flash11enable_sm90INS1_16FlashAttnFwdSm90INS1_25CollectiveMainloopFwdSm90ILi2EN4cute5tupleIJNS5_1CILi1EEES8_S8_EEENS6_IJNS7_ILi128EEENS7_ILi96EEENS7_ILi64EEEEEELi256ENS_6half_tEfNS_4arch4Sm90ELb0ELb0ELb1ELb0ELb0ELb0ELb0ELb1ELb0ELb1ELb0ELb0EEENS1_21CollectiveEpilogueFwdINS6_IJSA_NS7_ILi256EEESB_EEES9_SE_SG_Li256ELb0ELb1ELb0ELb0EEENS1_29StaticPersistentTileSchedulerILb0EEEEEEEEEvNT_6ParamsE)
        /*08cc*/ 	.short	0x0210
        /*08ce*/ 	.short	0x0a70


	//----- nvinfo : EIATTR_SW_WAR
	.align		4
.L_159:
        /*08d0*/ 	.byte	0x04, 0x36
        /*08d2*/ 	.short	(.L_161 - .L_160)
.L_160:
        /*08d4*/ 	.word	0x00000008
.L_161:


//--------------------- .nv.info._ZN7cutlass13device_kernelIN5flash11enable_sm90INS1_16FlashAttnFwdSm90INS1_25CollectiveMainloopFwdSm90ILi2EN4cute5tupleIJNS5_1CILi1EEES8_S8_EEENS6_IJNS7_ILi128EEENS7_ILi96EEENS7_ILi64EEEEEELi256ENS_6half_tEfNS_4arch4Sm90ELb0ELb0ELb1ELb0ELb0ELb0ELb1ELb1ELb0ELb1ELb0ELb0EEENS1_21CollectiveEpilogueFwdINS6_IJSA_NS7_ILi256EEESB_EEES9_SE_SG_Li256ELb0ELb1ELb0ELb0EEENS1_29StaticPersistentTileSchedulerILb0EEEEEEEEEvNT_6ParamsE --------------------------
	.section	.nv.info._ZN7cutlass13device_kernelIN5flash11enable_sm90INS1_16FlashAttnFwdSm90INS1_25CollectiveMainloopFwdSm90ILi2EN4cute5tupleIJNS5_1CILi1EEES8_S8_EEENS6_IJNS7_ILi128EEENS7_ILi96EEENS7_ILi64EEEEEELi256ENS_6half_tEfNS_4arch4Sm90ELb0ELb0ELb1ELb0ELb0ELb0ELb1ELb1ELb0ELb1ELb0ELb0EEENS1_21CollectiveEpilogueFwdINS6_IJSA_NS7_ILi256EEESB_EEES9_SE_SG_Li256ELb0ELb1ELb0ELb0EEENS1_29StaticPersistentTileSchedulerILb0EEEEEEEEEvNT_6ParamsE,"",@"SHT_CUDA_INFO"
	.sectionflags	@""
	.align	4


	//----- nvinfo : EIATTR_CUDA_API_VERSION
	.align		4
        /*0000*/ 	.byte	0x04, 0x37
        /*0002*/ 	.short	(.L_163 - .L_162)
.L_162:
        /*0004*/ 	.word	0x00000082


	//----- nvinfo : EIATTR_KPARAM_INFO
	.align		4
.L_163:
        /*0008*/ 	.byte	0x04, 0x17
        /*000a*/ 	.short	(.L_165 - .L_164)
.L_164:
        /*000c*/ 	.word	0x00000000
        /*0010*/ 	.short	0x0000
        /*0012*/ 	.short	0x0070
        /*0014*/ 	.byte	0x00, 0xf0, 0x01, 0x2c


	//----- nvinfo : EIATTR_SPARSE_MMA_MASK
	.align		4
.L_165:
        /*0018*/ 	.byte	0x03, 0x50
        /*001a*/ 	.short	0x0000


	//----- nvinfo : EIATTR_MAXREG_COUNT
	.align		4
        /*001c*/ 	.byte	0x03, 0x1b
        /*001e*/ 	.short	0x00a8


	//----- nvinfo : EIATTR_NUM_BARRIERS
	.align		4
        /*0020*/ 	.byte	0x02, 0x4c
        /*0022*/ 	.byte	0x10
	.zero		1


	//----- nvinfo : EIATTR_EXTERNS
	.align		4
        /*0024*/ 	.byte	0x04, 0x0f
        /*0026*/ 	.short	(.L_167 - .L_166)


	//   ....[0]....
	.align		4
.L_166:
        /*0028*/ 	.word	index@(__assertfail)


	//----- nvinfo : EIATTR_ANNOTATIONS
	.align		4
.L_167:
        /*002c*/ 	.byte	0x04, 0x55
        /*002e*/ 	.short	(.L_169 - .L_168)


	//   ....[0]....
.L_168:
        /* <DEDUP_REMOVED lines=50> */


	//----- nvinfo : EIATTR_MERCURY_ISA_VERSION
	.align		4
.L_169:
        /*0338*/ 	.byte	0x03, 0x5f
        /*033a*/ 	.short	0x0101


	//----- nvinfo : EIATTR_INT_WARP_WIDE_INSTR_OFFSETS
	.align		4
        /*033c*/ 	.byte	0x04, 0x31
        /*033e*/ 	.short	(.L_171 - .L_170)


	//   ....[0]....
.L_170:
        /*0340*/ 	.word	0x00000130


	//   ....[1]....
        /*0344*/ 	.word	0x00000170


	//   ....[2]....
        /*0348*/ 	.word	0x000001e0


	//   ....[3]....
        /*034c*/ 	.word	0x000001f0


	//----- nvinfo : EIATTR_COOP_GROUP_MASK_REGIDS
	.align		4
.L_171:
        /*0350*/ 	.byte	0x04, 0x29
        /*0352*/ 	.short	(.L_173 - .L_172)


	//   ....[0]....
.L_172:
        /*0354*/ 	.word	0xffffffff


	//   ....[1]....
        /*0358*/ 	.word	0xffffffff


	//   ....[2]....
        /*035c*/ 	.word	0xffffffff


	//   ....[3]....
        /*0360*/ 	.word	0xffffffff


	//   ....[4]....
        /*0364*/ 	.word	0xffffffff


	//   ....[5]....
        /*0368*/ 	.word	0xffffffff


	//   ....[6]....
        /*036c*/ 	.word	0xffffffff


	//   ....[7]....
        /*0370*/ 	.word	0xffffffff


	//   ....[8]....
        /*0374*/ 	.word	0xffffffff


	//   ....[9]....
        /*0378*/ 	.word	0xffffffff


	//   ....[10]....
        /*037c*/ 	.word	0xffffffff


	//   ....[11]....
        /*0380*/ 	.word	0xffffffff


	//   ....[12]....
        /*0384*/ 	.word	0xffffffff


	//   ....[13]....
        /*0388*/ 	.word	0xffffffff


	//   ....[14]....
        /*038c*/ 	.word	0xffffffff


	//   ....[15]....
        /*0390*/ 	.word	0xffffffff


	//   ....[16]....
        /*0394*/ 	.word	0xffffffff


	//   ....[17]....
        /*0398*/ 	.word	0xffffffff


	//   ....[18]....
        /*039c*/ 	.word	0xffffffff


	//   ....[19]....
        /*03a0*/ 	.word	0xffffffff


	//   ....[20]....
        /*03a4*/ 	.word	0xffffffff


	//   ....[21]....
        /*03a8*/ 	.word	0xffffffff


	//   ....[22]....
        /*03ac*/ 	.word	0xffffffff


	//   ....[23]....
        /*03b0*/ 	.word	0xffffffff


	//   ....[24]....
        /*03b4*/ 	.word	0xffffffff


	//   ....[25]....
        /*03b8*/ 	.word	0xffffffff


	//   ....[26]....
        /*03bc*/ 	.word	0xffffffff


	//   ....[27]....
        /*03c0*/ 	.word	0xffffffff


	//   ....[28]....
        /*03c4*/ 	.word	0xffffffff


	//   ....[29]....
        /*03c8*/ 	.word	0xffffffff


	//   ....[30]....
        /*03cc*/ 	.word	0xffffffff


	//   ....[31]....
        /*03d0*/ 	.word	0xffffffff


	//   ....[32]....
        /*03d4*/ 	.word	0xffffffff


	//   ....[33]....
        /*03d8*/ 	.word	0xffffffff


	//   ....[34]....
        /*03dc*/ 	.word	0xffffffff


	//   ....[35]....
        /*03e0*/ 	.word	0xffffffff


	//   ....[36]....
        /*03e4*/ 	.word	0xffffffff


	//   ....[37]....
        /*03e8*/ 	.word	0xffffffff


	//   ....[38]....
        /*03ec*/ 	.word	0xffffffff


	//   ....[39]....
        /*03f0*/ 	.word	0xffffffff


	//   ....[40]....
        /*03f4*/ 	.word	0xffffffff


	//   ....[41]....
        /*03f8*/ 	.word	0xffffffff


	//   ....[42]....
        /*03fc*/ 	.word	0xffffffff


	//   ....[43]....
        /*0400*/ 	.word	0xffffffff


	//   ....[44]....
        /*0404*/ 	.word	0xffffffff


	//   ....[45]....
        /*0408*/ 	.word	0xffffffff


	//   ....[46]....
        /*040c*/ 	.word	0xffffffff


	//   ....[47]....
        /*0410*/ 	.word	0xffffffff


	//   ....[48]....
        /*0414*/ 	.word	0xffffffff


	//   ....[49]....
        /*0418*/ 	.word	0xffffffff


	//   ....[50]....
        /*041c*/ 	.word	0xffffffff


	//   ....[51]....
        /*0420*/ 	.word	0xffffffff


	//   ....[52]....
        /*0424*/ 	.word	0xffffffff


	//   ....[53]....
        /*0428*/ 	.word	0xffffffff


	//   ....[54]....
        /*042c*/ 	.word	0xffffffff


	//   ....[55]....
        /*0430*/ 	.word	0xffffffff


	//   ....[56]....
        /*0434*/ 	.word	0xffffffff


	//   ....[57]....
        /*0438*/ 	.word	0xffffffff


	//   ....[58]....
        /*043c*/ 	.word	0xffffffff


	//   ....[59]....
        /*0440*/ 	.word	0xffffffff


	//   ....[60]....
        /*0444*/ 	.word	0xffffffff


	//   ....[61]....
        /*0448*/ 	.word	0xffffffff


	//   ....[62]....
        /*044c*/ 	.word	0xffffffff


	//   ....[63]....
        /*0450*/ 	.word	0xffffffff


	//   ....[64]....
        /*0454*/ 	.word	0xffffffff


	//   ....[65]....
        /*0458*/ 	.word	0xffffffff


	//   ....[66]....
        /*045c*/ 	.word	0x0500000f


	//   ....[67]....
        /*0460*/ 	.word	0x0500000f


	//   ....[68]....
        /*0464*/ 	.word	0x0500000f


	//   ....[69]....
        /*0468*/ 	.word	0x0500000f


	//   ....[70]....
        /*046c*/ 	.word	0x0500000f


	//   ....[71]....
        /*0470*/ 	.word	0x0500000f


	//   ....[72]....
        /*0474*/ 	.word	0x0500000f


	//   ....[73]....
        /*0478*/ 	.word	0x0500000f


	//   ....[74]....
        /*047c*/ 	.word	0x0500000f


	//   ....[75]....
        /*0480*/ 	.word	0x0500000f


	//   ....[76]....
        /*0484*/ 	.word	0x0500000f


	//   ....[77]....
        /*0488*/ 	.word	0x0500000f


	//   ....[78]....
        /*048c*/ 	.word	0x0500000f


	//   ....[79]....
        /*0490*/ 	.word	0x0500000f


	//   ....[80]....
        /*0494*/ 	.word	0x0500000f


	//   ....[81]....
        /*0498*/ 	.word	0x0500000f


	//   ....[82]....
        /*049c*/ 	.word	0x0500000f


	//   ....[83]....
        /*04a0*/ 	.word	0x0500000f


	//   ....[84]....
        /*04a4*/ 	.word	0x0500000f


	//   ....[85]....
        /*04a8*/ 	.word	0x0500000f


	//   ....[86]....
        /*04ac*/ 	.word	0x0500000f


	//   ....[87]....
        /*04b0*/ 	.word	0x0500000f


	//   ....[88]....
        /*04b4*/ 	.word	0x0500000f


	//   ....[89]....
        /*04b8*/ 	.word	0x0500000f


	//   ....[90]....
        /*04bc*/ 	.word	0x0500000f


	//   ....[91]....
        /*04c0*/ 	.word	0x0500000f


	//   ....[92]....
        /*04c4*/ 	.word	0x0500000f


	//   ....[93]....
        /*04c8*/ 	.word	0x0500000f


	//   ....[94]....
        /*04cc*/ 	.word	0x0500000f


	//   ....[95]....
        /*04d0*/ 	.word	0x0500000f


	//   ....[96]....
        /*04d4*/ 	.word	0x0500000f


	//   ....[97]....
        /*04d8*/ 	.word	0x0500000f


	//   ....[98]....
        /*04dc*/ 	.word	0x0500000f


	//   ....[99]....
        /*04e0*/ 	.word	0x0500000f


	//----- nvinfo : EIATTR_COOP_GROUP_INSTR_OFFSETS
	.align		4
.L_173:
        /*04e4*/ 	.byte	0x04, 0x28
        /*04e6*/ 	.short	(.L_175 - .L_174)


	//   ....[0]....
.L_174:
        /*04e8*/ 	.word	0x00000070


	//   ....[1]....
        /*04ec*/ 	.word	0x00000140


	//   ....[2]....
        /*04f0*/ 	.word	0x00000190


	//   ....[3]....
        /*04f4*/ 	.word	0x000003e0


	//   ....[4]....
        /*04f8*/ 	.word	0x00000540


	//   ....[5]....
        /*04fc*/ 	.word	0x00000660


	//   ....[6]....
        /*0500*/ 	.word	0x000007c0


	//   ....[7]....
        /*0504*/ 	.word	0x00000dd0


	//   ....[8]....
        /*0508*/ 	.word	0x00002aa0


	//   ....[9]....
        /*050c*/ 	.word	0x00002b50


	//   ....[10]....
        /*0510*/ 	.word	0x00002b60


	//   ....[11]....
        /*0514*/ 	.word	0x00002bb0


	//   ....[12]....
        /*0518*/ 	.word	0x00004d00


	//   ....[13]....
        /*051c*/ 	.word	0x00004d50


	//   ....[14]....
        /*0520*/ 	.word	0x00004d70


	//   ....[15]....
        /*0524*/ 	.word	0x00004d90


	//   ....[16]....
        /*0528*/ 	.word	0x00006360


	//   ....[17]....
        /*052c*/ 	.word	0x00006390


	//   ....[18]....
        /*0530*/ 	.word	0x00006480


	//   ....[19]....
        /*0534*/ 	.word	0x000064a0


	//   ....[20]....
        /*0538*/ 	.word	0x00007e90


	//   ....[21]....
        /*053c*/ 	.word	0x00007ec0


	//   ....[22]....
        /*0540*/ 	.word	0x00008050


	//   ....[23]....
        /*0544*/ 	.word	0x00008060


	//   ....[24]....
        /*0548*/ 	.word	0x00008580


	//   ....[25]....
        /*054c*/ 	.word	0x000085a0


	//   ....[26]....
        /*0550*/ 	.word	0x000086e0


	//   ....[27]....
        /*0554*/ 	.word	0x00008700


	//   ....[28]....
        /*0558*/ 	.word	0x00008830


	//   ....[29]....
        /*055c*/ 	.word	0x00008850


	//   ....[30]....
        /*0560*/ 	.word	0x00008990


	//   ....[31]....
        /*0564*/ 	.word	0x000089d0


	//   ....[32]....
        /*0568*/ 	.word	0x00009490


	//   ....[33]....
        /*056c*/ 	.word	0x00009e80


	//   ....[34]....
        /*0570*/ 	.word	0x00009e90


	//   ....[35]....
        /*0574*/ 	.word	0x00009ed0


	//   ....[36]....
        /*0578*/ 	.word	0x00009f00


	//   ....[37]....
        /*057c*/ 	.word	0x0000a010


	//   ....[38]....
        /*0580*/ 	.word	0x0000a080


	//   ....[39]....
        /*0584*/ 	.word	0x0000a0b0


	//   ....[40]....
        /*0588*/ 	.word	0x0000a130


	//   ....[41]....
        /*058c*/ 	.word	0x0000a160


	//   ....[42]....
        /*0590*/ 	.word	0x0000a1e0


	//   ....[43]....
        /*0594*/ 	.word	0x0000a210


	//   ....[44]....
        /*0598*/ 	.word	0x0000a290


	//   ....[45]....
        /*059c*/ 	.word	0x0000a2c0


	//   ....[46]....
        /*05a0*/ 	.word	0x0000a320


	//   ....[47]....
        /*05a4*/ 	.word	0x0000a330


	//   ....[48]....
        /*05a8*/ 	.word	0x0000a3a0


	//   ....[49]....
        /*05ac*/ 	.word	0x0000aa10


	//   ....[50]....
        /*05b0*/ 	.word	0x0000aa20


	//   ....[51]....
        /*05b4*/ 	.word	0x0000aa60


	//   ....[52]....
        /*05b8*/ 	.word	0x0000ab10


	//   ....[53]....
        /*05bc*/ 	.word	0x0000aba0


	//   ....[54]....
        /*05c0*/ 	.word	0x0000abb0


	//   ....[55]....
        /*05c4*/ 	.word	0x0000ac40


	//   ....[56]....
        /*05c8*/ 	.word	0x0000ac50


	//   ....[57]....
        /*05cc*/ 	.word	0x0000ac80


	//   ....[58]....
        /*05d0*/ 	.word	0x0000ace0


	//   ....[59]....
        /*05d4*/ 	.word	0x0000ad10


	//   ....[60]....
        /*05d8*/ 	.word	0x0000ad60


	//   ....[61]....
        /*05dc*/ 	.word	0x0000ada0


	//   ....[62]....
        /*05e0*/ 	.word	0x0000adf0


	//   ....[63]....
        /*05e4*/ 	.word	0x0000ae30


	//   ....[64]....
        /*05e8*/ 	.word	0x0000ae80


	//   ....[65]....
        /*05ec*/ 	.word	0x0000d630


	//   ....[66]....
        /*05f0*/ 	.word	0x0000db90


	//   ....[67]....
        /*05f4*/ 	.word	0x0000dd10


	//   ....[68]....
        /*05f8*/ 	.word	0x0000dd70


	//   ....[69]....
        /*05fc*/ 	.word	0x0000de30


	//   ....[70]....
        /*0600*/ 	.word	0x0000dee0


	//   ....[71]....
        /*0604*/ 	.word	0x0000dfc0


	//   ....[72]....
        /*0608*/ 	.word	0x0000e060


	//   ....[73]....
        /*060c*/ 	.word	0x0000e160


	//   ....[74]....
        /*0610*/ 	.word	0x0000e260


	//   ....[75]....
        /*0614*/ 	.word	0x0000e2d0


	//   ....[76]....
        /*0618*/ 	.word	0x0000e370


	//   ....[77]....
        /*061c*/ 	.word	0x0000e440


	//   ....[78]....
        /*0620*/ 	.word	0x0000e4e0


	//   ....[79]....
        /*0624*/ 	.word	0x0000e5b0


	//   ....[80]....
        /*0628*/ 	.word	0x0000e650


	//   ....[81]....
        /*062c*/ 	.word	0x0000e700


	//   ....[82]....
        /*0630*/ 	.word	0x0000e7f0


	//   ....[83]....
        /*0634*/ 	.word	0x0000e890


	//   ....[84]....
        /*0638*/ 	.word	0x0000e950


	//   ....[85]....
        /*063c*/ 	.word	0x0000ebb0


	//   ....[86]....
        /*0640*/ 	.word	0x0000eca0


	//   ....[87]....
        /*0644*/ 	.word	0x0000ed60


	//   ....[88]....
        /*0648*/ 	.word	0x0000ee20


	//   ....[89]....
        /*064c*/ 	.word	0x0000eee0


	//   ....[90]....
        /*0650*/ 	.word	0x0000efa0


	//   ....[91]....
        /*0654*/ 	.word	0x0000f060


	//   ....[92]....
        /*0658*/ 	.word	0x0000f120


	//   ....[93]....
        /*065c*/ 	.word	0x0000f230


	//   ....[94]....
        /*0660*/ 	.word	0x0000f280


	//   ....[95]....
        /*0664*/ 	.word	0x0000f340


	//   ....[96]....
        /*0668*/ 	.word	0x0000f3f0


	//   ....[97]....
        /*066c*/ 	.word	0x0000f4b0


	//   ....[98]....
        /*0670*/ 	.word	0x0000f560


	//   ....[99]....
        /*0674*/ 	.word	0x0000f910


	//----- nvinfo : EIATTR_REG_RECONFIG
	.align		4
.L_175:
        /*0678*/ 	.byte	0x01, 0x54
	.zero		2


	//----- nvinfo : EIATTR_SYSCALL_OFFSETS
	.align		4
        /*067c*/ 	.byte	0x04, 0x46
        /*067e*/ 	.short	(.L_177 - .L_176)


	//   ....[0]....
.L_176:
        /*0680*/ 	.word	0x00001140


	//   ....[1]....
        /*0684*/ 	.word	0x000090b0


	//   ....[2]....
        /*0688*/ 	.word	0x000091f0


	//   ....[3]....
        /*068c*/ 	.word	0x000092e0


	//   ....[4]....
        /*0690*/ 	.word	0x00009a70


	//   ....[5]....
        /*0694*/ 	.word	0x0000a670


	//----- nvinfo : EIATTR_MBARRIER_INSTR_OFFSETS
	.align		4
.L_177:
        /*0698*/ 	.byte	0x04, 0x39
        /*069a*/ 	.short	(.L_179 - .L_178)


	//   ....[0]....
.L_178:
        /*069c*/ 	.word	0x00000280
        /*06a0*/ 	.word	0x000000ff
        /*06a4*/ 	.word	0x00032400
        /*06a8*/ 	.short	0x0100
        /*06aa*/ 	.byte	0x08
	.zero		1


	//   ....[1]....
        /*06ac*/ 	.word	0x00000290
        /*06b0*/ 	.word	0x000000ff
        /*06b4*/ 	.word	0x00032410
        /*06b8*/ 	.short	0x0100
        /*06ba*/ 	.byte	0x08
	.zero		1


	//   ....[2]....
        /*06bc*/ 	.word	0x000002a0
        /*06c0*/ 	.word	0x000000ff
        /*06c4*/ 	.word	0x00032420
        /*06c8*/ 	.short	0x0100
        /*06ca*/ 	.byte	0x08
	.zero		1


	//   ....[3]....
        /*06cc*/ 	.word	0x00000390
        /*06d0*/ 	.word	0x000000ff
        /*06d4*/ 	.word	0x00032430
        /*06d8*/ 	.short	0x0100
        /*06da*/ 	.byte	0x08
	.zero		1


	//   ....[4]....
        /*06dc*/ 	.word	0x000003a0
        /*06e0*/ 	.word	0x000000ff
        /*06e4*/ 	.word	0x00032440
        /*06e8*/ 	.short	0x0100
        /*06ea*/ 	.byte	0x08
	.zero		1


	//   ....[5]....
        /*06ec*/ 	.word	0x000003b0
        /*06f0*/ 	.word	0x000000ff
        /*06f4*/ 	.word	0x00032438
        /*06f8*/ 	.short	0x0100
        /*06fa*/ 	.byte	0x08
	.zero		1


	//   ....[6]....
        /*06fc*/ 	.word	0x000003c0
        /*0700*/ 	.word	0x000000ff
        /*0704*/ 	.word	0x00032448
        /*0708*/ 	.short	0x0100
        /*070a*/ 	.byte	0x08
	.zero		1


	//   ....[7]....
        /*070c*/ 	.word	0x000004f0
        /*0710*/ 	.word	0x000000ff
        /*0714*/ 	.word	0x00032450
        /*0718*/ 	.short	0x0100
        /*071a*/ 	.byte	0x08
	.zero		1


	//   ....[8]....
        /*071c*/ 	.word	0x00000500
        /*0720*/ 	.word	0x000000ff
        /*0724*/ 	.word	0x00032460
        /*0728*/ 	.short	0x0100
        /*072a*/ 	.byte	0x08
	.zero		1


	//   ....[9]....
        /*072c*/ 	.word	0x00000510
        /*0730*/ 	.word	0x000000ff
        /*0734*/ 	.word	0x00032458
        /*0738*/ 	.short	0x0100
        /*073a*/ 	.byte	0x08
	.zero		1


	//   ....[10]....
        /*073c*/ 	.word	0x00000520
        /*0740*/ 	.word	0x000000ff
        /*0744*/ 	.word	0x00032468
        /*0748*/ 	.short	0x0100
        /*074a*/ 	.byte	0x08
	.zero		1


	//   ....[11]....
        /*074c*/ 	.word	0x00000610
        /*0750*/ 	.word	0x000000ff
        /*0754*/ 	.word	0x00032470
        /*0758*/ 	.short	0x0100
        /*075a*/ 	.byte	0x06
	.zero		1


	//   ....[12]....
        /*075c*/ 	.word	0x00000620
        /*0760*/ 	.word	0x000000ff
        /*0764*/ 	.word	0x00032480
        /*0768*/ 	.short	0x0100
        /*076a*/ 	.byte	0x06
	.zero		1


	//   ....[13]....
        /*076c*/ 	.word	0x00000630
        /*0770*/ 	.word	0x000000ff
        /*0774*/ 	.word	0x00032478
        /*0778*/ 	.short	0x0100
        /*077a*/ 	.byte	0x06
	.zero		1


	//   ....[14]....
        /*077c*/ 	.word	0x00000640
        /*0780*/ 	.word	0x000000ff
        /*0784*/ 	.word	0x00032488
        /*0788*/ 	.short	0x0100
        /*078a*/ 	.byte	0x06
	.zero		1


	//   ....[15]....
        /*078c*/ 	.word	0x00000770
        /*0790*/ 	.word	0x000000ff
        /*0794*/ 	.word	0x00032490
        /*0798*/ 	.short	0x0100
        /*079a*/ 	.byte	0x08
	.zero		1


	//   ....[16]....
        /*079c*/ 	.word	0x00000780
        /*07a0*/ 	.word	0x000000ff
        /*07a4*/ 	.word	0x000324a0
        /*07a8*/ 	.short	0x0100
        /*07aa*/ 	.byte	0x08
	.zero		1


	//   ....[17]....
        /*07ac*/ 	.word	0x00000790
        /*07b0*/ 	.word	0x000000ff
        /*07b4*/ 	.word	0x00032498
        /*07b8*/ 	.short	0x0100
        /*07ba*/ 	.byte	0x08
	.zero		1


	//   ....[18]....
        /*07bc*/ 	.word	0x000007a0
        /*07c0*/ 	.word	0x000000ff
        /*07c4*/ 	.word	0x000324a8
        /*07c8*/ 	.short	0x0100
        /*07ca*/ 	.byte	0x08
	.zero		1


	//   ....[19]....
        /*07cc*/ 	.word	0x000008d0
        /*07d0*/ 	.word	0x000000ff
        /*07d4*/ 	.word	0x000324b0
        /*07d8*/ 	.short	0x0100
        /*07da*/ 	.byte	0x08
	.zero		1


	//   ....[20]....
        /*07dc*/ 	.word	0x000008e0
        /*07e0*/ 	.word	0x000000ff
        /*07e4*/ 	.word	0x000324c0
        /*07e8*/ 	.short	0x0100
        /*07ea*/ 	.byte	0x08
	.zero		1


	//   ....[21]....
        /*07ec*/ 	.word	0x000008f0
        /*07f0*/ 	.word	0x000000ff
        /*07f4*/ 	.word	0x000324b8
        /*07f8*/ 	.short	0x0100
        /*07fa*/ 	.byte	0x08
	.zero		1


	//   ....[22]....
        /*07fc*/ 	.word	0x00000900
        /*0800*/ 	.word	0x000000ff
        /*0804*/ 	.word	0x000324c8
        /*0808*/ 	.short	0x0100
        /*080a*/ 	.byte	0x08
	.zero		1


	//   ....[23]....
        /*080c*/ 	.word	0x00001190
        /*0810*/ 	.word	0x000000ff
        /*0814*/ 	.word	0x00032400
        /*0818*/ 	.short	0x010a
        /*081a*/ 	.byte	0x32
	.zero		1


	//   ....[24]....
        /*081c*/ 	.word	0x00001260
        /*0820*/ 	.word	0x000000ff
        /*0824*/ 	.word	0x00032430
        /*0828*/ 	.short	0x010a
        /*082a*/ 	.byte	0x1a
	.zero		1


	//   ....[25]....
        /*082c*/ 	.word	0x000012a0
        /*0830*/ 	.word	0x000000ff
        /*0834*/ 	.word	0x00032430
        /*0838*/ 	.short	0x010a
        /*083a*/ 	.byte	0x1a
	.zero		1


	//   ....[26]....
        /*083c*/ 	.word	0x00001500
        /*0840*/ 	.word	0x000000ff
        /*0844*/ 	.word	0x00032410
        /*0848*/ 	.short	0x010a
        /*084a*/ 	.byte	0x32
	.zero		1


	//   ....[27]....
        /*084c*/ 	.word	0x00001540
        /*0850*/ 	.word	0x000000ff
        /*0854*/ 	.word	0x00032450
        /*0858*/ 	.short	0x010a
        /*085a*/ 	.byte	0x1a
	.zero		1


	//   ....[28]....
        /*085c*/ 	.word	0x00001580
        /*0860*/ 	.word	0x000000ff
        /*0864*/ 	.word	0x00032450
        /*0868*/ 	.short	0x010a
        /*086a*/ 	.byte	0x1a
	.zero		1


	//   ....[29]....
        /*086c*/ 	.word	0x00002ef0
        /*0870*/ 	.word	0x00000018
        /*0874*/ 	.word	0x00000000
        /*0878*/ 	.short	0x0101
        /*087a*/ 	.byte	0x3f
	.zero		1


	//   ....[30]....
        /*087c*/ 	.word	0x00003900
        /*0880*/ 	.word	0x0000000c
        /*0884*/ 	.word	0x00000000
        /*0888*/ 	.short	0x0101
        /*088a*/ 	.byte	0x3f
	.zero		1


	//   ....[31]....
        /*088c*/ 	.word	0x00003a70
        /*0890*/ 	.word	0x000000ff
        /*0894*/ 	.word	0x00032430
        /*0898*/ 	.short	0x010a
        /*089a*/ 	.byte	0x1d
	.zero		1


	//   ....[32]....
        /*089c*/ 	.word	0x00003ab0
        /*08a0*/ 	.word	0x000000ff
        /*08a4*/ 	.word	0x00032430
        /*08a8*/ 	.short	0x010a
        /*08aa*/ 	.byte	0x1d
	.zero		1


	//   ....[33]....
        /*08ac*/ 	.word	0x00003c30
        /*08b0*/ 	.word	0x000000ff
        /*08b4*/ 	.word	0x00032450
        /*08b8*/ 	.short	0x010a
        /*08ba*/ 	.byte	0x1d
	.zero		1


	//   ....[34]....
        /*08bc*/ 	.word	0x00003c70
        /*08c0*/ 	.word	0x000000ff
        /*08c4*/ 	.word	0x00032450
        /*08c8*/ 	.short	0x010a
        /*08ca*/ 	.byte	0x1d
	.zero		1


	//   ....[35]....
        /*08cc*/ 	.word	0x00004f90
        /*08d0*/ 	.word	0x00000098
        /*08d4*/ 	.word	0x00000000
        /*08d8*/ 	.short	0x0101
        /*08da*/ 	.byte	0x3f
	.zero		1


	//   ....[36]....
        /*08dc*/ 	.word	0x00006340
        /*08e0*/ 	.word	0x000000c3
        /*08e4*/ 	.word	0x00000000
        /*08e8*/ 	.short	0x0101
        /*08ea*/ 	.byte	0x3f
	.zero		1


	//   ....[37]....
        /*08ec*/ 	.word	0x00008560
        /*08f0*/ 	.word	0x000000ce
        /*08f4*/ 	.word	0x00000000
        /*08f8*/ 	.short	0x0101
        /*08fa*/ 	.byte	0x3f
	.zero		1


	//   ....[38]....
        /*08fc*/ 	.word	0x000096c0
        /*0900*/ 	.word	0x00000000
        /*0904*/ 	.word	0x00032440
        /*0908*/ 	.short	0x010a
        /*090a*/ 	.byte	0x3f
	.zero		1


	//   ....[39]....
        /*090c*/ 	.word	0x0000a480
        /*0910*/ 	.word	0x000000ff
        /*0914*/ 	.word	0x00032400
        /*0918*/ 	.short	0x0107
        /*091a*/ 	.byte	0x25
	.zero		1


	//   ....[40]....
        /*091c*/ 	.word	0x0000a4f0
        /*0920*/ 	.word	0x000000ff
        /*0924*/ 	.word	0x00032400
        /*0928*/ 	.short	0x0101
        /*092a*/ 	.byte	0x25
	.zero		1


	//   ....[41]....
        /*092c*/ 	.word	0x0000af90
        /*0930*/ 	.word	0x000000ff
        /*0934*/ 	.word	0x00032410
        /*0938*/ 	.short	0x0107
        /*093a*/ 	.byte	0x25
	.zero		1


	//   ....[42]....
        /*093c*/ 	.word	0x0000aff0
        /*0940*/ 	.word	0x000000ff
        /*0944*/ 	.word	0x00032410
        /*0948*/ 	.short	0x0101
        /*094a*/ 	.byte	0x25
	.zero		1


	//   ....[43]....
        /*094c*/ 	.word	0x0000b010
        /*0950*/ 	.word	0x000000ff
        /*0954*/ 	.word	0x00032420
        /*0958*/ 	.short	0x010a
        /*095a*/ 	.byte	0x25
	.zero		1


	//   ....[44]....
        /*095c*/ 	.word	0x0000b0e0
        /*0960*/ 	.word	0x00000002
        /*0964*/ 	.word	0x00032460
        /*0968*/ 	.short	0x010a
        /*096a*/ 	.byte	0x3f
	.zero		1


	//   ....[45]....
        /*096c*/ 	.word	0x0000b8f0
        /*0970*/ 	.word	0x00000003
        /*0974*/ 	.word	0x00032440
        /*0978*/ 	.short	0x010a
        /*097a*/ 	.byte	0x3f
	.zero		1


	//   ....[46]....
        /*097c*/ 	.word	0x0000bb40
        /*0980*/ 	.word	0x00000003
        /*0984*/ 	.word	0x00032460
        /*0988*/ 	.short	0x010a
        /*098a*/ 	.byte	0x3f
	.zero		1


	//   ....[47]....
        /*098c*/ 	.word	0x0000c340
        /*0990*/ 	.word	0x00000004
        /*0994*/ 	.word	0x00032440
        /*0998*/ 	.short	0x010a
        /*099a*/ 	.byte	0x3f
	.zero		1


	//   ....[48]....
        /*099c*/ 	.word	0x0000c570
        /*09a0*/ 	.word	0x00000004
        /*09a4*/ 	.word	0x00032460
        /*09a8*/ 	.short	0x010a
        /*09aa*/ 	.byte	0x3f
	.zero		1


	//   ....[49]....
        /*09ac*/ 	.word	0x0000ccc0
        /*09b0*/ 	.word	0x00000004
        /*09b4*/ 	.word	0x00032440
        /*09b8*/ 	.short	0x010a
        /*09ba*/ 	.byte	0x3f
	.zero		1


	//   ....[50]....
        /*09bc*/ 	.word	0x0000cf10
        /*09c0*/ 	.word	0x00000004
        /*09c4*/ 	.word	0x00032460
        /*09c8*/ 	.short	0x010a
        /*09ca*/ 	.byte	0x3f
	.zero		1


	//   ....[51]....
        /*09cc*/ 	.word	0x0000d5b0
        /*09d0*/ 	.word	0x00000000
        /*09d4*/ 	.word	0x00032420
        /*09d8*/ 	.short	0x010a
        /*09da*/ 	.byte	0x3f
	.zero		1


	//   ....[52]....
        /*09dc*/ 	.word	0x0000d7a0
        /*09e0*/ 	.word	0x00000006
        /*09e4*/ 	.word	0x00000000
        /*09e8*/ 	.short	0x010a
        /*09ea*/ 	.byte	0x3f
	.zero		1


	//   ....[53]....
        /*09ec*/ 	.word	0x0000d7d0
        /*09f0*/ 	.word	0x00000007
        /*09f4*/ 	.word	0x00000000
        /*09f8*/ 	.short	0x010a
        /*09fa*/ 	.byte	0x3f
	.zero		1


	//   ....[54]....
        /*09fc*/ 	.word	0x0000d830
        /*0a00*/ 	.word	0x00000004
        /*0a04*/ 	.word	0x00000000
        /*0a08*/ 	.short	0x010a
        /*0a0a*/ 	.byte	0x3f
	.zero		1


	//   ....[55]....
        /*0a0c*/ 	.word	0x0000d860
        /*0a10*/ 	.word	0x00000003
        /*0a14*/ 	.word	0x00000000
        /*0a18*/ 	.short	0x010a
        /*0a1a*/ 	.byte	0x3f
	.zero		1


	//   ....[56]....
        /*0a1c*/ 	.word	0x0000d8d0
        /*0a20*/ 	.word	0x00000003
        /*0a24*/ 	.word	0x00032400
        /*0a28*/ 	.short	0x010a
        /*0a2a*/ 	.byte	0x3f
	.zero		1


	//   ....[57]....
        /*0a2c*/ 	.word	0x0000d930
        /*0a30*/ 	.word	0x00000004
        /*0a34*/ 	.word	0x00032430
        /*0a38*/ 	.short	0x010a
        /*0a3a*/ 	.byte	0x3f
	.zero		1


	//   ....[58]....
        /*0a3c*/ 	.word	0x0000d990
        /*0a40*/ 	.word	0x00000005
        /*0a44*/ 	.word	0x00032410
        /*0a48*/ 	.short	0x010a
        /*0a4a*/ 	.byte	0x3f
	.zero		1


	//   ....[59]....
        /*0a4c*/ 	.word	0x0000d9f0
        /*0a50*/ 	.word	0x00000000
        /*0a54*/ 	.word	0x00032450
        /*0a58*/ 	.short	0x010a
        /*0a5a*/ 	.byte	0x3f
	.zero		1


	//   ....[60]....
        /*0a5c*/ 	.word	0x0000da50
        /*0a60*/ 	.word	0x00000004
        /*0a64*/ 	.word	0x00032430
        /*0a68*/ 	.short	0x010a
        /*0a6a*/ 	.byte	0x3f
	.zero		1


	//   ....[61]....
        /*0a6c*/ 	.word	0x0000dab0
        /*0a70*/ 	.word	0x00000004
        /*0a74*/ 	.word	0x00032450
        /*0a78*/ 	.short	0x010a
        /*0a7a*/ 	.byte	0x3f
	.zero		1


	//   ....[62]....
        /*0a7c*/ 	.word	0x0000dc50
        /*0a80*/ 	.word	0x00000000
        /*0a84*/ 	.word	0x00032440
        /*0a88*/ 	.short	0x010a
        /*0a8a*/ 	.byte	0x3f
	.zero		1


	//   ....[63]....
        /*0a8c*/ 	.word	0x0000f5b0
        /*0a90*/ 	.word	0x00000003
        /*0a94*/ 	.word	0x00032420
        /*0a98*/ 	.short	0x010a
        /*0a9a*/ 	.byte	0x3f
	.zero		1


	//   ....[64]....
        /*0a9c*/ 	.word	0x0000f600
        /*0aa0*/ 	.word	0x00000002
        /*0aa4*/ 	.word	0x00032460
        /*0aa8*/ 	.short	0x010a
        /*0aaa*/ 	.byte	0x3f
	.zero		1


	//   ....[65]....
        /*0aac*/ 	.word	0x0000f650
        /*0ab0*/ 	.word	0x00000003
        /*0ab4*/ 	.word	0x00032440
        /*0ab8*/ 	.short	0x010a
        /*0aba*/ 	.byte	0x3f
	.zero		1


	//   ....[66]....
        /*0abc*/ 	.word	0x0000f6a0
        /*0ac0*/ 	.word	0x00000003
        /*0ac4*/ 	.word	0x00032460
        /*0ac8*/ 	.short	0x010a
        /*0aca*/ 	.byte	0x3f
	.zero		1


	//   ....[67]....
        /*0acc*/ 	.word	0x0000f6f0
        /*0ad0*/ 	.word	0x00000004
        /*0ad4*/ 	.word	0x00032440
        /*0ad8*/ 	.short	0x010a
        /*0ada*/ 	.byte	0x3f
	.zero		1


	//   ....[68]....
        /*0adc*/ 	.word	0x0000f740
        /*0ae0*/ 	.word	0x00000004
        /*0ae4*/ 	.word	0x00032460
        /*0ae8*/ 	.short	0x010a
        /*0aea*/ 	.byte	0x3f
	.zero		1


	//   ....[69]....
        /*0aec*/ 	.word	0x0000f790
        /*0af0*/ 	.word	0x00000004
        /*0af4*/ 	.word	0x00032440
        /*0af8*/ 	.short	0x010a
        /*0afa*/ 	.byte	0x3f
	.zero		1


	//   ....[70]....
        /*0afc*/ 	.word	0x0000f7e0
        /*0b00*/ 	.word	0x00000004
        /*0b04*/ 	.word	0x00032460
        /*0b08*/ 	.short	0x010a
        /*0b0a*/ 	.byte	0x3f
	.zero		1


	//   ....[71]....
        /*0b0c*/ 	.word	0x0000f830
        /*0b10*/ 	.word	0x00000000
        /*0b14*/ 	.word	0x00032420
        /*0b18*/ 	.short	0x010a
        /*0b1a*/ 	.byte	0x3f
	.zero		1


	//   ....[72]....
        /*0b1c*/ 	.word	0x0000f9d0
        /*0b20*/ 	.word	0x00000006
        /*0b24*/ 	.word	0x00000000
        /*0b28*/ 	.short	0x010a
        /*0b2a*/ 	.byte	0x3f
	.zero		1


	//   ....[73]....
        /*0b2c*/ 	.word	0x0000fa20
        /*0b30*/ 	.word	0x00000007
        /*0b34*/ 	.word	0x00000000
        /*0b38*/ 	.short	0x010a
        /*0b3a*/ 	.byte	0x3f
	.zero		1


	//   ....[74]....
        /*0b3c*/ 	.word	0x0000fa70
        /*0b40*/ 	.word	0x00000004
        /*0b44*/ 	.word	0x00000000
        /*0b48*/ 	.short	0x010a
        /*0b4a*/ 	.byte	0x3f
	.zero		1


	//----- nvinfo : EIATTR_NUM_MBARRIERS
	.align		4
.L_179:
        /*0b4c*/ 	.byte	0x03, 0x38
        /*0b4e*/ 	.short	0x0017


	//----- nvinfo : EIATTR_EXIT_INSTR_OFFSETS
	.align		4
        /*0b50*/ 	.byte	0x04, 0x1c
        /*0b52*/ 	.short	(.L_181 - .L_180)


	//   ....[0]....
.L_180:
        /*0b54*/ 	.word	0x00000a40


	//   ....[1]....
        /*0b58*/ 	.word	0x00008b30


	//   ....[2]....
        /*0b5c*/ 	.word	0x0000d8b0


	//----- nvinfo : EIATTR_MAX_THREADS
	.align		4
.L_181:
        /*0b60*/ 	.byte	0x04, 0x05
        /*0b62*/ 	.short	(.L_183 - .L_182)
.L_182:
        /*0b64*/ 	.word	0x00000180
        /*0b68*/ 	.word	0x00000001
        /*0b6c*/ 	.word	0x00000001


	//----- nvinfo : EIATTR_CRS_STACK_SIZE
	.align		4
.L_183:
        /*0b70*/ 	.byte	0x04, 0x1e
        /*0b72*/ 	.short	(.L_185 - .L_184)
.L_184:
        /*0b74*/ 	.word	0x00000000


	//----- nvinfo : EIATTR_CBANK_PARAM_SIZE
	.align		4
.L_185:
        /*0b78*/ 	.byte	0x03, 0x19
        /*0b7a*/ 	.short	0x0b70


	//----- nvinfo : EIATTR_PARAM_CBANK
	.align		4
        /*0b7c*/ 	.byte	0x04, 0x0a
        /*0b7e*/ 	.short	(.L_187 - .L_186)
	.align		4
.L_186:
        /*0b80*/ 	.word	index@(.nv.constant0._ZN7cutlass13device_kernelIN5flash11enable_sm90INS1_16FlashAttnFwdSm90INS1_25CollectiveMainloopFwdSm90ILi2EN4cute5tupleIJNS5_1CILi1EEES8_S8_EEENS6_IJNS7_ILi128EEENS7_ILi96EEENS7_ILi64EEEEEELi256ENS_6half_tEfNS_4arch4Sm90ELb0ELb0ELb1ELb0ELb0ELb0ELb1ELb1ELb0ELb1ELb0ELb0EEENS1_21CollectiveEpilogueFwdINS6_IJSA_NS7_ILi256EEESB_EEES9_SE_SG_Li256ELb0ELb1ELb0ELb0EEENS1_29StaticPersistentTileSchedulerILb0EEEEEEEEEvNT_6ParamsE)
        /*0b84*/ 	.short	0x0210
        /*0b86*/ 	.short	0x0b70


	//----- nvinfo : EIATTR_SW_WAR
	.align		4
.L_187:
        /*0b88*/ 	.byte	0x04, 0x36
        /*0b8a*/ 	.short	(.L_189 - .L_188)
.L_188:
        /*0b8c*/ 	.word	0x00000008
.L_189:


//--------------------- .nv.info._ZN7cutlass13device_kernelIN5flash11enable_sm90INS1_16FlashAttnFwdSm90INS1_25CollectiveMainloopFwdSm90ILi2EN4cute5tupleIJNS5_1CILi1EEES8_S8_EEENS6_IJNS7_ILi128EEENS7_ILi96EEENS7_ILi64EEEEEELi256ENS_6half_tEfNS_4arch4Sm90ELb0ELb0ELb1ELb1ELb0ELb0ELb0ELb1ELb0ELb1ELb0ELb0EEENS1_21CollectiveEpilogueFwdINS6_IJSA_NS7_ILi256EEESB_EEES9_SE_SG_Li256ELb1ELb1ELb0ELb0EEENS1_36VarlenDynamicPersistentTileSchedulerILi128ELi96ELi256ELi128ELb0ELb1ELb1ELb0ELb1ELb1EEEEEEEEEvNT_6ParamsE --------------------------
	.section	.nv.info._ZN7cutlass13device_kernelIN5flash11enable_sm90INS1_16FlashAttnFwdSm90INS1_25CollectiveMainloopFwdSm90ILi2EN4cute5tupleIJNS5_1CILi1EEES8_S8_EEENS6_IJNS7_ILi128EEENS7_ILi96EEENS7_ILi64EEEEEELi256ENS_6half_tEfNS_4arch4Sm90ELb0ELb0ELb1ELb1ELb0ELb0ELb0ELb1ELb0ELb1ELb0ELb0EEENS1_21CollectiveEpilogueFwdINS6_IJSA_NS7_ILi256EEESB_EEES9_SE_SG_Li256ELb1ELb1ELb0ELb0EEENS1_36VarlenDynamicPersistentTileSchedulerILi128ELi96ELi256ELi128ELb0ELb1ELb1ELb0ELb1ELb1EEEEEEEEEvNT_6ParamsE,"",@"SHT_CUDA_INFO"
	.sectionflags	@""
	.align	4


	//----- nvinfo : EIATTR_CUDA_API_VERSION
	.align		4
        /*0000*/ 	.byte	0x04, 0x37
        /*0002*/ 	.short	(.L_191 - .L_190)
.L_190:
        /*0004*/ 	.word	0x00000082


	//----- nvinfo : EIATTR_KPARAM_INFO
	.align		4
.L_191:
        /*0008*/ 	.byte	0x04, 0x17
        /*000a*/ 	.short	(.L_193 - .L_192)
.L_192:
        /*000c*/ 	.word	0x00000000
        /*0010*/ 	.short	0x0000
        /*0012*/ 	.short	0x0070
        /*0014*/ 	.byte	0x00, 0xf0, 0x01, 0x2a


	//----- nvinfo : EIATTR_SPARSE_MMA_MASK
	.align		4
.L_193:
        /*0018*/ 	.byte	0x03, 0x50
        /*001a*/ 	.short	0x0000


	//----- nvinfo : EIATTR_MAXREG_COUNT
	.align		4
        /*001c*/ 	.byte	0x03, 0x1b
        /*001e*/ 	.short	0x00a8


	//----- nvinfo : EIATTR_NUM_BARRIERS
	.align		4
        /*0020*/ 	.byte	0x02, 0x4c
        /*0022*/ 	.byte	0x10
	.zero		1


	//----- nvinfo : EIATTR_EXTERNS
	.align		4
        /*0024*/ 	.byte	0x04, 0x0f
        /*0026*/ 	.short	(.L_195 - .L_194)


	//   ....[0]....
	.align		4
.L_194:
        /*0028*/ 	.word	index@(__assertfail)


	//----- nvinfo : EIATTR_ANNOTATIONS
	.align		4
.L_195:
        /*002c*/ 	.byte	0x04, 0x55
        /*002e*/ 	.short	(.L_197 - .L_196)


	//   ....[0]....
.L_196:
        /* <DEDUP_REMOVED lines=72> */
        /*04a4*/ 	.byte	0x10, 0xf7, 0x00, 0x00, 0x01, 0x00, 0x00, 0x00, 0x50, 0x01, 0x01, 0x00


	//----- nvinfo : EIATTR_MERCURY_ISA_VERSION
	.align		4
.L_197:
        /*04b0*/ 	.byte	0x03, 0x5f
        /*04b2*/ 	.short	0x0101


	//----- nvinfo : EIATTR_UNUSED_LOAD_BYTE_OFFSET
	.align		4
        /*04b4*/ 	.byte	0x04, 0x44
        /*04b6*/ 	.short	(.L_199 - .L_198)


	//   ....[0]....
.L_198:
        /*04b8*/ 	.word	0x00000a40
        /*04bc*/ 	.word	0x0000fff0


	//   ....[1]....
        /*04c0*/ 	.word	0x00006710
        /*04c4*/ 	.word	0x0000fff0


	//----- nvinfo : EIATTR_INT_WARP_WIDE_INSTR_OFFSETS
	.align		4
.L_199:
        /*04c8*/ 	.byte	0x04, 0x31
        /*04ca*/ 	.short	(.L_201 - .L_200)


	//   ....[0]....
.L_200:
        /*04cc*/ 	.word	0x00000130


	//   ....[1]....
        /*04d0*/ 	.word	0x00000170


	//   ....[2]....
        /*04d4*/ 	.word	0x000001e0


	//   ....[3]....
        /*04d8*/ 	.word	0x0000a530


	//   ....[4]....
        /*04dc*/ 	.word	0x0000a5c0


	//   ....[5]....
        /*04e0*/ 	.word	0x0000e4e0


	//   ....[6]....
        /*04e4*/ 	.word	0x0000e570


	//----- nvinfo : EIATTR_COOP_GROUP_MASK_REGIDS
	.align		4
.L_201:
        /*04e8*/ 	.byte	0x04, 0x29
        /*04ea*/ 	.short	(.L_203 - .L_202)


	//   ....[0]....
.L_202:
        /*04ec*/ 	.word	0xffffffff


	//   ....[1]....
        /*04f0*/ 	.word	0xffffffff


	//   ....[2]....
        /*04f4*/ 	.word	0xffffffff


	//   ....[3]....
        /*04f8*/ 	.word	0xffffffff


	//   ....[4]....
        /*04fc*/ 	.word	0xffffffff


	//   ....[5]....
        /*0500*/ 	.word	0xffffffff


	//   ....[6]....
        /*0504*/ 	.word	0xffffffff


	//   ....[7]....
        /*0508*/ 	.word	0xffffffff


	//   ....[8]....
        /*050c*/ 	.word	0xffffffff


	//   ....[9]....
        /*0510*/ 	.word	0xffffffff


	//   ....[10]....
        /*0514*/ 	.word	0xffffffff


	//   ....[11]....
        /*0518*/ 	.word	0xffffffff


	//   ....[12]....
        /*051c*/ 	.word	0xffffffff


	//   ....[13]....
        /*0520*/ 	.word	0xffffffff


	//   ....[14]....
        /*0524*/ 	.word	0xffffffff


	//   ....[15]....
        /*0528*/ 	.word	0xffffffff


	//   ....[16]....
        /*052c*/ 	.word	0xffffffff


	//   ....[17]....
        /*0530*/ 	.word	0xffffffff


	//   ....[18]....
        /*0534*/ 	.word	0xffffffff


	//   ....[19]....
        /*0538*/ 	.word	0xffffffff


	//   ....[20]....
        /*053c*/ 	.word	0xffffffff


	//   ....[21]....
        /*0540*/ 	.word	0xffffffff


	//   ....[22]....
        /*0544*/ 	.word	0xffffffff


	//   ....[23]....
        /*0548*/ 	.word	0xffffffff


	//   ....[24]....
        /*054c*/ 	.word	0xffffffff


	//   ....[25]....
        /*0550*/ 	.word	0xffffffff


	//   ....[26]....
        /*0554*/ 	.word	0xffffffff


	//   ....[27]....
        /*0558*/ 	.word	0xffffffff


	//   ....[28]....
        /*055c*/ 	.word	0xffffffff


	//   ....[29]....
        /*0560*/ 	.word	0xffffffff


	//   ....[30]....
        /*0564*/ 	.word	0xffffffff


	//   ....[31]....
        /*0568*/ 	.word	0xffffffff


	//   ....[32]....
        /*056c*/ 	.word	0xffffffff


	//   ....[33]....
        /*0570*/ 	.word	0xffffffff


	//   ....[34]....
        /*0574*/ 	.word	0xffffffff


	//   ....[35]....
        /*0578*/ 	.word	0xffffffff


	//   ....[36]....
        /*057c*/ 	.word	0xffffffff


	//   ....[37]....
        /*0580*/ 	.word	0xffffffff


	//   ....[38]....
        /*0584*/ 	.word	0xffffffff


	//   ....[39]....
        /*0588*/ 	.word	0xffffffff


	//   ....[40]....
        /*058c*/ 	.word	0xffffffff


	//   ....[41]....
        /*0590*/ 	.word	0xffffffff


	//   ....[42]....
        /*0594*/ 	.word	0xffffffff


	//   ....[43]....
        /*0598*/ 	.word	0xffffffff


	//   ....[44]....
        /*059c*/ 	.word	0xffffffff


	//   ....[45]....
        /*05a0*/ 	.word	0xffffffff


	//   ....[46]....
        /*05a4*/ 	.word	0xffffffff


	//   ....[47]....
        /*05a8*/ 	.word	0xffffffff


	//   ....[48]....
        /*05ac*/ 	.word	0xffffffff


	//   ....[49]....
        /*05b0*/ 	.word	0xffffffff


	//   ....[50]....
        /*05b4*/ 	.word	0xffffffff


	//   ....[51]....
        /*05b8*/ 	.word	0xffffffff


	//   ....[52]....
        /*05bc*/ 	.word	0xffffffff


	//   ....[53]....
        /*05c0*/ 	.word	0xffffffff


	//   ....[54]....
        /*05c4*/ 	.word	0xffffffff


	//   ....[55]....
        /*05c8*/ 	.word	0xffffffff


	//   ....[56]....
        /*05cc*/ 	.word	0xffffffff


	//   ....[57]....
        /*05d0*/ 	.word	0xffffffff


	//   ....[58]....
        /*05d4*/ 	.word	0xffffffff


	//   ....[59]....
        /*05d8*/ 	.word	0xffffffff


	//   ....[60]....
        /*05dc*/ 	.word	0xffffffff


	//   ....[61]....
        /*05e0*/ 	.word	0xffffffff


	//   ....[62]....
        /*05e4*/ 	.word	0xffffffff


	//   ....[63]....
        /*05e8*/ 	.word	0xffffffff


	//   ....[64]....
        /*05ec*/ 	.word	0xffffffff


	//   ....[65]....
        /*05f0*/ 	.word	0xffffffff


	//   ....[66]....
        /*05f4*/ 	.word	0xffffffff


	//   ....[67]....
        /*05f8*/ 	.word	0xffffffff


	//   ....[68]....
        /*05fc*/ 	.word	0xffffffff


	//   ....[69]....
        /*0600*/ 	.word	0xffffffff


	//   ....[70]....
        /*0604*/ 	.word	0xffffffff


	//   ....[71]....
        /*0608*/ 	.word	0xffffffff


	//   ....[72]....
        /*060c*/ 	.word	0xffffffff


	//   ....[73]....
        /*0610*/ 	.word	0xffffffff


	//   ....[74]....
        /*0614*/ 	.word	0xffffffff


	//   ....[75]....
        /*0618*/ 	.word	0xffffffff


	//   ....[76]....
        /*061c*/ 	.word	0xffffffff


	//   ....[77]....
        /*0620*/ 	.word	0xffffffff


	//   ....[78]....
        /*0624*/ 	.word	0xffffffff


	//   ....[79]....
        /*0628*/ 	.word	0xffffffff


	//   ....[80]....
        /*062c*/ 	.word	0xffffffff


	//   ....[81]....
        /*0630*/ 	.word	0xffffffff


	//   ....[82]....
        /*0634*/ 	.word	0xffffffff


	//   ....[83]....
        /*0638*/ 	.word	0xffffffff


	//   ....[84]....
        /*063c*/ 	.word	0xffffffff


	//   ....[85]....
        /*0640*/ 	.word	0xffffffff


	//   ....[86]....
        /*0644*/ 	.word	0xffffffff


	//   ....[87]....
        /*0648*/ 	.word	0xffffffff


	//   ....[88]....
        /*064c*/ 	.word	0xffffffff


	//   ....[89]....
        /*0650*/ 	.word	0xffffffff


	//   ....[90]....
        /*0654*/ 	.word	0xffffffff


	//   ....[91]....
        /*0658*/ 	.word	0x0500000f


	//   ....[92]....
        /*065c*/ 	.word	0x0500000f


	//   ....[93]....
        /*0660*/ 	.word	0x0500000f


	//   ....[94]....
        /*0664*/ 	.word	0x0500000f


	//   ....[95]....
        /*0668*/ 	.word	0x0500000f


	//   ....[96]....
        /*066c*/ 	.word	0x0500000f


	//   ....[97]....
        /*0670*/ 	.word	0x0500000f


	//   ....[98]....
        /*0674*/ 	.word	0x0500000f


	//   ....[99]....
        /*0678*/ 	.word	0x0500000f


	//   ....[100]....
        /*067c*/ 	.word	0x0500000f


	//   ....[101]....
        /*0680*/ 	.word	0x0500000f


	//   ....[102]....
        /*0684*/ 	.word	0x0500000f


	//   ....[103]....
        /*0688*/ 	.word	0x0500000f


	//   ....[104]....
        /*068c*/ 	.word	0x0500000f


	//   ....[105]....
        /*0690*/ 	.word	0x0500000f


	//   ....[106]....
        /*0694*/ 	.word	0x0500000f


	//   ....[107]....
        /*0698*/ 	.word	0x0500000f


	//   ....[108]....
        /*069c*/ 	.word	0x0500000f


	//   ....[109]....
        /*06a0*/ 	.word	0x0500000f


	//   ....[110]....
        /*06a4*/ 	.word	0x0500000f


	//   ....[111]....
        /*06a8*/ 	.word	0x0500000f


	//   ....[112]....
        /*06ac*/ 	.word	0x0500000f


	//   ....[113]....
        /*06b0*/ 	.word	0x0500000f


	//   ....[114]....
        /*06b4*/ 	.word	0x0500000f


	//   ....[115]....
        /*06b8*/ 	.word	0x0500000f


	//   ....[116]....
        /*06bc*/ 	.word	0x0500000f


	//   ....[117]....
        /*06c0*/ 	.word	0x0500000f


	//   ....[118]....
        /*06c4*/ 	.word	0x0500000f


	//   ....[119]....
        /*06c8*/ 	.word	0x0500000f


	//   ....[120]....
        /*06cc*/ 	.word	0x0500000f


	//   ....[121]....
        /*06d0*/ 	.word	0x0500000f


	//   ....[122]....
        /*06d4*/ 	.word	0x0500000f


	//   ....[123]....
        /*06d8*/ 	.word	0x0500000f


	//   ....[124]....
        /*06dc*/ 	.word	0x0500000f


	//   ....[125]....
        /*06e0*/ 	.word	0x0500000f


	//----- nvinfo : EIATTR_COOP_GROUP_INSTR_OFFSETS
	.align		4
.L_203:
        /*06e4*/ 	.byte	0x04, 0x28
        /*06e6*/ 	.short	(.L_205 - .L_204)


	//   ....[0]....
.L_204:
        /*06e8*/ 	.word	0x00000070


	//   ....[1]....
        /*06ec*/ 	.word	0x00000140


	//   ....[2]....
        /*06f0*/ 	.word	0x00000190


	//   ....[3]....
        /*06f4*/ 	.word	0x000003c0


	//   ....[4]....
        /*06f8*/ 	.word	0x00000520


	//   ....[5]....
        /*06fc*/ 	.word	0x00000640


	//   ....[6]....
        /*0700*/ 	.word	0x000007a0


	//   ....[7]....
        /*0704*/ 	.word	0x00001640


	//   ....[8]....
        /*0708*/ 	.word	0x00002800


	//   ....[9]....
        /*070c*/ 	.word	0x00002890


	//   ....[10]....
        /*0710*/ 	.word	0x00002cd0


	//   ....[11]....
        /*0714*/ 	.word	0x00002d40


	//   ....[12]....
        /*0718*/ 	.word	0x00004260


	//   ....[13]....
        /*071c*/ 	.word	0x000042f0


	//   ....[14]....
        /*0720*/ 	.word	0x00004760


	//   ....[15]....
        /*0724*/ 	.word	0x00004920


	//   ....[16]....
        /*0728*/ 	.word	0x00005c90


	//   ....[17]....
        /*072c*/ 	.word	0x00005cd0


	//   ....[18]....
        /*0730*/ 	.word	0x00005d70


	//   ....[19]....
        /*0734*/ 	.word	0x00005dd0


	//   ....[20]....
        /*0738*/ 	.word	0x000077f0


	//   ....[21]....
        /*073c*/ 	.word	0x00007830


	//   ....[22]....
        /*0740*/ 	.word	0x00007910


	//   ....[23]....
        /*0744*/ 	.word	0x00007940


	//   ....[24]....
        /*0748*/ 	.word	0x00008140


	//   ....[25]....
        /*074c*/ 	.word	0x00008170


	//   ....[26]....
        /*0750*/ 	.word	0x000082b0


	//   ....[27]....
        /*0754*/ 	.word	0x000082d0


	//   ....[28]....
        /*0758*/ 	.word	0x00008410


	//   ....[29]....
        /*075c*/ 	.word	0x00008430


	//   ....[30]....
        /*0760*/ 	.word	0x00008580


	//   ....[31]....
        /*0764*/ 	.word	0x000085a0


	//   ....[32]....
        /*0768*/ 	.word	0x00008ef0


	//   ....[33]....
        /*076c*/ 	.word	0x00008f20


	//   ....[34]....
        /*0770*/ 	.word	0x00009070


	//   ....[35]....
        /*0774*/ 	.word	0x00009090


	//   ....[36]....
        /*0778*/ 	.word	0x000091d0


	//   ....[37]....
        /*077c*/ 	.word	0x000091f0


	//   ....[38]....
        /*0780*/ 	.word	0x00009340


	//   ....[39]....
        /*0784*/ 	.word	0x00009360


	//   ....[40]....
        /*0788*/ 	.word	0x00009510


	//   ....[41]....
        /*078c*/ 	.word	0x000096f0


	//   ....[42]....
        /*0790*/ 	.word	0x00009720


	//   ....[43]....
        /*0794*/ 	.word	0x00009750


	//   ....[44]....
        /*0798*/ 	.word	0x00009780


	//   ....[45]....
        /*079c*/ 	.word	0x000097b0


	//   ....[46]....
        /*07a0*/ 	.word	0x000097e0


	//   ....[47]....
        /*07a4*/ 	.word	0x00009950


	//   ....[48]....
        /*07a8*/ 	.word	0x00009980


	//   ....[49]....
        /*07ac*/ 	.word	0x000099b0


	//   ....[50]....
        /*07b0*/ 	.word	0x000099e0


	//   ....[51]....
        /*07b4*/ 	.word	0x00009a10


	//   ....[52]....
        /*07b8*/ 	.word	0x00009a40


	//   ....[53]....
        /*07bc*/ 	.word	0x00009ae0


	//   ....[54]....
        /*07c0*/ 	.word	0x00009b10


	//   ....[55]....
        /*07c4*/ 	.word	0x00009ba0


	//   ....[56]....
        /*07c8*/ 	.word	0x0000ab40


	//   ....[57]....
        /*07cc*/ 	.word	0x0000b6b0


	//   ....[58]....
        /*07d0*/ 	.word	0x0000b6d0


	//   ....[59]....
        /*07d4*/ 	.word	0x0000b760


	//   ....[60]....
        /*07d8*/ 	.word	0x0000b770


	//   ....[61]....
        /*07dc*/ 	.word	0x0000b7f0


	//   ....[62]....
        /*07e0*/ 	.word	0x0000b800


	//   ....[63]....
        /*07e4*/ 	.word	0x0000b880


	//   ....[64]....
        /*07e8*/ 	.word	0x0000b890


	//   ....[65]....
        /*07ec*/ 	.word	0x0000b910


	//   ....[66]....
        /*07f0*/ 	.word	0x0000b920


	//   ....[67]....
        /*07f4*/ 	.word	0x0000b9a0


	//   ....[68]....
        /*07f8*/ 	.word	0x0000b9b0


	//   ....[69]....
        /*07fc*/ 	.word	0x0000ba30


	//   ....[70]....
        /*0800*/ 	.word	0x0000ba40


	//   ....[71]....
        /*0804*/ 	.word	0x0000ba50


	//   ....[72]....
        /*0808*/ 	.word	0x0000baa0


	//   ....[73]....
        /*080c*/ 	.word	0x0000e770


	//   ....[74]....
        /*0810*/ 	.word	0x0000e7a0


	//   ....[75]....
        /*0814*/ 	.word	0x0000e7e0


	//   ....[76]....
        /*0818*/ 	.word	0x0000e810


	//   ....[77]....
        /*081c*/ 	.word	0x0000e840


	//   ....[78]....
        /*0820*/ 	.word	0x0000e870


	//   ....[79]....
        /*0824*/ 	.word	0x0000e8a0


	//   ....[80]....
        /*0828*/ 	.word	0x0000e8d0


	//   ....[81]....
        /*082c*/ 	.word	0x0000ea50


	//   ....[82]....
        /*0830*/ 	.word	0x0000ea80


	//   ....[83]....
        /*0834*/ 	.word	0x0000eab0


	//   ....[84]....
        /*0838*/ 	.word	0x0000eae0


	//   ....[85]....
        /*083c*/ 	.word	0x0000eb10


	//   ....[86]....
        /*0840*/ 	.word	0x0000eb40


	//   ....[87]....
        /*0844*/ 	.word	0x0000ec00


	//   ....[88]....
        /*0848*/ 	.word	0x0000ec20


	//   ....[89]....
        /*084c*/ 	.word	0x0000ec90


	//   ....[90]....
        /*0850*/ 	.word	0x0000f120


	//   ....[91]....
        /*0854*/ 	.word	0x0000f600


	//   ....[92]....
        /*0858*/ 	.word	0x0000f7b0


	//   ....[93]....
        /*085c*/ 	.word	0x0000f800


	//   ....[94]....
        /*0860*/ 	.word	0x0000f860


	//   ....[95]....
        /*0864*/ 	.word	0x0000f950


	//   ....[96]....
        /*0868*/ 	.word	0x0000f9b0


	//   ....[97]....
        /*086c*/ 	.word	0x0000faa0


	//   ....[98]....
        /*0870*/ 	.word	0x0000fb00


	//   ....[99]....
        /*0874*/ 	.word	0x0000fbf0


	//   ....[100]....
        /*0878*/ 	.word	0x0000fc50


	//   ....[101]....
        /*087c*/ 	.word	0x0000fd40


	//   ....[102]....
        /*0880*/ 	.word	0x0000fda0


	//   ....[103]....
        /*0884*/ 	.word	0x0000fe90


	//   ....[104]....
        /*0888*/ 	.word	0x0000fef0


	//   ....[105]....
        /*088c*/ 	.word	0x0000ffc0


	//   ....[106]....
        /*0890*/ 	.word	0x00010040


	//   ....[107]....
        /*0894*/ 	.word	0x00010110


	//   ....[108]....
        /*0898*/ 	.word	0x00010440


	//   ....[109]....
        /*089c*/ 	.word	0x000104e0


	//   ....[110]....
        /*08a0*/ 	.word	0x00010600


	//   ....[111]....
        /*08a4*/ 	.word	0x00010670


	//   ....[112]....
        /*08a8*/ 	.word	0x000106e0


	//   ....[113]....
        /*08ac*/ 	.word	0x00010750


	//   ....[114]....
        /*08b0*/ 	.word	0x000107c0


	//   ....[115]....
        /*08b4*/ 	.word	0x00010840


	//   ....[116]....
        /*08b8*/ 	.word	0x000108d0


	//   ....[117]....
        /*08bc*/ 	.word	0x00010970


	//   ....[118]....
        /*08c0*/ 	.word	0x000109e0


	//   ....[119]....
        /*08c4*/ 	.word	0x00010a50


	//   ....[120]....
        /*08c8*/ 	.word	0x00010ac0


	//   ....[121]....
        /*08cc*/ 	.word	0x00010b40


	//   ....[122]....
        /*08d0*/ 	.word	0x00010bb0


	//   ....[123]....
        /*08d4*/ 	.word	0x00010c50


	//   ....[124]....
        /*08d8*/ 	.word	0x00010ce0


	//   ....[125]....
        /*08dc*/ 	.word	0x00010e00


	//----- nvinfo : EIATTR_REG_RECONFIG
	.align		4
.L_205:
        /*08e0*/ 	.byte	0x01, 0x54
	.zero		2


	//----- nvinfo : EIATTR_SYSCALL_OFFSETS
	.align		4
        /*08e4*/ 	.byte	0x04, 0x46
        /*08e6*/ 	.short	(.L_207 - .L_206)


	//   ....[0]....
.L_206:
        /*08e8*/ 	.word	0x00001820


	//   ....[1]....
        /*08ec*/ 	.word	0x0000a730


	//   ....[2]....
        /*08f0*/ 	.word	0x0000a890


	//   ....[3]....
        /*08f4*/ 	.word	0x0000a990


	//   ....[4]....
        /*08f8*/ 	.word	0x0000b2c0


	//----- nvinfo : EIATTR_MBARRIER_INSTR_OFFSETS
	.align		4
.L_207:
        /*08fc*/ 	.byte	0x04, 0x39
        /*08fe*/ 	.short	(.L_209 - .L_208)


	//   ....[0]....
.L_208:
        /*0900*/ 	.word	0x00000270
        /*0904*/ 	.word	0x000000ff
        /*0908*/ 	.word	0x00022800
        /*090c*/ 	.short	0x0100
        /*090e*/ 	.byte	0x08
	.zero		1


	//   ....[1]....
        /*0910*/ 	.word	0x00000280
        /*0914*/ 	.word	0x000000ff
        /*0918*/ 	.word	0x00022820
        /*091c*/ 	.short	0x0100
        /*091e*/ 	.byte	0x08
	.zero		1


	//   ....[2]....
        /*0920*/ 	.word	0x00000370
        /*0924*/ 	.word	0x000000ff
        /*0928*/ 	.word	0x00022830
        /*092c*/ 	.short	0x0100
        /*092e*/ 	.byte	0x08
	.zero		1


	//   ....[3]....
        /*0930*/ 	.word	0x00000380
        /*0934*/ 	.word	0x000000ff
        /*0938*/ 	.word	0x00022840
        /*093c*/ 	.short	0x0100
        /*093e*/ 	.byte	0x08
	.zero		1


	//   ....[4]....
        /*0940*/ 	.word	0x00000390
        /*0944*/ 	.word	0x000000ff
        /*0948*/ 	.word	0x00022838
        /*094c*/ 	.short	0x0100
        /*094e*/ 	.byte	0x08
	.zero		1


	//   ....[5]....
        /*0950*/ 	.word	0x000003a0
        /*0954*/ 	.word	0x000000ff
        /*0958*/ 	.word	0x00022848
        /*095c*/ 	.short	0x0100
        /*095e*/ 	.byte	0x08
	.zero		1


	//   ....[6]....
        /*0960*/ 	.word	0x000004d0
        /*0964*/ 	.word	0x000000ff
        /*0968*/ 	.word	0x00022850
        /*096c*/ 	.short	0x0100
        /*096e*/ 	.byte	0x08
	.zero		1


	//   ....[7]....
        /*0970*/ 	.word	0x000004e0
        /*0974*/ 	.word	0x000000ff
        /*0978*/ 	.word	0x00022860
        /*097c*/ 	.short	0x0100
        /*097e*/ 	.byte	0x08
	.zero		1


	//   ....[8]....
        /*0980*/ 	.word	0x000004f0
        /*0984*/ 	.word	0x000000ff
        /*0988*/ 	.word	0x00022858
        /*098c*/ 	.short	0x0100
        /*098e*/ 	.byte	0x08
	.zero		1


	//   ....[9]....
        /*0990*/ 	.word	0x00000500
        /*0994*/ 	.word	0x000000ff
        /*0998*/ 	.word	0x00022868
        /*099c*/ 	.short	0x0100
        /*099e*/ 	.byte	0x08
	.zero		1


	//   ....[10]....
        /*09a0*/ 	.word	0x000005f0
        /*09a4*/ 	.word	0x000000ff
        /*09a8*/ 	.word	0x00022870
        /*09ac*/ 	.short	0x0100
        /*09ae*/ 	.byte	0x06
	.zero		1


	//   ....[11]....
        /*09b0*/ 	.word	0x00000600
        /*09b4*/ 	.word	0x000000ff
        /*09b8*/ 	.word	0x00022880
        /*09bc*/ 	.short	0x0100
        /*09be*/ 	.byte	0x06
	.zero		1


	//   ....[12]....
        /*09c0*/ 	.word	0x00000610
        /*09c4*/ 	.word	0x000000ff
        /*09c8*/ 	.word	0x00022878
        /*09cc*/ 	.short	0x0100
        /*09ce*/ 	.byte	0x06
	.zero		1


	//   ....[13]....
        /*09d0*/ 	.word	0x00000620
        /*09d4*/ 	.word	0x000000ff
        /*09d8*/ 	.word	0x00022888
        /*09dc*/ 	.short	0x0100
        /*09de*/ 	.byte	0x06
	.zero		1


	//   ....[14]....
        /*09e0*/ 	.word	0x00000750
        /*09e4*/ 	.word	0x000000ff
        /*09e8*/ 	.word	0x00022890
        /*09ec*/ 	.short	0x0100
        /*09ee*/ 	.byte	0x08
	.zero		1


	//   ....[15]....
        /*09f0*/ 	.word	0x00000760
        /*09f4*/ 	.word	0x000000ff
        /*09f8*/ 	.word	0x000228a0
        /*09fc*/ 	.short	0x0100
        /*09fe*/ 	.byte	0x08
	.zero		1


	//   ....[16]....
        /*0a00*/ 	.word	0x00000770
        /*0a04*/ 	.word	0x000000ff
        /*0a08*/ 	.word	0x00022898
        /*0a0c*/ 	.short	0x0100
        /*0a0e*/ 	.byte	0x08
	.zero		1


	//   ....[17]....
        /*0a10*/ 	.word	0x00000780
        /*0a14*/ 	.word	0x000000ff
        /*0a18*/ 	.word	0x000228a8
        /*0a1c*/ 	.short	0x0100
        /*0a1e*/ 	.byte	0x08
	.zero		1


	//   ....[18]....
        /*0a20*/ 	.word	0x000008b0
        /*0a24*/ 	.word	0x000000ff
        /*0a28*/ 	.word	0x000228b0
        /*0a2c*/ 	.short	0x0100
        /*0a2e*/ 	.byte	0x08
	.zero		1


	//   ....[19]....
        /*0a30*/ 	.word	0x000008c0
        /*0a34*/ 	.word	0x000000ff
        /*0a38*/ 	.word	0x000228c0
        /*0a3c*/ 	.short	0x0100
        /*0a3e*/ 	.byte	0x08
	.zero		1


	//   ....[20]....
        /*0a40*/ 	.word	0x000008d0
        /*0a44*/ 	.word	0x000000ff
        /*0a48*/ 	.word	0x000228b8
        /*0a4c*/ 	.short	0x0100
        /*0a4e*/ 	.byte	0x08
	.zero		1


	//   ....[21]....
        /*0a50*/ 	.word	0x000008e0
        /*0a54*/ 	.word	0x000000ff
        /*0a58*/ 	.word	0x000228c8
        /*0a5c*/ 	.short	0x0100
        /*0a5e*/ 	.byte	0x08
	.zero		1


	//   ....[22]....
        /*0a60*/ 	.word	0x000018d0
        /*0a64*/ 	.word	0x00000007
        /*0a68*/ 	.word	0x00022800
        /*0a6c*/ 	.short	0x010a
        /*0a6e*/ 	.byte	0x3f
	.zero		1


	//   ....[23]....
        /*0a70*/ 	.word	0x000019a0
        /*0a74*/ 	.word	0x00000005
        /*0a78*/ 	.word	0x00022830
        /*0a7c*/ 	.short	0x010a
        /*0a7e*/ 	.byte	0x3f
	.zero		1


	//   ....[24]....
        /*0a80*/ 	.word	0x000019e0
        /*0a84*/ 	.word	0x00000005
        /*0a88*/ 	.word	0x00022830
        /*0a8c*/ 	.short	0x010a
        /*0a8e*/ 	.byte	0x3f
	.zero		1


	//   ....[25]....
        /*0a90*/ 	.word	0x00003170
        /*0a94*/ 	.word	0x00000004
        /*0a98*/ 	.word	0x00000000
        /*0a9c*/ 	.short	0x0101
        /*0a9e*/ 	.byte	0x3f
	.zero		1


	//   ....[26]....
        /*0aa0*/ 	.word	0x000035d0
        /*0aa4*/ 	.word	0x00000005
        /*0aa8*/ 	.word	0x00022850
        /*0aac*/ 	.short	0x010a
        /*0aae*/ 	.byte	0x3f
	.zero		1


	//   ....[27]....
        /*0ab0*/ 	.word	0x00003610
        /*0ab4*/ 	.word	0x00000005
        /*0ab8*/ 	.word	0x00022850
        /*0abc*/ 	.short	0x010a
        /*0abe*/ 	.byte	0x3f
	.zero		1


	//   ....[28]....
        /*0ac0*/ 	.word	0x00003910
        /*0ac4*/ 	.word	0x00000005
        /*0ac8*/ 	.word	0x00000000
        /*0acc*/ 	.short	0x0101
        /*0ace*/ 	.byte	0x3f
	.zero		1


	//   ....[29]....
        /*0ad0*/ 	.word	0x00003a80
        /*0ad4*/ 	.word	0x000000ff
        /*0ad8*/ 	.word	0x00022830
        /*0adc*/ 	.short	0x010a
        /*0ade*/ 	.byte	0x17
	.zero		1


	//   ....[30]....
        /*0ae0*/ 	.word	0x00003ac0
        /*0ae4*/ 	.word	0x000000ff
        /*0ae8*/ 	.word	0x00022830
        /*0aec*/ 	.short	0x010a
        /*0aee*/ 	.byte	0x17
	.zero		1


	//   ....[31]....
        /*0af0*/ 	.word	0x00004c40
        /*0af4*/ 	.word	0x00000099
        /*0af8*/ 	.word	0x00000000
        /*0afc*/ 	.short	0x0101
        /*0afe*/ 	.byte	0x3f
	.zero		1


	//   ....[32]....
        /*0b00*/ 	.word	0x00005950
        /*0b04*/ 	.word	0x000000ff
        /*0b08*/ 	.word	0x00022850
        /*0b0c*/ 	.short	0x010a
        /*0b0e*/ 	.byte	0x17
	.zero		1


	//   ....[33]....
        /*0b10*/ 	.word	0x00005990
        /*0b14*/ 	.word	0x000000ff
        /*0b18*/ 	.word	0x00022850
        /*0b1c*/ 	.short	0x010a
        /*0b1e*/ 	.byte	0x17
	.zero		1


	//   ....[34]....
        /*0b20*/ 	.word	0x00005c70
        /*0b24*/ 	.word	0x000000b6
        /*0b28*/ 	.word	0x00000000
        /*0b2c*/ 	.short	0x0101
        /*0b2e*/ 	.byte	0x3f
	.zero		1


	//   ....[35]....
        /*0b30*/ 	.word	0x00008160
        /*0b34*/ 	.word	0x00000000
        /*0b38*/ 	.word	0x00000000
        /*0b3c*/ 	.short	0x0101
        /*0b3e*/ 	.byte	0x3f
	.zero		1


	//   ....[36]....
        /*0b40*/ 	.word	0x0000adc0
        /*0b44*/ 	.word	0x00000000
        /*0b48*/ 	.word	0x00022840
        /*0b4c*/ 	.short	0x010a
        /*0b4e*/ 	.byte	0x3f
	.zero		1


	//   ....[37]....
        /*0b50*/ 	.word	0x0000bb60
        /*0b54*/ 	.word	0x00000008
        /*0b58*/ 	.word	0x00022800
        /*0b5c*/ 	.short	0x0107
        /*0b5e*/ 	.byte	0x3f
	.zero		1


	//   ....[38]....
        /*0b60*/ 	.word	0x0000bc60
        /*0b64*/ 	.word	0x00000002
        /*0b68*/ 	.word	0x00022800
        /*0b6c*/ 	.short	0x0101
        /*0b6e*/ 	.byte	0x3f
	.zero		1


	//   ....[39]....
        /*0b70*/ 	.word	0x0000bc80
        /*0b74*/ 	.word	0x00000002
        /*0b78*/ 	.word	0x00022820
        /*0b7c*/ 	.short	0x010a
        /*0b7e*/ 	.byte	0x3f
	.zero		1


	//   ....[40]....
        /*0b80*/ 	.word	0x0000bd90
        /*0b84*/ 	.word	0x00000002
        /*0b88*/ 	.word	0x00022860
        /*0b8c*/ 	.short	0x010a
        /*0b8e*/ 	.byte	0x3f
	.zero		1


	//   ....[41]....
        /*0b90*/ 	.word	0x0000c6a0
        /*0b94*/ 	.word	0x00000003
        /*0b98*/ 	.word	0x00022840
        /*0b9c*/ 	.short	0x010a
        /*0b9e*/ 	.byte	0x3f
	.zero		1


	//   ....[42]....
        /*0ba0*/ 	.word	0x0000c900
        /*0ba4*/ 	.word	0x00000003
        /*0ba8*/ 	.word	0x00022860
        /*0bac*/ 	.short	0x010a
        /*0bae*/ 	.byte	0x3f
	.zero		1


	//   ....[43]....
        /*0bb0*/ 	.word	0x0000d1a0
        /*0bb4*/ 	.word	0x00000002
        /*0bb8*/ 	.word	0x00022840
        /*0bbc*/ 	.short	0x010a
        /*0bbe*/ 	.byte	0x3f
	.zero		1


	//   ....[44]....
        /*0bc0*/ 	.word	0x0000d3f0
        /*0bc4*/ 	.word	0x00000002
        /*0bc8*/ 	.word	0x00022860
        /*0bcc*/ 	.short	0x010a
        /*0bce*/ 	.byte	0x3f
	.zero		1


	//   ....[45]....
        /*0bd0*/ 	.word	0x0000dc00
        /*0bd4*/ 	.word	0x00000002
        /*0bd8*/ 	.word	0x00022840
        /*0bdc*/ 	.short	0x010a
        /*0bde*/ 	.byte	0x3f
	.zero		1


	//   ....[46]....
        /*0be0*/ 	.word	0x0000de60
        /*0be4*/ 	.word	0x00000002
        /*0be8*/ 	.word	0x00022860
        /*0bec*/ 	.short	0x010a
        /*0bee*/ 	.byte	0x3f
	.zero		1


	//   ....[47]....
        /*0bf0*/ 	.word	0x0000f0a0
        /*0bf4*/ 	.word	0x00000000
        /*0bf8*/ 	.word	0x00022820
        /*0bfc*/ 	.short	0x010a
        /*0bfe*/ 	.byte	0x3f
	.zero		1


	//   ....[48]....
        /*0c00*/ 	.word	0x0000f260
        /*0c04*/ 	.word	0x00000006
        /*0c08*/ 	.word	0x00000000
        /*0c0c*/ 	.short	0x010a
        /*0c0e*/ 	.byte	0x3f
	.zero		1


	//   ....[49]....
        /*0c10*/ 	.word	0x0000f2d0
        /*0c14*/ 	.word	0x00000007
        /*0c18*/ 	.word	0x00000000
        /*0c1c*/ 	.short	0x010a
        /*0c1e*/ 	.byte	0x3f
	.zero		1


	//   ....[50]....
        /*0c20*/ 	.word	0x0000f340
        /*0c24*/ 	.word	0x00000004
        /*0c28*/ 	.word	0x00000000
        /*0c2c*/ 	.short	0x010a
        /*0c2e*/ 	.byte	0x3f
	.zero		1


	//   ....[51]....
        /*0c30*/ 	.word	0x0000f370
        /*0c34*/ 	.word	0x00000003
        /*0c38*/ 	.word	0x00000000
        /*0c3c*/ 	.short	0x010a
        /*0c3e*/ 	.byte	0x3f
	.zero		1


	//   ....[52]....
        /*0c40*/ 	.word	0x0000f3d0
        /*0c44*/ 	.word	0x00000007
        /*0c48*/ 	.word	0x00022800
        /*0c4c*/ 	.short	0x010a
        /*0c4e*/ 	.byte	0x3f
	.zero		1


	//   ....[53]....
        /*0c50*/ 	.word	0x0000f420
        /*0c54*/ 	.word	0x00000005
        /*0c58*/ 	.word	0x00022830
        /*0c5c*/ 	.short	0x010a
        /*0c5e*/ 	.byte	0x3f
	.zero		1


	//   ....[54]....
        /*0c60*/ 	.word	0x0000f470
        /*0c64*/ 	.word	0x00000005
        /*0c68*/ 	.word	0x00022850
        /*0c6c*/ 	.short	0x010a
        /*0c6e*/ 	.byte	0x3f
	.zero		1


	//   ....[55]....
        /*0c70*/ 	.word	0x0000f4d0
        /*0c74*/ 	.word	0x00000000
        /*0c78*/ 	.word	0x00022830
        /*0c7c*/ 	.short	0x010a
        /*0c7e*/ 	.byte	0x3f
	.zero		1


	//   ....[56]....
        /*0c80*/ 	.word	0x0000f520
        /*0c84*/ 	.word	0x000000b6
        /*0c88*/ 	.word	0x00022850
        /*0c8c*/ 	.short	0x010a
        /*0c8e*/ 	.byte	0x3f
	.zero		1


	//   ....[57]....
        /*0c90*/ 	.word	0x0000f6c0
        /*0c94*/ 	.word	0x00000000
        /*0c98*/ 	.word	0x00022840
        /*0c9c*/ 	.short	0x010a
        /*0c9e*/ 	.byte	0x3f
	.zero		1


	//   ....[58]....
        /*0ca0*/ 	.word	0x00010160
        /*0ca4*/ 	.word	0x00000002
        /*0ca8*/ 	.word	0x00022820
        /*0cac*/ 	.short	0x010a
        /*0cae*/ 	.byte	0x3f
	.zero		1


	//   ....[59]....
        /*0cb0*/ 	.word	0x000101b0
        /*0cb4*/ 	.word	0x00000002
        /*0cb8*/ 	.word	0x00022860
        /*0cbc*/ 	.short	0x010a
        /*0cbe*/ 	.byte	0x3f
	.zero		1


	//   ....[60]....
        /*0cc0*/ 	.word	0x00010200
        /*0cc4*/ 	.word	0x00000003
        /*0cc8*/ 	.word	0x00022840
        /*0ccc*/ 	.short	0x010a
        /*0cce*/ 	.byte	0x3f
	.zero		1


	//   ....[61]....
        /*0cd0*/ 	.word	0x00010250
        /*0cd4*/ 	.word	0x00000003
        /*0cd8*/ 	.word	0x00022860
        /*0cdc*/ 	.short	0x010a
        /*0cde*/ 	.byte	0x3f
	.zero		1


	//   ....[62]....
        /*0ce0*/ 	.word	0x000102a0
        /*0ce4*/ 	.word	0x00000002
        /*0ce8*/ 	.word	0x00022840
        /*0cec*/ 	.short	0x010a
        /*0cee*/ 	.byte	0x3f
	.zero		1


	//   ....[63]....
        /*0cf0*/ 	.word	0x000102f0
        /*0cf4*/ 	.word	0x00000002
        /*0cf8*/ 	.word	0x00022860
        /*0cfc*/ 	.short	0x010a
        /*0cfe*/ 	.byte	0x3f
	.zero		1


	//   ....[64]....
        /*0d00*/ 	.word	0x00010340
        /*0d04*/ 	.word	0x00000002
        /*0d08*/ 	.word	0x00022840
        /*0d0c*/ 	.short	0x010a
        /*0d0e*/ 	.byte	0x3f
	.zero		1


	//   ....[65]....
        /*0d10*/ 	.word	0x00010390
        /*0d14*/ 	.word	0x00000002
        /*0d18*/ 	.word	0x00022860
        /*0d1c*/ 	.short	0x010a
        /*0d1e*/ 	.byte	0x3f
	.zero		1


	//   ....[66]....
        /*0d20*/ 	.word	0x00010d20
        /*0d24*/ 	.word	0x00000000
        /*0d28*/ 	.word	0x00022820
        /*0d2c*/ 	.short	0x010a
        /*0d2e*/ 	.byte	0x3f
	.zero		1


	//   ....[67]....
        /*0d30*/ 	.word	0x00010ec0
        /*0d34*/ 	.word	0x00000006
        /*0d38*/ 	.word	0x00000000
        /*0d3c*/ 	.short	0x010a
        /*0d3e*/ 	.byte	0x3f
	.zero		1


	//   ....[68]....
        /*0d40*/ 	.word	0x00010f10
        /*0d44*/ 	.word	0x00000007
        /*0d48*/ 	.word	0x00000000
        /*0d4c*/ 	.short	0x010a
        /*0d4e*/ 	.byte	0x3f
	.zero		1


	//   ....[69]....
        /*0d50*/ 	.word	0x00010f60
        /*0d54*/ 	.word	0x00000004
        /*0d58*/ 	.word	0x00000000
        /*0d5c*/ 	.short	0x010a
        /*0d5e*/ 	.byte	0x3f
	.zero		1


	//----- nvinfo : EIATTR_NUM_MBARRIERS
	.align		4
.L_209:
        /*0d60*/ 	.byte	0x03, 0x38
        /*0d62*/ 	.short	0x0016


	//----- nvinfo : EIATTR_EXIT_INSTR_OFFSETS
	.align		4
        /*0d64*/ 	.byte	0x04, 0x1c
        /*0d66*/ 	.short	(.L_211 - .L_210)


	//   ....[0]....
.L_210:
        /*0d68*/ 	.word	0x00000a80


	//   ....[1]....
        /*0d6c*/ 	.word	0x000094d0


	//   ....[2]....
        /*0d70*/ 	.word	0x0000f3c0


	//----- nvinfo : EIATTR_MAX_THREADS
	.align		4
.L_211:
        /*0d74*/ 	.byte	0x04, 0x05
        /*0d76*/ 	.short	(.L_213 - .L_212)
.L_212:
        /*0d78*/ 	.word	0x00000180
        /*0d7c*/ 	.word	0x00000001
        /*0d80*/ 	.word	0x00000001


	//----- nvinfo : EIATTR_CRS_STACK_SIZE
	.align		4
.L_213:
        /*0d84*/ 	.byte	0x04, 0x1e
        /*0d86*/ 	.short	(.L_215 - .L_214)
.L_214:
        /*0d88*/ 	.word	0x00000000


	//----- nvinfo : EIATTR_CBANK_PARAM_SIZE
	.align		4
.L_215:
        /*0d8c*/ 	.byte	0x03, 0x19
        /*0d8e*/ 	.short	0x0af0


	//----- nvinfo : EIATTR_PARAM_CBANK
	.align		4
        /*0d90*/ 	.byte	0x04, 0x0a
        /*0d92*/ 	.short	(.L_217 - .L_216)
	.align		4
.L_216:
        /*0d94*/ 	.word	index@(.nv.constant0._ZN7cutlass13device_kernelIN5flash11enable_sm90INS1_16FlashAttnFwdSm90INS1_25CollectiveMainloopFwdSm90ILi2EN4cute5tupleIJNS5_1CILi1EEES8_S8_EEENS6_IJNS7_ILi128EEENS7_ILi96EEENS7_ILi64EEEEEELi256ENS_6half_tEfNS_4arch4Sm90ELb0ELb0ELb1ELb1ELb0ELb0ELb0ELb1ELb0ELb1ELb0ELb0EEENS1_21CollectiveEpilogueFwdINS6_IJSA_NS7_ILi256EEESB_EEES9_SE_SG_Li256ELb1ELb1ELb0ELb0EEENS1_36VarlenDynamicPersistentTileSchedulerILi128ELi96ELi256ELi128ELb0ELb1ELb1ELb0ELb1ELb1EEEEEEEEEvNT_6ParamsE)
        /*0d98*/ 	.short	0x0210
        /*0d9a*/ 	.short	0x0af0


	//----- nvinfo : EIATTR_SW_WAR
	.align		4
.L_217:
        /*0d9c*/ 	.byte	0x04, 0x36
        /*0d9e*/ 	.short	(.L_219 - .L_218)
.L_218:
        /*0da0*/ 	.word	0x00000008
.L_219:


//--------------------- .nv.info._ZN7cutlass13device_kernelIN5flash11enable_sm90INS1_16FlashAttnFwdSm90INS1_25CollectiveMainloopFwdSm90ILi2EN4cute5tupleIJNS5_1CILi1EEES8_S8_EEENS6_IJNS7_ILi128EEENS7_ILi96EEENS7_ILi64EEEEEELi256ENS_6half_tEfNS_4arch4Sm90ELb0ELb0ELb1ELb1ELb0ELb1ELb0ELb1ELb0ELb1ELb0ELb0EEENS1_21CollectiveEpilogueFwdINS6_IJSA_NS7_ILi256EEESB_EEES9_SE_SG_Li256ELb1ELb1ELb0ELb0EEENS1_36VarlenDynamicPersistentTileSchedulerILi128ELi96ELi256ELi128ELb0ELb1ELb1ELb0ELb1ELb1EEEEEEEEEvNT_6ParamsE --------------------------
	.section	.nv.info._ZN7cutlass13device_kernelIN5flash11enable_sm90INS1_16FlashAttnFwdSm90INS1_25CollectiveMainloopFwdSm90ILi2EN4cute5tupleIJNS5_1CILi1EEES8_S8_EEENS6_IJNS7_ILi128EEENS7_ILi96EEENS7_ILi64EEEEEELi256ENS_6half_tEfNS_4arch4Sm90ELb0ELb0ELb1ELb1ELb0ELb1ELb0ELb1ELb0ELb1ELb0ELb0EEENS1_21CollectiveEpilogueFwdINS6_IJSA_NS7_ILi256EEESB_EEES9_SE_SG_Li256ELb1ELb1ELb0ELb0EEENS1_36VarlenDynamicPersistentTileSchedulerILi128ELi96ELi256ELi128ELb0ELb1ELb1ELb0ELb1ELb1EEEEEEEEEvNT_6ParamsE,"",@"SHT_CUDA_INFO"
	.sectionflags	@""
	.align	4


	//----- nvinfo : EIATTR_CUDA_API_VERSION
	.align		4
        /*0000*/ 	.byte	0x04, 0x37
        /*0002*/ 	.short	(.L_221 - .L_220)
.L_220:
        /*0004*/ 	.word	0x00000082


	//----- nvinfo : EIATTR_KPARAM_INFO
	.align		4
.L_221:
        /*0008*/ 	.byte	0x04, 0x17
        /*000a*/ 	.short	(.L_223 - .L_222)
.L_222:
        /*000c*/ 	.word	0x00000000
        /*0010*/ 	.short	0x0000
        /*0012*/ 	.short	0x0070
        /*0014*/ 	.byte	0x00, 0xf0, 0x01, 0x2a


	//----- nvinfo : EIATTR_SPARSE_MMA_MASK
	.align		4
.L_223:
        /*0018*/ 	.byte	0x03, 0x50
        /*001a*/ 	.short	0x0000


	//----- nvinfo : EIATTR_MAXREG_COUNT
	.align		4
        /*001c*/ 	.byte	0x03, 0x1b
        /*001e*/ 	.short	0x00a8


	//----- nvinfo : EIATTR_NUM_BARRIERS
	.align		4
        /*0020*/ 	.byte	0x02, 0x4c
        /*0022*/ 	.byte	0x10
	.zero		1


	//----- nvinfo : EIATTR_EXTERNS
	.align		4
        /*0024*/ 	.byte	0x04, 0x0f
        /*0026*/ 	.short	(.L_225 - .L_224)


	//   ....[0]....
	.align		4
.L_224:
        /*0028*/ 	.word	index@(__assertfail)


	//----- nvinfo : EIATTR_ANNOTATIONS
	.align		4
.L_225:
        /*002c*/ 	.byte	0x04, 0x55
        /*002e*/ 	.short	(.L_227 - .L_226)


	//   ....[0]....
.L_226:
        /* <DEDUP_REMOVED lines=91> */


	//----- nvinfo : EIATTR_MERCURY_ISA_VERSION
	.align		4
.L_227:
        /*05d0*/ 	.byte	0x03, 0x5f
        /*05d2*/ 	.short	0x0101


	//----- nvinfo : EIATTR_UNUSED_LOAD_BYTE_OFFSET
	.align		4
        /*05d4*/ 	.byte	0x04, 0x44
        /*05d6*/ 	.short	(.L_229 - .L_228)


	//   ....[0]....
.L_228:
        /*05d8*/ 	.word	0x00000ac0
        /*05dc*/ 	.word	0x0000fff0


	//   ....[1]....
        /*05e0*/ 	.word	0x0000d0a0
        /*05e4*/ 	.word	0x0000fff0


	//----- nvinfo : EIATTR_INT_WARP_WIDE_INSTR_OFFSETS
	.align		4
.L_229:
        /*05e8*/ 	.byte	0x04, 0x31
        /*05ea*/ 	.short	(.L_231 - .L_230)


	//   ....[0]....
.L_230:
        /*05ec*/ 	.word	0x00000180


	//   ....[1]....
        /*05f0*/ 	.word	0x00000220


	//   ....[2]....
        /*05f4*/ 	.word	0x00000290


	//   ....[3]....
        /*05f8*/ 	.word	0x00012460


	//   ....[4]....
        /*05fc*/ 	.word	0x000124f0


	//   ....[5]....
        /*0600*/ 	.word	0x00016490


	//   ....[6]....
        /*0604*/ 	.word	0x00016520


	//----- nvinfo : EIATTR_COOP_GROUP_MASK_REGIDS
	.align		4
.L_231:
        /*0608*/ 	.byte	0x04, 0x29
        /*060a*/ 	.short	(.L_233 - .L_232)


	//   ....[0]....
.L_232:
        /*060c*/ 	.word	0xffffffff


	//   ....[1]....
        /*0610*/ 	.word	0xffffffff


	//   ....[2]....
        /*0614*/ 	.word	0xffffffff


	//   ....[3]....
        /*0618*/ 	.word	0xffffffff


	//   ....[4]....
        /*061c*/ 	.word	0xffffffff


	//   ....[5]....
        /*0620*/ 	.word	0xffffffff


	//   ....[6]....
        /*0624*/ 	.word	0xffffffff


	//   ....[7]....
        /*0628*/ 	.word	0xffffffff


	//   ....[8]....
        /*062c*/ 	.word	0xffffffff


	//   ....[9]....
        /*0630*/ 	.word	0xffffffff


	//   ....[10]....
        /*0634*/ 	.word	0xffffffff


	//   ....[11]....
        /*0638*/ 	.word	0xffffffff


	//   ....[12]....
        /*063c*/ 	.word	0xffffffff


	//   ....[13]....
        /*0640*/ 	.word	0xffffffff


	//   ....[14]....
        /*0644*/ 	.word	0xffffffff


	//   ....[15]....
        /*0648*/ 	.word	0xffffffff


	//   ....[16]....
        /*064c*/ 	.word	0xffffffff


	//   ....[17]....
        /*0650*/ 	.word	0xffffffff


	//   ....[18]....
        /*0654*/ 	.word	0xffffffff


	//   ....[19]....
        /*0658*/ 	.word	0xffffffff


	//   ....[20]....
        /*065c*/ 	.word	0xffffffff


	//   ....[21]....
        /*0660*/ 	.word	0xffffffff


	//   ....[22]....
        /*0664*/ 	.word	0xffffffff


	//   ....[23]....
        /*0668*/ 	.word	0xffffffff


	//   ....[24]....
        /*066c*/ 	.word	0xffffffff


	//   ....[25]....
        /*0670*/ 	.word	0xffffffff


	//   ....[26]....
        /*0674*/ 	.word	0xffffffff


	//   ....[27]....
        /*0678*/ 	.word	0xffffffff


	//   ....[28]....
        /*067c*/ 	.word	0xffffffff


	//   ....[29]....
        /*0680*/ 	.word	0xffffffff


	//   ....[30]....
        /*0684*/ 	.word	0xffffffff


	//   ....[31]....
        /*0688*/ 	.word	0xffffffff


	//   ....[32]....
        /*068c*/ 	.word	0xffffffff


	//   ....[33]....
        /*0690*/ 	.word	0xffffffff


	//   ....[34]....
        /*0694*/ 	.word	0xffffffff


	//   ....[35]....
        /*0698*/ 	.word	0xffffffff


	//   ....[36]....
        /*069c*/ 	.word	0xffffffff


	//   ....[37]....
        /*06a0*/ 	.word	0xffffffff


	//   ....[38]....
        /*06a4*/ 	.word	0xffffffff


	//   ....[39]....
        /*06a8*/ 	.word	0xffffffff


	//   ....[40]....
        /*06ac*/ 	.word	0xffffffff


	//   ....[41]....
        /*06b0*/ 	.word	0xffffffff


	//   ....[42]....
        /*06b4*/ 	.word	0xffffffff


	//   ....[43]....
        /*06b8*/ 	.word	0xffffffff


	//   ....[44]....
        /*06bc*/ 	.word	0xffffffff


	//   ....[45]....
        /*06c0*/ 	.word	0xffffffff


	//   ....[46]....
        /*06c4*/ 	.word	0xffffffff


	//   ....[47]....
        /*06c8*/ 	.word	0xffffffff


	//   ....[48]....
        /*06cc*/ 	.word	0xffffffff


	//   ....[49]....
        /*06d0*/ 	.word	0xffffffff


	//   ....[50]....
        /*06d4*/ 	.word	0xffffffff


	//   ....[51]....
        /*06d8*/ 	.word	0xffffffff


	//   ....[52]....
        /*06dc*/ 	.word	0xffffffff


	//   ....[53]....
        /*06e0*/ 	.word	0xffffffff


	//   ....[54]....
        /*06e4*/ 	.word	0xffffffff


	//   ....[55]....
        /*06e8*/ 	.word	0xffffffff


	//   ....[56]....
        /*06ec*/ 	.word	0xffffffff


	//   ....[57]....
        /*06f0*/ 	.word	0xffffffff


	//   ....[58]....
        /*06f4*/ 	.word	0xffffffff


	//   ....[59]....
        /*06f8*/ 	.word	0xffffffff


	//   ....[60]....
        /*06fc*/ 	.word	0xffffffff


	//   ....[61]....
        /*0700*/ 	.word	0xffffffff


	//   ....[62]....
        /*0704*/ 	.word	0xffffffff


	//   ....[63]....
        /*0708*/ 	.word	0xffffffff


	//   ....[64]....
        /*070c*/ 	.word	0xffffffff


	//   ....[65]....
        /*0710*/ 	.word	0xffffffff


	//   ....[66]....
        /*0714*/ 	.word	0xffffffff


	//   ....[67]....
        /*0718*/ 	.word	0xffffffff


	//   ....[68]....
        /*071c*/ 	.word	0xffffffff


	//   ....[69]....
        /*0720*/ 	.word	0xffffffff


	//   ....[70]....
        /*0724*/ 	.word	0xffffffff


	//   ....[71]....
        /*0728*/ 	.word	0xffffffff


	//   ....[72]....
        /*072c*/ 	.word	0xffffffff


	//   ....[73]....
        /*0730*/ 	.word	0xffffffff


	//   ....[74]....
        /*0734*/ 	.word	0xffffffff


	//   ....[75]....
        /*0738*/ 	.word	0xffffffff


	//   ....[76]....
        /*073c*/ 	.word	0xffffffff


	//   ....[77]....
        /*0740*/ 	.word	0xffffffff


	//   ....[78]....
        /*0744*/ 	.word	0xffffffff


	//   ....[79]....
        /*0748*/ 	.word	0xffffffff


	//   ....[80]....
        /*074c*/ 	.word	0xffffffff


	//   ....[81]....
        /*0750*/ 	.word	0xffffffff


	//   ....[82]....
        /*0754*/ 	.word	0xffffffff


	//   ....[83]....
        /*0758*/ 	.word	0xffffffff


	//   ....[84]....
        /*075c*/ 	.word	0xffffffff


	//   ....[85]....
        /*0760*/ 	.word	0xffffffff


	//   ....[86]....
        /*0764*/ 	.word	0xffffffff


	//   ....[87]....
        /*0768*/ 	.word	0xffffffff


	//   ....[88]....
        /*076c*/ 	.word	0xffffffff


	//   ....[89]....
        /*0770*/ 	.word	0xffffffff


	//   ....[90]....
        /*0774*/ 	.word	0xffffffff


	//   ....[91]....
        /*0778*/ 	.word	0xffffffff


	//   ....[92]....
        /*077c*/ 	.word	0xffffffff


	//   ....[93]....
        /*0780*/ 	.word	0xffffffff


	//   ....[94]....
        /*0784*/ 	.word	0xffffffff


	//   ....[95]....
        /*0788*/ 	.word	0xffffffff


	//   ....[96]....
        /*078c*/ 	.word	0xffffffff


	//   ....[97]....
        /*0790*/ 	.word	0xffffffff


	//   ....[98]....
        /*0794*/ 	.word	0xffffffff


	//   ....[99]....
        /*0798*/ 	.word	0xffffffff


	//   ....[100]....
        /*079c*/ 	.word	0x0500000f


	//   ....[101]....
        /*07a0*/ 	.word	0x0500000f


	//   ....[102]....
        /*07a4*/ 	.word	0x0500000f


	//   ....[103]....
        /*07a8*/ 	.word	0x0500000f


	//   ....[104]....
        /*07ac*/ 	.word	0x0500000f


	//   ....[105]....
        /*07b0*/ 	.word	0x0500000f


	//   ....[106]....
        /*07b4*/ 	.word	0x0500000f


	//   ....[107]....
        /*07b8*/ 	.word	0x0500000f


	//   ....[108]....
        /*07bc*/ 	.word	0x0500000f


	//   ....[109]....
        /*07c0*/ 	.word	0x0500000f


	//   ....[110]....
        /*07c4*/ 	.word	0x0500000f


	//   ....[111]....
        /*07c8*/ 	.word	0x0500000f


	//   ....[112]....
        /*07cc*/ 	.word	0x0500000f


	//   ....[113]....
        /*07d0*/ 	.word	0x0500000f


	//   ....[114]....
        /*07d4*/ 	.word	0x0500000f


	//   ....[115]....
        /*07d8*/ 	.word	0x0500000f


	//   ....[116]....
        /*07dc*/ 	.word	0x0500000f


	//   ....[117]....
        /*07e0*/ 	.word	0x0500000f


	//   ....[118]....
        /*07e4*/ 	.word	0x0500000f


	//   ....[119]....
        /*07e8*/ 	.word	0x0500000f


	//   ....[120]....
        /*07ec*/ 	.word	0x0500000f


	//   ....[121]....
        /*07f0*/ 	.word	0x0500000f


	//   ....[122]....
        /*07f4*/ 	.word	0x0500000f


	//   ....[123]....
        /*07f8*/ 	.word	0x0500000f


	//   ....[124]....
        /*07fc*/ 	.word	0x0500000f


	//   ....[125]....
        /*0800*/ 	.word	0x0500000f


	//   ....[126]....
        /*0804*/ 	.word	0x0500000f


	//   ....[127]....
        /*0808*/ 	.word	0x0500000f


	//   ....[128]....
        /*080c*/ 	.word	0x0500000f


	//   ....[129]....
        /*0810*/ 	.word	0x0500000f


	//   ....[130]....
        /*0814*/ 	.word	0x0500000f


	//   ....[131]....
        /*0818*/ 	.word	0x0500000f


	//   ....[132]....
        /*081c*/ 	.word	0x0500000f


	//   ....[133]....
        /*0820*/ 	.word	0x0500000f


	//   ....[134]....
        /*0824*/ 	.word	0x0500000f


	//   ....[135]....
        /*0828*/ 	.word	0x0500000f


	//   ....[136]....
        /*082c*/ 	.word	0x0500000f


	//   ....[137]....
        /*0830*/ 	.word	0x0500000f


	//   ....[138]....
        /*0834*/ 	.word	0x0500000f


	//   ....[139]....
        /*0838*/ 	.word	0x0500000f


	//   ....[140]....
        /*083c*/ 	.word	0x0500000f


	//   ....[141]....
        /*0840*/ 	.word	0x0500000f


	//   ....[142]....
        /*0844*/ 	.word	0x0500000f


	//   ....[143]....
        /*0848*/ 	.word	0x0500000f


	//   ....[144]....
        /*084c*/ 	.word	0x0500000f


	//   ....[145]....
        /*0850*/ 	.word	0x0500000f


	//   ....[146]....
        /*0854*/ 	.word	0x0500000f


	//   ....[147]....
        /*0858*/ 	.word	0x0500000f


	//   ....[148]....
        /*085c*/ 	.word	0x0500000f


	//   ....[149]....
        /*0860*/ 	.word	0x0500000f


	//   ....[150]....
        /*0864*/ 	.word	0x0500000f


	//   ....[151]....
        /*0868*/ 	.word	0x0500000f


	//   ....[152]....
        /*086c*/ 	.word	0x0500000f


	//----- nvinfo : EIATTR_COOP_GROUP_INSTR_OFFSETS
	.align		4
.L_233:
        /*0870*/ 	.byte	0x04, 0x28
        /*0872*/ 	.short	(.L_235 - .L_234)


	//   ....[0]....
.L_234:
        /*0874*/ 	.word	0x00000060


	//   ....[1]....
        /*0878*/ 	.word	0x00000190


	//   ....[2]....
        /*087c*/ 	.word	0x00000240


	//   ....[3]....
        /*0880*/ 	.word	0x00000400


	//   ....[4]....
        /*0884*/ 	.word	0x00000560


	//   ....[5]....
        /*0888*/ 	.word	0x00000680


	//   ....[6]....
        /*088c*/ 	.word	0x000007e0


	//   ....[7]....
        /*0890*/ 	.word	0x00005a70


	//   ....[8]....
        /*0894*/ 	.word	0x00006010


	//   ....[9]....
        /*0898*/ 	.word	0x00006020


	//   ....[10]....
        /*089c*/ 	.word	0x00006030


	//   ....[11]....
        /*08a0*/ 	.word	0x00006040


	//   ....[12]....
        /*08a4*/ 	.word	0x00006ff0


	//   ....[13]....
        /*08a8*/ 	.word	0x00007000


	//   ....[14]....
        /*08ac*/ 	.word	0x00007010


	//   ....[15]....
        /*08b0*/ 	.word	0x00007020


	//   ....[16]....
        /*08b4*/ 	.word	0x00008f50


	//   ....[17]....
        /*08b8*/ 	.word	0x00008fb0


	//   ....[18]....
        /*08bc*/ 	.word	0x00009380


	//   ....[19]....
        /*08c0*/ 	.word	0x000093d0


	//   ....[20]....
        /*08c4*/ 	.word	0x0000aa00


	//   ....[21]....
        /*08c8*/ 	.word	0x0000aa70


	//   ....[22]....
        /*08cc*/ 	.word	0x0000b4b0


	//   ....[23]....
        /*08d0*/ 	.word	0x0000b510


	//   ....[24]....
        /*08d4*/ 	.word	0x0000c620


	//   ....[25]....
        /*08d8*/ 	.word	0x0000c660


	//   ....[26]....
        /*08dc*/ 	.word	0x0000c6e0


	//   ....[27]....
        /*08e0*/ 	.word	0x0000c710


	//   ....[28]....
        /*08e4*/ 	.word	0x0000e050


	//   ....[29]....
        /*08e8*/ 	.word	0x0000e090


	//   ....[30]....
        /*08ec*/ 	.word	0x0000e0d0


	//   ....[31]....
        /*08f0*/ 	.word	0x0000e110


	//   ....[32]....
        /*08f4*/ 	.word	0x0000e9b0


	//   ....[33]....
        /*08f8*/ 	.word	0x0000e9f0


	//   ....[34]....
        /*08fc*/ 	.word	0x0000eb60


	//   ....[35]....
        /*0900*/ 	.word	0x0000eb80


	//   ....[36]....
        /*0904*/ 	.word	0x0000ecc0


	//   ....[37]....
        /*0908*/ 	.word	0x0000ece0


	//   ....[38]....
        /*090c*/ 	.word	0x0000ee30


	//   ....[39]....
        /*0910*/ 	.word	0x0000ee50


	//   ....[40]....
        /*0914*/ 	.word	0x0000f6b0


	//   ....[41]....
        /*0918*/ 	.word	0x0000f6c0


	//   ....[42]....
        /*091c*/ 	.word	0x0000f8a0


	//   ....[43]....
        /*0920*/ 	.word	0x0000f8b0


	//   ....[44]....
        /*0924*/ 	.word	0x0000fa80


	//   ....[45]....
        /*0928*/ 	.word	0x0000fa90


	//   ....[46]....
        /*092c*/ 	.word	0x0000fc60


	//   ....[47]....
        /*0930*/ 	.word	0x0000fc70


	//   ....[48]....
        /*0934*/ 	.word	0x0000fe90


	//   ....[49]....
        /*0938*/ 	.word	0x00010080


	//   ....[50]....
        /*093c*/ 	.word	0x000100b0


	//   ....[51]....
        /*0940*/ 	.word	0x000100e0


	//   ....[52]....
        /*0944*/ 	.word	0x00010110


	//   ....[53]....
        /*0948*/ 	.word	0x00010140


	//   ....[54]....
        /*094c*/ 	.word	0x00010170


	//   ....[55]....
        /*0950*/ 	.word	0x000102e0


	//   ....[56]....
        /*0954*/ 	.word	0x00010310


	//   ....[57]....
        /*0958*/ 	.word	0x00010340


	//   ....[58]....
        /*095c*/ 	.word	0x00010370


	//   ....[59]....
        /*0960*/ 	.word	0x000103a0


	//   ....[60]....
        /*0964*/ 	.word	0x000103d0


	//   ....[61]....
        /*0968*/ 	.word	0x00010470


	//   ....[62]....
        /*096c*/ 	.word	0x000104a0


	//   ....[63]....
        /*0970*/ 	.word	0x00010530


	//   ....[64]....
        /*0974*/ 	.word	0x00011080


	//   ....[65]....
        /*0978*/ 	.word	0x00012a70


	//   ....[66]....
        /*097c*/ 	.word	0x00013630


	//   ....[67]....
        /*0980*/ 	.word	0x00013640


	//   ....[68]....
        /*0984*/ 	.word	0x000136e0


	//   ....[69]....
        /*0988*/ 	.word	0x000136f0


	//   ....[70]....
        /*098c*/ 	.word	0x00013770


	//   ....[71]....
        /*0990*/ 	.word	0x00013780


	//   ....[72]....
        /*0994*/ 	.word	0x00013800


	//   ....[73]....
        /*0998*/ 	.word	0x00013810


	//   ....[74]....
        /*099c*/ 	.word	0x00013890


	//   ....[75]....
        /*09a0*/ 	.word	0x000138a0


	//   ....[76]....
        /*09a4*/ 	.word	0x00013920


	//   ....[77]....
        /*09a8*/ 	.word	0x00013930


	//   ....[78]....
        /*09ac*/ 	.word	0x000139b0


	//   ....[79]....
        /*09b0*/ 	.word	0x000139c0


	//   ....[80]....
        /*09b4*/ 	.word	0x00013a10


	//   ....[81]....
        /*09b8*/ 	.word	0x00013a30


	//   ....[82]....
        /*09bc*/ 	.word	0x00016720


	//   ....[83]....
        /*09c0*/ 	.word	0x00016780


	//   ....[84]....
        /*09c4*/ 	.word	0x000167b0


	//   ....[85]....
        /*09c8*/ 	.word	0x000167e0


	//   ....[86]....
        /*09cc*/ 	.word	0x00016810


	//   ....[87]....
        /*09d0*/ 	.word	0x00016840


	//   ....[88]....
        /*09d4*/ 	.word	0x00016870


	//   ....[89]....
        /*09d8*/ 	.word	0x00016880


	//   ....[90]....
        /*09dc*/ 	.word	0x00016a00


	//   ....[91]....
        /*09e0*/ 	.word	0x00016a30


	//   ....[92]....
        /*09e4*/ 	.word	0x00016a60


	//   ....[93]....
        /*09e8*/ 	.word	0x00016a90


	//   ....[94]....
        /*09ec*/ 	.word	0x00016ac0


	//   ....[95]....
        /*09f0*/ 	.word	0x00016af0


	//   ....[96]....
        /*09f4*/ 	.word	0x00016bb0


	//   ....[97]....
        /*09f8*/ 	.word	0x00016bd0


	//   ....[98]....
        /*09fc*/ 	.word	0x00016c40


	//   ....[99]....
        /*0a00*/ 	.word	0x000170d0


	//   ....[100]....
        /*0a04*/ 	.word	0x00017510


	//   ....[101]....
        /*0a08*/ 	.word	0x000175b0


	//   ....[102]....
        /*0a0c*/ 	.word	0x00017640


	//   ....[103]....
        /*0a10*/ 	.word	0x00017690


	//   ....[104]....
        /*0a14*/ 	.word	0x000176e0


	//   ....[105]....
        /*0a18*/ 	.word	0x000177c0


	//   ....[106]....
        /*0a1c*/ 	.word	0x00017850


	//   ....[107]....
        /*0a20*/ 	.word	0x000178a0


	//   ....[108]....
        /*0a24*/ 	.word	0x000178f0


	//   ....[109]....
        /*0a28*/ 	.word	0x00017b00


	//   ....[110]....
        /*0a2c*/ 	.word	0x00017b50


	//   ....[111]....
        /*0a30*/ 	.word	0x00017be0


	//   ....[112]....
        /*0a34*/ 	.word	0x00017c70


	//   ....[113]....
        /*0a38*/ 	.word	0x00017d00


	//   ....[114]....
        /*0a3c*/ 	.word	0x00017d90


	//   ....[115]....
        /*0a40*/ 	.word	0x00017e20


	//   ....[116]....
        /*0a44*/ 	.word	0x00017eb0


	//   ....[117]....
        /*0a48*/ 	.word	0x00017f70


	//   ....[118]....
        /*0a4c*/ 	.word	0x00018260


	//   ....[119]....
        /*0a50*/ 	.word	0x00018440


	//   ....[120]....
        /*0a54*/ 	.word	0x00018490


	//   ....[121]....
        /*0a58*/ 	.word	0x000184f0


	//   ....[122]....
        /*0a5c*/ 	.word	0x000185e0


	//   ....[123]....
        /*0a60*/ 	.word	0x00018640


	//   ....[124]....
        /*0a64*/ 	.word	0x00018730


	//   ....[125]....
        /*0a68*/ 	.word	0x00018790


	//   ....[126]....
        /*0a6c*/ 	.word	0x00018880


	//   ....[127]....
        /*0a70*/ 	.word	0x000188e0


	//   ....[128]....
        /*0a74*/ 	.word	0x000189d0


	//   ....[129]....
        /*0a78*/ 	.word	0x00018a30


	//   ....[130]....
        /*0a7c*/ 	.word	0x00018b20


	//   ....[131]....
        /*0a80*/ 	.word	0x00018b80


	//   ....[132]....
        /*0a84*/ 	.word	0x00018c60


	//   ....[133]....
        /*0a88*/ 	.word	0x00018cc0


	//   ....[134]....
        /*0a8c*/ 	.word	0x00018d90


	//   ....[135]....
        /*0a90*/ 	.word	0x000190c0


	//   ....[136]....
        /*0a94*/ 	.word	0x00019160


	//   ....[137]....
        /*0a98*/ 	.word	0x00019280


	//   ....[138]....
        /*0a9c*/ 	.word	0x00019300


	//   ....[139]....
        /*0aa0*/ 	.word	0x00019380


	//   ....[140]....
        /*0aa4*/ 	.word	0x00019400


	//   ....[141]....
        /*0aa8*/ 	.word	0x00019480


	//   ....[142]....
        /*0aac*/ 	.word	0x00019510


	//   ....[143]....
        /*0ab0*/ 	.word	0x000195b0


	//   ....[144]....
        /*0ab4*/ 	.word	0x00019650


	//   ....[145]....
        /*0ab8*/ 	.word	0x000196d0


	//   ....[146]....
        /*0abc*/ 	.word	0x00019750


	//   ....[147]....
        /*0ac0*/ 	.word	0x000197d0


	//   ....[148]....
        /*0ac4*/ 	.word	0x00019860


	//   ....[149]....
        /*0ac8*/ 	.word	0x000198e0


	//   ....[150]....
        /*0acc*/ 	.word	0x00019980


	//   ....[151]....
        /*0ad0*/ 	.word	0x00019a10


	//   ....[152]....
        /*0ad4*/ 	.word	0x00019b40


	//----- nvinfo : EIATTR_REG_RECONFIG
	.align		4
.L_235:
        /*0ad8*/ 	.byte	0x01, 0x54
	.zero		2


	//----- nvinfo : EIATTR_SYSCALL_OFFSETS
	.align		4
        /*0adc*/ 	.byte	0x04, 0x46
        /*0ade*/ 	.short	(.L_237 - .L_236)


	//   ....[0]....
.L_236:
        /*0ae0*/ 	.word	0x000017c0


	//   ....[1]....
        /*0ae4*/ 	.word	0x00001910


	//   ....[2]....
        /*0ae8*/ 	.word	0x00005c10


	//   ....[3]....
        /*0aec*/ 	.word	0x00005f80


	//   ....[4]....
        /*0af0*/ 	.word	0x00012660


	//   ....[5]....
        /*0af4*/ 	.word	0x000127c0


	//   ....[6]....
        /*0af8*/ 	.word	0x000128c0


	//   ....[7]....
        /*0afc*/ 	.word	0x00013230


	//----- nvinfo : EIATTR_MBARRIER_INSTR_OFFSETS
	.align		4
.L_237:
        /*0b00*/ 	.byte	0x04, 0x39
        /*0b02*/ 	.short	(.L_239 - .L_238)


	//   ....[0]....
.L_238:
        /*0b04*/ 	.word	0x000002b0
        /*0b08*/ 	.word	0x000000ff
        /*0b0c*/ 	.word	0x00022800
        /*0b10*/ 	.short	0x0100
        /*0b12*/ 	.byte	0x08
	.zero		1


	//   ....[1]....
        /*0b14*/ 	.word	0x000002c0
        /*0b18*/ 	.word	0x000000ff
        /*0b1c*/ 	.word	0x00022820
        /*0b20*/ 	.short	0x0100
        /*0b22*/ 	.byte	0x08
	.zero		1


	//   ....[2]....
        /*0b24*/ 	.word	0x000003b0
        /*0b28*/ 	.word	0x000000ff
        /*0b2c*/ 	.word	0x00022830
        /*0b30*/ 	.short	0x0100
        /*0b32*/ 	.byte	0x08
	.zero		1


	//   ....[3]....
        /*0b34*/ 	.word	0x000003c0
        /*0b38*/ 	.word	0x000000ff
        /*0b3c*/ 	.word	0x00022840
        /*0b40*/ 	.short	0x0100
        /*0b42*/ 	.byte	0x08
	.zero		1


	//   ....[4]....
        /*0b44*/ 	.word	0x000003d0
        /*0b48*/ 	.word	0x000000ff
        /*0b4c*/ 	.word	0x00022838
        /*0b50*/ 	.short	0x0100
        /*0b52*/ 	.byte	0x08
	.zero		1


	//   ....[5]....
        /*0b54*/ 	.word	0x000003e0
        /*0b58*/ 	.word	0x000000ff
        /*0b5c*/ 	.word	0x00022848
        /*0b60*/ 	.short	0x0100
        /*0b62*/ 	.byte	0x08
	.zero		1


	//   ....[6]....
        /*0b64*/ 	.word	0x00000510
        /*0b68*/ 	.word	0x000000ff
        /*0b6c*/ 	.word	0x00022850
        /*0b70*/ 	.short	0x0100
        /*0b72*/ 	.byte	0x08
	.zero		1


	//   ....[7]....
        /*0b74*/ 	.word	0x00000520
        /*0b78*/ 	.word	0x000000ff
        /*0b7c*/ 	.word	0x00022860
        /*0b80*/ 	.short	0x0100
        /*0b82*/ 	.byte	0x08
	.zero		1


	//   ....[8]....
        /*0b84*/ 	.word	0x00000530
        /*0b88*/ 	.word	0x000000ff
        /*0b8c*/ 	.word	0x00022858
        /*0b90*/ 	.short	0x0100
        /*0b92*/ 	.byte	0x08
	.zero		1


	//   ....[9]....
        /*0b94*/ 	.word	0x00000540
        /*0b98*/ 	.word	0x000000ff
        /*0b9c*/ 	.word	0x00022868
        /*0ba0*/ 	.short	0x0100
        /*0ba2*/ 	.byte	0x08
	.zero		1


	//   ....[10]....
        /*0ba4*/ 	.word	0x00000630
        /*0ba8*/ 	.word	0x000000ff
        /*0bac*/ 	.word	0x00022870
        /*0bb0*/ 	.short	0x0100
        /*0bb2*/ 	.byte	0x06
	.zero		1


	//   ....[11]....
        /*0bb4*/ 	.word	0x00000640
        /*0bb8*/ 	.word	0x000000ff
        /*0bbc*/ 	.word	0x00022880
        /*0bc0*/ 	.short	0x0100
        /*0bc2*/ 	.byte	0x06
	.zero		1


	//   ....[12]....
        /*0bc4*/ 	.word	0x00000650
        /*0bc8*/ 	.word	0x000000ff
        /*0bcc*/ 	.word	0x00022878
        /*0bd0*/ 	.short	0x0100
        /*0bd2*/ 	.byte	0x06
	.zero		1


	//   ....[13]....
        /*0bd4*/ 	.word	0x00000660
        /*0bd8*/ 	.word	0x000000ff
        /*0bdc*/ 	.word	0x00022888
        /*0be0*/ 	.short	0x0100
        /*0be2*/ 	.byte	0x06
	.zero		1


	//   ....[14]....
        /*0be4*/ 	.word	0x00000790
        /*0be8*/ 	.word	0x000000ff
        /*0bec*/ 	.word	0x00022890
        /*0bf0*/ 	.short	0x0100
        /*0bf2*/ 	.byte	0x08
	.zero		1


	//   ....[15]....
        /*0bf4*/ 	.word	0x000007a0
        /*0bf8*/ 	.word	0x000000ff
        /*0bfc*/ 	.word	0x000228a0
        /*0c00*/ 	.short	0x0100
        /*0c02*/ 	.byte	0x08
	.zero		1


	//   ....[16]....
        /*0c04*/ 	.word	0x000007b0
        /*0c08*/ 	.word	0x000000ff
        /*0c0c*/ 	.word	0x00022898
        /*0c10*/ 	.short	0x0100
        /*0c12*/ 	.byte	0x08
	.zero		1


	//   ....[17]....
        /*0c14*/ 	.word	0x000007c0
        /*0c18*/ 	.word	0x000000ff
        /*0c1c*/ 	.word	0x000228a8
        /*0c20*/ 	.short	0x0100
        /*0c22*/ 	.byte	0x08
	.zero		1


	//   ....[18]....
        /*0c24*/ 	.word	0x000008f0
        /*0c28*/ 	.word	0x000000ff
        /*0c2c*/ 	.word	0x000228b0
        /*0c30*/ 	.short	0x0100
        /*0c32*/ 	.byte	0x08
	.zero		1


	//   ....[19]....
        /*0c34*/ 	.word	0x00000900
        /*0c38*/ 	.word	0x000000ff
        /*0c3c*/ 	.word	0x000228c0
        /*0c40*/ 	.short	0x0100
        /*0c42*/ 	.byte	0x08
	.zero		1


	//   ....[20]....
        /*0c44*/ 	.word	0x00000910
        /*0c48*/ 	.word	0x000000ff
        /*0c4c*/ 	.word	0x000228b8
        /*0c50*/ 	.short	0x0100
        /*0c52*/ 	.byte	0x08
	.zero		1


	//   ....[21]....
        /*0c54*/ 	.word	0x00000920
        /*0c58*/ 	.word	0x000000ff
        /*0c5c*/ 	.word	0x000228c8
        /*0c60*/ 	.short	0x0100
        /*0c62*/ 	.byte	0x08
	.zero		1


	//   ....[22]....
        /*0c64*/ 	.word	0x00002b30
        /*0c68*/ 	.word	0x00000061
        /*0c6c*/ 	.word	0x00022890
        /*0c70*/ 	.short	0x010a
        /*0c72*/ 	.byte	0x3f
	.zero		1


	//   ....[23]....
        /*0c74*/ 	.word	0x00003c80
        /*0c78*/ 	.word	0x00000061
        /*0c7c*/ 	.word	0x00022890
        /*0c80*/ 	.short	0x010a
        /*0c82*/ 	.byte	0x3f
	.zero		1


	//   ....[24]....
        /*0c84*/ 	.word	0x00004ca0
        /*0c88*/ 	.word	0x00000061
        /*0c8c*/ 	.word	0x00022890
        /*0c90*/ 	.short	0x010a
        /*0c92*/ 	.byte	0x3f
	.zero		1


	//   ....[25]....
        /*0c94*/ 	.word	0x00004eb0
        /*0c98*/ 	.word	0x0000001c
        /*0c9c*/ 	.word	0x00000000
        /*0ca0*/ 	.short	0x0101
        /*0ca2*/ 	.byte	0x3f
	.zero		1


	//   ....[26]....
        /*0ca4*/ 	.word	0x00004ef0
        /*0ca8*/ 	.word	0x00000061
        /*0cac*/ 	.word	0x000228b0
        /*0cb0*/ 	.short	0x010a
        /*0cb2*/ 	.byte	0x3f
	.zero		1


	//   ....[27]....
        /*0cb4*/ 	.word	0x00005540
        /*0cb8*/ 	.word	0x00000061
        /*0cbc*/ 	.word	0x00000000
        /*0cc0*/ 	.short	0x0101
        /*0cc2*/ 	.byte	0x3f
	.zero		1


	//   ....[28]....
        /*0cc4*/ 	.word	0x00005ca0
        /*0cc8*/ 	.word	0x00000012
        /*0ccc*/ 	.word	0x00022800
        /*0cd0*/ 	.short	0x010a
        /*0cd2*/ 	.byte	0x3f
	.zero		1


	//   ....[29]....
        /*0cd4*/ 	.word	0x00005cf0
        /*0cd8*/ 	.word	0x00000012
        /*0cdc*/ 	.word	0x00022800
        /*0ce0*/ 	.short	0x010a
        /*0ce2*/ 	.byte	0x3f
	.zero		1


	//   ....[30]....
        /*0ce4*/ 	.word	0x00006300
        /*0ce8*/ 	.word	0x00000012
        /*0cec*/ 	.word	0x00022800
        /*0cf0*/ 	.short	0x010a
        /*0cf2*/ 	.byte	0x3f
	.zero		1


	//   ....[31]....
        /*0cf4*/ 	.word	0x000071e0
        /*0cf8*/ 	.word	0x00000012
        /*0cfc*/ 	.word	0x00022800
        /*0d00*/ 	.short	0x010a
        /*0d02*/ 	.byte	0x3f
	.zero		1


	//   ....[32]....
        /*0d04*/ 	.word	0x00007fe0
        /*0d08*/ 	.word	0x0000000e
        /*0d0c*/ 	.word	0x00022830
        /*0d10*/ 	.short	0x010a
        /*0d12*/ 	.byte	0x3f
	.zero		1


	//   ....[33]....
        /*0d14*/ 	.word	0x00008080
        /*0d18*/ 	.word	0x0000000e
        /*0d1c*/ 	.word	0x00022830
        /*0d20*/ 	.short	0x010a
        /*0d22*/ 	.byte	0x3f
	.zero		1


	//   ....[34]....
        /*0d24*/ 	.word	0x000097c0
        /*0d28*/ 	.word	0x00000003
        /*0d2c*/ 	.word	0x00000000
        /*0d30*/ 	.short	0x0101
        /*0d32*/ 	.byte	0x3f
	.zero		1


	//   ....[35]....
        /*0d34*/ 	.word	0x00009d10
        /*0d38*/ 	.word	0x0000000e
        /*0d3c*/ 	.word	0x00022850
        /*0d40*/ 	.short	0x010a
        /*0d42*/ 	.byte	0x3f
	.zero		1


	//   ....[36]....
        /*0d44*/ 	.word	0x00009d60
        /*0d48*/ 	.word	0x0000000e
        /*0d4c*/ 	.word	0x00022850
        /*0d50*/ 	.short	0x010a
        /*0d52*/ 	.byte	0x3f
	.zero		1


	//   ....[37]....
        /*0d54*/ 	.word	0x0000a120
        /*0d58*/ 	.word	0x0000000e
        /*0d5c*/ 	.word	0x00000000
        /*0d60*/ 	.short	0x0101
        /*0d62*/ 	.byte	0x3f
	.zero		1


	//   ....[38]....
        /*0d64*/ 	.word	0x0000a230
        /*0d68*/ 	.word	0x0000000f
        /*0d6c*/ 	.word	0x00022830
        /*0d70*/ 	.short	0x010a
        /*0d72*/ 	.byte	0x3f
	.zero		1


	//   ....[39]....
        /*0d74*/ 	.word	0x0000a290
        /*0d78*/ 	.word	0x0000000f
        /*0d7c*/ 	.word	0x00022830
        /*0d80*/ 	.short	0x010a
        /*0d82*/ 	.byte	0x3f
	.zero		1


	//   ....[40]....
        /*0d84*/ 	.word	0x0000bb90
        /*0d88*/ 	.word	0x00000003
        /*0d8c*/ 	.word	0x00000000
        /*0d90*/ 	.short	0x0101
        /*0d92*/ 	.byte	0x3f
	.zero		1


	//   ....[41]....
        /*0d94*/ 	.word	0x0000c200
        /*0d98*/ 	.word	0x0000000f
        /*0d9c*/ 	.word	0x00022850
        /*0da0*/ 	.short	0x010a
        /*0da2*/ 	.byte	0x3f
	.zero		1


	//   ....[42]....
        /*0da4*/ 	.word	0x0000c250
        /*0da8*/ 	.word	0x0000000f
        /*0dac*/ 	.word	0x00022850
        /*0db0*/ 	.short	0x010a
        /*0db2*/ 	.byte	0x3f
	.zero		1


	//   ....[43]....
        /*0db4*/ 	.word	0x0000c5f0
        /*0db8*/ 	.word	0x0000000f
        /*0dbc*/ 	.word	0x00000000
        /*0dc0*/ 	.short	0x0101
        /*0dc2*/ 	.byte	0x3f
	.zero		1


	//   ....[44]....
        /*0dc4*/ 	.word	0x0000e9a0
        /*0dc8*/ 	.word	0x00000000
        /*0dcc*/ 	.word	0x00000000
        /*0dd0*/ 	.short	0x0101
        /*0dd2*/ 	.byte	0x3f
	.zero		1


	//   ....[45]....
        /*0dd4*/ 	.word	0x00011170
        /*0dd8*/ 	.word	0x00000006
        /*0ddc*/ 	.word	0x00022820
        /*0de0*/ 	.short	0x010a
        /*0de2*/ 	.byte	0x3f
	.zero		1


	//   ....[46]....
        /*0de4*/ 	.word	0x00011260
        /*0de8*/ 	.word	0x00000004
        /*0dec*/ 	.word	0x000228a0
        /*0df0*/ 	.short	0x010a
        /*0df2*/ 	.byte	0x3f
	.zero		1


	//   ....[47]....
        /*0df4*/ 	.word	0x000114b0
        /*0df8*/ 	.word	0x00000004
        /*0dfc*/ 	.word	0x000228c0
        /*0e00*/ 	.short	0x010a
        /*0e02*/ 	.byte	0x3f
	.zero		1


	//   ....[48]....
        /*0e04*/ 	.word	0x00011b70
        /*0e08*/ 	.word	0x00000005
        /*0e0c*/ 	.word	0x000228a0
        /*0e10*/ 	.short	0x010a
        /*0e12*/ 	.byte	0x3f
	.zero		1


	//   ....[49]....
        /*0e14*/ 	.word	0x00011db0
        /*0e18*/ 	.word	0x00000005
        /*0e1c*/ 	.word	0x000228c0
        /*0e20*/ 	.short	0x010a
        /*0e22*/ 	.byte	0x3f
	.zero		1


	//   ....[50]....
        /*0e24*/ 	.word	0x00012d10
        /*0e28*/ 	.word	0x00000000
        /*0e2c*/ 	.word	0x00022840
        /*0e30*/ 	.short	0x010a
        /*0e32*/ 	.byte	0x3f
	.zero		1


	//   ....[51]....
        /*0e34*/ 	.word	0x00013b10
        /*0e38*/ 	.word	0x00000009
        /*0e3c*/ 	.word	0x00022800
        /*0e40*/ 	.short	0x0107
        /*0e42*/ 	.byte	0x3f
	.zero		1


	//   ....[52]....
        /*0e44*/ 	.word	0x00013c10
        /*0e48*/ 	.word	0x00000002
        /*0e4c*/ 	.word	0x00022800
        /*0e50*/ 	.short	0x0101
        /*0e52*/ 	.byte	0x3f
	.zero		1


	//   ....[53]....
        /*0e54*/ 	.word	0x00013c30
        /*0e58*/ 	.word	0x00000002
        /*0e5c*/ 	.word	0x00022820
        /*0e60*/ 	.short	0x010a
        /*0e62*/ 	.byte	0x3f
	.zero		1


	//   ....[54]....
        /*0e64*/ 	.word	0x00013d40
        /*0e68*/ 	.word	0x00000002
        /*0e6c*/ 	.word	0x00022860
        /*0e70*/ 	.short	0x010a
        /*0e72*/ 	.byte	0x3f
	.zero		1


	//   ....[55]....
        /*0e74*/ 	.word	0x00014650
        /*0e78*/ 	.word	0x00000002
        /*0e7c*/ 	.word	0x00022840
        /*0e80*/ 	.short	0x010a
        /*0e82*/ 	.byte	0x3f
	.zero		1


	//   ....[56]....
        /*0e84*/ 	.word	0x000148b0
        /*0e88*/ 	.word	0x00000002
        /*0e8c*/ 	.word	0x00022860
        /*0e90*/ 	.short	0x010a
        /*0e92*/ 	.byte	0x3f
	.zero		1


	//   ....[57]....
        /*0e94*/ 	.word	0x00015150
        /*0e98*/ 	.word	0x00000003
        /*0e9c*/ 	.word	0x00022840
        /*0ea0*/ 	.short	0x010a
        /*0ea2*/ 	.byte	0x3f
	.zero		1


	//   ....[58]....
        /*0ea4*/ 	.word	0x000153a0
        /*0ea8*/ 	.word	0x00000003
        /*0eac*/ 	.word	0x00022860
        /*0eb0*/ 	.short	0x010a
        /*0eb2*/ 	.byte	0x3f
	.zero		1


	//   ....[59]....
        /*0eb4*/ 	.word	0x00015bb0
        /*0eb8*/ 	.word	0x00000003
        /*0ebc*/ 	.word	0x00022840
        /*0ec0*/ 	.short	0x010a
        /*0ec2*/ 	.byte	0x3f
	.zero		1


	//   ....[60]....
        /*0ec4*/ 	.word	0x00015e10
        /*0ec8*/ 	.word	0x00000003
        /*0ecc*/ 	.word	0x00022860
        /*0ed0*/ 	.short	0x010a
        /*0ed2*/ 	.byte	0x3f
	.zero		1


	//   ....[61]....
        /*0ed4*/ 	.word	0x00017050
        /*0ed8*/ 	.word	0x00000000
        /*0edc*/ 	.word	0x00022820
        /*0ee0*/ 	.short	0x010a
        /*0ee2*/ 	.byte	0x3f
	.zero		1


	//   ....[62]....
        /*0ee4*/ 	.word	0x00017200
        /*0ee8*/ 	.word	0x00000006
        /*0eec*/ 	.word	0x00000000
        /*0ef0*/ 	.short	0x010a
        /*0ef2*/ 	.byte	0x3f
	.zero		1


	//   ....[63]....
        /*0ef4*/ 	.word	0x00017270
        /*0ef8*/ 	.word	0x00000007
        /*0efc*/ 	.word	0x00000000
        /*0f00*/ 	.short	0x010a
        /*0f02*/ 	.byte	0x3f
	.zero		1


	//   ....[64]....
        /*0f04*/ 	.word	0x000172e0
        /*0f08*/ 	.word	0x00000004
        /*0f0c*/ 	.word	0x00000000
        /*0f10*/ 	.short	0x010a
        /*0f12*/ 	.byte	0x3f
	.zero		1


	//   ....[65]....
        /*0f14*/ 	.word	0x00017310
        /*0f18*/ 	.word	0x00000003
        /*0f1c*/ 	.word	0x00000000
        /*0f20*/ 	.short	0x010a
        /*0f22*/ 	.byte	0x3f
	.zero		1


	//   ....[66]....
        /*0f24*/ 	.word	0x00017370
        /*0f28*/ 	.word	0x00000061
        /*0f2c*/ 	.word	0x00022890
        /*0f30*/ 	.short	0x010a
        /*0f32*/ 	.byte	0x3f
	.zero		1


	//   ....[67]....
        /*0f34*/ 	.word	0x000173c0
        /*0f38*/ 	.word	0x00000061
        /*0f3c*/ 	.word	0x00022890
        /*0f40*/ 	.short	0x010a
        /*0f42*/ 	.byte	0x3f
	.zero		1


	//   ....[68]....
        /*0f44*/ 	.word	0x00017410
        /*0f48*/ 	.word	0x00000061
        /*0f4c*/ 	.word	0x00022890
        /*0f50*/ 	.short	0x010a
        /*0f52*/ 	.byte	0x3f
	.zero		1


	//   ....[69]....
        /*0f54*/ 	.word	0x00017460
        /*0f58*/ 	.word	0x00000061
        /*0f5c*/ 	.word	0x000228b0
        /*0f60*/ 	.short	0x010a
        /*0f62*/ 	.byte	0x3f
	.zero		1


	//   ....[70]....
        /*0f64*/ 	.word	0x00017710
        /*0f68*/ 	.word	0x00000012
        /*0f6c*/ 	.word	0x00022800
        /*0f70*/ 	.short	0x010a
        /*0f72*/ 	.byte	0x3f
	.zero		1


	//   ....[71]....
        /*0f74*/ 	.word	0x00017920
        /*0f78*/ 	.word	0x00000012
        /*0f7c*/ 	.word	0x00022800
        /*0f80*/ 	.short	0x010a
        /*0f82*/ 	.byte	0x3f
	.zero		1


	//   ....[72]....
        /*0f84*/ 	.word	0x00017970
        /*0f88*/ 	.word	0x0000000e
        /*0f8c*/ 	.word	0x00022830
        /*0f90*/ 	.short	0x010a
        /*0f92*/ 	.byte	0x3f
	.zero		1


	//   ....[73]....
        /*0f94*/ 	.word	0x000179c0
        /*0f98*/ 	.word	0x0000000e
        /*0f9c*/ 	.word	0x00022850
        /*0fa0*/ 	.short	0x010a
        /*0fa2*/ 	.byte	0x3f
	.zero		1


	//   ....[74]....
        /*0fa4*/ 	.word	0x00017a10
        /*0fa8*/ 	.word	0x0000000f
        /*0fac*/ 	.word	0x00022830
        /*0fb0*/ 	.short	0x010a
        /*0fb2*/ 	.byte	0x3f
	.zero		1


	//   ....[75]....
        /*0fb4*/ 	.word	0x00017a60
        /*0fb8*/ 	.word	0x0000000f
        /*0fbc*/ 	.word	0x00022850
        /*0fc0*/ 	.short	0x010a
        /*0fc2*/ 	.byte	0x3f
	.zero		1


	//   ....[76]....
        /*0fc4*/ 	.word	0x00018040
        /*0fc8*/ 	.word	0x00000005
        /*0fcc*/ 	.word	0x00022820
        /*0fd0*/ 	.short	0x010a
        /*0fd2*/ 	.byte	0x3f
	.zero		1


	//   ....[77]....
        /*0fd4*/ 	.word	0x00018090
        /*0fd8*/ 	.word	0x00000004
        /*0fdc*/ 	.word	0x000228a0
        /*0fe0*/ 	.short	0x010a
        /*0fe2*/ 	.byte	0x3f
	.zero		1


	//   ....[78]....
        /*0fe4*/ 	.word	0x000180e0
        /*0fe8*/ 	.word	0x00000004
        /*0fec*/ 	.word	0x000228c0
        /*0ff0*/ 	.short	0x010a
        /*0ff2*/ 	.byte	0x3f
	.zero		1


	//   ....[79]....
        /*0ff4*/ 	.word	0x00018130
        /*0ff8*/ 	.word	0x00000005
        /*0ffc*/ 	.word	0x000228a0
        /*1000*/ 	.short	0x010a
        /*1002*/ 	.byte	0x3f
	.zero		1


	//   ....[80]....
        /*1004*/ 	.word	0x00018180
        /*1008*/ 	.word	0x00000005
        /*100c*/ 	.word	0x000228c0
        /*1010*/ 	.short	0x010a
        /*1012*/ 	.byte	0x3f
	.zero		1


	//   ....[81]....
        /*1014*/ 	.word	0x00018320
        /*1018*/ 	.word	0x00000000
        /*101c*/ 	.word	0x00022840
        /*1020*/ 	.short	0x010a
        /*1022*/ 	.byte	0x3f
	.zero		1


	//   ....[82]....
        /*1024*/ 	.word	0x00018de0
        /*1028*/ 	.word	0x00000002
        /*102c*/ 	.word	0x00022820
        /*1030*/ 	.short	0x010a
        /*1032*/ 	.byte	0x3f
	.zero		1


	//   ....[83]....
        /*1034*/ 	.word	0x00018e30
        /*1038*/ 	.word	0x00000002
        /*103c*/ 	.word	0x00022860
        /*1040*/ 	.short	0x010a
        /*1042*/ 	.byte	0x3f
	.zero		1


	//   ....[84]....
        /*1044*/ 	.word	0x00018e80
        /*1048*/ 	.word	0x00000002
        /*104c*/ 	.word	0x00022840
        /*1050*/ 	.short	0x010a
        /*1052*/ 	.byte	0x3f
	.zero		1


	//   ....[85]....
        /*1054*/ 	.word	0x00018ed0
        /*1058*/ 	.word	0x00000002
        /*105c*/ 	.word	0x00022860
        /*1060*/ 	.short	0x010a
        /*1062*/ 	.byte	0x3f
	.zero		1


	//   ....[86]....
        /*1064*/ 	.word	0x00018f20
        /*1068*/ 	.word	0x00000003
        /*106c*/ 	.word	0x00022840
        /*1070*/ 	.short	0x010a
        /*1072*/ 	.byte	0x3f
	.zero		1


	//   ....[87]....
        /*1074*/ 	.word	0x00018f70
        /*1078*/ 	.word	0x00000003
        /*107c*/ 	.word	0x00022860
        /*1080*/ 	.short	0x010a
        /*1082*/ 	.byte	0x3f
	.zero		1


	//   ....[88]....
        /*1084*/ 	.word	0x00018fc0
        /*1088*/ 	.word	0x00000003
        /*108c*/ 	.word	0x00022840
        /*1090*/ 	.short	0x010a
        /*1092*/ 	.byte	0x3f
	.zero		1


	//   ....[89]....
        /*1094*/ 	.word	0x00019010
        /*1098*/ 	.word	0x00000003
        /*109c*/ 	.word	0x00022860
        /*10a0*/ 	.short	0x010a
        /*10a2*/ 	.byte	0x3f
	.zero		1


	//   ....[90]....
        /*10a4*/ 	.word	0x00019a60
        /*10a8*/ 	.word	0x00000000
        /*10ac*/ 	.word	0x00022820
        /*10b0*/ 	.short	0x010a
        /*10b2*/ 	.byte	0x3f
	.zero		1


	//   ....[91]....
        /*10b4*/ 	.word	0x00019c00
        /*10b8*/ 	.word	0x00000006
        /*10bc*/ 	.word	0x00000000
        /*10c0*/ 	.short	0x010a
        /*10c2*/ 	.byte	0x3f
	.zero		1


	//   ....[92]....
        /*10c4*/ 	.word	0x00019c50
        /*10c8*/ 	.word	0x00000007
        /*10cc*/ 	.word	0x00000000
        /*10d0*/ 	.short	0x010a
        /*10d2*/ 	.byte	0x3f
	.zero		1


	//   ....[93]....
        /*10d4*/ 	.word	0x00019ca0
        /*10d8*/ 	.word	0x00000004
        /*10dc*/ 	.word	0x00000000
        /*10e0*/ 	.short	0x010a
        /*10e2*/ 	.byte	0x3f
	.zero		1


	//----- nvinfo : EIATTR_NUM_MBARRIERS
	.align		4
.L_239:
        /*10e4*/ 	.byte	0x03, 0x38
        /*10e6*/ 	.short	0x0016


	//----- nvinfo : EIATTR_EXIT_INSTR_OFFSETS
	.align		4
        /*10e8*/ 	.byte	0x04, 0x1c
        /*10ea*/ 	.short	(.L_241 - .L_240)


	//   ....[0]....
.L_240:
        /*10ec*/ 	.word	0x00017360


	//----- nvinfo : EIATTR_MAX_THREADS
	.align		4
.L_241:
        /*10f0*/ 	.byte	0x04, 0x05
        /*10f2*/ 	.short	(.L_243 - .L_242)
.L_242:
        /*10f4*/ 	.word	0x00000180
        /*10f8*/ 	.word	0x00000001
        /*10fc*/ 	.word	0x00000001


	//----- nvinfo : EIATTR_CRS_STACK_SIZE
	.align		4
.L_243:
        /*1100*/ 	.byte	0x04, 0x1e
        /*1102*/ 	.short	(.L_245 - .L_244)
.L_244:
        /*1104*/ 	.word	0x00000000


	//----- nvinfo : EIATTR_CBANK_PARAM_SIZE
	.align		4
.L_245:
        /*1108*/ 	.byte	0x03, 0x19
        /*110a*/ 	.short	0x0af0


	//----- nvinfo : EIATTR_PARAM_CBANK
	.align		4
        /*110c*/ 	.byte	0x04, 0x0a
        /*110e*/ 	.short	(.L_247 - .L_246)
	.align		4
.L_246:
        /*1110*/ 	.word	index@(.nv.constant0._ZN7cutlass13device_kernelIN5flash11enable_sm90INS1_16FlashAttnFwdSm90INS1_25CollectiveMainloopFwdSm90ILi2EN4cute5tupleIJNS5_1CILi1EEES8_S8_EEENS6_IJNS7_ILi128EEENS7_ILi96EEENS7_ILi64EEEEEELi256ENS_6half_tEfNS_4arch4Sm90ELb0ELb0ELb1ELb1ELb0ELb1ELb0ELb1ELb0ELb1ELb0ELb0EEENS1_21CollectiveEpilogueFwdINS6_IJSA_NS7_ILi256EEESB_EEES9_SE_SG_Li256ELb1ELb1ELb0ELb0EEENS1_36VarlenDynamicPersistentTileSchedulerILi128ELi96ELi256ELi128ELb0ELb1ELb1ELb0ELb1ELb1EEEEEEEEEvNT_6ParamsE)
        /*1114*/ 	.short	0x0210
        /*1116*/ 	.short	0x0af0


	//----- nvinfo : EIATTR_SW_WAR
	.align		4
.L_247:
        /*1118*/ 	.byte	0x04, 0x36
        /*111a*/ 	.short	(.L_249 - .L_248)
.L_248:
        /*111c*/ 	.word	0x00000008
.L_249:


//--------------------- .nv.info._ZN7cutlass13device_kernelIN5flash11enable_sm90INS1_16FlashAttnFwdSm90INS1_25CollectiveMainloopFwdSm90ILi2EN4cute5tupleIJNS5_1CILi1EEES8_S8_EEENS6_IJNS7_ILi128EEENS7_ILi96EEENS7_ILi64EEEEEELi256ENS_6half_tEfNS_4arch4Sm90ELb0ELb0ELb1ELb1ELb0ELb0ELb1ELb1ELb0ELb1ELb0ELb0EEENS1_21CollectiveEpilogueFwdINS6_IJSA_NS7_ILi256EEESB_EEES9_SE_SG_Li256ELb1ELb1ELb0ELb0EEENS1_36VarlenDynamicPersistentTileSchedulerILi128ELi96ELi256ELi128ELb0ELb1ELb1ELb0ELb1ELb1EEEEEEEEEvNT_6ParamsE --------------------------
	.section	.nv.info._ZN7cutlass13device_kernelIN5flash11enable_sm90INS1_16FlashAttnFwdSm90INS1_25CollectiveMainloopFwdSm90ILi2EN4cute5tupleIJNS5_1CILi1EEES8_S8_EEENS6_IJNS7_ILi128EEENS7_ILi96EEENS7_ILi64EEEEEELi256ENS_6half_tEfNS_4arch4Sm90ELb0ELb0ELb1ELb1ELb0ELb0ELb1ELb1ELb0ELb1ELb0ELb0EEENS1_21CollectiveEpilogueFwdINS6_IJSA_NS7_ILi256EEESB_EEES9_SE_SG_Li256ELb1ELb1ELb0ELb0EEENS1_36VarlenDynamicPersistentTileSchedulerILi128ELi96ELi256ELi128ELb0ELb1ELb1ELb0ELb1ELb1EEEEEEEEEvNT_6ParamsE,"",@"SHT_CUDA_INFO"
	.sectionflags	@""
	.align	4


	//----- nvinfo : EIATTR_CUDA_API_VERSION
	.align		4
        /*0000*/ 	.byte	0x04, 0x37
        /*0002*/ 	.short	(.L_251 - .L_250)
.L_250:
        /*0004*/ 	.word	0x00000082


	//----- nvinfo : EIATTR_KPARAM_INFO
	.align		4
.L_251:
        /*0008*/ 	.byte	0x04, 0x17
        /*000a*/ 	.short	(.L_253 - .L_252)
.L_252:
        /*000c*/ 	.word	0x00000000
        /*0010*/ 	.short	0x0000
        /*0012*/ 	.short	0x0070
        /*0014*/ 	.byte	0x00, 0xf0, 0x01, 0x2e


	//----- nvinfo : EIATTR_SPARSE_MMA_MASK
	.align		4
.L_253:
        /*0018*/ 	.byte	0x03, 0x50
        /*001a*/ 	.short	0x0000


	//----- nvinfo : EIATTR_MAXREG_COUNT
	.align		4
        /*001c*/ 	.byte	0x03, 0x1b
        /*001e*/ 	.short	0x00a8


	//----- nvinfo : EIATTR_NUM_BARRIERS
	.align		4
        /*0020*/ 	.byte	0x02, 0x4c
        /*0022*/ 	.byte	0x10
	.zero		1


	//----- nvinfo : EIATTR_EXTERNS
	.align		4
        /*0024*/ 	.byte	0x04, 0x0f
        /*0026*/ 	.short	(.L_255 - .L_254)


	//   ....[0]....
	.align		4
.L_254:
        /*0028*/ 	.word	index@(__assertfail)


	//----- nvinfo : EIATTR_ANNOTATIONS
	.align		4
.L_255:
        /*002c*/ 	.byte	0x04, 0x55
        /*002e*/ 	.short	(.L_257 - .L_256)


	//   ....[0]....
.L_256:
        /* <DEDUP_REMOVED lines=99> */


	//----- nvinfo : EIATTR_MERCURY_ISA_VERSION
	.align		4
.L_257:
        /*0650*/ 	.byte	0x03, 0x5f
        /*0652*/ 	.short	0x0101


	//----- nvinfo : EIATTR_UNUSED_LOAD_BYTE_OFFSET
	.align		4
        /*0654*/ 	.byte	0x04, 0x44
        /*0656*/ 	.short	(.L_259 - .L_258)


	//   ....[0]....
.L_258:
        /*0658*/ 	.word	0x00000a80
        /*065c*/ 	.word	0x0000fff0


	//   ....[1]....
        /*0660*/ 	.word	0x00007650
        /*0664*/ 	.word	0x0000fff0


	//----- nvinfo : EIATTR_INT_WARP_WIDE_INSTR_OFFSETS
	.align		4
.L_259:
        /*0668*/ 	.byte	0x04, 0x31
        /*066a*/ 	.short	(.L_261 - .L_260)


	//   ....[0]....
.L_260:
        /*066c*/ 	.word	0x00000130


	//   ....[1]....
        /*0670*/ 	.word	0x00000170


	//   ....[2]....
        /*0674*/ 	.word	0x000001e0


	//   ....[3]....
        /*0678*/ 	.word	0x000001f0


	//   ....[4]....
        /*067c*/ 	.word	0x0000b580


	//   ....[5]....
        /*0680*/ 	.word	0x0000b610


	//   ....[6]....
        /*0684*/ 	.word	0x00010220


	//   ....[7]....
        /*0688*/ 	.word	0x000102b0


	//----- nvinfo : EIATTR_COOP_GROUP_MASK_REGIDS
	.align		4
.L_261:
        /*068c*/ 	.byte	0x04, 0x29
        /*068e*/ 	.short	(.L_263 - .L_262)


	//   ....[0]....
.L_262:
        /*0690*/ 	.word	0xffffffff


	//   ....[1]....
        /*0694*/ 	.word	0xffffffff


	//   ....[2]....
        /*0698*/ 	.word	0xffffffff


	//   ....[3]....
        /*069c*/ 	.word	0xffffffff


	//   ....[4]....
        /*06a0*/ 	.word	0xffffffff


	//   ....[5]....
        /*06a4*/ 	.word	0xffffffff


	//   ....[6]....
        /*06a8*/ 	.word	0xffffffff


	//   ....[7]....
        /*06ac*/ 	.word	0xffffffff


	//   ....[8]....
        /*06b0*/ 	.word	0xffffffff


	//   ....[9]....
        /*06b4*/ 	.word	0xffffffff


	//   ....[10]....
        /*06b8*/ 	.word	0xffffffff


	//   ....[11]....
        /*06bc*/ 	.word	0xffffffff


	//   ....[12]....
        /*06c0*/ 	.word	0xffffffff


	//   ....[13]....
        /*06c4*/ 	.word	0xffffffff


	//   ....[14]....
        /*06c8*/ 	.word	0xffffffff


	//   ....[15]....
        /*06cc*/ 	.word	0xffffffff


	//   ....[16]....
        /*06d0*/ 	.word	0xffffffff


	//   ....[17]....
        /*06d4*/ 	.word	0xffffffff


	//   ....[18]....
        /*06d8*/ 	.word	0xffffffff


	//   ....[19]....
        /*06dc*/ 	.word	0xffffffff


	//   ....[20]....
        /*06e0*/ 	.word	0xffffffff


	//   ....[21]....
        /*06e4*/ 	.word	0xffffffff


	//   ....[22]....
        /*06e8*/ 	.word	0xffffffff


	//   ....[23]....
        /*06ec*/ 	.word	0xffffffff


	//   ....[24]....
        /*06f0*/ 	.word	0xffffffff


	//   ....[25]....
        /*06f4*/ 	.word	0xffffffff


	//   ....[26]....
        /*06f8*/ 	.word	0xffffffff


	//   ....[27]....
        /*06fc*/ 	.word	0xffffffff


	//   ....[28]....
        /*0700*/ 	.word	0xffffffff


	//   ....[29]....
        /*0704*/ 	.word	0xffffffff


	//   ....[30]....
        /*0708*/ 	.word	0xffffffff


	//   ....[31]....
        /*070c*/ 	.word	0xffffffff


	//   ....[32]....
        /*0710*/ 	.word	0xffffffff


	//   ....[33]....
        /*0714*/ 	.word	0xffffffff


	//   ....[34]....
        /*0718*/ 	.word	0xffffffff


	//   ....[35]....
        /*071c*/ 	.word	0xffffffff


	//   ....[36]....
        /*0720*/ 	.word	0xffffffff


	//   ....[37]....
        /*0724*/ 	.word	0xffffffff


	//   ....[38]....
        /*0728*/ 	.word	0xffffffff


	//   ....[39]....
        /*072c*/ 	.word	0xffffffff


	//   ....[40]....
        /*0730*/ 	.word	0xffffffff


	//   ....[41]....
        /*0734*/ 	.word	0xffffffff


	//   ....[42]....
        /*0738*/ 	.word	0xffffffff


	//   ....[43]....
        /*073c*/ 	.word	0xffffffff


	//   ....[44]....
        /*0740*/ 	.word	0xffffffff


	//   ....[45]....
        /*0744*/ 	.word	0xffffffff


	//   ....[46]....
        /*0748*/ 	.word	0xffffffff


	//   ....[47]....
        /*074c*/ 	.word	0xffffffff


	//   ....[48]....
        /*0750*/ 	.word	0xffffffff


	//   ....[49]....
        /*0754*/ 	.word	0xffffffff


	//   ....[50]....
        /*0758*/ 	.word	0xffffffff


	//   ....[51]....
        /*075c*/ 	.word	0xffffffff


	//   ....[52]....
        /*0760*/ 	.word	0xffffffff


	//   ....[53]....
        /*0764*/ 	.word	0xffffffff


	//   ....[54]....
        /*0768*/ 	.word	0xffffffff


	//   ....[55]....
        /*076c*/ 	.word	0xffffffff


	//   ....[56]....
        /*0770*/ 	.word	0xffffffff


	//   ....[57]....
        /*0774*/ 	.word	0xffffffff


	//   ....[58]....
        /*0778*/ 	.word	0xffffffff


	//   ....[59]....
        /*077c*/ 	.word	0xffffffff


	//   ....[60]....
        /*0780*/ 	.word	0xffffffff


	//   ....[61]....
        /*0784*/ 	.word	0xffffffff


	//   ....[62]....
        /*0788*/ 	.word	0xffffffff


	//   ....[63]....
        /*078c*/ 	.word	0xffffffff


	//   ....[64]....
        /*0790*/ 	.word	0xffffffff


	//   ....[65]....
        /*0794*/ 	.word	0xffffffff


	//   ....[66]....
        /*0798*/ 	.word	0xffffffff


	//   ....[67]....
        /*079c*/ 	.word	0xffffffff


	//   ....[68]....
        /*07a0*/ 	.word	0xffffffff


	//   ....[69]....
        /*07a4*/ 	.word	0xffffffff


	//   ....[70]....
        /*07a8*/ 	.word	0xffffffff


	//   ....[71]....
        /*07ac*/ 	.word	0xffffffff


	//   ....[72]....
        /*07b0*/ 	.word	0xffffffff


	//   ....[73]....
        /*07b4*/ 	.word	0xffffffff


	//   ....[74]....
        /*07b8*/ 	.word	0xffffffff


	//   ....[75]....
        /*07bc*/ 	.word	0xffffffff


	//   ....[76]....
        /*07c0*/ 	.word	0xffffffff


	//   ....[77]....
        /*07c4*/ 	.word	0xffffffff


	//   ....[78]....
        /*07c8*/ 	.word	0xffffffff


	//   ....[79]....
        /*07cc*/ 	.word	0xffffffff


	//   ....[80]....
        /*07d0*/ 	.word	0xffffffff


	//   ....[81]....
        /*07d4*/ 	.word	0xffffffff


	//   ....[82]....
        /*07d8*/ 	.word	0xffffffff


	//   ....[83]....
        /*07dc*/ 	.word	0xffffffff


	//   ....[84]....
        /*07e0*/ 	.word	0xffffffff


	//   ....[85]....
        /*07e4*/ 	.word	0xffffffff


	//   ....[86]....
        /*07e8*/ 	.word	0xffffffff


	//   ....[87]....
        /*07ec*/ 	.word	0xffffffff


	//   ....[88]....
        /*07f0*/ 	.word	0xffffffff


	//   ....[89]....
        /*07f4*/ 	.word	0xffffffff


	//   ....[90]....
        /*07f8*/ 	.word	0xffffffff


	//   ....[91]....
        /*07fc*/ 	.word	0xffffffff


	//   ....[92]....
        /*0800*/ 	.word	0xffffffff


	//   ....[93]....
        /*0804*/ 	.word	0xffffffff


	//   ....[94]....
        /*0808*/ 	.word	0xffffffff


	//   ....[95]....
        /*080c*/ 	.word	0xffffffff


	//   ....[96]....
        /*0810*/ 	.word	0xffffffff


	//   ....[97]....
        /*0814*/ 	.word	0xffffffff


	//   ....[98]....
        /*0818*/ 	.word	0xffffffff


	//   ....[99]....
        /*081c*/ 	.word	0xffffffff


	//   ....[100]....
        /*0820*/ 	.word	0xffffffff


	//   ....[101]....
        /*0824*/ 	.word	0xffffffff


	//   ....[102]....
        /*0828*/ 	.word	0xffffffff


	//   ....[103]....
        /*082c*/ 	.word	0xffffffff


	//   ....[104]....
        /*0830*/ 	.word	0xffffffff


	//   ....[105]....
        /*0834*/ 	.word	0xffffffff


	//   ....[106]....
        /*0838*/ 	.word	0xffffffff


	//   ....[107]....
        /*083c*/ 	.word	0x0500000f


	//   ....[108]....
        /*0840*/ 	.word	0x0500000f


	//   ....[109]....
        /*0844*/ 	.word	0x0500000f


	//   ....[110]....
        /*0848*/ 	.word	0x0500000f


	//   ....[111]....
        /*084c*/ 	.word	0x0500000f


	//   ....[112]....
        /*0850*/ 	.word	0x0500000f


	//   ....[113]....
        /*0854*/ 	.word	0x0500000f


	//   ....[114]....
        /*0858*/ 	.word	0x0500000f


	//   ....[115]....
        /*085c*/ 	.word	0x0500000f


	//   ....[116]....
        /*0860*/ 	.word	0x0500000f


	//   ....[117]....
        /*0864*/ 	.word	0x0500000f


	//   ....[118]....
        /*0868*/ 	.word	0x0500000f


	//   ....[119]....
        /*086c*/ 	.word	0x0500000f


	//   ....[120]....
        /*0870*/ 	.word	0x0500000f


	//   ....[121]....
        /*0874*/ 	.word	0x0500000f


	//   ....[122]....
        /*0878*/ 	.word	0x0500000f


	//   ....[123]....
        /*087c*/ 	.word	0x0500000f


	//   ....[124]....
        /*0880*/ 	.word	0x0500000f


	//   ....[125]....
        /*0884*/ 	.word	0x0500000f


	//   ....[126]....
        /*0888*/ 	.word	0x0500000f


	//   ....[127]....
        /*088c*/ 	.word	0x0500000f


	//   ....[128]....
        /*0890*/ 	.word	0x0500000f


	//   ....[129]....
        /*0894*/ 	.word	0x0500000f


	//   ....[130]....
        /*0898*/ 	.word	0x0500000f


	//   ....[131]....
        /*089c*/ 	.word	0x0500000f


	//   ....[132]....
        /*08a0*/ 	.word	0x0500000f


	//   ....[133]....
        /*08a4*/ 	.word	0x0500000f


	//   ....[134]....
        /*08a8*/ 	.word	0x0500000f


	//   ....[135]....
        /*08ac*/ 	.word	0x0500000f


	//   ....[136]....
        /*08b0*/ 	.word	0x0500000f


	//   ....[137]....
        /*08b4*/ 	.word	0x0500000f


	//   ....[138]....
        /*08b8*/ 	.word	0x0500000f


	//   ....[139]....
        /*08bc*/ 	.word	0x0500000f


	//   ....[140]....
        /*08c0*/ 	.word	0x0500000f


	//   ....[141]....
        /*08c4*/ 	.word	0x0500000f


	//   ....[142]....
        /*08c8*/ 	.word	0x0500000f


	//   ....[143]....
        /*08cc*/ 	.word	0x0500000f


	//   ....[144]....
        /*08d0*/ 	.word	0x0500000f


	//   ....[145]....
        /*08d4*/ 	.word	0x0500000f


	//   ....[146]....
        /*08d8*/ 	.word	0x0500000f


	//   ....[147]....
        /*08dc*/ 	.word	0x0500000f


	//   ....[148]....
        /*08e0*/ 	.word	0x0500000f


	//   ....[149]....
        /*08e4*/ 	.word	0x0500000f


	//   ....[150]....
        /*08e8*/ 	.word	0x0500000f


	//   ....[151]....
        /*08ec*/ 	.word	0x0500000f


	//   ....[152]....
        /*08f0*/ 	.word	0x0500000f


	//   ....[153]....
        /*08f4*/ 	.word	0x0500000f


	//   ....[154]....
        /*08f8*/ 	.word	0x0500000f


	//   ....[155]....
        /*08fc*/ 	.word	0x0500000f


	//   ....[156]....
        /*0900*/ 	.word	0x0500000f


	//   ....[157]....
        /*0904*/ 	.word	0x0500000f


	//----- nvinfo : EIATTR_COOP_GROUP_INSTR_OFFSETS
	.align		4
.L_263:
        /*0908*/ 	.byte	0x04, 0x28
        /*090a*/ 	.short	(.L_265 - .L_264)


	//   ....[0]....
.L_264:
        /*090c*/ 	.word	0x00000070


	//   ....[1]....
        /*0910*/ 	.word	0x00000140


	//   ....[2]....
        /*0914*/ 	.word	0x00000190


	//   ....[3]....
        /*0918*/ 	.word	0x000003e0


	//   ....[4]....
        /*091c*/ 	.word	0x00000540


	//   ....[5]....
        /*0920*/ 	.word	0x00000660


	//   ....[6]....
        /*0924*/ 	.word	0x000007c0


	//   ....[7]....
        /*0928*/ 	.word	0x000016a0


	//   ....[8]....
        /*092c*/ 	.word	0x000034a0


	//   ....[9]....
        /*0930*/ 	.word	0x000034f0


	//   ....[10]....
        /*0934*/ 	.word	0x00003510


	//   ....[11]....
        /*0938*/ 	.word	0x00003530


	//   ....[12]....
        /*093c*/ 	.word	0x00005560


	//   ....[13]....
        /*0940*/ 	.word	0x00005580


	//   ....[14]....
        /*0944*/ 	.word	0x000055a0


	//   ....[15]....
        /*0948*/ 	.word	0x000055c0


	//   ....[16]....
        /*094c*/ 	.word	0x00006bb0


	//   ....[17]....
        /*0950*/ 	.word	0x00006bf0


	//   ....[18]....
        /*0954*/ 	.word	0x00006cc0


	//   ....[19]....
        /*0958*/ 	.word	0x00006cf0


	//   ....[20]....
        /*095c*/ 	.word	0x00008770


	//   ....[21]....
        /*0960*/ 	.word	0x000087a0


	//   ....[22]....
        /*0964*/ 	.word	0x00008800


	//   ....[23]....
        /*0968*/ 	.word	0x00008860


	//   ....[24]....
        /*096c*/ 	.word	0x000090d0


	//   ....[25]....
        /*0970*/ 	.word	0x000090f0


	//   ....[26]....
        /*0974*/ 	.word	0x00009240


	//   ....[27]....
        /*0978*/ 	.word	0x00009260


	//   ....[28]....
        /*097c*/ 	.word	0x000093a0


	//   ....[29]....
        /*0980*/ 	.word	0x000093c0


	//   ....[30]....
        /*0984*/ 	.word	0x00009510


	//   ....[31]....
        /*0988*/ 	.word	0x00009530


	//   ....[32]....
        /*098c*/ 	.word	0x00009ee0


	//   ....[33]....
        /*0990*/ 	.word	0x00009f10


	//   ....[34]....
        /*0994*/ 	.word	0x0000a060


	//   ....[35]....
        /*0998*/ 	.word	0x0000a080


	//   ....[36]....
        /*099c*/ 	.word	0x0000a1c0


	//   ....[37]....
        /*09a0*/ 	.word	0x0000a1e0


	//   ....[38]....
        /*09a4*/ 	.word	0x0000a330


	//   ....[39]....
        /*09a8*/ 	.word	0x0000a350


	//   ....[40]....
        /*09ac*/ 	.word	0x0000a510


	//   ....[41]....
        /*09b0*/ 	.word	0x0000a700


	//   ....[42]....
        /*09b4*/ 	.word	0x0000a730


	//   ....[43]....
        /*09b8*/ 	.word	0x0000a760


	//   ....[44]....
        /*09bc*/ 	.word	0x0000a790


	//   ....[45]....
        /*09c0*/ 	.word	0x0000a7c0


	//   ....[46]....
        /*09c4*/ 	.word	0x0000a7f0


	//   ....[47]....
        /*09c8*/ 	.word	0x0000a960


	//   ....[48]....
        /*09cc*/ 	.word	0x0000a990


	//   ....[49]....
        /*09d0*/ 	.word	0x0000a9c0


	//   ....[50]....
        /*09d4*/ 	.word	0x0000a9f0


	//   ....[51]....
        /*09d8*/ 	.word	0x0000aa20


	//   ....[52]....
        /*09dc*/ 	.word	0x0000aa50


	//   ....[53]....
        /*09e0*/ 	.word	0x0000aaf0


	//   ....[54]....
        /*09e4*/ 	.word	0x0000ab20


	//   ....[55]....
        /*09e8*/ 	.word	0x0000abb0


	//   ....[56]....
        /*09ec*/ 	.word	0x0000bb90


	//   ....[57]....
        /*09f0*/ 	.word	0x0000c720


	//   ....[58]....
        /*09f4*/ 	.word	0x0000c740


	//   ....[59]....
        /*09f8*/ 	.word	0x0000c770


	//   ....[60]....
        /*09fc*/ 	.word	0x0000c790


	//   ....[61]....
        /*0a00*/ 	.word	0x0000c840


	//   ....[62]....
        /*0a04*/ 	.word	0x0000c8d0


	//   ....[63]....
        /*0a08*/ 	.word	0x0000c900


	//   ....[64]....
        /*0a0c*/ 	.word	0x0000c980


	//   ....[65]....
        /*0a10*/ 	.word	0x0000c9b0


	//   ....[66]....
        /*0a14*/ 	.word	0x0000ca30


	//   ....[67]....
        /*0a18*/ 	.word	0x0000ca60


	//   ....[68]....
        /*0a1c*/ 	.word	0x0000cae0


	//   ....[69]....
        /*0a20*/ 	.word	0x0000cb10


	//   ....[70]....
        /*0a24*/ 	.word	0x0000cb70


	//   ....[71]....
        /*0a28*/ 	.word	0x0000cb80


	//   ....[72]....
        /*0a2c*/ 	.word	0x0000cbf0


	//   ....[73]....
        /*0a30*/ 	.word	0x0000d2f0


	//   ....[74]....
        /*0a34*/ 	.word	0x0000d350


	//   ....[75]....
        /*0a38*/ 	.word	0x0000d400


	//   ....[76]....
        /*0a3c*/ 	.word	0x0000d410


	//   ....[77]....
        /*0a40*/ 	.word	0x0000d4a0


	//   ....[78]....
        /*0a44*/ 	.word	0x0000d4b0


	//   ....[79]....
        /*0a48*/ 	.word	0x0000d540


	//   ....[80]....
        /*0a4c*/ 	.word	0x0000d550


	//   ....[81]....
        /*0a50*/ 	.word	0x0000d5c0


	//   ....[82]....
        /*0a54*/ 	.word	0x0000d5d0


	//   ....[83]....
        /*0a58*/ 	.word	0x0000d650


	//   ....[84]....
        /*0a5c*/ 	.word	0x0000d660


	//   ....[85]....
        /*0a60*/ 	.word	0x0000d6e0


	//   ....[86]....
        /*0a64*/ 	.word	0x0000d6f0


	//   ....[87]....
        /*0a68*/ 	.word	0x0000d770


	//   ....[88]....
        /*0a6c*/ 	.word	0x0000d780


	//   ....[89]....
        /*0a70*/ 	.word	0x000104b0


	//   ....[90]....
        /*0a74*/ 	.word	0x000104e0


	//   ....[91]....
        /*0a78*/ 	.word	0x00010520


	//   ....[92]....
        /*0a7c*/ 	.word	0x00010550


	//   ....[93]....
        /*0a80*/ 	.word	0x00010580


	//   ....[94]....
        /*0a84*/ 	.word	0x000105b0


	//   ....[95]....
        /*0a88*/ 	.word	0x000105e0


	//   ....[96]....
        /*0a8c*/ 	.word	0x00010610


	//   ....[97]....
        /*0a90*/ 	.word	0x00010790


	//   ....[98]....
        /*0a94*/ 	.word	0x000107c0


	//   ....[99]....
        /*0a98*/ 	.word	0x000107f0


	//   ....[100]....
        /*0a9c*/ 	.word	0x00010820


	//   ....[101]....
        /*0aa0*/ 	.word	0x00010850


	//   ....[102]....
        /*0aa4*/ 	.word	0x00010880


	//   ....[103]....
        /*0aa8*/ 	.word	0x00010940


	//   ....[104]....
        /*0aac*/ 	.word	0x00010960


	//   ....[105]....
        /*0ab0*/ 	.word	0x000109d0


	//   ....[106]....
        /*0ab4*/ 	.word	0x00010e60


	//   ....[107]....
        /*0ab8*/ 	.word	0x000113c0


	//   ....[108]....
        /*0abc*/ 	.word	0x00011540


	//   ....[109]....
        /*0ac0*/ 	.word	0x000115b0


	//   ....[110]....
        /*0ac4*/ 	.word	0x00011610


	//   ....[111]....
        /*0ac8*/ 	.word	0x00011670


	//   ....[112]....
        /*0acc*/ 	.word	0x00011740


	//   ....[113]....
        /*0ad0*/ 	.word	0x00011800


	//   ....[114]....
        /*0ad4*/ 	.word	0x00011910


	//   ....[115]....
        /*0ad8*/ 	.word	0x000119b0


	//   ....[116]....
        /*0adc*/ 	.word	0x00011a80


	//   ....[117]....
        /*0ae0*/ 	.word	0x00011b20


	//   ....[118]....
        /*0ae4*/ 	.word	0x00011bf0


	//   ....[119]....
        /*0ae8*/ 	.word	0x00011c90


	//   ....[120]....
        /*0aec*/ 	.word	0x00011d60


	//   ....[121]....
        /*0af0*/ 	.word	0x00011e00


	//   ....[122]....
        /*0af4*/ 	.word	0x00011eb0


	//   ....[123]....
        /*0af8*/ 	.word	0x00011f90


	//   ....[124]....
        /*0afc*/ 	.word	0x000121e0


	//   ....[125]....
        /*0b00*/ 	.word	0x000122b0


	//   ....[126]....
        /*0b04*/ 	.word	0x00012390


	//   ....[127]....
        /*0b08*/ 	.word	0x00012400


	//   ....[128]....
        /*0b0c*/ 	.word	0x00012510


	//   ....[129]....
        /*0b10*/ 	.word	0x000125d0


	//   ....[130]....
        /*0b14*/ 	.word	0x00012690


	//   ....[131]....
        /*0b18*/ 	.word	0x00012750


	//   ....[132]....
        /*0b1c*/ 	.word	0x00012810


	//   ....[133]....
        /*0b20*/ 	.word	0x000128d0


	//   ....[134]....
        /*0b24*/ 	.word	0x00012990


	//   ....[135]....
        /*0b28*/ 	.word	0x00012a40


	//   ....[136]....
        /*0b2c*/ 	.word	0x00012b40


	//   ....[137]....
        /*0b30*/ 	.word	0x00012b90


	//   ....[138]....
        /*0b34*/ 	.word	0x00012bf0


	//   ....[139]....
        /*0b38*/ 	.word	0x00012cd0


	//   ....[140]....
        /*0b3c*/ 	.word	0x00013000


	//   ....[141]....
        /*0b40*/ 	.word	0x000130a0


	//   ....[142]....
        /*0b44*/ 	.word	0x000131c0


	//   ....[143]....
        /*0b48*/ 	.word	0x00013240


	//   ....[144]....
        /*0b4c*/ 	.word	0x000132c0


	//   ....[145]....
        /*0b50*/ 	.word	0x00013340


	//   ....[146]....
        /*0b54*/ 	.word	0x000133c0


	//   ....[147]....
        /*0b58*/ 	.word	0x00013450


	//   ....[148]....
        /*0b5c*/ 	.word	0x000134f0


	//   ....[149]....
        /*0b60*/ 	.word	0x000135a0


	//   ....[150]....
        /*0b64*/ 	.word	0x00013620


	//   ....[151]....
        /*0b68*/ 	.word	0x000136a0


	//   ....[152]....
        /*0b6c*/ 	.word	0x00013720


	//   ....[153]....
        /*0b70*/ 	.word	0x000137b0


	//   ....[154]....
        /*0b74*/ 	.word	0x00013830


	//   ....[155]....
        /*0b78*/ 	.word	0x000138d0


	//   ....[156]....
        /*0b7c*/ 	.word	0x00013960


	//   ....[157]....
        /*0b80*/ 	.word	0x00013a90


	//----- nvinfo : EIATTR_REG_RECONFIG
	.align		4
.L_265:
        /*0b84*/ 	.byte	0x01, 0x54
	.zero		2


	//----- nvinfo : EIATTR_SYSCALL_OFFSETS
	.align		4
        /*0b88*/ 	.byte	0x04, 0x46
        /*0b8a*/ 	.short	(.L_267 - .L_266)


	//   ....[0]....
.L_266:
        /*0b8c*/ 	.word	0x00001810


	//   ....[1]....
        /*0b90*/ 	.word	0x0000b780


	//   ....[2]....
        /*0b94*/ 	.word	0x0000b8e0


	//   ....[3]....
        /*0b98*/ 	.word	0x0000b9e0


	//   ....[4]....
        /*0b9c*/ 	.word	0x0000c2f0


	//   ....[5]....
        /*0ba0*/ 	.word	0x0000cf10


	//----- nvinfo : EIATTR_MBARRIER_INSTR_OFFSETS
	.align		4
.L_267:
        /*0ba4*/ 	.byte	0x04, 0x39
        /*0ba6*/ 	.short	(.L_269 - .L_268)


	//   ....[0]....
.L_268:
        /*0ba8*/ 	.word	0x00000280
        /*0bac*/ 	.word	0x000000ff
        /*0bb0*/ 	.word	0x00032400
        /*0bb4*/ 	.short	0x0100
        /*0bb6*/ 	.byte	0x08
	.zero		1


	//   ....[1]....
        /*0bb8*/ 	.word	0x00000290
        /*0bbc*/ 	.word	0x000000ff
        /*0bc0*/ 	.word	0x00032410
        /*0bc4*/ 	.short	0x0100
        /*0bc6*/ 	.byte	0x08
	.zero		1


	//   ....[2]....
        /*0bc8*/ 	.word	0x000002a0
        /*0bcc*/ 	.word	0x000000ff
        /*0bd0*/ 	.word	0x00032420
        /*0bd4*/ 	.short	0x0100
        /*0bd6*/ 	.byte	0x08
	.zero		1


	//   ....[3]....
        /*0bd8*/ 	.word	0x00000390
        /*0bdc*/ 	.word	0x000000ff
        /*0be0*/ 	.word	0x00032430
        /*0be4*/ 	.short	0x0100
        /*0be6*/ 	.byte	0x08
	.zero		1


	//   ....[4]....
        /*0be8*/ 	.word	0x000003a0
        /*0bec*/ 	.word	0x000000ff
        /*0bf0*/ 	.word	0x00032440
        /*0bf4*/ 	.short	0x0100
        /*0bf6*/ 	.byte	0x08
	.zero		1


	//   ....[5]....
        /*0bf8*/ 	.word	0x000003b0
        /*0bfc*/ 	.word	0x000000ff
        /*0c00*/ 	.word	0x00032438
        /*0c04*/ 	.short	0x0100
        /*0c06*/ 	.byte	0x08
	.zero		1


	//   ....[6]....
        /*0c08*/ 	.word	0x000003c0
        /*0c0c*/ 	.word	0x000000ff
        /*0c10*/ 	.word	0x00032448
        /*0c14*/ 	.short	0x0100
        /*0c16*/ 	.byte	0x08
	.zero		1


	//   ....[7]....
        /*0c18*/ 	.word	0x000004f0
        /*0c1c*/ 	.word	0x000000ff
        /*0c20*/ 	.word	0x00032450
        /*0c24*/ 	.short	0x0100
        /*0c26*/ 	.byte	0x08
	.zero		1


	//   ....[8]....
        /*0c28*/ 	.word	0x00000500
        /*0c2c*/ 	.word	0x000000ff
        /*0c30*/ 	.word	0x00032460
        /*0c34*/ 	.short	0x0100
        /*0c36*/ 	.byte	0x08
	.zero		1


	//   ....[9]....
        /*0c38*/ 	.word	0x00000510
        /*0c3c*/ 	.word	0x000000ff
        /*0c40*/ 	.word	0x00032458
        /*0c44*/ 	.short	0x0100
        /*0c46*/ 	.byte	0x08
	.zero		1


	//   ....[10]....
        /*0c48*/ 	.word	0x00000520
        /*0c4c*/ 	.word	0x000000ff
        /*0c50*/ 	.word	0x00032468
        /*0c54*/ 	.short	0x0100
        /*0c56*/ 	.byte	0x08
	.zero		1


	//   ....[11]....
        /*0c58*/ 	.word	0x00000610
        /*0c5c*/ 	.word	0x000000ff
        /*0c60*/ 	.word	0x00032470
        /*0c64*/ 	.short	0x0100
        /*0c66*/ 	.byte	0x06
	.zero		1


	//   ....[12]....
        /*0c68*/ 	.word	0x00000620
        /*0c6c*/ 	.word	0x000000ff
        /*0c70*/ 	.word	0x00032480
        /*0c74*/ 	.short	0x0100
        /*0c76*/ 	.byte	0x06
	.zero		1


	//   ....[13]....
        /*0c78*/ 	.word	0x00000630
        /*0c7c*/ 	.word	0x000000ff
        /*0c80*/ 	.word	0x00032478
        /*0c84*/ 	.short	0x0100
        /*0c86*/ 	.byte	0x06
	.zero		1


	//   ....[14]....
        /*0c88*/ 	.word	0x00000640
        /*0c8c*/ 	.word	0x000000ff
        /*0c90*/ 	.word	0x00032488
        /*0c94*/ 	.short	0x0100
        /*0c96*/ 	.byte	0x06
	.zero		1


	//   ....[15]....
        /*0c98*/ 	.word	0x00000770
        /*0c9c*/ 	.word	0x000000ff
        /*0ca0*/ 	.word	0x00032490
        /*0ca4*/ 	.short	0x0100
        /*0ca6*/ 	.byte	0x08
	.zero		1


	//   ....[16]....
        /*0ca8*/ 	.word	0x00000780
        /*0cac*/ 	.word	0x000000ff
        /*0cb0*/ 	.word	0x000324a0
        /*0cb4*/ 	.short	0x0100
        /*0cb6*/ 	.byte	0x08
	.zero		1


	//   ....[17]....
        /*0cb8*/ 	.word	0x00000790
        /*0cbc*/ 	.word	0x000000ff
        /*0cc0*/ 	.word	0x00032498
        /*0cc4*/ 	.short	0x0100
        /*0cc6*/ 	.byte	0x08
	.zero		1


	//   ....[18]....
        /*0cc8*/ 	.word	0x000007a0
        /*0ccc*/ 	.word	0x000000ff
        /*0cd0*/ 	.word	0x000324a8
        /*0cd4*/ 	.short	0x0100
        /*0cd6*/ 	.byte	0x08
	.zero		1


	//   ....[19]....
        /*0cd8*/ 	.word	0x000008d0
        /*0cdc*/ 	.word	0x000000ff
        /*0ce0*/ 	.word	0x000324b0
        /*0ce4*/ 	.short	0x0100
        /*0ce6*/ 	.byte	0x08
	.zero		1


	//   ....[20]....
        /*0ce8*/ 	.word	0x000008e0
        /*0cec*/ 	.word	0x000000ff
        /*0cf0*/ 	.word	0x000324c0
        /*0cf4*/ 	.short	0x0100
        /*0cf6*/ 	.byte	0x08
	.zero		1


	//   ....[21]....
        /*0cf8*/ 	.word	0x000008f0
        /*0cfc*/ 	.word	0x000000ff
        /*0d00*/ 	.word	0x000324b8
        /*0d04*/ 	.short	0x0100
        /*0d06*/ 	.byte	0x08
	.zero		1


	//   ....[22]....
        /*0d08*/ 	.word	0x00000900
        /*0d0c*/ 	.word	0x000000ff
        /*0d10*/ 	.word	0x000324c8
        /*0d14*/ 	.short	0x0100
        /*0d16*/ 	.byte	0x08
	.zero		1


	//   ....[23]....
        /*0d18*/ 	.word	0x000018d0
        /*0d1c*/ 	.word	0x00000004
        /*0d20*/ 	.word	0x00032400
        /*0d24*/ 	.short	0x010a
        /*0d26*/ 	.byte	0x3f
	.zero		1


	//   ....[24]....
        /*0d28*/ 	.word	0x000019b0
        /*0d2c*/ 	.word	0x00000000
        /*0d30*/ 	.word	0x00032430
        /*0d34*/ 	.short	0x010a
        /*0d36*/ 	.byte	0x3f
	.zero		1


	//   ....[25]....
        /*0d38*/ 	.word	0x00001a00
        /*0d3c*/ 	.word	0x00000000
        /*0d40*/ 	.word	0x00032430
        /*0d44*/ 	.short	0x010a
        /*0d46*/ 	.byte	0x3f
	.zero		1


	//   ....[26]....
        /*0d48*/ 	.word	0x00001d70
        /*0d4c*/ 	.word	0x00000004
        /*0d50*/ 	.word	0x00032410
        /*0d54*/ 	.short	0x010a
        /*0d56*/ 	.byte	0x3f
	.zero		1


	//   ....[27]....
        /*0d58*/ 	.word	0x00001db0
        /*0d5c*/ 	.word	0x00000000
        /*0d60*/ 	.word	0x00032450
        /*0d64*/ 	.short	0x010a
        /*0d66*/ 	.byte	0x3f
	.zero		1


	//   ....[28]....
        /*0d68*/ 	.word	0x00001df0
        /*0d6c*/ 	.word	0x00000000
        /*0d70*/ 	.word	0x00032450
        /*0d74*/ 	.short	0x010a
        /*0d76*/ 	.byte	0x3f
	.zero		1


	//   ....[29]....
        /*0d78*/ 	.word	0x00003790
        /*0d7c*/ 	.word	0x00000018
        /*0d80*/ 	.word	0x00000000
        /*0d84*/ 	.short	0x0101
        /*0d86*/ 	.byte	0x3f
	.zero		1


	//   ....[30]....
        /*0d88*/ 	.word	0x00004260
        /*0d8c*/ 	.word	0x00000000
        /*0d90*/ 	.word	0x00000000
        /*0d94*/ 	.short	0x0101
        /*0d96*/ 	.byte	0x3f
	.zero		1


	//   ....[31]....
        /*0d98*/ 	.word	0x000043c0
        /*0d9c*/ 	.word	0x000000ff
        /*0da0*/ 	.word	0x00032430
        /*0da4*/ 	.short	0x010a
        /*0da6*/ 	.byte	0x04
	.zero		1


	//   ....[32]....
        /*0da8*/ 	.word	0x00004400
        /*0dac*/ 	.word	0x000000ff
        /*0db0*/ 	.word	0x00032430
        /*0db4*/ 	.short	0x010a
        /*0db6*/ 	.byte	0x04
	.zero		1


	//   ....[33]....
        /*0db8*/ 	.word	0x00004610
        /*0dbc*/ 	.word	0x000000ff
        /*0dc0*/ 	.word	0x00032450
        /*0dc4*/ 	.short	0x010a
        /*0dc6*/ 	.byte	0x04
	.zero		1


	//   ....[34]....
        /*0dc8*/ 	.word	0x00004650
        /*0dcc*/ 	.word	0x000000ff
        /*0dd0*/ 	.word	0x00032450
        /*0dd4*/ 	.short	0x010a
        /*0dd6*/ 	.byte	0x04
	.zero		1


	//   ....[35]....
        /*0dd8*/ 	.word	0x00005750
        /*0ddc*/ 	.word	0x0000009c
        /*0de0*/ 	.word	0x00000000
        /*0de4*/ 	.short	0x0101
        /*0de6*/ 	.byte	0x3f
	.zero		1


	//   ....[36]....
        /*0de8*/ 	.word	0x00006b90
        /*0dec*/ 	.word	0x0000009b
        /*0df0*/ 	.word	0x00000000
        /*0df4*/ 	.short	0x0101
        /*0df6*/ 	.byte	0x3f
	.zero		1


	//   ....[37]....
        /*0df8*/ 	.word	0x000090c0
        /*0dfc*/ 	.word	0x00000097
        /*0e00*/ 	.word	0x00000000
        /*0e04*/ 	.short	0x0101
        /*0e06*/ 	.byte	0x3f
	.zero		1


	//   ....[38]....
        /*0e08*/ 	.word	0x0000be30
        /*0e0c*/ 	.word	0x00000000
        /*0e10*/ 	.word	0x00032440
        /*0e14*/ 	.short	0x010a
        /*0e16*/ 	.byte	0x3f
	.zero		1


	//   ....[39]....
        /*0e18*/ 	.word	0x0000ccb0
        /*0e1c*/ 	.word	0x00000008
        /*0e20*/ 	.word	0x00032400
        /*0e24*/ 	.short	0x0107
        /*0e26*/ 	.byte	0x3f
	.zero		1


	//   ....[40]....
        /*0e28*/ 	.word	0x0000cd50
        /*0e2c*/ 	.word	0x00000002
        /*0e30*/ 	.word	0x00032400
        /*0e34*/ 	.short	0x0101
        /*0e36*/ 	.byte	0x3f
	.zero		1


	//   ....[41]....
        /*0e38*/ 	.word	0x0000d8a0
        /*0e3c*/ 	.word	0x00000007
        /*0e40*/ 	.word	0x00032410
        /*0e44*/ 	.short	0x0107
        /*0e46*/ 	.byte	0x3f
	.zero		1


	//   ....[42]....
        /*0e48*/ 	.word	0x0000d9a0
        /*0e4c*/ 	.word	0x00000002
        /*0e50*/ 	.word	0x00032410
        /*0e54*/ 	.short	0x0101
        /*0e56*/ 	.byte	0x3f
	.zero		1


	//   ....[43]....
        /*0e58*/ 	.word	0x0000d9c0
        /*0e5c*/ 	.word	0x00000002
        /*0e60*/ 	.word	0x00032420
        /*0e64*/ 	.short	0x010a
        /*0e66*/ 	.byte	0x3f
	.zero		1


	//   ....[44]....
        /*0e68*/ 	.word	0x0000dad0
        /*0e6c*/ 	.word	0x00000002
        /*0e70*/ 	.word	0x00032460
        /*0e74*/ 	.short	0x010a
        /*0e76*/ 	.byte	0x3f
	.zero		1


	//   ....[45]....
        /*0e78*/ 	.word	0x0000e3e0
        /*0e7c*/ 	.word	0x00000003
        /*0e80*/ 	.word	0x00032440
        /*0e84*/ 	.short	0x010a
        /*0e86*/ 	.byte	0x3f
	.zero		1


	//   ....[46]....
        /*0e88*/ 	.word	0x0000e640
        /*0e8c*/ 	.word	0x00000003
        /*0e90*/ 	.word	0x00032460
        /*0e94*/ 	.short	0x010a
        /*0e96*/ 	.byte	0x3f
	.zero		1


	//   ....[47]....
        /*0e98*/ 	.word	0x0000eee0
        /*0e9c*/ 	.word	0x00000004
        /*0ea0*/ 	.word	0x00032440
        /*0ea4*/ 	.short	0x010a
        /*0ea6*/ 	.byte	0x3f
	.zero		1


	//   ....[48]....
        /*0ea8*/ 	.word	0x0000f130
        /*0eac*/ 	.word	0x00000004
        /*0eb0*/ 	.word	0x00032460
        /*0eb4*/ 	.short	0x010a
        /*0eb6*/ 	.byte	0x3f
	.zero		1


	//   ....[49]....
        /*0eb8*/ 	.word	0x0000f940
        /*0ebc*/ 	.word	0x00000004
        /*0ec0*/ 	.word	0x00032440
        /*0ec4*/ 	.short	0x010a
        /*0ec6*/ 	.byte	0x3f
	.zero		1


	//   ....[50]....
        /*0ec8*/ 	.word	0x0000fba0
        /*0ecc*/ 	.word	0x00000004
        /*0ed0*/ 	.word	0x00032460
        /*0ed4*/ 	.short	0x010a
        /*0ed6*/ 	.byte	0x3f
	.zero		1


	//   ....[51]....
        /*0ed8*/ 	.word	0x00010de0
        /*0edc*/ 	.word	0x00000000
        /*0ee0*/ 	.word	0x00032420
        /*0ee4*/ 	.short	0x010a
        /*0ee6*/ 	.byte	0x3f
	.zero		1


	//   ....[52]....
        /*0ee8*/ 	.word	0x00010fc0
        /*0eec*/ 	.word	0x00000006
        /*0ef0*/ 	.word	0x00000000
        /*0ef4*/ 	.short	0x010a
        /*0ef6*/ 	.byte	0x3f
	.zero		1


	//   ....[53]....
        /*0ef8*/ 	.word	0x00011030
        /*0efc*/ 	.word	0x00000007
        /*0f00*/ 	.word	0x00000000
        /*0f04*/ 	.short	0x010a
        /*0f06*/ 	.byte	0x3f
	.zero		1


	//   ....[54]....
        /*0f08*/ 	.word	0x000110a0
        /*0f0c*/ 	.word	0x00000004
        /*0f10*/ 	.word	0x00000000
        /*0f14*/ 	.short	0x010a
        /*0f16*/ 	.byte	0x3f
	.zero		1


	//   ....[55]....
        /*0f18*/ 	.word	0x000110d0
        /*0f1c*/ 	.word	0x00000003
        /*0f20*/ 	.word	0x00000000
        /*0f24*/ 	.short	0x010a
        /*0f26*/ 	.byte	0x3f
	.zero		1


	//   ....[56]....
        /*0f28*/ 	.word	0x00011130
        /*0f2c*/ 	.word	0x00000004
        /*0f30*/ 	.word	0x00032400
        /*0f34*/ 	.short	0x010a
        /*0f36*/ 	.byte	0x3f
	.zero		1


	//   ....[57]....
        /*0f38*/ 	.word	0x00011180
        /*0f3c*/ 	.word	0x00000000
        /*0f40*/ 	.word	0x00032430
        /*0f44*/ 	.short	0x010a
        /*0f46*/ 	.byte	0x3f
	.zero		1


	//   ....[58]....
        /*0f48*/ 	.word	0x000111d0
        /*0f4c*/ 	.word	0x00000004
        /*0f50*/ 	.word	0x00032410
        /*0f54*/ 	.short	0x010a
        /*0f56*/ 	.byte	0x3f
	.zero		1


	//   ....[59]....
        /*0f58*/ 	.word	0x00011220
        /*0f5c*/ 	.word	0x00000000
        /*0f60*/ 	.word	0x00032450
        /*0f64*/ 	.short	0x010a
        /*0f66*/ 	.byte	0x3f
	.zero		1


	//   ....[60]....
        /*0f68*/ 	.word	0x00011280
        /*0f6c*/ 	.word	0x00000099
        /*0f70*/ 	.word	0x00032430
        /*0f74*/ 	.short	0x010a
        /*0f76*/ 	.byte	0x3f
	.zero		1


	//   ....[61]....
        /*0f78*/ 	.word	0x000112e0
        /*0f7c*/ 	.word	0x000000d1
        /*0f80*/ 	.word	0x00032450
        /*0f84*/ 	.short	0x010a
        /*0f86*/ 	.byte	0x3f
	.zero		1


	//   ....[62]....
        /*0f88*/ 	.word	0x00011480
        /*0f8c*/ 	.word	0x00000000
        /*0f90*/ 	.word	0x00032440
        /*0f94*/ 	.short	0x010a
        /*0f96*/ 	.byte	0x3f
	.zero		1


	//   ....[63]....
        /*0f98*/ 	.word	0x00012d20
        /*0f9c*/ 	.word	0x00000002
        /*0fa0*/ 	.word	0x00032420
        /*0fa4*/ 	.short	0x010a
        /*0fa6*/ 	.byte	0x3f
	.zero		1


	//   ....[64]....
        /*0fa8*/ 	.word	0x00012d70
        /*0fac*/ 	.word	0x00000002
        /*0fb0*/ 	.word	0x00032460
        /*0fb4*/ 	.short	0x010a
        /*0fb6*/ 	.byte	0x3f
	.zero		1


	//   ....[65]....
        /*0fb8*/ 	.word	0x00012dc0
        /*0fbc*/ 	.word	0x00000003
        /*0fc0*/ 	.word	0x00032440
        /*0fc4*/ 	.short	0x010a
        /*0fc6*/ 	.byte	0x3f
	.zero		1


	//   ....[66]....
        /*0fc8*/ 	.word	0x00012e10
        /*0fcc*/ 	.word	0x00000003
        /*0fd0*/ 	.word	0x00032460
        /*0fd4*/ 	.short	0x010a
        /*0fd6*/ 	.byte	0x3f
	.zero		1


	//   ....[67]....
        /*0fd8*/ 	.word	0x00012e60
        /*0fdc*/ 	.word	0x00000004
        /*0fe0*/ 	.word	0x00032440
        /*0fe4*/ 	.short	0x010a
        /*0fe6*/ 	.byte	0x3f
	.zero		1


	//   ....[68]....
        /*0fe8*/ 	.word	0x00012eb0
        /*0fec*/ 	.word	0x00000004
        /*0ff0*/ 	.word	0x00032460
        /*0ff4*/ 	.short	0x010a
        /*0ff6*/ 	.byte	0x3f
	.zero		1


	//   ....[69]....
        /*0ff8*/ 	.word	0x00012f00
        /*0ffc*/ 	.word	0x00000004
        /*1000*/ 	.word	0x00032440
        /*1004*/ 	.short	0x010a
        /*1006*/ 	.byte	0x3f
	.zero		1


	//   ....[70]....
        /*1008*/ 	.word	0x00012f50
        /*100c*/ 	.word	0x00000004
        /*1010*/ 	.word	0x00032460
        /*1014*/ 	.short	0x010a
        /*1016*/ 	.byte	0x3f
	.zero		1


	//   ....[71]....
        /*1018*/ 	.word	0x000139b0
        /*101c*/ 	.word	0x00000000
        /*1020*/ 	.word	0x00032420
        /*1024*/ 	.short	0x010a
        /*1026*/ 	.byte	0x3f
	.zero		1


	//   ....[72]....
        /*1028*/ 	.word	0x00013b50
        /*102c*/ 	.word	0x00000006
        /*1030*/ 	.word	0x00000000
        /*1034*/ 	.short	0x010a
        /*1036*/ 	.byte	0x3f
	.zero		1


	//   ....[73]....
        /*1038*/ 	.word	0x00013ba0
        /*103c*/ 	.word	0x00000007
        /*1040*/ 	.word	0x00000000
        /*1044*/ 	.short	0x010a
        /*1046*/ 	.byte	0x3f
	.zero		1


	//   ....[74]....
        /*1048*/ 	.word	0x00013bf0
        /*104c*/ 	.word	0x00000004
        /*1050*/ 	.word	0x00000000
        /*1054*/ 	.short	0x010a
        /*1056*/ 	.byte	0x3f
	.zero		1


	//----- nvinfo : EIATTR_NUM_MBARRIERS
	.align		4
.L_269:
        /*1058*/ 	.byte	0x03, 0x38
        /*105a*/ 	.short	0x0017


	//----- nvinfo : EIATTR_EXIT_INSTR_OFFSETS
	.align		4
        /*105c*/ 	.byte	0x04, 0x1c
        /*105e*/ 	.short	(.L_271 - .L_270)


	//   ....[0]....
.L_270:
        /*1060*/ 	.word	0x00000ac0


	//   ....[1]....
        /*1064*/ 	.word	0x0000a4c0


	//   ....[2]....
        /*1068*/ 	.word	0x00011120


	//----- nvinfo : EIATTR_MAX_THREADS
	.align		4
.L_271:
        /*106c*/ 	.byte	0x04, 0x05
        /*106e*/ 	.short	(.L_273 - .L_272)
.L_272:
        /*1070*/ 	.word	0x00000180
        /*1074*/ 	.word	0x00000001
        /*1078*/ 	.word	0x00000001


	//----- nvinfo : EIATTR_CRS_STACK_SIZE
	.align		4
.L_273:
        /*107c*/ 	.byte	0x04, 0x1e
        /*107e*/ 	.short	(.L_275 - .L_274)
.L_274:
        /*1080*/ 	.word	0x00000000


	//----- nvinfo : EIATTR_CBANK_PARAM_SIZE
	.align		4
.L_275:
        /*1084*/ 	.byte	0x03, 0x19
        /*1086*/ 	.short	0x0bf0


	//----- nvinfo : EIATTR_PARAM_CBANK
	.align		4
        /*1088*/ 	.byte	0x04, 0x0a
        /*108a*/ 	.short	(.L_277 - .L_276)
	.align		4
.L_276:
        /*108c*/ 	.word	index@(.nv.constant0._ZN7cutlass13device_kernelIN5flash11enable_sm90INS1_16FlashAttnFwdSm90INS1_25CollectiveMainloopFwdSm90ILi2EN4cute5tupleIJNS5_1CILi1EEES8_S8_EEENS6_IJNS7_ILi128EEENS7_ILi96EEENS7_ILi64EEEEEELi256ENS_6half_tEfNS_4arch4Sm90ELb0ELb0ELb1ELb1ELb0ELb0ELb1ELb1ELb0ELb1ELb0ELb0EEENS1_21CollectiveEpilogueFwdINS6_IJSA_NS7_ILi256EEESB_EEES9_SE_SG_Li256ELb1ELb1ELb0ELb0EEENS1_36VarlenDynamicPersistentTileSchedulerILi128ELi96ELi256ELi128ELb0ELb1ELb1ELb0ELb1ELb1EEEEEEEEEvNT_6ParamsE)
        /*1090*/ 	.short	0x0210
        /*1092*/ 	.short	0x0bf0


	//----- nvinfo : EIATTR_SW_WAR
	.align		4
.L_277:
        /*1094*/ 	.byte	0x04, 0x36
        /*1096*/ 	.short	(.L_279 - .L_278)
.L_278:
        /*1098*/ 	.word	0x00000008
.L_279:


//--------------------- .nv.info._ZN7cutlass13device_kernelIN5flash11enable_sm90INS1_16FlashAttnFwdSm90INS1_25CollectiveMainloopFwdSm90ILi2EN4cute5tupleIJNS5_1CILi1EEES8_S8_EEENS6_IJNS7_ILi128EEENS7_ILi96EEENS7_ILi64EEEEEELi256ENS_6half_tEfNS_4arch4Sm90ELb0ELb0ELb1ELb1ELb0ELb1ELb1ELb1ELb0ELb1ELb0ELb0EEENS1_21CollectiveEpilogueFwdINS6_IJSA_NS7_ILi256EEESB_EEES9_SE_SG_Li256ELb1ELb1ELb0ELb0EEENS1_36VarlenDynamicPersistentTileSchedulerILi128ELi96ELi256ELi128ELb0ELb1ELb1ELb0ELb1ELb1EEEEEEEEEvNT_6ParamsE --------------------------
	.section	.nv.info._ZN7cutlass13device_kernelIN5flash11enable_sm90INS1_16FlashAttnFwdSm90INS1_25CollectiveMainloopFwdSm90ILi2EN4cute5tupleIJNS5_1CILi1EEES8_S8_EEENS6_IJNS7_ILi128EEENS7_ILi96EEENS7_ILi64EEEEEELi256ENS_6half_tEfNS_4arch4Sm90ELb0ELb0ELb1ELb1ELb0ELb1ELb1ELb1ELb0ELb1ELb0ELb0EEENS1_21CollectiveEpilogueFwdINS6_IJSA_NS7_ILi256EEESB_EEES9_SE_SG_Li256ELb1ELb1ELb0ELb0EEENS1_36VarlenDynamicPersistentTileSchedulerILi128ELi96ELi256ELi128ELb0ELb1ELb1ELb0ELb1ELb1EEEEEEEEEvNT_6ParamsE,"",@"SHT_CUDA_INFO"
	.sectionflags	@""
	.align	4


	//----- nvinfo : EIATTR_CUDA_API_VERSION
	.align		4
        /*0000*/ 	.byte	0x04, 0x37
        /*0002*/ 	.short	(.L_281 - .L_280)
.L_280:
        /*0004*/ 	.word	0x00000082


	//----- nvinfo : EIATTR_KPARAM_INFO
	.align		4
.L_281:
        /*0008*/ 	.byte	0x04, 0x17
        /*000a*/ 	.short	(.L_283 - .L_282)
.L_282:
        /*000c*/ 	.word	0x00000000
        /*0010*/ 	.short	0x0000
        /*0012*/ 	.short	0x0070
        /*0014*/ 	.byte	0x00, 0xf0, 0x01, 0x2e


	//----- nvinfo : EIATTR_SPARSE_MMA_MASK
	.align		4
.L_283:
        /*0018*/ 	.byte	0x03, 0x50
        /*001a*/ 	.short	0x0000


	//----- nvinfo : EIATTR_MAXREG_COUNT
	.align		4
        /*001c*/ 	.byte	0x03, 0x1b
        /*001e*/ 	.short	0x00a8


	//----- nvinfo : EIATTR_NUM_BARRIERS
	.align		4
        /*0020*/ 	.byte	0x02, 0x4c
        /*0022*/ 	.byte	0x10
	.zero		1


	//----- nvinfo : EIATTR_EXTERNS
	.align		4
        /*0024*/ 	.byte	0x04, 0x0f
        /*0026*/ 	.short	(.L_285 - .L_284)


	//   ....[0]....
	.align		4
.L_284:
        /*0028*/ 	.word	index@(__assertfail)


	//----- nvinfo : EIATTR_ANNOTATIONS
	.align		4
.L_285:
        /*002c*/ 	.byte	0x04, 0x55
        /*002e*/ 	.short	(.L_287 - .L_286)


	//   ....[0]....
.L_286:
        /* <DEDUP_REMOVED lines=132> */


	//----- nvinfo : EIATTR_MERCURY_ISA_VERSION
	.align		4
.L_287:
        /*0860*/ 	.byte	0x03, 0x5f
        /*0862*/ 	.short	0x0101


	//----- nvinfo : EIATTR_UNUSED_LOAD_BYTE_OFFSET
	.align		4
        /*0864*/ 	.byte	0x04, 0x44
        /*0866*/ 	.short	(.L_289 - .L_288)


	//   ....[0]....
.L_288:
        /*0868*/ 	.word	0x00000ae0
        /*086c*/ 	.word	0x0000fff0


	//   ....[1]....
        /*0870*/ 	.word	0x0000e7d0
        /*0874*/ 	.word	0x0000fff0


	//----- nvinfo : EIATTR_INT_WARP_WIDE_INSTR_OFFSETS
	.align		4
.L_289:
        /*0878*/ 	.byte	0x04, 0x31
        /*087a*/ 	.short	(.L_291 - .L_290)


	//   ....[0]....
.L_290:
        /*087c*/ 	.word	0x00000180


	//   ....[1]....
        /*0880*/ 	.word	0x000001c0


	//   ....[2]....
        /*0884*/ 	.word	0x00000230


	//   ....[3]....
        /*0888*/ 	.word	0x000002a0


	//   ....[4]....
        /*088c*/ 	.word	0x00013c20


	//   ....[5]....
        /*0890*/ 	.word	0x00013c80


	//   ....[6]....
        /*0894*/ 	.word	0x000189d0


	//   ....[7]....
        /*0898*/ 	.word	0x00018a30


	//----- nvinfo : EIATTR_COOP_GROUP_MASK_REGIDS
	.align		4
.L_291:
        /*089c*/ 	.byte	0x04, 0x29
        /*089e*/ 	.short	(.L_293 - .L_292)


	//   ....[0]....
.L_292:
        /*08a0*/ 	.word	0xffffffff


	//   ....[1]....
        /*08a4*/ 	.word	0xffffffff


	//   ....[2]....
        /*08a8*/ 	.word	0xffffffff


	//   ....[3]....
        /*08ac*/ 	.word	0xffffffff


	//   ....[4]....
        /*08b0*/ 	.word	0xffffffff


	//   ....[5]....
        /*08b4*/ 	.word	0xffffffff


	//   ....[6]....
        /*08b8*/ 	.word	0xffffffff


	//   ....[7]....
        /*08bc*/ 	.word	0xffffffff


	//   ....[8]....
        /*08c0*/ 	.word	0xffffffff


	//   ....[9]....
        /*08c4*/ 	.word	0xffffffff


	//   ....[10]....
        /*08c8*/ 	.word	0xffffffff


	//   ....[11]....
        /*08cc*/ 	.word	0xffffffff


	//   ....[12]....
        /*08d0*/ 	.word	0xffffffff


	//   ....[13]....
        /*08d4*/ 	.word	0xffffffff


	//   ....[14]....
        /*08d8*/ 	.word	0xffffffff


	//   ....[15]....
        /*08dc*/ 	.word	0xffffffff


	//   ....[16]....
        /*08e0*/ 	.word	0xffffffff


	//   ....[17]....
        /*08e4*/ 	.word	0xffffffff


	//   ....[18]....
        /*08e8*/ 	.word	0xffffffff


	//   ....[19]....
        /*08ec*/ 	.word	0xffffffff


	//   ....[20]....
        /*08f0*/ 	.word	0xffffffff


	//   ....[21]....
        /*08f4*/ 	.word	0xffffffff


	//   ....[22]....
        /*08f8*/ 	.word	0xffffffff


	//   ....[23]....
        /*08fc*/ 	.word	0xffffffff


	//   ....[24]....
        /*0900*/ 	.word	0xffffffff


	//   ....[25]....
        /*0904*/ 	.word	0xffffffff


	//   ....[26]....
        /*0908*/ 	.word	0xffffffff


	//   ....[27]....
        /*090c*/ 	.word	0xffffffff


	//   ....[28]....
        /*0910*/ 	.word	0xffffffff


	//   ....[29]....
        /*0914*/ 	.word	0xffffffff


	//   ....[30]....
        /*0918*/ 	.word	0xffffffff


	//   ....[31]....
        /*091c*/ 	.word	0xffffffff


	//   ....[32]....
        /*0920*/ 	.word	0xffffffff


	//   ....[33]....
        /*0924*/ 	.word	0xffffffff


	//   ....[34]....
        /*0928*/ 	.word	0xffffffff


	//   ....[35]....
        /*092c*/ 	.word	0xffffffff


	//   ....[36]....
        /*0930*/ 	.word	0xffffffff


	//   ....[37]....
        /*0934*/ 	.word	0xffffffff


	//   ....[38]....
        /*0938*/ 	.word	0xffffffff


	//   ....[39]....
        /*093c*/ 	.word	0xffffffff


	//   ....[40]....
        /*0940*/ 	.word	0xffffffff


	//   ....[41]....
        /*0944*/ 	.word	0xffffffff


	//   ....[42]....
        /*0948*/ 	.word	0xffffffff


	//   ....[43]....
        /*094c*/ 	.word	0xffffffff


	//   ....[44]....
        /*0950*/ 	.word	0xffffffff


	//   ....[45]....
        /*0954*/ 	.word	0xffffffff


	//   ....[46]....
        /*0958*/ 	.word	0xffffffff


	//   ....[47]....
        /*095c*/ 	.word	0xffffffff


	//   ....[48]....
        /*0960*/ 	.word	0xffffffff


	//   ....[49]....
        /*0964*/ 	.word	0xffffffff


	//   ....[50]....
        /*0968*/ 	.word	0xffffffff


	//   ....[51]....
        /*096c*/ 	.word	0xffffffff


	//   ....[52]....
        /*0970*/ 	.word	0xffffffff


	//   ....[53]....
        /*0974*/ 	.word	0xffffffff


	//   ....[54]....
        /*0978*/ 	.word	0xffffffff


	//   ....[55]....
        /*097c*/ 	.word	0xffffffff


	//   ....[56]....
        /*0980*/ 	.word	0xffffffff


	//   ....[57]....
        /*0984*/ 	.word	0xffffffff


	//   ....[58]....
        /*0988*/ 	.word	0xffffffff


	//   ....[59]....
        /*098c*/ 	.word	0xffffffff


	//   ....[60]....
        /*0990*/ 	.word	0xffffffff


	//   ....[61]....
        /*0994*/ 	.word	0xffffffff


	//   ....[62]....
        /*0998*/ 	.word	0xffffffff


	//   ....[63]....
        /*099c*/ 	.word	0xffffffff


	//   ....[64]....
        /*09a0*/ 	.word	0xffffffff


	//   ....[65]....
        /*09a4*/ 	.word	0xffffffff


	//   ....[66]....
        /*09a8*/ 	.word	0xffffffff


	//   ....[67]....
        /*09ac*/ 	.word	0xffffffff


	//   ....[68]....
        /*09b0*/ 	.word	0xffffffff


	//   ....[69]....
        /*09b4*/ 	.word	0xffffffff


	//   ....[70]....
        /*09b8*/ 	.word	0xffffffff


	//   ....[71]....
        /*09bc*/ 	.word	0xffffffff


	//   ....[72]....
        /*09c0*/ 	.word	0xffffffff


	//   ....[73]....
        /*09c4*/ 	.word	0xffffffff


	//   ....[74]....
        /*09c8*/ 	.word	0xffffffff


	//   ....[75]....
        /*09cc*/ 	.word	0xffffffff


	//   ....[76]....
        /*09d0*/ 	.word	0xffffffff


	//   ....[77]....
        /*09d4*/ 	.word	0xffffffff


	//   ....[78]....
        /*09d8*/ 	.word	0xffffffff


	//   ....[79]....
        /*09dc*/ 	.word	0xffffffff


	//   ....[80]....
        /*09e0*/ 	.word	0xffffffff


	//   ....[81]....
        /*09e4*/ 	.word	0xffffffff


	//   ....[82]....
        /*09e8*/ 	.word	0xffffffff


	//   ....[83]....
        /*09ec*/ 	.word	0xffffffff


	//   ....[84]....
        /*09f0*/ 	.word	0xffffffff


	//   ....[85]....
        /*09f4*/ 	.word	0xffffffff


	//   ....[86]....
        /*09f8*/ 	.word	0xffffffff


	//   ....[87]....
        /*09fc*/ 	.word	0xffffffff


	//   ....[88]....
        /*0a00*/ 	.word	0xffffffff


	//   ....[89]....
        /*0a04*/ 	.word	0xffffffff


	//   ....[90]....
        /*0a08*/ 	.word	0xffffffff


	//   ....[91]....
        /*0a0c*/ 	.word	0xffffffff


	//   ....[92]....
        /*0a10*/ 	.word	0xffffffff


	//   ....[93]....
        /*0a14*/ 	.word	0xffffffff


	//   ....[94]....
        /*0a18*/ 	.word	0xffffffff


	//   ....[95]....
        /*0a1c*/ 	.word	0xffffffff


	//   ....[96]....
        /*0a20*/ 	.word	0xffffffff


	//   ....[97]....
        /*0a24*/ 	.word	0xffffffff


	//   ....[98]....
        /*0a28*/ 	.word	0xffffffff


	//   ....[99]....
        /*0a2c*/ 	.word	0xffffffff


	//   ....[100]....
        /*0a30*/ 	.word	0xffffffff


	//   ....[101]....
        /*0a34*/ 	.word	0xffffffff


	//   ....[102]....
        /*0a38*/ 	.word	0xffffffff


	//   ....[103]....
        /*0a3c*/ 	.word	0xffffffff


	//   ....[104]....
        /*0a40*/ 	.word	0xffffffff


	//   ....[105]....
        /*0a44*/ 	.word	0xffffffff


	//   ....[106]....
        /*0a48*/ 	.word	0xffffffff


	//   ....[107]....
        /*0a4c*/ 	.word	0xffffffff


	//   ....[108]....
        /*0a50*/ 	.word	0xffffffff


	//   ....[109]....
        /*0a54*/ 	.word	0xffffffff


	//   ....[110]....
        /*0a58*/ 	.word	0xffffffff


	//   ....[111]....
        /*0a5c*/ 	.word	0xffffffff


	//   ....[112]....
        /*0a60*/ 	.word	0xffffffff


	//   ....[113]....
        /*0a64*/ 	.word	0xffffffff


	//   ....[114]....
        /*0a68*/ 	.word	0xffffffff


	//   ....[115]....
        /*0a6c*/ 	.word	0xffffffff


	//   ....[116]....
        /*0a70*/ 	.word	0x0500000f


	//   ....[117]....
        /*0a74*/ 	.word	0x0500000f


	//   ....[118]....
        /*0a78*/ 	.word	0x0500000f


	//   ....[119]....
        /*0a7c*/ 	.word	0x0500000f


	//   ....[120]....
        /*0a80*/ 	.word	0x0500000f


	//   ....[121]....
        /*0a84*/ 	.word	0x0500000f


	//   ....[122]....
        /*0a88*/ 	.word	0x0500000f


	//   ....[123]....
        /*0a8c*/ 	.word	0x0500000f


	//   ....[124]....
        /*0a90*/ 	.word	0x0500000f


	//   ....[125]....
        /*0a94*/ 	.word	0x0500000f


	//   ....[126]....
        /*0a98*/ 	.word	0x0500000f


	//   ....[127]....
        /*0a9c*/ 	.word	0x0500000f


	//   ....[128]....
        /*0aa0*/ 	.word	0x0500000f


	//   ....[129]....
        /*0aa4*/ 	.word	0x0500000f


	//   ....[130]....
        /*0aa8*/ 	.word	0x0500000f


	//   ....[131]....
        /*0aac*/ 	.word	0x0500000f


	//   ....[132]....
        /*0ab0*/ 	.word	0x0500000f


	//   ....[133]....
        /*0ab4*/ 	.word	0x0500000f


	//   ....[134]....
        /*0ab8*/ 	.word	0x0500000f


	//   ....[135]....
        /*0abc*/ 	.word	0x0500000f


	//   ....[136]....
        /*0ac0*/ 	.word	0x0500000f


	//   ....[137]....
        /*0ac4*/ 	.word	0x0500000f


	//   ....[138]....
        /*0ac8*/ 	.word	0x0500000f


	//   ....[139]....
        /*0acc*/ 	.word	0x0500000f


	//   ....[140]....
        /*0ad0*/ 	.word	0x0500000f


	//   ....[141]....
        /*0ad4*/ 	.word	0x0500000f


	//   ....[142]....
        /*0ad8*/ 	.word	0x0500000f


	//   ....[143]....
        /*0adc*/ 	.word	0x0500000f


	//   ....[144]....
        /*0ae0*/ 	.word	0x0500000f


	//   ....[145]....
        /*0ae4*/ 	.word	0x0500000f


	//   ....[146]....
        /*0ae8*/ 	.word	0x0500000f


	//   ....[147]....
        /*0aec*/ 	.word	0x0500000f


	//   ....[148]....
        /*0af0*/ 	.word	0x0500000f


	//   ....[149]....
        /*0af4*/ 	.word	0x0500000f


	//   ....[150]....
        /*0af8*/ 	.word	0x0500000f


	//   ....[151]....
        /*0afc*/ 	.word	0x0500000f


	//   ....[152]....
        /*0b00*/ 	.word	0x0500000f


	//   ....[153]....
        /*0b04*/ 	.word	0x0500000f


	//   ....[154]....
        /*0b08*/ 	.word	0x0500000f


	//   ....[155]....
        /*0b0c*/ 	.word	0x0500000f


	//   ....[156]....
        /*0b10*/ 	.word	0x0500000f


	//   ....[157]....
        /*0b14*/ 	.word	0x0500000f


	//   ....[158]....
        /*0b18*/ 	.word	0x0500000f


	//   ....[159]....
        /*0b1c*/ 	.word	0x0500000f


	//   ....[160]....
        /*0b20*/ 	.word	0x0500000f


	//   ....[161]....
        /*0b24*/ 	.word	0x0500000f


	//   ....[162]....
        /*0b28*/ 	.word	0x0500000f


	//   ....[163]....
        /*0b2c*/ 	.word	0x0500000f


	//   ....[164]....
        /*0b30*/ 	.word	0x0500000f


	//   ....[165]....
        /*0b34*/ 	.word	0x0500000f


	//   ....[166]....
        /*0b38*/ 	.word	0x0500000f


	//   ....[167]....
        /*0b3c*/ 	.word	0x0500000f


	//   ....[168]....
        /*0b40*/ 	.word	0x0500000f


	//   ....[169]....
        /*0b44*/ 	.word	0x0500000f


	//   ....[170]....
        /*0b48*/ 	.word	0x0500000f


	//   ....[171]....
        /*0b4c*/ 	.word	0x0500000f


	//   ....[172]....
        /*0b50*/ 	.word	0x0500000f


	//   ....[173]....
        /*0b54*/ 	.word	0x0500000f


	//   ....[174]....
        /*0b58*/ 	.word	0x0500000f


	//   ....[175]....
        /*0b5c*/ 	.word	0x0500000f


	//   ....[176]....
        /*0b60*/ 	.word	0x0500000f


	//   ....[177]....
        /*0b64*/ 	.word	0x0500000f


	//   ....[178]....
        /*0b68*/ 	.word	0x0500000f


	//   ....[179]....
        /*0b6c*/ 	.word	0x0500000f


	//   ....[180]....
        /*0b70*/ 	.word	0x0500000f


	//   ....[181]....
        /*0b74*/ 	.word	0x0500000f


	//   ....[182]....
        /*0b78*/ 	.word	0x0500000f


	//   ....[183]....
        /*0b7c*/ 	.word	0x0500000f


	//   ....[184]....
        /*0b80*/ 	.word	0x0500000f


	//----- nvinfo : EIATTR_COOP_GROUP_INSTR_OFFSETS
	.align		4
.L_293:
        /*0b84*/ 	.byte	0x04, 0x28
        /*0b86*/ 	.short	(.L_295 - .L_294)


	//   ....[0]....
.L_294:
        /*0b88*/ 	.word	0x00000060


	//   ....[1]....
        /*0b8c*/ 	.word	0x00000190


	//   ....[2]....
        /*0b90*/ 	.word	0x00000250


	//   ....[3]....
        /*0b94*/ 	.word	0x00000420


	//   ....[4]....
        /*0b98*/ 	.word	0x00000580


	//   ....[5]....
        /*0b9c*/ 	.word	0x000006a0


	//   ....[6]....
        /*0ba0*/ 	.word	0x00000800


	//   ....[7]....
        /*0ba4*/ 	.word	0x00005b20


	//   ....[8]....
        /*0ba8*/ 	.word	0x00006090


	//   ....[9]....
        /*0bac*/ 	.word	0x000060a0


	//   ....[10]....
        /*0bb0*/ 	.word	0x000060b0


	//   ....[11]....
        /*0bb4*/ 	.word	0x000060c0


	//   ....[12]....
        /*0bb8*/ 	.word	0x00007070


	//   ....[13]....
        /*0bbc*/ 	.word	0x00007080


	//   ....[14]....
        /*0bc0*/ 	.word	0x00007090


	//   ....[15]....
        /*0bc4*/ 	.word	0x000070a0


	//   ....[16]....
        /*0bc8*/ 	.word	0x0000a000


	//   ....[17]....
        /*0bcc*/ 	.word	0x0000a070


	//   ....[18]....
        /*0bd0*/ 	.word	0x0000a090


	//   ....[19]....
        /*0bd4*/ 	.word	0x0000a0b0


	//   ....[20]....
        /*0bd8*/ 	.word	0x0000c1a0


	//   ....[21]....
        /*0bdc*/ 	.word	0x0000c1c0


	//   ....[22]....
        /*0be0*/ 	.word	0x0000c810


	//   ....[23]....
        /*0be4*/ 	.word	0x0000c8d0


	//   ....[24]....
        /*0be8*/ 	.word	0x0000dd50


	//   ....[25]....
        /*0bec*/ 	.word	0x0000ddc0


	//   ....[26]....
        /*0bf0*/ 	.word	0x0000de20


	//   ....[27]....
        /*0bf4*/ 	.word	0x0000de50


	//   ....[28]....
        /*0bf8*/ 	.word	0x0000f7a0


	//   ....[29]....
        /*0bfc*/ 	.word	0x0000f800


	//   ....[30]....
        /*0c00*/ 	.word	0x0000f830


	//   ....[31]....
        /*0c04*/ 	.word	0x0000f880


	//   ....[32]....
        /*0c08*/ 	.word	0x00010180


	//   ....[33]....
        /*0c0c*/ 	.word	0x000101a0


	//   ....[34]....
        /*0c10*/ 	.word	0x000102f0


	//   ....[35]....
        /*0c14*/ 	.word	0x00010310


	//   ....[36]....
        /*0c18*/ 	.word	0x00010450


	//   ....[37]....
        /*0c1c*/ 	.word	0x00010470


	//   ....[38]....
        /*0c20*/ 	.word	0x000105b0


	//   ....[39]....
        /*0c24*/ 	.word	0x000105c0


	//   ....[40]....
        /*0c28*/ 	.word	0x00010e20


	//   ....[41]....
        /*0c2c*/ 	.word	0x00010e30


	//   ....[42]....
        /*0c30*/ 	.word	0x00011010


	//   ....[43]....
        /*0c34*/ 	.word	0x00011020


	//   ....[44]....
        /*0c38*/ 	.word	0x000111f0


	//   ....[45]....
        /*0c3c*/ 	.word	0x00011200


	//   ....[46]....
        /*0c40*/ 	.word	0x000113d0


	//   ....[47]....
        /*0c44*/ 	.word	0x000113e0


	//   ....[48]....
        /*0c48*/ 	.word	0x00011600


	//   ....[49]....
        /*0c4c*/ 	.word	0x000117f0


	//   ....[50]....
        /*0c50*/ 	.word	0x00011820


	//   ....[51]....
        /*0c54*/ 	.word	0x00011850


	//   ....[52]....
        /*0c58*/ 	.word	0x00011880


	//   ....[53]....
        /*0c5c*/ 	.word	0x000118b0


	//   ....[54]....
        /*0c60*/ 	.word	0x000118e0


	//   ....[55]....
        /*0c64*/ 	.word	0x00011a50


	//   ....[56]....
        /*0c68*/ 	.word	0x00011a80


	//   ....[57]....
        /*0c6c*/ 	.word	0x00011ab0


	//   ....[58]....
        /*0c70*/ 	.word	0x00011ae0


	//   ....[59]....
        /*0c74*/ 	.word	0x00011b10


	//   ....[60]....
        /*0c78*/ 	.word	0x00011b40


	//   ....[61]....
        /*0c7c*/ 	.word	0x00011be0


	//   ....[62]....
        /*0c80*/ 	.word	0x00011c10


	//   ....[63]....
        /*0c84*/ 	.word	0x00011ca0


	//   ....[64]....
        /*0c88*/ 	.word	0x00012840


	//   ....[65]....
        /*0c8c*/ 	.word	0x00014230


	//   ....[66]....
        /*0c90*/ 	.word	0x00014dc0


	//   ....[67]....
        /*0c94*/ 	.word	0x00014de0


	//   ....[68]....
        /*0c98*/ 	.word	0x00014e10


	//   ....[69]....
        /*0c9c*/ 	.word	0x00014e30


	//   ....[70]....
        /*0ca0*/ 	.word	0x00014ee0


	//   ....[71]....
        /*0ca4*/ 	.word	0x00014f70


	//   ....[72]....
        /*0ca8*/ 	.word	0x00014fa0


	//   ....[73]....
        /*0cac*/ 	.word	0x00015020


	//   ....[74]....
        /*0cb0*/ 	.word	0x00015050


	//   ....[75]....
        /*0cb4*/ 	.word	0x000150d0


	//   ....[76]....
        /*0cb8*/ 	.word	0x00015100


	//   ....[77]....
        /*0cbc*/ 	.word	0x00015180


	//   ....[78]....
        /*0cc0*/ 	.word	0x000151b0


	//   ....[79]....
        /*0cc4*/ 	.word	0x00015210


	//   ....[80]....
        /*0cc8*/ 	.word	0x00015220


	//   ....[81]....
        /*0ccc*/ 	.word	0x00015290


	//   ....[82]....
        /*0cd0*/ 	.word	0x000159b0


	//   ....[83]....
        /*0cd4*/ 	.word	0x000159d0


	//   ....[84]....
        /*0cd8*/ 	.word	0x000159f0


	//   ....[85]....
        /*0cdc*/ 	.word	0x00015aa0


	//   ....[86]....
        /*0ce0*/ 	.word	0x00015b60


	//   ....[87]....
        /*0ce4*/ 	.word	0x00015b70


	//   ....[88]....
        /*0ce8*/ 	.word	0x00015c30


	//   ....[89]....
        /*0cec*/ 	.word	0x00015c40


	//   ....[90]....
        /*0cf0*/ 	.word	0x00015ce0


	//   ....[91]....
        /*0cf4*/ 	.word	0x00015cf0


	//   ....[92]....
        /*0cf8*/ 	.word	0x00015da0


	//   ....[93]....
        /*0cfc*/ 	.word	0x00015db0


	//   ....[94]....
        /*0d00*/ 	.word	0x00015e60


	//   ....[95]....
        /*0d04*/ 	.word	0x00015e70


	//   ....[96]....
        /*0d08*/ 	.word	0x00015ee0


	//   ....[97]....
        /*0d0c*/ 	.word	0x00015f30


	//   ....[98]....
        /*0d10*/ 	.word	0x00018c60


	//   ....[99]....
        /*0d14*/ 	.word	0x00018c90


	//   ....[100]....
        /*0d18*/ 	.word	0x00018cd0


	//   ....[101]....
        /*0d1c*/ 	.word	0x00018d00


	//   ....[102]....
        /*0d20*/ 	.word	0x00018d30


	//   ....[103]....
        /*0d24*/ 	.word	0x00018d60


	//   ....[104]....
        /*0d28*/ 	.word	0x00018d90


	//   ....[105]....
        /*0d2c*/ 	.word	0x00018dc0


	//   ....[106]....
        /*0d30*/ 	.word	0x00018f40


	//   ....[107]....
        /*0d34*/ 	.word	0x00018f70


	//   ....[108]....
        /*0d38*/ 	.word	0x00018fa0


	//   ....[109]....
        /*0d3c*/ 	.word	0x00018fd0


	//   ....[110]....
        /*0d40*/ 	.word	0x00019000


	//   ....[111]....
        /*0d44*/ 	.word	0x00019030


	//   ....[112]....
        /*0d48*/ 	.word	0x000190f0


	//   ....[113]....
        /*0d4c*/ 	.word	0x00019110


	//   ....[114]....
        /*0d50*/ 	.word	0x00019180


	//   ....[115]....
        /*0d54*/ 	.word	0x00019610


	//   ....[116]....
        /*0d58*/ 	.word	0x00019aa0


	//   ....[117]....
        /*0d5c*/ 	.word	0x00019b40


	//   ....[118]....
        /*0d60*/ 	.word	0x00019bd0


	//   ....[119]....
        /*0d64*/ 	.word	0x00019c20


	//   ....[120]....
        /*0d68*/ 	.word	0x00019c70


	//   ....[121]....
        /*0d6c*/ 	.word	0x00019d50


	//   ....[122]....
        /*0d70*/ 	.word	0x00019de0


	//   ....[123]....
        /*0d74*/ 	.word	0x00019e30


	//   ....[124]....
        /*0d78*/ 	.word	0x00019e80


	//   ....[125]....
        /*0d7c*/ 	.word	0x0001a0e0


	//   ....[126]....
        /*0d80*/ 	.word	0x0001a130


	//   ....[127]....
        /*0d84*/ 	.word	0x0001a1c0


	//   ....[128]....
        /*0d88*/ 	.word	0x0001a250


	//   ....[129]....
        /*0d8c*/ 	.word	0x0001a2e0


	//   ....[130]....
        /*0d90*/ 	.word	0x0001a370


	//   ....[131]....
        /*0d94*/ 	.word	0x0001a400


	//   ....[132]....
        /*0d98*/ 	.word	0x0001a490


	//   ....[133]....
        /*0d9c*/ 	.word	0x0001a550


	//   ....[134]....
        /*0da0*/ 	.word	0x0001a840


	//   ....[135]....
        /*0da4*/ 	.word	0x0001a9c0


	//   ....[136]....
        /*0da8*/ 	.word	0x0001aa30


	//   ....[137]....
        /*0dac*/ 	.word	0x0001aa90


	//   ....[138]....
        /*0db0*/ 	.word	0x0001aaf0


	//   ....[139]....
        /*0db4*/ 	.word	0x0001abc0


	//   ....[140]....
        /*0db8*/ 	.word	0x0001ac80


	//   ....[141]....
        /*0dbc*/ 	.word	0x0001ad90


	//   ....[142]....
        /*0dc0*/ 	.word	0x0001ae90


	//   ....[143]....
        /*0dc4*/ 	.word	0x0001af00


	//   ....[144]....
        /*0dc8*/ 	.word	0x0001afa0


	//   ....[145]....
        /*0dcc*/ 	.word	0x0001b070


	//   ....[146]....
        /*0dd0*/ 	.word	0x0001b170


	//   ....[147]....
        /*0dd4*/ 	.word	0x0001b1e0


	//   ....[148]....
        /*0dd8*/ 	.word	0x0001b280


	//   ....[149]....
        /*0ddc*/ 	.word	0x0001b330


	//   ....[150]....
        /*0de0*/ 	.word	0x0001b410


	//   ....[151]....
        /*0de4*/ 	.word	0x0001b660


	//   ....[152]....
        /*0de8*/ 	.word	0x0001b720


	//   ....[153]....
        /*0dec*/ 	.word	0x0001b800


	//   ....[154]....
        /*0df0*/ 	.word	0x0001b870


	//   ....[155]....
        /*0df4*/ 	.word	0x0001b980


	//   ....[156]....
        /*0df8*/ 	.word	0x0001ba70


	//   ....[157]....
        /*0dfc*/ 	.word	0x0001bb00


	//   ....[158]....
        /*0e00*/ 	.word	0x0001bbf0


	//   ....[159]....
        /*0e04*/ 	.word	0x0001bc80


	//   ....[160]....
        /*0e08*/ 	.word	0x0001bd70


	//   ....[161]....
        /*0e0c*/ 	.word	0x0001be00


	//   ....[162]....
        /*0e10*/ 	.word	0x0001bee0


	//   ....[163]....
        /*0e14*/ 	.word	0x0001c010


	//   ....[164]....
        /*0e18*/ 	.word	0x0001c060


	//   ....[165]....
        /*0e1c*/ 	.word	0x0001c0c0


	//   ....[166]....
        /*0e20*/ 	.word	0x0001c160


	//   ....[167]....
        /*0e24*/ 	.word	0x0001c500


	//   ....[168]....
        /*0e28*/ 	.word	0x0001c5a0


	//   ....[169]....
        /*0e2c*/ 	.word	0x0001c6c0


	//   ....[170]....
        /*0e30*/ 	.word	0x0001c740


	//   ....[171]....
        /*0e34*/ 	.word	0x0001c7c0


	//   ....[172]....
        /*0e38*/ 	.word	0x0001c840


	//   ....[173]....
        /*0e3c*/ 	.word	0x0001c8c0


	//   ....[174]....
        /*0e40*/ 	.word	0x0001c950


	//   ....[175]....
        /*0e44*/ 	.word	0x0001c9f0


	//   ....[176]....
        /*0e48*/ 	.word	0x0001caa0


	//   ....[177]....
        /*0e4c*/ 	.word	0x0001cb20


	//   ....[178]....
        /*0e50*/ 	.word	0x0001cba0


	//   ....[179]....
        /*0e54*/ 	.word	0x0001cc20


	//   ....[180]....
        /*0e58*/ 	.word	0x0001ccb0


	//   ....[181]....
        /*0e5c*/ 	.word	0x0001cd30


	//   ....[182]....
        /*0e60*/ 	.word	0x0001cdd0


	//   ....[183]....
        /*0e64*/ 	.word	0x0001ce60


	//   ....[184]....
        /*0e68*/ 	.word	0x0001cf90


	//----- nvinfo : EIATTR_REG_RECONFIG
	.align		4
.L_295:
        /*0e6c*/ 	.byte	0x01, 0x54
	.zero		2


	//----- nvinfo : EIATTR_SYSCALL_OFFSETS
	.align		4
        /*0e70*/ 	.byte	0x04, 0x46
        /*0e72*/ 	.short	(.L_297 - .L_296)


	//   ....[0]....
.L_296:
        /*0e74*/ 	.word	0x00001810


	//   ....[1]....
        /*0e78*/ 	.word	0x00001960


	//   ....[2]....
        /*0e7c*/ 	.word	0x00005c90


	//   ....[3]....
        /*0e80*/ 	.word	0x00006000


	//   ....[4]....
        /*0e84*/ 	.word	0x00013e20


	//   ....[5]....
        /*0e88*/ 	.word	0x00013f80


	//   ....[6]....
        /*0e8c*/ 	.word	0x00014080


	//   ....[7]....
        /*0e90*/ 	.word	0x00014990


	//   ....[8]....
        /*0e94*/ 	.word	0x000155b0


	//----- nvinfo : EIATTR_MBARRIER_INSTR_OFFSETS
	.align		4
.L_297:
        /*0e98*/ 	.byte	0x04, 0x39
        /*0e9a*/ 	.short	(.L_299 - .L_298)


	//   ....[0]....
.L_298:
        /*0e9c*/ 	.word	0x000002c0
        /*0ea0*/ 	.word	0x000000ff
        /*0ea4*/ 	.word	0x00032400
        /*0ea8*/ 	.short	0x0100
        /*0eaa*/ 	.byte	0x08
	.zero		1


	//   ....[1]....
        /*0eac*/ 	.word	0x000002d0
        /*0eb0*/ 	.word	0x000000ff
        /*0eb4*/ 	.word	0x00032410
        /*0eb8*/ 	.short	0x0100
        /*0eba*/ 	.byte	0x08
	.zero		1


	//   ....[2]....
        /*0ebc*/ 	.word	0x000002e0
        /*0ec0*/ 	.word	0x000000ff
        /*0ec4*/ 	.word	0x00032420
        /*0ec8*/ 	.short	0x0100
        /*0eca*/ 	.byte	0x08
	.zero		1


	//   ....[3]....
        /*0ecc*/ 	.word	0x000003d0
        /*0ed0*/ 	.word	0x000000ff
        /*0ed4*/ 	.word	0x00032430
        /*0ed8*/ 	.short	0x0100
        /*0eda*/ 	.byte	0x08
	.zero		1


	//   ....[4]....
        /*0edc*/ 	.word	0x000003e0
        /*0ee0*/ 	.word	0x000000ff
        /*0ee4*/ 	.word	0x00032440
        /*0ee8*/ 	.short	0x0100
        /*0eea*/ 	.byte	0x08
	.zero		1


	//   ....[5]....
        /*0eec*/ 	.word	0x000003f0
        /*0ef0*/ 	.word	0x000000ff
        /*0ef4*/ 	.word	0x00032438
        /*0ef8*/ 	.short	0x0100
        /*0efa*/ 	.byte	0x08
	.zero		1


	//   ....[6]....
        /*0efc*/ 	.word	0x00000400
        /*0f00*/ 	.word	0x000000ff
        /*0f04*/ 	.word	0x00032448
        /*0f08*/ 	.short	0x0100
        /*0f0a*/ 	.byte	0x08
	.zero		1


	//   ....[7]....
        /*0f0c*/ 	.word	0x00000530
        /*0f10*/ 	.word	0x000000ff
        /*0f14*/ 	.word	0x00032450
        /*0f18*/ 	.short	0x0100
        /*0f1a*/ 	.byte	0x08
	.zero		1


	//   ....[8]....
        /*0f1c*/ 	.word	0x00000540
        /*0f20*/ 	.word	0x000000ff
        /*0f24*/ 	.word	0x00032460
        /*0f28*/ 	.short	0x0100
        /*0f2a*/ 	.byte	0x08
	.zero		1


	//   ....[9]....
        /*0f2c*/ 	.word	0x00000550
        /*0f30*/ 	.word	0x000000ff
        /*0f34*/ 	.word	0x00032458
        /*0f38*/ 	.short	0x0100
        /*0f3a*/ 	.byte	0x08
	.zero		1


	//   ....[10]....
        /*0f3c*/ 	.word	0x00000560
        /*0f40*/ 	.word	0x000000ff
        /*0f44*/ 	.word	0x00032468
        /*0f48*/ 	.short	0x0100
        /*0f4a*/ 	.byte	0x08
	.zero		1


	//   ....[11]....
        /*0f4c*/ 	.word	0x00000650
        /*0f50*/ 	.word	0x000000ff
        /*0f54*/ 	.word	0x00032470
        /*0f58*/ 	.short	0x0100
        /*0f5a*/ 	.byte	0x06
	.zero		1


	//   ....[12]....
        /*0f5c*/ 	.word	0x00000660
        /*0f60*/ 	.word	0x000000ff
        /*0f64*/ 	.word	0x00032480
        /*0f68*/ 	.short	0x0100
        /*0f6a*/ 	.byte	0x06
	.zero		1


	//   ....[13]....
        /*0f6c*/ 	.word	0x00000670
        /*0f70*/ 	.word	0x000000ff
        /*0f74*/ 	.word	0x00032478
        /*0f78*/ 	.short	0x0100
        /*0f7a*/ 	.byte	0x06
	.zero		1


	//   ....[14]....
        /*0f7c*/ 	.word	0x00000680
        /*0f80*/ 	.word	0x000000ff
        /*0f84*/ 	.word	0x00032488
        /*0f88*/ 	.short	0x0100
        /*0f8a*/ 	.byte	0x06
	.zero		1


	//   ....[15]....
        /*0f8c*/ 	.word	0x000007b0
        /*0f90*/ 	.word	0x000000ff
        /*0f94*/ 	.word	0x00032490
        /*0f98*/ 	.short	0x0100
        /*0f9a*/ 	.byte	0x08
	.zero		1


	//   ....[16]....
        /*0f9c*/ 	.word	0x000007c0
        /*0fa0*/ 	.word	0x000000ff
        /*0fa4*/ 	.word	0x000324a0
        /*0fa8*/ 	.short	0x0100
        /*0faa*/ 	.byte	0x08
	.zero		1


	//   ....[17]....
        /*0fac*/ 	.word	0x000007d0
        /*0fb0*/ 	.word	0x000000ff
        /*0fb4*/ 	.word	0x00032498
        /*0fb8*/ 	.short	0x0100
        /*0fba*/ 	.byte	0x08
	.zero		1


	//   ....[18]....
        /*0fbc*/ 	.word	0x000007e0
        /*0fc0*/ 	.word	0x000000ff
        /*0fc4*/ 	.word	0x000324a8
        /*0fc8*/ 	.short	0x0100
        /*0fca*/ 	.byte	0x08
	.zero		1


	//   ....[19]....
        /*0fcc*/ 	.word	0x00000910
        /*0fd0*/ 	.word	0x000000ff
        /*0fd4*/ 	.word	0x000324b0
        /*0fd8*/ 	.short	0x0100
        /*0fda*/ 	.byte	0x08
	.zero		1


	//   ....[20]....
        /*0fdc*/ 	.word	0x00000920
        /*0fe0*/ 	.word	0x000000ff
        /*0fe4*/ 	.word	0x000324c0
        /*0fe8*/ 	.short	0x0100
        /*0fea*/ 	.byte	0x08
	.zero		1


	//   ....[21]....
        /*0fec*/ 	.word	0x00000930
        /*0ff0*/ 	.word	0x000000ff
        /*0ff4*/ 	.word	0x000324b8
        /*0ff8*/ 	.short	0x0100
        /*0ffa*/ 	.byte	0x08
	.zero		1


	//   ....[22]....
        /*0ffc*/ 	.word	0x00000940
        /*1000*/ 	.word	0x000000ff
        /*1004*/ 	.word	0x000324c8
        /*1008*/ 	.short	0x0100
        /*100a*/ 	.byte	0x08
	.zero		1


	//   ....[23]....
        /*100c*/ 	.word	0x00002b60
        /*1010*/ 	.word	0x0000005e
        /*1014*/ 	.word	0x00032490
        /*1018*/ 	.short	0x010a
        /*101a*/ 	.byte	0x3f
	.zero		1


	//   ....[24]....
        /*101c*/ 	.word	0x00003cb0
        /*1020*/ 	.word	0x0000005e
        /*1024*/ 	.word	0x00032490
        /*1028*/ 	.short	0x010a
        /*102a*/ 	.byte	0x3f
	.zero		1


	//   ....[25]....
        /*102c*/ 	.word	0x00004cb0
        /*1030*/ 	.word	0x0000005e
        /*1034*/ 	.word	0x00032490
        /*1038*/ 	.short	0x010a
        /*103a*/ 	.byte	0x3f
	.zero		1


	//   ....[26]....
        /*103c*/ 	.word	0x00004ec0
        /*1040*/ 	.word	0x00000028
        /*1044*/ 	.word	0x00000000
        /*1048*/ 	.short	0x0101
        /*104a*/ 	.byte	0x3f
	.zero		1


	//   ....[27]....
        /*104c*/ 	.word	0x00004f00
        /*1050*/ 	.word	0x0000005e
        /*1054*/ 	.word	0x000324b0
        /*1058*/ 	.short	0x010a
        /*105a*/ 	.byte	0x3f
	.zero		1


	//   ....[28]....
        /*105c*/ 	.word	0x00005560
        /*1060*/ 	.word	0x0000005e
        /*1064*/ 	.word	0x00000000
        /*1068*/ 	.short	0x0101
        /*106a*/ 	.byte	0x3f
	.zero		1


	//   ....[29]....
        /*106c*/ 	.word	0x00005d20
        /*1070*/ 	.word	0x00000012
        /*1074*/ 	.word	0x00032400
        /*1078*/ 	.short	0x010a
        /*107a*/ 	.byte	0x3f
	.zero		1


	//   ....[30]....
        /*107c*/ 	.word	0x00005d70
        /*1080*/ 	.word	0x00000012
        /*1084*/ 	.word	0x00032400
        /*1088*/ 	.short	0x010a
        /*108a*/ 	.byte	0x3f
	.zero		1


	//   ....[31]....
        /*108c*/ 	.word	0x00006380
        /*1090*/ 	.word	0x00000012
        /*1094*/ 	.word	0x00032400
        /*1098*/ 	.short	0x010a
        /*109a*/ 	.byte	0x3f
	.zero		1


	//   ....[32]....
        /*109c*/ 	.word	0x00007260
        /*10a0*/ 	.word	0x00000012
        /*10a4*/ 	.word	0x00032400
        /*10a8*/ 	.short	0x010a
        /*10aa*/ 	.byte	0x3f
	.zero		1


	//   ....[33]....
        /*10ac*/ 	.word	0x00008070
        /*10b0*/ 	.word	0x00000000
        /*10b4*/ 	.word	0x00032430
        /*10b8*/ 	.short	0x010a
        /*10ba*/ 	.byte	0x3f
	.zero		1


	//   ....[34]....
        /*10bc*/ 	.word	0x000080e0
        /*10c0*/ 	.word	0x00000000
        /*10c4*/ 	.word	0x00032430
        /*10c8*/ 	.short	0x010a
        /*10ca*/ 	.byte	0x3f
	.zero		1


	//   ....[35]....
        /*10cc*/ 	.word	0x000084d0
        /*10d0*/ 	.word	0x00000012
        /*10d4*/ 	.word	0x00032410
        /*10d8*/ 	.short	0x010a
        /*10da*/ 	.byte	0x3f
	.zero		1


	//   ....[36]....
        /*10dc*/ 	.word	0x00008520
        /*10e0*/ 	.word	0x00000000
        /*10e4*/ 	.word	0x00032450
        /*10e8*/ 	.short	0x010a
        /*10ea*/ 	.byte	0x3f
	.zero		1


	//   ....[37]....
        /*10ec*/ 	.word	0x000085a0
        /*10f0*/ 	.word	0x00000000
        /*10f4*/ 	.word	0x00032450
        /*10f8*/ 	.short	0x010a
        /*10fa*/ 	.byte	0x3f
	.zero		1


	//   ....[38]....
        /*10fc*/ 	.word	0x0000a300
        /*1100*/ 	.word	0x00000005
        /*1104*/ 	.word	0x00000000
        /*1108*/ 	.short	0x0101
        /*110a*/ 	.byte	0x3f
	.zero		1


	//   ....[39]....
        /*110c*/ 	.word	0x0000aec0
        /*1110*/ 	.word	0x00000000
        /*1114*/ 	.word	0x00000000
        /*1118*/ 	.short	0x0101
        /*111a*/ 	.byte	0x3f
	.zero		1


	//   ....[40]....
        /*111c*/ 	.word	0x0000afd0
        /*1120*/ 	.word	0x00000003
        /*1124*/ 	.word	0x00032430
        /*1128*/ 	.short	0x010a
        /*112a*/ 	.byte	0x3f
	.zero		1


	//   ....[41]....
        /*112c*/ 	.word	0x0000b030
        /*1130*/ 	.word	0x00000003
        /*1134*/ 	.word	0x00032430
        /*1138*/ 	.short	0x010a
        /*113a*/ 	.byte	0x3f
	.zero		1


	//   ....[42]....
        /*113c*/ 	.word	0x0000b2e0
        /*1140*/ 	.word	0x00000003
        /*1144*/ 	.word	0x00032450
        /*1148*/ 	.short	0x010a
        /*114a*/ 	.byte	0x3f
	.zero		1


	//   ....[43]....
        /*114c*/ 	.word	0x0000b330
        /*1150*/ 	.word	0x00000003
        /*1154*/ 	.word	0x00032450
        /*1158*/ 	.short	0x010a
        /*115a*/ 	.byte	0x3f
	.zero		1


	//   ....[44]....
        /*115c*/ 	.word	0x0000ce60
        /*1160*/ 	.word	0x0000009b
        /*1164*/ 	.word	0x00000000
        /*1168*/ 	.short	0x0101
        /*116a*/ 	.byte	0x3f
	.zero		1


	//   ....[45]....
        /*116c*/ 	.word	0x0000dd20
        /*1170*/ 	.word	0x00000003
        /*1174*/ 	.word	0x00000000
        /*1178*/ 	.short	0x0101
        /*117a*/ 	.byte	0x3f
	.zero		1


	//   ....[46]....
        /*117c*/ 	.word	0x00010170
        /*1180*/ 	.word	0x00000000
        /*1184*/ 	.word	0x00000000
        /*1188*/ 	.short	0x0101
        /*118a*/ 	.byte	0x3f
	.zero		1


	//   ....[47]....
        /*118c*/ 	.word	0x00012930
        /*1190*/ 	.word	0x00000005
        /*1194*/ 	.word	0x00032420
        /*1198*/ 	.short	0x010a
        /*119a*/ 	.byte	0x3f
	.zero		1


	//   ....[48]....
        /*119c*/ 	.word	0x00012a20
        /*11a0*/ 	.word	0x00000003
        /*11a4*/ 	.word	0x000324a0
        /*11a8*/ 	.short	0x010a
        /*11aa*/ 	.byte	0x3f
	.zero		1


	//   ....[49]....
        /*11ac*/ 	.word	0x00012c70
        /*11b0*/ 	.word	0x00000003
        /*11b4*/ 	.word	0x000324c0
        /*11b8*/ 	.short	0x010a
        /*11ba*/ 	.byte	0x3f
	.zero		1


	//   ....[50]....
        /*11bc*/ 	.word	0x00013330
        /*11c0*/ 	.word	0x00000004
        /*11c4*/ 	.word	0x000324a0
        /*11c8*/ 	.short	0x010a
        /*11ca*/ 	.byte	0x3f
	.zero		1


	//   ....[51]....
        /*11cc*/ 	.word	0x00013570
        /*11d0*/ 	.word	0x00000004
        /*11d4*/ 	.word	0x000324c0
        /*11d8*/ 	.short	0x010a
        /*11da*/ 	.byte	0x3f
	.zero		1


	//   ....[52]....
        /*11dc*/ 	.word	0x000144d0
        /*11e0*/ 	.word	0x00000000
        /*11e4*/ 	.word	0x00032440
        /*11e8*/ 	.short	0x010a
        /*11ea*/ 	.byte	0x3f
	.zero		1


	//   ....[53]....
        /*11ec*/ 	.word	0x00015350
        /*11f0*/ 	.word	0x00000008
        /*11f4*/ 	.word	0x00032400
        /*11f8*/ 	.short	0x0107
        /*11fa*/ 	.byte	0x3f
	.zero		1


	//   ....[54]....
        /*11fc*/ 	.word	0x000153f0
        /*1200*/ 	.word	0x00000002
        /*1204*/ 	.word	0x00032400
        /*1208*/ 	.short	0x0101
        /*120a*/ 	.byte	0x3f
	.zero		1


	//   ....[55]....
        /*120c*/ 	.word	0x00016050
        /*1210*/ 	.word	0x00000008
        /*1214*/ 	.word	0x00032410
        /*1218*/ 	.short	0x0107
        /*121a*/ 	.byte	0x3f
	.zero		1


	//   ....[56]....
        /*121c*/ 	.word	0x00016150
        /*1220*/ 	.word	0x00000002
        /*1224*/ 	.word	0x00032410
        /*1228*/ 	.short	0x0101
        /*122a*/ 	.byte	0x3f
	.zero		1


	//   ....[57]....
        /*122c*/ 	.word	0x00016170
        /*1230*/ 	.word	0x00000002
        /*1234*/ 	.word	0x00032420
        /*1238*/ 	.short	0x010a
        /*123a*/ 	.byte	0x3f
	.zero		1


	//   ....[58]....
        /*123c*/ 	.word	0x00016280
        /*1240*/ 	.word	0x00000002
        /*1244*/ 	.word	0x00032460
        /*1248*/ 	.short	0x010a
        /*124a*/ 	.byte	0x3f
	.zero		1


	//   ....[59]....
        /*124c*/ 	.word	0x00016b90
        /*1250*/ 	.word	0x00000002
        /*1254*/ 	.word	0x00032440
        /*1258*/ 	.short	0x010a
        /*125a*/ 	.byte	0x3f
	.zero		1


	//   ....[60]....
        /*125c*/ 	.word	0x00016df0
        /*1260*/ 	.word	0x00000002
        /*1264*/ 	.word	0x00032460
        /*1268*/ 	.short	0x010a
        /*126a*/ 	.byte	0x3f
	.zero		1


	//   ....[61]....
        /*126c*/ 	.word	0x00017690
        /*1270*/ 	.word	0x00000003
        /*1274*/ 	.word	0x00032440
        /*1278*/ 	.short	0x010a
        /*127a*/ 	.byte	0x3f
	.zero		1


	//   ....[62]....
        /*127c*/ 	.word	0x000178e0
        /*1280*/ 	.word	0x00000003
        /*1284*/ 	.word	0x00032460
        /*1288*/ 	.short	0x010a
        /*128a*/ 	.byte	0x3f
	.zero		1


	//   ....[63]....
        /*128c*/ 	.word	0x000180f0
        /*1290*/ 	.word	0x00000003
        /*1294*/ 	.word	0x00032440
        /*1298*/ 	.short	0x010a
        /*129a*/ 	.byte	0x3f
	.zero		1


	//   ....[64]....
        /*129c*/ 	.word	0x00018350
        /*12a0*/ 	.word	0x00000003
        /*12a4*/ 	.word	0x00032460
        /*12a8*/ 	.short	0x010a
        /*12aa*/ 	.byte	0x3f
	.zero		1


	//   ....[65]....
        /*12ac*/ 	.word	0x00019590
        /*12b0*/ 	.word	0x00000000
        /*12b4*/ 	.word	0x00032420
        /*12b8*/ 	.short	0x010a
        /*12ba*/ 	.byte	0x3f
	.zero		1


	//   ....[66]....
        /*12bc*/ 	.word	0x00019740
        /*12c0*/ 	.word	0x00000006
        /*12c4*/ 	.word	0x00000000
        /*12c8*/ 	.short	0x010a
        /*12ca*/ 	.byte	0x3f
	.zero		1


	//   ....[67]....
        /*12cc*/ 	.word	0x000197b0
        /*12d0*/ 	.word	0x00000007
        /*12d4*/ 	.word	0x00000000
        /*12d8*/ 	.short	0x010a
        /*12da*/ 	.byte	0x3f
	.zero		1


	//   ....[68]....
        /*12dc*/ 	.word	0x00019820
        /*12e0*/ 	.word	0x00000004
        /*12e4*/ 	.word	0x00000000
        /*12e8*/ 	.short	0x010a
        /*12ea*/ 	.byte	0x3f
	.zero		1


	//   ....[69]....
        /*12ec*/ 	.word	0x00019850
        /*12f0*/ 	.word	0x00000003
        /*12f4*/ 	.word	0x00000000
        /*12f8*/ 	.short	0x010a
        /*12fa*/ 	.byte	0x3f
	.zero		1


	//   ....[70]....
        /*12fc*/ 	.word	0x000198b0
        /*1300*/ 	.word	0x0000005e
        /*1304*/ 	.word	0x00032490
        /*1308*/ 	.short	0x010a
        /*130a*/ 	.byte	0x3f
	.zero		1


	//   ....[71]....
        /*130c*/ 	.word	0x00019900
        /*1310*/ 	.word	0x0000005e
        /*1314*/ 	.word	0x00032490
        /*1318*/ 	.short	0x010a
        /*131a*/ 	.byte	0x3f
	.zero		1


	//   ....[72]....
        /*131c*/ 	.word	0x00019950
        /*1320*/ 	.word	0x0000005e
        /*1324*/ 	.word	0x00032490
        /*1328*/ 	.short	0x010a
        /*132a*/ 	.byte	0x3f
	.zero		1


	//   ....[73]....
        /*132c*/ 	.word	0x000199a0
        /*1330*/ 	.word	0x0000005e
        /*1334*/ 	.word	0x000324b0
        /*1338*/ 	.short	0x010a
        /*133a*/ 	.byte	0x3f
	.zero		1


	//   ....[74]....
        /*133c*/ 	.word	0x00019ca0
        /*1340*/ 	.word	0x00000012
        /*1344*/ 	.word	0x00032400
        /*1348*/ 	.short	0x010a
        /*134a*/ 	.byte	0x3f
	.zero		1


	//   ....[75]....
        /*134c*/ 	.word	0x00019eb0
        /*1350*/ 	.word	0x00000012
        /*1354*/ 	.word	0x00032400
        /*1358*/ 	.short	0x010a
        /*135a*/ 	.byte	0x3f
	.zero		1


	//   ....[76]....
        /*135c*/ 	.word	0x00019f00
        /*1360*/ 	.word	0x00000000
        /*1364*/ 	.word	0x00032430
        /*1368*/ 	.short	0x010a
        /*136a*/ 	.byte	0x3f
	.zero		1


	//   ....[77]....
        /*136c*/ 	.word	0x00019f50
        /*1370*/ 	.word	0x00000012
        /*1374*/ 	.word	0x00032410
        /*1378*/ 	.short	0x010a
        /*137a*/ 	.byte	0x3f
	.zero		1


	//   ....[78]....
        /*137c*/ 	.word	0x00019fa0
        /*1380*/ 	.word	0x00000000
        /*1384*/ 	.word	0x00032450
        /*1388*/ 	.short	0x010a
        /*138a*/ 	.byte	0x3f
	.zero		1


	//   ....[79]....
        /*138c*/ 	.word	0x00019ff0
        /*1390*/ 	.word	0x00000003
        /*1394*/ 	.word	0x00032430
        /*1398*/ 	.short	0x010a
        /*139a*/ 	.byte	0x3f
	.zero		1


	//   ....[80]....
        /*139c*/ 	.word	0x0001a040
        /*13a0*/ 	.word	0x00000003
        /*13a4*/ 	.word	0x00032450
        /*13a8*/ 	.short	0x010a
        /*13aa*/ 	.byte	0x3f
	.zero		1


	//   ....[81]....
        /*13ac*/ 	.word	0x0001a620
        /*13b0*/ 	.word	0x00000004
        /*13b4*/ 	.word	0x00032420
        /*13b8*/ 	.short	0x010a
        /*13ba*/ 	.byte	0x3f
	.zero		1


	//   ....[82]....
        /*13bc*/ 	.word	0x0001a670
        /*13c0*/ 	.word	0x00000003
        /*13c4*/ 	.word	0x000324a0
        /*13c8*/ 	.short	0x010a
        /*13ca*/ 	.byte	0x3f
	.zero		1


	//   ....[83]....
        /*13cc*/ 	.word	0x0001a6c0
        /*13d0*/ 	.word	0x00000003
        /*13d4*/ 	.word	0x000324c0
        /*13d8*/ 	.short	0x010a
        /*13da*/ 	.byte	0x3f
	.zero		1


	//   ....[84]....
        /*13dc*/ 	.word	0x0001a710
        /*13e0*/ 	.word	0x00000004
        /*13e4*/ 	.word	0x000324a0
        /*13e8*/ 	.short	0x010a
        /*13ea*/ 	.byte	0x3f
	.zero		1


	//   ....[85]....
        /*13ec*/ 	.word	0x0001a760
        /*13f0*/ 	.word	0x00000004
        /*13f4*/ 	.word	0x000324c0
        /*13f8*/ 	.short	0x010a
        /*13fa*/ 	.byte	0x3f
	.zero		1


	//   ....[86]....
        /*13fc*/ 	.word	0x0001a900
        /*1400*/ 	.word	0x00000000
        /*1404*/ 	.word	0x00032440
        /*1408*/ 	.short	0x010a
        /*140a*/ 	.byte	0x3f
	.zero		1


	//   ....[87]....
        /*140c*/ 	.word	0x0001c220
        /*1410*/ 	.word	0x00000002
        /*1414*/ 	.word	0x00032420
        /*1418*/ 	.short	0x010a
        /*141a*/ 	.byte	0x3f
	.zero		1


	//   ....[88]....
        /*141c*/ 	.word	0x0001c270
        /*1420*/ 	.word	0x00000002
        /*1424*/ 	.word	0x00032460
        /*1428*/ 	.short	0x010a
        /*142a*/ 	.byte	0x3f
	.zero		1


	//   ....[89]....
        /*142c*/ 	.word	0x0001c2c0
        /*1430*/ 	.word	0x00000002
        /*1434*/ 	.word	0x00032440
        /*1438*/ 	.short	0x010a
        /*143a*/ 	.byte	0x3f
	.zero		1


	//   ....[90]....
        /*143c*/ 	.word	0x0001c310
        /*1440*/ 	.word	0x00000002
        /*1444*/ 	.word	0x00032460
        /*1448*/ 	.short	0x010a
        /*144a*/ 	.byte	0x3f
	.zero		1


	//   ....[91]....
        /*144c*/ 	.word	0x0001c360
        /*1450*/ 	.word	0x00000003
        /*1454*/ 	.word	0x00032440
        /*1458*/ 	.short	0x010a
        /*145a*/ 	.byte	0x3f
	.zero		1


	//   ....[92]....
        /*145c*/ 	.word	0x0001c3b0
        /*1460*/ 	.word	0x00000003
        /*1464*/ 	.word	0x00032460
        /*1468*/ 	.short	0x010a
        /*146a*/ 	.byte	0x3f
	.zero		1


	//   ....[93]....
        /*146c*/ 	.word	0x0001c400
        /*1470*/ 	.word	0x00000003
        /*1474*/ 	.word	0x00032440
        /*1478*/ 	.short	0x010a
        /*147a*/ 	.byte	0x3f
	.zero		1


	//   ....[94]....
        /*147c*/ 	.word	0x0001c450
        /*1480*/ 	.word	0x00000003
        /*1484*/ 	.word	0x00032460
        /*1488*/ 	.short	0x010a
        /*148a*/ 	.byte	0x3f
	.zero		1


	//   ....[95]....
        /*148c*/ 	.word	0x0001ceb0
        /*1490*/ 	.word	0x00000000
        /*1494*/ 	.word	0x00032420
        /*1498*/ 	.short	0x010a
        /*149a*/ 	.byte	0x3f
	.zero		1


	//   ....[96]....
        /*149c*/ 	.word	0x0001d050
        /*14a0*/ 	.word	0x00000006
        /*14a4*/ 	.word	0x00000000
        /*14a8*/ 	.short	0x010a
        /*14aa*/ 	.byte	0x3f
	.zero		1


	//   ....[97]....
        /*14ac*/ 	.word	0x0001d0a0
        /*14b0*/ 	.word	0x00000007
        /*14b4*/ 	.word	0x00000000
        /*14b8*/ 	.short	0x010a
        /*14ba*/ 	.byte	0x3f
	.zero		1


	//   ....[98]....
        /*14bc*/ 	.word	0x0001d0f0
        /*14c0*/ 	.word	0x00000004
        /*14c4*/ 	.word	0x00000000
        /*14c8*/ 	.short	0x010a
        /*14ca*/ 	.byte	0x3f
	.zero		1


	//----- nvinfo : EIATTR_NUM_MBARRIERS
	.align		4
.L_299:
        /*14cc*/ 	.byte	0x03, 0x38
        /*14ce*/ 	.short	0x0017


	//----- nvinfo : EIATTR_EXIT_INSTR_OFFSETS
	.align		4
        /*14d0*/ 	.byte	0x04, 0x1c
        /*14d2*/ 	.short	(.L_301 - .L_300)


	//   ....[0]....
.L_300:
        /*14d4*/ 	.word	0x000198a0


	//----- nvinfo : EIATTR_MAX_THREADS
	.align		4
.L_301:
        /*14d8*/ 	.byte	0x04, 0x05
        /*14da*/ 	.short	(.L_303 - .L_302)
.L_302:
        /*14dc*/ 	.word	0x00000180
        /*14e0*/ 	.word	0x00000001
        /*14e4*/ 	.word	0x00000001


	//----- nvinfo : EIATTR_CRS_STACK_SIZE
	.align		4
.L_303:
        /*14e8*/ 	.byte	0x04, 0x1e
        /*14ea*/ 	.short	(.L_305 - .L_304)
.L_304:
        /*14ec*/ 	.word	0x00000000


	//----- nvinfo : EIATTR_CBANK_PARAM_SIZE
	.align		4
.L_305:
        /*14f0*/ 	.byte	0x03, 0x19
        /*14f2*/ 	.short	0x0bf0


	//----- nvinfo : EIATTR_PARAM_CBANK
	.align		4
        /*14f4*/ 	.byte	0x04, 0x0a
        /*14f6*/ 	.short	(.L_307 - .L_306)
	.align		4
.L_306:
        /*14f8*/ 	.word	index@(.nv.constant0._ZN7cutlass13device_kernelIN5flash11enable_sm90INS1_16FlashAttnFwdSm90INS1_25CollectiveMainloopFwdSm90ILi2EN4cute5tupleIJNS5_1CILi1EEES8_S8_EEENS6_IJNS7_ILi128EEENS7_ILi96EEENS7_ILi64EEEEEELi256ENS_6half_tEfNS_4arch4Sm90ELb0ELb0ELb1ELb1ELb0ELb1ELb1ELb1ELb0ELb1ELb0ELb0EEENS1_21CollectiveEpilogueFwdINS6_IJSA_NS7_ILi256EEESB_EEES9_SE_SG_Li256ELb1ELb1ELb0ELb0EEENS1_36VarlenDynamicPersistentTileSchedulerILi128ELi96ELi256ELi128ELb0ELb1ELb1ELb0ELb1ELb1EEEEEEEEEvNT_6ParamsE)
        /*14fc*/ 	.short	0x0210
        /*14fe*/ 	.short	0x0bf0


	//----- nvinfo : EIATTR_SW_WAR
	.align		4
.L_307:
        /*1500*/ 	.byte	0x04, 0x36
        /*1502*/ 	.short	(.L_309 - .L_308)
.L_308:
        /*1504*/ 	.word	0x00000008
.L_309:


//--------------------- .nv.info._ZN7cutlass13device_kernelIN5flash11enable_sm90INS1_16FlashAttnFwdSm90INS1_25CollectiveMainloopFwdSm90ILi2EN4cute5tupleIJNS5_1CILi1EEES8_S8_EEENS6_IJNS7_ILi128EEENS7_ILi96EEENS7_ILi64EEEEEELi256ENS_6half_tEfNS_4arch4Sm90ELb0ELb1ELb1ELb0ELb0ELb0ELb0ELb1ELb0ELb1ELb0ELb0EEENS1_21CollectiveEpilogueFwdINS6_IJSA_NS7_ILi256EEESB_EEES9_SE_SG_Li256ELb0ELb1ELb0ELb0EEENS1_30DynamicPersistentTileSchedulerILi256ELi128ELb0ELb1ELb1EEEEEEEEEvNT_6ParamsE --------------------------
	.section	.nv.info._ZN7cutlass13device_kernelIN5flash11enable_sm90INS1_16FlashAttnFwdSm90INS1_25CollectiveMainloopFwdSm90ILi2EN4cute5tupleIJNS5_1CILi1EEES8_S8_EEENS6_IJNS7_ILi128EEENS7_ILi96EEENS7_ILi64EEEEEELi256ENS_6half_tEfNS_4arch4Sm90ELb0ELb1ELb1ELb0ELb0ELb0ELb0ELb1ELb0ELb1ELb0ELb0EEENS1_21CollectiveEpilogueFwdINS6_IJSA_NS7_ILi256EEESB_EEES9_SE_SG_Li256ELb0ELb1ELb0ELb0EEENS1_30DynamicPersistentTileSchedulerILi256ELi128ELb0ELb1ELb1EEEEEEEEEvNT_6ParamsE,"",@"SHT_CUDA_INFO"
	.sectionflags	@""
	.align	4


	//----- nvinfo : EIATTR_CUDA_API_VERSION
	.align		4
        /*0000*/ 	.byte	0x04, 0x37
        /*0002*/ 	.short	(.L_311 - .L_310)
.L_310:
        /*0004*/ 	.word	0x00000082


	//----- nvinfo : EIATTR_KPARAM_INFO
	.align		4
.L_311:
        /*0008*/ 	.byte	0x04, 0x17
        /*000a*/ 	.short	(.L_313 - .L_312)
.L_312:
        /*000c*/ 	.word	0x00000000
        /*0010*/ 	.short	0x0000
        /*0012*/ 	.short	0x0070
        /*0014*/ 	.byte	0x00, 0xf0, 0x01, 0x2a


	//----- nvinfo : EIATTR_SPARSE_MMA_MASK
	.align		4
.L_313:
        /*0018*/ 	.byte	0x03, 0x50
        /*001a*/ 	.short	0x0000


	//----- nvinfo : EIATTR_MAXREG_COUNT
	.align		4
        /*001c*/ 	.byte	0x03, 0x1b
        /*001e*/ 	.short	0x00a8


	//----- nvinfo : EIATTR_NUM_BARRIERS
	.align		4
        /*0020*/ 	.byte	0x02, 0x4c
        /*0022*/ 	.byte	0x10
	.zero		1


	//----- nvinfo : EIATTR_EXTERNS
	.align		4
        /*0024*/ 	.byte	0x04, 0x0f
        /*0026*/ 	.short	(.L_315 - .L_314)


	//   ....[0]....
	.align		4
.L_314:
        /*0028*/ 	.word	index@(__assertfail)


	//----- nvinfo : EIATTR_ANNOTATIONS
	.align		4
.L_315:
        /*002c*/ 	.byte	0x04, 0x55
        /*002e*/ 	.short	(.L_317 - .L_316)


	//   ....[0]....
.L_316:
        /* <DEDUP_REMOVED lines=20> */


	//----- nvinfo : EIATTR_MERCURY_ISA_VERSION
	.align		4
.L_317:
        /*0160*/ 	.byte	0x03, 0x5f
        /*0162*/ 	.short	0x0101


	//----- nvinfo : EIATTR_INT_WARP_WIDE_INSTR_OFFSETS
	.align		4
        /*0164*/ 	.byte	0x04, 0x31
        /*0166*/ 	.short	(.L_319 - .L_318)


	//   ....[0]....
.L_318:
        /*0168*/ 	.word	0x00000130


	//   ....[1]....
        /*016c*/ 	.word	0x00000170


	//   ....[2]....
        /*0170*/ 	.word	0x000001e0


	//   ....[3]....
        /*0174*/ 	.word	0x00011db0


	//   ....[4]....
        /*0178*/ 	.word	0x00011e40


	//   ....[5]....
        /*017c*/ 	.word	0x00015760


	//   ....[6]....
        /*0180*/ 	.word	0x000157f0


	//----- nvinfo : EIATTR_COOP_GROUP_MASK_REGIDS
	.align		4
.L_319:
        /*0184*/ 	.byte	0x04, 0x29
        /*0186*/ 	.short	(.L_321 - .L_320)


	//   ....[0]....
.L_320:
        /*0188*/ 	.word	0xffffffff


	//   ....[1]....
        /*018c*/ 	.word	0xffffffff


	//   ....[2]....
        /*0190*/ 	.word	0xffffffff


	//   ....[3]....
        /*0194*/ 	.word	0xffffffff


	//   ....[4]....
        /*0198*/ 	.word	0xffffffff


	//   ....[5]....
        /*019c*/ 	.word	0xffffffff


	//   ....[6]....
        /*01a0*/ 	.word	0xffffffff


	//   ....[7]....
        /*01a4*/ 	.word	0xffffffff


	//   ....[8]....
        /*01a8*/ 	.word	0xffffffff


	//   ....[9]....
        /*01ac*/ 	.word	0xffffffff


	//   ....[10]....
        /*01b0*/ 	.word	0xffffffff


	//   ....[11]....
        /*01b4*/ 	.word	0xffffffff


	//   ....[12]....
        /*01b8*/ 	.word	0xffffffff


	//   ....[13]....
        /*01bc*/ 	.word	0xffffffff


	//   ....[14]....
        /*01c0*/ 	.word	0xffffffff


	//   ....[15]....
        /*01c4*/ 	.word	0xffffffff


	//   ....[16]....
        /*01c8*/ 	.word	0xffffffff


	//   ....[17]....
        /*01cc*/ 	.word	0xffffffff


	//   ....[18]....
        /*01d0*/ 	.word	0xffffffff


	//   ....[19]....
        /*01d4*/ 	.word	0xffffffff


	//   ....[20]....
        /*01d8*/ 	.word	0xffffffff


	//   ....[21]....
        /*01dc*/ 	.word	0xffffffff


	//   ....[22]....
        /*01e0*/ 	.word	0xffffffff


	//   ....[23]....
        /*01e4*/ 	.word	0xffffffff


	//   ....[24]....
        /*01e8*/ 	.word	0xffffffff


	//   ....[25]....
        /*01ec*/ 	.word	0xffffffff


	//   ....[26]....
        /*01f0*/ 	.word	0xffffffff


	//   ....[27]....
        /*01f4*/ 	.word	0xffffffff


	//   ....[28]....
        /*01f8*/ 	.word	0xffffffff


	//   ....[29]....
        /*01fc*/ 	.word	0xffffffff


	//   ....[30]....
        /*0200*/ 	.word	0xffffffff


	//   ....[31]....
        /*0204*/ 	.word	0xffffffff


	//   ....[32]....
        /*0208*/ 	.word	0xffffffff


	//   ....[33]....
        /*020c*/ 	.word	0xffffffff


	//   ....[34]....
        /*0210*/ 	.word	0xffffffff


	//   ....[35]....
        /*0214*/ 	.word	0xffffffff


	//   ....[36]....
        /*0218*/ 	.word	0xffffffff


	//   ....[37]....
        /*021c*/ 	.word	0xffffffff


	//   ....[38]....
        /*0220*/ 	.word	0xffffffff


	//   ....[39]....
        /*0224*/ 	.word	0xffffffff


	//   ....[40]....
        /*0228*/ 	.word	0xffffffff


	//   ....[41]....
        /*022c*/ 	.word	0xffffffff


	//   ....[42]....
        /*0230*/ 	.word	0xffffffff


	//   ....[43]....
        /*0234*/ 	.word	0xffffffff


	//   ....[44]....
        /*0238*/ 	.word	0xffffffff


	//   ....[45]....
        /*023c*/ 	.word	0xffffffff


	//   ....[46]....
        /*0240*/ 	.word	0xffffffff


	//   ....[47]....
        /*0244*/ 	.word	0xffffffff


	//   ....[48]....
        /*0248*/ 	.word	0xffffffff


	//   ....[49]....
        /*024c*/ 	.word	0xffffffff


	//   ....[50]....
        /*0250*/ 	.word	0xffffffff


	//   ....[51]....
        /*0254*/ 	.word	0xffffffff


	//   ....[52]....
        /*0258*/ 	.word	0xffffffff


	//   ....[53]....
        /*025c*/ 	.word	0xffffffff


	//   ....[54]....
        /*0260*/ 	.word	0xffffffff


	//   ....[55]....
        /*0264*/ 	.word	0xffffffff


	//   ....[56]....
        /*0268*/ 	.word	0xffffffff


	//   ....[57]....
        /*026c*/ 	.word	0xffffffff


	//   ....[58]....
        /*0270*/ 	.word	0xffffffff


	//   ....[59]....
        /*0274*/ 	.word	0xffffffff


	//   ....[60]....
        /*0278*/ 	.word	0xffffffff


	//   ....[61]....
        /*027c*/ 	.word	0xffffffff


	//   ....[62]....
        /*0280*/ 	.word	0xffffffff


	//   ....[63]....
        /*0284*/ 	.word	0xffffffff


	//   ....[64]....
        /*0288*/ 	.word	0xffffffff


	//   ....[65]....
        /*028c*/ 	.word	0xffffffff


	//   ....[66]....
        /*0290*/ 	.word	0xffffffff


	//   ....[67]....
        /*0294*/ 	.word	0xffffffff


	//   ....[68]....
        /*0298*/ 	.word	0xffffffff


	//   ....[69]....
        /*029c*/ 	.word	0xffffffff


	//   ....[70]....
        /*02a0*/ 	.word	0xffffffff


	//   ....[71]....
        /*02a4*/ 	.word	0xffffffff


	//   ....[72]....
        /*02a8*/ 	.word	0xffffffff


	//   ....[73]....
        /*02ac*/ 	.word	0xffffffff


	//   ....[74]....
        /*02b0*/ 	.word	0x0500000f


	//   ....[75]....
        /*02b4*/ 	.word	0x0500000f


	//   ....[76]....
        /*02b8*/ 	.word	0x0500000f


	//   ....[77]....
        /*02bc*/ 	.word	0x0500000f


	//   ....[78]....
        /*02c0*/ 	.word	0x0500000f


	//   ....[79]....
        /*02c4*/ 	.word	0x0500000f


	//   ....[80]....
        /*02c8*/ 	.word	0x0500000f


	//   ....[81]....
        /*02cc*/ 	.word	0x0500000f


	//   ....[82]....
        /*02d0*/ 	.word	0x0500000f


	//   ....[83]....
        /*02d4*/ 	.word	0x0500000f


	//   ....[84]....
        /*02d8*/ 	.word	0x0500000f


	//   ....[85]....
        /*02dc*/ 	.word	0x0500000f


	//   ....[86]....
        /*02e0*/ 	.word	0x0500000f


	//   ....[87]....
        /*02e4*/ 	.word	0x0500000f


	//   ....[88]....
        /*02e8*/ 	.word	0x0500000f


	//   ....[89]....
        /*02ec*/ 	.word	0x0500000f


	//   ....[90]....
        /*02f0*/ 	.word	0x0500000f


	//   ....[91]....
        /*02f4*/ 	.word	0x0500000f


	//   ....[92]....
        /*02f8*/ 	.word	0x0500000f


	//----- nvinfo : EIATTR_COOP_GROUP_INSTR_OFFSETS
	.align		4
.L_321:
        /*02fc*/ 	.byte	0x04, 0x28
        /*02fe*/ 	.short	(.L_323 - .L_322)


	//   ....[0]....
.L_322:
        /*0300*/ 	.word	0x00000070


	//   ....[1]....
        /*0304*/ 	.word	0x00000140


	//   ....[2]....
        /*0308*/ 	.word	0x00000190


	//   ....[3]....
        /*030c*/ 	.word	0x000003c0


	//   ....[4]....
        /*0310*/ 	.word	0x00000520


	//   ....[5]....
        /*0314*/ 	.word	0x00000640


	//   ....[6]....
        /*0318*/ 	.word	0x000007a0


	//   ....[7]....
        /*031c*/ 	.word	0x00001a10


	//   ....[8]....
        /*0320*/ 	.word	0x000021c0


	//   ....[9]....
        /*0324*/ 	.word	0x00003100


	//   ....[10]....
        /*0328*/ 	.word	0x00003760


	//   ....[11]....
        /*032c*/ 	.word	0x00003870


	//   ....[12]....
        /*0330*/ 	.word	0x00003d90


	//   ....[13]....
        /*0334*/ 	.word	0x00003e20


	//   ....[14]....
        /*0338*/ 	.word	0x000051b0


	//   ....[15]....
        /*033c*/ 	.word	0x00005840


	//   ....[16]....
        /*0340*/ 	.word	0x00006610


	//   ....[17]....
        /*0344*/ 	.word	0x00006730


	//   ....[18]....
        /*0348*/ 	.word	0x00006fe0


	//   ....[19]....
        /*034c*/ 	.word	0x000071b0


	//   ....[20]....
        /*0350*/ 	.word	0x00008e60


	//   ....[21]....
        /*0354*/ 	.word	0x00008f10


	//   ....[22]....
        /*0358*/ 	.word	0x00009340


	//   ....[23]....
        /*035c*/ 	.word	0x00009490


	//   ....[24]....
        /*0360*/ 	.word	0x0000ad90


	//   ....[25]....
        /*0364*/ 	.word	0x0000b4d0


	//   ....[26]....
        /*0368*/ 	.word	0x0000c2a0


	//   ....[27]....
        /*036c*/ 	.word	0x0000c3c0


	//   ....[28]....
        /*0370*/ 	.word	0x0000cb60


	//   ....[29]....
        /*0374*/ 	.word	0x0000cd30


	//   ....[30]....
        /*0378*/ 	.word	0x0000df00


	//   ....[31]....
        /*037c*/ 	.word	0x0000df80


	//   ....[32]....
        /*0380*/ 	.word	0x0000dff0


	//   ....[33]....
        /*0384*/ 	.word	0x0000e040


	//   ....[34]....
        /*0388*/ 	.word	0x0000fac0


	//   ....[35]....
        /*038c*/ 	.word	0x0000fb40


	//   ....[36]....
        /*0390*/ 	.word	0x0000fb80


	//   ....[37]....
        /*0394*/ 	.word	0x0000fbb0


	//   ....[38]....
        /*0398*/ 	.word	0x00010130


	//   ....[39]....
        /*039c*/ 	.word	0x00010160


	//   ....[40]....
        /*03a0*/ 	.word	0x000102b0


	//   ....[41]....
        /*03a4*/ 	.word	0x000102d0


	//   ....[42]....
        /*03a8*/ 	.word	0x00010410


	//   ....[43]....
        /*03ac*/ 	.word	0x00010430


	//   ....[44]....
        /*03b0*/ 	.word	0x00010580


	//   ....[45]....
        /*03b4*/ 	.word	0x000105a0


	//   ....[46]....
        /*03b8*/ 	.word	0x00010cc0


	//   ....[47]....
        /*03bc*/ 	.word	0x00010ce0


	//   ....[48]....
        /*03c0*/ 	.word	0x00010e20


	//   ....[49]....
        /*03c4*/ 	.word	0x00010e40


	//   ....[50]....
        /*03c8*/ 	.word	0x00010f80


	//   ....[51]....
        /*03cc*/ 	.word	0x00010fa0


	//   ....[52]....
        /*03d0*/ 	.word	0x000110f0


	//   ....[53]....
        /*03d4*/ 	.word	0x00011110


	//   ....[54]....
        /*03d8*/ 	.word	0x00011310


	//   ....[55]....
        /*03dc*/ 	.word	0x000123b0


	//   ....[56]....
        /*03e0*/ 	.word	0x00012cf0


	//   ....[57]....
        /*03e4*/ 	.word	0x00012d00


	//   ....[58]....
        /*03e8*/ 	.word	0x00012d10


	//   ....[59]....
        /*03ec*/ 	.word	0x00012d50


	//   ....[60]....
        /*03f0*/ 	.word	0x00012db0


	//   ....[61]....
        /*03f4*/ 	.word	0x00012e50


	//   ....[62]....
        /*03f8*/ 	.word	0x00012e60


	//   ....[63]....
        /*03fc*/ 	.word	0x00012ed0


	//   ....[64]....
        /*0400*/ 	.word	0x00012ee0


	//   ....[65]....
        /*0404*/ 	.word	0x00012f50


	//   ....[66]....
        /*0408*/ 	.word	0x00012f60


	//   ....[67]....
        /*040c*/ 	.word	0x00012fd0


	//   ....[68]....
        /*0410*/ 	.word	0x00012fe0


	//   ....[69]....
        /*0414*/ 	.word	0x00013050


	//   ....[70]....
        /*0418*/ 	.word	0x00013060


	//   ....[71]....
        /*041c*/ 	.word	0x00013070


	//   ....[72]....
        /*0420*/ 	.word	0x00015940


	//   ....[73]....
        /*0424*/ 	.word	0x00015b30


	//   ....[74]....
        /*0428*/ 	.word	0x00016130


	//   ....[75]....
        /*042c*/ 	.word	0x000162b0


	//   ....[76]....
        /*0430*/ 	.word	0x00016310


	//   ....[77]....
        /*0434*/ 	.word	0x000163a0


	//   ....[78]....
        /*0438*/ 	.word	0x00016490


	//   ....[79]....
        /*043c*/ 	.word	0x00016510


	//   ....[80]....
        /*0440*/ 	.word	0x000165f0


	//   ....[81]....
        /*0444*/ 	.word	0x00016670


	//   ....[82]....
        /*0448*/ 	.word	0x00016750


	//   ....[83]....
        /*044c*/ 	.word	0x000167b0


	//   ....[84]....
        /*0450*/ 	.word	0x00016890


	//   ....[85]....
        /*0454*/ 	.word	0x000168f0


	//   ....[86]....
        /*0458*/ 	.word	0x000169d0


	//   ....[87]....
        /*045c*/ 	.word	0x00016a30


	//   ....[88]....
        /*0460*/ 	.word	0x00016b00


	//   ....[89]....
        /*0464*/ 	.word	0x00016b60


	//   ....[90]....
        /*0468*/ 	.word	0x00016c20


	//   ....[91]....
        /*046c*/ 	.word	0x00016f30


	//   ....[92]....
        /*0470*/ 	.word	0x00017050


	//----- nvinfo : EIATTR_REG_RECONFIG
	.align		4
.L_323:
        /*0474*/ 	.byte	0x01, 0x54
	.zero		2


	//----- nvinfo : EIATTR_SYSCALL_OFFSETS
	.align		4
        /*0478*/ 	.byte	0x04, 0x46
        /*047a*/ 	.short	(.L_325 - .L_324)


	//   ....[0]....
.L_324:
        /*047c*/ 	.word	0x00001bf0


	//   ....[1]....
        /*0480*/ 	.word	0x00011fb0


	//   ....[2]....
        /*0484*/ 	.word	0x00012100


	//   ....[3]....
        /*0488*/ 	.word	0x000121f0


	//   ....[4]....
        /*048c*/ 	.word	0x00012930


	//----- nvinfo : EIATTR_MBARRIER_INSTR_OFFSETS
	.align		4
.L_325:
        /*0490*/ 	.byte	0x04, 0x39
        /*0492*/ 	.short	(.L_327 - .L_326)


	//   ....[0]....
.L_326:
        /*0494*/ 	.word	0x00000270
        /*0498*/ 	.word	0x000000ff
        /*049c*/ 	.word	0x00022800
        /*04a0*/ 	.short	0x0100
        /*04a2*/ 	.byte	0x08
	.zero		1


	//   ....[1]....
        /*04a4*/ 	.word	0x00000280
        /*04a8*/ 	.word	0x000000ff
        /*04ac*/ 	.word	0x00022820
        /*04b0*/ 	.short	0x0100
        /*04b2*/ 	.byte	0x08
	.zero		1


	//   ....[2]....
        /*04b4*/ 	.word	0x00000370
        /*04b8*/ 	.word	0x000000ff
        /*04bc*/ 	.word	0x00022830
        /*04c0*/ 	.short	0x0100
        /*04c2*/ 	.byte	0x08
	.zero		1


	//   ....[3]....
        /*04c4*/ 	.word	0x00000380
        /*04c8*/ 	.word	0x000000ff
        /*04cc*/ 	.word	0x00022840
        /*04d0*/ 	.short	0x0100
        /*04d2*/ 	.byte	0x08
	.zero		1


	//   ....[4]....
        /*04d4*/ 	.word	0x00000390
        /*04d8*/ 	.word	0x000000ff
        /*04dc*/ 	.word	0x00022838
        /*04e0*/ 	.short	0x0100
        /*04e2*/ 	.byte	0x08
	.zero		1


	//   ....[5]....
        /*04e4*/ 	.word	0x000003a0
        /*04e8*/ 	.word	0x000000ff
        /*04ec*/ 	.word	0x00022848
        /*04f0*/ 	.short	0x0100
        /*04f2*/ 	.byte	0x08
	.zero		1


	//   ....[6]....
        /*04f4*/ 	.word	0x000004d0
        /*04f8*/ 	.word	0x000000ff
        /*04fc*/ 	.word	0x00022850
        /*0500*/ 	.short	0x0100
        /*0502*/ 	.byte	0x08
	.zero		1


	//   ....[7]....
        /*0504*/ 	.word	0x000004e0
        /*0508*/ 	.word	0x000000ff
        /*050c*/ 	.word	0x00022860
        /*0510*/ 	.short	0x0100
        /*0512*/ 	.byte	0x08
	.zero		1


	//   ....[8]....
        /*0514*/ 	.word	0x000004f0
        /*0518*/ 	.word	0x000000ff
        /*051c*/ 	.word	0x00022858
        /*0520*/ 	.short	0x0100
        /*0522*/ 	.byte	0x08
	.zero		1


	//   ....[9]....
        /*0524*/ 	.word	0x00000500
        /*0528*/ 	.word	0x000000ff
        /*052c*/ 	.word	0x00022868
        /*0530*/ 	.short	0x0100
        /*0532*/ 	.byte	0x08
	.zero		1


	//   ....[10]....
        /*0534*/ 	.word	0x000005f0
        /*0538*/ 	.word	0x000000ff
        /*053c*/ 	.word	0x00022870
        /*0540*/ 	.short	0x0100
        /*0542*/ 	.byte	0x06
	.zero		1


	//   ....[11]....
        /*0544*/ 	.word	0x00000600
        /*0548*/ 	.word	0x000000ff
        /*054c*/ 	.word	0x00022880
        /*0550*/ 	.short	0x0100
        /*0552*/ 	.byte	0x06
	.zero		1


	//   ....[12]....
        /*0554*/ 	.word	0x00000610
        /*0558*/ 	.word	0x000000ff
        /*055c*/ 	.word	0x00022878
        /*0560*/ 	.short	0x0100
        /*0562*/ 	.byte	0x06
	.zero		1


	//   ....[13]....
        /*0564*/ 	.word	0x00000620
        /*0568*/ 	.word	0x000000ff
        /*056c*/ 	.word	0x00022888
        /*0570*/ 	.short	0x0100
        /*0572*/ 	.byte	0x06
	.zero		1


	//   ....[14]....
        /*0574*/ 	.word	0x00000750
        /*0578*/ 	.word	0x000000ff
        /*057c*/ 	.word	0x00022890
        /*0580*/ 	.short	0x0100
        /*0582*/ 	.byte	0x08
	.zero		1


	//   ....[15]....
        /*0584*/ 	.word	0x00000760
        /*0588*/ 	.word	0x000000ff
        /*058c*/ 	.word	0x000228a0
        /*0590*/ 	.short	0x0100
        /*0592*/ 	.byte	0x08
	.zero		1


	//   ....[16]....
        /*0594*/ 	.word	0x00000770
        /*0598*/ 	.word	0x000000ff
        /*059c*/ 	.word	0x00022898
        /*05a0*/ 	.short	0x0100
        /*05a2*/ 	.byte	0x08
	.zero		1


	//   ....[17]....
        /*05a4*/ 	.word	0x00000780
        /*05a8*/ 	.word	0x000000ff
        /*05ac*/ 	.word	0x000228a8
        /*05b0*/ 	.short	0x0100
        /*05b2*/ 	.byte	0x08
	.zero		1


	//   ....[18]....
        /*05b4*/ 	.word	0x000008b0
        /*05b8*/ 	.word	0x000000ff
        /*05bc*/ 	.word	0x000228b0
        /*05c0*/ 	.short	0x0100
        /*05c2*/ 	.byte	0x08
	.zero		1


	//   ....[19]....
        /*05c4*/ 	.word	0x000008c0
        /*05c8*/ 	.word	0x000000ff
        /*05cc*/ 	.word	0x000228c0
        /*05d0*/ 	.short	0x0100
        /*05d2*/ 	.byte	0x08
	.zero		1


	//   ....[20]....
        /*05d4*/ 	.word	0x000008d0
        /*05d8*/ 	.word	0x000000ff
        /*05dc*/ 	.word	0x000228b8
        /*05e0*/ 	.short	0x0100
        /*05e2*/ 	.byte	0x08
	.zero		1


	//   ....[21]....
        /*05e4*/ 	.word	0x000008e0
        /*05e8*/ 	.word	0x000000ff
        /*05ec*/ 	.word	0x000228c8
        /*05f0*/ 	.short	0x0100
        /*05f2*/ 	.byte	0x08
	.zero		1


	//   ....[22]....
        /*05f4*/ 	.word	0x00001ca0
        /*05f8*/ 	.word	0x00000003
        /*05fc*/ 	.word	0x00022800
        /*0600*/ 	.short	0x010a
        /*0602*/ 	.byte	0x3f
	.zero		1


	//   ....[23]....
        /*0604*/ 	.word	0x00001d70
        /*0608*/ 	.word	0x000000ff
        /*060c*/ 	.word	0x00022830
        /*0610*/ 	.short	0x010a
        /*0612*/ 	.byte	0x17
	.zero		1


	//   ....[24]....
        /*0614*/ 	.word	0x00001db0
        /*0618*/ 	.word	0x000000ff
        /*061c*/ 	.word	0x00022830
        /*0620*/ 	.short	0x010a
        /*0622*/ 	.byte	0x17
	.zero		1


	//   ....[25]....
        /*0624*/ 	.word	0x00002480
        /*0628*/ 	.word	0x00000002
        /*062c*/ 	.word	0x00000000
        /*0630*/ 	.short	0x0101
        /*0632*/ 	.byte	0x3f
	.zero		1


	//   ....[26]....
        /*0634*/ 	.word	0x000046d0
        /*0638*/ 	.word	0x000000ff
        /*063c*/ 	.word	0x00022850
        /*0640*/ 	.short	0x010a
        /*0642*/ 	.byte	0x17
	.zero		1


	//   ....[27]....
        /*0644*/ 	.word	0x00004710
        /*0648*/ 	.word	0x000000ff
        /*064c*/ 	.word	0x00022850
        /*0650*/ 	.short	0x010a
        /*0652*/ 	.byte	0x17
	.zero		1


	//   ....[28]....
        /*0654*/ 	.word	0x00004aa0
        /*0658*/ 	.word	0x00000003
        /*065c*/ 	.word	0x00000000
        /*0660*/ 	.short	0x0101
        /*0662*/ 	.byte	0x3f
	.zero		1


	//   ....[29]....
        /*0664*/ 	.word	0x00004d80
        /*0668*/ 	.word	0x000000ff
        /*066c*/ 	.word	0x00022830
        /*0670*/ 	.short	0x010a
        /*0672*/ 	.byte	0x1c
	.zero		1


	//   ....[30]....
        /*0674*/ 	.word	0x00004dc0
        /*0678*/ 	.word	0x000000ff
        /*067c*/ 	.word	0x00022830
        /*0680*/ 	.short	0x010a
        /*0682*/ 	.byte	0x1c
	.zero		1


	//   ....[31]....
        /*0684*/ 	.word	0x00005340
        /*0688*/ 	.word	0x0000000a
        /*068c*/ 	.word	0x00000000
        /*0690*/ 	.short	0x0101
        /*0692*/ 	.byte	0x3f
	.zero		1


	//   ....[32]....
        /*0694*/ 	.word	0x00007f00
        /*0698*/ 	.word	0x000000ff
        /*069c*/ 	.word	0x00022850
        /*06a0*/ 	.short	0x010a
        /*06a2*/ 	.byte	0x1c
	.zero		1


	//   ....[33]....
        /*06a4*/ 	.word	0x00007f40
        /*06a8*/ 	.word	0x000000ff
        /*06ac*/ 	.word	0x00022850
        /*06b0*/ 	.short	0x010a
        /*06b2*/ 	.byte	0x1c
	.zero		1


	//   ....[34]....
        /*06b4*/ 	.word	0x00008240
        /*06b8*/ 	.word	0x000000b1
        /*06bc*/ 	.word	0x00000000
        /*06c0*/ 	.short	0x0101
        /*06c2*/ 	.byte	0x3f
	.zero		1


	//   ....[35]....
        /*06c4*/ 	.word	0x00008670
        /*06c8*/ 	.word	0x000000ff
        /*06cc*/ 	.word	0x00022830
        /*06d0*/ 	.short	0x010a
        /*06d2*/ 	.byte	0x1a
	.zero		1


	//   ....[36]....
        /*06d4*/ 	.word	0x000086b0
        /*06d8*/ 	.word	0x000000ff
        /*06dc*/ 	.word	0x00022830
        /*06e0*/ 	.short	0x010a
        /*06e2*/ 	.byte	0x1a
	.zero		1


	//   ....[37]....
        /*06e4*/ 	.word	0x00009770
        /*06e8*/ 	.word	0x00000099
        /*06ec*/ 	.word	0x00000000
        /*06f0*/ 	.short	0x0101
        /*06f2*/ 	.byte	0x3f
	.zero		1


	//   ....[38]....
        /*06f4*/ 	.word	0x0000a550
        /*06f8*/ 	.word	0x000000ff
        /*06fc*/ 	.word	0x00022850
        /*0700*/ 	.short	0x010a
        /*0702*/ 	.byte	0x1a
	.zero		1


	//   ....[39]....
        /*0704*/ 	.word	0x0000a590
        /*0708*/ 	.word	0x000000ff
        /*070c*/ 	.word	0x00022850
        /*0710*/ 	.short	0x010a
        /*0712*/ 	.byte	0x1a
	.zero		1


	//   ....[40]....
        /*0714*/ 	.word	0x0000a880
        /*0718*/ 	.word	0x000000b2
        /*071c*/ 	.word	0x00000000
        /*0720*/ 	.short	0x0101
        /*0722*/ 	.byte	0x3f
	.zero		1


	//   ....[41]....
        /*0724*/ 	.word	0x0000aa10
        /*0728*/ 	.word	0x000000ff
        /*072c*/ 	.word	0x00022830
        /*0730*/ 	.short	0x010a
        /*0732*/ 	.byte	0x1c
	.zero		1


	//   ....[42]....
        /*0734*/ 	.word	0x0000aa50
        /*0738*/ 	.word	0x000000ff
        /*073c*/ 	.word	0x00022830
        /*0740*/ 	.short	0x010a
        /*0742*/ 	.byte	0x1c
	.zero		1


	//   ....[43]....
        /*0744*/ 	.word	0x0000b030
        /*0748*/ 	.word	0x00000004
        /*074c*/ 	.word	0x00000000
        /*0750*/ 	.short	0x0101
        /*0752*/ 	.byte	0x3f
	.zero		1


	//   ....[44]....
        /*0754*/ 	.word	0x0000db90
        /*0758*/ 	.word	0x000000ff
        /*075c*/ 	.word	0x00022850
        /*0760*/ 	.short	0x010a
        /*0762*/ 	.byte	0x1c
	.zero		1


	//   ....[45]....
        /*0764*/ 	.word	0x0000dbd0
        /*0768*/ 	.word	0x000000ff
        /*076c*/ 	.word	0x00022850
        /*0770*/ 	.short	0x010a
        /*0772*/ 	.byte	0x1c
	.zero		1


	//   ....[46]....
        /*0774*/ 	.word	0x0000dec0
        /*0778*/ 	.word	0x000000b5
        /*077c*/ 	.word	0x00000000
        /*0780*/ 	.short	0x0101
        /*0782*/ 	.byte	0x3f
	.zero		1


	//   ....[47]....
        /*0784*/ 	.word	0x00010170
        /*0788*/ 	.word	0x000000cc
        /*078c*/ 	.word	0x00000000
        /*0790*/ 	.short	0x0101
        /*0792*/ 	.byte	0x3f
	.zero		1


	//   ....[48]....
        /*0794*/ 	.word	0x00012610
        /*0798*/ 	.word	0x00000003
        /*079c*/ 	.word	0x00022840
        /*07a0*/ 	.short	0x010a
        /*07a2*/ 	.byte	0x3f
	.zero		1


	//   ....[49]....
        /*07a4*/ 	.word	0x00013180
        /*07a8*/ 	.word	0x00000012
        /*07ac*/ 	.word	0x00022800
        /*07b0*/ 	.short	0x0107
        /*07b2*/ 	.byte	0x3f
	.zero		1


	//   ....[50]....
        /*07b4*/ 	.word	0x00013270
        /*07b8*/ 	.word	0x00000012
        /*07bc*/ 	.word	0x00022800
        /*07c0*/ 	.short	0x0101
        /*07c2*/ 	.byte	0x3f
	.zero		1


	//   ....[51]....
        /*07c4*/ 	.word	0x00013290
        /*07c8*/ 	.word	0x00000012
        /*07cc*/ 	.word	0x00022820
        /*07d0*/ 	.short	0x010a
        /*07d2*/ 	.byte	0x3f
	.zero		1


	//   ....[52]....
        /*07d4*/ 	.word	0x00013360
        /*07d8*/ 	.word	0x00000000
        /*07dc*/ 	.word	0x00022860
        /*07e0*/ 	.short	0x010a
        /*07e2*/ 	.byte	0x3f
	.zero		1


	//   ....[53]....
        /*07e4*/ 	.word	0x00013b80
        /*07e8*/ 	.word	0x00000004
        /*07ec*/ 	.word	0x00022840
        /*07f0*/ 	.short	0x010a
        /*07f2*/ 	.byte	0x3f
	.zero		1


	//   ....[54]....
        /*07f4*/ 	.word	0x00013da0
        /*07f8*/ 	.word	0x00000004
        /*07fc*/ 	.word	0x00022860
        /*0800*/ 	.short	0x010a
        /*0802*/ 	.byte	0x3f
	.zero		1


	//   ....[55]....
        /*0804*/ 	.word	0x00014590
        /*0808*/ 	.word	0x00000004
        /*080c*/ 	.word	0x00022840
        /*0810*/ 	.short	0x010a
        /*0812*/ 	.byte	0x3f
	.zero		1


	//   ....[56]....
        /*0814*/ 	.word	0x000147b0
        /*0818*/ 	.word	0x00000004
        /*081c*/ 	.word	0x00022860
        /*0820*/ 	.short	0x010a
        /*0822*/ 	.byte	0x3f
	.zero		1


	//   ....[57]....
        /*0824*/ 	.word	0x00014f30
        /*0828*/ 	.word	0x00000004
        /*082c*/ 	.word	0x00022840
        /*0830*/ 	.short	0x010a
        /*0832*/ 	.byte	0x3f
	.zero		1


	//   ....[58]....
        /*0834*/ 	.word	0x00015150
        /*0838*/ 	.word	0x00000004
        /*083c*/ 	.word	0x00022860
        /*0840*/ 	.short	0x010a
        /*0842*/ 	.byte	0x3f
	.zero		1


	//   ....[59]....
        /*0844*/ 	.word	0x00015ab0
        /*0848*/ 	.word	0x00000000
        /*084c*/ 	.word	0x00022820
        /*0850*/ 	.short	0x010a
        /*0852*/ 	.byte	0x3f
	.zero		1


	//   ....[60]....
        /*0854*/ 	.word	0x00015ca0
        /*0858*/ 	.word	0x00000006
        /*085c*/ 	.word	0x00000000
        /*0860*/ 	.short	0x010a
        /*0862*/ 	.byte	0x3f
	.zero		1


	//   ....[61]....
        /*0864*/ 	.word	0x00015cd0
        /*0868*/ 	.word	0x00000007
        /*086c*/ 	.word	0x00000000
        /*0870*/ 	.short	0x010a
        /*0872*/ 	.byte	0x3f
	.zero		1


	//   ....[62]....
        /*0874*/ 	.word	0x00015d30
        /*0878*/ 	.word	0x00000004
        /*087c*/ 	.word	0x00000000
        /*0880*/ 	.short	0x010a
        /*0882*/ 	.byte	0x3f
	.zero		1


	//   ....[63]....
        /*0884*/ 	.word	0x00015d60
        /*0888*/ 	.word	0x00000003
        /*088c*/ 	.word	0x00000000
        /*0890*/ 	.short	0x010a
        /*0892*/ 	.byte	0x3f
	.zero		1


	//   ....[64]....
        /*0894*/ 	.word	0x00015dc0
        /*0898*/ 	.word	0x00000003
        /*089c*/ 	.word	0x00022800
        /*08a0*/ 	.short	0x010a
        /*08a2*/ 	.byte	0x3f
	.zero		1


	//   ....[65]....
        /*08a4*/ 	.word	0x00015e20
        /*08a8*/ 	.word	0x00000005
        /*08ac*/ 	.word	0x00022830
        /*08b0*/ 	.short	0x010a
        /*08b2*/ 	.byte	0x3f
	.zero		1


	//   ....[66]....
        /*08b4*/ 	.word	0x00015e80
        /*08b8*/ 	.word	0x0000000b
        /*08bc*/ 	.word	0x00022850
        /*08c0*/ 	.short	0x010a
        /*08c2*/ 	.byte	0x3f
	.zero		1


	//   ....[67]....
        /*08c4*/ 	.word	0x00015ee0
        /*08c8*/ 	.word	0x00000007
        /*08cc*/ 	.word	0x00022830
        /*08d0*/ 	.short	0x010a
        /*08d2*/ 	.byte	0x3f
	.zero		1


	//   ....[68]....
        /*08d4*/ 	.word	0x00015f30
        /*08d8*/ 	.word	0x000000b1
        /*08dc*/ 	.word	0x00022850
        /*08e0*/ 	.short	0x010a
        /*08e2*/ 	.byte	0x3f
	.zero		1


	//   ....[69]....
        /*08e4*/ 	.word	0x00015f90
        /*08e8*/ 	.word	0x00000004
        /*08ec*/ 	.word	0x00022830
        /*08f0*/ 	.short	0x010a
        /*08f2*/ 	.byte	0x3f
	.zero		1


	//   ....[70]....
        /*08f4*/ 	.word	0x00015fe0
        /*08f8*/ 	.word	0x000000b2
        /*08fc*/ 	.word	0x00022850
        /*0900*/ 	.short	0x010a
        /*0902*/ 	.byte	0x3f
	.zero		1


	//   ....[71]....
        /*0904*/ 	.word	0x00016040
        /*0908*/ 	.word	0x00000005
        /*090c*/ 	.word	0x00022830
        /*0910*/ 	.short	0x010a
        /*0912*/ 	.byte	0x3f
	.zero		1


	//   ....[72]....
        /*0914*/ 	.word	0x00016090
        /*0918*/ 	.word	0x000000b5
        /*091c*/ 	.word	0x00022850
        /*0920*/ 	.short	0x010a
        /*0922*/ 	.byte	0x3f
	.zero		1


	//   ....[73]....
        /*0924*/ 	.word	0x000161e0
        /*0928*/ 	.word	0x00000003
        /*092c*/ 	.word	0x00022840
        /*0930*/ 	.short	0x010a
        /*0932*/ 	.byte	0x3f
	.zero		1


	//   ....[74]....
        /*0934*/ 	.word	0x00016c50
        /*0938*/ 	.word	0x00000012
        /*093c*/ 	.word	0x00022820
        /*0940*/ 	.short	0x010a
        /*0942*/ 	.byte	0x3f
	.zero		1


	//   ....[75]....
        /*0944*/ 	.word	0x00016ca0
        /*0948*/ 	.word	0x00000000
        /*094c*/ 	.word	0x00022860
        /*0950*/ 	.short	0x010a
        /*0952*/ 	.byte	0x3f
	.zero		1


	//   ....[76]....
        /*0954*/ 	.word	0x00016cf0
        /*0958*/ 	.word	0x00000004
        /*095c*/ 	.word	0x00022840
        /*0960*/ 	.short	0x010a
        /*0962*/ 	.byte	0x3f
	.zero		1


	//   ....[77]....
        /*0964*/ 	.word	0x00016d40
        /*0968*/ 	.word	0x00000004
        /*096c*/ 	.word	0x00022860
        /*0970*/ 	.short	0x010a
        /*0972*/ 	.byte	0x3f
	.zero		1


	//   ....[78]....
        /*0974*/ 	.word	0x00016d90
        /*0978*/ 	.word	0x00000004
        /*097c*/ 	.word	0x00022840
        /*0980*/ 	.short	0x010a
        /*0982*/ 	.byte	0x3f
	.zero		1


	//   ....[79]....
        /*0984*/ 	.word	0x00016de0
        /*0988*/ 	.word	0x00000004
        /*098c*/ 	.word	0x00022860
        /*0990*/ 	.short	0x010a
        /*0992*/ 	.byte	0x3f
	.zero		1


	//   ....[80]....
        /*0994*/ 	.word	0x00016e30
        /*0998*/ 	.word	0x00000004
        /*099c*/ 	.word	0x00022840
        /*09a0*/ 	.short	0x010a
        /*09a2*/ 	.byte	0x3f
	.zero		1


	//   ....[81]....
        /*09a4*/ 	.word	0x00016e80
        /*09a8*/ 	.word	0x00000004
        /*09ac*/ 	.word	0x00022860
        /*09b0*/ 	.short	0x010a
        /*09b2*/ 	.byte	0x3f
	.zero		1


	//   ....[82]....
        /*09b4*/ 	.word	0x00016f70
        /*09b8*/ 	.word	0x00000000
        /*09bc*/ 	.word	0x00022820
        /*09c0*/ 	.short	0x010a
        /*09c2*/ 	.byte	0x3f
	.zero		1


	//   ....[83]....
        /*09c4*/ 	.word	0x00017110
        /*09c8*/ 	.word	0x00000006
        /*09cc*/ 	.word	0x00000000
        /*09d0*/ 	.short	0x010a
        /*09d2*/ 	.byte	0x3f
	.zero		1


	//   ....[84]....
        /*09d4*/ 	.word	0x00017160
        /*09d8*/ 	.word	0x00000007
        /*09dc*/ 	.word	0x00000000
        /*09e0*/ 	.short	0x010a
        /*09e2*/ 	.byte	0x3f
	.zero		1


	//   ....[85]....
        /*09e4*/ 	.word	0x000171b0
        /*09e8*/ 	.word	0x00000004
        /*09ec*/ 	.word	0x00000000
        /*09f0*/ 	.short	0x010a
        /*09f2*/ 	.byte	0x3f
	.zero		1


	//----- nvinfo : EIATTR_NUM_MBARRIERS
	.align		4
.L_327:
        /*09f4*/ 	.byte	0x03, 0x38
        /*09f6*/ 	.short	0x0016


	//----- nvinfo : EIATTR_EXIT_INSTR_OFFSETS
	.align		4
        /*09f8*/ 	.byte	0x04, 0x1c
        /*09fa*/ 	.short	(.L_329 - .L_328)


	//   ....[0]....
.L_328:
        /*09fc*/ 	.word	0x00000a40


	//   ....[1]....
        /*0a00*/ 	.word	0x00011290


	//   ....[2]....
        /*0a04*/ 	.word	0x00015db0


	//----- nvinfo : EIATTR_MAX_THREADS
	.align		4
.L_329:
        /*0a08*/ 	.byte	0x04, 0x05
        /*0a0a*/ 	.short	(.L_331 - .L_330)
.L_330:
        /*0a0c*/ 	.word	0x00000180
        /*0a10*/ 	.word	0x00000001
        /*0a14*/ 	.word	0x00000001


	//----- nvinfo : EIATTR_CRS_STACK_SIZE
	.align		4
.L_331:
        /*0a18*/ 	.byte	0x04, 0x1e
        /*0a1a*/ 	.short	(.L_333 - .L_332)
.L_332:
        /*0a1c*/ 	.word	0x00000000


	//----- nvinfo : EIATTR_CBANK_PARAM_SIZE
	.align		4
.L_333:
        /*0a20*/ 	.byte	0x03, 0x19
        /*0a22*/ 	.short	0x0af0


	//----- nvinfo : EIATTR_PARAM_CBANK
	.align		4
        /*0a24*/ 	.byte	0x04, 0x0a
        /*0a26*/ 	.short	(.L_335 - .L_334)
	.align		4
.L_334:
        /*0a28*/ 	.word	index@(.nv.constant0._ZN7cutlass13device_kernelIN5flash11enable_sm90INS1_16FlashAttnFwdSm90INS1_25CollectiveMainloopFwdSm90ILi2EN4cute5tupleIJNS5_1CILi1EEES8_S8_EEENS6_IJNS7_ILi128EEENS7_ILi96EEENS7_ILi64EEEEEELi256ENS_6half_tEfNS_4arch4Sm90ELb0ELb1ELb1ELb0ELb0ELb0ELb0ELb1ELb0ELb1ELb0ELb0EEENS1_21CollectiveEpilogueFwdINS6_IJSA_NS7_ILi256EEESB_EEES9_SE_SG_Li256ELb0ELb1ELb0ELb0EEENS1_30DynamicPersistentTileSchedulerILi256ELi128ELb0ELb1ELb1EEEEEEEEEvNT_6ParamsE)
        /*0a2c*/ 	.short	0x0210
        /*0a2e*/ 	.short	0x0af0


	//----- nvinfo : EIATTR_SW_WAR
	.align		4
.L_335:
        /*0a30*/ 	.byte	0x04, 0x36
        /*0a32*/ 	.short	(.L_337 - .L_336)
.L_336:
        /*0a34*/ 	.word	0x00000008
.L_337:


//--------------------- .nv.info._ZN7cutlass13device_kernelIN5flash11enable_sm90INS1_16FlashAttnFwdSm90INS1_25CollectiveMainloopFwdSm90ILi2EN4cute5tupleIJNS5_1CILi1EEES8_S8_EEENS6_IJNS7_ILi128EEENS7_ILi96EEENS7_ILi64EEEEEELi256ENS_6half_tEfNS_4arch4Sm90ELb0ELb1ELb1ELb0ELb0ELb0ELb1ELb1ELb0ELb1ELb0ELb0EEENS1_21CollectiveEpilogueFwdINS6_IJSA_NS7_ILi256EEESB_EEES9_SE_SG_Li256ELb0ELb1ELb0ELb0EEENS1_30DynamicPersistentTileSchedulerILi256ELi128ELb0ELb1ELb1EEEEEEEEEvNT_6ParamsE --------------------------
	.section	.nv.info._ZN7cutlass13device_kernelIN5flash11enable_sm90INS1_16FlashAttnFwdSm90INS1_25CollectiveMainloopFwdSm90ILi2EN4cute5tupleIJNS5_1CILi1EEES8_S8_EEENS6_IJNS7_ILi128EEENS7_ILi96EEENS7_ILi64EEEEEELi256ENS_6half_tEfNS_4arch4Sm90ELb0ELb1ELb1ELb0ELb0ELb0ELb1ELb1ELb0ELb1ELb0ELb0EEENS1_21CollectiveEpilogueFwdINS6_IJSA_NS7_ILi256EEESB_EEES9_SE_SG_Li256ELb0ELb1ELb0ELb0EEENS1_30DynamicPersistentTileSchedulerILi256ELi128ELb0ELb1ELb1EEEEEEEEEvNT_6ParamsE,"",@"SHT_CUDA_INFO"
	.sectionflags	@""
	.align	4


	//----- nvinfo : EIATTR_CUDA_API_VERSION
	.align		4
        /*0000*/ 	.byte	0x04, 0x37
        /*0002*/ 	.short	(.L_339 - .L_338)
.L_338:
        /*0004*/ 	.word	0x00000082


	//----- nvinfo : EIATTR_KPARAM_INFO
	.align		4
.L_339:
        /*0008*/ 	.byte	0x04, 0x17
        /*000a*/ 	.short	(.L_341 - .L_340)
.L_340:
        /*000c*/ 	.word	0x00000000
        /*0010*/ 	.short	0x0000
        /*0012*/ 	.short	0x0070
        /*0014*/ 	.byte	0x00, 0xf0, 0x01, 0x2e


	//----- nvinfo : EIATTR_SPARSE_MMA_MASK
	.align		4
.L_341:
        /*0018*/ 	.byte	0x03, 0x50
        /*001a*/ 	.short	0x0000


	//----- nvinfo : EIATTR_MAXREG_COUNT
	.align		4
        /*001c*/ 	.byte	0x03, 0x1b
        /*001e*/ 	.short	0x00a8


	//----- nvinfo : EIATTR_NUM_BARRIERS
	.align		4
        /*0020*/ 	.byte	0x02, 0x4c
        /*0022*/ 	.byte	0x10
	.zero		1


	//----- nvinfo : EIATTR_EXTERNS
	.align		4
        /*0024*/ 	.byte	0x04, 0x0f
        /*0026*/ 	.short	(.L_343 - .L_342)


	//   ....[0]....
	.align		4
.L_342:
        /*0028*/ 	.word	index@(__assertfail)


	//----- nvinfo : EIATTR_ANNOTATIONS
	.align		4
.L_343:
        /*002c*/ 	.byte	0x04, 0x55
        /*002e*/ 	.short	(.L_345 - .L_344)


	//   ....[0]....
.L_344:
        /* <DEDUP_REMOVED lines=48> */


	//----- nvinfo : EIATTR_MERCURY_ISA_VERSION
	.align		4
.L_345:
        /*0320*/ 	.byte	0x03, 0x5f
        /*0322*/ 	.short	0x0101


	//----- nvinfo : EIATTR_INT_WARP_WIDE_INSTR_OFFSETS
	.align		4
        /*0324*/ 	.byte	0x04, 0x31
        /*0326*/ 	.short	(.L_347 - .L_346)


	//   ....[0]....
.L_346:
        /*0328*/ 	.word	0x00000170


	//   ....[1]....
        /*032c*/ 	.word	0x000001b0


	//   ....[2]....
        /*0330*/ 	.word	0x00000220


	//   ....[3]....
        /*0334*/ 	.word	0x00000230


	//   ....[4]....
        /*0338*/ 	.word	0x00023430


	//   ....[5]....
        /*033c*/ 	.word	0x000234c0


	//   ....[6]....
        /*0340*/ 	.word	0x00027ac0


	//   ....[7]....
        /*0344*/ 	.word	0x00027b50


	//----- nvinfo : EIATTR_COOP_GROUP_MASK_REGIDS
	.align		4
.L_347:
        /*0348*/ 	.byte	0x04, 0x29
        /*034a*/ 	.short	(.L_349 - .L_348)


	//   ....[0]....
.L_348:
        /*034c*/ 	.word	0xffffffff


	//   ....[1]....
        /*0350*/ 	.word	0xffffffff


	//   ....[2]....
        /*0354*/ 	.word	0xffffffff


	//   ....[3]....
        /*0358*/ 	.word	0xffffffff


	//   ....[4]....
        /*035c*/ 	.word	0xffffffff


	//   ....[5]....
        /*0360*/ 	.word	0xffffffff


	//   ....[6]....
        /*0364*/ 	.word	0xffffffff


	//   ....[7]....
        /*0368*/ 	.word	0xffffffff


	//   ....[8]....
        /*036c*/ 	.word	0xffffffff


	//   ....[9]....
        /*0370*/ 	.word	0xffffffff


	//   ....[10]....
        /*0374*/ 	.word	0xffffffff


	//   ....[11]....
        /*0378*/ 	.word	0xffffffff


	//   ....[12]....
        /*037c*/ 	.word	0xffffffff


	//   ....[13]....
        /*0380*/ 	.word	0xffffffff


	//   ....[14]....
        /*0384*/ 	.word	0xffffffff


	//   ....[15]....
        /*0388*/ 	.word	0xffffffff


	//   ....[16]....
        /*038c*/ 	.word	0xffffffff


	//   ....[17]....
        /*0390*/ 	.word	0xffffffff


	//   ....[18]....
        /*0394*/ 	.word	0xffffffff


	//   ....[19]....
        /*0398*/ 	.word	0xffffffff


	//   ....[20]....
        /*039c*/ 	.word	0xffffffff


	//   ....[21]....
        /*03a0*/ 	.word	0xffffffff


	//   ....[22]....
        /*03a4*/ 	.word	0xffffffff


	//   ....[23]....
        /*03a8*/ 	.word	0xffffffff


	//   ....[24]....
        /*03ac*/ 	.word	0xffffffff


	//   ....[25]....
        /*03b0*/ 	.word	0xffffffff


	//   ....[26]....
        /*03b4*/ 	.word	0xffffffff


	//   ....[27]....
        /*03b8*/ 	.word	0xffffffff


	//   ....[28]....
        /*03bc*/ 	.word	0xffffffff


	//   ....[29]....
        /*03c0*/ 	.word	0xffffffff


	//   ....[30]....
        /*03c4*/ 	.word	0xffffffff


	//   ....[31]....
        /*03c8*/ 	.word	0xffffffff


	//   ....[32]....
        /*03cc*/ 	.word	0xffffffff


	//   ....[33]....
        /*03d0*/ 	.word	0xffffffff


	//   ....[34]....
        /*03d4*/ 	.word	0xffffffff


	//   ....[35]....
        /*03d8*/ 	.word	0xffffffff


	//   ....[36]....
        /*03dc*/ 	.word	0xffffffff


	//   ....[37]....
        /*03e0*/ 	.word	0xffffffff


	//   ....[38]....
        /*03e4*/ 	.word	0xffffffff


	//   ....[39]....
        /*03e8*/ 	.word	0xffffffff


	//   ....[40]....
        /*03ec*/ 	.word	0xffffffff


	//   ....[41]....
        /*03f0*/ 	.word	0xffffffff


	//   ....[42]....
        /*03f4*/ 	.word	0xffffffff


	//   ....[43]....
        /*03f8*/ 	.word	0xffffffff


	//   ....[44]....
        /*03fc*/ 	.word	0xffffffff


	//   ....[45]....
        /*0400*/ 	.word	0xffffffff


	//   ....[46]....
        /*0404*/ 	.word	0xffffffff


	//   ....[47]....
        /*0408*/ 	.word	0xffffffff


	//   ....[48]....
        /*040c*/ 	.word	0xffffffff


	//   ....[49]....
        /*0410*/ 	.word	0xffffffff


	//   ....[50]....
        /*0414*/ 	.word	0xffffffff


	//   ....[51]....
        /*0418*/ 	.word	0xffffffff


	//   ....[52]....
        /*041c*/ 	.word	0xffffffff


	//   ....[53]....
        /*0420*/ 	.word	0xffffffff


	//   ....[54]....
        /*0424*/ 	.word	0xffffffff


	//   ....[55]....
        /*0428*/ 	.word	0xffffffff


	//   ....[56]....
        /*042c*/ 	.word	0xffffffff


	//   ....[57]....
        /*0430*/ 	.word	0xffffffff


	//   ....[58]....
        /*0434*/ 	.word	0xffffffff


	//   ....[59]....
        /*0438*/ 	.word	0xffffffff


	//   ....[60]....
        /*043c*/ 	.word	0xffffffff


	//   ....[61]....
        /*0440*/ 	.word	0xffffffff


	//   ....[62]....
        /*0444*/ 	.word	0xffffffff


	//   ....[63]....
        /*0448*/ 	.word	0xffffffff


	//   ....[64]....
        /*044c*/ 	.word	0xffffffff


	//   ....[65]....
        /*0450*/ 	.word	0xffffffff


	//   ....[66]....
        /*0454*/ 	.word	0xffffffff


	//   ....[67]....
        /*0458*/ 	.word	0xffffffff


	//   ....[68]....
        /*045c*/ 	.word	0xffffffff


	//   ....[69]....
        /*0460*/ 	.word	0xffffffff


	//   ....[70]....
        /*0464*/ 	.word	0xffffffff


	//   ....[71]....
        /*0468*/ 	.word	0xffffffff


	//   ....[72]....
        /*046c*/ 	.word	0xffffffff


	//   ....[73]....
        /*0470*/ 	.word	0xffffffff


	//   ....[74]....
        /*0474*/ 	.word	0xffffffff


	//   ....[75]....
        /*0478*/ 	.word	0xffffffff


	//   ....[76]....
        /*047c*/ 	.word	0xffffffff


	//   ....[77]....
        /*0480*/ 	.word	0xffffffff


	//   ....[78]....
        /*0484*/ 	.word	0xffffffff


	//   ....[79]....
        /*0488*/ 	.word	0xffffffff


	//   ....[80]....
        /*048c*/ 	.word	0xffffffff


	//   ....[81]....
        /*0490*/ 	.word	0xffffffff


	//   ....[82]....
        /*0494*/ 	.word	0xffffffff


	//   ....[83]....
        /*0498*/ 	.word	0xffffffff


	//   ....[84]....
        /*049c*/ 	.word	0x0500000f


	//   ....[85]....
        /*04a0*/ 	.word	0x0500000f


	//   ....[86]....
        /*04a4*/ 	.word	0x0500000f


	//   ....[87]....
        /*04a8*/ 	.word	0x0500000f


	//   ....[88]....
        /*04ac*/ 	.word	0x0500000f


	//   ....[89]....
        /*04b0*/ 	.word	0x0500000f


	//   ....[90]....
        /*04b4*/ 	.word	0x0500000f


	//   ....[91]....
        /*04b8*/ 	.word	0x0500000f


	//   ....[92]....
        /*04bc*/ 	.word	0x0500000f


	//   ....[93]....
        /*04c0*/ 	.word	0x0500000f


	//   ....[94]....
        /*04c4*/ 	.word	0x0500000f


	//   ....[95]....
        /*04c8*/ 	.word	0x0500000f


	//   ....[96]....
        /*04cc*/ 	.word	0x0500000f


	//   ....[97]....
        /*04d0*/ 	.word	0x0500000f


	//   ....[98]....
        /*04d4*/ 	.word	0x0500000f


	//   ....[99]....
        /*04d8*/ 	.word	0x0500000f


	//   ....[100]....
        /*04dc*/ 	.word	0x0500000f


	//   ....[101]....
        /*04e0*/ 	.word	0x0500000f


	//   ....[102]....
        /*04e4*/ 	.word	0x0500000f


	//   ....[103]....
        /*04e8*/ 	.word	0x0500000f


	//   ....[104]....
        /*04ec*/ 	.word	0x0500000f


	//   ....[105]....
        /*04f0*/ 	.word	0x0500000f


	//   ....[106]....
        /*04f4*/ 	.word	0x0500000f


	//   ....[107]....
        /*04f8*/ 	.word	0x0500000f


	//   ....[108]....
        /*04fc*/ 	.word	0x0500000f


	//   ....[109]....
        /*0500*/ 	.word	0x0500000f


	//   ....[110]....
        /*0504*/ 	.word	0x0500000f


	//   ....[111]....
        /*0508*/ 	.word	0x0500000f


	//   ....[112]....
        /*050c*/ 	.word	0x0500000f


	//   ....[113]....
        /*0510*/ 	.word	0x0500000f


	//   ....[114]....
        /*0514*/ 	.word	0x0500000f


	//   ....[115]....
        /*0518*/ 	.word	0x0500000f


	//   ....[116]....
        /*051c*/ 	.word	0x0500000f


	//   ....[117]....
        /*0520*/ 	.word	0x0500000f


	//   ....[118]....
        /*0524*/ 	.word	0x0500000f


	//   ....[119]....
        /*0528*/ 	.word	0xffffffff


	//   ....[120]....
        /*052c*/ 	.word	0xffffffff


	//   ....[121]....
        /*0530*/ 	.word	0xffffffff


	//   ....[122]....
        /*0534*/ 	.word	0xffffffff


	//   ....[123]....
        /*0538*/ 	.word	0xffffffff


	//   ....[124]....
        /*053c*/ 	.word	0xffffffff


	//----- nvinfo : EIATTR_COOP_GROUP_INSTR_OFFSETS
	.align		4
.L_349:
        /*0540*/ 	.byte	0x04, 0x28
        /*0542*/ 	.short	(.L_351 - .L_350)


	//   ....[0]....
.L_350:
        /*0544*/ 	.word	0x000000b0


	//   ....[1]....
        /*0548*/ 	.word	0x00000180


	//   ....[2]....
        /*054c*/ 	.word	0x000001d0


	//   ....[3]....
        /*0550*/ 	.word	0x00000420


	//   ....[4]....
        /*0554*/ 	.word	0x00000580


	//   ....[5]....
        /*0558*/ 	.word	0x000006a0


	//   ....[6]....
        /*055c*/ 	.word	0x00000800


	//   ....[7]....
        /*0560*/ 	.word	0x00001ed0


	//   ....[8]....
        /*0564*/ 	.word	0x000040e0


	//   ....[9]....
        /*0568*/ 	.word	0x00004930


	//   ....[10]....
        /*056c*/ 	.word	0x00006000


	//   ....[11]....
        /*0570*/ 	.word	0x00006080


	//   ....[12]....
        /*0574*/ 	.word	0x00006370


	//   ....[13]....
        /*0578*/ 	.word	0x00006390


	//   ....[14]....
        /*057c*/ 	.word	0x0000bb30


	//   ....[15]....
        /*0580*/ 	.word	0x0000be80


	//   ....[16]....
        /*0584*/ 	.word	0x0000bf20


	//   ....[17]....
        /*0588*/ 	.word	0x0000bf60


	//   ....[18]....
        /*058c*/ 	.word	0x00015180


	//   ....[19]....
        /*0590*/ 	.word	0x00016060


	//   ....[20]....
        /*0594*/ 	.word	0x00016f20


	//   ....[21]....
        /*0598*/ 	.word	0x00016fc0


	//   ....[22]....
        /*059c*/ 	.word	0x000171e0


	//   ....[23]....
        /*05a0*/ 	.word	0x00017290


	//   ....[24]....
        /*05a4*/ 	.word	0x0001efd0


	//   ....[25]....
        /*05a8*/ 	.word	0x0001eff0


	//   ....[26]....
        /*05ac*/ 	.word	0x0001f050


	//   ....[27]....
        /*05b0*/ 	.word	0x0001f090


	//   ....[28]....
        /*05b4*/ 	.word	0x00020dc0


	//   ....[29]....
        /*05b8*/ 	.word	0x00020dd0


	//   ....[30]....
        /*05bc*/ 	.word	0x00020ee0


	//   ....[31]....
        /*05c0*/ 	.word	0x00020f10


	//   ....[32]....
        /*05c4*/ 	.word	0x00021760


	//   ....[33]....
        /*05c8*/ 	.word	0x00021780


	//   ....[34]....
        /*05cc*/ 	.word	0x000218e0


	//   ....[35]....
        /*05d0*/ 	.word	0x00021900


	//   ....[36]....
        /*05d4*/ 	.word	0x00021a40


	//   ....[37]....
        /*05d8*/ 	.word	0x00021a60


	//   ....[38]....
        /*05dc*/ 	.word	0x00021bb0


	//   ....[39]....
        /*05e0*/ 	.word	0x00021bd0


	//   ....[40]....
        /*05e4*/ 	.word	0x000222e0


	//   ....[41]....
        /*05e8*/ 	.word	0x00022300


	//   ....[42]....
        /*05ec*/ 	.word	0x00022440


	//   ....[43]....
        /*05f0*/ 	.word	0x00022460


	//   ....[44]....
        /*05f4*/ 	.word	0x000225a0


	//   ....[45]....
        /*05f8*/ 	.word	0x000225c0


	//   ....[46]....
        /*05fc*/ 	.word	0x00022710


	//   ....[47]....
        /*0600*/ 	.word	0x00022730


	//   ....[48]....
        /*0604*/ 	.word	0x00022930


	//   ....[49]....
        /*0608*/ 	.word	0x00023a40


	//   ....[50]....
        /*060c*/ 	.word	0x000243b0


	//   ....[51]....
        /*0610*/ 	.word	0x000243e0


	//   ....[52]....
        /*0614*/ 	.word	0x00024410


	//   ....[53]....
        /*0618*/ 	.word	0x00024430


	//   ....[54]....
        /*061c*/ 	.word	0x00024500


	//   ....[55]....
        /*0620*/ 	.word	0x00024560


	//   ....[56]....
        /*0624*/ 	.word	0x00024570


	//   ....[57]....
        /*0628*/ 	.word	0x00024610


	//   ....[58]....
        /*062c*/ 	.word	0x00024640


	//   ....[59]....
        /*0630*/ 	.word	0x000246c0


	//   ....[60]....
        /*0634*/ 	.word	0x000246f0


	//   ....[61]....
        /*0638*/ 	.word	0x00024770


	//   ....[62]....
        /*063c*/ 	.word	0x000247a0


	//   ....[63]....
        /*0640*/ 	.word	0x000247c0


	//   ....[64]....
        /*0644*/ 	.word	0x00024810


	//   ....[65]....
        /*0648*/ 	.word	0x00024820


	//   ....[66]....
        /*064c*/ 	.word	0x00024f50


	//   ....[67]....
        /*0650*/ 	.word	0x00024f70


	//   ....[68]....
        /*0654*/ 	.word	0x00024fb0


	//   ....[69]....
        /*0658*/ 	.word	0x00025050


	//   ....[70]....
        /*065c*/ 	.word	0x000250e0


	//   ....[71]....
        /*0660*/ 	.word	0x000250f0


	//   ....[72]....
        /*0664*/ 	.word	0x00025180


	//   ....[73]....
        /*0668*/ 	.word	0x00025190


	//   ....[74]....
        /*066c*/ 	.word	0x00025200


	//   ....[75]....
        /*0670*/ 	.word	0x00025210


	//   ....[76]....
        /*0674*/ 	.word	0x00025290


	//   ....[77]....
        /*0678*/ 	.word	0x000252a0


	//   ....[78]....
        /*067c*/ 	.word	0x00025320


	//   ....[79]....
        /*0680*/ 	.word	0x00025330


	//   ....[80]....
        /*0684*/ 	.word	0x000253b0


	//   ....[81]....
        /*0688*/ 	.word	0x000253c0


	//   ....[82]....
        /*068c*/ 	.word	0x00027cb0


	//   ....[83]....
        /*0690*/ 	.word	0x00027ea0


	//   ....[84]....
        /*0694*/ 	.word	0x00028420


	//   ....[85]....
        /*0698*/ 	.word	0x00028580


	//   ....[86]....
        /*069c*/ 	.word	0x000285e0


	//   ....[87]....
        /*06a0*/ 	.word	0x00028670


	//   ....[88]....
        /*06a4*/ 	.word	0x00028710


	//   ....[89]....
        /*06a8*/ 	.word	0x000287e0


	//   ....[90]....
        /*06ac*/ 	.word	0x000288e0


	//   ....[91]....
        /*06b0*/ 	.word	0x00028940


	//   ....[92]....
        /*06b4*/ 	.word	0x000289e0


	//   ....[93]....
        /*06b8*/ 	.word	0x00028ab0


	//   ....[94]....
        /*06bc*/ 	.word	0x00028b50


	//   ....[95]....
        /*06c0*/ 	.word	0x00028c20


	//   ....[96]....
        /*06c4*/ 	.word	0x00028cc0


	//   ....[97]....
        /*06c8*/ 	.word	0x00028d90


	//   ....[98]....
        /*06cc*/ 	.word	0x00028e30


	//   ....[99]....
        /*06d0*/ 	.word	0x00028ee0


	//   ....[100]....
        /*06d4*/ 	.word	0x00028f80


	//   ....[101]....
        /*06d8*/ 	.word	0x00029060


	//   ....[102]....
        /*06dc*/ 	.word	0x00029120


	//   ....[103]....
        /*06e0*/ 	.word	0x00029350


	//   ....[104]....
        /*06e4*/ 	.word	0x000293d0


	//   ....[105]....
        /*06e8*/ 	.word	0x00029510


	//   ....[106]....
        /*06ec*/ 	.word	0x000295c0


	//   ....[107]....
        /*06f0*/ 	.word	0x00029690


	//   ....[108]....
        /*06f4*/ 	.word	0x00029740


	//   ....[109]....
        /*06f8*/ 	.word	0x00029810


	//   ....[110]....
        /*06fc*/ 	.word	0x000298c0


	//   ....[111]....
        /*0700*/ 	.word	0x000299c0


	//   ....[112]....
        /*0704*/ 	.word	0x00029a10


	//   ....[113]....
        /*0708*/ 	.word	0x00029af0


	//   ....[114]....
        /*070c*/ 	.word	0x00029ba0


	//   ....[115]....
        /*0710*/ 	.word	0x00029c70


	//   ....[116]....
        /*0714*/ 	.word	0x00029d20


	//   ....[117]....
        /*0718*/ 	.word	0x0002a040


	//   ....[118]....
        /*071c*/ 	.word	0x0002a160


	//   ....[119]....
        /*0720*/ 	.word	0x0002c8b0


	//   ....[120]....
        /*0724*/ 	.word	0x0002cf90


	//   ....[121]....
        /*0728*/ 	.word	0x0002e260


	//   ....[122]....
        /*072c*/ 	.word	0x0002e2b0


	//   ....[123]....
        /*0730*/ 	.word	0x0002e310


	//   ....[124]....
        /*0734*/ 	.word	0x0002e330


	//----- nvinfo : EIATTR_REG_RECONFIG
	.align		4
.L_351:
        /*0738*/ 	.byte	0x01, 0x54
	.zero		2


	//----- nvinfo : EIATTR_SYSCALL_OFFSETS
	.align		4
        /*073c*/ 	.byte	0x04, 0x46
        /*073e*/ 	.short	(.L_353 - .L_352)


	//   ....[0]....
.L_352:
        /*0740*/ 	.word	0x00002440


	//   ....[1]....
        /*0744*/ 	.word	0x00023630


	//   ....[2]....
        /*0748*/ 	.word	0x00023780


	//   ....[3]....
        /*074c*/ 	.word	0x00023870


	//   ....[4]....
        /*0750*/ 	.word	0x00024010


	//   ....[5]....
        /*0754*/ 	.word	0x00024b70


	//----- nvinfo : EIATTR_MBARRIER_INSTR_OFFSETS
	.align		4
.L_353:
        /*0758*/ 	.byte	0x04, 0x39
        /*075a*/ 	.short	(.L_355 - .L_354)


	//   ....[0]....
.L_354:
        /*075c*/ 	.word	0x000002c0
        /*0760*/ 	.word	0x000000ff
        /*0764*/ 	.word	0x00032400
        /*0768*/ 	.short	0x0100
        /*076a*/ 	.byte	0x08
	.zero		1


	//   ....[1]....
        /*076c*/ 	.word	0x000002d0
        /*0770*/ 	.word	0x000000ff
        /*0774*/ 	.word	0x00032410
        /*0778*/ 	.short	0x0100
        /*077a*/ 	.byte	0x08
	.zero		1


	//   ....[2]....
        /*077c*/ 	.word	0x000002e0
        /*0780*/ 	.word	0x000000ff
        /*0784*/ 	.word	0x00032420
        /*0788*/ 	.short	0x0100
        /*078a*/ 	.byte	0x08
	.zero		1


	//   ....[3]....
        /*078c*/ 	.word	0x000003d0
        /*0790*/ 	.word	0x000000ff
        /*0794*/ 	.word	0x00032430
        /*0798*/ 	.short	0x0100
        /*079a*/ 	.byte	0x08
	.zero		1


	//   ....[4]....
        /*079c*/ 	.word	0x000003e0
        /*07a0*/ 	.word	0x000000ff
        /*07a4*/ 	.word	0x00032440
        /*07a8*/ 	.short	0x0100
        /*07aa*/ 	.byte	0x08
	.zero		1


	//   ....[5]....
        /*07ac*/ 	.word	0x000003f0
        /*07b0*/ 	.word	0x000000ff
        /*07b4*/ 	.word	0x00032438
        /*07b8*/ 	.short	0x0100
        /*07ba*/ 	.byte	0x08
	.zero		1


	//   ....[6]....
        /*07bc*/ 	.word	0x00000400
        /*07c0*/ 	.word	0x000000ff
        /*07c4*/ 	.word	0x00032448
        /*07c8*/ 	.short	0x0100
        /*07ca*/ 	.byte	0x08
	.zero		1


	//   ....[7]....
        /*07cc*/ 	.word	0x00000530
        /*07d0*/ 	.word	0x000000ff
        /*07d4*/ 	.word	0x00032450
        /*07d8*/ 	.short	0x0100
        /*07da*/ 	.byte	0x08
	.zero		1


	//   ....[8]....
        /*07dc*/ 	.word	0x00000540
        /*07e0*/ 	.word	0x000000ff
        /*07e4*/ 	.word	0x00032460
        /*07e8*/ 	.short	0x0100
        /*07ea*/ 	.byte	0x08
	.zero		1


	//   ....[9]....
        /*07ec*/ 	.word	0x00000550
        /*07f0*/ 	.word	0x000000ff
        /*07f4*/ 	.word	0x00032458
        /*07f8*/ 	.short	0x0100
        /*07fa*/ 	.byte	0x08
	.zero		1


	//   ....[10]....
        /*07fc*/ 	.word	0x00000560
        /*0800*/ 	.word	0x000000ff
        /*0804*/ 	.word	0x00032468
        /*0808*/ 	.short	0x0100
        /*080a*/ 	.byte	0x08
	.zero		1


	//   ....[11]....
        /*080c*/ 	.word	0x00000650
        /*0810*/ 	.word	0x000000ff
        /*0814*/ 	.word	0x00032470
        /*0818*/ 	.short	0x0100
        /*081a*/ 	.byte	0x06
	.zero		1


	//   ....[12]....
        /*081c*/ 	.word	0x00000660
        /*0820*/ 	.word	0x000000ff
        /*0824*/ 	.word	0x00032480
        /*0828*/ 	.short	0x0100
        /*082a*/ 	.byte	0x06
	.zero		1


	//   ....[13]....
        /*082c*/ 	.word	0x00000670
        /*0830*/ 	.word	0x000000ff
        /*0834*/ 	.word	0x00032478
        /*0838*/ 	.short	0x0100
        /*083a*/ 	.byte	0x06
	.zero		1


	//   ....[14]....
        /*083c*/ 	.word	0x00000680
        /*0840*/ 	.word	0x000000ff
        /*0844*/ 	.word	0x00032488
        /*0848*/ 	.short	0x0100
        /*084a*/ 	.byte	0x06
	.zero		1


	//   ....[15]....
        /*084c*/ 	.word	0x000007b0
        /*0850*/ 	.word	0x000000ff
        /*0854*/ 	.word	0x00032490
        /*0858*/ 	.short	0x0100
        /*085a*/ 	.byte	0x08
	.zero		1


	//   ....[16]....
        /*085c*/ 	.word	0x000007c0
        /*0860*/ 	.word	0x000000ff
        /*0864*/ 	.word	0x000324a0
        /*0868*/ 	.short	0x0100
        /*086a*/ 	.byte	0x08
	.zero		1


	//   ....[17]....
        /*086c*/ 	.word	0x000007d0
        /*0870*/ 	.word	0x000000ff
        /*0874*/ 	.word	0x00032498
        /*0878*/ 	.short	0x0100
        /*087a*/ 	.byte	0x08
	.zero		1


	//   ....[18]....
        /*087c*/ 	.word	0x000007e0
        /*0880*/ 	.word	0x000000ff
        /*0884*/ 	.word	0x000324a8
        /*0888*/ 	.short	0x0100
        /*088a*/ 	.byte	0x08
	.zero		1


	//   ....[19]....
        /*088c*/ 	.word	0x00000910
        /*0890*/ 	.word	0x000000ff
        /*0894*/ 	.word	0x000324b0
        /*0898*/ 	.short	0x0100
        /*089a*/ 	.byte	0x08
	.zero		1


	//   ....[20]....
        /*089c*/ 	.word	0x00000920
        /*08a0*/ 	.word	0x000000ff
        /*08a4*/ 	.word	0x000324c0
        /*08a8*/ 	.short	0x0100
        /*08aa*/ 	.byte	0x08
	.zero		1


	//   ....[21]....
        /*08ac*/ 	.word	0x00000930
        /*08b0*/ 	.word	0x000000ff
        /*08b4*/ 	.word	0x000324b8
        /*08b8*/ 	.short	0x0100
        /*08ba*/ 	.byte	0x08
	.zero		1


	//   ....[22]....
        /*08bc*/ 	.word	0x00000940
        /*08c0*/ 	.word	0x000000ff
        /*08c4*/ 	.word	0x000324c8
        /*08c8*/ 	.short	0x0100
        /*08ca*/ 	.byte	0x08
	.zero		1


	//   ....[23]....
        /*08cc*/ 	.word	0x000026c0
        /*08d0*/ 	.word	0x000000ff
        /*08d4*/ 	.word	0x00032400
        /*08d8*/ 	.short	0x010a
        /*08da*/ 	.byte	0x2c
	.zero		1


	//   ....[24]....
        /*08dc*/ 	.word	0x00002af0
        /*08e0*/ 	.word	0x00000014
        /*08e4*/ 	.word	0x00000000
        /*08e8*/ 	.short	0x010a
        /*08ea*/ 	.byte	0x3f
	.zero		1


	//   ....[25]....
        /*08ec*/ 	.word	0x00002b50
        /*08f0*/ 	.word	0x00000014
        /*08f4*/ 	.word	0x00000000
        /*08f8*/ 	.short	0x010a
        /*08fa*/ 	.byte	0x3f
	.zero		1


	//   ....[26]....
        /*08fc*/ 	.word	0x00002f00
        /*0900*/ 	.word	0x000000ff
        /*0904*/ 	.word	0x00032410
        /*0908*/ 	.short	0x010a
        /*090a*/ 	.byte	0x2c
	.zero		1


	//   ....[27]....
        /*090c*/ 	.word	0x00003000
        /*0910*/ 	.word	0x00000008
        /*0914*/ 	.word	0x00000000
        /*0918*/ 	.short	0x010a
        /*091a*/ 	.byte	0x3f
	.zero		1


	//   ....[28]....
        /*091c*/ 	.word	0x00003060
        /*0920*/ 	.word	0x00000008
        /*0924*/ 	.word	0x00000000
        /*0928*/ 	.short	0x010a
        /*092a*/ 	.byte	0x3f
	.zero		1


	//   ....[29]....
        /*092c*/ 	.word	0x00003d50
        /*0930*/ 	.word	0x00000008
        /*0934*/ 	.word	0x00000000
        /*0938*/ 	.short	0x0101
        /*093a*/ 	.byte	0x3f
	.zero		1


	//   ....[30]....
        /*093c*/ 	.word	0x00009600
        /*0940*/ 	.word	0x00000015
        /*0944*/ 	.word	0x00000000
        /*0948*/ 	.short	0x0101
        /*094a*/ 	.byte	0x3f
	.zero		1


	//   ....[31]....
        /*094c*/ 	.word	0x00009d30
        /*0950*/ 	.word	0x00000003
        /*0954*/ 	.word	0x00000000
        /*0958*/ 	.short	0x010a
        /*095a*/ 	.byte	0x3f
	.zero		1


	//   ....[32]....
        /*095c*/ 	.word	0x00009e30
        /*0960*/ 	.word	0x00000000
        /*0964*/ 	.word	0x00000000
        /*0968*/ 	.short	0x010a
        /*096a*/ 	.byte	0x3f
	.zero		1


	//   ....[33]....
        /*096c*/ 	.word	0x0000a260
        /*0970*/ 	.word	0x00000003
        /*0974*/ 	.word	0x00000000
        /*0978*/ 	.short	0x010a
        /*097a*/ 	.byte	0x3f
	.zero		1


	//   ....[34]....
        /*097c*/ 	.word	0x0000a310
        /*0980*/ 	.word	0x00000004
        /*0984*/ 	.word	0x00000000
        /*0988*/ 	.short	0x010a
        /*098a*/ 	.byte	0x3f
	.zero		1


	//   ....[35]....
        /*098c*/ 	.word	0x0000afe0
        /*0990*/ 	.word	0x00000003
        /*0994*/ 	.word	0x00000000
        /*0998*/ 	.short	0x0101
        /*099a*/ 	.byte	0x3f
	.zero		1


	//   ....[36]....
        /*099c*/ 	.word	0x00013900
        /*09a0*/ 	.word	0x00000000
        /*09a4*/ 	.word	0x00000000
        /*09a8*/ 	.short	0x0101
        /*09aa*/ 	.byte	0x3f
	.zero		1


	//   ....[37]....
        /*09ac*/ 	.word	0x00013b00
        /*09b0*/ 	.word	0x00000005
        /*09b4*/ 	.word	0x00000000
        /*09b8*/ 	.short	0x010a
        /*09ba*/ 	.byte	0x3f
	.zero		1


	//   ....[38]....
        /*09bc*/ 	.word	0x00013c00
        /*09c0*/ 	.word	0x00000000
        /*09c4*/ 	.word	0x00000000
        /*09c8*/ 	.short	0x010a
        /*09ca*/ 	.byte	0x3f
	.zero		1


	//   ....[39]....
        /*09cc*/ 	.word	0x00014030
        /*09d0*/ 	.word	0x00000005
        /*09d4*/ 	.word	0x00000000
        /*09d8*/ 	.short	0x010a
        /*09da*/ 	.byte	0x3f
	.zero		1


	//   ....[40]....
        /*09dc*/ 	.word	0x000140e0
        /*09e0*/ 	.word	0x00000004
        /*09e4*/ 	.word	0x00000000
        /*09e8*/ 	.short	0x010a
        /*09ea*/ 	.byte	0x3f
	.zero		1


	//   ....[41]....
        /*09ec*/ 	.word	0x00014dc0
        /*09f0*/ 	.word	0x00000004
        /*09f4*/ 	.word	0x00000000
        /*09f8*/ 	.short	0x0101
        /*09fa*/ 	.byte	0x3f
	.zero		1


	//   ....[42]....
        /*09fc*/ 	.word	0x0001eb60
        /*0a00*/ 	.word	0x00000000
        /*0a04*/ 	.word	0x00000000
        /*0a08*/ 	.short	0x0101
        /*0a0a*/ 	.byte	0x3f
	.zero		1


	//   ....[43]....
        /*0a0c*/ 	.word	0x00021790
        /*0a10*/ 	.word	0x000000ff
        /*0a14*/ 	.word	0x00000000
        /*0a18*/ 	.short	0x0101
        /*0a1a*/ 	.byte	0x05
	.zero		1


	//   ....[44]....
        /*0a1c*/ 	.word	0x00023c80
        /*0a20*/ 	.word	0x00000000
        /*0a24*/ 	.word	0x00032440
        /*0a28*/ 	.short	0x010a
        /*0a2a*/ 	.byte	0x3f
	.zero		1


	//   ....[45]....
        /*0a2c*/ 	.word	0x00024940
        /*0a30*/ 	.word	0x00000011
        /*0a34*/ 	.word	0x00032400
        /*0a38*/ 	.short	0x0107
        /*0a3a*/ 	.byte	0x3f
	.zero		1


	//   ....[46]....
        /*0a3c*/ 	.word	0x000249e0
        /*0a40*/ 	.word	0x00000011
        /*0a44*/ 	.word	0x00032400
        /*0a48*/ 	.short	0x0101
        /*0a4a*/ 	.byte	0x3f
	.zero		1


	//   ....[47]....
        /*0a4c*/ 	.word	0x000254c0
        /*0a50*/ 	.word	0x00000011
        /*0a54*/ 	.word	0x00032410
        /*0a58*/ 	.short	0x0107
        /*0a5a*/ 	.byte	0x3f
	.zero		1


	//   ....[48]....
        /*0a5c*/ 	.word	0x000255c0
        /*0a60*/ 	.word	0x00000011
        /*0a64*/ 	.word	0x00032410
        /*0a68*/ 	.short	0x0101
        /*0a6a*/ 	.byte	0x3f
	.zero		1


	//   ....[49]....
        /*0a6c*/ 	.word	0x000255e0
        /*0a70*/ 	.word	0x00000011
        /*0a74*/ 	.word	0x00032420
        /*0a78*/ 	.short	0x010a
        /*0a7a*/ 	.byte	0x3f
	.zero		1


	//   ....[50]....
        /*0a7c*/ 	.word	0x000256c0
        /*0a80*/ 	.word	0x00000002
        /*0a84*/ 	.word	0x00032460
        /*0a88*/ 	.short	0x010a
        /*0a8a*/ 	.byte	0x3f
	.zero		1


	//   ....[51]....
        /*0a8c*/ 	.word	0x00025ee0
        /*0a90*/ 	.word	0x00000003
        /*0a94*/ 	.word	0x00032440
        /*0a98*/ 	.short	0x010a
        /*0a9a*/ 	.byte	0x3f
	.zero		1


	//   ....[52]....
        /*0a9c*/ 	.word	0x00026100
        /*0aa0*/ 	.word	0x00000003
        /*0aa4*/ 	.word	0x00032460
        /*0aa8*/ 	.short	0x010a
        /*0aaa*/ 	.byte	0x3f
	.zero		1


	//   ....[53]....
        /*0aac*/ 	.word	0x000268f0
        /*0ab0*/ 	.word	0x00000004
        /*0ab4*/ 	.word	0x00032440
        /*0ab8*/ 	.short	0x010a
        /*0aba*/ 	.byte	0x3f
	.zero		1


	//   ....[54]....
        /*0abc*/ 	.word	0x00026b10
        /*0ac0*/ 	.word	0x00000004
        /*0ac4*/ 	.word	0x00032460
        /*0ac8*/ 	.short	0x010a
        /*0aca*/ 	.byte	0x3f
	.zero		1


	//   ....[55]....
        /*0acc*/ 	.word	0x00027290
        /*0ad0*/ 	.word	0x00000004
        /*0ad4*/ 	.word	0x00032440
        /*0ad8*/ 	.short	0x010a
        /*0ada*/ 	.byte	0x3f
	.zero		1


	//   ....[56]....
        /*0adc*/ 	.word	0x000274b0
        /*0ae0*/ 	.word	0x00000004
        /*0ae4*/ 	.word	0x00032460
        /*0ae8*/ 	.short	0x010a
        /*0aea*/ 	.byte	0x3f
	.zero		1


	//   ....[57]....
        /*0aec*/ 	.word	0x00027e20
        /*0af0*/ 	.word	0x00000000
        /*0af4*/ 	.word	0x00032420
        /*0af8*/ 	.short	0x010a
        /*0afa*/ 	.byte	0x3f
	.zero		1


	//   ....[58]....
        /*0afc*/ 	.word	0x00027ff0
        /*0b00*/ 	.word	0x00000006
        /*0b04*/ 	.word	0x00000000
        /*0b08*/ 	.short	0x010a
        /*0b0a*/ 	.byte	0x3f
	.zero		1


	//   ....[59]....
        /*0b0c*/ 	.word	0x00028040
        /*0b10*/ 	.word	0x00000003
        /*0b14*/ 	.word	0x00000000
        /*0b18*/ 	.short	0x010a
        /*0b1a*/ 	.byte	0x3f
	.zero		1


	//   ....[60]....
        /*0b1c*/ 	.word	0x000280a0
        /*0b20*/ 	.word	0x00000012
        /*0b24*/ 	.word	0x00000000
        /*0b28*/ 	.short	0x010a
        /*0b2a*/ 	.byte	0x3f
	.zero		1


	//   ....[61]....
        /*0b2c*/ 	.word	0x000280d0
        /*0b30*/ 	.word	0x00000003
        /*0b34*/ 	.word	0x00000000
        /*0b38*/ 	.short	0x010a
        /*0b3a*/ 	.byte	0x3f
	.zero		1


	//   ....[62]....
        /*0b3c*/ 	.word	0x00028140
        /*0b40*/ 	.word	0x00000009
        /*0b44*/ 	.word	0x00032400
        /*0b48*/ 	.short	0x010a
        /*0b4a*/ 	.byte	0x3f
	.zero		1


	//   ....[63]....
        /*0b4c*/ 	.word	0x00028190
        /*0b50*/ 	.word	0x00000014
        /*0b54*/ 	.word	0x00000000
        /*0b58*/ 	.short	0x010a
        /*0b5a*/ 	.byte	0x3f
	.zero		1


	//   ....[64]....
        /*0b5c*/ 	.word	0x000281f0
        /*0b60*/ 	.word	0x00000009
        /*0b64*/ 	.word	0x00032410
        /*0b68*/ 	.short	0x010a
        /*0b6a*/ 	.byte	0x3f
	.zero		1


	//   ....[65]....
        /*0b6c*/ 	.word	0x00028240
        /*0b70*/ 	.word	0x00000008
        /*0b74*/ 	.word	0x00000000
        /*0b78*/ 	.short	0x010a
        /*0b7a*/ 	.byte	0x3f
	.zero		1


	//   ....[66]....
        /*0b7c*/ 	.word	0x00028290
        /*0b80*/ 	.word	0x00000000
        /*0b84*/ 	.word	0x00000000
        /*0b88*/ 	.short	0x010a
        /*0b8a*/ 	.byte	0x3f
	.zero		1


	//   ....[67]....
        /*0b8c*/ 	.word	0x000282e0
        /*0b90*/ 	.word	0x00000004
        /*0b94*/ 	.word	0x00000000
        /*0b98*/ 	.short	0x010a
        /*0b9a*/ 	.byte	0x3f
	.zero		1


	//   ....[68]....
        /*0b9c*/ 	.word	0x00028330
        /*0ba0*/ 	.word	0x00000000
        /*0ba4*/ 	.word	0x00000000
        /*0ba8*/ 	.short	0x010a
        /*0baa*/ 	.byte	0x3f
	.zero		1


	//   ....[69]....
        /*0bac*/ 	.word	0x00028380
        /*0bb0*/ 	.word	0x00000004
        /*0bb4*/ 	.word	0x00000000
        /*0bb8*/ 	.short	0x010a
        /*0bba*/ 	.byte	0x3f
	.zero		1


	//   ....[70]....
        /*0bbc*/ 	.word	0x000284d0
        /*0bc0*/ 	.word	0x00000000
        /*0bc4*/ 	.word	0x00032440
        /*0bc8*/ 	.short	0x010a
        /*0bca*/ 	.byte	0x3f
	.zero		1


	//   ....[71]....
        /*0bcc*/ 	.word	0x00029d60
        /*0bd0*/ 	.word	0x00000011
        /*0bd4*/ 	.word	0x00032420
        /*0bd8*/ 	.short	0x010a
        /*0bda*/ 	.byte	0x3f
	.zero		1


	//   ....[72]....
        /*0bdc*/ 	.word	0x00029db0
        /*0be0*/ 	.word	0x00000002
        /*0be4*/ 	.word	0x00032460
        /*0be8*/ 	.short	0x010a
        /*0bea*/ 	.byte	0x3f
	.zero		1


	//   ....[73]....
        /*0bec*/ 	.word	0x00029e00
        /*0bf0*/ 	.word	0x00000003
        /*0bf4*/ 	.word	0x00032440
        /*0bf8*/ 	.short	0x010a
        /*0bfa*/ 	.byte	0x3f
	.zero		1


	//   ....[74]....
        /*0bfc*/ 	.word	0x00029e50
        /*0c00*/ 	.word	0x00000003
        /*0c04*/ 	.word	0x00032460
        /*0c08*/ 	.short	0x010a
        /*0c0a*/ 	.byte	0x3f
	.zero		1


	//   ....[75]....
        /*0c0c*/ 	.word	0x00029ea0
        /*0c10*/ 	.word	0x00000004
        /*0c14*/ 	.word	0x00032440
        /*0c18*/ 	.short	0x010a
        /*0c1a*/ 	.byte	0x3f
	.zero		1


	//   ....[76]....
        /*0c1c*/ 	.word	0x00029ef0
        /*0c20*/ 	.word	0x00000004
        /*0c24*/ 	.word	0x00032460
        /*0c28*/ 	.short	0x010a
        /*0c2a*/ 	.byte	0x3f
	.zero		1


	//   ....[77]....
        /*0c2c*/ 	.word	0x00029f40
        /*0c30*/ 	.word	0x00000004
        /*0c34*/ 	.word	0x00032440
        /*0c38*/ 	.short	0x010a
        /*0c3a*/ 	.byte	0x3f
	.zero		1


	//   ....[78]....
        /*0c3c*/ 	.word	0x00029f90
        /*0c40*/ 	.word	0x00000004
        /*0c44*/ 	.word	0x00032460
        /*0c48*/ 	.short	0x010a
        /*0c4a*/ 	.byte	0x3f
	.zero		1


	//   ....[79]....
        /*0c4c*/ 	.word	0x0002a080
        /*0c50*/ 	.word	0x00000000
        /*0c54*/ 	.word	0x00032420
        /*0c58*/ 	.short	0x010a
        /*0c5a*/ 	.byte	0x3f
	.zero		1


	//   ....[80]....
        /*0c5c*/ 	.word	0x0002a220
        /*0c60*/ 	.word	0x00000006
        /*0c64*/ 	.word	0x00000000
        /*0c68*/ 	.short	0x010a
        /*0c6a*/ 	.byte	0x3f
	.zero		1


	//   ....[81]....
        /*0c6c*/ 	.word	0x0002a270
        /*0c70*/ 	.word	0x00000003
        /*0c74*/ 	.word	0x00000000
        /*0c78*/ 	.short	0x010a
        /*0c7a*/ 	.byte	0x3f
	.zero		1


	//   ....[82]....
        /*0c7c*/ 	.word	0x0002a2c0
        /*0c80*/ 	.word	0x00000012
        /*0c84*/ 	.word	0x00000000
        /*0c88*/ 	.short	0x010a
        /*0c8a*/ 	.byte	0x3f
	.zero		1


	//   ....[83]....
        /*0c8c*/ 	.word	0x0002a660
        /*0c90*/ 	.word	0x0000000c
        /*0c94*/ 	.word	0x00000000
        /*0c98*/ 	.short	0x010a
        /*0c9a*/ 	.byte	0x3f
	.zero		1


	//   ....[84]....
        /*0c9c*/ 	.word	0x0002a7a0
        /*0ca0*/ 	.word	0x00000002
        /*0ca4*/ 	.word	0x00000000
        /*0ca8*/ 	.short	0x010a
        /*0caa*/ 	.byte	0x3f
	.zero		1


	//   ....[85]....
        /*0cac*/ 	.word	0x0002ae00
        /*0cb0*/ 	.word	0x0000000b
        /*0cb4*/ 	.word	0x00000000
        /*0cb8*/ 	.short	0x010a
        /*0cba*/ 	.byte	0x3f
	.zero		1


	//   ....[86]....
        /*0cbc*/ 	.word	0x0002af40
        /*0cc0*/ 	.word	0x00000008
        /*0cc4*/ 	.word	0x00000000
        /*0cc8*/ 	.short	0x010a
        /*0cca*/ 	.byte	0x3f
	.zero		1


	//   ....[87]....
        /*0ccc*/ 	.word	0x0002c190
        /*0cd0*/ 	.word	0x00000002
        /*0cd4*/ 	.word	0x00000000
        /*0cd8*/ 	.short	0x0101
        /*0cda*/ 	.byte	0x3f
	.zero		1


	//   ....[88]....
        /*0cdc*/ 	.word	0x00045f70
        /*0ce0*/ 	.word	0x00000004
        /*0ce4*/ 	.word	0x00000000
        /*0ce8*/ 	.short	0x0101
        /*0cea*/ 	.byte	0x3f
	.zero		1


	//   ....[89]....
        /*0cec*/ 	.word	0x00045fb0
        /*0cf0*/ 	.word	0x00000002
        /*0cf4*/ 	.word	0x00000000
        /*0cf8*/ 	.short	0x010a
        /*0cfa*/ 	.byte	0x3f
	.zero		1


	//   ....[90]....
        /*0cfc*/ 	.word	0x00046000
        /*0d00*/ 	.word	0x00000008
        /*0d04*/ 	.word	0x00000000
        /*0d08*/ 	.short	0x010a
        /*0d0a*/ 	.byte	0x3f
	.zero		1


	//----- nvinfo : EIATTR_NUM_MBARRIERS
	.align		4
.L_355:
        /*0d0c*/ 	.byte	0x03, 0x38
        /*0d0e*/ 	.short	0x0017


	//----- nvinfo : EIATTR_EXIT_INSTR_OFFSETS
	.align		4
        /*0d10*/ 	.byte	0x04, 0x1c
        /*0d12*/ 	.short	(.L_357 - .L_356)


	//   ....[0]....
.L_356:
        /*0d14*/ 	.word	0x00000b30


	//   ....[1]....
        /*0d18*/ 	.word	0x000228b0


	//   ....[2]....
        /*0d1c*/ 	.word	0x00028120


	//----- nvinfo : EIATTR_MAX_THREADS
	.align		4
.L_357:
        /*0d20*/ 	.byte	0x04, 0x05
        /*0d22*/ 	.short	(.L_359 - .L_358)
.L_358:
        /*0d24*/ 	.word	0x00000180
        /*0d28*/ 	.word	0x00000001
        /*0d2c*/ 	.word	0x00000001


	//----- nvinfo : EIATTR_CRS_STACK_SIZE
	.align		4
.L_359:
        /*0d30*/ 	.byte	0x04, 0x1e
        /*0d32*/ 	.short	(.L_361 - .L_360)
.L_360:
        /*0d34*/ 	.word	0x00000000


	//----- nvinfo : EIATTR_CBANK_PARAM_SIZE
	.align		4
.L_361:
        /*0d38*/ 	.byte	0x03, 0x19
        /*0d3a*/ 	.short	0x0bf0


	//----- nvinfo : EIATTR_PARAM_CBANK
	.align		4
        /*0d3c*/ 	.byte	0x04, 0x0a
        /*0d3e*/ 	.short	(.L_363 - .L_362)
	.align		4
.L_362:
        /*0d40*/ 	.word	index@(.nv.constant0._ZN7cutlass13device_kernelIN5flash11enable_sm90INS1_16FlashAttnFwdSm90INS1_25CollectiveMainloopFwdSm90ILi2EN4cute5tupleIJNS5_1CILi1EEES8_S8_EEENS6_IJNS7_ILi128EEENS7_ILi96EEENS7_ILi64EEEEEELi256ENS_6half_tEfNS_4arch4Sm90ELb0ELb1ELb1ELb0ELb0ELb0ELb1ELb1ELb0ELb1ELb0ELb0EEENS1_21CollectiveEpilogueFwdINS6_IJSA_NS7_ILi256EEESB_EEES9_SE_SG_Li256ELb0ELb1ELb0ELb0EEENS1_30DynamicPersistentTileSchedulerILi256ELi128ELb0ELb1ELb1EEEEEEEEEvNT_6ParamsE)
        /*0d44*/ 	.short	0x0210
        /*0d46*/ 	.short	0x0bf0


	//----- nvinfo : EIATTR_SW_WAR
	.align		4
.L_363:
        /*0d48*/ 	.byte	0x04, 0x36
        /*0d4a*/ 	.short	(.L_365 - .L_364)
.L_364:
        /*0d4c*/ 	.word	0x00000008
.L_365:


//--------------------- .nv.info._ZN7cutlass13device_kernelIN5flash11enable_sm90INS1_16FlashAttnFwdSm90INS1_25CollectiveMainloopFwdSm90ILi2EN4cute5tupleIJNS5_1CILi1EEES8_S8_EEENS6_IJNS7_ILi128EEENS7_ILi96EEENS7_ILi64EEEEEELi256ENS_6half_tEfNS_4arch4Sm90ELb0ELb1ELb1ELb1ELb0ELb0ELb0ELb1ELb0ELb1ELb0ELb0EEENS1_21CollectiveEpilogueFwdINS6_IJSA_NS7_ILi256EEESB_EEES9_SE_SG_Li256ELb1ELb1ELb0ELb0EEENS1_36VarlenDynamicPersistentTileSchedulerILi128ELi96ELi256ELi128ELb0ELb1ELb1ELb1ELb0ELb1EEEEEEEEEvNT_6ParamsE --------------------------
	.section	.nv.info._ZN7cutlass13device_kernelIN5flash11enable_sm90INS1_16FlashAttnFwdSm90INS1_25CollectiveMainloopFwdSm90ILi2EN4cute5tupleIJNS5_1CILi1EEES8_S8_EEENS6_IJNS7_ILi128EEENS7_ILi96EEENS7_ILi64EEEEEELi256ENS_6half_tEfNS_4arch4Sm90ELb0ELb1ELb1ELb1ELb0ELb0ELb0ELb1ELb0ELb1ELb0ELb0EEENS1_21CollectiveEpilogueFwdINS6_IJSA_NS7_ILi256EEESB_EEES9_SE_SG_Li256ELb1ELb1ELb0ELb0EEENS1_36VarlenDynamicPersistentTileSchedulerILi128ELi96ELi256ELi128ELb0ELb1ELb1ELb1ELb0ELb1EEEEEEEEEvNT_6ParamsE,"",@"SHT_CUDA_INFO"
	.sectionflags	@""
	.align	4


	//----- nvinfo : EIATTR_CUDA_API_VERSION
	.align		4
        /*0000*/ 	.byte	0x04, 0x37
        /*0002*/ 	.short	(.L_367 - .L_366)
.L_366:
        /*0004*/ 	.word	0x00000082


	//----- nvinfo : EIATTR_KPARAM_INFO
	.align		4
.L_367:
        /*0008*/ 	.byte	0x04, 0x17
        /*000a*/ 	.short	(.L_369 - .L_368)
.L_368:
        /*000c*/ 	.word	0x00000000
        /*0010*/ 	.short	0x0000
        /*0012*/ 	.short	0x0070
        /*0014*/ 	.byte	0x00, 0xf0, 0x01, 0x2a


	//----- nvinfo : EIATTR_SPARSE_MMA_MASK
	.align		4
.L_369:
        /*0018*/ 	.byte	0x03, 0x50
        /*001a*/ 	.short	0x0000


	//----- nvinfo : EIATTR_MAXREG_COUNT
	.align		4
        /*001c*/ 	.byte	0x03, 0x1b
        /*001e*/ 	.short	0x00a8


	//----- nvinfo : EIATTR_NUM_BARRIERS
	.align		4
        /*0020*/ 	.byte	0x02, 0x4c
        /*0022*/ 	.byte	0x10
	.zero		1


	//----- nvinfo : EIATTR_EXTERNS
	.align		4
        /*0024*/ 	.byte	0x04, 0x0f
        /*0026*/ 	.short	(.L_371 - .L_370)


	//   ....[0]....
	.align		4
.L_370:
        /*0028*/ 	.word	index@(__assertfail)


	//----- nvinfo : EIATTR_ANNOTATIONS
	.align		4
.L_371:
        /*002c*/ 	.byte	0x04, 0x55
        /*002e*/ 	.short	(.L_373 - .L_372)


	//   ....[0]....
.L_372:
        /* <DEDUP_REMOVED lines=57> */


	//----- nvinfo : EIATTR_MERCURY_ISA_VERSION
	.align		4
.L_373:
        /*03b0*/ 	.byte	0x03, 0x5f
        /*03b2*/ 	.short	0x0101


	//----- nvinfo : EIATTR_UNUSED_LOAD_BYTE_OFFSET
	.align		4
        /*03b4*/ 	.byte	0x04, 0x44
        /*03b6*/ 	.short	(.L_375 - .L_374)


	//   ....[0]....
.L_374:
        /*03b8*/ 	.word	0x00000a40
        /*03bc*/ 	.word	0x0000fff0


	//   ....[1]....
        /*03c0*/ 	.word	0x0000e980
        /*03c4*/ 	.word	0x0000fff0


	//----- nvinfo : EIATTR_INT_WARP_WIDE_INSTR_OFFSETS
	.align		4
.L_375:
        /*03c8*/ 	.byte	0x04, 0x31
        /*03ca*/ 	.short	(.L_377 - .L_376)


	//   ....[0]....
.L_376:
        /*03cc*/ 	.word	0x00000130


	//   ....[1]....
        /*03d0*/ 	.word	0x00000170


	//   ....[2]....
        /*03d4*/ 	.word	0x000001e0


	//   ....[3]....
        /*03d8*/ 	.word	0x00012d10


	//   ....[4]....
        /*03dc*/ 	.word	0x00012da0


	//   ....[5]....
        /*03e0*/ 	.word	0x00016b10


	//   ....[6]....
        /*03e4*/ 	.word	0x00016ba0


	//----- nvinfo : EIATTR_COOP_GROUP_MASK_REGIDS
	.align		4
.L_377:
        /*03e8*/ 	.byte	0x04, 0x29
        /*03ea*/ 	.short	(.L_379 - .L_378)


	//   ....[0]....
.L_378:
        /*03ec*/ 	.word	0xffffffff


	//   ....[1]....
        /*03f0*/ 	.word	0xffffffff


	//   ....[2]....
        /*03f4*/ 	.word	0xffffffff


	//   ....[3]....
        /*03f8*/ 	.word	0xffffffff


	//   ....[4]....
        /*03fc*/ 	.word	0xffffffff


	//   ....[5]....
        /*0400*/ 	.word	0xffffffff


	//   ....[6]....
        /*0404*/ 	.word	0xffffffff


	//   ....[7]....
        /*0408*/ 	.word	0xffffffff


	//   ....[8]....
        /*040c*/ 	.word	0xffffffff


	//   ....[9]....
        /*0410*/ 	.word	0xffffffff


	//   ....[10]....
        /*0414*/ 	.word	0xffffffff


	//   ....[11]....
        /*0418*/ 	.word	0xffffffff


	//   ....[12]....
        /*041c*/ 	.word	0xffffffff


	//   ....[13]....
        /*0420*/ 	.word	0xffffffff


	//   ....[14]....
        /*0424*/ 	.word	0xffffffff


	//   ....[15]....
        /*0428*/ 	.word	0xffffffff


	//   ....[16]....
        /*042c*/ 	.word	0xffffffff


	//   ....[17]....
        /*0430*/ 	.word	0xffffffff


	//   ....[18]....
        /*0434*/ 	.word	0xffffffff


	//   ....[19]....
        /*0438*/ 	.word	0xffffffff


	//   ....[20]....
        /*043c*/ 	.word	0xffffffff


	//   ....[21]....
        /*0440*/ 	.word	0xffffffff


	//   ....[22]....
        /*0444*/ 	.word	0xffffffff


	//   ....[23]....
        /*0448*/ 	.word	0xffffffff


	//   ....[24]....
        /*044c*/ 	.word	0xffffffff


	//   ....[25]....
        /*0450*/ 	.word	0xffffffff


	//   ....[26]....
        /*0454*/ 	.word	0xffffffff


	//   ....[27]....
        /*0458*/ 	.word	0xffffffff


	//   ....[28]....
        /*045c*/ 	.word	0xffffffff


	//   ....[29]....
        /*0460*/ 	.word	0xffffffff


	//   ....[30]....
        /*0464*/ 	.word	0xffffffff


	//   ....[31]....
        /*0468*/ 	.word	0xffffffff


	//   ....[32]....
        /*046c*/ 	.word	0xffffffff


	//   ....[33]....
        /*0470*/ 	.word	0xffffffff


	//   ....[34]....
        /*0474*/ 	.word	0xffffffff


	//   ....[35]....
        /*0478*/ 	.word	0xffffffff


	//   ....[36]....
        /*047c*/ 	.word	0xffffffff


	//   ....[37]....
        /*0480*/ 	.word	0xffffffff


	//   ....[38]....
        /*0484*/ 	.word	0xffffffff


	//   ....[39]....
        /*0488*/ 	.word	0xffffffff


	//   ....[40]....
        /*048c*/ 	.word	0xffffffff


	//   ....[41]....
        /*0490*/ 	.word	0xffffffff


	//   ....[42]....
        /*0494*/ 	.word	0xffffffff


	//   ....[43]....
        /*0498*/ 	.word	0xffffffff


	//   ....[44]....
        /*049c*/ 	.word	0xffffffff


	//   ....[45]....
        /*04a0*/ 	.word	0xffffffff


	//   ....[46]....
        /*04a4*/ 	.word	0xffffffff


	//   ....[47]....
        /*04a8*/ 	.word	0xffffffff


	//   ....[48]....
        /*04ac*/ 	.word	0xffffffff


	//   ....[49]....
        /*04b0*/ 	.word	0xffffffff


	//   ....[50]....
        /*04b4*/ 	.word	0xffffffff


	//   ....[51]....
        /*04b8*/ 	.word	0xffffffff


	//   ....[52]....
        /*04bc*/ 	.word	0xffffffff


	//   ....[53]....
        /*04c0*/ 	.word	0xffffffff


	//   ....[54]....
        /*04c4*/ 	.word	0xffffffff


	//   ....[55]....
        /*04c8*/ 	.word	0xffffffff


	//   ....[56]....
        /*04cc*/ 	.word	0xffffffff


	//   ....[57]....
        /*04d0*/ 	.word	0xffffffff


	//   ....[58]....
        /*04d4*/ 	.word	0xffffffff


	//   ....[59]....
        /*04d8*/ 	.word	0xffffffff


	//   ....[60]....
        /*04dc*/ 	.word	0xffffffff


	//   ....[61]....
        /*04e0*/ 	.word	0xffffffff


	//   ....[62]....
        /*04e4*/ 	.word	0xffffffff


	//   ....[63]....
        /*04e8*/ 	.word	0xffffffff


	//   ....[64]....
        /*04ec*/ 	.word	0xffffffff


	//   ....[65]....
        /*04f0*/ 	.word	0xffffffff


	//   ....[66]....
        /*04f4*/ 	.word	0xffffffff


	//   ....[67]....
        /*04f8*/ 	.word	0xffffffff


	//   ....[68]....
        /*04fc*/ 	.word	0xffffffff


	//   ....[69]....
        /*0500*/ 	.word	0xffffffff


	//   ....[70]....
        /*0504*/ 	.word	0xffffffff


	//   ....[71]....
        /*0508*/ 	.word	0xffffffff


	//   ....[72]....
        /*050c*/ 	.word	0xffffffff


	//   ....[73]....
        /*0510*/ 	.word	0xffffffff


	//   ....[74]....
        /*0514*/ 	.word	0xffffffff


	//   ....[75]....
        /*0518*/ 	.word	0xffffffff


	//   ....[76]....
        /*051c*/ 	.word	0xffffffff


	//   ....[77]....
        /*0520*/ 	.word	0xffffffff


	//   ....[78]....
        /*0524*/ 	.word	0xffffffff


	//   ....[79]....
        /*0528*/ 	.word	0xffffffff


	//   ....[80]....
        /*052c*/ 	.word	0xffffffff


	//   ....[81]....
        /*0530*/ 	.word	0xffffffff


	//   ....[82]....
        /*0534*/ 	.word	0xffffffff


	//   ....[83]....
        /*0538*/ 	.word	0xffffffff


	//   ....[84]....
        /*053c*/ 	.word	0xffffffff


	//   ....[85]....
        /*0540*/ 	.word	0xffffffff


	//   ....[86]....
        /*0544*/ 	.word	0xffffffff


	//   ....[87]....
        /*0548*/ 	.word	0xffffffff


	//   ....[88]....
        /*054c*/ 	.word	0xffffffff


	//   ....[89]....
        /*0550*/ 	.word	0xffffffff


	//   ....[90]....
        /*0554*/ 	.word	0xffffffff


	//   ....[91]....
        /*0558*/ 	.word	0xffffffff


	//   ....[92]....
        /*055c*/ 	.word	0xffffffff


	//   ....[93]....
        /*0560*/ 	.word	0xffffffff


	//   ....[94]....
        /*0564*/ 	.word	0xffffffff


	//   ....[95]....
        /*0568*/ 	.word	0xffffffff


	//   ....[96]....
        /*056c*/ 	.word	0xffffffff


	//   ....[97]....
        /*0570*/ 	.word	0xffffffff


	//   ....[98]....
        /*0574*/ 	.word	0xffffffff


	//   ....[99]....
        /*0578*/ 	.word	0xffffffff


	//   ....[100]....
        /*057c*/ 	.word	0xffffffff


	//   ....[101]....
        /*0580*/ 	.word	0xffffffff


	//   ....[102]....
        /*0584*/ 	.word	0xffffffff


	//   ....[103]....
        /*0588*/ 	.word	0xffffffff


	//   ....[104]....
        /*058c*/ 	.word	0xffffffff


	//   ....[105]....
        /*0590*/ 	.word	0x0500000f


	//   ....[106]....
        /*0594*/ 	.word	0x0500000f


	//   ....[107]....
        /*0598*/ 	.word	0x0500000f


	//   ....[108]....
        /*059c*/ 	.word	0x0500000f


	//   ....[109]....
        /*05a0*/ 	.word	0x0500000f


	//   ....[110]....
        /*05a4*/ 	.word	0x0500000f


	//   ....[111]....
        /*05a8*/ 	.word	0x0500000f


	//   ....[112]....
        /*05ac*/ 	.word	0x0500000f


	//   ....[113]....
        /*05b0*/ 	.word	0x0500000f


	//   ....[114]....
        /*05b4*/ 	.word	0x0500000f


	//   ....[115]....
        /*05b8*/ 	.word	0x0500000f


	//   ....[116]....
        /*05bc*/ 	.word	0x0500000f


	//   ....[117]....
        /*05c0*/ 	.word	0x0500000f


	//   ....[118]....
        /*05c4*/ 	.word	0x0500000f


	//   ....[119]....
        /*05c8*/ 	.word	0x0500000f


	//   ....[120]....
        /*05cc*/ 	.word	0x0500000f


	//   ....[121]....
        /*05d0*/ 	.word	0x0500000f


	//   ....[122]....
        /*05d4*/ 	.word	0x0500000f


	//   ....[123]....
        /*05d8*/ 	.word	0x0500000f


	//   ....[124]....
        /*05dc*/ 	.word	0x0500000f


	//   ....[125]....
        /*05e0*/ 	.word	0x0500000f


	//   ....[126]....
        /*05e4*/ 	.word	0x0500000f


	//   ....[127]....
        /*05e8*/ 	.word	0x0500000f


	//   ....[128]....
        /*05ec*/ 	.word	0x0500000f


	//   ....[129]....
        /*05f0*/ 	.word	0x0500000f


	//   ....[130]....
        /*05f4*/ 	.word	0x0500000f


	//   ....[131]....
        /*05f8*/ 	.word	0x0500000f


	//   ....[132]....
        /*05fc*/ 	.word	0x0500000f


	//   ....[133]....
        /*0600*/ 	.word	0x0500000f


	//   ....[134]....
        /*0604*/ 	.word	0x0500000f


	//   ....[135]....
        /*0608*/ 	.word	0x0500000f


	//   ....[136]....
        /*060c*/ 	.word	0x0500000f


	//   ....[137]....
        /*0610*/ 	.word	0x0500000f


	//   ....[138]....
        /*0614*/ 	.word	0x0500000f


	//   ....[139]....
        /*0618*/ 	.word	0x0500000f


	//----- nvinfo : EIATTR_COOP_GROUP_INSTR_OFFSETS
	.align		4
.L_379:
        /*061c*/ 	.byte	0x04, 0x28
        /*061e*/ 	.short	(.L_381 - .L_380)


	//   ....[0]....
.L_380:
        /*0620*/ 	.word	0x00000070


	//   ....[1]....
        /*0624*/ 	.word	0x00000140


	//   ....[2]....
        /*0628*/ 	.word	0x00000190


	//   ....[3]....
        /*062c*/ 	.word	0x000003c0


	//   ....[4]....
        /*0630*/ 	.word	0x00000520


	//   ....[5]....
        /*0634*/ 	.word	0x00000640


	//   ....[6]....
        /*0638*/ 	.word	0x000007a0


	//   ....[7]....
        /*063c*/ 	.word	0x00001b50


	//   ....[8]....
        /*0640*/ 	.word	0x00002250


	//   ....[9]....
        /*0644*/ 	.word	0x00002b30


	//   ....[10]....
        /*0648*/ 	.word	0x00003890


	//   ....[11]....
        /*064c*/ 	.word	0x000039a0


	//   ....[12]....
        /*0650*/ 	.word	0x00003eb0


	//   ....[13]....
        /*0654*/ 	.word	0x00003f50


	//   ....[14]....
        /*0658*/ 	.word	0x00005270


	//   ....[15]....
        /*065c*/ 	.word	0x000059d0


	//   ....[16]....
        /*0660*/ 	.word	0x00006750


	//   ....[17]....
        /*0664*/ 	.word	0x00006870


	//   ....[18]....
        /*0668*/ 	.word	0x00006ed0


	//   ....[19]....
        /*066c*/ 	.word	0x00006f50


	//   ....[20]....
        /*0670*/ 	.word	0x00008fa0


	//   ....[21]....
        /*0674*/ 	.word	0x00009010


	//   ....[22]....
        /*0678*/ 	.word	0x000094a0


	//   ....[23]....
        /*067c*/ 	.word	0x00009660


	//   ....[24]....
        /*0680*/ 	.word	0x0000aec0


	//   ....[25]....
        /*0684*/ 	.word	0x0000b600


	//   ....[26]....
        /*0688*/ 	.word	0x0000c2a0


	//   ....[27]....
        /*068c*/ 	.word	0x0000c3c0


	//   ....[28]....
        /*0690*/ 	.word	0x0000cc30


	//   ....[29]....
        /*0694*/ 	.word	0x0000ce00


	//   ....[30]....
        /*0698*/ 	.word	0x0000df00


	//   ....[31]....
        /*069c*/ 	.word	0x0000df40


	//   ....[32]....
        /*06a0*/ 	.word	0x0000dfe0


	//   ....[33]....
        /*06a4*/ 	.word	0x0000e040


	//   ....[34]....
        /*06a8*/ 	.word	0x0000fa10


	//   ....[35]....
        /*06ac*/ 	.word	0x0000fa50


	//   ....[36]....
        /*06b0*/ 	.word	0x0000fa90


	//   ....[37]....
        /*06b4*/ 	.word	0x0000fac0


	//   ....[38]....
        /*06b8*/ 	.word	0x00010360


	//   ....[39]....
        /*06bc*/ 	.word	0x000103a0


	//   ....[40]....
        /*06c0*/ 	.word	0x000104e0


	//   ....[41]....
        /*06c4*/ 	.word	0x00010500


	//   ....[42]....
        /*06c8*/ 	.word	0x00010640


	//   ....[43]....
        /*06cc*/ 	.word	0x00010660


	//   ....[44]....
        /*06d0*/ 	.word	0x000107b0


	//   ....[45]....
        /*06d4*/ 	.word	0x000107d0


	//   ....[46]....
        /*06d8*/ 	.word	0x00011120


	//   ....[47]....
        /*06dc*/ 	.word	0x00011140


	//   ....[48]....
        /*06e0*/ 	.word	0x00011280


	//   ....[49]....
        /*06e4*/ 	.word	0x000112a0


	//   ....[50]....
        /*06e8*/ 	.word	0x000113e0


	//   ....[51]....
        /*06ec*/ 	.word	0x00011400


	//   ....[52]....
        /*06f0*/ 	.word	0x00011550


	//   ....[53]....
        /*06f4*/ 	.word	0x00011570


	//   ....[54]....
        /*06f8*/ 	.word	0x00011750


	//   ....[55]....
        /*06fc*/ 	.word	0x00011930


	//   ....[56]....
        /*0700*/ 	.word	0x00011960


	//   ....[57]....
        /*0704*/ 	.word	0x00011990


	//   ....[58]....
        /*0708*/ 	.word	0x000119c0


	//   ....[59]....
        /*070c*/ 	.word	0x000119f0


	//   ....[60]....
        /*0710*/ 	.word	0x00011a20


	//   ....[61]....
        /*0714*/ 	.word	0x00011b90


	//   ....[62]....
        /*0718*/ 	.word	0x00011bc0


	//   ....[63]....
        /*071c*/ 	.word	0x00011bf0


	//   ....[64]....
        /*0720*/ 	.word	0x00011c20


	//   ....[65]....
        /*0724*/ 	.word	0x00011c50


	//   ....[66]....
        /*0728*/ 	.word	0x00011c80


	//   ....[67]....
        /*072c*/ 	.word	0x00011d20


	//   ....[68]....
        /*0730*/ 	.word	0x00011d80


	//   ....[69]....
        /*0734*/ 	.word	0x00011e10


	//   ....[70]....
        /*0738*/ 	.word	0x000132d0


	//   ....[71]....
        /*073c*/ 	.word	0x00013df0


	//   ....[72]....
        /*0740*/ 	.word	0x00013e10


	//   ....[73]....
        /*0744*/ 	.word	0x00013ec0


	//   ....[74]....
        /*0748*/ 	.word	0x00013ed0


	//   ....[75]....
        /*074c*/ 	.word	0x00013f50


	//   ....[76]....
        /*0750*/ 	.word	0x00013f60


	//   ....[77]....
        /*0754*/ 	.word	0x00013fe0


	//   ....[78]....
        /*0758*/ 	.word	0x00013ff0


	//   ....[79]....
        /*075c*/ 	.word	0x00014070


	//   ....[80]....
        /*0760*/ 	.word	0x00014080


	//   ....[81]....
        /*0764*/ 	.word	0x00014100


	//   ....[82]....
        /*0768*/ 	.word	0x00014110


	//   ....[83]....
        /*076c*/ 	.word	0x00014190


	//   ....[84]....
        /*0770*/ 	.word	0x000141a0


	//   ....[85]....
        /*0774*/ 	.word	0x000141b0


	//   ....[86]....
        /*0778*/ 	.word	0x00014200


	//   ....[87]....
        /*077c*/ 	.word	0x00016da0


	//   ....[88]....
        /*0780*/ 	.word	0x00016e00


	//   ....[89]....
        /*0784*/ 	.word	0x00016e30


	//   ....[90]....
        /*0788*/ 	.word	0x00016e40


	//   ....[91]....
        /*078c*/ 	.word	0x00016e70


	//   ....[92]....
        /*0790*/ 	.word	0x00016ea0


	//   ....[93]....
        /*0794*/ 	.word	0x00016ed0


	//   ....[94]....
        /*0798*/ 	.word	0x00016f00


	//   ....[95]....
        /*079c*/ 	.word	0x00017080


	//   ....[96]....
        /*07a0*/ 	.word	0x000170b0


	//   ....[97]....
        /*07a4*/ 	.word	0x000170e0


	//   ....[98]....
        /*07a8*/ 	.word	0x00017110


	//   ....[99]....
        /*07ac*/ 	.word	0x00017140


	//   ....[100]....
        /*07b0*/ 	.word	0x00017170


	//   ....[101]....
        /*07b4*/ 	.word	0x00017230


	//   ....[102]....
        /*07b8*/ 	.word	0x00017250


	//   ....[103]....
        /*07bc*/ 	.word	0x000172c0


	//   ....[104]....
        /*07c0*/ 	.word	0x00017980


	//   ....[105]....
        /*07c4*/ 	.word	0x00017fc0


	//   ....[106]....
        /*07c8*/ 	.word	0x00018180


	//   ....[107]....
        /*07cc*/ 	.word	0x000181d0


	//   ....[108]....
        /*07d0*/ 	.word	0x00018230


	//   ....[109]....
        /*07d4*/ 	.word	0x00018320


	//   ....[110]....
        /*07d8*/ 	.word	0x00018380


	//   ....[111]....
        /*07dc*/ 	.word	0x00018470


	//   ....[112]....
        /*07e0*/ 	.word	0x000184d0


	//   ....[113]....
        /*07e4*/ 	.word	0x000185c0


	//   ....[114]....
        /*07e8*/ 	.word	0x00018620


	//   ....[115]....
        /*07ec*/ 	.word	0x00018710


	//   ....[116]....
        /*07f0*/ 	.word	0x00018770


	//   ....[117]....
        /*07f4*/ 	.word	0x00018860


	//   ....[118]....
        /*07f8*/ 	.word	0x000188c0


	//   ....[119]....
        /*07fc*/ 	.word	0x00018990


	//   ....[120]....
        /*0800*/ 	.word	0x00018a10


	//   ....[121]....
        /*0804*/ 	.word	0x00018ae0


	//   ....[122]....
        /*0808*/ 	.word	0x00018e10


	//   ....[123]....
        /*080c*/ 	.word	0x00018eb0


	//   ....[124]....
        /*0810*/ 	.word	0x00018fd0


	//   ....[125]....
        /*0814*/ 	.word	0x00019040


	//   ....[126]....
        /*0818*/ 	.word	0x000190b0


	//   ....[127]....
        /*081c*/ 	.word	0x00019120


	//   ....[128]....
        /*0820*/ 	.word	0x00019190


	//   ....[129]....
        /*0824*/ 	.word	0x00019210


	//   ....[130]....
        /*0828*/ 	.word	0x000192a0


	//   ....[131]....
        /*082c*/ 	.word	0x00019330


	//   ....[132]....
        /*0830*/ 	.word	0x000193a0


	//   ....[133]....
        /*0834*/ 	.word	0x00019410


	//   ....[134]....
        /*0838*/ 	.word	0x00019480


	//   ....[135]....
        /*083c*/ 	.word	0x00019500


	//   ....[136]....
        /*0840*/ 	.word	0x00019570


	//   ....[137]....
        /*0844*/ 	.word	0x00019610


	//   ....[138]....
        /*0848*/ 	.word	0x000196a0


	//   ....[139]....
        /*084c*/ 	.word	0x000197d0


	//----- nvinfo : EIATTR_REG_RECONFIG
	.align		4
.L_381:
        /*0850*/ 	.byte	0x01, 0x54
	.zero		2


	//----- nvinfo : EIATTR_SYSCALL_OFFSETS
	.align		4
        /*0854*/ 	.byte	0x04, 0x46
        /*0856*/ 	.short	(.L_383 - .L_382)


	//   ....[0]....
.L_382:
        /*0858*/ 	.word	0x00001d30


	//   ....[1]....
        /*085c*/ 	.word	0x00012f10


	//   ....[2]....
        /*0860*/ 	.word	0x00013060


	//   ....[3]....
        /*0864*/ 	.word	0x00013150


	//   ....[4]....
        /*0868*/ 	.word	0x000139c0


	//----- nvinfo : EIATTR_MBARRIER_INSTR_OFFSETS
	.align		4
.L_383:
        /*086c*/ 	.byte	0x04, 0x39
        /*086e*/ 	.short	(.L_385 - .L_384)


	//   ....[0]....
.L_384:
        /*0870*/ 	.word	0x00000270
        /*0874*/ 	.word	0x000000ff
        /*0878*/ 	.word	0x00022800
        /*087c*/ 	.short	0x0100
        /*087e*/ 	.byte	0x08
	.zero		1


	//   ....[1]....
        /*0880*/ 	.word	0x00000280
        /*0884*/ 	.word	0x000000ff
        /*0888*/ 	.word	0x00022820
        /*088c*/ 	.short	0x0100
        /*088e*/ 	.byte	0x08
	.zero		1


	//   ....[2]....
        /*0890*/ 	.word	0x00000370
        /*0894*/ 	.word	0x000000ff
        /*0898*/ 	.word	0x00022830
        /*089c*/ 	.short	0x0100
        /*089e*/ 	.byte	0x08
	.zero		1


	//   ....[3]....
        /*08a0*/ 	.word	0x00000380
        /*08a4*/ 	.word	0x000000ff
        /*08a8*/ 	.word	0x00022840
        /*08ac*/ 	.short	0x0100
        /*08ae*/ 	.byte	0x08
	.zero		1


	//   ....[4]....
        /*08b0*/ 	.word	0x00000390
        /*08b4*/ 	.word	0x000000ff
        /*08b8*/ 	.word	0x00022838
        /*08bc*/ 	.short	0x0100
        /*08be*/ 	.byte	0x08
	.zero		1


	//   ....[5]....
        /*08c0*/ 	.word	0x000003a0
        /*08c4*/ 	.word	0x000000ff
        /*08c8*/ 	.word	0x00022848
        /*08cc*/ 	.short	0x0100
        /*08ce*/ 	.byte	0x08
	.zero		1


	//   ....[6]....
        /*08d0*/ 	.word	0x000004d0
        /*08d4*/ 	.word	0x000000ff
        /*08d8*/ 	.word	0x00022850
        /*08dc*/ 	.short	0x0100
        /*08de*/ 	.byte	0x08
	.zero		1


	//   ....[7]....
        /*08e0*/ 	.word	0x000004e0
        /*08e4*/ 	.word	0x000000ff
        /*08e8*/ 	.word	0x00022860
        /*08ec*/ 	.short	0x0100
        /*08ee*/ 	.byte	0x08
	.zero		1


	//   ....[8]....
        /*08f0*/ 	.word	0x000004f0
        /*08f4*/ 	.word	0x000000ff
        /*08f8*/ 	.word	0x00022858
        /*08fc*/ 	.short	0x0100
        /*08fe*/ 	.byte	0x08
	.zero		1


	//   ....[9]....
        /*0900*/ 	.word	0x00000500
        /*0904*/ 	.word	0x000000ff
        /*0908*/ 	.word	0x00022868
        /*090c*/ 	.short	0x0100
        /*090e*/ 	.byte	0x08
	.zero		1


	//   ....[10]....
        /*0910*/ 	.word	0x000005f0
        /*0914*/ 	.word	0x000000ff
        /*0918*/ 	.word	0x00022870
        /*091c*/ 	.short	0x0100
        /*091e*/ 	.byte	0x06
	.zero		1


	//   ....[11]....
        /*0920*/ 	.word	0x00000600
        /*0924*/ 	.word	0x000000ff
        /*0928*/ 	.word	0x00022880
        /*092c*/ 	.short	0x0100
        /*092e*/ 	.byte	0x06
	.zero		1


	//   ....[12]....
        /*0930*/ 	.word	0x00000610
        /*0934*/ 	.word	0x000000ff
        /*0938*/ 	.word	0x00022878
        /*093c*/ 	.short	0x0100
        /*093e*/ 	.byte	0x06
	.zero		1


	//   ....[13]....
        /*0940*/ 	.word	0x00000620
        /*0944*/ 	.word	0x000000ff
        /*0948*/ 	.word	0x00022888
        /*094c*/ 	.short	0x0100
        /*094e*/ 	.byte	0x06
	.zero		1


	//   ....[14]....
        /*0950*/ 	.word	0x00000750
        /*0954*/ 	.word	0x000000ff
        /*0958*/ 	.word	0x00022890
        /*095c*/ 	.short	0x0100
        /*095e*/ 	.byte	0x08
	.zero		1


	//   ....[15]....
        /*0960*/ 	.word	0x00000760
        /*0964*/ 	.word	0x000000ff
        /*0968*/ 	.word	0x000228a0
        /*096c*/ 	.short	0x0100
        /*096e*/ 	.byte	0x08
	.zero		1


	//   ....[16]....
        /*0970*/ 	.word	0x00000770
        /*0974*/ 	.word	0x000000ff
        /*0978*/ 	.word	0x00022898
        /*097c*/ 	.short	0x0100
        /*097e*/ 	.byte	0x08
	.zero		1


	//   ....[17]....
        /*0980*/ 	.word	0x00000780
        /*0984*/ 	.word	0x000000ff
        /*0988*/ 	.word	0x000228a8
        /*098c*/ 	.short	0x0100
        /*098e*/ 	.byte	0x08
	.zero		1


	//   ....[18]....
        /*0990*/ 	.word	0x000008b0
        /*0994*/ 	.word	0x000000ff
        /*0998*/ 	.word	0x000228b0
        /*099c*/ 	.short	0x0100
        /*099e*/ 	.byte	0x08
	.zero		1


	//   ....[19]....
        /*09a0*/ 	.word	0x000008c0
        /*09a4*/ 	.word	0x000000ff
        /*09a8*/ 	.word	0x000228c0
        /*09ac*/ 	.short	0x0100
        /*09ae*/ 	.byte	0x08
	.zero		1


	//   ....[20]....
        /*09b0*/ 	.word	0x000008d0
        /*09b4*/ 	.word	0x000000ff
        /*09b8*/ 	.word	0x000228b8
        /*09bc*/ 	.short	0x0100
        /*09be*/ 	.byte	0x08
	.zero		1


	//   ....[21]....
        /*09c0*/ 	.word	0x000008e0
        /*09c4*/ 	.word	0x000000ff
        /*09c8*/ 	.word	0x000228c8
        /*09cc*/ 	.short	0x0100
        /*09ce*/ 	.byte	0x08
	.zero		1


	//   ....[22]....
        /*09d0*/ 	.word	0x00001de0
        /*09d4*/ 	.word	0x00000008
        /*09d8*/ 	.word	0x00022800
        /*09dc*/ 	.short	0x010a
        /*09de*/ 	.byte	0x3f
	.zero		1


	//   ....[23]....
        /*09e0*/ 	.word	0x00001eb0
        /*09e4*/ 	.word	0x00000003
        /*09e8*/ 	.word	0x00022830
        /*09ec*/ 	.short	0x010a
        /*09ee*/ 	.byte	0x3f
	.zero		1


	//   ....[24]....
        /*09f0*/ 	.word	0x00001ef0
        /*09f4*/ 	.word	0x00000003
        /*09f8*/ 	.word	0x00022830
        /*09fc*/ 	.short	0x010a
        /*09fe*/ 	.byte	0x3f
	.zero		1


	//   ....[25]....
        /*0a00*/ 	.word	0x00002600
        /*0a04*/ 	.word	0x00000002
        /*0a08*/ 	.word	0x00000000
        /*0a0c*/ 	.short	0x0101
        /*0a0e*/ 	.byte	0x3f
	.zero		1


	//   ....[26]....
        /*0a10*/ 	.word	0x00004810
        /*0a14*/ 	.word	0x00000003
        /*0a18*/ 	.word	0x00022850
        /*0a1c*/ 	.short	0x010a
        /*0a1e*/ 	.byte	0x3f
	.zero		1


	//   ....[27]....
        /*0a20*/ 	.word	0x00004850
        /*0a24*/ 	.word	0x00000003
        /*0a28*/ 	.word	0x00022850
        /*0a2c*/ 	.short	0x010a
        /*0a2e*/ 	.byte	0x3f
	.zero		1


	//   ....[28]....
        /*0a30*/ 	.word	0x00004bd0
        /*0a34*/ 	.word	0x00000003
        /*0a38*/ 	.word	0x00000000
        /*0a3c*/ 	.short	0x0101
        /*0a3e*/ 	.byte	0x3f
	.zero		1


	//   ....[29]....
        /*0a40*/ 	.word	0x00004eb0
        /*0a44*/ 	.word	0x000000ff
        /*0a48*/ 	.word	0x00022830
        /*0a4c*/ 	.short	0x010a
        /*0a4e*/ 	.byte	0x1c
	.zero		1


	//   ....[30]....
        /*0a50*/ 	.word	0x00004ef0
        /*0a54*/ 	.word	0x000000ff
        /*0a58*/ 	.word	0x00022830
        /*0a5c*/ 	.short	0x010a
        /*0a5e*/ 	.byte	0x1c
	.zero		1


	//   ....[31]....
        /*0a60*/ 	.word	0x00005460
        /*0a64*/ 	.word	0x0000000a
        /*0a68*/ 	.word	0x00000000
        /*0a6c*/ 	.short	0x0101
        /*0a6e*/ 	.byte	0x3f
	.zero		1


	//   ....[32]....
        /*0a70*/ 	.word	0x00008040
        /*0a74*/ 	.word	0x000000ff
        /*0a78*/ 	.word	0x00022850
        /*0a7c*/ 	.short	0x010a
        /*0a7e*/ 	.byte	0x1c
	.zero		1


	//   ....[33]....
        /*0a80*/ 	.word	0x00008080
        /*0a84*/ 	.word	0x000000ff
        /*0a88*/ 	.word	0x00022850
        /*0a8c*/ 	.short	0x010a
        /*0a8e*/ 	.byte	0x1c
	.zero		1


	//   ....[34]....
        /*0a90*/ 	.word	0x00008380
        /*0a94*/ 	.word	0x000000b1
        /*0a98*/ 	.word	0x00000000
        /*0a9c*/ 	.short	0x0101
        /*0a9e*/ 	.byte	0x3f
	.zero		1


	//   ....[35]....
        /*0aa0*/ 	.word	0x000087b0
        /*0aa4*/ 	.word	0x000000ff
        /*0aa8*/ 	.word	0x00022830
        /*0aac*/ 	.short	0x010a
        /*0aae*/ 	.byte	0x1a
	.zero		1


	//   ....[36]....
        /*0ab0*/ 	.word	0x000087f0
        /*0ab4*/ 	.word	0x000000ff
        /*0ab8*/ 	.word	0x00022830
        /*0abc*/ 	.short	0x010a
        /*0abe*/ 	.byte	0x1a
	.zero		1


	//   ....[37]....
        /*0ac0*/ 	.word	0x000099d0
        /*0ac4*/ 	.word	0x00000099
        /*0ac8*/ 	.word	0x00000000
        /*0acc*/ 	.short	0x0101
        /*0ace*/ 	.byte	0x3f
	.zero		1


	//   ....[38]....
        /*0ad0*/ 	.word	0x0000a690
        /*0ad4*/ 	.word	0x000000ff
        /*0ad8*/ 	.word	0x00022850
        /*0adc*/ 	.short	0x010a
        /*0ade*/ 	.byte	0x1a
	.zero		1


	//   ....[39]....
        /*0ae0*/ 	.word	0x0000a6d0
        /*0ae4*/ 	.word	0x000000ff
        /*0ae8*/ 	.word	0x00022850
        /*0aec*/ 	.short	0x010a
        /*0aee*/ 	.byte	0x1a
	.zero		1


	//   ....[40]....
        /*0af0*/ 	.word	0x0000a9c0
        /*0af4*/ 	.word	0x000000b2
        /*0af8*/ 	.word	0x00000000
        /*0afc*/ 	.short	0x0101
        /*0afe*/ 	.byte	0x3f
	.zero		1


	//   ....[41]....
        /*0b00*/ 	.word	0x0000ab40
        /*0b04*/ 	.word	0x000000ff
        /*0b08*/ 	.word	0x00022830
        /*0b0c*/ 	.short	0x010a
        /*0b0e*/ 	.byte	0x1b
	.zero		1


	//   ....[42]....
        /*0b10*/ 	.word	0x0000ab80
        /*0b14*/ 	.word	0x000000ff
        /*0b18*/ 	.word	0x00022830
        /*0b1c*/ 	.short	0x010a
        /*0b1e*/ 	.byte	0x1b
	.zero		1


	//   ....[43]....
        /*0b20*/ 	.word	0x0000b160
        /*0b24*/ 	.word	0x00000004
        /*0b28*/ 	.word	0x00000000
        /*0b2c*/ 	.short	0x0101
        /*0b2e*/ 	.byte	0x3f
	.zero		1


	//   ....[44]....
        /*0b30*/ 	.word	0x0000db90
        /*0b34*/ 	.word	0x000000ff
        /*0b38*/ 	.word	0x00022850
        /*0b3c*/ 	.short	0x010a
        /*0b3e*/ 	.byte	0x1b
	.zero		1


	//   ....[45]....
        /*0b40*/ 	.word	0x0000dbd0
        /*0b44*/ 	.word	0x000000ff
        /*0b48*/ 	.word	0x00022850
        /*0b4c*/ 	.short	0x010a
        /*0b4e*/ 	.byte	0x1b
	.zero		1


	//   ....[46]....
        /*0b50*/ 	.word	0x0000dec0
        /*0b54*/ 	.word	0x000000b1
        /*0b58*/ 	.word	0x00000000
        /*0b5c*/ 	.short	0x0101
        /*0b5e*/ 	.byte	0x3f
	.zero		1


	//   ....[47]....
        /*0b60*/ 	.word	0x00010390
        /*0b64*/ 	.word	0x00000097
        /*0b68*/ 	.word	0x00000000
        /*0b6c*/ 	.short	0x0101
        /*0b6e*/ 	.byte	0x3f
	.zero		1


	//   ....[48]....
        /*0b70*/ 	.word	0x00013560
        /*0b74*/ 	.word	0x00000000
        /*0b78*/ 	.word	0x00022840
        /*0b7c*/ 	.short	0x010a
        /*0b7e*/ 	.byte	0x3f
	.zero		1


	//   ....[49]....
        /*0b80*/ 	.word	0x000142c0
        /*0b84*/ 	.word	0x00000008
        /*0b88*/ 	.word	0x00022800
        /*0b8c*/ 	.short	0x0107
        /*0b8e*/ 	.byte	0x3f
	.zero		1


	//   ....[50]....
        /*0b90*/ 	.word	0x000143c0
        /*0b94*/ 	.word	0x00000002
        /*0b98*/ 	.word	0x00022800
        /*0b9c*/ 	.short	0x0101
        /*0b9e*/ 	.byte	0x3f
	.zero		1


	//   ....[51]....
        /*0ba0*/ 	.word	0x000143e0
        /*0ba4*/ 	.word	0x00000002
        /*0ba8*/ 	.word	0x00022820
        /*0bac*/ 	.short	0x010a
        /*0bae*/ 	.byte	0x3f
	.zero		1


	//   ....[52]....
        /*0bb0*/ 	.word	0x000144f0
        /*0bb4*/ 	.word	0x00000002
        /*0bb8*/ 	.word	0x00022860
        /*0bbc*/ 	.short	0x010a
        /*0bbe*/ 	.byte	0x3f
	.zero		1


	//   ....[53]....
        /*0bc0*/ 	.word	0x00014db0
        /*0bc4*/ 	.word	0x00000003
        /*0bc8*/ 	.word	0x00022840
        /*0bcc*/ 	.short	0x010a
        /*0bce*/ 	.byte	0x3f
	.zero		1


	//   ....[54]....
        /*0bd0*/ 	.word	0x00015000
        /*0bd4*/ 	.word	0x00000003
        /*0bd8*/ 	.word	0x00022860
        /*0bdc*/ 	.short	0x010a
        /*0bde*/ 	.byte	0x3f
	.zero		1


	//   ....[55]....
        /*0be0*/ 	.word	0x00015860
        /*0be4*/ 	.word	0x00000002
        /*0be8*/ 	.word	0x00022840
        /*0bec*/ 	.short	0x010a
        /*0bee*/ 	.byte	0x3f
	.zero		1


	//   ....[56]....
        /*0bf0*/ 	.word	0x00015aa0
        /*0bf4*/ 	.word	0x00000002
        /*0bf8*/ 	.word	0x00022860
        /*0bfc*/ 	.short	0x010a
        /*0bfe*/ 	.byte	0x3f
	.zero		1


	//   ....[57]....
        /*0c00*/ 	.word	0x00016270
        /*0c04*/ 	.word	0x00000003
        /*0c08*/ 	.word	0x00022840
        /*0c0c*/ 	.short	0x010a
        /*0c0e*/ 	.byte	0x3f
	.zero		1


	//   ....[58]....
        /*0c10*/ 	.word	0x000164c0
        /*0c14*/ 	.word	0x00000003
        /*0c18*/ 	.word	0x00022860
        /*0c1c*/ 	.short	0x010a
        /*0c1e*/ 	.byte	0x3f
	.zero		1


	//   ....[59]....
        /*0c20*/ 	.word	0x00017900
        /*0c24*/ 	.word	0x00000000
        /*0c28*/ 	.word	0x00022820
        /*0c2c*/ 	.short	0x010a
        /*0c2e*/ 	.byte	0x3f
	.zero		1


	//   ....[60]....
        /*0c30*/ 	.word	0x00017ac0
        /*0c34*/ 	.word	0x00000006
        /*0c38*/ 	.word	0x00000000
        /*0c3c*/ 	.short	0x010a
        /*0c3e*/ 	.byte	0x3f
	.zero		1


	//   ....[61]....
        /*0c40*/ 	.word	0x00017b30
        /*0c44*/ 	.word	0x00000007
        /*0c48*/ 	.word	0x00000000
        /*0c4c*/ 	.short	0x010a
        /*0c4e*/ 	.byte	0x3f
	.zero		1


	//   ....[62]....
        /*0c50*/ 	.word	0x00017ba0
        /*0c54*/ 	.word	0x00000004
        /*0c58*/ 	.word	0x00000000
        /*0c5c*/ 	.short	0x010a
        /*0c5e*/ 	.byte	0x3f
	.zero		1


	//   ....[63]....
        /*0c60*/ 	.word	0x00017bd0
        /*0c64*/ 	.word	0x00000003
        /*0c68*/ 	.word	0x00000000
        /*0c6c*/ 	.short	0x010a
        /*0c6e*/ 	.byte	0x3f
	.zero		1


	//   ....[64]....
        /*0c70*/ 	.word	0x00017c30
        /*0c74*/ 	.word	0x00000008
        /*0c78*/ 	.word	0x00022800
        /*0c7c*/ 	.short	0x010a
        /*0c7e*/ 	.byte	0x3f
	.zero		1


	//   ....[65]....
        /*0c80*/ 	.word	0x00017c80
        /*0c84*/ 	.word	0x00000003
        /*0c88*/ 	.word	0x00022830
        /*0c8c*/ 	.short	0x010a
        /*0c8e*/ 	.byte	0x3f
	.zero		1


	//   ....[66]....
        /*0c90*/ 	.word	0x00017cd0
        /*0c94*/ 	.word	0x00000003
        /*0c98*/ 	.word	0x00022850
        /*0c9c*/ 	.short	0x010a
        /*0c9e*/ 	.byte	0x3f
	.zero		1


	//   ....[67]....
        /*0ca0*/ 	.word	0x00017d30
        /*0ca4*/ 	.word	0x00000007
        /*0ca8*/ 	.word	0x00022830
        /*0cac*/ 	.short	0x010a
        /*0cae*/ 	.byte	0x3f
	.zero		1


	//   ....[68]....
        /*0cb0*/ 	.word	0x00017d80
        /*0cb4*/ 	.word	0x000000b1
        /*0cb8*/ 	.word	0x00022850
        /*0cbc*/ 	.short	0x010a
        /*0cbe*/ 	.byte	0x3f
	.zero		1


	//   ....[69]....
        /*0cc0*/ 	.word	0x00017de0
        /*0cc4*/ 	.word	0x00000004
        /*0cc8*/ 	.word	0x00022830
        /*0ccc*/ 	.short	0x010a
        /*0cce*/ 	.byte	0x3f
	.zero		1


	//   ....[70]....
        /*0cd0*/ 	.word	0x00017e30
        /*0cd4*/ 	.word	0x000000b2
        /*0cd8*/ 	.word	0x00022850
        /*0cdc*/ 	.short	0x010a
        /*0cde*/ 	.byte	0x3f
	.zero		1


	//   ....[71]....
        /*0ce0*/ 	.word	0x00017e90
        /*0ce4*/ 	.word	0x00000005
        /*0ce8*/ 	.word	0x00022830
        /*0cec*/ 	.short	0x010a
        /*0cee*/ 	.byte	0x3f
	.zero		1


	//   ....[72]....
        /*0cf0*/ 	.word	0x00017ee0
        /*0cf4*/ 	.word	0x000000b1
        /*0cf8*/ 	.word	0x00022850
        /*0cfc*/ 	.short	0x010a
        /*0cfe*/ 	.byte	0x3f
	.zero		1


	//   ....[73]....
        /*0d00*/ 	.word	0x00018080
        /*0d04*/ 	.word	0x00000000
        /*0d08*/ 	.word	0x00022840
        /*0d0c*/ 	.short	0x010a
        /*0d0e*/ 	.byte	0x3f
	.zero		1


	//   ....[74]....
        /*0d10*/ 	.word	0x00018b30
        /*0d14*/ 	.word	0x00000002
        /*0d18*/ 	.word	0x00022820
        /*0d1c*/ 	.short	0x010a
        /*0d1e*/ 	.byte	0x3f
	.zero		1


	//   ....[75]....
        /*0d20*/ 	.word	0x00018b80
        /*0d24*/ 	.word	0x00000002
        /*0d28*/ 	.word	0x00022860
        /*0d2c*/ 	.short	0x010a
        /*0d2e*/ 	.byte	0x3f
	.zero		1


	//   ....[76]....
        /*0d30*/ 	.word	0x00018bd0
        /*0d34*/ 	.word	0x00000003
        /*0d38*/ 	.word	0x00022840
        /*0d3c*/ 	.short	0x010a
        /*0d3e*/ 	.byte	0x3f
	.zero		1


	//   ....[77]....
        /*0d40*/ 	.word	0x00018c20
        /*0d44*/ 	.word	0x00000003
        /*0d48*/ 	.word	0x00022860
        /*0d4c*/ 	.short	0x010a
        /*0d4e*/ 	.byte	0x3f
	.zero		1


	//   ....[78]....
        /*0d50*/ 	.word	0x00018c70
        /*0d54*/ 	.word	0x00000002
        /*0d58*/ 	.word	0x00022840
        /*0d5c*/ 	.short	0x010a
        /*0d5e*/ 	.byte	0x3f
	.zero		1


	//   ....[79]....
        /*0d60*/ 	.word	0x00018cc0
        /*0d64*/ 	.word	0x00000002
        /*0d68*/ 	.word	0x00022860
        /*0d6c*/ 	.short	0x010a
        /*0d6e*/ 	.byte	0x3f
	.zero		1


	//   ....[80]....
        /*0d70*/ 	.word	0x00018d10
        /*0d74*/ 	.word	0x00000003
        /*0d78*/ 	.word	0x00022840
        /*0d7c*/ 	.short	0x010a
        /*0d7e*/ 	.byte	0x3f
	.zero		1


	//   ....[81]....
        /*0d80*/ 	.word	0x00018d60
        /*0d84*/ 	.word	0x00000003
        /*0d88*/ 	.word	0x00022860
        /*0d8c*/ 	.short	0x010a
        /*0d8e*/ 	.byte	0x3f
	.zero		1


	//   ....[82]....
        /*0d90*/ 	.word	0x000196f0
        /*0d94*/ 	.word	0x00000000
        /*0d98*/ 	.word	0x00022820
        /*0d9c*/ 	.short	0x010a
        /*0d9e*/ 	.byte	0x3f
	.zero		1


	//   ....[83]....
        /*0da0*/ 	.word	0x00019890
        /*0da4*/ 	.word	0x00000006
        /*0da8*/ 	.word	0x00000000
        /*0dac*/ 	.short	0x010a
        /*0dae*/ 	.byte	0x3f
	.zero		1


	//   ....[84]....
        /*0db0*/ 	.word	0x000198e0
        /*0db4*/ 	.word	0x00000007
        /*0db8*/ 	.word	0x00000000
        /*0dbc*/ 	.short	0x010a
        /*0dbe*/ 	.byte	0x3f
	.zero		1


	//   ....[85]....
        /*0dc0*/ 	.word	0x00019930
        /*0dc4*/ 	.word	0x00000004
        /*0dc8*/ 	.word	0x00000000
        /*0dcc*/ 	.short	0x010a
        /*0dce*/ 	.byte	0x3f
	.zero		1


	//----- nvinfo : EIATTR_NUM_MBARRIERS
	.align		4
.L_385:
        /*0dd0*/ 	.byte	0x03, 0x38
        /*0dd2*/ 	.short	0x0016


	//----- nvinfo : EIATTR_EXIT_INSTR_OFFSETS
	.align		4
        /*0dd4*/ 	.byte	0x04, 0x1c
        /*0dd6*/ 	.short	(.L_387 - .L_386)


	//   ....[0]....
.L_386:
        /*0dd8*/ 	.word	0x00000a80


	//   ....[1]....
        /*0ddc*/ 	.word	0x000116f0


	//   ....[2]....
        /*0de0*/ 	.word	0x00017c20


	//----- nvinfo : EIATTR_MAX_THREADS
	.align		4
.L_387:
        /*0de4*/ 	.byte	0x04, 0x05
        /*0de6*/ 	.short	(.L_389 - .L_388)
.L_388:
        /*0de8*/ 	.word	0x00000180
        /*0dec*/ 	.word	0x00000001
        /*0df0*/ 	.word	0x00000001


	//----- nvinfo : EIATTR_CRS_STACK_SIZE
	.align		4
.L_389:
        /*0df4*/ 	.byte	0x04, 0x1e
        /*0df6*/ 	.short	(.L_391 - .L_390)
.L_390:
        /*0df8*/ 	.word	0x00000000


	//----- nvinfo : EIATTR_CBANK_PARAM_SIZE
	.align		4
.L_391:
        /*0dfc*/ 	.byte	0x03, 0x19
        /*0dfe*/ 	.short	0x0af0


	//----- nvinfo : EIATTR_PARAM_CBANK
	.align		4
        /*0e00*/ 	.byte	0x04, 0x0a
        /*0e02*/ 	.short	(.L_393 - .L_392)
	.align		4
.L_392:
        /*0e04*/ 	.word	index@(.nv.constant0._ZN7cutlass13device_kernelIN5flash11enable_sm90INS1_16FlashAttnFwdSm90INS1_25CollectiveMainloopFwdSm90ILi2EN4cute5tupleIJNS5_1CILi1EEES8_S8_EEENS6_IJNS7_ILi128EEENS7_ILi96EEENS7_ILi64EEEEEELi256ENS_6half_tEfNS_4arch4Sm90ELb0ELb1ELb1ELb1ELb0ELb0ELb0ELb1ELb0ELb1ELb0ELb0EEENS1_21CollectiveEpilogueFwdINS6_IJSA_NS7_ILi256EEESB_EEES9_SE_SG_Li256ELb1ELb1ELb0ELb0EEENS1_36VarlenDynamicPersistentTileSchedulerILi128ELi96ELi256ELi128ELb0ELb1ELb1ELb1ELb0ELb1EEEEEEEEEvNT_6ParamsE)
        /*0e08*/ 	.short	0x0210
        /*0e0a*/ 	.short	0x0af0


	//----- nvinfo : EIATTR_SW_WAR
	.align		4
.L_393:
        /*0e0c*/ 	.byte	0x04, 0x36
        /*0e0e*/ 	.short	(.L_395 - .L_394)
.L_394:
        /*0e10*/ 	.word	0x00000008
.L_395:


//--------------------- .nv.info._ZN7cutlass13device_kernelIN5flash11enable_sm90INS1_16FlashAttnFwdSm90INS1_25CollectiveMainloopFwdSm90ILi2EN4cute5tupleIJNS5_1CILi1EEES8_S8_EEENS6_IJNS7_ILi128EEENS7_ILi96EEENS7_ILi64EEEEEELi256ENS_6half_tEfNS_4arch4Sm90ELb0ELb1ELb1ELb1ELb0ELb1ELb0ELb1ELb0ELb1ELb0ELb0EEENS1_21CollectiveEpilogueFwdINS6_IJSA_NS7_ILi256EEESB_EEES9_SE_SG_Li256ELb1ELb1ELb0ELb0EEENS1_36VarlenDynamicPersistentTileSchedulerILi128ELi96ELi256ELi128ELb0ELb1ELb1ELb1ELb0ELb1EEEEEEEEEvNT_6ParamsE --------------------------
	.section	.nv.info._ZN7cutlass13device_kernelIN5flash11enable_sm90INS1_16FlashAttnFwdSm90INS1_25CollectiveMainloopFwdSm90ILi2EN4cute5tupleIJNS5_1CILi1EEES8_S8_EEENS6_IJNS7_ILi128EEENS7_ILi96EEENS7_ILi64EEEEEELi256ENS_6half_tEfNS_4arch4Sm90ELb0ELb1ELb1ELb1ELb0ELb1ELb0ELb1ELb0ELb1ELb0ELb0EEENS1_21CollectiveEpilogueFwdINS6_IJSA_NS7_ILi256EEESB_EEES9_SE_SG_Li256ELb1ELb1ELb0ELb0EEENS1_36VarlenDynamicPersistentTileSchedulerILi128ELi96ELi256ELi128ELb0ELb1ELb1ELb1ELb0ELb1EEEEEEEEEvNT_6ParamsE,"",@"SHT_CUDA_INFO"
	.sectionflags	@""
	.align	4


	//----- nvinfo : EIATTR_CUDA_API_VERSION
	.align		4
        /*0000*/ 	.byte	0x04, 0x37
        /*0002*/ 	.short	(.L_397 - .L_396)
.L_396:
        /*0004*/ 	.word	0x00000082


	//----- nvinfo : EIATTR_KPARAM_INFO
	.align		4
.L_397:
        /*0008*/ 	.byte	0x04, 0x17
        /*000a*/ 	.short	(.L_399 - .L_398)
.L_398:
        /*000c*/ 	.word	0x00000000
        /*0010*/ 	.short	0x0000
        /*0012*/ 	.short	0x0070
        /*0014*/ 	.byte	0x00, 0xf0, 0x01, 0x2a


	//----- nvinfo : EIATTR_SPARSE_MMA_MASK
	.align		4
.L_399:
        /*0018*/ 	.byte	0x03, 0x50
        /*001a*/ 	.short	0x0000


	//----- nvinfo : EIATTR_MAXREG_COUNT
	.align		4
        /*001c*/ 	.byte	0x03, 0x1b
        /*001e*/ 	.short	0x00a8


	//----- nvinfo : EIATTR_NUM_BARRIERS
	.align		4
        /*0020*/ 	.byte	0x02, 0x4c
        /*0022*/ 	.byte	0x10
	.zero		1


	//----- nvinfo : EIATTR_EXTERNS
	.align		4
        /*0024*/ 	.byte	0x04, 0x0f
        /*0026*/ 	.short	(.L_401 - .L_400)


	//   ....[0]....
	.align		4
.L_400:
        /*0028*/ 	.word	index@(__assertfail)


	//----- nvinfo : EIATTR_ANNOTATIONS
	.align		4
.L_401:
        /*002c*/ 	.byte	0x04, 0x55
        /*002e*/ 	.short	(.L_403 - .L_402)


	//   ....[0]....
.L_402:
        /* <DEDUP_REMOVED lines=79> */


	//----- nvinfo : EIATTR_MERCURY_ISA_VERSION
	.align		4
.L_403:
        /*0510*/ 	.byte	0x03, 0x5f
        /*0512*/ 	.short	0x0101


	//----- nvinfo : EIATTR_UNUSED_LOAD_BYTE_OFFSET
	.align		4
        /*0514*/ 	.byte	0x04, 0x44
        /*0516*/ 	.short	(.L_405 - .L_404)


	//   ....[0]....
.L_404:
        /*0518*/ 	.word	0x00000ac0
        /*051c*/ 	.word	0x0000fff0


	//   ....[1]....
        /*0520*/ 	.word	0x00016490
        /*0524*/ 	.word	0x0000fff0


	//----- nvinfo : EIATTR_INT_WARP_WIDE_INSTR_OFFSETS
	.align		4
.L_405:
        /*0528*/ 	.byte	0x04, 0x31
        /*052a*/ 	.short	(.L_407 - .L_406)


	//   ....[0]....
.L_406:
        /*052c*/ 	.word	0x00000180


	//   ....[1]....
        /*0530*/ 	.word	0x00000220


	//   ....[2]....
        /*0534*/ 	.word	0x00000290


	//   ....[3]....
        /*0538*/ 	.word	0x0001c240


	//   ....[4]....
        /*053c*/ 	.word	0x0001c2d0


	//   ....[5]....
        /*0540*/ 	.word	0x00020040


	//   ....[6]....
        /*0544*/ 	.word	0x000200d0


	//----- nvinfo : EIATTR_COOP_GROUP_MASK_REGIDS
	.align		4
.L_407:
        /*0548*/ 	.byte	0x04, 0x29
        /*054a*/ 	.short	(.L_409 - .L_408)


	//   ....[0]....
.L_408:
        /*054c*/ 	.word	0xffffffff


	//   ....[1]....
        /*0550*/ 	.word	0xffffffff


	//   ....[2]....
        /*0554*/ 	.word	0xffffffff


	//   ....[3]....
        /*0558*/ 	.word	0xffffffff


	//   ....[4]....
        /*055c*/ 	.word	0xffffffff


	//   ....[5]....
        /*0560*/ 	.word	0xffffffff


	//   ....[6]....
        /*0564*/ 	.word	0xffffffff


	//   ....[7]....
        /*0568*/ 	.word	0xffffffff


	//   ....[8]....
        /*056c*/ 	.word	0xffffffff


	//   ....[9]....
        /*0570*/ 	.word	0xffffffff


	//   ....[10]....
        /*0574*/ 	.word	0xffffffff


	//   ....[11]....
        /*0578*/ 	.word	0xffffffff


	//   ....[12]....
        /*057c*/ 	.word	0xffffffff


	//   ....[13]....
        /*0580*/ 	.word	0xffffffff


	//   ....[14]....
        /*0584*/ 	.word	0xffffffff


	//   ....[15]....
        /*0588*/ 	.word	0xffffffff


	//   ....[16]....
        /*058c*/ 	.word	0xffffffff


	//   ....[17]....
        /*0590*/ 	.word	0xffffffff


	//   ....[18]....
        /*0594*/ 	.word	0xffffffff


	//   ....[19]....
        /*0598*/ 	.word	0xffffffff


	//   ....[20]....
        /*059c*/ 	.word	0xffffffff


	//   ....[21]....
        /*05a0*/ 	.word	0xffffffff


	//   ....[22]....
        /*05a4*/ 	.word	0xffffffff


	//   ....[23]....
        /*05a8*/ 	.word	0xffffffff


	//   ....[24]....
        /*05ac*/ 	.word	0xffffffff


	//   ....[25]....
        /*05b0*/ 	.word	0xffffffff


	//   ....[26]....
        /*05b4*/ 	.word	0xffffffff


	//   ....[27]....
        /*05b8*/ 	.word	0xffffffff


	//   ....[28]....
        /*05bc*/ 	.word	0xffffffff


	//   ....[29]....
        /*05c0*/ 	.word	0xffffffff


	//   ....[30]....
        /*05c4*/ 	.word	0xffffffff


	//   ....[31]....
        /*05c8*/ 	.word	0xffffffff


	//   ....[32]....
        /*05cc*/ 	.word	0xffffffff


	//   ....[33]....
        /*05d0*/ 	.word	0xffffffff


	//   ....[34]....
        /*05d4*/ 	.word	0xffffffff


	//   ....[35]....
        /*05d8*/ 	.word	0xffffffff


	//   ....[36]....
        /*05dc*/ 	.word	0xffffffff


	//   ....[37]....
        /*05e0*/ 	.word	0xffffffff


	//   ....[38]....
        /*05e4*/ 	.word	0xffffffff


	//   ....[39]....
        /*05e8*/ 	.word	0xffffffff


	//   ....[40]....
        /*05ec*/ 	.word	0xffffffff


	//   ....[41]....
        /*05f0*/ 	.word	0xffffffff


	//   ....[42]....
        /*05f4*/ 	.word	0xffffffff


	//   ....[43]....
        /*05f8*/ 	.word	0xffffffff


	//   ....[44]....
        /*05fc*/ 	.word	0xffffffff


	//   ....[45]....
        /*0600*/ 	.word	0xffffffff


	//   ....[46]....
        /*0604*/ 	.word	0xffffffff


	//   ....[47]....
        /*0608*/ 	.word	0xffffffff


	//   ....[48]....
        /*060c*/ 	.word	0xffffffff


	//   ....[49]....
        /*0610*/ 	.word	0xffffffff


	//   ....[50]....
        /*0614*/ 	.word	0xffffffff


	//   ....[51]....
        /*0618*/ 	.word	0xffffffff


	//   ....[52]....
        /*061c*/ 	.word	0xffffffff


	//   ....[53]....
        /*0620*/ 	.word	0xffffffff


	//   ....[54]....
        /*0624*/ 	.word	0xffffffff


	//   ....[55]....
        /*0628*/ 	.word	0xffffffff


	//   ....[56]....
        /*062c*/ 	.word	0xffffffff


	//   ....[57]....
        /*0630*/ 	.word	0xffffffff


	//   ....[58]....
        /*0634*/ 	.word	0xffffffff


	//   ....[59]....
        /*0638*/ 	.word	0xffffffff


	//   ....[60]....
        /*063c*/ 	.word	0xffffffff


	//   ....[61]....
        /*0640*/ 	.word	0xffffffff


	//   ....[62]....
        /*0644*/ 	.word	0xffffffff


	//   ....[63]....
        /*0648*/ 	.word	0xffffffff


	//   ....[64]....
        /*064c*/ 	.word	0xffffffff


	//   ....[65]....
        /*0650*/ 	.word	0xffffffff


	//   ....[66]....
        /*0654*/ 	.word	0xffffffff


	//   ....[67]....
        /*0658*/ 	.word	0xffffffff


	//   ....[68]....
        /*065c*/ 	.word	0xffffffff


	//   ....[69]....
        /*0660*/ 	.word	0xffffffff


	//   ....[70]....
        /*0664*/ 	.word	0xffffffff


	//   ....[71]....
        /*0668*/ 	.word	0xffffffff


	//   ....[72]....
        /*066c*/ 	.word	0xffffffff


	//   ....[73]....
        /*0670*/ 	.word	0xffffffff


	//   ....[74]....
        /*0674*/ 	.word	0xffffffff


	//   ....[75]....
        /*0678*/ 	.word	0xffffffff


	//   ....[76]....
        /*067c*/ 	.word	0xffffffff


	//   ....[77]....
        /*0680*/ 	.word	0xffffffff


	//   ....[78]....
        /*0684*/ 	.word	0xffffffff


	//   ....[79]....
        /*0688*/ 	.word	0xffffffff


	//   ....[80]....
        /*068c*/ 	.word	0xffffffff


	//   ....[81]....
        /*0690*/ 	.word	0xffffffff


	//   ....[82]....
        /*0694*/ 	.word	0xffffffff


	//   ....[83]....
        /*0698*/ 	.word	0xffffffff


	//   ....[84]....
        /*069c*/ 	.word	0xffffffff


	//   ....[85]....
        /*06a0*/ 	.word	0xffffffff


	//   ....[86]....
        /*06a4*/ 	.word	0xffffffff


	//   ....[87]....
        /*06a8*/ 	.word	0xffffffff


	//   ....[88]....
        /*06ac*/ 	.word	0xffffffff


	//   ....[89]....
        /*06b0*/ 	.word	0xffffffff


	//   ....[90]....
        /*06b4*/ 	.word	0xffffffff


	//   ....[91]....
        /*06b8*/ 	.word	0xffffffff


	//   ....[92]....
        /*06bc*/ 	.word	0xffffffff


	//   ....[93]....
        /*06c0*/ 	.word	0xffffffff


	//   ....[94]....
        /*06c4*/ 	.word	0xffffffff


	//   ....[95]....
        /*06c8*/ 	.word	0xffffffff


	//   ....[96]....
        /*06cc*/ 	.word	0xffffffff


	//   ....[97]....
        /*06d0*/ 	.word	0xffffffff


	//   ....[98]....
        /*06d4*/ 	.word	0xffffffff


	//   ....[99]....
        /*06d8*/ 	.word	0xffffffff


	//   ....[100]....
        /*06dc*/ 	.word	0xffffffff


	//   ....[101]....
        /*06e0*/ 	.word	0xffffffff


	//   ....[102]....
        /*06e4*/ 	.word	0xffffffff


	//   ....[103]....
        /*06e8*/ 	.word	0xffffffff


	//   ....[104]....
        /*06ec*/ 	.word	0xffffffff


	//   ....[105]....
        /*06f0*/ 	.word	0xffffffff


	//   ....[106]....
        /*06f4*/ 	.word	0xffffffff


	//   ....[107]....
        /*06f8*/ 	.word	0xffffffff


	//   ....[108]....
        /*06fc*/ 	.word	0xffffffff


	//   ....[109]....
        /*0700*/ 	.word	0xffffffff


	//   ....[110]....
        /*0704*/ 	.word	0xffffffff


	//   ....[111]....
        /*0708*/ 	.word	0xffffffff


	//   ....[112]....
        /*070c*/ 	.word	0xffffffff


	//   ....[113]....
        /*0710*/ 	.word	0xffffffff


	//   ....[114]....
        /*0714*/ 	.word	0xffffffff


	//   ....[115]....
        /*0718*/ 	.word	0xffffffff


	//   ....[116]....
        /*071c*/ 	.word	0xffffffff


	//   ....[117]....
        /*0720*/ 	.word	0xffffffff


	//   ....[118]....
        /*0724*/ 	.word	0xffffffff


	//   ....[119]....
        /*0728*/ 	.word	0xffffffff


	//   ....[120]....
        /*072c*/ 	.word	0xffffffff


	//   ....[121]....
        /*0730*/ 	.word	0xffffffff


	//   ....[122]....
        /*0734*/ 	.word	0x0500000f


	//   ....[123]....
        /*0738*/ 	.word	0x0500000f


	//   ....[124]....
        /*073c*/ 	.word	0x0500000f


	//   ....[125]....
        /*0740*/ 	.word	0x0500000f


	//   ....[126]....
        /*0744*/ 	.word	0x0500000f


	//   ....[127]....
        /*0748*/ 	.word	0x0500000f


	//   ....[128]....
        /*074c*/ 	.word	0x0500000f


	//   ....[129]....
        /*0750*/ 	.word	0x0500000f


	//   ....[130]....
        /*0754*/ 	.word	0x0500000f


	//   ....[131]....
        /*0758*/ 	.word	0x0500000f


	//   ....[132]....
        /*075c*/ 	.word	0x0500000f


	//   ....[133]....
        /*0760*/ 	.word	0x0500000f


	//   ....[134]....
        /*0764*/ 	.word	0x0500000f


	//   ....[135]....
        /*0768*/ 	.word	0x0500000f


	//   ....[136]....
        /*076c*/ 	.word	0x0500000f


	//   ....[137]....
        /*0770*/ 	.word	0x0500000f


	//   ....[138]....
        /*0774*/ 	.word	0x0500000f


	//   ....[139]....
        /*0778*/ 	.word	0x0500000f


	//   ....[140]....
        /*077c*/ 	.word	0x0500000f


	//   ....[141]....
        /*0780*/ 	.word	0x0500000f


	//   ....[142]....
        /*0784*/ 	.word	0x0500000f


	//   ....[143]....
        /*0788*/ 	.word	0x0500000f


	//   ....[144]....
        /*078c*/ 	.word	0x0500000f


	//   ....[145]....
        /*0790*/ 	.word	0x0500000f


	//   ....[146]....
        /*0794*/ 	.word	0x0500000f


	//   ....[147]....
        /*0798*/ 	.word	0x0500000f


	//   ....[148]....
        /*079c*/ 	.word	0x0500000f


	//   ....[149]....
        /*07a0*/ 	.word	0x0500000f


	//   ....[150]....
        /*07a4*/ 	.word	0x0500000f


	//   ....[151]....
        /*07a8*/ 	.word	0x0500000f


	//   ....[152]....
        /*07ac*/ 	.word	0x0500000f


	//   ....[153]....
        /*07b0*/ 	.word	0x0500000f


	//   ....[154]....
        /*07b4*/ 	.word	0x0500000f


	//   ....[155]....
        /*07b8*/ 	.word	0x0500000f


	//   ....[156]....
        /*07bc*/ 	.word	0x0500000f


	//   ....[157]....
        /*07c0*/ 	.word	0x0500000f


	//   ....[158]....
        /*07c4*/ 	.word	0x0500000f


	//   ....[159]....
        /*07c8*/ 	.word	0x0500000f


	//   ....[160]....
        /*07cc*/ 	.word	0x0500000f


	//   ....[161]....
        /*07d0*/ 	.word	0x0500000f


	//   ....[162]....
        /*07d4*/ 	.word	0x0500000f


	//   ....[163]....
        /*07d8*/ 	.word	0x0500000f


	//   ....[164]....
        /*07dc*/ 	.word	0x0500000f


	//   ....[165]....
        /*07e0*/ 	.word	0x0500000f


	//   ....[166]....
        /*07e4*/ 	.word	0x0500000f


	//   ....[167]....
        /*07e8*/ 	.word	0x0500000f


	//   ....[168]....
        /*07ec*/ 	.word	0x0500000f


	//   ....[169]....
        /*07f0*/ 	.word	0x0500000f


	//   ....[170]....
        /*07f4*/ 	.word	0x0500000f


	//   ....[171]....
        /*07f8*/ 	.word	0x0500000f


	//   ....[172]....
        /*07fc*/ 	.word	0x0500000f


	//   ....[173]....
        /*0800*/ 	.word	0x0500000f


	//   ....[174]....
        /*0804*/ 	.word	0x0500000f


	//   ....[175]....
        /*0808*/ 	.word	0x0500000f


	//   ....[176]....
        /*080c*/ 	.word	0x0500000f


	//   ....[177]....
        /*0810*/ 	.word	0x0500000f


	//   ....[178]....
        /*0814*/ 	.word	0x0500000f


	//   ....[179]....
        /*0818*/ 	.word	0x0500000f


	//   ....[180]....
        /*081c*/ 	.word	0x0500000f


	//   ....[181]....
        /*0820*/ 	.word	0x0500000f


	//   ....[182]....
        /*0824*/ 	.word	0x0500000f


	//----- nvinfo : EIATTR_COOP_GROUP_INSTR_OFFSETS
	.align		4
.L_409:
        /*0828*/ 	.byte	0x04, 0x28
        /*082a*/ 	.short	(.L_411 - .L_410)


	//   ....[0]....
.L_410:
        /*082c*/ 	.word	0x00000060


	//   ....[1]....
        /*0830*/ 	.word	0x00000190


	//   ....[2]....
        /*0834*/ 	.word	0x00000240


	//   ....[3]....
        /*0838*/ 	.word	0x00000400


	//   ....[4]....
        /*083c*/ 	.word	0x00000560


	//   ....[5]....
        /*0840*/ 	.word	0x00000680


	//   ....[6]....
        /*0844*/ 	.word	0x000007e0


	//   ....[7]....
        /*0848*/ 	.word	0x000062d0


	//   ....[8]....
        /*084c*/ 	.word	0x000069f0


	//   ....[9]....
        /*0850*/ 	.word	0x00006a00


	//   ....[10]....
        /*0854*/ 	.word	0x00006a10


	//   ....[11]....
        /*0858*/ 	.word	0x00006a20


	//   ....[12]....
        /*085c*/ 	.word	0x00006d10


	//   ....[13]....
        /*0860*/ 	.word	0x00006d20


	//   ....[14]....
        /*0864*/ 	.word	0x00006d30


	//   ....[15]....
        /*0868*/ 	.word	0x00006d40


	//   ....[16]....
        /*086c*/ 	.word	0x00007f30


	//   ....[17]....
        /*0870*/ 	.word	0x00007f50


	//   ....[18]....
        /*0874*/ 	.word	0x00007f60


	//   ....[19]....
        /*0878*/ 	.word	0x00007f70


	//   ....[20]....
        /*087c*/ 	.word	0x00008050


	//   ....[21]....
        /*0880*/ 	.word	0x00008060


	//   ....[22]....
        /*0884*/ 	.word	0x00008120


	//   ....[23]....
        /*0888*/ 	.word	0x00008150


	//   ....[24]....
        /*088c*/ 	.word	0x00009900


	//   ....[25]....
        /*0890*/ 	.word	0x0000a230


	//   ....[26]....
        /*0894*/ 	.word	0x0000aca0


	//   ....[27]....
        /*0898*/ 	.word	0x0000ad80


	//   ....[28]....
        /*089c*/ 	.word	0x0000b340


	//   ....[29]....
        /*08a0*/ 	.word	0x0000b3b0


	//   ....[30]....
        /*08a4*/ 	.word	0x0000c650


	//   ....[31]....
        /*08a8*/ 	.word	0x0000cf30


	//   ....[32]....
        /*08ac*/ 	.word	0x0000dd10


	//   ....[33]....
        /*08b0*/ 	.word	0x0000de70


	//   ....[34]....
        /*08b4*/ 	.word	0x0000e7a0


	//   ....[35]....
        /*08b8*/ 	.word	0x0000e970


	//   ....[36]....
        /*08bc*/ 	.word	0x00010630


	//   ....[37]....
        /*08c0*/ 	.word	0x00010690


	//   ....[38]....
        /*08c4*/ 	.word	0x000110e0


	//   ....[39]....
        /*08c8*/ 	.word	0x00011140


	//   ....[40]....
        /*08cc*/ 	.word	0x00012630


	//   ....[41]....
        /*08d0*/ 	.word	0x00012ee0


	//   ....[42]....
        /*08d4*/ 	.word	0x00013cc0


	//   ....[43]....
        /*08d8*/ 	.word	0x00013de0


	//   ....[44]....
        /*08dc*/ 	.word	0x00014740


	//   ....[45]....
        /*08e0*/ 	.word	0x00014910


	//   ....[46]....
        /*08e4*/ 	.word	0x00015a10


	//   ....[47]....
        /*08e8*/ 	.word	0x00015a70


	//   ....[48]....
        /*08ec*/ 	.word	0x00015ab0


	//   ....[49]....
        /*08f0*/ 	.word	0x00015ae0


	//   ....[50]....
        /*08f4*/ 	.word	0x00017470


	//   ....[51]....
        /*08f8*/ 	.word	0x000174b0


	//   ....[52]....
        /*08fc*/ 	.word	0x000174e0


	//   ....[53]....
        /*0900*/ 	.word	0x00017510


	//   ....[54]....
        /*0904*/ 	.word	0x00017e50


	//   ....[55]....
        /*0908*/ 	.word	0x00017e70


	//   ....[56]....
        /*090c*/ 	.word	0x00017fc0


	//   ....[57]....
        /*0910*/ 	.word	0x00017fe0


	//   ....[58]....
        /*0914*/ 	.word	0x00018120


	//   ....[59]....
        /*0918*/ 	.word	0x00018140


	//   ....[60]....
        /*091c*/ 	.word	0x00018280


	//   ....[61]....
        /*0920*/ 	.word	0x00018290


	//   ....[62]....
        /*0924*/ 	.word	0x00018af0


	//   ....[63]....
        /*0928*/ 	.word	0x00018b00


	//   ....[64]....
        /*092c*/ 	.word	0x00018ce0


	//   ....[65]....
        /*0930*/ 	.word	0x00018cf0


	//   ....[66]....
        /*0934*/ 	.word	0x00018ec0


	//   ....[67]....
        /*0938*/ 	.word	0x00018ed0


	//   ....[68]....
        /*093c*/ 	.word	0x000190a0


	//   ....[69]....
        /*0940*/ 	.word	0x000190b0


	//   ....[70]....
        /*0944*/ 	.word	0x000192e0


	//   ....[71]....
        /*0948*/ 	.word	0x000194b0


	//   ....[72]....
        /*094c*/ 	.word	0x000194e0


	//   ....[73]....
        /*0950*/ 	.word	0x00019510


	//   ....[74]....
        /*0954*/ 	.word	0x00019540


	//   ....[75]....
        /*0958*/ 	.word	0x00019570


	//   ....[76]....
        /*095c*/ 	.word	0x000195a0


	//   ....[77]....
        /*0960*/ 	.word	0x00019710


	//   ....[78]....
        /*0964*/ 	.word	0x00019740


	//   ....[79]....
        /*0968*/ 	.word	0x00019770


	//   ....[80]....
        /*096c*/ 	.word	0x000197a0


	//   ....[81]....
        /*0970*/ 	.word	0x000197d0


	//   ....[82]....
        /*0974*/ 	.word	0x00019800


	//   ....[83]....
        /*0978*/ 	.word	0x000198a0


	//   ....[84]....
        /*097c*/ 	.word	0x00019900


	//   ....[85]....
        /*0980*/ 	.word	0x00019990


	//   ....[86]....
        /*0984*/ 	.word	0x0001aa40


	//   ....[87]....
        /*0988*/ 	.word	0x0001c800


	//   ....[88]....
        /*098c*/ 	.word	0x0001d330


	//   ....[89]....
        /*0990*/ 	.word	0x0001d350


	//   ....[90]....
        /*0994*/ 	.word	0x0001d400


	//   ....[91]....
        /*0998*/ 	.word	0x0001d410


	//   ....[92]....
        /*099c*/ 	.word	0x0001d490


	//   ....[93]....
        /*09a0*/ 	.word	0x0001d4a0


	//   ....[94]....
        /*09a4*/ 	.word	0x0001d520


	//   ....[95]....
        /*09a8*/ 	.word	0x0001d530


	//   ....[96]....
        /*09ac*/ 	.word	0x0001d5b0


	//   ....[97]....
        /*09b0*/ 	.word	0x0001d5c0


	//   ....[98]....
        /*09b4*/ 	.word	0x0001d640


	//   ....[99]....
        /*09b8*/ 	.word	0x0001d650


	//   ....[100]....
        /*09bc*/ 	.word	0x0001d6d0


	//   ....[101]....
        /*09c0*/ 	.word	0x0001d6e0


	//   ....[102]....
        /*09c4*/ 	.word	0x0001d730


	//   ....[103]....
        /*09c8*/ 	.word	0x0001d750


	//   ....[104]....
        /*09cc*/ 	.word	0x000202d0


	//   ....[105]....
        /*09d0*/ 	.word	0x00020330


	//   ....[106]....
        /*09d4*/ 	.word	0x00020360


	//   ....[107]....
        /*09d8*/ 	.word	0x00020390


	//   ....[108]....
        /*09dc*/ 	.word	0x000203c0


	//   ....[109]....
        /*09e0*/ 	.word	0x000203f0


	//   ....[110]....
        /*09e4*/ 	.word	0x00020420


	//   ....[111]....
        /*09e8*/ 	.word	0x00020430


	//   ....[112]....
        /*09ec*/ 	.word	0x000205b0


	//   ....[113]....
        /*09f0*/ 	.word	0x000205e0


	//   ....[114]....
        /*09f4*/ 	.word	0x00020610


	//   ....[115]....
        /*09f8*/ 	.word	0x00020640


	//   ....[116]....
        /*09fc*/ 	.word	0x00020670


	//   ....[117]....
        /*0a00*/ 	.word	0x000206a0


	//   ....[118]....
        /*0a04*/ 	.word	0x00020760


	//   ....[119]....
        /*0a08*/ 	.word	0x00020780


	//   ....[120]....
        /*0a0c*/ 	.word	0x000207f0


	//   ....[121]....
        /*0a10*/ 	.word	0x00020ec0


	//   ....[122]....
        /*0a14*/ 	.word	0x00021350


	//   ....[123]....
        /*0a18*/ 	.word	0x000213f0


	//   ....[124]....
        /*0a1c*/ 	.word	0x00021480


	//   ....[125]....
        /*0a20*/ 	.word	0x000214d0


	//   ....[126]....
        /*0a24*/ 	.word	0x00021520


	//   ....[127]....
        /*0a28*/ 	.word	0x000215b0


	//   ....[128]....
        /*0a2c*/ 	.word	0x00021640


	//   ....[129]....
        /*0a30*/ 	.word	0x00021690


	//   ....[130]....
        /*0a34*/ 	.word	0x000216e0


	//   ....[131]....
        /*0a38*/ 	.word	0x000217d0


	//   ....[132]....
        /*0a3c*/ 	.word	0x00021880


	//   ....[133]....
        /*0a40*/ 	.word	0x00021900


	//   ....[134]....
        /*0a44*/ 	.word	0x00021980


	//   ....[135]....
        /*0a48*/ 	.word	0x00021a20


	//   ....[136]....
        /*0a4c*/ 	.word	0x00021ae0


	//   ....[137]....
        /*0a50*/ 	.word	0x00021b30


	//   ....[138]....
        /*0a54*/ 	.word	0x00021c40


	//   ....[139]....
        /*0a58*/ 	.word	0x00021ff0


	//   ....[140]....
        /*0a5c*/ 	.word	0x00022040


	//   ....[141]....
        /*0a60*/ 	.word	0x000220d0


	//   ....[142]....
        /*0a64*/ 	.word	0x00022160


	//   ....[143]....
        /*0a68*/ 	.word	0x000221f0


	//   ....[144]....
        /*0a6c*/ 	.word	0x00022280


	//   ....[145]....
        /*0a70*/ 	.word	0x00022310


	//   ....[146]....
        /*0a74*/ 	.word	0x000223a0


	//   ....[147]....
        /*0a78*/ 	.word	0x00022460


	//   ....[148]....
        /*0a7c*/ 	.word	0x00022750


	//   ....[149]....
        /*0a80*/ 	.word	0x00022910


	//   ....[150]....
        /*0a84*/ 	.word	0x00022960


	//   ....[151]....
        /*0a88*/ 	.word	0x000229c0


	//   ....[152]....
        /*0a8c*/ 	.word	0x00022ab0


	//   ....[153]....
        /*0a90*/ 	.word	0x00022b10


	//   ....[154]....
        /*0a94*/ 	.word	0x00022c00


	//   ....[155]....
        /*0a98*/ 	.word	0x00022c60


	//   ....[156]....
        /*0a9c*/ 	.word	0x00022d50


	//   ....[157]....
        /*0aa0*/ 	.word	0x00022db0


	//   ....[158]....
        /*0aa4*/ 	.word	0x00022ea0


	//   ....[159]....
        /*0aa8*/ 	.word	0x00022f00


	//   ....[160]....
        /*0aac*/ 	.word	0x00022ff0


	//   ....[161]....
        /*0ab0*/ 	.word	0x00023050


	//   ....[162]....
        /*0ab4*/ 	.word	0x00023120


	//   ....[163]....
        /*0ab8*/ 	.word	0x000231a0


	//   ....[164]....
        /*0abc*/ 	.word	0x00023270


	//   ....[165]....
        /*0ac0*/ 	.word	0x000235a0


	//   ....[166]....
        /*0ac4*/ 	.word	0x00023640


	//   ....[167]....
        /*0ac8*/ 	.word	0x00023760


	//   ....[168]....
        /*0acc*/ 	.word	0x000237d0


	//   ....[169]....
        /*0ad0*/ 	.word	0x00023850


	//   ....[170]....
        /*0ad4*/ 	.word	0x000238d0


	//   ....[171]....
        /*0ad8*/ 	.word	0x00023950


	//   ....[172]....
        /*0adc*/ 	.word	0x000239e0


	//   ....[173]....
        /*0ae0*/ 	.word	0x00023a80


	//   ....[174]....
        /*0ae4*/ 	.word	0x00023b20


	//   ....[175]....
        /*0ae8*/ 	.word	0x00023b90


	//   ....[176]....
        /*0aec*/ 	.word	0x00023c00


	//   ....[177]....
        /*0af0*/ 	.word	0x00023c70


	//   ....[178]....
        /*0af4*/ 	.word	0x00023cf0


	//   ....[179]....
        /*0af8*/ 	.word	0x00023d70


	//   ....[180]....
        /*0afc*/ 	.word	0x00023e10


	//   ....[181]....
        /*0b00*/ 	.word	0x00023ea0


	//   ....[182]....
        /*0b04*/ 	.word	0x00023fd0


	//----- nvinfo : EIATTR_REG_RECONFIG
	.align		4
.L_411:
        /*0b08*/ 	.byte	0x01, 0x54
	.zero		2


	//----- nvinfo : EIATTR_SYSCALL_OFFSETS
	.align		4
        /*0b0c*/ 	.byte	0x04, 0x46
        /*0b0e*/ 	.short	(.L_413 - .L_412)


	//   ....[0]....
.L_412:
        /*0b10*/ 	.word	0x00001b90


	//   ....[1]....
        /*0b14*/ 	.word	0x00001ce0


	//   ....[2]....
        /*0b18*/ 	.word	0x00006470


	//   ....[3]....
        /*0b1c*/ 	.word	0x00006780


	//   ....[4]....
        /*0b20*/ 	.word	0x0001c440


	//   ....[5]....
        /*0b24*/ 	.word	0x0001c590


	//   ....[6]....
        /*0b28*/ 	.word	0x0001c680


	//   ....[7]....
        /*0b2c*/ 	.word	0x0001cef0


	//----- nvinfo : EIATTR_MBARRIER_INSTR_OFFSETS
	.align		4
.L_413:
        /*0b30*/ 	.byte	0x04, 0x39
        /*0b32*/ 	.short	(.L_415 - .L_414)


	//   ....[0]....
.L_414:
        /*0b34*/ 	.word	0x000002b0
        /*0b38*/ 	.word	0x000000ff
        /*0b3c*/ 	.word	0x00022800
        /*0b40*/ 	.short	0x0100
        /*0b42*/ 	.byte	0x08
	.zero		1


	//   ....[1]....
        /*0b44*/ 	.word	0x000002c0
        /*0b48*/ 	.word	0x000000ff
        /*0b4c*/ 	.word	0x00022820
        /*0b50*/ 	.short	0x0100
        /*0b52*/ 	.byte	0x08
	.zero		1


	//   ....[2]....
        /*0b54*/ 	.word	0x000003b0
        /*0b58*/ 	.word	0x000000ff
        /*0b5c*/ 	.word	0x00022830
        /*0b60*/ 	.short	0x0100
        /*0b62*/ 	.byte	0x08
	.zero		1


	//   ....[3]....
        /*0b64*/ 	.word	0x000003c0
        /*0b68*/ 	.word	0x000000ff
        /*0b6c*/ 	.word	0x00022840
        /*0b70*/ 	.short	0x0100
        /*0b72*/ 	.byte	0x08
	.zero		1


	//   ....[4]....
        /*0b74*/ 	.word	0x000003d0
        /*0b78*/ 	.word	0x000000ff
        /*0b7c*/ 	.word	0x00022838
        /*0b80*/ 	.short	0x0100
        /*0b82*/ 	.byte	0x08
	.zero		1


	//   ....[5]....
        /*0b84*/ 	.word	0x000003e0
        /*0b88*/ 	.word	0x000000ff
        /*0b8c*/ 	.word	0x00022848
        /*0b90*/ 	.short	0x0100
        /*0b92*/ 	.byte	0x08
	.zero		1


	//   ....[6]....
        /*0b94*/ 	.word	0x00000510
        /*0b98*/ 	.word	0x000000ff
        /*0b9c*/ 	.word	0x00022850
        /*0ba0*/ 	.short	0x0100
        /*0ba2*/ 	.byte	0x08
	.zero		1


	//   ....[7]....
        /*0ba4*/ 	.word	0x00000520
        /*0ba8*/ 	.word	0x000000ff
        /*0bac*/ 	.word	0x00022860
        /*0bb0*/ 	.short	0x0100
        /*0bb2*/ 	.byte	0x08
	.zero		1


	//   ....[8]....
        /*0bb4*/ 	.word	0x00000530
        /*0bb8*/ 	.word	0x000000ff
        /*0bbc*/ 	.word	0x00022858
        /*0bc0*/ 	.short	0x0100
        /*0bc2*/ 	.byte	0x08
	.zero		1


	//   ....[9]....
        /*0bc4*/ 	.word	0x00000540
        /*0bc8*/ 	.word	0x000000ff
        /*0bcc*/ 	.word	0x00022868
        /*0bd0*/ 	.short	0x0100
        /*0bd2*/ 	.byte	0x08
	.zero		1


	//   ....[10]....
        /*0bd4*/ 	.word	0x00000630
        /*0bd8*/ 	.word	0x000000ff
        /*0bdc*/ 	.word	0x00022870
        /*0be0*/ 	.short	0x0100
        /*0be2*/ 	.byte	0x06
	.zero		1


	//   ....[11]....
        /*0be4*/ 	.word	0x00000640
        /*0be8*/ 	.word	0x000000ff
        /*0bec*/ 	.word	0x00022880
        /*0bf0*/ 	.short	0x0100
        /*0bf2*/ 	.byte	0x06
	.zero		1


	//   ....[12]....
        /*0bf4*/ 	.word	0x00000650
        /*0bf8*/ 	.word	0x000000ff
        /*0bfc*/ 	.word	0x00022878
        /*0c00*/ 	.short	0x0100
        /*0c02*/ 	.byte	0x06
	.zero		1


	//   ....[13]....
        /*0c04*/ 	.word	0x00000660
        /*0c08*/ 	.word	0x000000ff
        /*0c0c*/ 	.word	0x00022888
        /*0c10*/ 	.short	0x0100
        /*0c12*/ 	.byte	0x06
	.zero		1


	//   ....[14]....
        /*0c14*/ 	.word	0x00000790
        /*0c18*/ 	.word	0x000000ff
        /*0c1c*/ 	.word	0x00022890
        /*0c20*/ 	.short	0x0100
        /*0c22*/ 	.byte	0x08
	.zero		1


	//   ....[15]....
        /*0c24*/ 	.word	0x000007a0
        /*0c28*/ 	.word	0x000000ff
        /*0c2c*/ 	.word	0x000228a0
        /*0c30*/ 	.short	0x0100
        /*0c32*/ 	.byte	0x08
	.zero		1


	//   ....[16]....
        /*0c34*/ 	.word	0x000007b0
        /*0c38*/ 	.word	0x000000ff
        /*0c3c*/ 	.word	0x00022898
        /*0c40*/ 	.short	0x0100
        /*0c42*/ 	.byte	0x08
	.zero		1


	//   ....[17]....
        /*0c44*/ 	.word	0x000007c0
        /*0c48*/ 	.word	0x000000ff
        /*0c4c*/ 	.word	0x000228a8
        /*0c50*/ 	.short	0x0100
        /*0c52*/ 	.byte	0x08
	.zero		1


	//   ....[18]....
        /*0c54*/ 	.word	0x000008f0
        /*0c58*/ 	.word	0x000000ff
        /*0c5c*/ 	.word	0x000228b0
        /*0c60*/ 	.short	0x0100
        /*0c62*/ 	.byte	0x08
	.zero		1


	//   ....[19]....
        /*0c64*/ 	.word	0x00000900
        /*0c68*/ 	.word	0x000000ff
        /*0c6c*/ 	.word	0x000228c0
        /*0c70*/ 	.short	0x0100
        /*0c72*/ 	.byte	0x08
	.zero		1


	//   ....[20]....
        /*0c74*/ 	.word	0x00000910
        /*0c78*/ 	.word	0x000000ff
        /*0c7c*/ 	.word	0x000228b8
        /*0c80*/ 	.short	0x0100
        /*0c82*/ 	.byte	0x08
	.zero		1


	//   ....[21]....
        /*0c84*/ 	.word	0x00000920
        /*0c88*/ 	.word	0x000000ff
        /*0c8c*/ 	.word	0x000228c8
        /*0c90*/ 	.short	0x0100
        /*0c92*/ 	.byte	0x08
	.zero		1


	//   ....[22]....
        /*0c94*/ 	.word	0x00002f30
        /*0c98*/ 	.word	0x00000062
        /*0c9c*/ 	.word	0x00022890
        /*0ca0*/ 	.short	0x010a
        /*0ca2*/ 	.byte	0x3f
	.zero		1


	//   ....[23]....
        /*0ca4*/ 	.word	0x00004080
        /*0ca8*/ 	.word	0x00000062
        /*0cac*/ 	.word	0x00022890
        /*0cb0*/ 	.short	0x010a
        /*0cb2*/ 	.byte	0x3f
	.zero		1


	//   ....[24]....
        /*0cb4*/ 	.word	0x00005090
        /*0cb8*/ 	.word	0x00000062
        /*0cbc*/ 	.word	0x00022890
        /*0cc0*/ 	.short	0x010a
        /*0cc2*/ 	.byte	0x3f
	.zero		1


	//   ....[25]....
        /*0cc4*/ 	.word	0x000052a0
        /*0cc8*/ 	.word	0x00000020
        /*0ccc*/ 	.word	0x00000000
        /*0cd0*/ 	.short	0x0101
        /*0cd2*/ 	.byte	0x3f
	.zero		1


	//   ....[26]....
        /*0cd4*/ 	.word	0x000052e0
        /*0cd8*/ 	.word	0x00000062
        /*0cdc*/ 	.word	0x000228b0
        /*0ce0*/ 	.short	0x010a
        /*0ce2*/ 	.byte	0x3f
	.zero		1


	//   ....[27]....
        /*0ce4*/ 	.word	0x00005930
        /*0ce8*/ 	.word	0x00000062
        /*0cec*/ 	.word	0x00000000
        /*0cf0*/ 	.short	0x0101
        /*0cf2*/ 	.byte	0x3f
	.zero		1


	//   ....[28]....
        /*0cf4*/ 	.word	0x00006500
        /*0cf8*/ 	.word	0x00000010
        /*0cfc*/ 	.word	0x00022800
        /*0d00*/ 	.short	0x010a
        /*0d02*/ 	.byte	0x3f
	.zero		1


	//   ....[29]....
        /*0d04*/ 	.word	0x00006550
        /*0d08*/ 	.word	0x00000010
        /*0d0c*/ 	.word	0x00022800
        /*0d10*/ 	.short	0x010a
        /*0d12*/ 	.byte	0x3f
	.zero		1


	//   ....[30]....
        /*0d14*/ 	.word	0x00006f80
        /*0d18*/ 	.word	0x00000010
        /*0d1c*/ 	.word	0x00022800
        /*0d20*/ 	.short	0x010a
        /*0d22*/ 	.byte	0x3f
	.zero		1


	//   ....[31]....
        /*0d24*/ 	.word	0x00008380
        /*0d28*/ 	.word	0x00000010
        /*0d2c*/ 	.word	0x00022800
        /*0d30*/ 	.short	0x010a
        /*0d32*/ 	.byte	0x3f
	.zero		1


	//   ....[32]....
        /*0d34*/ 	.word	0x000091b0
        /*0d38*/ 	.word	0x00000006
        /*0d3c*/ 	.word	0x00022830
        /*0d40*/ 	.short	0x010a
        /*0d42*/ 	.byte	0x3f
	.zero		1


	//   ....[33]....
        /*0d44*/ 	.word	0x00009250
        /*0d48*/ 	.word	0x00000006
        /*0d4c*/ 	.word	0x00022830
        /*0d50*/ 	.short	0x010a
        /*0d52*/ 	.byte	0x3f
	.zero		1


	//   ....[34]....
        /*0d54*/ 	.word	0x00009aa0
        /*0d58*/ 	.word	0x0000000c
        /*0d5c*/ 	.word	0x00000000
        /*0d60*/ 	.short	0x0101
        /*0d62*/ 	.byte	0x3f
	.zero		1


	//   ....[35]....
        /*0d64*/ 	.word	0x0000bbf0
        /*0d68*/ 	.word	0x00000006
        /*0d6c*/ 	.word	0x00022850
        /*0d70*/ 	.short	0x010a
        /*0d72*/ 	.byte	0x3f
	.zero		1


	//   ....[36]....
        /*0d74*/ 	.word	0x0000bc40
        /*0d78*/ 	.word	0x00000006
        /*0d7c*/ 	.word	0x00022850
        /*0d80*/ 	.short	0x010a
        /*0d82*/ 	.byte	0x3f
	.zero		1


	//   ....[37]....
        /*0d84*/ 	.word	0x0000c010
        /*0d88*/ 	.word	0x00000006
        /*0d8c*/ 	.word	0x00000000
        /*0d90*/ 	.short	0x0101
        /*0d92*/ 	.byte	0x3f
	.zero		1


	//   ....[38]....
        /*0d94*/ 	.word	0x0000c350
        /*0d98*/ 	.word	0x000000d2
        /*0d9c*/ 	.word	0x00022830
        /*0da0*/ 	.short	0x010a
        /*0da2*/ 	.byte	0x3f
	.zero		1


	//   ....[39]....
        /*0da4*/ 	.word	0x0000c3b0
        /*0da8*/ 	.word	0x000000d2
        /*0dac*/ 	.word	0x00022830
        /*0db0*/ 	.short	0x010a
        /*0db2*/ 	.byte	0x3f
	.zero		1


	//   ....[40]....
        /*0db4*/ 	.word	0x0000c8b0
        /*0db8*/ 	.word	0x000000a4
        /*0dbc*/ 	.word	0x00000000
        /*0dc0*/ 	.short	0x0101
        /*0dc2*/ 	.byte	0x3f
	.zero		1


	//   ....[41]....
        /*0dc4*/ 	.word	0x0000f620
        /*0dc8*/ 	.word	0x000000d2
        /*0dcc*/ 	.word	0x00022850
        /*0dd0*/ 	.short	0x010a
        /*0dd2*/ 	.byte	0x3f
	.zero		1


	//   ....[42]....
        /*0dd4*/ 	.word	0x0000f670
        /*0dd8*/ 	.word	0x000000d2
        /*0ddc*/ 	.word	0x00022850
        /*0de0*/ 	.short	0x010a
        /*0de2*/ 	.byte	0x3f
	.zero		1


	//   ....[43]....
        /*0de4*/ 	.word	0x0000fa30
        /*0de8*/ 	.word	0x000000d2
        /*0dec*/ 	.word	0x00000000
        /*0df0*/ 	.short	0x0101
        /*0df2*/ 	.byte	0x3f
	.zero		1


	//   ....[44]....
        /*0df4*/ 	.word	0x0000fe40
        /*0df8*/ 	.word	0x00000006
        /*0dfc*/ 	.word	0x00022830
        /*0e00*/ 	.short	0x010a
        /*0e02*/ 	.byte	0x3f
	.zero		1


	//   ....[45]....
        /*0e04*/ 	.word	0x0000fea0
        /*0e08*/ 	.word	0x00000006
        /*0e0c*/ 	.word	0x00022830
        /*0e10*/ 	.short	0x010a
        /*0e12*/ 	.byte	0x3f
	.zero		1


	//   ....[46]....
        /*0e14*/ 	.word	0x000118a0
        /*0e18*/ 	.word	0x00000003
        /*0e1c*/ 	.word	0x00000000
        /*0e20*/ 	.short	0x0101
        /*0e22*/ 	.byte	0x3f
	.zero		1


	//   ....[47]....
        /*0e24*/ 	.word	0x00011e10
        /*0e28*/ 	.word	0x00000006
        /*0e2c*/ 	.word	0x00022850
        /*0e30*/ 	.short	0x010a
        /*0e32*/ 	.byte	0x3f
	.zero		1


	//   ....[48]....
        /*0e34*/ 	.word	0x00011e60
        /*0e38*/ 	.word	0x00000006
        /*0e3c*/ 	.word	0x00022850
        /*0e40*/ 	.short	0x010a
        /*0e42*/ 	.byte	0x3f
	.zero		1


	//   ....[49]....
        /*0e44*/ 	.word	0x00012200
        /*0e48*/ 	.word	0x00000006
        /*0e4c*/ 	.word	0x00000000
        /*0e50*/ 	.short	0x0101
        /*0e52*/ 	.byte	0x3f
	.zero		1


	//   ....[50]....
        /*0e54*/ 	.word	0x00012310
        /*0e58*/ 	.word	0x000000d2
        /*0e5c*/ 	.word	0x00022830
        /*0e60*/ 	.short	0x010a
        /*0e62*/ 	.byte	0x3f
	.zero		1


	//   ....[51]....
        /*0e64*/ 	.word	0x00012370
        /*0e68*/ 	.word	0x000000d2
        /*0e6c*/ 	.word	0x00022830
        /*0e70*/ 	.short	0x010a
        /*0e72*/ 	.byte	0x3f
	.zero		1


	//   ....[52]....
        /*0e74*/ 	.word	0x00012860
        /*0e78*/ 	.word	0x000000a2
        /*0e7c*/ 	.word	0x00000000
        /*0e80*/ 	.short	0x0101
        /*0e82*/ 	.byte	0x3f
	.zero		1


	//   ....[53]....
        /*0e84*/ 	.word	0x000155d0
        /*0e88*/ 	.word	0x000000d2
        /*0e8c*/ 	.word	0x00022850
        /*0e90*/ 	.short	0x010a
        /*0e92*/ 	.byte	0x3f
	.zero		1


	//   ....[54]....
        /*0e94*/ 	.word	0x00015620
        /*0e98*/ 	.word	0x000000d2
        /*0e9c*/ 	.word	0x00022850
        /*0ea0*/ 	.short	0x010a
        /*0ea2*/ 	.byte	0x3f
	.zero		1


	//   ....[55]....
        /*0ea4*/ 	.word	0x000159e0
        /*0ea8*/ 	.word	0x000000d2
        /*0eac*/ 	.word	0x00000000
        /*0eb0*/ 	.short	0x0101
        /*0eb2*/ 	.byte	0x3f
	.zero		1


	//   ....[56]....
        /*0eb4*/ 	.word	0x00017e40
        /*0eb8*/ 	.word	0x00000000
        /*0ebc*/ 	.word	0x00000000
        /*0ec0*/ 	.short	0x0101
        /*0ec2*/ 	.byte	0x3f
	.zero		1


	//   ....[57]....
        /*0ec4*/ 	.word	0x0001ab30
        /*0ec8*/ 	.word	0x00000007
        /*0ecc*/ 	.word	0x00022820
        /*0ed0*/ 	.short	0x010a
        /*0ed2*/ 	.byte	0x3f
	.zero		1


	//   ....[58]....
        /*0ed4*/ 	.word	0x0001ac10
        /*0ed8*/ 	.word	0x00000006
        /*0edc*/ 	.word	0x000228a0
        /*0ee0*/ 	.short	0x010a
        /*0ee2*/ 	.byte	0x3f
	.zero		1


	//   ....[59]....
        /*0ee4*/ 	.word	0x0001ae60
        /*0ee8*/ 	.word	0x00000006
        /*0eec*/ 	.word	0x000228c0
        /*0ef0*/ 	.short	0x010a
        /*0ef2*/ 	.byte	0x3f
	.zero		1


	//   ....[60]....
        /*0ef4*/ 	.word	0x0001b520
        /*0ef8*/ 	.word	0x00000005
        /*0efc*/ 	.word	0x000228a0
        /*0f00*/ 	.short	0x010a
        /*0f02*/ 	.byte	0x3f
	.zero		1


	//   ....[61]....
        /*0f04*/ 	.word	0x0001b760
        /*0f08*/ 	.word	0x00000005
        /*0f0c*/ 	.word	0x000228c0
        /*0f10*/ 	.short	0x010a
        /*0f12*/ 	.byte	0x3f
	.zero		1


	//   ....[62]....
        /*0f14*/ 	.word	0x0001ca90
        /*0f18*/ 	.word	0x00000000
        /*0f1c*/ 	.word	0x00022840
        /*0f20*/ 	.short	0x010a
        /*0f22*/ 	.byte	0x3f
	.zero		1


	//   ....[63]....
        /*0f24*/ 	.word	0x0001d800
        /*0f28*/ 	.word	0x00000008
        /*0f2c*/ 	.word	0x00022800
        /*0f30*/ 	.short	0x0107
        /*0f32*/ 	.byte	0x3f
	.zero		1


	//   ....[64]....
        /*0f34*/ 	.word	0x0001d900
        /*0f38*/ 	.word	0x00000002
        /*0f3c*/ 	.word	0x00022800
        /*0f40*/ 	.short	0x0101
        /*0f42*/ 	.byte	0x3f
	.zero		1


	//   ....[65]....
        /*0f44*/ 	.word	0x0001d920
        /*0f48*/ 	.word	0x00000002
        /*0f4c*/ 	.word	0x00022820
        /*0f50*/ 	.short	0x010a
        /*0f52*/ 	.byte	0x3f
	.zero		1


	//   ....[66]....
        /*0f54*/ 	.word	0x0001da20
        /*0f58*/ 	.word	0x00000002
        /*0f5c*/ 	.word	0x00022860
        /*0f60*/ 	.short	0x010a
        /*0f62*/ 	.byte	0x3f
	.zero		1


	//   ....[67]....
        /*0f64*/ 	.word	0x0001e2e0
        /*0f68*/ 	.word	0x00000002
        /*0f6c*/ 	.word	0x00022840
        /*0f70*/ 	.short	0x010a
        /*0f72*/ 	.byte	0x3f
	.zero		1


	//   ....[68]....
        /*0f74*/ 	.word	0x0001e530
        /*0f78*/ 	.word	0x00000002
        /*0f7c*/ 	.word	0x00022860
        /*0f80*/ 	.short	0x010a
        /*0f82*/ 	.byte	0x3f
	.zero		1


	//   ....[69]....
        /*0f84*/ 	.word	0x0001ed90
        /*0f88*/ 	.word	0x00000003
        /*0f8c*/ 	.word	0x00022840
        /*0f90*/ 	.short	0x010a
        /*0f92*/ 	.byte	0x3f
	.zero		1


	//   ....[70]....
        /*0f94*/ 	.word	0x0001efd0
        /*0f98*/ 	.word	0x00000003
        /*0f9c*/ 	.word	0x00022860
        /*0fa0*/ 	.short	0x010a
        /*0fa2*/ 	.byte	0x3f
	.zero		1


	//   ....[71]....
        /*0fa4*/ 	.word	0x0001f7a0
        /*0fa8*/ 	.word	0x00000003
        /*0fac*/ 	.word	0x00022840
        /*0fb0*/ 	.short	0x010a
        /*0fb2*/ 	.byte	0x3f
	.zero		1


	//   ....[72]....
        /*0fb4*/ 	.word	0x0001f9f0
        /*0fb8*/ 	.word	0x00000003
        /*0fbc*/ 	.word	0x00022860
        /*0fc0*/ 	.short	0x010a
        /*0fc2*/ 	.byte	0x3f
	.zero		1


	//   ....[73]....
        /*0fc4*/ 	.word	0x00020e40
        /*0fc8*/ 	.word	0x00000000
        /*0fcc*/ 	.word	0x00022820
        /*0fd0*/ 	.short	0x010a
        /*0fd2*/ 	.byte	0x3f
	.zero		1


	//   ....[74]....
        /*0fd4*/ 	.word	0x00020ff0
        /*0fd8*/ 	.word	0x00000006
        /*0fdc*/ 	.word	0x00000000
        /*0fe0*/ 	.short	0x010a
        /*0fe2*/ 	.byte	0x3f
	.zero		1


	//   ....[75]....
        /*0fe4*/ 	.word	0x00021060
        /*0fe8*/ 	.word	0x00000007
        /*0fec*/ 	.word	0x00000000
        /*0ff0*/ 	.short	0x010a
        /*0ff2*/ 	.byte	0x3f
	.zero		1


	//   ....[76]....
        /*0ff4*/ 	.word	0x000210d0
        /*0ff8*/ 	.word	0x00000004
        /*0ffc*/ 	.word	0x00000000
        /*1000*/ 	.short	0x010a
        /*1002*/ 	.byte	0x3f
	.zero		1


	//   ....[77]....
        /*1004*/ 	.word	0x00021100
        /*1008*/ 	.word	0x00000003
        /*100c*/ 	.word	0x00000000
        /*1010*/ 	.short	0x010a
        /*1012*/ 	.byte	0x3f
	.zero		1


	//   ....[78]....
        /*1014*/ 	.word	0x00021160
        /*1018*/ 	.word	0x00000062
        /*101c*/ 	.word	0x00022890
        /*1020*/ 	.short	0x010a
        /*1022*/ 	.byte	0x3f
	.zero		1


	//   ....[79]....
        /*1024*/ 	.word	0x000211b0
        /*1028*/ 	.word	0x00000062
        /*102c*/ 	.word	0x00022890
        /*1030*/ 	.short	0x010a
        /*1032*/ 	.byte	0x3f
	.zero		1


	//   ....[80]....
        /*1034*/ 	.word	0x00021200
        /*1038*/ 	.word	0x00000062
        /*103c*/ 	.word	0x00022890
        /*1040*/ 	.short	0x010a
        /*1042*/ 	.byte	0x3f
	.zero		1


	//   ....[81]....
        /*1044*/ 	.word	0x00021250
        /*1048*/ 	.word	0x00000062
        /*104c*/ 	.word	0x000228b0
        /*1050*/ 	.short	0x010a
        /*1052*/ 	.byte	0x3f
	.zero		1


	//   ....[82]....
        /*1054*/ 	.word	0x00021710
        /*1058*/ 	.word	0x00000010
        /*105c*/ 	.word	0x00022800
        /*1060*/ 	.short	0x010a
        /*1062*/ 	.byte	0x3f
	.zero		1


	//   ....[83]....
        /*1064*/ 	.word	0x00021cd0
        /*1068*/ 	.word	0x00000010
        /*106c*/ 	.word	0x00022800
        /*1070*/ 	.short	0x010a
        /*1072*/ 	.byte	0x3f
	.zero		1


	//   ....[84]....
        /*1074*/ 	.word	0x00021d20
        /*1078*/ 	.word	0x00000006
        /*107c*/ 	.word	0x00022830
        /*1080*/ 	.short	0x010a
        /*1082*/ 	.byte	0x3f
	.zero		1


	//   ....[85]....
        /*1084*/ 	.word	0x00021d70
        /*1088*/ 	.word	0x00000006
        /*108c*/ 	.word	0x00022850
        /*1090*/ 	.short	0x010a
        /*1092*/ 	.byte	0x3f
	.zero		1


	//   ....[86]....
        /*1094*/ 	.word	0x00021dc0
        /*1098*/ 	.word	0x000000d2
        /*109c*/ 	.word	0x00022830
        /*10a0*/ 	.short	0x010a
        /*10a2*/ 	.byte	0x3f
	.zero		1


	//   ....[87]....
        /*10a4*/ 	.word	0x00021e10
        /*10a8*/ 	.word	0x000000d2
        /*10ac*/ 	.word	0x00022850
        /*10b0*/ 	.short	0x010a
        /*10b2*/ 	.byte	0x3f
	.zero		1


	//   ....[88]....
        /*10b4*/ 	.word	0x00021e60
        /*10b8*/ 	.word	0x00000006
        /*10bc*/ 	.word	0x00022830
        /*10c0*/ 	.short	0x010a
        /*10c2*/ 	.byte	0x3f
	.zero		1


	//   ....[89]....
        /*10c4*/ 	.word	0x00021eb0
        /*10c8*/ 	.word	0x00000006
        /*10cc*/ 	.word	0x00022850
        /*10d0*/ 	.short	0x010a
        /*10d2*/ 	.byte	0x3f
	.zero		1


	//   ....[90]....
        /*10d4*/ 	.word	0x00021f00
        /*10d8*/ 	.word	0x000000d2
        /*10dc*/ 	.word	0x00022830
        /*10e0*/ 	.short	0x010a
        /*10e2*/ 	.byte	0x3f
	.zero		1


	//   ....[91]....
        /*10e4*/ 	.word	0x00021f50
        /*10e8*/ 	.word	0x000000d2
        /*10ec*/ 	.word	0x00022850
        /*10f0*/ 	.short	0x010a
        /*10f2*/ 	.byte	0x3f
	.zero		1


	//   ....[92]....
        /*10f4*/ 	.word	0x00022530
        /*10f8*/ 	.word	0x00000006
        /*10fc*/ 	.word	0x00022820
        /*1100*/ 	.short	0x010a
        /*1102*/ 	.byte	0x3f
	.zero		1


	//   ....[93]....
        /*1104*/ 	.word	0x00022580
        /*1108*/ 	.word	0x00000006
        /*110c*/ 	.word	0x000228a0
        /*1110*/ 	.short	0x010a
        /*1112*/ 	.byte	0x3f
	.zero		1


	//   ....[94]....
        /*1114*/ 	.word	0x000225d0
        /*1118*/ 	.word	0x00000006
        /*111c*/ 	.word	0x000228c0
        /*1120*/ 	.short	0x010a
        /*1122*/ 	.byte	0x3f
	.zero		1


	//   ....[95]....
        /*1124*/ 	.word	0x00022620
        /*1128*/ 	.word	0x00000005
        /*112c*/ 	.word	0x000228a0
        /*1130*/ 	.short	0x010a
        /*1132*/ 	.byte	0x3f
	.zero		1


	//   ....[96]....
        /*1134*/ 	.word	0x00022670
        /*1138*/ 	.word	0x00000005
        /*113c*/ 	.word	0x000228c0
        /*1140*/ 	.short	0x010a
        /*1142*/ 	.byte	0x3f
	.zero		1


	//   ....[97]....
        /*1144*/ 	.word	0x00022810
        /*1148*/ 	.word	0x00000000
        /*114c*/ 	.word	0x00022840
        /*1150*/ 	.short	0x010a
        /*1152*/ 	.byte	0x3f
	.zero		1


	//   ....[98]....
        /*1154*/ 	.word	0x000232c0
        /*1158*/ 	.word	0x00000002
        /*115c*/ 	.word	0x00022820
        /*1160*/ 	.short	0x010a
        /*1162*/ 	.byte	0x3f
	.zero		1


	//   ....[99]....
        /*1164*/ 	.word	0x00023310
        /*1168*/ 	.word	0x00000002
        /*116c*/ 	.word	0x00022860
        /*1170*/ 	.short	0x010a
        /*1172*/ 	.byte	0x3f
	.zero		1


	//   ....[100]....
        /*1174*/ 	.word	0x00023360
        /*1178*/ 	.word	0x00000002
        /*117c*/ 	.word	0x00022840
        /*1180*/ 	.short	0x010a
        /*1182*/ 	.byte	0x3f
	.zero		1


	//   ....[101]....
        /*1184*/ 	.word	0x000233b0
        /*1188*/ 	.word	0x00000002
        /*118c*/ 	.word	0x00022860
        /*1190*/ 	.short	0x010a
        /*1192*/ 	.byte	0x3f
	.zero		1


	//   ....[102]....
        /*1194*/ 	.word	0x00023400
        /*1198*/ 	.word	0x00000003
        /*119c*/ 	.word	0x00022840
        /*11a0*/ 	.short	0x010a
        /*11a2*/ 	.byte	0x3f
	.zero		1


	//   ....[103]....
        /*11a4*/ 	.word	0x00023450
        /*11a8*/ 	.word	0x00000003
        /*11ac*/ 	.word	0x00022860
        /*11b0*/ 	.short	0x010a
        /*11b2*/ 	.byte	0x3f
	.zero		1


	//   ....[104]....
        /*11b4*/ 	.word	0x000234a0
        /*11b8*/ 	.word	0x00000003
        /*11bc*/ 	.word	0x00022840
        /*11c0*/ 	.short	0x010a
        /*11c2*/ 	.byte	0x3f
	.zero		1


	//   ....[105]....
        /*11c4*/ 	.word	0x000234f0
        /*11c8*/ 	.word	0x00000003
        /*11cc*/ 	.word	0x00022860
        /*11d0*/ 	.short	0x010a
        /*11d2*/ 	.byte	0x3f
	.zero		1


	//   ....[106]....
        /*11d4*/ 	.word	0x00023ef0
        /*11d8*/ 	.word	0x00000000
        /*11dc*/ 	.word	0x00022820
        /*11e0*/ 	.short	0x010a
        /*11e2*/ 	.byte	0x3f
	.zero		1


	//   ....[107]....
        /*11e4*/ 	.word	0x00024090
        /*11e8*/ 	.word	0x00000006
        /*11ec*/ 	.word	0x00000000
        /*11f0*/ 	.short	0x010a
        /*11f2*/ 	.byte	0x3f
	.zero		1


	//   ....[108]....
        /*11f4*/ 	.word	0x000240e0
        /*11f8*/ 	.word	0x00000007
        /*11fc*/ 	.word	0x00000000
        /*1200*/ 	.short	0x010a
        /*1202*/ 	.byte	0x3f
	.zero		1


	//   ....[109]....
        /*1204*/ 	.word	0x00024130
        /*1208*/ 	.word	0x00000004
        /*120c*/ 	.word	0x00000000
        /*1210*/ 	.short	0x010a
        /*1212*/ 	.byte	0x3f
	.zero		1


	//----- nvinfo : EIATTR_NUM_MBARRIERS
	.align		4
.L_415:
        /*1214*/ 	.byte	0x03, 0x38
        /*1216*/ 	.short	0x0016


	//----- nvinfo : EIATTR_EXIT_INSTR_OFFSETS
	.align		4
        /*1218*/ 	.byte	0x04, 0x1c
        /*121a*/ 	.short	(.L_417 - .L_416)


	//   ....[0]....
.L_416:
        /*121c*/ 	.word	0x00021150


	//----- nvinfo : EIATTR_MAX_THREADS
	.align		4
.L_417:
        /*1220*/ 	.byte	0x04, 0x05
        /*1222*/ 	.short	(.L_419 - .L_418)
.L_418:
        /*1224*/ 	.word	0x00000180
        /*1228*/ 	.word	0x00000001
        /*122c*/ 	.word	0x00000001


	//----- nvinfo : EIATTR_CRS_STACK_SIZE
	.align		4
.L_419:
        /*1230*/ 	.byte	0x04, 0x1e
        /*1232*/ 	.short	(.L_421 - .L_420)
.L_420:
        /*1234*/ 	.word	0x00000000


	//----- nvinfo : EIATTR_CBANK_PARAM_SIZE
	.align		4
.L_421:
        /*1238*/ 	.byte	0x03, 0x19
        /*123a*/ 	.short	0x0af0


	//----- nvinfo : EIATTR_PARAM_CBANK
	.align		4
        /*123c*/ 	.byte	0x04, 0x0a
        /*123e*/ 	.short	(.L_423 - .L_422)
	.align		4
.L_422:
        /*1240*/ 	.word	index@(.nv.constant0._ZN7cutlass13device_kernelIN5flash11enable_sm90INS1_16FlashAttnFwdSm90INS1_25CollectiveMainloopFwdSm90ILi2EN4cute5tupleIJNS5_1CILi1EEES8_S8_EEENS6_IJNS7_ILi128EEENS7_ILi96EEENS7_ILi64EEEEEELi256ENS_6half_tEfNS_4arch4Sm90ELb0ELb1ELb1ELb1ELb0ELb1ELb0ELb1ELb0ELb1ELb0ELb0EEENS1_21CollectiveEpilogueFwdINS6_IJSA_NS7_ILi256EEESB_EEES9_SE_SG_Li256ELb1ELb1ELb0ELb0EEENS1_36VarlenDynamicPersistentTileSchedulerILi128ELi96ELi256ELi128ELb0ELb1ELb1ELb1ELb0ELb1EEEEEEEEEvNT_6ParamsE)
        /*1244*/ 	.short	0x0210
        /*1246*/ 	.short	0x0af0


	//----- nvinfo : EIATTR_SW_WAR
	.align		4
.L_423:
        /*1248*/ 	.byte	0x04, 0x36
        /*124a*/ 	.short	(.L_425 - .L_424)
.L_424:
        /*124c*/ 	.word	0x00000008
.L_425:


//--------------------- .nv.info._ZN7cutlass13device_kernelIN5flash11enable_sm90INS1_16FlashAttnFwdSm90INS1_25CollectiveMainloopFwdSm90ILi2EN4cute5tupleIJNS5_1CILi1EEES8_S8_EEENS6_IJNS7_ILi128EEENS7_ILi96EEENS7_ILi64EEEEEELi256ENS_6half_tEfNS_4arch4Sm90ELb0ELb1ELb1ELb1ELb0ELb0ELb1ELb1ELb0ELb1ELb0ELb0EEENS1_21CollectiveEpilogueFwdINS6_IJSA_NS7_ILi256EEESB_EEES9_SE_SG_Li256ELb1ELb1ELb0ELb0EEENS1_36VarlenDynamicPersistentTileSchedulerILi128ELi96ELi256ELi128ELb0ELb1ELb1ELb1ELb0ELb1EEEEEEEEEvNT_6ParamsE --------------------------
	.section	.nv.info._ZN7cutlass13device_kernelIN5flash11enable_sm90INS1_16FlashAttnFwdSm90INS1_25CollectiveMainloopFwdSm90ILi2EN4cute5tupleIJNS5_1CILi1EEES8_S8_EEENS6_IJNS7_ILi128EEENS7_ILi96EEENS7_ILi64EEEEEELi256ENS_6half_tEfNS_4arch4Sm90ELb0ELb1ELb1ELb1ELb0ELb0ELb1ELb1ELb0ELb1ELb0ELb0EEENS1_21CollectiveEpilogueFwdINS6_IJSA_NS7_ILi256EEESB_EEES9_SE_SG_Li256ELb1ELb1ELb0ELb0EEENS1_36VarlenDynamicPersistentTileSchedulerILi128ELi96ELi256ELi128ELb0ELb1ELb1ELb1ELb0ELb1EEEEEEEEEvNT_6ParamsE,"",@"SHT_CUDA_INFO"
	.sectionflags	@""
	.align	4


	//----- nvinfo : EIATTR_CUDA_API_VERSION
	.align		4
        /*0000*/ 	.byte	0x04, 0x37
        /*0002*/ 	.short	(.L_427 - .L_426)
.L_426:
        /*0004*/ 	.word	0x00000082


	//----- nvinfo : EIATTR_KPARAM_INFO
	.align		4
.L_427:
        /*0008*/ 	.byte	0x04, 0x17
        /*000a*/ 	.short	(.L_429 - .L_428)
.L_428:
        /*000c*/ 	.word	0x00000000
        /*0010*/ 	.short	0x0000
        /*0012*/ 	.short	0x0070
        /*0014*/ 	.byte	0x00, 0xf0, 0x01, 0x2e


	//----- nvinfo : EIATTR_SPARSE_MMA_MASK
	.align		4
.L_429:
        /*0018*/ 	.byte	0x03, 0x50
        /*001a*/ 	.short	0x0000


	//----- nvinfo : EIATTR_MAXREG_COUNT
	.align		4
        /*001c*/ 	.byte	0x03, 0x1b
        /*001e*/ 	.short	0x00a8


	//----- nvinfo : EIATTR_NUM_BARRIERS
	.align		4
        /*0020*/ 	.byte	0x02, 0x4c
        /*0022*/ 	.byte	0x10
	.zero		1


	//----- nvinfo : EIATTR_EXTERNS
	.align		4
        /*0024*/ 	.byte	0x04, 0x0f
        /*0026*/ 	.short	(.L_431 - .L_430)


	//   ....[0]....
	.align		4
.L_430:
        /*0028*/ 	.word	index@(__assertfail)


	//----- nvinfo : EIATTR_ANNOTATIONS
	.align		4
.L_431:
        /*002c*/ 	.byte	0x04, 0x55
        /*002e*/ 	.short	(.L_433 - .L_432)


	//   ....[0]....
.L_432:
        /* <DEDUP_REMOVED lines=87> */


	//----- nvinfo : EIATTR_MERCURY_ISA_VERSION
	.align		4
.L_433:
        /*0590*/ 	.byte	0x03, 0x5f
        /*0592*/ 	.short	0x0101


	//----- nvinfo : EIATTR_UNUSED_LOAD_BYTE_OFFSET
	.align		4
        /*0594*/ 	.byte	0x04, 0x44
        /*0596*/ 	.short	(.L_435 - .L_434)


	//   ....[0]....
.L_434:
        /*0598*/ 	.word	0x00000b40
        /*059c*/ 	.word	0x0000fff0


	//   ....[1]....
        /*05a0*/ 	.word	0x000201a0
        /*05a4*/ 	.word	0x0000fff0


	//----- nvinfo : EIATTR_INT_WARP_WIDE_INSTR_OFFSETS
	.align		4
.L_435:
        /*05a8*/ 	.byte	0x04, 0x31
        /*05aa*/ 	.short	(.L_437 - .L_436)


	//   ....[0]....
.L_436:
        /*05ac*/ 	.word	0x00000170


	//   ....[1]....
        /*05b0*/ 	.word	0x000001b0


	//   ....[2]....
        /*05b4*/ 	.word	0x00000220


	//   ....[3]....
        /*05b8*/ 	.word	0x00000230


	//   ....[4]....
        /*05bc*/ 	.word	0x000244b0


	//   ....[5]....
        /*05c0*/ 	.word	0x00024540


	//   ....[6]....
        /*05c4*/ 	.word	0x00028fd0


	//   ....[7]....
        /*05c8*/ 	.word	0x00029060


	//----- nvinfo : EIATTR_COOP_GROUP_MASK_REGIDS
	.align		4
.L_437:
        /*05cc*/ 	.byte	0x04, 0x29
        /*05ce*/ 	.short	(.L_439 - .L_438)


	//   ....[0]....
.L_438:
        /*05d0*/ 	.word	0xffffffff


	//   ....[1]....
        /*05d4*/ 	.word	0xffffffff


	//   ....[2]....
        /*05d8*/ 	.word	0xffffffff


	//   ....[3]....
        /*05dc*/ 	.word	0xffffffff


	//   ....[4]....
        /*05e0*/ 	.word	0xffffffff


	//   ....[5]....
        /*05e4*/ 	.word	0xffffffff


	//   ....[6]....
        /*05e8*/ 	.word	0xffffffff


	//   ....[7]....
        /*05ec*/ 	.word	0xffffffff


	//   ....[8]....
        /*05f0*/ 	.word	0xffffffff


	//   ....[9]....
        /*05f4*/ 	.word	0xffffffff


	//   ....[10]....
        /*05f8*/ 	.word	0xffffffff


	//   ....[11]....
        /*05fc*/ 	.word	0xffffffff


	//   ....[12]....
        /*0600*/ 	.word	0xffffffff


	//   ....[13]....
        /*0604*/ 	.word	0xffffffff


	//   ....[14]....
        /*0608*/ 	.word	0xffffffff


	//   ....[15]....
        /*060c*/ 	.word	0xffffffff


	//   ....[16]....
        /*0610*/ 	.word	0xffffffff


	//   ....[17]....
        /*0614*/ 	.word	0xffffffff


	//   ....[18]....
        /*0618*/ 	.word	0xffffffff


	//   ....[19]....
        /*061c*/ 	.word	0xffffffff


	//   ....[20]....
        /*0620*/ 	.word	0xffffffff


	//   ....[21]....
        /*0624*/ 	.word	0xffffffff


	//   ....[22]....
        /*0628*/ 	.word	0xffffffff


	//   ....[23]....
        /*062c*/ 	.word	0xffffffff


	//   ....[24]....
        /*0630*/ 	.word	0xffffffff


	//   ....[25]....
        /*0634*/ 	.word	0xffffffff


	//   ....[26]....
        /*0638*/ 	.word	0xffffffff


	//   ....[27]....
        /*063c*/ 	.word	0xffffffff


	//   ....[28]....
        /*0640*/ 	.word	0xffffffff


	//   ....[29]....
        /*0644*/ 	.word	0xffffffff


	//   ....[30]....
        /*0648*/ 	.word	0xffffffff


	//   ....[31]....
        /*064c*/ 	.word	0xffffffff


	//   ....[32]....
        /*0650*/ 	.word	0xffffffff


	//   ....[33]....
        /*0654*/ 	.word	0xffffffff


	//   ....[34]....
        /*0658*/ 	.word	0xffffffff


	//   ....[35]....
        /*065c*/ 	.word	0xffffffff


	//   ....[36]....
        /*0660*/ 	.word	0xffffffff


	//   ....[37]....
        /*0664*/ 	.word	0xffffffff


	//   ....[38]....
        /*0668*/ 	.word	0xffffffff


	//   ....[39]....
        /*066c*/ 	.word	0xffffffff


	//   ....[40]....
        /*0670*/ 	.word	0xffffffff


	//   ....[41]....
        /*0674*/ 	.word	0xffffffff


	//   ....[42]....
        /*0678*/ 	.word	0xffffffff


	//   ....[43]....
        /*067c*/ 	.word	0xffffffff


	//   ....[44]....
        /*0680*/ 	.word	0xffffffff


	//   ....[45]....
        /*0684*/ 	.word	0xffffffff


	//   ....[46]....
        /*0688*/ 	.word	0xffffffff


	//   ....[47]....
        /*068c*/ 	.word	0xffffffff


	//   ....[48]....
        /*0690*/ 	.word	0xffffffff


	//   ....[49]....
        /*0694*/ 	.word	0xffffffff


	//   ....[50]....
        /*0698*/ 	.word	0xffffffff


	//   ....[51]....
        /*069c*/ 	.word	0xffffffff


	//   ....[52]....
        /*06a0*/ 	.word	0xffffffff


	//   ....[53]....
        /*06a4*/ 	.word	0xffffffff


	//   ....[54]....
        /*06a8*/ 	.word	0xffffffff


	//   ....[55]....
        /*06ac*/ 	.word	0xffffffff


	//   ....[56]....
        /*06b0*/ 	.word	0xffffffff


	//   ....[57]....
        /*06b4*/ 	.word	0xffffffff


	//   ....[58]....
        /*06b8*/ 	.word	0xffffffff


	//   ....[59]....
        /*06bc*/ 	.word	0xffffffff


	//   ....[60]....
        /*06c0*/ 	.word	0xffffffff


	//   ....[61]....
        /*06c4*/ 	.word	0xffffffff


	//   ....[62]....
        /*06c8*/ 	.word	0xffffffff


	//   ....[63]....
        /*06cc*/ 	.word	0xffffffff


	//   ....[64]....
        /*06d0*/ 	.word	0xffffffff


	//   ....[65]....
        /*06d4*/ 	.word	0xffffffff


	//   ....[66]....
        /*06d8*/ 	.word	0xffffffff


	//   ....[67]....
        /*06dc*/ 	.word	0xffffffff


	//   ....[68]....
        /*06e0*/ 	.word	0xffffffff


	//   ....[69]....
        /*06e4*/ 	.word	0xffffffff


	//   ....[70]....
        /*06e8*/ 	.word	0xffffffff


	//   ....[71]....
        /*06ec*/ 	.word	0xffffffff


	//   ....[72]....
        /*06f0*/ 	.word	0xffffffff


	//   ....[73]....
        /*06f4*/ 	.word	0xffffffff


	//   ....[74]....
        /*06f8*/ 	.word	0xffffffff


	//   ....[75]....
        /*06fc*/ 	.word	0xffffffff


	//   ....[76]....
        /*0700*/ 	.word	0xffffffff


	//   ....[77]....
        /*0704*/ 	.word	0xffffffff


	//   ....[78]....
        /*0708*/ 	.word	0xffffffff


	//   ....[79]....
        /*070c*/ 	.word	0xffffffff


	//   ....[80]....
        /*0710*/ 	.word	0xffffffff


	//   ....[81]....
        /*0714*/ 	.word	0xffffffff


	//   ....[82]....
        /*0718*/ 	.word	0xffffffff


	//   ....[83]....
        /*071c*/ 	.word	0xffffffff


	//   ....[84]....
        /*0720*/ 	.word	0xffffffff


	//   ....[85]....
        /*0724*/ 	.word	0xffffffff


	//   ....[86]....
        /*0728*/ 	.word	0xffffffff


	//   ....[87]....
        /*072c*/ 	.word	0xffffffff


	//   ....[88]....
        /*0730*/ 	.word	0xffffffff


	//   ....[89]....
        /*0734*/ 	.word	0xffffffff


	//   ....[90]....
        /*0738*/ 	.word	0xffffffff


	//   ....[91]....
        /*073c*/ 	.word	0xffffffff


	//   ....[92]....
        /*0740*/ 	.word	0xffffffff


	//   ....[93]....
        /*0744*/ 	.word	0xffffffff


	//   ....[94]....
        /*0748*/ 	.word	0xffffffff


	//   ....[95]....
        /*074c*/ 	.word	0xffffffff


	//   ....[96]....
        /*0750*/ 	.word	0xffffffff


	//   ....[97]....
        /*0754*/ 	.word	0xffffffff


	//   ....[98]....
        /*0758*/ 	.word	0xffffffff


	//   ....[99]....
        /*075c*/ 	.word	0xffffffff


	//   ....[100]....
        /*0760*/ 	.word	0xffffffff


	//   ....[101]....
        /*0764*/ 	.word	0xffffffff


	//   ....[102]....
        /*0768*/ 	.word	0xffffffff


	//   ....[103]....
        /*076c*/ 	.word	0xffffffff


	//   ....[104]....
        /*0770*/ 	.word	0xffffffff


	//   ....[105]....
        /*0774*/ 	.word	0xffffffff


	//   ....[106]....
        /*0778*/ 	.word	0xffffffff


	//   ....[107]....
        /*077c*/ 	.word	0xffffffff


	//   ....[108]....
        /*0780*/ 	.word	0xffffffff


	//   ....[109]....
        /*0784*/ 	.word	0xffffffff


	//   ....[110]....
        /*0788*/ 	.word	0xffffffff


	//   ....[111]....
        /*078c*/ 	.word	0xffffffff


	//   ....[112]....
        /*0790*/ 	.word	0xffffffff


	//   ....[113]....
        /*0794*/ 	.word	0xffffffff


	//   ....[114]....
        /*0798*/ 	.word	0xffffffff


	//   ....[115]....
        /*079c*/ 	.word	0x0500000f


	//   ....[116]....
        /*07a0*/ 	.word	0x0500000f


	//   ....[117]....
        /*07a4*/ 	.word	0x0500000f


	//   ....[118]....
        /*07a8*/ 	.word	0x0500000f


	//   ....[119]....
        /*07ac*/ 	.word	0x0500000f


	//   ....[120]....
        /*07b0*/ 	.word	0x0500000f


	//   ....[121]....
        /*07b4*/ 	.word	0x0500000f


	//   ....[122]....
        /*07b8*/ 	.word	0x0500000f


	//   ....[123]....
        /*07bc*/ 	.word	0x0500000f


	//   ....[124]....
        /*07c0*/ 	.word	0x0500000f


	//   ....[125]....
        /*07c4*/ 	.word	0x0500000f


	//   ....[126]....
        /*07c8*/ 	.word	0x0500000f


	//   ....[127]....
        /*07cc*/ 	.word	0x0500000f


	//   ....[128]....
        /*07d0*/ 	.word	0x0500000f


	//   ....[129]....
        /*07d4*/ 	.word	0x0500000f


	//   ....[130]....
        /*07d8*/ 	.word	0x0500000f


	//   ....[131]....
        /*07dc*/ 	.word	0x0500000f


	//   ....[132]....
        /*07e0*/ 	.word	0x0500000f


	//   ....[133]....
        /*07e4*/ 	.word	0x0500000f


	//   ....[134]....
        /*07e8*/ 	.word	0x0500000f


	//   ....[135]....
        /*07ec*/ 	.word	0x0500000f


	//   ....[136]....
        /*07f0*/ 	.word	0x0500000f


	//   ....[137]....
        /*07f4*/ 	.word	0x0500000f


	//   ....[138]....
        /*07f8*/ 	.word	0x0500000f


	//   ....[139]....
        /*07fc*/ 	.word	0x0500000f


	//   ....[140]....
        /*0800*/ 	.word	0x0500000f


	//   ....[141]....
        /*0804*/ 	.word	0x0500000f


	//   ....[142]....
        /*0808*/ 	.word	0x0500000f


	//   ....[143]....
        /*080c*/ 	.word	0x0500000f


	//   ....[144]....
        /*0810*/ 	.word	0x0500000f


	//   ....[145]....
        /*0814*/ 	.word	0x0500000f


	//   ....[146]....
        /*0818*/ 	.word	0x0500000f


	//   ....[147]....
        /*081c*/ 	.word	0x0500000f


	//   ....[148]....
        /*0820*/ 	.word	0x0500000f


	//   ....[149]....
        /*0824*/ 	.word	0x0500000f


	//   ....[150]....
        /*0828*/ 	.word	0x0500000f


	//   ....[151]....
        /*082c*/ 	.word	0x0500000f


	//   ....[152]....
        /*0830*/ 	.word	0x0500000f


	//   ....[153]....
        /*0834*/ 	.word	0x0500000f


	//   ....[154]....
        /*0838*/ 	.word	0x0500000f


	//   ....[155]....
        /*083c*/ 	.word	0x0500000f


	//   ....[156]....
        /*0840*/ 	.word	0x0500000f


	//   ....[157]....
        /*0844*/ 	.word	0x0500000f


	//   ....[158]....
        /*0848*/ 	.word	0x0500000f


	//   ....[159]....
        /*084c*/ 	.word	0x0500000f


	//   ....[160]....
        /*0850*/ 	.word	0x0500000f


	//   ....[161]....
        /*0854*/ 	.word	0x0500000f


	//   ....[162]....
        /*0858*/ 	.word	0x0500000f


	//   ....[163]....
        /*085c*/ 	.word	0x0500000f


	//   ....[164]....
        /*0860*/ 	.word	0x0500000f


	//   ....[165]....
        /*0864*/ 	.word	0x0500000f


	//   ....[166]....
        /*0868*/ 	.word	0xffffffff


	//   ....[167]....
        /*086c*/ 	.word	0xffffffff


	//   ....[168]....
        /*0870*/ 	.word	0xffffffff


	//   ....[169]....
        /*0874*/ 	.word	0xffffffff


	//   ....[170]....
        /*0878*/ 	.word	0xffffffff


	//   ....[171]....
        /*087c*/ 	.word	0xffffffff


	//----- nvinfo : EIATTR_COOP_GROUP_INSTR_OFFSETS
	.align		4
.L_439:
        /*0880*/ 	.byte	0x04, 0x28
        /*0882*/ 	.short	(.L_441 - .L_440)


	//   ....[0]....
.L_440:
        /*0884*/ 	.word	0x000000b0


	//   ....[1]....
        /*0888*/ 	.word	0x00000180


	//   ....[2]....
        /*088c*/ 	.word	0x000001d0


	//   ....[3]....
        /*0890*/ 	.word	0x00000420


	//   ....[4]....
        /*0894*/ 	.word	0x00000580


	//   ....[5]....
        /*0898*/ 	.word	0x000006a0


	//   ....[6]....
        /*089c*/ 	.word	0x00000800


	//   ....[7]....
        /*08a0*/ 	.word	0x00002150


	//   ....[8]....
        /*08a4*/ 	.word	0x00004380


	//   ....[9]....
        /*08a8*/ 	.word	0x00004bb0


	//   ....[10]....
        /*08ac*/ 	.word	0x00006260


	//   ....[11]....
        /*08b0*/ 	.word	0x000062e0


	//   ....[12]....
        /*08b4*/ 	.word	0x00006640


	//   ....[13]....
        /*08b8*/ 	.word	0x00006660


	//   ....[14]....
        /*08bc*/ 	.word	0x0000bdc0


	//   ....[15]....
        /*08c0*/ 	.word	0x0000bfd0


	//   ....[16]....
        /*08c4*/ 	.word	0x0000c1e0


	//   ....[17]....
        /*08c8*/ 	.word	0x0000c200


	//   ....[18]....
        /*08cc*/ 	.word	0x000153f0


	//   ....[19]....
        /*08d0*/ 	.word	0x00015b90


	//   ....[20]....
        /*08d4*/ 	.word	0x00016fe0


	//   ....[21]....
        /*08d8*/ 	.word	0x000171c0


	//   ....[22]....
        /*08dc*/ 	.word	0x000172f0


	//   ....[23]....
        /*08e0*/ 	.word	0x00017310


	//   ....[24]....
        /*08e4*/ 	.word	0x0001f220


	//   ....[25]....
        /*08e8*/ 	.word	0x0001f240


	//   ....[26]....
        /*08ec*/ 	.word	0x0001f2a0


	//   ....[27]....
        /*08f0*/ 	.word	0x0001f2e0


	//   ....[28]....
        /*08f4*/ 	.word	0x000210f0


	//   ....[29]....
        /*08f8*/ 	.word	0x00021110


	//   ....[30]....
        /*08fc*/ 	.word	0x00021170


	//   ....[31]....
        /*0900*/ 	.word	0x00021190


	//   ....[32]....
        /*0904*/ 	.word	0x00021ae0


	//   ....[33]....
        /*0908*/ 	.word	0x00021b00


	//   ....[34]....
        /*090c*/ 	.word	0x00021c50


	//   ....[35]....
        /*0910*/ 	.word	0x00021c70


	//   ....[36]....
        /*0914*/ 	.word	0x00021db0


	//   ....[37]....
        /*0918*/ 	.word	0x00021dd0


	//   ....[38]....
        /*091c*/ 	.word	0x00021f20


	//   ....[39]....
        /*0920*/ 	.word	0x00021f40


	//   ....[40]....
        /*0924*/ 	.word	0x00022880


	//   ....[41]....
        /*0928*/ 	.word	0x000228a0


	//   ....[42]....
        /*092c*/ 	.word	0x000229e0


	//   ....[43]....
        /*0930*/ 	.word	0x00022a00


	//   ....[44]....
        /*0934*/ 	.word	0x00022b40


	//   ....[45]....
        /*0938*/ 	.word	0x00022b60


	//   ....[46]....
        /*093c*/ 	.word	0x00022cb0


	//   ....[47]....
        /*0940*/ 	.word	0x00022cd0


	//   ....[48]....
        /*0944*/ 	.word	0x00022eb0


	//   ....[49]....
        /*0948*/ 	.word	0x00023090


	//   ....[50]....
        /*094c*/ 	.word	0x000230c0


	//   ....[51]....
        /*0950*/ 	.word	0x000230f0


	//   ....[52]....
        /*0954*/ 	.word	0x00023120


	//   ....[53]....
        /*0958*/ 	.word	0x00023150


	//   ....[54]....
        /*095c*/ 	.word	0x00023180


	//   ....[55]....
        /*0960*/ 	.word	0x000232f0


	//   ....[56]....
        /*0964*/ 	.word	0x00023320


	//   ....[57]....
        /*0968*/ 	.word	0x00023350


	//   ....[58]....
        /*096c*/ 	.word	0x00023380


	//   ....[59]....
        /*0970*/ 	.word	0x000233b0


	//   ....[60]....
        /*0974*/ 	.word	0x000233e0


	//   ....[61]....
        /*0978*/ 	.word	0x00023480


	//   ....[62]....
        /*097c*/ 	.word	0x000234e0


	//   ....[63]....
        /*0980*/ 	.word	0x00023570


	//   ....[64]....
        /*0984*/ 	.word	0x00024a70


	//   ....[65]....
        /*0988*/ 	.word	0x000255d0


	//   ....[66]....
        /*098c*/ 	.word	0x000255f0


	//   ....[67]....
        /*0990*/ 	.word	0x00025610


	//   ....[68]....
        /*0994*/ 	.word	0x00025640


	//   ....[69]....
        /*0998*/ 	.word	0x00025710


	//   ....[70]....
        /*099c*/ 	.word	0x000257a0


	//   ....[71]....
        /*09a0*/ 	.word	0x000257d0


	//   ....[72]....
        /*09a4*/ 	.word	0x00025850


	//   ....[73]....
        /*09a8*/ 	.word	0x00025880


	//   ....[74]....
        /*09ac*/ 	.word	0x00025900


	//   ....[75]....
        /*09b0*/ 	.word	0x00025930


	//   ....[76]....
        /*09b4*/ 	.word	0x000259b0


	//   ....[77]....
        /*09b8*/ 	.word	0x000259e0


	//   ....[78]....
        /*09bc*/ 	.word	0x00025a00


	//   ....[79]....
        /*09c0*/ 	.word	0x00025a50


	//   ....[80]....
        /*09c4*/ 	.word	0x00025a60


	//   ....[81]....
        /*09c8*/ 	.word	0x000261f0


	//   ....[82]....
        /*09cc*/ 	.word	0x00026230


	//   ....[83]....
        /*09d0*/ 	.word	0x00026250


	//   ....[84]....
        /*09d4*/ 	.word	0x000262f0


	//   ....[85]....
        /*09d8*/ 	.word	0x00026380


	//   ....[86]....
        /*09dc*/ 	.word	0x00026390


	//   ....[87]....
        /*09e0*/ 	.word	0x00026420


	//   ....[88]....
        /*09e4*/ 	.word	0x00026430


	//   ....[89]....
        /*09e8*/ 	.word	0x000264a0


	//   ....[90]....
        /*09ec*/ 	.word	0x000264b0


	//   ....[91]....
        /*09f0*/ 	.word	0x00026530


	//   ....[92]....
        /*09f4*/ 	.word	0x00026540


	//   ....[93]....
        /*09f8*/ 	.word	0x000265c0


	//   ....[94]....
        /*09fc*/ 	.word	0x000265d0


	//   ....[95]....
        /*0a00*/ 	.word	0x000265e0


	//   ....[96]....
        /*0a04*/ 	.word	0x00026620


	//   ....[97]....
        /*0a08*/ 	.word	0x00029260


	//   ....[98]....
        /*0a0c*/ 	.word	0x000292c0


	//   ....[99]....
        /*0a10*/ 	.word	0x000292f0


	//   ....[100]....
        /*0a14*/ 	.word	0x00029300


	//   ....[101]....
        /*0a18*/ 	.word	0x00029330


	//   ....[102]....
        /*0a1c*/ 	.word	0x00029360


	//   ....[103]....
        /*0a20*/ 	.word	0x00029390


	//   ....[104]....
        /*0a24*/ 	.word	0x000293c0


	//   ....[105]....
        /*0a28*/ 	.word	0x00029540


	//   ....[106]....
        /*0a2c*/ 	.word	0x00029570


	//   ....[107]....
        /*0a30*/ 	.word	0x000295a0


	//   ....[108]....
        /*0a34*/ 	.word	0x000295d0


	//   ....[109]....
        /*0a38*/ 	.word	0x00029600


	//   ....[110]....
        /*0a3c*/ 	.word	0x00029630


	//   ....[111]....
        /*0a40*/ 	.word	0x000296f0


	//   ....[112]....
        /*0a44*/ 	.word	0x00029710


	//   ....[113]....
        /*0a48*/ 	.word	0x00029780


	//   ....[114]....
        /*0a4c*/ 	.word	0x00029e50


	//   ....[115]....
        /*0a50*/ 	.word	0x0002a430


	//   ....[116]....
        /*0a54*/ 	.word	0x0002a5c0


	//   ....[117]....
        /*0a58*/ 	.word	0x0002a620


	//   ....[118]....
        /*0a5c*/ 	.word	0x0002a680


	//   ....[119]....
        /*0a60*/ 	.word	0x0002a6e0


	//   ....[120]....
        /*0a64*/ 	.word	0x0002a780


	//   ....[121]....
        /*0a68*/ 	.word	0x0002a870


	//   ....[122]....
        /*0a6c*/ 	.word	0x0002a9a0


	//   ....[123]....
        /*0a70*/ 	.word	0x0002aa40


	//   ....[124]....
        /*0a74*/ 	.word	0x0002ab10


	//   ....[125]....
        /*0a78*/ 	.word	0x0002abb0


	//   ....[126]....
        /*0a7c*/ 	.word	0x0002ac80


	//   ....[127]....
        /*0a80*/ 	.word	0x0002ad20


	//   ....[128]....
        /*0a84*/ 	.word	0x0002adf0


	//   ....[129]....
        /*0a88*/ 	.word	0x0002ae90


	//   ....[130]....
        /*0a8c*/ 	.word	0x0002af40


	//   ....[131]....
        /*0a90*/ 	.word	0x0002afe0


	//   ....[132]....
        /*0a94*/ 	.word	0x0002b280


	//   ....[133]....
        /*0a98*/ 	.word	0x0002b330


	//   ....[134]....
        /*0a9c*/ 	.word	0x0002b430


	//   ....[135]....
        /*0aa0*/ 	.word	0x0002b520


	//   ....[136]....
        /*0aa4*/ 	.word	0x0002b5e0


	//   ....[137]....
        /*0aa8*/ 	.word	0x0002b6a0


	//   ....[138]....
        /*0aac*/ 	.word	0x0002b760


	//   ....[139]....
        /*0ab0*/ 	.word	0x0002b820


	//   ....[140]....
        /*0ab4*/ 	.word	0x0002b8e0


	//   ....[141]....
        /*0ab8*/ 	.word	0x0002b9a0


	//   ....[142]....
        /*0abc*/ 	.word	0x0002ba60


	//   ....[143]....
        /*0ac0*/ 	.word	0x0002bb10


	//   ....[144]....
        /*0ac4*/ 	.word	0x0002bc10


	//   ....[145]....
        /*0ac8*/ 	.word	0x0002bc60


	//   ....[146]....
        /*0acc*/ 	.word	0x0002bcc0


	//   ....[147]....
        /*0ad0*/ 	.word	0x0002bda0


	//   ....[148]....
        /*0ad4*/ 	.word	0x0002c0d0


	//   ....[149]....
        /*0ad8*/ 	.word	0x0002c170


	//   ....[150]....
        /*0adc*/ 	.word	0x0002c290


	//   ....[151]....
        /*0ae0*/ 	.word	0x0002c300


	//   ....[152]....
        /*0ae4*/ 	.word	0x0002c380


	//   ....[153]....
        /*0ae8*/ 	.word	0x0002c400


	//   ....[154]....
        /*0aec*/ 	.word	0x0002c480


	//   ....[155]....
        /*0af0*/ 	.word	0x0002c510


	//   ....[156]....
        /*0af4*/ 	.word	0x0002c5b0


	//   ....[157]....
        /*0af8*/ 	.word	0x0002c650


	//   ....[158]....
        /*0afc*/ 	.word	0x0002c6c0


	//   ....[159]....
        /*0b00*/ 	.word	0x0002c730


	//   ....[160]....
        /*0b04*/ 	.word	0x0002c7a0


	//   ....[161]....
        /*0b08*/ 	.word	0x0002c820


	//   ....[162]....
        /*0b0c*/ 	.word	0x0002c8a0


	//   ....[163]....
        /*0b10*/ 	.word	0x0002c940


	//   ....[164]....
        /*0b14*/ 	.word	0x0002c9d0


	//   ....[165]....
        /*0b18*/ 	.word	0x0002cb00


	//   ....[166]....
        /*0b1c*/ 	.word	0x0002f1b0


	//   ....[167]....
        /*0b20*/ 	.word	0x0002f930


	//   ....[168]....
        /*0b24*/ 	.word	0x00030c00


	//   ....[169]....
        /*0b28*/ 	.word	0x00030c50


	//   ....[170]....
        /*0b2c*/ 	.word	0x00030cb0


	//   ....[171]....
        /*0b30*/ 	.word	0x00030cd0


	//----- nvinfo : EIATTR_REG_RECONFIG
	.align		4
.L_441:
        /*0b34*/ 	.byte	0x01, 0x54
	.zero		2


	//----- nvinfo : EIATTR_SYSCALL_OFFSETS
	.align		4
        /*0b38*/ 	.byte	0x04, 0x46
        /*0b3a*/ 	.short	(.L_443 - .L_442)


	//   ....[0]....
.L_442:
        /*0b3c*/ 	.word	0x000026c0


	//   ....[1]....
        /*0b40*/ 	.word	0x000246b0


	//   ....[2]....
        /*0b44*/ 	.word	0x00024800


	//   ....[3]....
        /*0b48*/ 	.word	0x000248f0


	//   ....[4]....
        /*0b4c*/ 	.word	0x000251a0


	//   ....[5]....
        /*0b50*/ 	.word	0x00025df0


	//----- nvinfo : EIATTR_MBARRIER_INSTR_OFFSETS
	.align		4
.L_443:
        /*0b54*/ 	.byte	0x04, 0x39
        /*0b56*/ 	.short	(.L_445 - .L_444)


	//   ....[0]....
.L_444:
        /*0b58*/ 	.word	0x000002c0
        /*0b5c*/ 	.word	0x000000ff
        /*0b60*/ 	.word	0x00032400
        /*0b64*/ 	.short	0x0100
        /*0b66*/ 	.byte	0x08
	.zero		1


	//   ....[1]....
        /*0b68*/ 	.word	0x000002d0
        /*0b6c*/ 	.word	0x000000ff
        /*0b70*/ 	.word	0x00032410
        /*0b74*/ 	.short	0x0100
        /*0b76*/ 	.byte	0x08
	.zero		1


	//   ....[2]....
        /*0b78*/ 	.word	0x000002e0
        /*0b7c*/ 	.word	0x000000ff
        /*0b80*/ 	.word	0x00032420
        /*0b84*/ 	.short	0x0100
        /*0b86*/ 	.byte	0x08
	.zero		1


	//   ....[3]....
        /*0b88*/ 	.word	0x000003d0
        /*0b8c*/ 	.word	0x000000ff
        /*0b90*/ 	.word	0x00032430
        /*0b94*/ 	.short	0x0100
        /*0b96*/ 	.byte	0x08
	.zero		1


	//   ....[4]....
        /*0b98*/ 	.word	0x000003e0
        /*0b9c*/ 	.word	0x000000ff
        /*0ba0*/ 	.word	0x00032440
        /*0ba4*/ 	.short	0x0100
        /*0ba6*/ 	.byte	0x08
	.zero		1


	//   ....[5]....
        /*0ba8*/ 	.word	0x000003f0
        /*0bac*/ 	.word	0x000000ff
        /*0bb0*/ 	.word	0x00032438
        /*0bb4*/ 	.short	0x0100
        /*0bb6*/ 	.byte	0x08
	.zero		1


	//   ....[6]....
        /*0bb8*/ 	.word	0x00000400
        /*0bbc*/ 	.word	0x000000ff
        /*0bc0*/ 	.word	0x00032448
        /*0bc4*/ 	.short	0x0100
        /*0bc6*/ 	.byte	0x08
	.zero		1


	//   ....[7]....
        /*0bc8*/ 	.word	0x00000530
        /*0bcc*/ 	.word	0x000000ff
        /*0bd0*/ 	.word	0x00032450
        /*0bd4*/ 	.short	0x0100
        /*0bd6*/ 	.byte	0x08
	.zero		1


	//   ....[8]....
        /*0bd8*/ 	.word	0x00000540
        /*0bdc*/ 	.word	0x000000ff
        /*0be0*/ 	.word	0x00032460
        /*0be4*/ 	.short	0x0100
        /*0be6*/ 	.byte	0x08
	.zero		1


	//   ....[9]....
        /*0be8*/ 	.word	0x00000550
        /*0bec*/ 	.word	0x000000ff
        /*0bf0*/ 	.word	0x00032458
        /*0bf4*/ 	.short	0x0100
        /*0bf6*/ 	.byte	0x08
	.zero		1


	//   ....[10]....
        /*0bf8*/ 	.word	0x00000560
        /*0bfc*/ 	.word	0x000000ff
        /*0c00*/ 	.word	0x00032468
        /*0c04*/ 	.short	0x0100
        /*0c06*/ 	.byte	0x08
	.zero		1


	//   ....[11]....
        /*0c08*/ 	.word	0x00000650
        /*0c0c*/ 	.word	0x000000ff
        /*0c10*/ 	.word	0x00032470
        /*0c14*/ 	.short	0x0100
        /*0c16*/ 	.byte	0x06
	.zero		1


	//   ....[12]....
        /*0c18*/ 	.word	0x00000660
        /*0c1c*/ 	.word	0x000000ff
        /*0c20*/ 	.word	0x00032480
        /*0c24*/ 	.short	0x0100
        /*0c26*/ 	.byte	0x06
	.zero		1


	//   ....[13]....
        /*0c28*/ 	.word	0x00000670
        /*0c2c*/ 	.word	0x000000ff
        /*0c30*/ 	.word	0x00032478
        /*0c34*/ 	.short	0x0100
        /*0c36*/ 	.byte	0x06
	.zero		1


	//   ....[14]....
        /*0c38*/ 	.word	0x00000680
        /*0c3c*/ 	.word	0x000000ff
        /*0c40*/ 	.word	0x00032488
        /*0c44*/ 	.short	0x0100
        /*0c46*/ 	.byte	0x06
	.zero		1


	//   ....[15]....
        /*0c48*/ 	.word	0x000007b0
        /*0c4c*/ 	.word	0x000000ff
        /*0c50*/ 	.word	0x00032490
        /*0c54*/ 	.short	0x0100
        /*0c56*/ 	.byte	0x08
	.zero		1


	//   ....[16]....
        /*0c58*/ 	.word	0x000007c0
        /*0c5c*/ 	.word	0x000000ff
        /*0c60*/ 	.word	0x000324a0
        /*0c64*/ 	.short	0x0100
        /*0c66*/ 	.byte	0x08
	.zero		1


	//   ....[17]....
        /*0c68*/ 	.word	0x000007d0
        /*0c6c*/ 	.word	0x000000ff
        /*0c70*/ 	.word	0x00032498
        /*0c74*/ 	.short	0x0100
        /*0c76*/ 	.byte	0x08
	.zero		1


	//   ....[18]....
        /*0c78*/ 	.word	0x000007e0
        /*0c7c*/ 	.word	0x000000ff
        /*0c80*/ 	.word	0x000324a8
        /*0c84*/ 	.short	0x0100
        /*0c86*/ 	.byte	0x08
	.zero		1


	//   ....[19]....
        /*0c88*/ 	.word	0x00000910
        /*0c8c*/ 	.word	0x000000ff
        /*0c90*/ 	.word	0x000324b0
        /*0c94*/ 	.short	0x0100
        /*0c96*/ 	.byte	0x08
	.zero		1


	//   ....[20]....
        /*0c98*/ 	.word	0x00000920
        /*0c9c*/ 	.word	0x000000ff
        /*0ca0*/ 	.word	0x000324c0
        /*0ca4*/ 	.short	0x0100
        /*0ca6*/ 	.byte	0x08
	.zero		1


	//   ....[21]....
        /*0ca8*/ 	.word	0x00000930
        /*0cac*/ 	.word	0x000000ff
        /*0cb0*/ 	.word	0x000324b8
        /*0cb4*/ 	.short	0x0100
        /*0cb6*/ 	.byte	0x08
	.zero		1


	//   ....[22]....
        /*0cb8*/ 	.word	0x00000940
        /*0cbc*/ 	.word	0x000000ff
        /*0cc0*/ 	.word	0x000324c8
        /*0cc4*/ 	.short	0x0100
        /*0cc6*/ 	.byte	0x08
	.zero		1


	//   ....[23]....
        /*0cc8*/ 	.word	0x00002940
        /*0ccc*/ 	.word	0x000000ff
        /*0cd0*/ 	.word	0x00032400
        /*0cd4*/ 	.short	0x010a
        /*0cd6*/ 	.byte	0x2e
	.zero		1


	//   ....[24]....
        /*0cd8*/ 	.word	0x00002d70
        /*0cdc*/ 	.word	0x00000014
        /*0ce0*/ 	.word	0x00000000
        /*0ce4*/ 	.short	0x010a
        /*0ce6*/ 	.byte	0x3f
	.zero		1


	//   ....[25]....
        /*0ce8*/ 	.word	0x00002dd0
        /*0cec*/ 	.word	0x00000014
        /*0cf0*/ 	.word	0x00000000
        /*0cf4*/ 	.short	0x010a
        /*0cf6*/ 	.byte	0x3f
	.zero		1


	//   ....[26]....
        /*0cf8*/ 	.word	0x00003180
        /*0cfc*/ 	.word	0x000000ff
        /*0d00*/ 	.word	0x00032410
        /*0d04*/ 	.short	0x010a
        /*0d06*/ 	.byte	0x2e
	.zero		1


	//   ....[27]....
        /*0d08*/ 	.word	0x00003280
        /*0d0c*/ 	.word	0x00000008
        /*0d10*/ 	.word	0x00000000
        /*0d14*/ 	.short	0x010a
        /*0d16*/ 	.byte	0x3f
	.zero		1


	//   ....[28]....
        /*0d18*/ 	.word	0x000032e0
        /*0d1c*/ 	.word	0x00000008
        /*0d20*/ 	.word	0x00000000
        /*0d24*/ 	.short	0x010a
        /*0d26*/ 	.byte	0x3f
	.zero		1


	//   ....[29]....
        /*0d28*/ 	.word	0x00003fd0
        /*0d2c*/ 	.word	0x00000008
        /*0d30*/ 	.word	0x00000000
        /*0d34*/ 	.short	0x0101
        /*0d36*/ 	.byte	0x3f
	.zero		1


	//   ....[30]....
        /*0d38*/ 	.word	0x00009880
        /*0d3c*/ 	.word	0x0000000b
        /*0d40*/ 	.word	0x00000000
        /*0d44*/ 	.short	0x0101
        /*0d46*/ 	.byte	0x3f
	.zero		1


	//   ....[31]....
        /*0d48*/ 	.word	0x00009fb0
        /*0d4c*/ 	.word	0x00000003
        /*0d50*/ 	.word	0x00000000
        /*0d54*/ 	.short	0x010a
        /*0d56*/ 	.byte	0x3f
	.zero		1


	//   ....[32]....
        /*0d58*/ 	.word	0x0000a0b0
        /*0d5c*/ 	.word	0x00000000
        /*0d60*/ 	.word	0x00000000
        /*0d64*/ 	.short	0x010a
        /*0d66*/ 	.byte	0x3f
	.zero		1


	//   ....[33]....
        /*0d68*/ 	.word	0x0000a4e0
        /*0d6c*/ 	.word	0x00000003
        /*0d70*/ 	.word	0x00000000
        /*0d74*/ 	.short	0x010a
        /*0d76*/ 	.byte	0x3f
	.zero		1


	//   ....[34]....
        /*0d78*/ 	.word	0x0000a590
        /*0d7c*/ 	.word	0x00000004
        /*0d80*/ 	.word	0x00000000
        /*0d84*/ 	.short	0x010a
        /*0d86*/ 	.byte	0x3f
	.zero		1


	//   ....[35]....
        /*0d88*/ 	.word	0x0000b250
        /*0d8c*/ 	.word	0x00000003
        /*0d90*/ 	.word	0x00000000
        /*0d94*/ 	.short	0x0101
        /*0d96*/ 	.byte	0x3f
	.zero		1


	//   ....[36]....
        /*0d98*/ 	.word	0x00013b70
        /*0d9c*/ 	.word	0x00000000
        /*0da0*/ 	.word	0x00000000
        /*0da4*/ 	.short	0x0101
        /*0da6*/ 	.byte	0x3f
	.zero		1


	//   ....[37]....
        /*0da8*/ 	.word	0x00013d70
        /*0dac*/ 	.word	0x00000005
        /*0db0*/ 	.word	0x00000000
        /*0db4*/ 	.short	0x010a
        /*0db6*/ 	.byte	0x3f
	.zero		1


	//   ....[38]....
        /*0db8*/ 	.word	0x00013e70
        /*0dbc*/ 	.word	0x00000000
        /*0dc0*/ 	.word	0x00000000
        /*0dc4*/ 	.short	0x010a
        /*0dc6*/ 	.byte	0x3f
	.zero		1


	//   ....[39]....
        /*0dc8*/ 	.word	0x000142a0
        /*0dcc*/ 	.word	0x00000005
        /*0dd0*/ 	.word	0x00000000
        /*0dd4*/ 	.short	0x010a
        /*0dd6*/ 	.byte	0x3f
	.zero		1


	//   ....[40]....
        /*0dd8*/ 	.word	0x00014350
        /*0ddc*/ 	.word	0x00000004
        /*0de0*/ 	.word	0x00000000
        /*0de4*/ 	.short	0x010a
        /*0de6*/ 	.byte	0x3f
	.zero		1


	//   ....[41]....
        /*0de8*/ 	.word	0x00015010
        /*0dec*/ 	.word	0x00000004
        /*0df0*/ 	.word	0x00000000
        /*0df4*/ 	.short	0x0101
        /*0df6*/ 	.byte	0x3f
	.zero		1


	//   ....[42]....
        /*0df8*/ 	.word	0x0001edb0
        /*0dfc*/ 	.word	0x00000000
        /*0e00*/ 	.word	0x00000000
        /*0e04*/ 	.short	0x0101
        /*0e06*/ 	.byte	0x3f
	.zero		1


	//   ....[43]....
        /*0e08*/ 	.word	0x00021b10
        /*0e0c*/ 	.word	0x000000ff
        /*0e10*/ 	.word	0x00000000
        /*0e14*/ 	.short	0x0101
        /*0e16*/ 	.byte	0x04
	.zero		1


	//   ....[44]....
        /*0e18*/ 	.word	0x00024d00
        /*0e1c*/ 	.word	0x00000000
        /*0e20*/ 	.word	0x00032440
        /*0e24*/ 	.short	0x010a
        /*0e26*/ 	.byte	0x3f
	.zero		1


	//   ....[45]....
        /*0e28*/ 	.word	0x00025b90
        /*0e2c*/ 	.word	0x00000008
        /*0e30*/ 	.word	0x00032400
        /*0e34*/ 	.short	0x0107
        /*0e36*/ 	.byte	0x3f
	.zero		1


	//   ....[46]....
        /*0e38*/ 	.word	0x00025c30
        /*0e3c*/ 	.word	0x00000002
        /*0e40*/ 	.word	0x00032400
        /*0e44*/ 	.short	0x0101
        /*0e46*/ 	.byte	0x3f
	.zero		1


	//   ....[47]....
        /*0e48*/ 	.word	0x00026780
        /*0e4c*/ 	.word	0x00000008
        /*0e50*/ 	.word	0x00032410
        /*0e54*/ 	.short	0x0107
        /*0e56*/ 	.byte	0x3f
	.zero		1


	//   ....[48]....
        /*0e58*/ 	.word	0x00026880
        /*0e5c*/ 	.word	0x00000002
        /*0e60*/ 	.word	0x00032410
        /*0e64*/ 	.short	0x0101
        /*0e66*/ 	.byte	0x3f
	.zero		1


	//   ....[49]....
        /*0e68*/ 	.word	0x000268a0
        /*0e6c*/ 	.word	0x00000002
        /*0e70*/ 	.word	0x00032420
        /*0e74*/ 	.short	0x010a
        /*0e76*/ 	.byte	0x3f
	.zero		1


	//   ....[50]....
        /*0e78*/ 	.word	0x000269b0
        /*0e7c*/ 	.word	0x00000002
        /*0e80*/ 	.word	0x00032460
        /*0e84*/ 	.short	0x010a
        /*0e86*/ 	.byte	0x3f
	.zero		1


	//   ....[51]....
        /*0e88*/ 	.word	0x00027270
        /*0e8c*/ 	.word	0x00000003
        /*0e90*/ 	.word	0x00032440
        /*0e94*/ 	.short	0x010a
        /*0e96*/ 	.byte	0x3f
	.zero		1


	//   ....[52]....
        /*0e98*/ 	.word	0x000274c0
        /*0e9c*/ 	.word	0x00000003
        /*0ea0*/ 	.word	0x00032460
        /*0ea4*/ 	.short	0x010a
        /*0ea6*/ 	.byte	0x3f
	.zero		1


	//   ....[53]....
        /*0ea8*/ 	.word	0x00027d20
        /*0eac*/ 	.word	0x00000002
        /*0eb0*/ 	.word	0x00032440
        /*0eb4*/ 	.short	0x010a
        /*0eb6*/ 	.byte	0x3f
	.zero		1


	//   ....[54]....
        /*0eb8*/ 	.word	0x00027f60
        /*0ebc*/ 	.word	0x00000002
        /*0ec0*/ 	.word	0x00032460
        /*0ec4*/ 	.short	0x010a
        /*0ec6*/ 	.byte	0x3f
	.zero		1


	//   ....[55]....
        /*0ec8*/ 	.word	0x00028730
        /*0ecc*/ 	.word	0x00000003
        /*0ed0*/ 	.word	0x00032440
        /*0ed4*/ 	.short	0x010a
        /*0ed6*/ 	.byte	0x3f
	.zero		1


	//   ....[56]....
        /*0ed8*/ 	.word	0x00028980
        /*0edc*/ 	.word	0x00000003
        /*0ee0*/ 	.word	0x00032460
        /*0ee4*/ 	.short	0x010a
        /*0ee6*/ 	.byte	0x3f
	.zero		1


	//   ....[57]....
        /*0ee8*/ 	.word	0x00029dd0
        /*0eec*/ 	.word	0x00000000
        /*0ef0*/ 	.word	0x00032420
        /*0ef4*/ 	.short	0x010a
        /*0ef6*/ 	.byte	0x3f
	.zero		1


	//   ....[58]....
        /*0ef8*/ 	.word	0x00029f90
        /*0efc*/ 	.word	0x00000006
        /*0f00*/ 	.word	0x00000000
        /*0f04*/ 	.short	0x010a
        /*0f06*/ 	.byte	0x3f
	.zero		1


	//   ....[59]....
        /*0f08*/ 	.word	0x0002a000
        /*0f0c*/ 	.word	0x00000007
        /*0f10*/ 	.word	0x00000000
        /*0f14*/ 	.short	0x010a
        /*0f16*/ 	.byte	0x3f
	.zero		1


	//   ....[60]....
        /*0f18*/ 	.word	0x0002a070
        /*0f1c*/ 	.word	0x00000004
        /*0f20*/ 	.word	0x00000000
        /*0f24*/ 	.short	0x010a
        /*0f26*/ 	.byte	0x3f
	.zero		1


	//   ....[61]....
        /*0f28*/ 	.word	0x0002a0a0
        /*0f2c*/ 	.word	0x00000003
        /*0f30*/ 	.word	0x00000000
        /*0f34*/ 	.short	0x010a
        /*0f36*/ 	.byte	0x3f
	.zero		1


	//   ....[62]....
        /*0f38*/ 	.word	0x0002a110
        /*0f3c*/ 	.word	0x00000009
        /*0f40*/ 	.word	0x00032400
        /*0f44*/ 	.short	0x010a
        /*0f46*/ 	.byte	0x3f
	.zero		1


	//   ....[63]....
        /*0f48*/ 	.word	0x0002a160
        /*0f4c*/ 	.word	0x00000014
        /*0f50*/ 	.word	0x00000000
        /*0f54*/ 	.short	0x010a
        /*0f56*/ 	.byte	0x3f
	.zero		1


	//   ....[64]....
        /*0f58*/ 	.word	0x0002a1c0
        /*0f5c*/ 	.word	0x00000009
        /*0f60*/ 	.word	0x00032410
        /*0f64*/ 	.short	0x010a
        /*0f66*/ 	.byte	0x3f
	.zero		1


	//   ....[65]....
        /*0f68*/ 	.word	0x0002a210
        /*0f6c*/ 	.word	0x00000008
        /*0f70*/ 	.word	0x00000000
        /*0f74*/ 	.short	0x010a
        /*0f76*/ 	.byte	0x3f
	.zero		1


	//   ....[66]....
        /*0f78*/ 	.word	0x0002a260
        /*0f7c*/ 	.word	0x00000000
        /*0f80*/ 	.word	0x00000000
        /*0f84*/ 	.short	0x010a
        /*0f86*/ 	.byte	0x3f
	.zero		1


	//   ....[67]....
        /*0f88*/ 	.word	0x0002a2b0
        /*0f8c*/ 	.word	0x00000004
        /*0f90*/ 	.word	0x00000000
        /*0f94*/ 	.short	0x010a
        /*0f96*/ 	.byte	0x3f
	.zero		1


	//   ....[68]....
        /*0f98*/ 	.word	0x0002a300
        /*0f9c*/ 	.word	0x00000000
        /*0fa0*/ 	.word	0x00000000
        /*0fa4*/ 	.short	0x010a
        /*0fa6*/ 	.byte	0x3f
	.zero		1


	//   ....[69]....
        /*0fa8*/ 	.word	0x0002a350
        /*0fac*/ 	.word	0x00000004
        /*0fb0*/ 	.word	0x00000000
        /*0fb4*/ 	.short	0x010a
        /*0fb6*/ 	.byte	0x3f
	.zero		1


	//   ....[70]....
        /*0fb8*/ 	.word	0x0002a4f0
        /*0fbc*/ 	.word	0x00000000
        /*0fc0*/ 	.word	0x00032440
        /*0fc4*/ 	.short	0x010a
        /*0fc6*/ 	.byte	0x3f
	.zero		1


	//   ....[71]....
        /*0fc8*/ 	.word	0x0002bdf0
        /*0fcc*/ 	.word	0x00000002
        /*0fd0*/ 	.word	0x00032420
        /*0fd4*/ 	.short	0x010a
        /*0fd6*/ 	.byte	0x3f
	.zero		1


	//   ....[72]....
        /*0fd8*/ 	.word	0x0002be40
        /*0fdc*/ 	.word	0x00000002
        /*0fe0*/ 	.word	0x00032460
        /*0fe4*/ 	.short	0x010a
        /*0fe6*/ 	.byte	0x3f
	.zero		1


	//   ....[73]....
        /*0fe8*/ 	.word	0x0002be90
        /*0fec*/ 	.word	0x00000003
        /*0ff0*/ 	.word	0x00032440
        /*0ff4*/ 	.short	0x010a
        /*0ff6*/ 	.byte	0x3f
	.zero		1


	//   ....[74]....
        /*0ff8*/ 	.word	0x0002bee0
        /*0ffc*/ 	.word	0x00000003
        /*1000*/ 	.word	0x00032460
        /*1004*/ 	.short	0x010a
        /*1006*/ 	.byte	0x3f
	.zero		1


	//   ....[75]....
        /*1008*/ 	.word	0x0002bf30
        /*100c*/ 	.word	0x00000002
        /*1010*/ 	.word	0x00032440
        /*1014*/ 	.short	0x010a
        /*1016*/ 	.byte	0x3f
	.zero		1


	//   ....[76]....
        /*1018*/ 	.word	0x0002bf80
        /*101c*/ 	.word	0x00000002
        /*1020*/ 	.word	0x00032460
        /*1024*/ 	.short	0x010a
        /*1026*/ 	.byte	0x3f
	.zero		1


	//   ....[77]....
        /*1028*/ 	.word	0x0002bfd0
        /*102c*/ 	.word	0x00000003
        /*1030*/ 	.word	0x00032440
        /*1034*/ 	.short	0x010a
        /*1036*/ 	.byte	0x3f
	.zero		1


	//   ....[78]....
        /*1038*/ 	.word	0x0002c020
        /*103c*/ 	.word	0x00000003
        /*1040*/ 	.word	0x00032460
        /*1044*/ 	.short	0x010a
        /*1046*/ 	.byte	0x3f
	.zero		1


	//   ....[79]....
        /*1048*/ 	.word	0x0002ca20
        /*104c*/ 	.word	0x00000000
        /*1050*/ 	.word	0x00032420
        /*1054*/ 	.short	0x010a
        /*1056*/ 	.byte	0x3f
	.zero		1


	//   ....[80]....
        /*1058*/ 	.word	0x0002cbc0
        /*105c*/ 	.word	0x00000006
        /*1060*/ 	.word	0x00000000
        /*1064*/ 	.short	0x010a
        /*1066*/ 	.byte	0x3f
	.zero		1


	//   ....[81]....
        /*1068*/ 	.word	0x0002cc10
        /*106c*/ 	.word	0x00000007
        /*1070*/ 	.word	0x00000000
        /*1074*/ 	.short	0x010a
        /*1076*/ 	.byte	0x3f
	.zero		1


	//   ....[82]....
        /*1078*/ 	.word	0x0002cc60
        /*107c*/ 	.word	0x00000004
        /*1080*/ 	.word	0x00000000
        /*1084*/ 	.short	0x010a
        /*1086*/ 	.byte	0x3f
	.zero		1


	//   ....[83]....
        /*1088*/ 	.word	0x0002d000
        /*108c*/ 	.word	0x0000000c
        /*1090*/ 	.word	0x00000000
        /*1094*/ 	.short	0x010a
        /*1096*/ 	.byte	0x3f
	.zero		1


	//   ....[84]....
        /*1098*/ 	.word	0x0002d140
        /*109c*/ 	.word	0x00000002
        /*10a0*/ 	.word	0x00000000
        /*10a4*/ 	.short	0x010a
        /*10a6*/ 	.byte	0x3f
	.zero		1


	//   ....[85]....
        /*10a8*/ 	.word	0x0002d7a0
        /*10ac*/ 	.word	0x0000000b
        /*10b0*/ 	.word	0x00000000
        /*10b4*/ 	.short	0x010a
        /*10b6*/ 	.byte	0x3f
	.zero		1


	//   ....[86]....
        /*10b8*/ 	.word	0x0002d8e0
        /*10bc*/ 	.word	0x00000008
        /*10c0*/ 	.word	0x00000000
        /*10c4*/ 	.short	0x010a
        /*10c6*/ 	.byte	0x3f
	.zero		1


	//   ....[87]....
        /*10c8*/ 	.word	0x0002eb30
        /*10cc*/ 	.word	0x00000002
        /*10d0*/ 	.word	0x00000000
        /*10d4*/ 	.short	0x0101
        /*10d6*/ 	.byte	0x3f
	.zero		1


	//   ....[88]....
        /*10d8*/ 	.word	0x00048910
        /*10dc*/ 	.word	0x00000004
        /*10e0*/ 	.word	0x00000000
        /*10e4*/ 	.short	0x0101
        /*10e6*/ 	.byte	0x3f
	.zero		1


	//   ....[89]....
        /*10e8*/ 	.word	0x00048940
        /*10ec*/ 	.word	0x00000002
        /*10f0*/ 	.word	0x00000000
        /*10f4*/ 	.short	0x010a
        /*10f6*/ 	.byte	0x3f
	.zero		1


	//   ....[90]....
        /*10f8*/ 	.word	0x00048990
        /*10fc*/ 	.word	0x00000008
        /*1100*/ 	.word	0x00000000
        /*1104*/ 	.short	0x010a
        /*1106*/ 	.byte	0x3f
	.zero		1


	//----- nvinfo : EIATTR_NUM_MBARRIERS
	.align		4
.L_445:
        /*1108*/ 	.byte	0x03, 0x38
        /*110a*/ 	.short	0x0017


	//----- nvinfo : EIATTR_EXIT_INSTR_OFFSETS
	.align		4
        /*110c*/ 	.byte	0x04, 0x1c
        /*110e*/ 	.short	(.L_447 - .L_446)


	//   ....[0]....
.L_446:
        /*1110*/ 	.word	0x00000b70


	//   ....[1]....
        /*1114*/ 	.word	0x00022e50


	//   ....[2]....
        /*1118*/ 	.word	0x0002a0f0


	//----- nvinfo : EIATTR_MAX_THREADS
	.align		4
.L_447:
        /*111c*/ 	.byte	0x04, 0x05
        /*111e*/ 	.short	(.L_449 - .L_448)
.L_448:
        /*1120*/ 	.word	0x00000180
        /*1124*/ 	.word	0x00000001
        /*1128*/ 	.word	0x00000001


	//----- nvinfo : EIATTR_CRS_STACK_SIZE
	.align		4
.L_449:
        /*112c*/ 	.byte	0x04, 0x1e
        /*112e*/ 	.short	(.L_451 - .L_450)
.L_450:
        /*1130*/ 	.word	0x00000000


	//----- nvinfo : EIATTR_CBANK_PARAM_SIZE
	.align		4
.L_451:
        /*1134*/ 	.byte	0x03, 0x19
        /*1136*/ 	.short	0x0bf0


	//----- nvinfo : EIATTR_PARAM_CBANK
	.align		4
        /*1138*/ 	.byte	0x04, 0x0a
        /*113a*/ 	.short	(.L_453 - .L_452)
	.align		4
.L_452:
        /*113c*/ 	.word	index@(.nv.constant0._ZN7cutlass13device_kernelIN5flash11enable_sm90INS1_16FlashAttnFwdSm90INS1_25CollectiveMainloopFwdSm90ILi2EN4cute5tupleIJNS5_1CILi1EEES8_S8_EEENS6_IJNS7_ILi128EEENS7_ILi96EEENS7_ILi64EEEEEELi256ENS_6half_tEfNS_4arch4Sm90ELb0ELb1ELb1ELb1ELb0ELb0ELb1ELb1ELb0ELb1ELb0ELb0EEENS1_21CollectiveEpilogueFwdINS6_IJSA_NS7_ILi256EEESB_EEES9_SE_SG_Li256ELb1ELb1ELb0ELb0EEENS1_36VarlenDynamicPersistentTileSchedulerILi128ELi96ELi256ELi128ELb0ELb1ELb1ELb1ELb0ELb1EEEEEEEEEvNT_6ParamsE)
        /*1140*/ 	.short	0x0210
        /*1142*/ 	.short	0x0bf0


	//----- nvinfo : EIATTR_SW_WAR
	.align		4
.L_453:
        /*1144*/ 	.byte	0x04, 0x36
        /*1146*/ 	.short	(.L_455 - .L_454)
.L_454:
        /*1148*/ 	.word	0x00000008
.L_455:


//--------------------- .nv.info._ZN7cutlass13device_kernelIN5flash11enable_sm90INS1_16FlashAttnFwdSm90INS1_25CollectiveMainloopFwdSm90ILi2EN4cute5tupleIJNS5_1CILi1EEES8_S8_EEENS6_IJNS7_ILi128EEENS7_ILi96EEENS7_ILi64EEEEEELi256ENS_6half_tEfNS_4arch4Sm90ELb0ELb1ELb1ELb1ELb0ELb1ELb1ELb1ELb0ELb1ELb0ELb0EEENS1_21CollectiveEpilogueFwdINS6_IJSA_NS7_ILi256EEESB_EEES9_SE_SG_Li256ELb1ELb1ELb0ELb0EEENS1_36VarlenDynamicPersistentTileSchedulerILi128ELi96ELi256ELi128ELb0ELb1ELb1ELb1ELb0ELb1EEEEEEEEEvNT_6ParamsE --------------------------
	.section	.nv.info._ZN7cutlass13device_kernelIN5flash11enable_sm90INS1_16FlashAttnFwdSm90INS1_25CollectiveMainloopFwdSm90ILi2EN4cute5tupleIJNS5_1CILi1EEES8_S8_EEENS6_IJNS7_ILi128EEENS7_ILi96EEENS7_ILi64EEEEEELi256ENS_6half_tEfNS_4arch4Sm90ELb0ELb1ELb1ELb1ELb0ELb1ELb1ELb1ELb0ELb1ELb0ELb0EEENS1_21CollectiveEpilogueFwdINS6_IJSA_NS7_ILi256EEESB_EEES9_SE_SG_Li256ELb1ELb1ELb0ELb0EEENS1_36VarlenDynamicPersistentTileSchedulerILi128ELi96ELi256ELi128ELb0ELb1ELb1ELb1ELb0ELb1EEEEEEEEEvNT_6ParamsE,"",@"SHT_CUDA_INFO"
	.sectionflags	@""
	.align	4


	//----- nvinfo : EIATTR_CUDA_API_VERSION
	.align		4
        /*0000*/ 	.byte	0x04, 0x37
        /*0002*/ 	.short	(.L_457 - .L_456)
.L_456:
        /*0004*/ 	.word	0x00000082


	//----- nvinfo : EIATTR_KPARAM_INFO
	.align		4
.L_457:
        /*0008*/ 	.byte	0x04, 0x17
        /*000a*/ 	.short	(.L_459 - .L_458)
.L_458:
        /*000c*/ 	.word	0x00000000
        /*0010*/ 	.short	0x0000
        /*0012*/ 	.short	0x0070
        /*0014*/ 	.byte	0x00, 0xf0, 0x01, 0x2e


	//----- nvinfo : EIATTR_SPARSE_MMA_MASK
	.align		4
.L_459:
        /*0018*/ 	.byte	0x03, 0x50
        /*001a*/ 	.short	0x0000


	//----- nvinfo : EIATTR_MAXREG_COUNT
	.align		4
        /*001c*/ 	.byte	0x03, 0x1b
        /*001e*/ 	.short	0x00a8


	//----- nvinfo : EIATTR_NUM_BARRIERS
	.align		4
        /*0020*/ 	.byte	0x02, 0x4c
        /*0022*/ 	.byte	0x10
	.zero		1


	//----- nvinfo : EIATTR_EXTERNS
	.align		4
        /*0024*/ 	.byte	0x04, 0x0f
        /*0026*/ 	.short	(.L_461 - .L_460)


	//   ....[0]....
	.align		4
.L_460:
        /*0028*/ 	.word	index@(__assertfail)


	//----- nvinfo : EIATTR_ANNOTATIONS
	.align		4
.L_461:
        /*002c*/ 	.byte	0x04, 0x55
        /*002e*/ 	.short	(.L_463 - .L_462)


	//   ....[0]....
.L_462:
        /* <DEDUP_REMOVED lines=100> */


	//----- nvinfo : EIATTR_MERCURY_ISA_VERSION
	.align		4
.L_463:
        /*0660*/ 	.byte	0x03, 0x5f
        /*0662*/ 	.short	0x0101


	//----- nvinfo : EIATTR_UNUSED_LOAD_BYTE_OFFSET
	.align		4
        /*0664*/ 	.byte	0x04, 0x44
        /*0666*/ 	.short	(.L_465 - .L_464)


	//   ....[0]....
.L_464:
        /*0668*/ 	.word	0x00000be0
        /*066c*/ 	.word	0x0000fff0


	//   ....[1]....
        /*0670*/ 	.word	0x0002ba00
        /*0674*/ 	.word	0x0000fff0


	//----- nvinfo : EIATTR_INT_WARP_WIDE_INSTR_OFFSETS
	.align		4
.L_465:
        /*0678*/ 	.byte	0x04, 0x31
        /*067a*/ 	.short	(.L_467 - .L_466)


	//   ....[0]....
.L_466:
        /*067c*/ 	.word	0x000001e0


	//   ....[1]....
        /*0680*/ 	.word	0x00000220


	//   ....[2]....
        /*0684*/ 	.word	0x00000290


	//   ....[3]....
        /*0688*/ 	.word	0x000002a0


	//   ....[4]....
        /*068c*/ 	.word	0x00031880


	//   ....[5]....
        /*0690*/ 	.word	0x00031910


	//   ....[6]....
        /*0694*/ 	.word	0x000364d0


	//   ....[7]....
        /*0698*/ 	.word	0x00036560


	//----- nvinfo : EIATTR_COOP_GROUP_MASK_REGIDS
	.align		4
.L_467:
        /*069c*/ 	.byte	0x04, 0x29
        /*069e*/ 	.short	(.L_469 - .L_468)


	//   ....[0]....
.L_468:
        /*06a0*/ 	.word	0xffffffff


	//   ....[1]....
        /*06a4*/ 	.word	0xffffffff


	//   ....[2]....
        /*06a8*/ 	.word	0xffffffff


	//   ....[3]....
        /*06ac*/ 	.word	0xffffffff


	//   ....[4]....
        /*06b0*/ 	.word	0xffffffff


	//   ....[5]....
        /*06b4*/ 	.word	0xffffffff


	//   ....[6]....
        /*06b8*/ 	.word	0xffffffff


	//   ....[7]....
        /*06bc*/ 	.word	0xffffffff


	//   ....[8]....
        /*06c0*/ 	.word	0xffffffff


	//   ....[9]....
        /*06c4*/ 	.word	0xffffffff


	//   ....[10]....
        /*06c8*/ 	.word	0xffffffff


	//   ....[11]....
        /*06cc*/ 	.word	0xffffffff


	//   ....[12]....
        /*06d0*/ 	.word	0xffffffff


	//   ....[13]....
        /*06d4*/ 	.word	0xffffffff


	//   ....[14]....
        /*06d8*/ 	.word	0xffffffff


	//   ....[15]....
        /*06dc*/ 	.word	0xffffffff


	//   ....[16]....
        /*06e0*/ 	.word	0xffffffff


	//   ....[17]....
        /*06e4*/ 	.word	0xffffffff


	//   ....[18]....
        /*06e8*/ 	.word	0xffffffff


	//   ....[19]....
        /*06ec*/ 	.word	0xffffffff


	//   ....[20]....
        /*06f0*/ 	.word	0xffffffff


	//   ....[21]....
        /*06f4*/ 	.word	0xffffffff


	//   ....[22]....
        /*06f8*/ 	.word	0xffffffff


	//   ....[23]....
        /*06fc*/ 	.word	0xffffffff


	//   ....[24]....
        /*0700*/ 	.word	0xffffffff


	//   ....[25]....
        /*0704*/ 	.word	0xffffffff


	//   ....[26]....
        /*0708*/ 	.word	0xffffffff


	//   ....[27]....
        /*070c*/ 	.word	0xffffffff


	//   ....[28]....
        /*0710*/ 	.word	0xffffffff


	//   ....[29]....
        /*0714*/ 	.word	0xffffffff


	//   ....[30]....
        /*0718*/ 	.word	0xffffffff


	//   ....[31]....
        /*071c*/ 	.word	0xffffffff


	//   ....[32]....
        /*0720*/ 	.word	0xffffffff


	//   ....[33]....
        /*0724*/ 	.word	0xffffffff


	//   ....[34]....
        /*0728*/ 	.word	0xffffffff


	//   ....[35]....
        /*072c*/ 	.word	0xffffffff


	//   ....[36]....
        /*0730*/ 	.word	0xffffffff


	//   ....[37]....
        /*0734*/ 	.word	0xffffffff


	//   ....[38]....
        /*0738*/ 	.word	0xffffffff


	//   ....[39]....
        /*073c*/ 	.word	0xffffffff


	//   ....[40]....
        /*0740*/ 	.word	0xffffffff


	//   ....[41]....
        /*0744*/ 	.word	0xffffffff


	//   ....[42]....
        /*0748*/ 	.word	0xffffffff


	//   ....[43]....
        /*074c*/ 	.word	0xffffffff


	//   ....[44]....
        /*0750*/ 	.word	0xffffffff


	//   ....[45]....
        /*0754*/ 	.word	0xffffffff


	//   ....[46]....
        /*0758*/ 	.word	0xffffffff


	//   ....[47]....
        /*075c*/ 	.word	0xffffffff


	//   ....[48]....
        /*0760*/ 	.word	0xffffffff


	//   ....[49]....
        /*0764*/ 	.word	0xffffffff


	//   ....[50]....
        /*0768*/ 	.word	0xffffffff


	//   ....[51]....
        /*076c*/ 	.word	0xffffffff


	//   ....[52]....
        /*0770*/ 	.word	0xffffffff


	//   ....[53]....
        /*0774*/ 	.word	0xffffffff


	//   ....[54]....
        /*0778*/ 	.word	0xffffffff


	//   ....[55]....
        /*077c*/ 	.word	0xffffffff


	//   ....[56]....
        /*0780*/ 	.word	0xffffffff


	//   ....[57]....
        /*0784*/ 	.word	0xffffffff


	//   ....[58]....
        /*0788*/ 	.word	0xffffffff


	//   ....[59]....
        /*078c*/ 	.word	0xffffffff


	//   ....[60]....
        /*0790*/ 	.word	0xffffffff


	//   ....[61]....
        /*0794*/ 	.word	0xffffffff


	//   ....[62]....
        /*0798*/ 	.word	0xffffffff


	//   ....[63]....
        /*079c*/ 	.word	0xffffffff


	//   ....[64]....
        /*07a0*/ 	.word	0xffffffff


	//   ....[65]....
        /*07a4*/ 	.word	0xffffffff


	//   ....[66]....
        /*07a8*/ 	.word	0xffffffff


	//   ....[67]....
        /*07ac*/ 	.word	0xffffffff


	//   ....[68]....
        /*07b0*/ 	.word	0xffffffff


	//   ....[69]....
        /*07b4*/ 	.word	0xffffffff


	//   ....[70]....
        /*07b8*/ 	.word	0xffffffff


	//   ....[71]....
        /*07bc*/ 	.word	0xffffffff


	//   ....[72]....
        /*07c0*/ 	.word	0xffffffff


	//   ....[73]....
        /*07c4*/ 	.word	0xffffffff


	//   ....[74]....
        /*07c8*/ 	.word	0xffffffff


	//   ....[75]....
        /*07cc*/ 	.word	0xffffffff


	//   ....[76]....
        /*07d0*/ 	.word	0xffffffff


	//   ....[77]....
        /*07d4*/ 	.word	0xffffffff


	//   ....[78]....
        /*07d8*/ 	.word	0xffffffff


	//   ....[79]....
        /*07dc*/ 	.word	0xffffffff


	//   ....[80]....
        /*07e0*/ 	.word	0xffffffff


	//   ....[81]....
        /*07e4*/ 	.word	0xffffffff


	//   ....[82]....
        /*07e8*/ 	.word	0xffffffff


	//   ....[83]....
        /*07ec*/ 	.word	0xffffffff


	//   ....[84]....
        /*07f0*/ 	.word	0xffffffff


	//   ....[85]....
        /*07f4*/ 	.word	0xffffffff


	//   ....[86]....
        /*07f8*/ 	.word	0xffffffff


	//   ....[87]....
        /*07fc*/ 	.word	0xffffffff


	//   ....[88]....
        /*0800*/ 	.word	0xffffffff


	//   ....[89]....
        /*0804*/ 	.word	0xffffffff


	//   ....[90]....
        /*0808*/ 	.word	0xffffffff


	//   ....[91]....
        /*080c*/ 	.word	0xffffffff


	//   ....[92]....
        /*0810*/ 	.word	0xffffffff


	//   ....[93]....
        /*0814*/ 	.word	0xffffffff


	//   ....[94]....
        /*0818*/ 	.word	0xffffffff


	//   ....[95]....
        /*081c*/ 	.word	0xffffffff


	//   ....[96]....
        /*0820*/ 	.word	0xffffffff


	//   ....[97]....
        /*0824*/ 	.word	0xffffffff


	//   ....[98]....
        /*0828*/ 	.word	0xffffffff


	//   ....[99]....
        /*082c*/ 	.word	0xffffffff


	//   ....[100]....
        /*0830*/ 	.word	0xffffffff


	//   ....[101]....
        /*0834*/ 	.word	0xffffffff


	//   ....[102]....
        /*0838*/ 	.word	0xffffffff


	//   ....[103]....
        /*083c*/ 	.word	0xffffffff


	//   ....[104]....
        /*0840*/ 	.word	0xffffffff


	//   ....[105]....
        /*0844*/ 	.word	0xffffffff


	//   ....[106]....
        /*0848*/ 	.word	0xffffffff


	//   ....[107]....
        /*084c*/ 	.word	0xffffffff


	//   ....[108]....
        /*0850*/ 	.word	0xffffffff


	//   ....[109]....
        /*0854*/ 	.word	0xffffffff


	//   ....[110]....
        /*0858*/ 	.word	0xffffffff


	//   ....[111]....
        /*085c*/ 	.word	0xffffffff


	//   ....[112]....
        /*0860*/ 	.word	0xffffffff


	//   ....[113]....
        /*0864*/ 	.word	0xffffffff


	//   ....[114]....
        /*0868*/ 	.word	0xffffffff


	//   ....[115]....
        /*086c*/ 	.word	0xffffffff


	//   ....[116]....
        /*0870*/ 	.word	0xffffffff


	//   ....[117]....
        /*0874*/ 	.word	0xffffffff


	//   ....[118]....
        /*0878*/ 	.word	0xffffffff


	//   ....[119]....
        /*087c*/ 	.word	0xffffffff


	//   ....[120]....
        /*0880*/ 	.word	0xffffffff


	//   ....[121]....
        /*0884*/ 	.word	0xffffffff


	//   ....[122]....
        /*0888*/ 	.word	0xffffffff


	//   ....[123]....
        /*088c*/ 	.word	0xffffffff


	//   ....[124]....
        /*0890*/ 	.word	0xffffffff


	//   ....[125]....
        /*0894*/ 	.word	0xffffffff


	//   ....[126]....
        /*0898*/ 	.word	0xffffffff


	//   ....[127]....
        /*089c*/ 	.word	0xffffffff


	//   ....[128]....
        /*08a0*/ 	.word	0xffffffff


	//   ....[129]....
        /*08a4*/ 	.word	0xffffffff


	//   ....[130]....
        /*08a8*/ 	.word	0xffffffff


	//   ....[131]....
        /*08ac*/ 	.word	0xffffffff


	//   ....[132]....
        /*08b0*/ 	.word	0x0500000f


	//   ....[133]....
        /*08b4*/ 	.word	0x0500000f


	//   ....[134]....
        /*08b8*/ 	.word	0x0500000f


	//   ....[135]....
        /*08bc*/ 	.word	0x0500000f


	//   ....[136]....
        /*08c0*/ 	.word	0x0500000f


	//   ....[137]....
        /*08c4*/ 	.word	0x0500000f


	//   ....[138]....
        /*08c8*/ 	.word	0x0500000f


	//   ....[139]....
        /*08cc*/ 	.word	0x0500000f


	//   ....[140]....
        /*08d0*/ 	.word	0x0500000f


	//   ....[141]....
        /*08d4*/ 	.word	0x0500000f


	//   ....[142]....
        /*08d8*/ 	.word	0x0500000f


	//   ....[143]....
        /*08dc*/ 	.word	0x0500000f


	//   ....[144]....
        /*08e0*/ 	.word	0x0500000f


	//   ....[145]....
        /*08e4*/ 	.word	0x0500000f


	//   ....[146]....
        /*08e8*/ 	.word	0x0500000f


	//   ....[147]....
        /*08ec*/ 	.word	0x0500000f


	//   ....[148]....
        /*08f0*/ 	.word	0x0500000f


	//   ....[149]....
        /*08f4*/ 	.word	0x0500000f


	//   ....[150]....
        /*08f8*/ 	.word	0x0500000f


	//   ....[151]....
        /*08fc*/ 	.word	0x0500000f


	//   ....[152]....
        /*0900*/ 	.word	0x0500000f


	//   ....[153]....
        /*0904*/ 	.word	0x0500000f


	//   ....[154]....
        /*0908*/ 	.word	0x0500000f


	//   ....[155]....
        /*090c*/ 	.word	0x0500000f


	//   ....[156]....
        /*0910*/ 	.word	0x0500000f


	//   ....[157]....
        /*0914*/ 	.word	0x0500000f


	//   ....[158]....
        /*0918*/ 	.word	0x0500000f


	//   ....[159]....
        /*091c*/ 	.word	0x0500000f


	//   ....[160]....
        /*0920*/ 	.word	0x0500000f


	//   ....[161]....
        /*0924*/ 	.word	0x0500000f


	//   ....[162]....
        /*0928*/ 	.word	0x0500000f


	//   ....[163]....
        /*092c*/ 	.word	0x0500000f


	//   ....[164]....
        /*0930*/ 	.word	0x0500000f


	//   ....[165]....
        /*0934*/ 	.word	0x0500000f


	//   ....[166]....
        /*0938*/ 	.word	0x0500000f


	//   ....[167]....
        /*093c*/ 	.word	0x0500000f


	//   ....[168]....
        /*0940*/ 	.word	0x0500000f


	//   ....[169]....
        /*0944*/ 	.word	0x0500000f


	//   ....[170]....
        /*0948*/ 	.word	0x0500000f


	//   ....[171]....
        /*094c*/ 	.word	0x0500000f


	//   ....[172]....
        /*0950*/ 	.word	0x0500000f


	//   ....[173]....
        /*0954*/ 	.word	0x0500000f


	//   ....[174]....
        /*0958*/ 	.word	0x0500000f


	//   ....[175]....
        /*095c*/ 	.word	0x0500000f


	//   ....[176]....
        /*0960*/ 	.word	0x0500000f


	//   ....[177]....
        /*0964*/ 	.word	0x0500000f


	//   ....[178]....
        /*0968*/ 	.word	0x0500000f


	//   ....[179]....
        /*096c*/ 	.word	0x0500000f


	//   ....[180]....
        /*0970*/ 	.word	0x0500000f


	//   ....[181]....
        /*0974*/ 	.word	0x0500000f


	//   ....[182]....
        /*0978*/ 	.word	0x0500000f


	//   ....[183]....
        /*097c*/ 	.word	0x0500000f


	//   ....[184]....
        /*0980*/ 	.word	0x0500000f


	//   ....[185]....
        /*0984*/ 	.word	0x0500000f


	//   ....[186]....
        /*0988*/ 	.word	0x0500000f


	//   ....[187]....
        /*098c*/ 	.word	0x0500000f


	//   ....[188]....
        /*0990*/ 	.word	0x0500000f


	//   ....[189]....
        /*0994*/ 	.word	0x0500000f


	//   ....[190]....
        /*0998*/ 	.word	0x0500000f


	//   ....[191]....
        /*099c*/ 	.word	0x0500000f


	//   ....[192]....
        /*09a0*/ 	.word	0x0500000f


	//   ....[193]....
        /*09a4*/ 	.word	0x0500000f


	//   ....[194]....
        /*09a8*/ 	.word	0x0500000f


	//   ....[195]....
        /*09ac*/ 	.word	0x0500000f


	//   ....[196]....
        /*09b0*/ 	.word	0x0500000f


	//   ....[197]....
        /*09b4*/ 	.word	0x0500000f


	//   ....[198]....
        /*09b8*/ 	.word	0x0500000f


	//   ....[199]....
        /*09bc*/ 	.word	0x0500000f


	//   ....[200]....
        /*09c0*/ 	.word	0x0500000f


	//   ....[201]....
        /*09c4*/ 	.word	0x0500000f


	//   ....[202]....
        /*09c8*/ 	.word	0x0500000f


	//   ....[203]....
        /*09cc*/ 	.word	0x0500000f


	//   ....[204]....
        /*09d0*/ 	.word	0x0500000f


	//   ....[205]....
        /*09d4*/ 	.word	0x0500000f


	//   ....[206]....
        /*09d8*/ 	.word	0x0500000f


	//   ....[207]....
        /*09dc*/ 	.word	0x0500000f


	//   ....[208]....
        /*09e0*/ 	.word	0x0500000f


	//   ....[209]....
        /*09e4*/ 	.word	0xffffffff


	//   ....[210]....
        /*09e8*/ 	.word	0xffffffff


	//   ....[211]....
        /*09ec*/ 	.word	0xffffffff


	//   ....[212]....
        /*09f0*/ 	.word	0xffffffff


	//   ....[213]....
        /*09f4*/ 	.word	0xffffffff


	//   ....[214]....
        /*09f8*/ 	.word	0xffffffff


	//----- nvinfo : EIATTR_COOP_GROUP_INSTR_OFFSETS
	.align		4
.L_469:
        /*09fc*/ 	.byte	0x04, 0x28
        /*09fe*/ 	.short	(.L_471 - .L_470)


	//   ....[0]....
.L_470:
        /*0a00*/ 	.word	0x000000c0


	//   ....[1]....
        /*0a04*/ 	.word	0x000001f0


	//   ....[2]....
        /*0a08*/ 	.word	0x00000240


	//   ....[3]....
        /*0a0c*/ 	.word	0x00000490


	//   ....[4]....
        /*0a10*/ 	.word	0x000005f0


	//   ....[5]....
        /*0a14*/ 	.word	0x00000710


	//   ....[6]....
        /*0a18*/ 	.word	0x00000870


	//   ....[7]....
        /*0a1c*/ 	.word	0x000065c0


	//   ....[8]....
        /*0a20*/ 	.word	0x000072d0


	//   ....[9]....
        /*0a24*/ 	.word	0x000072e0


	//   ....[10]....
        /*0a28*/ 	.word	0x000072f0


	//   ....[11]....
        /*0a2c*/ 	.word	0x00007300


	//   ....[12]....
        /*0a30*/ 	.word	0x000075f0


	//   ....[13]....
        /*0a34*/ 	.word	0x00007600


	//   ....[14]....
        /*0a38*/ 	.word	0x00007610


	//   ....[15]....
        /*0a3c*/ 	.word	0x00007620


	//   ....[16]....
        /*0a40*/ 	.word	0x000087b0


	//   ....[17]....
        /*0a44*/ 	.word	0x000087d0


	//   ....[18]....
        /*0a48*/ 	.word	0x000087e0


	//   ....[19]....
        /*0a4c*/ 	.word	0x000087f0


	//   ....[20]....
        /*0a50*/ 	.word	0x000088e0


	//   ....[21]....
        /*0a54*/ 	.word	0x00008910


	//   ....[22]....
        /*0a58*/ 	.word	0x00008940


	//   ....[23]....
        /*0a5c*/ 	.word	0x000089b0


	//   ....[24]....
        /*0a60*/ 	.word	0x0000b8d0


	//   ....[25]....
        /*0a64*/ 	.word	0x0000bef0


	//   ....[26]....
        /*0a68*/ 	.word	0x0000cf90


	//   ....[27]....
        /*0a6c*/ 	.word	0x0000d020


	//   ....[28]....
        /*0a70*/ 	.word	0x0000d0f0


	//   ....[29]....
        /*0a74*/ 	.word	0x0000d160


	//   ....[30]....
        /*0a78*/ 	.word	0x00016ff0


	//   ....[31]....
        /*0a7c*/ 	.word	0x00017170


	//   ....[32]....
        /*0a80*/ 	.word	0x00017290


	//   ....[33]....
        /*0a84*/ 	.word	0x000172b0


	//   ....[34]....
        /*0a88*/ 	.word	0x00020bb0


	//   ....[35]....
        /*0a8c*/ 	.word	0x00021230


	//   ....[36]....
        /*0a90*/ 	.word	0x00022170


	//   ....[37]....
        /*0a94*/ 	.word	0x00022230


	//   ....[38]....
        /*0a98*/ 	.word	0x000224d0


	//   ....[39]....
        /*0a9c*/ 	.word	0x00022500


	//   ....[40]....
        /*0aa0*/ 	.word	0x0002aa60


	//   ....[41]....
        /*0aa4*/ 	.word	0x0002aa80


	//   ....[42]....
        /*0aa8*/ 	.word	0x0002aae0


	//   ....[43]....
        /*0aac*/ 	.word	0x0002ab20


	//   ....[44]....
        /*0ab0*/ 	.word	0x0002cb70


	//   ....[45]....
        /*0ab4*/ 	.word	0x0002cba0


	//   ....[46]....
        /*0ab8*/ 	.word	0x0002cbf0


	//   ....[47]....
        /*0abc*/ 	.word	0x0002cc10


	//   ....[48]....
        /*0ac0*/ 	.word	0x0002d4f0


	//   ....[49]....
        /*0ac4*/ 	.word	0x0002d550


	//   ....[50]....
        /*0ac8*/ 	.word	0x0002d690


	//   ....[51]....
        /*0acc*/ 	.word	0x0002d6b0


	//   ....[52]....
        /*0ad0*/ 	.word	0x0002d7f0


	//   ....[53]....
        /*0ad4*/ 	.word	0x0002d810


	//   ....[54]....
        /*0ad8*/ 	.word	0x0002d960


	//   ....[55]....
        /*0adc*/ 	.word	0x0002d980


	//   ....[56]....
        /*0ae0*/ 	.word	0x0002e1b0


	//   ....[57]....
        /*0ae4*/ 	.word	0x0002e1c0


	//   ....[58]....
        /*0ae8*/ 	.word	0x0002e360


	//   ....[59]....
        /*0aec*/ 	.word	0x0002e370


	//   ....[60]....
        /*0af0*/ 	.word	0x0002e500


	//   ....[61]....
        /*0af4*/ 	.word	0x0002e510


	//   ....[62]....
        /*0af8*/ 	.word	0x0002e6a0


	//   ....[63]....
        /*0afc*/ 	.word	0x0002e6b0


	//   ....[64]....
        /*0b00*/ 	.word	0x0002e8a0


	//   ....[65]....
        /*0b04*/ 	.word	0x0002ea80


	//   ....[66]....
        /*0b08*/ 	.word	0x0002eab0


	//   ....[67]....
        /*0b0c*/ 	.word	0x0002eae0


	//   ....[68]....
        /*0b10*/ 	.word	0x0002eb10


	//   ....[69]....
        /*0b14*/ 	.word	0x0002eb40


	//   ....[70]....
        /*0b18*/ 	.word	0x0002eb70


	//   ....[71]....
        /*0b1c*/ 	.word	0x0002ece0


	//   ....[72]....
        /*0b20*/ 	.word	0x0002ed10


	//   ....[73]....
        /*0b24*/ 	.word	0x0002ed40


	//   ....[74]....
        /*0b28*/ 	.word	0x0002ed70


	//   ....[75]....
        /*0b2c*/ 	.word	0x0002eda0


	//   ....[76]....
        /*0b30*/ 	.word	0x0002edd0


	//   ....[77]....
        /*0b34*/ 	.word	0x0002ee70


	//   ....[78]....
        /*0b38*/ 	.word	0x0002eed0


	//   ....[79]....
        /*0b3c*/ 	.word	0x0002ef60


	//   ....[80]....
        /*0b40*/ 	.word	0x00030070


	//   ....[81]....
        /*0b44*/ 	.word	0x00031e40


	//   ....[82]....
        /*0b48*/ 	.word	0x000329a0


	//   ....[83]....
        /*0b4c*/ 	.word	0x000329b0


	//   ....[84]....
        /*0b50*/ 	.word	0x000329d0


	//   ....[85]....
        /*0b54*/ 	.word	0x000329f0


	//   ....[86]....
        /*0b58*/ 	.word	0x00032ae0


	//   ....[87]....
        /*0b5c*/ 	.word	0x00032b70


	//   ....[88]....
        /*0b60*/ 	.word	0x00032ba0


	//   ....[89]....
        /*0b64*/ 	.word	0x00032c20


	//   ....[90]....
        /*0b68*/ 	.word	0x00032c50


	//   ....[91]....
        /*0b6c*/ 	.word	0x00032cd0


	//   ....[92]....
        /*0b70*/ 	.word	0x00032d00


	//   ....[93]....
        /*0b74*/ 	.word	0x00032d80


	//   ....[94]....
        /*0b78*/ 	.word	0x00032db0


	//   ....[95]....
        /*0b7c*/ 	.word	0x00032e10


	//   ....[96]....
        /*0b80*/ 	.word	0x00032e20


	//   ....[97]....
        /*0b84*/ 	.word	0x00032e90


	//   ....[98]....
        /*0b88*/ 	.word	0x000335b0


	//   ....[99]....
        /*0b8c*/ 	.word	0x00033600


	//   ....[100]....
        /*0b90*/ 	.word	0x000336c0


	//   ....[101]....
        /*0b94*/ 	.word	0x000336d0


	//   ....[102]....
        /*0b98*/ 	.word	0x00033790


	//   ....[103]....
        /*0b9c*/ 	.word	0x000337a0


	//   ....[104]....
        /*0ba0*/ 	.word	0x00033860


	//   ....[105]....
        /*0ba4*/ 	.word	0x00033870


	//   ....[106]....
        /*0ba8*/ 	.word	0x00033910


	//   ....[107]....
        /*0bac*/ 	.word	0x00033920


	//   ....[108]....
        /*0bb0*/ 	.word	0x000339d0


	//   ....[109]....
        /*0bb4*/ 	.word	0x000339e0


	//   ....[110]....
        /*0bb8*/ 	.word	0x00033a90


	//   ....[111]....
        /*0bbc*/ 	.word	0x00033aa0


	//   ....[112]....
        /*0bc0*/ 	.word	0x00033ab0


	//   ....[113]....
        /*0bc4*/ 	.word	0x00033b20


	//   ....[114]....
        /*0bc8*/ 	.word	0x00036760


	//   ....[115]....
        /*0bcc*/ 	.word	0x000367c0


	//   ....[116]....
        /*0bd0*/ 	.word	0x000367f0


	//   ....[117]....
        /*0bd4*/ 	.word	0x00036800


	//   ....[118]....
        /*0bd8*/ 	.word	0x00036830


	//   ....[119]....
        /*0bdc*/ 	.word	0x00036860


	//   ....[120]....
        /*0be0*/ 	.word	0x00036890


	//   ....[121]....
        /*0be4*/ 	.word	0x000368c0


	//   ....[122]....
        /*0be8*/ 	.word	0x00036a40


	//   ....[123]....
        /*0bec*/ 	.word	0x00036a70


	//   ....[124]....
        /*0bf0*/ 	.word	0x00036aa0


	//   ....[125]....
        /*0bf4*/ 	.word	0x00036ad0


	//   ....[126]....
        /*0bf8*/ 	.word	0x00036b00


	//   ....[127]....
        /*0bfc*/ 	.word	0x00036b30


	//   ....[128]....
        /*0c00*/ 	.word	0x00036bf0


	//   ....[129]....
        /*0c04*/ 	.word	0x00036c10


	//   ....[130]....
        /*0c08*/ 	.word	0x00036c80


	//   ....[131]....
        /*0c0c*/ 	.word	0x00037350


	//   ....[132]....
        /*0c10*/ 	.word	0x00037790


	//   ....[133]....
        /*0c14*/ 	.word	0x00037830


	//   ....[134]....
        /*0c18*/ 	.word	0x000378c0


	//   ....[135]....
        /*0c1c*/ 	.word	0x00037910


	//   ....[136]....
        /*0c20*/ 	.word	0x00037960


	//   ....[137]....
        /*0c24*/ 	.word	0x000379f0


	//   ....[138]....
        /*0c28*/ 	.word	0x00037a80


	//   ....[139]....
        /*0c2c*/ 	.word	0x00037ad0


	//   ....[140]....
        /*0c30*/ 	.word	0x00037b20


	//   ....[141]....
        /*0c34*/ 	.word	0x00037c10


	//   ....[142]....
        /*0c38*/ 	.word	0x00037cc0


	//   ....[143]....
        /*0c3c*/ 	.word	0x00037d40


	//   ....[144]....
        /*0c40*/ 	.word	0x00037dc0


	//   ....[145]....
        /*0c44*/ 	.word	0x00037e60


	//   ....[146]....
        /*0c48*/ 	.word	0x00037ef0


	//   ....[147]....
        /*0c4c*/ 	.word	0x00037f50


	//   ....[148]....
        /*0c50*/ 	.word	0x00037fe0


	//   ....[149]....
        /*0c54*/ 	.word	0x000383c0


	//   ....[150]....
        /*0c58*/ 	.word	0x00038410


	//   ....[151]....
        /*0c5c*/ 	.word	0x000384a0


	//   ....[152]....
        /*0c60*/ 	.word	0x00038530


	//   ....[153]....
        /*0c64*/ 	.word	0x000385c0


	//   ....[154]....
        /*0c68*/ 	.word	0x00038650


	//   ....[155]....
        /*0c6c*/ 	.word	0x000386e0


	//   ....[156]....
        /*0c70*/ 	.word	0x00038770


	//   ....[157]....
        /*0c74*/ 	.word	0x00038830


	//   ....[158]....
        /*0c78*/ 	.word	0x00038b20


	//   ....[159]....
        /*0c7c*/ 	.word	0x00038cb0


	//   ....[160]....
        /*0c80*/ 	.word	0x00038d10


	//   ....[161]....
        /*0c84*/ 	.word	0x00038d70


	//   ....[162]....
        /*0c88*/ 	.word	0x00038dd0


	//   ....[163]....
        /*0c8c*/ 	.word	0x00038e70


	//   ....[164]....
        /*0c90*/ 	.word	0x00038f60


	//   ....[165]....
        /*0c94*/ 	.word	0x00039090


	//   ....[166]....
        /*0c98*/ 	.word	0x00039130


	//   ....[167]....
        /*0c9c*/ 	.word	0x00039200


	//   ....[168]....
        /*0ca0*/ 	.word	0x000392a0


	//   ....[169]....
        /*0ca4*/ 	.word	0x00039370


	//   ....[170]....
        /*0ca8*/ 	.word	0x00039410


	//   ....[171]....
        /*0cac*/ 	.word	0x000394e0


	//   ....[172]....
        /*0cb0*/ 	.word	0x00039580


	//   ....[173]....
        /*0cb4*/ 	.word	0x00039630


	//   ....[174]....
        /*0cb8*/ 	.word	0x00039710


	//   ....[175]....
        /*0cbc*/ 	.word	0x00039970


	//   ....[176]....
        /*0cc0*/ 	.word	0x00039a20


	//   ....[177]....
        /*0cc4*/ 	.word	0x00039b20


	//   ....[178]....
        /*0cc8*/ 	.word	0x00039c10


	//   ....[179]....
        /*0ccc*/ 	.word	0x00039ca0


	//   ....[180]....
        /*0cd0*/ 	.word	0x00039d90


	//   ....[181]....
        /*0cd4*/ 	.word	0x00039e20


	//   ....[182]....
        /*0cd8*/ 	.word	0x00039f10


	//   ....[183]....
        /*0cdc*/ 	.word	0x00039fa0


	//   ....[184]....
        /*0ce0*/ 	.word	0x0003a090


	//   ....[185]....
        /*0ce4*/ 	.word	0x0003a120


	//   ....[186]....
        /*0ce8*/ 	.word	0x0003a200


	//   ....[187]....
        /*0cec*/ 	.word	0x0003a330


	//   ....[188]....
        /*0cf0*/ 	.word	0x0003a380


	//   ....[189]....
        /*0cf4*/ 	.word	0x0003a3e0


	//   ....[190]....
        /*0cf8*/ 	.word	0x0003a480


	//   ....[191]....
        /*0cfc*/ 	.word	0x0003a820


	//   ....[192]....
        /*0d00*/ 	.word	0x0003a8c0


	//   ....[193]....
        /*0d04*/ 	.word	0x0003a9e0


	//   ....[194]....
        /*0d08*/ 	.word	0x0003aa60


	//   ....[195]....
        /*0d0c*/ 	.word	0x0003aae0


	//   ....[196]....
        /*0d10*/ 	.word	0x0003ab60


	//   ....[197]....
        /*0d14*/ 	.word	0x0003abe0


	//   ....[198]....
        /*0d18*/ 	.word	0x0003ac70


	//   ....[199]....
        /*0d1c*/ 	.word	0x0003ad10


	//   ....[200]....
        /*0d20*/ 	.word	0x0003adc0


	//   ....[201]....
        /*0d24*/ 	.word	0x0003ae40


	//   ....[202]....
        /*0d28*/ 	.word	0x0003aec0


	//   ....[203]....
        /*0d2c*/ 	.word	0x0003af40


	//   ....[204]....
        /*0d30*/ 	.word	0x0003afd0


	//   ....[205]....
        /*0d34*/ 	.word	0x0003b050


	//   ....[206]....
        /*0d38*/ 	.word	0x0003b0f0


	//   ....[207]....
        /*0d3c*/ 	.word	0x0003b180


	//   ....[208]....
        /*0d40*/ 	.word	0x0003b2b0


	//   ....[209]....
        /*0d44*/ 	.word	0x0003cf70


	//   ....[210]....
        /*0d48*/ 	.word	0x0003d660


	//   ....[211]....
        /*0d4c*/ 	.word	0x0003e820


	//   ....[212]....
        /*0d50*/ 	.word	0x0003e840


	//   ....[213]....
        /*0d54*/ 	.word	0x0003e880


	//   ....[214]....
        /*0d58*/ 	.word	0x0003e8a0


	//----- nvinfo : EIATTR_REG_RECONFIG
	.align		4
.L_471:
        /*0d5c*/ 	.byte	0x01, 0x54
	.zero		2


	//----- nvinfo : EIATTR_SYSCALL_OFFSETS
	.align		4
        /*0d60*/ 	.byte	0x04, 0x46
        /*0d62*/ 	.short	(.L_473 - .L_472)


	//   ....[0]....
.L_472:
        /*0d64*/ 	.word	0x00001d20


	//   ....[1]....
        /*0d68*/ 	.word	0x00001e70


	//   ....[2]....
        /*0d6c*/ 	.word	0x00006aa0


	//   ....[3]....
        /*0d70*/ 	.word	0x00007070


	//   ....[4]....
        /*0d74*/ 	.word	0x00031a80


	//   ....[5]....
        /*0d78*/ 	.word	0x00031bd0


	//   ....[6]....
        /*0d7c*/ 	.word	0x00031cc0


	//   ....[7]....
        /*0d80*/ 	.word	0x00032570


	//   ....[8]....
        /*0d84*/ 	.word	0x000331c0


	//----- nvinfo : EIATTR_MBARRIER_INSTR_OFFSETS
	.align		4
.L_473:
        /*0d88*/ 	.byte	0x04, 0x39
        /*0d8a*/ 	.short	(.L_475 - .L_474)


	//   ....[0]....
.L_474:
        /*0d8c*/ 	.word	0x00000330
        /*0d90*/ 	.word	0x000000ff
        /*0d94*/ 	.word	0x00032400
        /*0d98*/ 	.short	0x0100
        /*0d9a*/ 	.byte	0x08
	.zero		1


	//   ....[1]....
        /*0d9c*/ 	.word	0x00000340
        /*0da0*/ 	.word	0x000000ff
        /*0da4*/ 	.word	0x00032410
        /*0da8*/ 	.short	0x0100
        /*0daa*/ 	.byte	0x08
	.zero		1


	//   ....[2]....
        /*0dac*/ 	.word	0x00000350
        /*0db0*/ 	.word	0x000000ff
        /*0db4*/ 	.word	0x00032420
        /*0db8*/ 	.short	0x0100
        /*0dba*/ 	.byte	0x08
	.zero		1


	//   ....[3]....
        /*0dbc*/ 	.word	0x00000440
        /*0dc0*/ 	.word	0x000000ff
        /*0dc4*/ 	.word	0x00032430
        /*0dc8*/ 	.short	0x0100
        /*0dca*/ 	.byte	0x08
	.zero		1


	//   ....[4]....
        /*0dcc*/ 	.word	0x00000450
        /*0dd0*/ 	.word	0x000000ff
        /*0dd4*/ 	.word	0x00032440
        /*0dd8*/ 	.short	0x0100
        /*0dda*/ 	.byte	0x08
	.zero		1


	//   ....[5]....
        /*0ddc*/ 	.word	0x00000460
        /*0de0*/ 	.word	0x000000ff
        /*0de4*/ 	.word	0x00032438
        /*0de8*/ 	.short	0x0100
        /*0dea*/ 	.byte	0x08
	.zero		1


	//   ....[6]....
        /*0dec*/ 	.word	0x00000470
        /*0df0*/ 	.word	0x000000ff
        /*0df4*/ 	.word	0x00032448
        /*0df8*/ 	.short	0x0100
        /*0dfa*/ 	.byte	0x08
	.zero		1


	//   ....[7]....
        /*0dfc*/ 	.word	0x000005a0
        /*0e00*/ 	.word	0x000000ff
        /*0e04*/ 	.word	0x00032450
        /*0e08*/ 	.short	0x0100
        /*0e0a*/ 	.byte	0x08
	.zero		1


	//   ....[8]....
        /*0e0c*/ 	.word	0x000005b0
        /*0e10*/ 	.word	0x000000ff
        /*0e14*/ 	.word	0x00032460
        /*0e18*/ 	.short	0x0100
        /*0e1a*/ 	.byte	0x08
	.zero		1


	//   ....[9]....
        /*0e1c*/ 	.word	0x000005c0
        /*0e20*/ 	.word	0x000000ff
        /*0e24*/ 	.word	0x00032458
        /*0e28*/ 	.short	0x0100
        /*0e2a*/ 	.byte	0x08
	.zero		1


	//   ....[10]....
        /*0e2c*/ 	.word	0x000005d0
        /*0e30*/ 	.word	0x000000ff
        /*0e34*/ 	.word	0x00032468
        /*0e38*/ 	.short	0x0100
        /*0e3a*/ 	.byte	0x08
	.zero		1


	//   ....[11]....
        /*0e3c*/ 	.word	0x000006c0
        /*0e40*/ 	.word	0x000000ff
        /*0e44*/ 	.word	0x00032470
        /*0e48*/ 	.short	0x0100
        /*0e4a*/ 	.byte	0x06
	.zero		1


	//   ....[12]....
        /*0e4c*/ 	.word	0x000006d0
        /*0e50*/ 	.word	0x000000ff
        /*0e54*/ 	.word	0x00032480
        /*0e58*/ 	.short	0x0100
        /*0e5a*/ 	.byte	0x06
	.zero		1


	//   ....[13]....
        /*0e5c*/ 	.word	0x000006e0
        /*0e60*/ 	.word	0x000000ff
        /*0e64*/ 	.word	0x00032478
        /*0e68*/ 	.short	0x0100
        /*0e6a*/ 	.byte	0x06
	.zero		1


	//   ....[14]....
        /*0e6c*/ 	.word	0x000006f0
        /*0e70*/ 	.word	0x000000ff
        /*0e74*/ 	.word	0x00032488
        /*0e78*/ 	.short	0x0100
        /*0e7a*/ 	.byte	0x06
	.zero		1


	//   ....[15]....
        /*0e7c*/ 	.word	0x00000820
        /*0e80*/ 	.word	0x000000ff
        /*0e84*/ 	.word	0x00032490
        /*0e88*/ 	.short	0x0100
        /*0e8a*/ 	.byte	0x08
	.zero		1


	//   ....[16]....
        /*0e8c*/ 	.word	0x00000830
        /*0e90*/ 	.word	0x000000ff
        /*0e94*/ 	.word	0x000324a0
        /*0e98*/ 	.short	0x0100
        /*0e9a*/ 	.byte	0x08
	.zero		1


	//   ....[17]....
        /*0e9c*/ 	.word	0x00000840
        /*0ea0*/ 	.word	0x000000ff
        /*0ea4*/ 	.word	0x00032498
        /*0ea8*/ 	.short	0x0100
        /*0eaa*/ 	.byte	0x08
	.zero		1


	//   ....[18]....
        /*0eac*/ 	.word	0x00000850
        /*0eb0*/ 	.word	0x000000ff
        /*0eb4*/ 	.word	0x000324a8
        /*0eb8*/ 	.short	0x0100
        /*0eba*/ 	.byte	0x08
	.zero		1


	//   ....[19]....
        /*0ebc*/ 	.word	0x00000980
        /*0ec0*/ 	.word	0x000000ff
        /*0ec4*/ 	.word	0x000324b0
        /*0ec8*/ 	.short	0x0100
        /*0eca*/ 	.byte	0x08
	.zero		1


	//   ....[20]....
        /*0ecc*/ 	.word	0x00000990
        /*0ed0*/ 	.word	0x000000ff
        /*0ed4*/ 	.word	0x000324c0
        /*0ed8*/ 	.short	0x0100
        /*0eda*/ 	.byte	0x08
	.zero		1


	//   ....[21]....
        /*0edc*/ 	.word	0x000009a0
        /*0ee0*/ 	.word	0x000000ff
        /*0ee4*/ 	.word	0x000324b8
        /*0ee8*/ 	.short	0x0100
        /*0eea*/ 	.byte	0x08
	.zero		1


	//   ....[22]....
        /*0eec*/ 	.word	0x000009b0
        /*0ef0*/ 	.word	0x000000ff
        /*0ef4*/ 	.word	0x000324c8
        /*0ef8*/ 	.short	0x0100
        /*0efa*/ 	.byte	0x08
	.zero		1


	//   ....[23]....
        /*0efc*/ 	.word	0x00003020
        /*0f00*/ 	.word	0x00000059
        /*0f04*/ 	.word	0x00032490
        /*0f08*/ 	.short	0x010a
        /*0f0a*/ 	.byte	0x3f
	.zero		1


	//   ....[24]....
        /*0f0c*/ 	.word	0x00004150
        /*0f10*/ 	.word	0x00000059
        /*0f14*/ 	.word	0x00032490
        /*0f18*/ 	.short	0x010a
        /*0f1a*/ 	.byte	0x3f
	.zero		1


	//   ....[25]....
        /*0f1c*/ 	.word	0x00005170
        /*0f20*/ 	.word	0x00000059
        /*0f24*/ 	.word	0x00032490
        /*0f28*/ 	.short	0x010a
        /*0f2a*/ 	.byte	0x3f
	.zero		1


	//   ....[26]....
        /*0f2c*/ 	.word	0x00005380
        /*0f30*/ 	.word	0x0000001c
        /*0f34*/ 	.word	0x00000000
        /*0f38*/ 	.short	0x0101
        /*0f3a*/ 	.byte	0x3f
	.zero		1


	//   ....[27]....
        /*0f3c*/ 	.word	0x000053c0
        /*0f40*/ 	.word	0x00000059
        /*0f44*/ 	.word	0x000324b0
        /*0f48*/ 	.short	0x010a
        /*0f4a*/ 	.byte	0x3f
	.zero		1


	//   ....[28]....
        /*0f4c*/ 	.word	0x00005a10
        /*0f50*/ 	.word	0x00000059
        /*0f54*/ 	.word	0x00000000
        /*0f58*/ 	.short	0x0101
        /*0f5a*/ 	.byte	0x3f
	.zero		1


	//   ....[29]....
        /*0f5c*/ 	.word	0x00006df0
        /*0f60*/ 	.word	0x00000090
        /*0f64*/ 	.word	0x00032400
        /*0f68*/ 	.short	0x010a
        /*0f6a*/ 	.byte	0x3f
	.zero		1


	//   ....[30]....
        /*0f6c*/ 	.word	0x00006e40
        /*0f70*/ 	.word	0x00000090
        /*0f74*/ 	.word	0x00032400
        /*0f78*/ 	.short	0x010a
        /*0f7a*/ 	.byte	0x3f
	.zero		1


	//   ....[31]....
        /*0f7c*/ 	.word	0x00007840
        /*0f80*/ 	.word	0x00000090
        /*0f84*/ 	.word	0x00032400
        /*0f88*/ 	.short	0x010a
        /*0f8a*/ 	.byte	0x3f
	.zero		1


	//   ....[32]....
        /*0f8c*/ 	.word	0x00008c40
        /*0f90*/ 	.word	0x00000090
        /*0f94*/ 	.word	0x00032400
        /*0f98*/ 	.short	0x010a
        /*0f9a*/ 	.byte	0x3f
	.zero		1


	//   ....[33]....
        /*0f9c*/ 	.word	0x0000a180
        /*0fa0*/ 	.word	0x00000005
        /*0fa4*/ 	.word	0x00000000
        /*0fa8*/ 	.short	0x010a
        /*0faa*/ 	.byte	0x3f
	.zero		1


	//   ....[34]....
        /*0fac*/ 	.word	0x0000a280
        /*0fb0*/ 	.word	0x00000002
        /*0fb4*/ 	.word	0x00000000
        /*0fb8*/ 	.short	0x010a
        /*0fba*/ 	.byte	0x3f
	.zero		1


	//   ....[35]....
        /*0fbc*/ 	.word	0x0000a6b0
        /*0fc0*/ 	.word	0x00000005
        /*0fc4*/ 	.word	0x00000000
        /*0fc8*/ 	.short	0x010a
        /*0fca*/ 	.byte	0x3f
	.zero		1


	//   ....[36]....
        /*0fcc*/ 	.word	0x0000a760
        /*0fd0*/ 	.word	0x00000004
        /*0fd4*/ 	.word	0x00000000
        /*0fd8*/ 	.short	0x010a
        /*0fda*/ 	.byte	0x3f
	.zero		1


	//   ....[37]....
        /*0fdc*/ 	.word	0x0000b440
        /*0fe0*/ 	.word	0x00000004
        /*0fe4*/ 	.word	0x00000000
        /*0fe8*/ 	.short	0x0101
        /*0fea*/ 	.byte	0x3f
	.zero		1


	//   ....[38]....
        /*0fec*/ 	.word	0x00015110
        /*0ff0*/ 	.word	0x00000002
        /*0ff4*/ 	.word	0x00000000
        /*0ff8*/ 	.short	0x0101
        /*0ffa*/ 	.byte	0x3f
	.zero		1


	//   ....[39]....
        /*0ffc*/ 	.word	0x000155c0
        /*1000*/ 	.word	0x00000007
        /*1004*/ 	.word	0x00000000
        /*1008*/ 	.short	0x010a
        /*100a*/ 	.byte	0x3f
	.zero		1


	//   ....[40]....
        /*100c*/ 	.word	0x000156c0
        /*1010*/ 	.word	0x00000000
        /*1014*/ 	.word	0x00000000
        /*1018*/ 	.short	0x010a
        /*101a*/ 	.byte	0x3f
	.zero		1


	//   ....[41]....
        /*101c*/ 	.word	0x00015af0
        /*1020*/ 	.word	0x00000007
        /*1024*/ 	.word	0x00000000
        /*1028*/ 	.short	0x010a
        /*102a*/ 	.byte	0x3f
	.zero		1


	//   ....[42]....
        /*102c*/ 	.word	0x00015ba0
        /*1030*/ 	.word	0x00000006
        /*1034*/ 	.word	0x00000000
        /*1038*/ 	.short	0x010a
        /*103a*/ 	.byte	0x3f
	.zero		1


	//   ....[43]....
        /*103c*/ 	.word	0x00016880
        /*1040*/ 	.word	0x00000006
        /*1044*/ 	.word	0x00000000
        /*1048*/ 	.short	0x0101
        /*104a*/ 	.byte	0x3f
	.zero		1


	//   ....[44]....
        /*104c*/ 	.word	0x0001f2a0
        /*1050*/ 	.word	0x00000000
        /*1054*/ 	.word	0x00000000
        /*1058*/ 	.short	0x0101
        /*105a*/ 	.byte	0x3f
	.zero		1


	//   ....[45]....
        /*105c*/ 	.word	0x0001f4b0
        /*1060*/ 	.word	0x00000005
        /*1064*/ 	.word	0x00000000
        /*1068*/ 	.short	0x010a
        /*106a*/ 	.byte	0x3f
	.zero		1


	//   ....[46]....
        /*106c*/ 	.word	0x0001f5b0
        /*1070*/ 	.word	0x00000006
        /*1074*/ 	.word	0x00000000
        /*1078*/ 	.short	0x010a
        /*107a*/ 	.byte	0x3f
	.zero		1


	//   ....[47]....
        /*107c*/ 	.word	0x0001f9e0
        /*1080*/ 	.word	0x00000005
        /*1084*/ 	.word	0x00000000
        /*1088*/ 	.short	0x010a
        /*108a*/ 	.byte	0x3f
	.zero		1


	//   ....[48]....
        /*108c*/ 	.word	0x0001fa90
        /*1090*/ 	.word	0x00000006
        /*1094*/ 	.word	0x00000000
        /*1098*/ 	.short	0x010a
        /*109a*/ 	.byte	0x3f
	.zero		1


	//   ....[49]....
        /*109c*/ 	.word	0x00020780
        /*10a0*/ 	.word	0x00000005
        /*10a4*/ 	.word	0x00000000
        /*10a8*/ 	.short	0x0101
        /*10aa*/ 	.byte	0x3f
	.zero		1


	//   ....[50]....
        /*10ac*/ 	.word	0x0002a5f0
        /*10b0*/ 	.word	0x00000004
        /*10b4*/ 	.word	0x00000000
        /*10b8*/ 	.short	0x0101
        /*10ba*/ 	.byte	0x3f
	.zero		1


	//   ....[51]....
        /*10bc*/ 	.word	0x0002d530
        /*10c0*/ 	.word	0x00000000
        /*10c4*/ 	.word	0x00000000
        /*10c8*/ 	.short	0x0101
        /*10ca*/ 	.byte	0x3f
	.zero		1


	//   ....[52]....
        /*10cc*/ 	.word	0x00030160
        /*10d0*/ 	.word	0x00000006
        /*10d4*/ 	.word	0x00032420
        /*10d8*/ 	.short	0x010a
        /*10da*/ 	.byte	0x3f
	.zero		1


	//   ....[53]....
        /*10dc*/ 	.word	0x00030250
        /*10e0*/ 	.word	0x00000004
        /*10e4*/ 	.word	0x000324a0
        /*10e8*/ 	.short	0x010a
        /*10ea*/ 	.byte	0x3f
	.zero		1


	//   ....[54]....
        /*10ec*/ 	.word	0x000304a0
        /*10f0*/ 	.word	0x00000004
        /*10f4*/ 	.word	0x000324c0
        /*10f8*/ 	.short	0x010a
        /*10fa*/ 	.byte	0x3f
	.zero		1


	//   ....[55]....
        /*10fc*/ 	.word	0x00030b60
        /*1100*/ 	.word	0x00000005
        /*1104*/ 	.word	0x000324a0
        /*1108*/ 	.short	0x010a
        /*110a*/ 	.byte	0x3f
	.zero		1


	//   ....[56]....
        /*110c*/ 	.word	0x00030da0
        /*1110*/ 	.word	0x00000005
        /*1114*/ 	.word	0x000324c0
        /*1118*/ 	.short	0x010a
        /*111a*/ 	.byte	0x3f
	.zero		1


	//   ....[57]....
        /*111c*/ 	.word	0x000320d0
        /*1120*/ 	.word	0x00000000
        /*1124*/ 	.word	0x00032440
        /*1128*/ 	.short	0x010a
        /*112a*/ 	.byte	0x3f
	.zero		1


	//   ....[58]....
        /*112c*/ 	.word	0x00032f60
        /*1130*/ 	.word	0x00000008
        /*1134*/ 	.word	0x00032400
        /*1138*/ 	.short	0x0107
        /*113a*/ 	.byte	0x3f
	.zero		1


	//   ....[59]....
        /*113c*/ 	.word	0x00033000
        /*1140*/ 	.word	0x00000002
        /*1144*/ 	.word	0x00032400
        /*1148*/ 	.short	0x0101
        /*114a*/ 	.byte	0x3f
	.zero		1


	//   ....[60]....
        /*114c*/ 	.word	0x00033c80
        /*1150*/ 	.word	0x00000008
        /*1154*/ 	.word	0x00032410
        /*1158*/ 	.short	0x0107
        /*115a*/ 	.byte	0x3f
	.zero		1


	//   ....[61]....
        /*115c*/ 	.word	0x00033d80
        /*1160*/ 	.word	0x00000002
        /*1164*/ 	.word	0x00032410
        /*1168*/ 	.short	0x0101
        /*116a*/ 	.byte	0x3f
	.zero		1


	//   ....[62]....
        /*116c*/ 	.word	0x00033da0
        /*1170*/ 	.word	0x00000002
        /*1174*/ 	.word	0x00032420
        /*1178*/ 	.short	0x010a
        /*117a*/ 	.byte	0x3f
	.zero		1


	//   ....[63]....
        /*117c*/ 	.word	0x00033eb0
        /*1180*/ 	.word	0x00000002
        /*1184*/ 	.word	0x00032460
        /*1188*/ 	.short	0x010a
        /*118a*/ 	.byte	0x3f
	.zero		1


	//   ....[64]....
        /*118c*/ 	.word	0x00034770
        /*1190*/ 	.word	0x00000002
        /*1194*/ 	.word	0x00032440
        /*1198*/ 	.short	0x010a
        /*119a*/ 	.byte	0x3f
	.zero		1


	//   ....[65]....
        /*119c*/ 	.word	0x000349c0
        /*11a0*/ 	.word	0x00000002
        /*11a4*/ 	.word	0x00032460
        /*11a8*/ 	.short	0x010a
        /*11aa*/ 	.byte	0x3f
	.zero		1


	//   ....[66]....
        /*11ac*/ 	.word	0x00035220
        /*11b0*/ 	.word	0x00000003
        /*11b4*/ 	.word	0x00032440
        /*11b8*/ 	.short	0x010a
        /*11ba*/ 	.byte	0x3f
	.zero		1


	//   ....[67]....
        /*11bc*/ 	.word	0x00035460
        /*11c0*/ 	.word	0x00000003
        /*11c4*/ 	.word	0x00032460
        /*11c8*/ 	.short	0x010a
        /*11ca*/ 	.byte	0x3f
	.zero		1


	//   ....[68]....
        /*11cc*/ 	.word	0x00035c30
        /*11d0*/ 	.word	0x00000003
        /*11d4*/ 	.word	0x00032440
        /*11d8*/ 	.short	0x010a
        /*11da*/ 	.byte	0x3f
	.zero		1


	//   ....[69]....
        /*11dc*/ 	.word	0x00035e80
        /*11e0*/ 	.word	0x00000003
        /*11e4*/ 	.word	0x00032460
        /*11e8*/ 	.short	0x010a
        /*11ea*/ 	.byte	0x3f
	.zero		1


	//   ....[70]....
        /*11ec*/ 	.word	0x000372d0
        /*11f0*/ 	.word	0x00000000
        /*11f4*/ 	.word	0x00032420
        /*11f8*/ 	.short	0x010a
        /*11fa*/ 	.byte	0x3f
	.zero		1


	//   ....[71]....
        /*11fc*/ 	.word	0x00037480
        /*1200*/ 	.word	0x00000006
        /*1204*/ 	.word	0x00000000
        /*1208*/ 	.short	0x010a
        /*120a*/ 	.byte	0x3f
	.zero		1


	//   ....[72]....
        /*120c*/ 	.word	0x000374f0
        /*1210*/ 	.word	0x00000007
        /*1214*/ 	.word	0x00000000
        /*1218*/ 	.short	0x010a
        /*121a*/ 	.byte	0x3f
	.zero		1


	//   ....[73]....
        /*121c*/ 	.word	0x00037560
        /*1220*/ 	.word	0x00000004
        /*1224*/ 	.word	0x00000000
        /*1228*/ 	.short	0x010a
        /*122a*/ 	.byte	0x3f
	.zero		1


	//   ....[74]....
        /*122c*/ 	.word	0x00037590
        /*1230*/ 	.word	0x00000003
        /*1234*/ 	.word	0x00000000
        /*1238*/ 	.short	0x010a
        /*123a*/ 	.byte	0x3f
	.zero		1


	//   ....[75]....
        /*123c*/ 	.word	0x000375f0
        /*1240*/ 	.word	0x00000059
        /*1244*/ 	.word	0x00032490
        /*1248*/ 	.short	0x010a
        /*124a*/ 	.byte	0x3f
	.zero		1


	//   ....[76]....
        /*124c*/ 	.word	0x00037640
        /*1250*/ 	.word	0x00000059
        /*1254*/ 	.word	0x00032490
        /*1258*/ 	.short	0x010a
        /*125a*/ 	.byte	0x3f
	.zero		1


	//   ....[77]....
        /*125c*/ 	.word	0x00037690
        /*1260*/ 	.word	0x00000059
        /*1264*/ 	.word	0x00032490
        /*1268*/ 	.short	0x010a
        /*126a*/ 	.byte	0x3f
	.zero		1


	//   ....[78]....
        /*126c*/ 	.word	0x000376e0
        /*1270*/ 	.word	0x00000059
        /*1274*/ 	.word	0x000324b0
        /*1278*/ 	.short	0x010a
        /*127a*/ 	.byte	0x3f
	.zero		1


	//   ....[79]....
        /*127c*/ 	.word	0x00037b50
        /*1280*/ 	.word	0x00000090
        /*1284*/ 	.word	0x00032400
        /*1288*/ 	.short	0x010a
        /*128a*/ 	.byte	0x3f
	.zero		1


	//   ....[80]....
        /*128c*/ 	.word	0x00038140
        /*1290*/ 	.word	0x00000090
        /*1294*/ 	.word	0x00032400
        /*1298*/ 	.short	0x010a
        /*129a*/ 	.byte	0x3f
	.zero		1


	//   ....[81]....
        /*129c*/ 	.word	0x00038190
        /*12a0*/ 	.word	0x00000002
        /*12a4*/ 	.word	0x00000000
        /*12a8*/ 	.short	0x010a
        /*12aa*/ 	.byte	0x3f
	.zero		1


	//   ....[82]....
        /*12ac*/ 	.word	0x000381e0
        /*12b0*/ 	.word	0x00000004
        /*12b4*/ 	.word	0x00000000
        /*12b8*/ 	.short	0x010a
        /*12ba*/ 	.byte	0x3f
	.zero		1


	//   ....[83]....
        /*12bc*/ 	.word	0x00038230
        /*12c0*/ 	.word	0x00000000
        /*12c4*/ 	.word	0x00000000
        /*12c8*/ 	.short	0x010a
        /*12ca*/ 	.byte	0x3f
	.zero		1


	//   ....[84]....
        /*12cc*/ 	.word	0x00038280
        /*12d0*/ 	.word	0x00000006
        /*12d4*/ 	.word	0x00000000
        /*12d8*/ 	.short	0x010a
        /*12da*/ 	.byte	0x3f
	.zero		1


	//   ....[85]....
        /*12dc*/ 	.word	0x000382d0
        /*12e0*/ 	.word	0x00000006
        /*12e4*/ 	.word	0x00000000
        /*12e8*/ 	.short	0x010a
        /*12ea*/ 	.byte	0x3f
	.zero		1


	//   ....[86]....
        /*12ec*/ 	.word	0x00038320
        /*12f0*/ 	.word	0x00000006
        /*12f4*/ 	.word	0x00000000
        /*12f8*/ 	.short	0x010a
        /*12fa*/ 	.byte	0x3f
	.zero		1


	//   ....[87]....
        /*12fc*/ 	.word	0x00038900
        /*1300*/ 	.word	0x00000005
        /*1304*/ 	.word	0x00032420
        /*1308*/ 	.short	0x010a
        /*130a*/ 	.byte	0x3f
	.zero		1


	//   ....[88]....
        /*130c*/ 	.word	0x00038950
        /*1310*/ 	.word	0x00000004
        /*1314*/ 	.word	0x000324a0
        /*1318*/ 	.short	0x010a
        /*131a*/ 	.byte	0x3f
	.zero		1


	//   ....[89]....
        /*131c*/ 	.word	0x000389a0
        /*1320*/ 	.word	0x00000004
        /*1324*/ 	.word	0x000324c0
        /*1328*/ 	.short	0x010a
        /*132a*/ 	.byte	0x3f
	.zero		1


	//   ....[90]....
        /*132c*/ 	.word	0x000389f0
        /*1330*/ 	.word	0x00000005
        /*1334*/ 	.word	0x000324a0
        /*1338*/ 	.short	0x010a
        /*133a*/ 	.byte	0x3f
	.zero		1


	//   ....[91]....
        /*133c*/ 	.word	0x00038a40
        /*1340*/ 	.word	0x00000005
        /*1344*/ 	.word	0x000324c0
        /*1348*/ 	.short	0x010a
        /*134a*/ 	.byte	0x3f
	.zero		1


	//   ....[92]....
        /*134c*/ 	.word	0x00038be0
        /*1350*/ 	.word	0x00000000
        /*1354*/ 	.word	0x00032440
        /*1358*/ 	.short	0x010a
        /*135a*/ 	.byte	0x3f
	.zero		1


	//   ....[93]....
        /*135c*/ 	.word	0x0003a540
        /*1360*/ 	.word	0x00000002
        /*1364*/ 	.word	0x00032420
        /*1368*/ 	.short	0x010a
        /*136a*/ 	.byte	0x3f
	.zero		1


	//   ....[94]....
        /*136c*/ 	.word	0x0003a590
        /*1370*/ 	.word	0x00000002
        /*1374*/ 	.word	0x00032460
        /*1378*/ 	.short	0x010a
        /*137a*/ 	.byte	0x3f
	.zero		1


	//   ....[95]....
        /*137c*/ 	.word	0x0003a5e0
        /*1380*/ 	.word	0x00000002
        /*1384*/ 	.word	0x00032440
        /*1388*/ 	.short	0x010a
        /*138a*/ 	.byte	0x3f
	.zero		1


	//   ....[96]....
        /*138c*/ 	.word	0x0003a630
        /*1390*/ 	.word	0x00000002
        /*1394*/ 	.word	0x00032460
        /*1398*/ 	.short	0x010a
        /*139a*/ 	.byte	0x3f
	.zero		1


	//   ....[97]....
        /*139c*/ 	.word	0x0003a680
        /*13a0*/ 	.word	0x00000003
        /*13a4*/ 	.word	0x00032440
        /*13a8*/ 	.short	0x010a
        /*13aa*/ 	.byte	0x3f
	.zero		1


	//   ....[98]....
        /*13ac*/ 	.word	0x0003a6d0
        /*13b0*/ 	.word	0x00000003
        /*13b4*/ 	.word	0x00032460
        /*13b8*/ 	.short	0x010a
        /*13ba*/ 	.byte	0x3f
	.zero		1


	//   ....[99]....
        /*13bc*/ 	.word	0x0003a720
        /*13c0*/ 	.word	0x00000003
        /*13c4*/ 	.word	0x00032440
        /*13c8*/ 	.short	0x010a
        /*13ca*/ 	.byte	0x3f
	.zero		1


	//   ....[100]....
        /*13cc*/ 	.word	0x0003a770
        /*13d0*/ 	.word	0x00000003
        /*13d4*/ 	.word	0x00032460
        /*13d8*/ 	.short	0x010a
        /*13da*/ 	.byte	0x3f
	.zero		1


	//   ....[101]....
        /*13dc*/ 	.word	0x0003b1d0
        /*13e0*/ 	.word	0x00000000
        /*13e4*/ 	.word	0x00032420
        /*13e8*/ 	.short	0x010a
        /*13ea*/ 	.byte	0x3f
	.zero		1


	//   ....[102]....
        /*13ec*/ 	.word	0x0003b370
        /*13f0*/ 	.word	0x00000006
        /*13f4*/ 	.word	0x00000000
        /*13f8*/ 	.short	0x010a
        /*13fa*/ 	.byte	0x3f
	.zero		1


	//   ....[103]....
        /*13fc*/ 	.word	0x0003b3c0
        /*1400*/ 	.word	0x00000007
        /*1404*/ 	.word	0x00000000
        /*1408*/ 	.short	0x010a
        /*140a*/ 	.byte	0x3f
	.zero		1


	//   ....[104]....
        /*140c*/ 	.word	0x0003b410
        /*1410*/ 	.word	0x00000004
        /*1414*/ 	.word	0x00000000
        /*1418*/ 	.short	0x010a
        /*141a*/ 	.byte	0x3f
	.zero		1


	//   ....[105]....
        /*141c*/ 	.word	0x0003b5b0
        /*1420*/ 	.word	0x0000000a
        /*1424*/ 	.word	0x00000000
        /*1428*/ 	.short	0x010a
        /*142a*/ 	.byte	0x3f
	.zero		1


	//   ....[106]....
        /*142c*/ 	.word	0x0003b6b0
        /*1430*/ 	.word	0x00000008
        /*1434*/ 	.word	0x00000000
        /*1438*/ 	.short	0x010a
        /*143a*/ 	.byte	0x3f
	.zero		1


	//   ....[107]....
        /*143c*/ 	.word	0x0003bad0
        /*1440*/ 	.word	0x00000004
        /*1444*/ 	.word	0x00032410
        /*1448*/ 	.short	0x010a
        /*144a*/ 	.byte	0x3f
	.zero		1


	//   ....[108]....
        /*144c*/ 	.word	0x0003bbf0
        /*1450*/ 	.word	0x0000000a
        /*1454*/ 	.word	0x00000000
        /*1458*/ 	.short	0x010a
        /*145a*/ 	.byte	0x3f
	.zero		1


	//   ....[109]....
        /*145c*/ 	.word	0x0003bcf0
        /*1460*/ 	.word	0x00000008
        /*1464*/ 	.word	0x00000000
        /*1468*/ 	.short	0x010a
        /*146a*/ 	.byte	0x3f
	.zero		1


	//   ....[110]....
        /*146c*/ 	.word	0x0003ca80
        /*1470*/ 	.word	0x0000000a
        /*1474*/ 	.word	0x00000000
        /*1478*/ 	.short	0x0101
        /*147a*/ 	.byte	0x3f
	.zero		1


	//   ....[111]....
        /*147c*/ 	.word	0x00046ff0
        /*1480*/ 	.word	0x00000000
        /*1484*/ 	.word	0x00000000
        /*1488*/ 	.short	0x0101
        /*148a*/ 	.byte	0x3f
	.zero		1


	//   ....[112]....
        /*148c*/ 	.word	0x00047020
        /*1490*/ 	.word	0x00000008
        /*1494*/ 	.word	0x00000000
        /*1498*/ 	.short	0x010a
        /*149a*/ 	.byte	0x3f
	.zero		1


	//   ....[113]....
        /*149c*/ 	.word	0x00047070
        /*14a0*/ 	.word	0x00000004
        /*14a4*/ 	.word	0x00032410
        /*14a8*/ 	.short	0x010a
        /*14aa*/ 	.byte	0x3f
	.zero		1


	//   ....[114]....
        /*14ac*/ 	.word	0x000470c0
        /*14b0*/ 	.word	0x00000008
        /*14b4*/ 	.word	0x00000000
        /*14b8*/ 	.short	0x010a
        /*14ba*/ 	.byte	0x3f
	.zero		1


	//----- nvinfo : EIATTR_NUM_MBARRIERS
	.align		4
.L_475:
        /*14bc*/ 	.byte	0x03, 0x38
        /*14be*/ 	.short	0x0017


	//----- nvinfo : EIATTR_EXIT_INSTR_OFFSETS
	.align		4
        /*14c0*/ 	.byte	0x04, 0x1c
        /*14c2*/ 	.short	(.L_477 - .L_476)


	//   ....[0]....
.L_476:
        /*14c4*/ 	.word	0x000375e0


	//----- nvinfo : EIATTR_MAX_THREADS
	.align		4
.L_477:
        /*14c8*/ 	.byte	0x04, 0x05
        /*14ca*/ 	.short	(.L_479 - .L_478)
.L_478:
        /*14cc*/ 	.word	0x00000180
        /*14d0*/ 	.word	0x00000001
        /*14d4*/ 	.word	0x00000001


	//----- nvinfo : EIATTR_CRS_STACK_SIZE
	.align		4
.L_479:
        /*14d8*/ 	.byte	0x04, 0x1e
        /*14da*/ 	.short	(.L_481 - .L_480)
.L_480:
        /*14dc*/ 	.word	0x00000000


	//----- nvinfo : EIATTR_CBANK_PARAM_SIZE
	.align		4
.L_481:
        /*14e0*/ 	.byte	0x03, 0x19
        /*14e2*/ 	.short	0x0bf0


	//----- nvinfo : EIATTR_PARAM_CBANK
	.align		4
        /*14e4*/ 	.byte	0x04, 0x0a
        /*14e6*/ 	.short	(.L_483 - .L_482)
	.align		4
.L_482:
        /*14e8*/ 	.word	index@(.nv.constant0._ZN7cutlass13device_kernelIN5flash11enable_sm90INS1_16FlashAttnFwdSm90INS1_25CollectiveMainloopFwdSm90ILi2EN4cute5tupleIJNS5_1CILi1EEES8_S8_EEENS6_IJNS7_ILi128EEENS7_ILi96EEENS7_ILi64EEEEEELi256ENS_6half_tEfNS_4arch4Sm90ELb0ELb1ELb1ELb1ELb0ELb1ELb1ELb1ELb0ELb1ELb0ELb0EEENS1_21CollectiveEpilogueFwdINS6_IJSA_NS7_ILi256EEESB_EEES9_SE_SG_Li256ELb1ELb1ELb0ELb0EEENS1_36VarlenDynamicPersistentTileSchedulerILi128ELi96ELi256ELi128ELb0ELb1ELb1ELb1ELb0ELb1EEEEEEEEEvNT_6ParamsE)
        /*14ec*/ 	.short	0x0210
        /*14ee*/ 	.short	0x0bf0


	//----- nvinfo : EIATTR_SW_WAR
	.align		4
.L_483:
        /*14f0*/ 	.byte	0x04, 0x36
        /*14f2*/ 	.short	(.L_485 - .L_484)
.L_484:
        /*14f4*/ 	.word	0x00000008
.L_485:


//--------------------- .nv.info._ZN7cutlass13device_kernelIN5flash11enable_sm90INS1_16FlashAttnFwdSm90INS1_25CollectiveMainloopFwdSm90ILi2EN4cute5tupleIJNS5_1CILi1EEES8_S8_EEENS6_IJNS7_ILi128EEENS7_ILi96EEENS7_ILi64EEEEEELi256ENS_6half_tEfNS_4arch4Sm90ELb1ELb0ELb1ELb0ELb0ELb0ELb0ELb1ELb0ELb1ELb0ELb0EEENS1_21CollectiveEpilogueFwdINS6_IJSA_NS7_ILi256EEESB_EEES9_SE_SG_Li256ELb0ELb1ELb0ELb0EEENS1_30DynamicPersistentTileSchedulerILi256ELi128ELb0ELb1ELb1EEEEEEEEEvNT_6ParamsE --------------------------
	.section	.nv.info._ZN7cutlass13device_kernelIN5flash11enable_sm90INS1_16FlashAttnFwdSm90INS1_25CollectiveMainloopFwdSm90ILi2EN4cute5tupleIJNS5_1CILi1EEES8_S8_EEENS6_IJNS7_ILi128EEENS7_ILi96EEENS7_ILi64EEEEEELi256ENS_6half_tEfNS_4arch4Sm90ELb1ELb0ELb1ELb0ELb0ELb0ELb0ELb1ELb0ELb1ELb0ELb0EEENS1_21CollectiveEpilogueFwdINS6_IJSA_NS7_ILi256EEESB_EEES9_SE_SG_Li256ELb0ELb1ELb0ELb0EEENS1_30DynamicPersistentTileSchedulerILi256ELi128ELb0ELb1ELb1EEEEEEEEEvNT_6ParamsE,"",@"SHT_CUDA_INFO"
	.sectionflags	@""
	.align	4


	//----- nvinfo : EIATTR_CUDA_API_VERSION
	.align		4
        /*0000*/ 	.byte	0x04, 0x37
        /*0002*/ 	.short	(.L_487 - .L_486)
.L_486:
        /*0004*/ 	.word	0x00000082


	//----- nvinfo : EIATTR_KPARAM_INFO
	.align		4
.L_487:
        /*0008*/ 	.byte	0x04, 0x17
        /*000a*/ 	.short	(.L_489 - .L_488)
.L_488:
        /*000c*/ 	.word	0x00000000
        /*0010*/ 	.short	0x0000
        /*0012*/ 	.short	0x0070
        /*0014*/ 	.byte	0x00, 0xf0, 0x01, 0x2a


	//----- nvinfo : EIATTR_SPARSE_MMA_MASK
	.align		4
.L_489:
        /*0018*/ 	.byte	0x03, 0x50
        /*001a*/ 	.short	0x0000


	//----- nvinfo : EIATTR_MAXREG_COUNT
	.align		4
        /*001c*/ 	.byte	0x03, 0x1b
        /*001e*/ 	.short	0x00a8


	//----- nvinfo : EIATTR_NUM_BARRIERS
	.align		4
        /*0020*/ 	.byte	0x02, 0x4c
        /*0022*/ 	.byte	0x10
	.zero		1


	//----- nvinfo : EIATTR_EXTERNS
	.align		4
        /*0024*/ 	.byte	0x04, 0x0f
        /*0026*/ 	.short	(.L_491 - .L_490)


	//   ....[0]....
	.align		4
.L_490:
        /*0028*/ 	.word	index@(__assertfail)


	//----- nvinfo : EIATTR_ANNOTATIONS
	.align		4
.L_491:
        /*002c*/ 	.byte	0x04, 0x55
        /*002e*/ 	.short	(.L_493 - .L_492)


	//   ....[0]....
.L_492:
        /* <DEDUP_REMOVED lines=24> */


	//----- nvinfo : EIATTR_MERCURY_ISA_VERSION
	.align		4
.L_493:
        /*01a0*/ 	.byte	0x03, 0x5f
        /*01a2*/ 	.short	0x0101


	//----- nvinfo : EIATTR_INT_WARP_WIDE_INSTR_OFFSETS
	.align		4
        /*01a4*/ 	.byte	0x04, 0x31
        /*01a6*/ 	.short	(.L_495 - .L_494)


	//   ....[0]....
.L_494:
        /*01a8*/ 	.word	0x00000130


	//   ....[1]....
        /*01ac*/ 	.word	0x00000170


	//   ....[2]....
        /*01b0*/ 	.word	0x000001e0


	//   ....[3]....
        /*01b4*/ 	.word	0x0000c610


	//   ....[4]....
        /*01b8*/ 	.word	0x0000c6a0


	//   ....[5]....
        /*01bc*/ 	.word	0x0000ffe0


	//   ....[6]....
        /*01c0*/ 	.word	0x00010070


	//----- nvinfo : EIATTR_COOP_GROUP_MASK_REGIDS
	.align		4
.L_495:
        /*01c4*/ 	.byte	0x04, 0x29
        /*01c6*/ 	.short	(.L_497 - .L_496)


	//   ....[0]....
.L_496:
        /*01c8*/ 	.word	0xffffffff


	//   ....[1]....
        /*01cc*/ 	.word	0xffffffff


	//   ....[2]....
        /*01d0*/ 	.word	0xffffffff


	//   ....[3]....
        /*01d4*/ 	.word	0xffffffff


	//   ....[4]....
        /*01d8*/ 	.word	0xffffffff


	//   ....[5]....
        /*01dc*/ 	.word	0xffffffff


	//   ....[6]....
        /*01e0*/ 	.word	0xffffffff


	//   ....[7]....
        /*01e4*/ 	.word	0xffffffff


	//   ....[8]....
        /*01e8*/ 	.word	0xffffffff


	//   ....[9]....
        /*01ec*/ 	.word	0xffffffff


	//   ....[10]....
        /*01f0*/ 	.word	0xffffffff


	//   ....[11]....
        /*01f4*/ 	.word	0xffffffff


	//   ....[12]....
        /*01f8*/ 	.word	0xffffffff


	//   ....[13]....
        /*01fc*/ 	.word	0xffffffff


	//   ....[14]....
        /*0200*/ 	.word	0xffffffff


	//   ....[15]....
        /*0204*/ 	.word	0xffffffff


	//   ....[16]....
        /*0208*/ 	.word	0xffffffff


	//   ....[17]....
        /*020c*/ 	.word	0xffffffff


	//   ....[18]....
        /*0210*/ 	.word	0xffffffff


	//   ....[19]....
        /*0214*/ 	.word	0xffffffff


	//   ....[20]....
        /*0218*/ 	.word	0xffffffff


	//   ....[21]....
        /*021c*/ 	.word	0xffffffff


	//   ....[22]....
        /*0220*/ 	.word	0xffffffff


	//   ....[23]....
        /*0224*/ 	.word	0xffffffff


	//   ....[24]....
        /*0228*/ 	.word	0xffffffff


	//   ....[25]....
        /*022c*/ 	.word	0xffffffff


	//   ....[26]....
        /*0230*/ 	.word	0xffffffff


	//   ....[27]....
        /*0234*/ 	.word	0xffffffff


	//   ....[28]....
        /*0238*/ 	.word	0xffffffff


	//   ....[29]....
        /*023c*/ 	.word	0xffffffff


	//   ....[30]....
        /*0240*/ 	.word	0xffffffff


	//   ....[31]....
        /*0244*/ 	.word	0xffffffff


	//   ....[32]....
        /*0248*/ 	.word	0xffffffff


	//   ....[33]....
        /*024c*/ 	.word	0xffffffff


	//   ....[34]....
        /*0250*/ 	.word	0xffffffff


	//   ....[35]....
        /*0254*/ 	.word	0xffffffff


	//   ....[36]....
        /*0258*/ 	.word	0xffffffff


	//   ....[37]....
        /*025c*/ 	.word	0xffffffff


	//   ....[38]....
        /*0260*/ 	.word	0xffffffff


	//   ....[39]....
        /*0264*/ 	.word	0xffffffff


	//   ....[40]....
        /*0268*/ 	.word	0xffffffff


	//   ....[41]....
        /*026c*/ 	.word	0xffffffff


	//   ....[42]....
        /*0270*/ 	.word	0xffffffff


	//   ....[43]....
        /*0274*/ 	.word	0xffffffff


	//   ....[44]....
        /*0278*/ 	.word	0xffffffff


	//   ....[45]....
        /*027c*/ 	.word	0xffffffff


	//   ....[46]....
        /*0280*/ 	.word	0xffffffff


	//   ....[47]....
        /*0284*/ 	.word	0xffffffff


	//   ....[48]....
        /*0288*/ 	.word	0xffffffff


	//   ....[49]....
        /*028c*/ 	.word	0xffffffff


	//   ....[50]....
        /*0290*/ 	.word	0xffffffff


	//   ....[51]....
        /*0294*/ 	.word	0xffffffff


	//   ....[52]....
        /*0298*/ 	.word	0xffffffff


	//   ....[53]....
        /*029c*/ 	.word	0xffffffff


	//   ....[54]....
        /*02a0*/ 	.word	0xffffffff


	//   ....[55]....
        /*02a4*/ 	.word	0xffffffff


	//   ....[56]....
        /*02a8*/ 	.word	0xffffffff


	//   ....[57]....
        /*02ac*/ 	.word	0xffffffff


	//   ....[58]....
        /*02b0*/ 	.word	0xffffffff


	//   ....[59]....
        /*02b4*/ 	.word	0xffffffff


	//   ....[60]....
        /*02b8*/ 	.word	0xffffffff


	//   ....[61]....
        /*02bc*/ 	.word	0xffffffff


	//   ....[62]....
        /*02c0*/ 	.word	0xffffffff


	//   ....[63]....
        /*02c4*/ 	.word	0xffffffff


	//   ....[64]....
        /*02c8*/ 	.word	0xffffffff


	//   ....[65]....
        /*02cc*/ 	.word	0xffffffff


	//   ....[66]....
        /*02d0*/ 	.word	0xffffffff


	//   ....[67]....
        /*02d4*/ 	.word	0xffffffff


	//   ....[68]....
        /*02d8*/ 	.word	0x0500000f


	//   ....[69]....
        /*02dc*/ 	.word	0x0500000f


	//   ....[70]....
        /*02e0*/ 	.word	0x0500000f


	//   ....[71]....
        /*02e4*/ 	.word	0x0500000f


	//   ....[72]....
        /*02e8*/ 	.word	0x0500000f


	//   ....[73]....
        /*02ec*/ 	.word	0x0500000f


	//   ....[74]....
        /*02f0*/ 	.word	0x0500000f


	//   ....[75]....
        /*02f4*/ 	.word	0x0500000f


	//   ....[76]....
        /*02f8*/ 	.word	0x0500000f


	//   ....[77]....
        /*02fc*/ 	.word	0x0500000f


	//   ....[78]....
        /*0300*/ 	.word	0x0500000f


	//   ....[79]....
        /*0304*/ 	.word	0x0500000f


	//   ....[80]....
        /*0308*/ 	.word	0x0500000f


	//   ....[81]....
        /*030c*/ 	.word	0x0500000f


	//   ....[82]....
        /*0310*/ 	.word	0x0500000f


	//   ....[83]....
        /*0314*/ 	.word	0x0500000f


	//   ....[84]....
        /*0318*/ 	.word	0x0500000f


	//   ....[85]....
        /*031c*/ 	.word	0x0500000f


	//   ....[86]....
        /*0320*/ 	.word	0x0500000f


	//----- nvinfo : EIATTR_COOP_GROUP_INSTR_OFFSETS
	.align		4
.L_497:
        /*0324*/ 	.byte	0x04, 0x28
        /*0326*/ 	.short	(.L_499 - .L_498)


	//   ....[0]....
.L_498:
        /*0328*/ 	.word	0x00000070


	//   ....[1]....
        /*032c*/ 	.word	0x00000140


	//   ....[2]....
        /*0330*/ 	.word	0x00000190


	//   ....[3]....
        /*0334*/ 	.word	0x000003c0


	//   ....[4]....
        /*0338*/ 	.word	0x00000520


	//   ....[5]....
        /*033c*/ 	.word	0x00000640


	//   ....[6]....
        /*0340*/ 	.word	0x000007a0


	//   ....[7]....
        /*0344*/ 	.word	0x000016b0


	//   ....[8]....
        /*0348*/ 	.word	0x00001ca0


	//   ....[9]....
        /*034c*/ 	.word	0x00001cb0


	//   ....[10]....
        /*0350*/ 	.word	0x000027e0


	//   ....[11]....
        /*0354*/ 	.word	0x00002840


	//   ....[12]....
        /*0358*/ 	.word	0x00002f60


	//   ....[13]....
        /*035c*/ 	.word	0x00002fb0


	//   ....[14]....
        /*0360*/ 	.word	0x00003f90


	//   ....[15]....
        /*0364*/ 	.word	0x00004890


	//   ....[16]....
        /*0368*/ 	.word	0x00004a20


	//   ....[17]....
        /*036c*/ 	.word	0x00004b10


	//   ....[18]....
        /*0370*/ 	.word	0x00005200


	//   ....[19]....
        /*0374*/ 	.word	0x00005260


	//   ....[20]....
        /*0378*/ 	.word	0x000070a0


	//   ....[21]....
        /*037c*/ 	.word	0x00007120


	//   ....[22]....
        /*0380*/ 	.word	0x000075b0


	//   ....[23]....
        /*0384*/ 	.word	0x00007770


	//   ....[24]....
        /*0388*/ 	.word	0x00008af0


	//   ....[25]....
        /*038c*/ 	.word	0x00008b70


	//   ....[26]....
        /*0390*/ 	.word	0x00008bd0


	//   ....[27]....
        /*0394*/ 	.word	0x00008c00


	//   ....[28]....
        /*0398*/ 	.word	0x0000a450


	//   ....[29]....
        /*039c*/ 	.word	0x0000a4e0


	//   ....[30]....
        /*03a0*/ 	.word	0x0000a510


	//   ....[31]....
        /*03a4*/ 	.word	0x0000a540


	//   ....[32]....
        /*03a8*/ 	.word	0x0000ad30


	//   ....[33]....
        /*03ac*/ 	.word	0x0000ad50


	//   ....[34]....
        /*03b0*/ 	.word	0x0000aea0


	//   ....[35]....
        /*03b4*/ 	.word	0x0000aec0


	//   ....[36]....
        /*03b8*/ 	.word	0x0000b000


	//   ....[37]....
        /*03bc*/ 	.word	0x0000b020


	//   ....[38]....
        /*03c0*/ 	.word	0x0000b170


	//   ....[39]....
        /*03c4*/ 	.word	0x0000b190


	//   ....[40]....
        /*03c8*/ 	.word	0x0000b890


	//   ....[41]....
        /*03cc*/ 	.word	0x0000b8c0


	//   ....[42]....
        /*03d0*/ 	.word	0x0000ba10


	//   ....[43]....
        /*03d4*/ 	.word	0x0000ba30


	//   ....[44]....
        /*03d8*/ 	.word	0x0000bb70


	//   ....[45]....
        /*03dc*/ 	.word	0x0000bb90


	//   ....[46]....
        /*03e0*/ 	.word	0x0000bce0


	//   ....[47]....
        /*03e4*/ 	.word	0x0000bd00


	//   ....[48]....
        /*03e8*/ 	.word	0x0000bee0


	//   ....[49]....
        /*03ec*/ 	.word	0x0000cc00


	//   ....[50]....
        /*03f0*/ 	.word	0x0000d570


	//   ....[51]....
        /*03f4*/ 	.word	0x0000d5b0


	//   ....[52]....
        /*03f8*/ 	.word	0x0000d5e0


	//   ....[53]....
        /*03fc*/ 	.word	0x0000d620


	//   ....[54]....
        /*0400*/ 	.word	0x0000d6c0


	//   ....[55]....
        /*0404*/ 	.word	0x0000d6d0


	//   ....[56]....
        /*0408*/ 	.word	0x0000d740


	//   ....[57]....
        /*040c*/ 	.word	0x0000d750


	//   ....[58]....
        /*0410*/ 	.word	0x0000d7c0


	//   ....[59]....
        /*0414*/ 	.word	0x0000d7d0


	//   ....[60]....
        /*0418*/ 	.word	0x0000d840


	//   ....[61]....
        /*041c*/ 	.word	0x0000d850


	//   ....[62]....
        /*0420*/ 	.word	0x0000d8c0


	//   ....[63]....
        /*0424*/ 	.word	0x0000d8d0


	//   ....[64]....
        /*0428*/ 	.word	0x0000d8e0


	//   ....[65]....
        /*042c*/ 	.word	0x0000d920


	//   ....[66]....
        /*0430*/ 	.word	0x000101d0


	//   ....[67]....
        /*0434*/ 	.word	0x000103c0


	//   ....[68]....
        /*0438*/ 	.word	0x000108f0


	//   ....[69]....
        /*043c*/ 	.word	0x00010a70


	//   ....[70]....
        /*0440*/ 	.word	0x00010ad0


	//   ....[71]....
        /*0444*/ 	.word	0x00010b60


	//   ....[72]....
        /*0448*/ 	.word	0x00010c60


	//   ....[73]....
        /*044c*/ 	.word	0x00010ce0


	//   ....[74]....
        /*0450*/ 	.word	0x00010db0


	//   ....[75]....
        /*0454*/ 	.word	0x00010e40


	//   ....[76]....
        /*0458*/ 	.word	0x00010f20


	//   ....[77]....
        /*045c*/ 	.word	0x00010f80


	//   ....[78]....
        /*0460*/ 	.word	0x00011060


	//   ....[79]....
        /*0464*/ 	.word	0x000110c0


	//   ....[80]....
        /*0468*/ 	.word	0x000111a0


	//   ....[81]....
        /*046c*/ 	.word	0x00011200


	//   ....[82]....
        /*0470*/ 	.word	0x000112d0


	//   ....[83]....
        /*0474*/ 	.word	0x00011330


	//   ....[84]....
        /*0478*/ 	.word	0x000113f0


	//   ....[85]....
        /*047c*/ 	.word	0x00011710


	//   ....[86]....
        /*0480*/ 	.word	0x00011830


	//----- nvinfo : EIATTR_REG_RECONFIG
	.align		4
.L_499:
        /*0484*/ 	.byte	0x01, 0x54
	.zero		2


	//----- nvinfo : EIATTR_SYSCALL_OFFSETS
	.align		4
        /*0488*/ 	.byte	0x04, 0x46
        /*048a*/ 	.short	(.L_501 - .L_500)


	//   ....[0]....
.L_500:
        /*048c*/ 	.word	0x00001890


	//   ....[1]....
        /*0490*/ 	.word	0x0000c810


	//   ....[2]....
        /*0494*/ 	.word	0x0000c960


	//   ....[3]....
        /*0498*/ 	.word	0x0000ca50


	//   ....[4]....
        /*049c*/ 	.word	0x0000d180


	//----- nvinfo : EIATTR_MBARRIER_INSTR_OFFSETS
	.align		4
.L_501:
        /*04a0*/ 	.byte	0x04, 0x39
        /*04a2*/ 	.short	(.L_503 - .L_502)


	//   ....[0]....
.L_502:
        /*04a4*/ 	.word	0x00000270
        /*04a8*/ 	.word	0x000000ff
        /*04ac*/ 	.word	0x00022800
        /*04b0*/ 	.short	0x0100
        /*04b2*/ 	.byte	0x08
	.zero		1


	//   ....[1]....
        /*04b4*/ 	.word	0x00000280
        /*04b8*/ 	.word	0x000000ff
        /*04bc*/ 	.word	0x00022820
        /*04c0*/ 	.short	0x0100
        /*04c2*/ 	.byte	0x08
	.zero		1


	//   ....[2]....
        /*04c4*/ 	.word	0x00000370
        /*04c8*/ 	.word	0x000000ff
        /*04cc*/ 	.word	0x00022830
        /*04d0*/ 	.short	0x0100
        /*04d2*/ 	.byte	0x08
	.zero		1


	//   ....[3]....
        /*04d4*/ 	.word	0x00000380
        /*04d8*/ 	.word	0x000000ff
        /*04dc*/ 	.word	0x00022840
        /*04e0*/ 	.short	0x0100
        /*04e2*/ 	.byte	0x08
	.zero		1


	//   ....[4]....
        /*04e4*/ 	.word	0x00000390
        /*04e8*/ 	.word	0x000000ff
        /*04ec*/ 	.word	0x00022838
        /*04f0*/ 	.short	0x0100
        /*04f2*/ 	.byte	0x08
	.zero		1


	//   ....[5]....
        /*04f4*/ 	.word	0x000003a0
        /*04f8*/ 	.word	0x000000ff
        /*04fc*/ 	.word	0x00022848
        /*0500*/ 	.short	0x0100
        /*0502*/ 	.byte	0x08
	.zero		1


	//   ....[6]....
        /*0504*/ 	.word	0x000004d0
        /*0508*/ 	.word	0x000000ff
        /*050c*/ 	.word	0x00022850
        /*0510*/ 	.short	0x0100
        /*0512*/ 	.byte	0x08
	.zero		1


	//   ....[7]....
        /*0514*/ 	.word	0x000004e0
        /*0518*/ 	.word	0x000000ff
        /*051c*/ 	.word	0x00022860
        /*0520*/ 	.short	0x0100
        /*0522*/ 	.byte	0x08
	.zero		1


	//   ....[8]....
        /*0524*/ 	.word	0x000004f0
        /*0528*/ 	.word	0x000000ff
        /*052c*/ 	.word	0x00022858
        /*0530*/ 	.short	0x0100
        /*0532*/ 	.byte	0x08
	.zero		1


	//   ....[9]....
        /*0534*/ 	.word	0x00000500
        /*0538*/ 	.word	0x000000ff
        /*053c*/ 	.word	0x00022868
        /*0540*/ 	.short	0x0100
        /*0542*/ 	.byte	0x08
	.zero		1


	//   ....[10]....
        /*0544*/ 	.word	0x000005f0
        /*0548*/ 	.word	0x000000ff
        /*054c*/ 	.word	0x00022870
        /*0550*/ 	.short	0x0100
        /*0552*/ 	.byte	0x06
	.zero		1


	//   ....[11]....
        /*0554*/ 	.word	0x00000600
        /*0558*/ 	.word	0x000000ff
        /*055c*/ 	.word	0x00022880
        /*0560*/ 	.short	0x0100
        /*0562*/ 	.byte	0x06
	.zero		1


	//   ....[12]....
        /*0564*/ 	.word	0x00000610
        /*0568*/ 	.word	0x000000ff
        /*056c*/ 	.word	0x00022878
        /*0570*/ 	.short	0x0100
        /*0572*/ 	.byte	0x06
	.zero		1


	//   ....[13]....
        /*0574*/ 	.word	0x00000620
        /*0578*/ 	.word	0x000000ff
        /*057c*/ 	.word	0x00022888
        /*0580*/ 	.short	0x0100
        /*0582*/ 	.byte	0x06
	.zero		1


	//   ....[14]....
        /*0584*/ 	.word	0x00000750
        /*0588*/ 	.word	0x000000ff
        /*058c*/ 	.word	0x00022890
        /*0590*/ 	.short	0x0100
        /*0592*/ 	.byte	0x08
	.zero		1


	//   ....[15]....
        /*0594*/ 	.word	0x00000760
        /*0598*/ 	.word	0x000000ff
        /*059c*/ 	.word	0x000228a0
        /*05a0*/ 	.short	0x0100
        /*05a2*/ 	.byte	0x08
	.zero		1


	//   ....[16]....
        /*05a4*/ 	.word	0x00000770
        /*05a8*/ 	.word	0x000000ff
        /*05ac*/ 	.word	0x00022898
        /*05b0*/ 	.short	0x0100
        /*05b2*/ 	.byte	0x08
	.zero		1


	//   ....[17]....
        /*05b4*/ 	.word	0x00000780
        /*05b8*/ 	.word	0x000000ff
        /*05bc*/ 	.word	0x000228a8
        /*05c0*/ 	.short	0x0100
        /*05c2*/ 	.byte	0x08
	.zero		1


	//   ....[18]....
        /*05c4*/ 	.word	0x000008b0
        /*05c8*/ 	.word	0x000000ff
        /*05cc*/ 	.word	0x000228b0
        /*05d0*/ 	.short	0x0100
        /*05d2*/ 	.byte	0x08
	.zero		1


	//   ....[19]....
        /*05d4*/ 	.word	0x000008c0
        /*05d8*/ 	.word	0x000000ff
        /*05dc*/ 	.word	0x000228c0
        /*05e0*/ 	.short	0x0100
        /*05e2*/ 	.byte	0x08
	.zero		1


	//   ....[20]....
        /*05e4*/ 	.word	0x000008d0
        /*05e8*/ 	.word	0x000000ff
        /*05ec*/ 	.word	0x000228b8
        /*05f0*/ 	.short	0x0100
        /*05f2*/ 	.byte	0x08
	.zero		1


	//   ....[21]....
        /*05f4*/ 	.word	0x000008e0
        /*05f8*/ 	.word	0x000000ff
        /*05fc*/ 	.word	0x000228c8
        /*0600*/ 	.short	0x0100
        /*0602*/ 	.byte	0x08
	.zero		1


	//   ....[22]....
        /*0604*/ 	.word	0x00001940
        /*0608*/ 	.word	0x00000007
        /*060c*/ 	.word	0x00022800
        /*0610*/ 	.short	0x010a
        /*0612*/ 	.byte	0x3f
	.zero		1


	//   ....[23]....
        /*0614*/ 	.word	0x00001a10
        /*0618*/ 	.word	0x00000006
        /*061c*/ 	.word	0x00022830
        /*0620*/ 	.short	0x010a
        /*0622*/ 	.byte	0x3f
	.zero		1


	//   ....[24]....
        /*0624*/ 	.word	0x00001a50
        /*0628*/ 	.word	0x00000006
        /*062c*/ 	.word	0x00022830
        /*0630*/ 	.short	0x010a
        /*0632*/ 	.byte	0x3f
	.zero		1


	//   ....[25]....
        /*0634*/ 	.word	0x00003420
        /*0638*/ 	.word	0x00000004
        /*063c*/ 	.word	0x00000000
        /*0640*/ 	.short	0x0101
        /*0642*/ 	.byte	0x3f
	.zero		1


	//   ....[26]....
        /*0644*/ 	.word	0x000038b0
        /*0648*/ 	.word	0x00000006
        /*064c*/ 	.word	0x00022850
        /*0650*/ 	.short	0x010a
        /*0652*/ 	.byte	0x3f
	.zero		1


	//   ....[27]....
        /*0654*/ 	.word	0x000038f0
        /*0658*/ 	.word	0x00000006
        /*065c*/ 	.word	0x00022850
        /*0660*/ 	.short	0x010a
        /*0662*/ 	.byte	0x3f
	.zero		1


	//   ....[28]....
        /*0664*/ 	.word	0x00003cc0
        /*0668*/ 	.word	0x00000006
        /*066c*/ 	.word	0x00000000
        /*0670*/ 	.short	0x0101
        /*0672*/ 	.byte	0x3f
	.zero		1


	//   ....[29]....
        /*0674*/ 	.word	0x00003e00
        /*0678*/ 	.word	0x000000ff
        /*067c*/ 	.word	0x00022830
        /*0680*/ 	.short	0x010a
        /*0682*/ 	.byte	0x1b
	.zero		1


	//   ....[30]....
        /*0684*/ 	.word	0x00003e40
        /*0688*/ 	.word	0x000000ff
        /*068c*/ 	.word	0x00022830
        /*0690*/ 	.short	0x010a
        /*0692*/ 	.byte	0x1b
	.zero		1


	//   ....[31]....
        /*0694*/ 	.word	0x00005890
        /*0698*/ 	.word	0x00000004
        /*069c*/ 	.word	0x00000000
        /*06a0*/ 	.short	0x0101
        /*06a2*/ 	.byte	0x3f
	.zero		1


	//   ....[32]....
        /*06a4*/ 	.word	0x00006420
        /*06a8*/ 	.word	0x000000ff
        /*06ac*/ 	.word	0x00022850
        /*06b0*/ 	.short	0x010a
        /*06b2*/ 	.byte	0x1b
	.zero		1


	//   ....[33]....
        /*06b4*/ 	.word	0x00006460
        /*06b8*/ 	.word	0x000000ff
        /*06bc*/ 	.word	0x00022850
        /*06c0*/ 	.short	0x010a
        /*06c2*/ 	.byte	0x1b
	.zero		1


	//   ....[34]....
        /*06c4*/ 	.word	0x00006770
        /*06c8*/ 	.word	0x000000c7
        /*06cc*/ 	.word	0x00000000
        /*06d0*/ 	.short	0x0101
        /*06d2*/ 	.byte	0x3f
	.zero		1


	//   ....[35]....
        /*06d4*/ 	.word	0x000068c0
        /*06d8*/ 	.word	0x000000ff
        /*06dc*/ 	.word	0x00022830
        /*06e0*/ 	.short	0x010a
        /*06e2*/ 	.byte	0x18
	.zero		1


	//   ....[36]....
        /*06e4*/ 	.word	0x00006900
        /*06e8*/ 	.word	0x000000ff
        /*06ec*/ 	.word	0x00022830
        /*06f0*/ 	.short	0x010a
        /*06f2*/ 	.byte	0x18
	.zero		1


	//   ....[37]....
        /*06f4*/ 	.word	0x00007c00
        /*06f8*/ 	.word	0x00000099
        /*06fc*/ 	.word	0x00000000
        /*0700*/ 	.short	0x0101
        /*0702*/ 	.byte	0x3f
	.zero		1


	//   ....[38]....
        /*0704*/ 	.word	0x00008790
        /*0708*/ 	.word	0x000000ff
        /*070c*/ 	.word	0x00022850
        /*0710*/ 	.short	0x010a
        /*0712*/ 	.byte	0x18
	.zero		1


	//   ....[39]....
        /*0714*/ 	.word	0x000087d0
        /*0718*/ 	.word	0x000000ff
        /*071c*/ 	.word	0x00022850
        /*0720*/ 	.short	0x010a
        /*0722*/ 	.byte	0x18
	.zero		1


	//   ....[40]....
        /*0724*/ 	.word	0x00008ad0
        /*0728*/ 	.word	0x000000b5
        /*072c*/ 	.word	0x00000000
        /*0730*/ 	.short	0x0101
        /*0732*/ 	.byte	0x3f
	.zero		1


	//   ....[41]....
        /*0734*/ 	.word	0x0000ad20
        /*0738*/ 	.word	0x000000cb
        /*073c*/ 	.word	0x00000000
        /*0740*/ 	.short	0x0101
        /*0742*/ 	.byte	0x3f
	.zero		1


	//   ....[42]....
        /*0744*/ 	.word	0x0000ce60
        /*0748*/ 	.word	0x00000003
        /*074c*/ 	.word	0x00022840
        /*0750*/ 	.short	0x010a
        /*0752*/ 	.byte	0x3f
	.zero		1


	//   ....[43]....
        /*0754*/ 	.word	0x0000da00
        /*0758*/ 	.word	0x00000011
        /*075c*/ 	.word	0x00022800
        /*0760*/ 	.short	0x0107
        /*0762*/ 	.byte	0x3f
	.zero		1


	//   ....[44]....
        /*0764*/ 	.word	0x0000daf0
        /*0768*/ 	.word	0x00000011
        /*076c*/ 	.word	0x00022800
        /*0770*/ 	.short	0x0101
        /*0772*/ 	.byte	0x3f
	.zero		1


	//   ....[45]....
        /*0774*/ 	.word	0x0000db10
        /*0778*/ 	.word	0x00000011
        /*077c*/ 	.word	0x00022820
        /*0780*/ 	.short	0x010a
        /*0782*/ 	.byte	0x3f
	.zero		1


	//   ....[46]....
        /*0784*/ 	.word	0x0000dbf0
        /*0788*/ 	.word	0x00000002
        /*078c*/ 	.word	0x00022860
        /*0790*/ 	.short	0x010a
        /*0792*/ 	.byte	0x3f
	.zero		1


	//   ....[47]....
        /*0794*/ 	.word	0x0000e410
        /*0798*/ 	.word	0x00000003
        /*079c*/ 	.word	0x00022840
        /*07a0*/ 	.short	0x010a
        /*07a2*/ 	.byte	0x3f
	.zero		1


	//   ....[48]....
        /*07a4*/ 	.word	0x0000e630
        /*07a8*/ 	.word	0x00000003
        /*07ac*/ 	.word	0x00022860
        /*07b0*/ 	.short	0x010a
        /*07b2*/ 	.byte	0x3f
	.zero		1


	//   ....[49]....
        /*07b4*/ 	.word	0x0000ee10
        /*07b8*/ 	.word	0x00000004
        /*07bc*/ 	.word	0x00022840
        /*07c0*/ 	.short	0x010a
        /*07c2*/ 	.byte	0x3f
	.zero		1


	//   ....[50]....
        /*07c4*/ 	.word	0x0000f030
        /*07c8*/ 	.word	0x00000004
        /*07cc*/ 	.word	0x00022860
        /*07d0*/ 	.short	0x010a
        /*07d2*/ 	.byte	0x3f
	.zero		1


	//   ....[51]....
        /*07d4*/ 	.word	0x0000f7b0
        /*07d8*/ 	.word	0x00000004
        /*07dc*/ 	.word	0x00022840
        /*07e0*/ 	.short	0x010a
        /*07e2*/ 	.byte	0x3f
	.zero		1


	//   ....[52]....
        /*07e4*/ 	.word	0x0000f9d0
        /*07e8*/ 	.word	0x00000004
        /*07ec*/ 	.word	0x00022860
        /*07f0*/ 	.short	0x010a
        /*07f2*/ 	.byte	0x3f
	.zero		1


	//   ....[53]....
        /*07f4*/ 	.word	0x00010340
        /*07f8*/ 	.word	0x00000000
        /*07fc*/ 	.word	0x00022820
        /*0800*/ 	.short	0x010a
        /*0802*/ 	.byte	0x3f
	.zero		1


	//   ....[54]....
        /*0804*/ 	.word	0x00010510
        /*0808*/ 	.word	0x00000006
        /*080c*/ 	.word	0x00000000
        /*0810*/ 	.short	0x010a
        /*0812*/ 	.byte	0x3f
	.zero		1


	//   ....[55]....
        /*0814*/ 	.word	0x00010560
        /*0818*/ 	.word	0x00000003
        /*081c*/ 	.word	0x00000000
        /*0820*/ 	.short	0x010a
        /*0822*/ 	.byte	0x3f
	.zero		1


	//   ....[56]....
        /*0824*/ 	.word	0x000105c0
        /*0828*/ 	.word	0x00000012
        /*082c*/ 	.word	0x00000000
        /*0830*/ 	.short	0x010a
        /*0832*/ 	.byte	0x3f
	.zero		1


	//   ....[57]....
        /*0834*/ 	.word	0x000105f0
        /*0838*/ 	.word	0x00000003
        /*083c*/ 	.word	0x00000000
        /*0840*/ 	.short	0x010a
        /*0842*/ 	.byte	0x3f
	.zero		1


	//   ....[58]....
        /*0844*/ 	.word	0x00010650
        /*0848*/ 	.word	0x00000007
        /*084c*/ 	.word	0x00022800
        /*0850*/ 	.short	0x010a
        /*0852*/ 	.byte	0x3f
	.zero		1


	//   ....[59]....
        /*0854*/ 	.word	0x000106a0
        /*0858*/ 	.word	0x00000006
        /*085c*/ 	.word	0x00022830
        /*0860*/ 	.short	0x010a
        /*0862*/ 	.byte	0x3f
	.zero		1


	//   ....[60]....
        /*0864*/ 	.word	0x000106f0
        /*0868*/ 	.word	0x00000006
        /*086c*/ 	.word	0x00022850
        /*0870*/ 	.short	0x010a
        /*0872*/ 	.byte	0x3f
	.zero		1


	//   ....[61]....
        /*0874*/ 	.word	0x00010750
        /*0878*/ 	.word	0x00000003
        /*087c*/ 	.word	0x00022830
        /*0880*/ 	.short	0x010a
        /*0882*/ 	.byte	0x3f
	.zero		1


	//   ....[62]....
        /*0884*/ 	.word	0x000107a0
        /*0888*/ 	.word	0x000000c7
        /*088c*/ 	.word	0x00022850
        /*0890*/ 	.short	0x010a
        /*0892*/ 	.byte	0x3f
	.zero		1


	//   ....[63]....
        /*0894*/ 	.word	0x00010800
        /*0898*/ 	.word	0x00000003
        /*089c*/ 	.word	0x00022830
        /*08a0*/ 	.short	0x010a
        /*08a2*/ 	.byte	0x3f
	.zero		1


	//   ....[64]....
        /*08a4*/ 	.word	0x00010850
        /*08a8*/ 	.word	0x000000b5
        /*08ac*/ 	.word	0x00022850
        /*08b0*/ 	.short	0x010a
        /*08b2*/ 	.byte	0x3f
	.zero		1


	//   ....[65]....
        /*08b4*/ 	.word	0x000109a0
        /*08b8*/ 	.word	0x00000003
        /*08bc*/ 	.word	0x00022840
        /*08c0*/ 	.short	0x010a
        /*08c2*/ 	.byte	0x3f
	.zero		1


	//   ....[66]....
        /*08c4*/ 	.word	0x00011430
        /*08c8*/ 	.word	0x00000011
        /*08cc*/ 	.word	0x00022820
        /*08d0*/ 	.short	0x010a
        /*08d2*/ 	.byte	0x3f
	.zero		1


	//   ....[67]....
        /*08d4*/ 	.word	0x00011480
        /*08d8*/ 	.word	0x00000002
        /*08dc*/ 	.word	0x00022860
        /*08e0*/ 	.short	0x010a
        /*08e2*/ 	.byte	0x3f
	.zero		1


	//   ....[68]....
        /*08e4*/ 	.word	0x000114d0
        /*08e8*/ 	.word	0x00000003
        /*08ec*/ 	.word	0x00022840
        /*08f0*/ 	.short	0x010a
        /*08f2*/ 	.byte	0x3f
	.zero		1


	//   ....[69]....
        /*08f4*/ 	.word	0x00011520
        /*08f8*/ 	.word	0x00000003
        /*08fc*/ 	.word	0x00022860
        /*0900*/ 	.short	0x010a
        /*0902*/ 	.byte	0x3f
	.zero		1


	//   ....[70]....
        /*0904*/ 	.word	0x00011570
        /*0908*/ 	.word	0x00000004
        /*090c*/ 	.word	0x00022840
        /*0910*/ 	.short	0x010a
        /*0912*/ 	.byte	0x3f
	.zero		1


	//   ....[71]....
        /*0914*/ 	.word	0x000115c0
        /*0918*/ 	.word	0x00000004
        /*091c*/ 	.word	0x00022860
        /*0920*/ 	.short	0x010a
        /*0922*/ 	.byte	0x3f
	.zero		1


	//   ....[72]....
        /*0924*/ 	.word	0x00011610
        /*0928*/ 	.word	0x00000004
        /*092c*/ 	.word	0x00022840
        /*0930*/ 	.short	0x010a
        /*0932*/ 	.byte	0x3f
	.zero		1


	//   ....[73]....
        /*0934*/ 	.word	0x00011660
        /*0938*/ 	.word	0x00000004
        /*093c*/ 	.word	0x00022860
        /*0940*/ 	.short	0x010a
        /*0942*/ 	.byte	0x3f
	.zero		1


	//   ....[74]....
        /*0944*/ 	.word	0x00011750
        /*0948*/ 	.word	0x00000000
        /*094c*/ 	.word	0x00022820
        /*0950*/ 	.short	0x010a
        /*0952*/ 	.byte	0x3f
	.zero		1


	//   ....[75]....
        /*0954*/ 	.word	0x000118f0
        /*0958*/ 	.word	0x00000006
        /*095c*/ 	.word	0x00000000
        /*0960*/ 	.short	0x010a
        /*0962*/ 	.byte	0x3f
	.zero		1


	//   ....[76]....
        /*0964*/ 	.word	0x00011940
        /*0968*/ 	.word	0x00000003
        /*096c*/ 	.word	0x00000000
        /*0970*/ 	.short	0x010a
        /*0972*/ 	.byte	0x3f
	.zero		1


	//   ....[77]....
        /*0974*/ 	.word	0x00011990
        /*0978*/ 	.word	0x00000012
        /*097c*/ 	.word	0x00000000
        /*0980*/ 	.short	0x010a
        /*0982*/ 	.byte	0x3f
	.zero		1


	//----- nvinfo : EIATTR_NUM_MBARRIERS
	.align		4
.L_503:
        /*0984*/ 	.byte	0x03, 0x38
        /*0986*/ 	.short	0x0016


	//----- nvinfo : EIATTR_EXIT_INSTR_OFFSETS
	.align		4
        /*0988*/ 	.byte	0x04, 0x1c
        /*098a*/ 	.short	(.L_505 - .L_504)


	//   ....[0]....
.L_504:
        /*098c*/ 	.word	0x00000a40


	//   ....[1]....
        /*0990*/ 	.word	0x0000be80


	//   ....[2]....
        /*0994*/ 	.word	0x00010640


	//----- nvinfo : EIATTR_MAX_THREADS
	.align		4
.L_505:
        /*0998*/ 	.byte	0x04, 0x05
        /*099a*/ 	.short	(.L_507 - .L_506)
.L_506:
        /*099c*/ 	.word	0x00000180
        /*09a0*/ 	.word	0x00000001
        /*09a4*/ 	.word	0x00000001


	//----- nvinfo : EIATTR_CRS_STACK_SIZE
	.align		4
.L_507:
        /*09a8*/ 	.byte	0x04, 0x1e
        /*09aa*/ 	.short	(.L_509 - .L_508)
.L_508:
        /*09ac*/ 	.word	0x00000000


	//----- nvinfo : EIATTR_CBANK_PARAM_SIZE
	.align		4
.L_509:
        /*09b0*/ 	.byte	0x03, 0x19
        /*09b2*/ 	.short	0x0af0


	//----- nvinfo : EIATTR_PARAM_CBANK
	.align		4
        /*09b4*/ 	.byte	0x04, 0x0a
        /*09b6*/ 	.short	(.L_511 - .L_510)
	.align		4
.L_510:
        /*09b8*/ 	.word	index@(.nv.constant0._ZN7cutlass13device_kernelIN5flash11enable_sm90INS1_16FlashAttnFwdSm90INS1_25CollectiveMainloopFwdSm90ILi2EN4cute5tupleIJNS5_1CILi1EEES8_S8_EEENS6_IJNS7_ILi128EEENS7_ILi96EEENS7_ILi64EEEEEELi256ENS_6half_tEfNS_4arch4Sm90ELb1ELb0ELb1ELb0ELb0ELb0ELb0ELb1ELb0ELb1ELb0ELb0EEENS1_21CollectiveEpilogueFwdINS6_IJSA_NS7_ILi256EEESB_EEES9_SE_SG_Li256ELb0ELb1ELb0ELb0EEENS1_30DynamicPersistentTileSchedulerILi256ELi128ELb0ELb1ELb1EEEEEEEEEvNT_6ParamsE)
        /*09bc*/ 	.short	0x0210
        /*09be*/ 	.short	0x0af0


	//----- nvinfo : EIATTR_SW_WAR
	.align		4
.L_511:
        /*09c0*/ 	.byte	0x04, 0x36
        /*09c2*/ 	.short	(.L_513 - .L_512)
.L_512:
        /*09c4*/ 	.word	0x00000008
.L_513:


//--------------------- .nv.info._ZN7cutlass13device_kernelIN5flash11enable_sm90INS1_16FlashAttnFwdSm90INS1_25CollectiveMainloopFwdSm90ILi2EN4cute5tupleIJNS5_1CILi1EEES8_S8_EEENS6_IJNS7_ILi128EEENS7_ILi96EEENS7_ILi64EEEEEELi256ENS_6half_tEfNS_4arch4Sm90ELb1ELb0ELb1ELb0ELb0ELb0ELb1ELb1ELb0ELb1ELb0ELb0EEENS1_21CollectiveEpilogueFwdINS6_IJSA_NS7_ILi256EEESB_EEES9_SE_SG_Li256ELb0ELb1ELb0ELb0EEENS1_30DynamicPersistentTileSchedulerILi256ELi128ELb0ELb1ELb1EEEEEEEEEvNT_6ParamsE --------------------------
	.section	.nv.info._ZN7cutlass13device_kernelIN5flash11enable_sm90INS1_16FlashAttnFwdSm90INS1_25CollectiveMainloopFwdSm90ILi2EN4cute5tupleIJNS5_1CILi1EEES8_S8_EEENS6_IJNS7_ILi128EEENS7_ILi96EEENS7_ILi64EEEEEELi256ENS_6half_tEfNS_4arch4Sm90ELb1ELb0ELb1ELb0ELb0ELb0ELb1ELb1ELb0ELb1ELb0ELb0EEENS1_21CollectiveEpilogueFwdINS6_IJSA_NS7_ILi256EEESB_EEES9_SE_SG_Li256ELb0ELb1ELb0ELb0EEENS1_30DynamicPersistentTileSchedulerILi256ELi128ELb0ELb1ELb1EEEEEEEEEvNT_6ParamsE,"",@"SHT_CUDA_INFO"
	.sectionflags	@""
	.align	4


	//----- nvinfo : EIATTR_CUDA_API_VERSION
	.align		4
        /*0000*/ 	.byte	0x04, 0x37
        /*0002*/ 	.short	(.L_515 - .L_514)
.L_514:
        /*0004*/ 	.word	0x00000082


	//----- nvinfo : EIATTR_KPARAM_INFO
	.align		4
.L_515:
        /*0008*/ 	.byte	0x04, 0x17
        /*000a*/ 	.short	(.L_517 - .L_516)
.L_516:
        /*000c*/ 	.word	0x00000000
        /*0010*/ 	.short	0x0000
        /*0012*/ 	.short	0x0070
        /*0014*/ 	.byte	0x00, 0xf0, 0x01, 0x2e


	//----- nvinfo : EIATTR_SPARSE_MMA_MASK
	.align		4
.L_517:
        /*0018*/ 	.byte	0x03, 0x50
        /*001a*/ 	.short	0x0000


	//----- nvinfo : EIATTR_MAXREG_COUNT
	.align		4
        /*001c*/ 	.byte	0x03, 0x1b
        /*001e*/ 	.short	0x00a8


	//----- nvinfo : EIATTR_NUM_BARRIERS
	.align		4
        /*0020*/ 	.byte	0x02, 0x4c
        /*0022*/ 	.byte	0x10
	.zero		1


	//----- nvinfo : EIATTR_EXTERNS
	.align		4
        /*0024*/ 	.byte	0x04, 0x0f
        /*0026*/ 	.short	(.L_519 - .L_518)


	//   ....[0]....
	.align		4
.L_518:
        /*0028*/ 	.word	index@(__assertfail)


	//----- nvinfo : EIATTR_ANNOTATIONS
	.align		4
.L_519:
        /*002c*/ 	.byte	0x04, 0x55
        /*002e*/ 	.short	(.L_521 - .L_520)


	//   ....[0]....
.L_520:
        /* <DEDUP_REMOVED lines=42> */


	//----- nvinfo : EIATTR_MERCURY_ISA_VERSION
	.align		4
.L_521:
        /*02b8*/ 	.byte	0x03, 0x5f
        /*02ba*/ 	.short	0x0101


	//----- nvinfo : EIATTR_INT_WARP_WIDE_INSTR_OFFSETS
	.align		4
        /*02bc*/ 	.byte	0x04, 0x31
        /*02be*/ 	.short	(.L_523 - .L_522)


	//   ....[0]....
.L_522:
        /*02c0*/ 	.word	0x00000130


	//   ....[1]....
        /*02c4*/ 	.word	0x00000170


	//   ....[2]....
        /*02c8*/ 	.word	0x000001e0


	//   ....[3]....
        /*02cc*/ 	.word	0x000001f0


	//   ....[4]....
        /*02d0*/ 	.word	0x0000dd10


	//   ....[5]....
        /*02d4*/ 	.word	0x0000ddb0


	//   ....[6]....
        /*02d8*/ 	.word	0x000123d0


	//   ....[7]....
        /*02dc*/ 	.word	0x00012470


	//----- nvinfo : EIATTR_COOP_GROUP_MASK_REGIDS
	.align		4
.L_523:
        /*02e0*/ 	.byte	0x04, 0x29
        /*02e2*/ 	.short	(.L_525 - .L_524)


	//   ....[0]....
.L_524:
        /*02e4*/ 	.word	0xffffffff


	//   ....[1]....
        /*02e8*/ 	.word	0xffffffff


	//   ....[2]....
        /*02ec*/ 	.word	0xffffffff


	//   ....[3]....
        /*02f0*/ 	.word	0xffffffff


	//   ....[4]....
        /*02f4*/ 	.word	0xffffffff


	//   ....[5]....
        /*02f8*/ 	.word	0xffffffff


	//   ....[6]....
        /*02fc*/ 	.word	0xffffffff


	//   ....[7]....
        /*0300*/ 	.word	0xffffffff


	//   ....[8]....
        /*0304*/ 	.word	0xffffffff


	//   ....[9]....
        /*0308*/ 	.word	0xffffffff


	//   ....[10]....
        /*030c*/ 	.word	0xffffffff


	//   ....[11]....
        /*0310*/ 	.word	0xffffffff


	//   ....[12]....
        /*0314*/ 	.word	0xffffffff


	//   ....[13]....
        /*0318*/ 	.word	0xffffffff


	//   ....[14]....
        /*031c*/ 	.word	0xffffffff


	//   ....[15]....
        /*0320*/ 	.word	0xffffffff


	//   ....[16]....
        /*0324*/ 	.word	0xffffffff


	//   ....[17]....
        /*0328*/ 	.word	0xffffffff


	//   ....[18]....
        /*032c*/ 	.word	0xffffffff


	//   ....[19]....
        /*0330*/ 	.word	0xffffffff


	//   ....[20]....
        /*0334*/ 	.word	0xffffffff


	//   ....[21]....
        /*0338*/ 	.word	0xffffffff


	//   ....[22]....
        /*033c*/ 	.word	0xffffffff


	//   ....[23]....
        /*0340*/ 	.word	0xffffffff


	//   ....[24]....
        /*0344*/ 	.word	0xffffffff


	//   ....[25]....
        /*0348*/ 	.word	0xffffffff


	//   ....[26]....
        /*034c*/ 	.word	0xffffffff


	//   ....[27]....
        /*0350*/ 	.word	0xffffffff


	//   ....[28]....
        /*0354*/ 	.word	0xffffffff


	//   ....[29]....
        /*0358*/ 	.word	0xffffffff


	//   ....[30]....
        /*035c*/ 	.word	0xffffffff


	//   ....[31]....
        /*0360*/ 	.word	0xffffffff


	//   ....[32]....
        /*0364*/ 	.word	0xffffffff


	//   ....[33]....
        /*0368*/ 	.word	0xffffffff


	//   ....[34]....
        /*036c*/ 	.word	0xffffffff


	//   ....[35]....
        /*0370*/ 	.word	0xffffffff


	//   ....[36]....
        /*0374*/ 	.word	0xffffffff


	//   ....[37]....
        /*0378*/ 	.word	0xffffffff


	//   ....[38]....
        /*037c*/ 	.word	0xffffffff


	//   ....[39]....
        /*0380*/ 	.word	0xffffffff


	//   ....[40]....
        /*0384*/ 	.word	0xffffffff


	//   ....[41]....
        /*0388*/ 	.word	0xffffffff


	//   ....[42]....
        /*038c*/ 	.word	0xffffffff


	//   ....[43]....
        /*0390*/ 	.word	0xffffffff


	//   ....[44]....
        /*0394*/ 	.word	0xffffffff


	//   ....[45]....
        /*0398*/ 	.word	0xffffffff


	//   ....[46]....
        /*039c*/ 	.word	0xffffffff


	//   ....[47]....
        /*03a0*/ 	.word	0xffffffff


	//   ....[48]....
        /*03a4*/ 	.word	0xffffffff


	//   ....[49]....
        /*03a8*/ 	.word	0xffffffff


	//   ....[50]....
        /*03ac*/ 	.word	0xffffffff


	//   ....[51]....
        /*03b0*/ 	.word	0xffffffff


	//   ....[52]....
        /*03b4*/ 	.word	0xffffffff


	//   ....[53]....
        /*03b8*/ 	.word	0xffffffff


	//   ....[54]....
        /*03bc*/ 	.word	0xffffffff


	//   ....[55]....
        /*03c0*/ 	.word	0xffffffff


	//   ....[56]....
        /*03c4*/ 	.word	0xffffffff


	//   ....[57]....
        /*03c8*/ 	.word	0xffffffff


	//   ....[58]....
        /*03cc*/ 	.word	0xffffffff


	//   ....[59]....
        /*03d0*/ 	.word	0xffffffff


	//   ....[60]....
        /*03d4*/ 	.word	0xffffffff


	//   ....[61]....
        /*03d8*/ 	.word	0xffffffff


	//   ....[62]....
        /*03dc*/ 	.word	0xffffffff


	//   ....[63]....
        /*03e0*/ 	.word	0xffffffff


	//   ....[64]....
        /*03e4*/ 	.word	0xffffffff


	//   ....[65]....
        /*03e8*/ 	.word	0xffffffff


	//   ....[66]....
        /*03ec*/ 	.word	0xffffffff


	//   ....[67]....
        /*03f0*/ 	.word	0xffffffff


	//   ....[68]....
        /*03f4*/ 	.word	0xffffffff


	//   ....[69]....
        /*03f8*/ 	.word	0xffffffff


	//   ....[70]....
        /*03fc*/ 	.word	0xffffffff


	//   ....[71]....
        /*0400*/ 	.word	0xffffffff


	//   ....[72]....
        /*0404*/ 	.word	0xffffffff


	//   ....[73]....
        /*0408*/ 	.word	0xffffffff


	//   ....[74]....
        /*040c*/ 	.word	0xffffffff


	//   ....[75]....
        /*0410*/ 	.word	0xffffffff


	//   ....[76]....
        /*0414*/ 	.word	0xffffffff


	//   ....[77]....
        /*0418*/ 	.word	0xffffffff


	//   ....[78]....
        /*041c*/ 	.word	0xffffffff


	//   ....[79]....
        /*0420*/ 	.word	0xffffffff


	//   ....[80]....
        /*0424*/ 	.word	0xffffffff


	//   ....[81]....
        /*0428*/ 	.word	0xffffffff


	//   ....[82]....
        /*042c*/ 	.word	0xffffffff


	//   ....[83]....
        /*0430*/ 	.word	0xffffffff


	//   ....[84]....
        /*0434*/ 	.word	0x0500000f


	//   ....[85]....
        /*0438*/ 	.word	0x0500000f


	//   ....[86]....
        /*043c*/ 	.word	0x0500000f


	//   ....[87]....
        /*0440*/ 	.word	0x0500000f


	//   ....[88]....
        /*0444*/ 	.word	0x0500000f


	//   ....[89]....
        /*0448*/ 	.word	0x0500000f


	//   ....[90]....
        /*044c*/ 	.word	0x0500000f


	//   ....[91]....
        /*0450*/ 	.word	0x0500000f


	//   ....[92]....
        /*0454*/ 	.word	0x0500000f


	//   ....[93]....
        /*0458*/ 	.word	0x0500000f


	//   ....[94]....
        /*045c*/ 	.word	0x0500000f


	//   ....[95]....
        /*0460*/ 	.word	0x0500000f


	//   ....[96]....
        /*0464*/ 	.word	0x0500000f


	//   ....[97]....
        /*0468*/ 	.word	0x0500000f


	//   ....[98]....
        /*046c*/ 	.word	0x0500000f


	//   ....[99]....
        /*0470*/ 	.word	0x0500000f


	//   ....[100]....
        /*0474*/ 	.word	0x0500000f


	//   ....[101]....
        /*0478*/ 	.word	0x0500000f


	//   ....[102]....
        /*047c*/ 	.word	0x0500000f


	//   ....[103]....
        /*0480*/ 	.word	0x0500000f


	//   ....[104]....
        /*0484*/ 	.word	0x0500000f


	//   ....[105]....
        /*0488*/ 	.word	0x0500000f


	//   ....[106]....
        /*048c*/ 	.word	0x0500000f


	//   ....[107]....
        /*0490*/ 	.word	0x0500000f


	//   ....[108]....
        /*0494*/ 	.word	0x0500000f


	//   ....[109]....
        /*0498*/ 	.word	0x0500000f


	//   ....[110]....
        /*049c*/ 	.word	0x0500000f


	//   ....[111]....
        /*04a0*/ 	.word	0x0500000f


	//   ....[112]....
        /*04a4*/ 	.word	0x0500000f


	//   ....[113]....
        /*04a8*/ 	.word	0x0500000f


	//   ....[114]....
        /*04ac*/ 	.word	0x0500000f


	//   ....[115]....
        /*04b0*/ 	.word	0x0500000f


	//   ....[116]....
        /*04b4*/ 	.word	0x0500000f


	//   ....[117]....
        /*04b8*/ 	.word	0x0500000f


	//   ....[118]....
        /*04bc*/ 	.word	0x0500000f


	//----- nvinfo : EIATTR_COOP_GROUP_INSTR_OFFSETS
	.align		4
.L_525:
        /*04c0*/ 	.byte	0x04, 0x28
        /*04c2*/ 	.short	(.L_527 - .L_526)


	//   ....[0]....
.L_526:
        /*04c4*/ 	.word	0x00000070


	//   ....[1]....
        /*04c8*/ 	.word	0x00000140


	//   ....[2]....
        /*04cc*/ 	.word	0x00000190


	//   ....[3]....
        /*04d0*/ 	.word	0x000003e0


	//   ....[4]....
        /*04d4*/ 	.word	0x00000540


	//   ....[5]....
        /*04d8*/ 	.word	0x00000660


	//   ....[6]....
        /*04dc*/ 	.word	0x000007c0


	//   ....[7]....
        /*04e0*/ 	.word	0x00001730


	//   ....[8]....
        /*04e4*/ 	.word	0x00002b10


	//   ....[9]....
        /*04e8*/ 	.word	0x00002b50


	//   ....[10]....
        /*04ec*/ 	.word	0x00003780


	//   ....[11]....
        /*04f0*/ 	.word	0x00003850


	//   ....[12]....
        /*04f4*/ 	.word	0x00003860


	//   ....[13]....
        /*04f8*/ 	.word	0x00003890


	//   ....[14]....
        /*04fc*/ 	.word	0x000051c0


	//   ....[15]....
        /*0500*/ 	.word	0x000052a0


	//   ....[16]....
        /*0504*/ 	.word	0x00006020


	//   ....[17]....
        /*0508*/ 	.word	0x000060a0


	//   ....[18]....
        /*050c*/ 	.word	0x000060c0


	//   ....[19]....
        /*0510*/ 	.word	0x000060e0


	//   ....[20]....
        /*0514*/ 	.word	0x000089e0


	//   ....[21]....
        /*0518*/ 	.word	0x00008a30


	//   ....[22]....
        /*051c*/ 	.word	0x00008a50


	//   ....[23]....
        /*0520*/ 	.word	0x00008a70


	//   ....[24]....
        /*0524*/ 	.word	0x0000a060


	//   ....[25]....
        /*0528*/ 	.word	0x0000a0a0


	//   ....[26]....
        /*052c*/ 	.word	0x0000a150


	//   ....[27]....
        /*0530*/ 	.word	0x0000a1b0


	//   ....[28]....
        /*0534*/ 	.word	0x0000bd30


	//   ....[29]....
        /*0538*/ 	.word	0x0000bd60


	//   ....[30]....
        /*053c*/ 	.word	0x0000bd90


	//   ....[31]....
        /*0540*/ 	.word	0x0000bdf0


	//   ....[32]....
        /*0544*/ 	.word	0x0000c2e0


	//   ....[33]....
        /*0548*/ 	.word	0x0000c310


	//   ....[34]....
        /*054c*/ 	.word	0x0000c470


	//   ....[35]....
        /*0550*/ 	.word	0x0000c490


	//   ....[36]....
        /*0554*/ 	.word	0x0000c5e0


	//   ....[37]....
        /*0558*/ 	.word	0x0000c600


	//   ....[38]....
        /*055c*/ 	.word	0x0000c760


	//   ....[39]....
        /*0560*/ 	.word	0x0000c780


	//   ....[40]....
        /*0564*/ 	.word	0x0000cf30


	//   ....[41]....
        /*0568*/ 	.word	0x0000cf50


	//   ....[42]....
        /*056c*/ 	.word	0x0000d0a0


	//   ....[43]....
        /*0570*/ 	.word	0x0000d0c0


	//   ....[44]....
        /*0574*/ 	.word	0x0000d210


	//   ....[45]....
        /*0578*/ 	.word	0x0000d230


	//   ....[46]....
        /*057c*/ 	.word	0x0000d390


	//   ....[47]....
        /*0580*/ 	.word	0x0000d3b0


	//   ....[48]....
        /*0584*/ 	.word	0x0000d5c0


	//   ....[49]....
        /*0588*/ 	.word	0x0000e330


	//   ....[50]....
        /*058c*/ 	.word	0x0000eca0


	//   ....[51]....
        /*0590*/ 	.word	0x0000ece0


	//   ....[52]....
        /*0594*/ 	.word	0x0000ed00


	//   ....[53]....
        /*0598*/ 	.word	0x0000ed30


	//   ....[54]....
        /*059c*/ 	.word	0x0000ee00


	//   ....[55]....
        /*05a0*/ 	.word	0x0000ee60


	//   ....[56]....
        /*05a4*/ 	.word	0x0000ee70


	//   ....[57]....
        /*05a8*/ 	.word	0x0000ef10


	//   ....[58]....
        /*05ac*/ 	.word	0x0000ef40


	//   ....[59]....
        /*05b0*/ 	.word	0x0000efc0


	//   ....[60]....
        /*05b4*/ 	.word	0x0000eff0


	//   ....[61]....
        /*05b8*/ 	.word	0x0000f070


	//   ....[62]....
        /*05bc*/ 	.word	0x0000f0a0


	//   ....[63]....
        /*05c0*/ 	.word	0x0000f0c0


	//   ....[64]....
        /*05c4*/ 	.word	0x0000f110


	//   ....[65]....
        /*05c8*/ 	.word	0x0000f120


	//   ....[66]....
        /*05cc*/ 	.word	0x0000f860


	//   ....[67]....
        /*05d0*/ 	.word	0x0000f880


	//   ....[68]....
        /*05d4*/ 	.word	0x0000f8c0


	//   ....[69]....
        /*05d8*/ 	.word	0x0000f970


	//   ....[70]....
        /*05dc*/ 	.word	0x0000fa00


	//   ....[71]....
        /*05e0*/ 	.word	0x0000fa10


	//   ....[72]....
        /*05e4*/ 	.word	0x0000faa0


	//   ....[73]....
        /*05e8*/ 	.word	0x0000fab0


	//   ....[74]....
        /*05ec*/ 	.word	0x0000fb20


	//   ....[75]....
        /*05f0*/ 	.word	0x0000fb30


	//   ....[76]....
        /*05f4*/ 	.word	0x0000fbb0


	//   ....[77]....
        /*05f8*/ 	.word	0x0000fbc0


	//   ....[78]....
        /*05fc*/ 	.word	0x0000fc40


	//   ....[79]....
        /*0600*/ 	.word	0x0000fc50


	//   ....[80]....
        /*0604*/ 	.word	0x0000fcd0


	//   ....[81]....
        /*0608*/ 	.word	0x0000fce0


	//   ....[82]....
        /*060c*/ 	.word	0x000125c0


	//   ....[83]....
        /*0610*/ 	.word	0x000127b0


	//   ....[84]....
        /*0614*/ 	.word	0x00012d70


	//   ....[85]....
        /*0618*/ 	.word	0x00012ed0


	//   ....[86]....
        /*061c*/ 	.word	0x00012f40


	//   ....[87]....
        /*0620*/ 	.word	0x00013070


	//   ....[88]....
        /*0624*/ 	.word	0x000130f0


	//   ....[89]....
        /*0628*/ 	.word	0x00013200


	//   ....[90]....
        /*062c*/ 	.word	0x00013260


	//   ....[91]....
        /*0630*/ 	.word	0x00013380


	//   ....[92]....
        /*0634*/ 	.word	0x000133e0


	//   ....[93]....
        /*0638*/ 	.word	0x00013500


	//   ....[94]....
        /*063c*/ 	.word	0x00013560


	//   ....[95]....
        /*0640*/ 	.word	0x00013680


	//   ....[96]....
        /*0644*/ 	.word	0x000136e0


	//   ....[97]....
        /*0648*/ 	.word	0x000137f0


	//   ....[98]....
        /*064c*/ 	.word	0x00013840


	//   ....[99]....
        /*0650*/ 	.word	0x00013940


	//   ....[100]....
        /*0654*/ 	.word	0x00013990


	//   ....[101]....
        /*0658*/ 	.word	0x00013a30


	//   ....[102]....
        /*065c*/ 	.word	0x00013af0


	//   ....[103]....
        /*0660*/ 	.word	0x00013e00


	//   ....[104]....
        /*0664*/ 	.word	0x00013e50


	//   ....[105]....
        /*0668*/ 	.word	0x00013f60


	//   ....[106]....
        /*066c*/ 	.word	0x00013fb0


	//   ....[107]....
        /*0670*/ 	.word	0x000140c0


	//   ....[108]....
        /*0674*/ 	.word	0x00014110


	//   ....[109]....
        /*0678*/ 	.word	0x00014220


	//   ....[110]....
        /*067c*/ 	.word	0x00014270


	//   ....[111]....
        /*0680*/ 	.word	0x00014390


	//   ....[112]....
        /*0684*/ 	.word	0x000143e0


	//   ....[113]....
        /*0688*/ 	.word	0x000144e0


	//   ....[114]....
        /*068c*/ 	.word	0x00014530


	//   ....[115]....
        /*0690*/ 	.word	0x00014630


	//   ....[116]....
        /*0694*/ 	.word	0x00014680


	//   ....[117]....
        /*0698*/ 	.word	0x000149a0


	//   ....[118]....
        /*069c*/ 	.word	0x00014ac0


	//----- nvinfo : EIATTR_REG_RECONFIG
	.align		4
.L_527:
        /*06a0*/ 	.byte	0x01, 0x54
	.zero		2


	//----- nvinfo : EIATTR_SYSCALL_OFFSETS
	.align		4
        /*06a4*/ 	.byte	0x04, 0x46
        /*06a6*/ 	.short	(.L_529 - .L_528)


	//   ....[0]....
.L_528:
        /*06a8*/ 	.word	0x00001990


	//   ....[1]....
        /*06ac*/ 	.word	0x0000df20


	//   ....[2]....
        /*06b0*/ 	.word	0x0000e070


	//   ....[3]....
        /*06b4*/ 	.word	0x0000e160


	//   ....[4]....
        /*06b8*/ 	.word	0x0000e8e0


	//   ....[5]....
        /*06bc*/ 	.word	0x0000f480


	//----- nvinfo : EIATTR_MBARRIER_INSTR_OFFSETS
	.align		4
.L_529:
        /*06c0*/ 	.byte	0x04, 0x39
        /*06c2*/ 	.short	(.L_531 - .L_530)


	//   ....[0]....
.L_530:
        /*06c4*/ 	.word	0x00000280
        /*06c8*/ 	.word	0x000000ff
        /*06cc*/ 	.word	0x00032400
        /*06d0*/ 	.short	0x0100
        /*06d2*/ 	.byte	0x08
	.zero		1


	//   ....[1]....
        /*06d4*/ 	.word	0x00000290
        /*06d8*/ 	.word	0x000000ff
        /*06dc*/ 	.word	0x00032410
        /*06e0*/ 	.short	0x0100
        /*06e2*/ 	.byte	0x08
	.zero		1


	//   ....[2]....
        /*06e4*/ 	.word	0x000002a0
        /*06e8*/ 	.word	0x000000ff
        /*06ec*/ 	.word	0x00032420
        /*06f0*/ 	.short	0x0100
        /*06f2*/ 	.byte	0x08
	.zero		1


	//   ....[3]....
        /*06f4*/ 	.word	0x00000390
        /*06f8*/ 	.word	0x000000ff
        /*06fc*/ 	.word	0x00032430
        /*0700*/ 	.short	0x0100
        /*0702*/ 	.byte	0x08
	.zero		1


	//   ....[4]....
        /*0704*/ 	.word	0x000003a0
        /*0708*/ 	.word	0x000000ff
        /*070c*/ 	.word	0x00032440
        /*0710*/ 	.short	0x0100
        /*0712*/ 	.byte	0x08
	.zero		1


	//   ....[5]....
        /*0714*/ 	.word	0x000003b0
        /*0718*/ 	.word	0x000000ff
        /*071c*/ 	.word	0x00032438
        /*0720*/ 	.short	0x0100
        /*0722*/ 	.byte	0x08
	.zero		1


	//   ....[6]....
        /*0724*/ 	.word	0x000003c0
        /*0728*/ 	.word	0x000000ff
        /*072c*/ 	.word	0x00032448
        /*0730*/ 	.short	0x0100
        /*0732*/ 	.byte	0x08
	.zero		1


	//   ....[7]....
        /*0734*/ 	.word	0x000004f0
        /*0738*/ 	.word	0x000000ff
        /*073c*/ 	.word	0x00032450
        /*0740*/ 	.short	0x0100
        /*0742*/ 	.byte	0x08
	.zero		1


	//   ....[8]....
        /*0744*/ 	.word	0x00000500
        /*0748*/ 	.word	0x000000ff
        /*074c*/ 	.word	0x00032460
        /*0750*/ 	.short	0x0100
        /*0752*/ 	.byte	0x08
	.zero		1


	//   ....[9]....
        /*0754*/ 	.word	0x00000510
        /*0758*/ 	.word	0x000000ff
        /*075c*/ 	.word	0x00032458
        /*0760*/ 	.short	0x0100
        /*0762*/ 	.byte	0x08
	.zero		1


	//   ....[10]....
        /*0764*/ 	.word	0x00000520
        /*0768*/ 	.word	0x000000ff
        /*076c*/ 	.word	0x00032468
        /*0770*/ 	.short	0x0100
        /*0772*/ 	.byte	0x08
	.zero		1


	//   ....[11]....
        /*0774*/ 	.word	0x00000610
        /*0778*/ 	.word	0x000000ff
        /*077c*/ 	.word	0x00032470
        /*0780*/ 	.short	0x0100
        /*0782*/ 	.byte	0x06
	.zero		1


	//   ....[12]....
        /*0784*/ 	.word	0x00000620
        /*0788*/ 	.word	0x000000ff
        /*078c*/ 	.word	0x00032480
        /*0790*/ 	.short	0x0100
        /*0792*/ 	.byte	0x06
	.zero		1


	//   ....[13]....
        /*0794*/ 	.word	0x00000630
        /*0798*/ 	.word	0x000000ff
        /*079c*/ 	.word	0x00032478
        /*07a0*/ 	.short	0x0100
        /*07a2*/ 	.byte	0x06
	.zero		1


	//   ....[14]....
        /*07a4*/ 	.word	0x00000640
        /*07a8*/ 	.word	0x000000ff
        /*07ac*/ 	.word	0x00032488
        /*07b0*/ 	.short	0x0100
        /*07b2*/ 	.byte	0x06
	.zero		1


	//   ....[15]....
        /*07b4*/ 	.word	0x00000770
        /*07b8*/ 	.word	0x000000ff
        /*07bc*/ 	.word	0x00032490
        /*07c0*/ 	.short	0x0100
        /*07c2*/ 	.byte	0x08
	.zero		1


	//   ....[16]....
        /*07c4*/ 	.word	0x00000780
        /*07c8*/ 	.word	0x000000ff
        /*07cc*/ 	.word	0x000324a0
        /*07d0*/ 	.short	0x0100
        /*07d2*/ 	.byte	0x08
	.zero		1


	//   ....[17]....
        /*07d4*/ 	.word	0x00000790
        /*07d8*/ 	.word	0x000000ff
        /*07dc*/ 	.word	0x00032498
        /*07e0*/ 	.short	0x0100
        /*07e2*/ 	.byte	0x08
	.zero		1


	//   ....[18]....
        /*07e4*/ 	.word	0x000007a0
        /*07e8*/ 	.word	0x000000ff
        /*07ec*/ 	.word	0x000324a8
        /*07f0*/ 	.short	0x0100
        /*07f2*/ 	.byte	0x08
	.zero		1


	//   ....[19]....
        /*07f4*/ 	.word	0x000008d0
        /*07f8*/ 	.word	0x000000ff
        /*07fc*/ 	.word	0x000324b0
        /*0800*/ 	.short	0x0100
        /*0802*/ 	.byte	0x08
	.zero		1


	//   ....[20]....
        /*0804*/ 	.word	0x000008e0
        /*0808*/ 	.word	0x000000ff
        /*080c*/ 	.word	0x000324c0
        /*0810*/ 	.short	0x0100
        /*0812*/ 	.byte	0x08
	.zero		1


	//   ....[21]....
        /*0814*/ 	.word	0x000008f0
        /*0818*/ 	.word	0x000000ff
        /*081c*/ 	.word	0x000324b8
        /*0820*/ 	.short	0x0100
        /*0822*/ 	.byte	0x08
	.zero		1


	//   ....[22]....
        /*0824*/ 	.word	0x00000900
        /*0828*/ 	.word	0x000000ff
        /*082c*/ 	.word	0x000324c8
        /*0830*/ 	.short	0x0100
        /*0832*/ 	.byte	0x08
	.zero		1


	//   ....[23]....
        /*0834*/ 	.word	0x00001a50
        /*0838*/ 	.word	0x00000005
        /*083c*/ 	.word	0x00032400
        /*0840*/ 	.short	0x010a
        /*0842*/ 	.byte	0x3f
	.zero		1


	//   ....[24]....
        /*0844*/ 	.word	0x00001b30
        /*0848*/ 	.word	0x00000000
        /*084c*/ 	.word	0x00032430
        /*0850*/ 	.short	0x010a
        /*0852*/ 	.byte	0x3f
	.zero		1


	//   ....[25]....
        /*0854*/ 	.word	0x00001b70
        /*0858*/ 	.word	0x00000000
        /*085c*/ 	.word	0x00032430
        /*0860*/ 	.short	0x010a
        /*0862*/ 	.byte	0x3f
	.zero		1


	//   ....[26]....
        /*0864*/ 	.word	0x00001e70
        /*0868*/ 	.word	0x00000005
        /*086c*/ 	.word	0x00032410
        /*0870*/ 	.short	0x010a
        /*0872*/ 	.byte	0x3f
	.zero		1


	//   ....[27]....
        /*0874*/ 	.word	0x00001eb0
        /*0878*/ 	.word	0x00000000
        /*087c*/ 	.word	0x00032450
        /*0880*/ 	.short	0x010a
        /*0882*/ 	.byte	0x3f
	.zero		1


	//   ....[28]....
        /*0884*/ 	.word	0x00001ef0
        /*0888*/ 	.word	0x00000000
        /*088c*/ 	.word	0x00032450
        /*0890*/ 	.short	0x010a
        /*0892*/ 	.byte	0x3f
	.zero		1


	//   ....[29]....
        /*0894*/ 	.word	0x00003b70
        /*0898*/ 	.word	0x00000018
        /*089c*/ 	.word	0x00000000
        /*08a0*/ 	.short	0x0101
        /*08a2*/ 	.byte	0x3f
	.zero		1


	//   ....[30]....
        /*08a4*/ 	.word	0x000045f0
        /*08a8*/ 	.word	0x00000000
        /*08ac*/ 	.word	0x00000000
        /*08b0*/ 	.short	0x0101
        /*08b2*/ 	.byte	0x3f
	.zero		1


	//   ....[31]....
        /*08b4*/ 	.word	0x000047a0
        /*08b8*/ 	.word	0x000000ff
        /*08bc*/ 	.word	0x00032430
        /*08c0*/ 	.short	0x010a
        /*08c2*/ 	.byte	0x04
	.zero		1


	//   ....[32]....
        /*08c4*/ 	.word	0x000047e0
        /*08c8*/ 	.word	0x000000ff
        /*08cc*/ 	.word	0x00032430
        /*08d0*/ 	.short	0x010a
        /*08d2*/ 	.byte	0x04
	.zero		1


	//   ....[33]....
        /*08d4*/ 	.word	0x000049f0
        /*08d8*/ 	.word	0x000000ff
        /*08dc*/ 	.word	0x00032450
        /*08e0*/ 	.short	0x010a
        /*08e2*/ 	.byte	0x04
	.zero		1


	//   ....[34]....
        /*08e4*/ 	.word	0x00004a30
        /*08e8*/ 	.word	0x000000ff
        /*08ec*/ 	.word	0x00032450
        /*08f0*/ 	.short	0x010a
        /*08f2*/ 	.byte	0x04
	.zero		1


	//   ....[35]....
        /*08f4*/ 	.word	0x000062f0
        /*08f8*/ 	.word	0x00000098
        /*08fc*/ 	.word	0x00000000
        /*0900*/ 	.short	0x0101
        /*0902*/ 	.byte	0x3f
	.zero		1


	//   ....[36]....
        /*0904*/ 	.word	0x00007700
        /*0908*/ 	.word	0x000000bb
        /*090c*/ 	.word	0x00000000
        /*0910*/ 	.short	0x0101
        /*0912*/ 	.byte	0x3f
	.zero		1


	//   ....[37]....
        /*0914*/ 	.word	0x00007840
        /*0918*/ 	.word	0x000000ff
        /*091c*/ 	.word	0x00032430
        /*0920*/ 	.short	0x010a
        /*0922*/ 	.byte	0x05
	.zero		1


	//   ....[38]....
        /*0924*/ 	.word	0x00007880
        /*0928*/ 	.word	0x000000ff
        /*092c*/ 	.word	0x00032430
        /*0930*/ 	.short	0x010a
        /*0932*/ 	.byte	0x05
	.zero		1


	//   ....[39]....
        /*0934*/ 	.word	0x00007a90
        /*0938*/ 	.word	0x000000ff
        /*093c*/ 	.word	0x00032450
        /*0940*/ 	.short	0x010a
        /*0942*/ 	.byte	0x05
	.zero		1


	//   ....[40]....
        /*0944*/ 	.word	0x00007ad0
        /*0948*/ 	.word	0x000000ff
        /*094c*/ 	.word	0x00032450
        /*0950*/ 	.short	0x010a
        /*0952*/ 	.byte	0x05
	.zero		1


	//   ....[41]....
        /*0954*/ 	.word	0x00008cb0
        /*0958*/ 	.word	0x00000098
        /*095c*/ 	.word	0x00000000
        /*0960*/ 	.short	0x0101
        /*0962*/ 	.byte	0x3f
	.zero		1


	//   ....[42]....
        /*0964*/ 	.word	0x0000a040
        /*0968*/ 	.word	0x000000d7
        /*096c*/ 	.word	0x00000000
        /*0970*/ 	.short	0x0101
        /*0972*/ 	.byte	0x3f
	.zero		1


	//   ....[43]....
        /*0974*/ 	.word	0x0000c320
        /*0978*/ 	.word	0x000000c2
        /*097c*/ 	.word	0x00000000
        /*0980*/ 	.short	0x0101
        /*0982*/ 	.byte	0x3f
	.zero		1


	//   ....[44]....
        /*0984*/ 	.word	0x0000e570
        /*0988*/ 	.word	0x00000000
        /*098c*/ 	.word	0x00032440
        /*0990*/ 	.short	0x010a
        /*0992*/ 	.byte	0x3f
	.zero		1


	//   ....[45]....
        /*0994*/ 	.word	0x0000f250
        /*0998*/ 	.word	0x00000011
        /*099c*/ 	.word	0x00032400
        /*09a0*/ 	.short	0x0107
        /*09a2*/ 	.byte	0x3f
	.zero		1


	//   ....[46]....
        /*09a4*/ 	.word	0x0000f2f0
        /*09a8*/ 	.word	0x00000011
        /*09ac*/ 	.word	0x00032400
        /*09b0*/ 	.short	0x0101
        /*09b2*/ 	.byte	0x3f
	.zero		1


	//   ....[47]....
        /*09b4*/ 	.word	0x0000fdf0
        /*09b8*/ 	.word	0x00000011
        /*09bc*/ 	.word	0x00032410
        /*09c0*/ 	.short	0x0107
        /*09c2*/ 	.byte	0x3f
	.zero		1


	//   ....[48]....
        /*09c4*/ 	.word	0x0000fef0
        /*09c8*/ 	.word	0x00000011
        /*09cc*/ 	.word	0x00032410
        /*09d0*/ 	.short	0x0101
        /*09d2*/ 	.byte	0x3f
	.zero		1


	//   ....[49]....
        /*09d4*/ 	.word	0x0000ff10
        /*09d8*/ 	.word	0x00000011
        /*09dc*/ 	.word	0x00032420
        /*09e0*/ 	.short	0x010a
        /*09e2*/ 	.byte	0x3f
	.zero		1


	//   ....[50]....
        /*09e4*/ 	.word	0x0000ffe0
        /*09e8*/ 	.word	0x00000002
        /*09ec*/ 	.word	0x00032460
        /*09f0*/ 	.short	0x010a
        /*09f2*/ 	.byte	0x3f
	.zero		1


	//   ....[51]....
        /*09f4*/ 	.word	0x00010800
        /*09f8*/ 	.word	0x00000003
        /*09fc*/ 	.word	0x00032440
        /*0a00*/ 	.short	0x010a
        /*0a02*/ 	.byte	0x3f
	.zero		1


	//   ....[52]....
        /*0a04*/ 	.word	0x00010a20
        /*0a08*/ 	.word	0x00000003
        /*0a0c*/ 	.word	0x00032460
        /*0a10*/ 	.short	0x010a
        /*0a12*/ 	.byte	0x3f
	.zero		1


	//   ....[53]....
        /*0a14*/ 	.word	0x00011200
        /*0a18*/ 	.word	0x00000004
        /*0a1c*/ 	.word	0x00032440
        /*0a20*/ 	.short	0x010a
        /*0a22*/ 	.byte	0x3f
	.zero		1


	//   ....[54]....
        /*0a24*/ 	.word	0x00011420
        /*0a28*/ 	.word	0x00000004
        /*0a2c*/ 	.word	0x00032460
        /*0a30*/ 	.short	0x010a
        /*0a32*/ 	.byte	0x3f
	.zero		1


	//   ....[55]....
        /*0a34*/ 	.word	0x00011ba0
        /*0a38*/ 	.word	0x00000004
        /*0a3c*/ 	.word	0x00032440
        /*0a40*/ 	.short	0x010a
        /*0a42*/ 	.byte	0x3f
	.zero		1


	//   ....[56]....
        /*0a44*/ 	.word	0x00011dc0
        /*0a48*/ 	.word	0x00000004
        /*0a4c*/ 	.word	0x00032460
        /*0a50*/ 	.short	0x010a
        /*0a52*/ 	.byte	0x3f
	.zero		1


	//   ....[57]....
        /*0a54*/ 	.word	0x00012730
        /*0a58*/ 	.word	0x00000000
        /*0a5c*/ 	.word	0x00032420
        /*0a60*/ 	.short	0x010a
        /*0a62*/ 	.byte	0x3f
	.zero		1


	//   ....[58]....
        /*0a64*/ 	.word	0x00012940
        /*0a68*/ 	.word	0x00000006
        /*0a6c*/ 	.word	0x00000000
        /*0a70*/ 	.short	0x010a
        /*0a72*/ 	.byte	0x3f
	.zero		1


	//   ....[59]....
        /*0a74*/ 	.word	0x00012970
        /*0a78*/ 	.word	0x00000007
        /*0a7c*/ 	.word	0x00000000
        /*0a80*/ 	.short	0x010a
        /*0a82*/ 	.byte	0x3f
	.zero		1


	//   ....[60]....
        /*0a84*/ 	.word	0x000129d0
        /*0a88*/ 	.word	0x00000004
        /*0a8c*/ 	.word	0x00000000
        /*0a90*/ 	.short	0x010a
        /*0a92*/ 	.byte	0x3f
	.zero		1


	//   ....[61]....
        /*0a94*/ 	.word	0x00012a00
        /*0a98*/ 	.word	0x00000003
        /*0a9c*/ 	.word	0x00000000
        /*0aa0*/ 	.short	0x010a
        /*0aa2*/ 	.byte	0x3f
	.zero		1


	//   ....[62]....
        /*0aa4*/ 	.word	0x00012a60
        /*0aa8*/ 	.word	0x00000005
        /*0aac*/ 	.word	0x00032400
        /*0ab0*/ 	.short	0x010a
        /*0ab2*/ 	.byte	0x3f
	.zero		1


	//   ....[63]....
        /*0ab4*/ 	.word	0x00012ab0
        /*0ab8*/ 	.word	0x00000000
        /*0abc*/ 	.word	0x00032430
        /*0ac0*/ 	.short	0x010a
        /*0ac2*/ 	.byte	0x3f
	.zero		1


	//   ....[64]....
        /*0ac4*/ 	.word	0x00012b00
        /*0ac8*/ 	.word	0x00000005
        /*0acc*/ 	.word	0x00032410
        /*0ad0*/ 	.short	0x010a
        /*0ad2*/ 	.byte	0x3f
	.zero		1


	//   ....[65]....
        /*0ad4*/ 	.word	0x00012b50
        /*0ad8*/ 	.word	0x00000000
        /*0adc*/ 	.word	0x00032450
        /*0ae0*/ 	.short	0x010a
        /*0ae2*/ 	.byte	0x3f
	.zero		1


	//   ....[66]....
        /*0ae4*/ 	.word	0x00012bb0
        /*0ae8*/ 	.word	0x00000015
        /*0aec*/ 	.word	0x00032430
        /*0af0*/ 	.short	0x010a
        /*0af2*/ 	.byte	0x3f
	.zero		1


	//   ....[67]....
        /*0af4*/ 	.word	0x00012c10
        /*0af8*/ 	.word	0x00000015
        /*0afc*/ 	.word	0x00032450
        /*0b00*/ 	.short	0x010a
        /*0b02*/ 	.byte	0x3f
	.zero		1


	//   ....[68]....
        /*0b04*/ 	.word	0x00012c70
        /*0b08*/ 	.word	0x00000015
        /*0b0c*/ 	.word	0x00032430
        /*0b10*/ 	.short	0x010a
        /*0b12*/ 	.byte	0x3f
	.zero		1


	//   ....[69]....
        /*0b14*/ 	.word	0x00012cd0
        /*0b18*/ 	.word	0x00000015
        /*0b1c*/ 	.word	0x00032450
        /*0b20*/ 	.short	0x010a
        /*0b22*/ 	.byte	0x3f
	.zero		1


	//   ....[70]....
        /*0b24*/ 	.word	0x00012e20
        /*0b28*/ 	.word	0x00000000
        /*0b2c*/ 	.word	0x00032440
        /*0b30*/ 	.short	0x010a
        /*0b32*/ 	.byte	0x3f
	.zero		1


	//   ....[71]....
        /*0b34*/ 	.word	0x000146c0
        /*0b38*/ 	.word	0x00000011
        /*0b3c*/ 	.word	0x00032420
        /*0b40*/ 	.short	0x010a
        /*0b42*/ 	.byte	0x3f
	.zero		1


	//   ....[72]....
        /*0b44*/ 	.word	0x00014710
        /*0b48*/ 	.word	0x00000002
        /*0b4c*/ 	.word	0x00032460
        /*0b50*/ 	.short	0x010a
        /*0b52*/ 	.byte	0x3f
	.zero		1


	//   ....[73]....
        /*0b54*/ 	.word	0x00014760
        /*0b58*/ 	.word	0x00000003
        /*0b5c*/ 	.word	0x00032440
        /*0b60*/ 	.short	0x010a
        /*0b62*/ 	.byte	0x3f
	.zero		1


	//   ....[74]....
        /*0b64*/ 	.word	0x000147b0
        /*0b68*/ 	.word	0x00000003
        /*0b6c*/ 	.word	0x00032460
        /*0b70*/ 	.short	0x010a
        /*0b72*/ 	.byte	0x3f
	.zero		1


	//   ....[75]....
        /*0b74*/ 	.word	0x00014800
        /*0b78*/ 	.word	0x00000004
        /*0b7c*/ 	.word	0x00032440
        /*0b80*/ 	.short	0x010a
        /*0b82*/ 	.byte	0x3f
	.zero		1


	//   ....[76]....
        /*0b84*/ 	.word	0x00014850
        /*0b88*/ 	.word	0x00000004
        /*0b8c*/ 	.word	0x00032460
        /*0b90*/ 	.short	0x010a
        /*0b92*/ 	.byte	0x3f
	.zero		1


	//   ....[77]....
        /*0b94*/ 	.word	0x000148a0
        /*0b98*/ 	.word	0x00000004
        /*0b9c*/ 	.word	0x00032440
        /*0ba0*/ 	.short	0x010a
        /*0ba2*/ 	.byte	0x3f
	.zero		1


	//   ....[78]....
        /*0ba4*/ 	.word	0x000148f0
        /*0ba8*/ 	.word	0x00000004
        /*0bac*/ 	.word	0x00032460
        /*0bb0*/ 	.short	0x010a
        /*0bb2*/ 	.byte	0x3f
	.zero		1


	//   ....[79]....
        /*0bb4*/ 	.word	0x000149e0
        /*0bb8*/ 	.word	0x00000000
        /*0bbc*/ 	.word	0x00032420
        /*0bc0*/ 	.short	0x010a
        /*0bc2*/ 	.byte	0x3f
	.zero		1


	//   ....[80]....
        /*0bc4*/ 	.word	0x00014b80
        /*0bc8*/ 	.word	0x00000006
        /*0bcc*/ 	.word	0x00000000
        /*0bd0*/ 	.short	0x010a
        /*0bd2*/ 	.byte	0x3f
	.zero		1


	//   ....[81]....
        /*0bd4*/ 	.word	0x00014bd0
        /*0bd8*/ 	.word	0x00000007
        /*0bdc*/ 	.word	0x00000000
        /*0be0*/ 	.short	0x010a
        /*0be2*/ 	.byte	0x3f
	.zero		1


	//   ....[82]....
        /*0be4*/ 	.word	0x00014c20
        /*0be8*/ 	.word	0x00000004
        /*0bec*/ 	.word	0x00000000
        /*0bf0*/ 	.short	0x010a
        /*0bf2*/ 	.byte	0x3f
	.zero		1


	//----- nvinfo : EIATTR_NUM_MBARRIERS
	.align		4
.L_531:
        /*0bf4*/ 	.byte	0x03, 0x38
        /*0bf6*/ 	.short	0x0017


	//----- nvinfo : EIATTR_EXIT_INSTR_OFFSETS
	.align		4
        /*0bf8*/ 	.byte	0x04, 0x1c
        /*0bfa*/ 	.short	(.L_533 - .L_532)


	//   ....[0]....
.L_532:
        /*0bfc*/ 	.word	0x00000a70


	//   ....[1]....
        /*0c00*/ 	.word	0x0000d540


	//   ....[2]....
        /*0c04*/ 	.word	0x00012a50


	//----- nvinfo : EIATTR_MAX_THREADS
	.align		4
.L_533:
        /*0c08*/ 	.byte	0x04, 0x05
        /*0c0a*/ 	.short	(.L_535 - .L_534)
.L_534:
        /*0c0c*/ 	.word	0x00000180
        /*0c10*/ 	.word	0x00000001
        /*0c14*/ 	.word	0x00000001


	//----- nvinfo : EIATTR_CRS_STACK_SIZE
	.align		4
.L_535:
        /*0c18*/ 	.byte	0x04, 0x1e
        /*0c1a*/ 	.short	(.L_537 - .L_536)
.L_536:
        /*0c1c*/ 	.word	0x00000000


	//----- nvinfo : EIATTR_CBANK_PARAM_SIZE
	.align		4
.L_537:
        /*0c20*/ 	.byte	0x03, 0x19
        /*0c22*/ 	.short	0x0bf0


	//----- nvinfo : EIATTR_PARAM_CBANK
	.align		4
        /*0c24*/ 	.byte	0x04, 0x0a
        /*0c26*/ 	.short	(.L_539 - .L_538)
	.align		4
.L_538:
        /*0c28*/ 	.word	index@(.nv.constant0._ZN7cutlass13device_kernelIN5flash11enable_sm90INS1_16FlashAttnFwdSm90INS1_25CollectiveMainloopFwdSm90ILi2EN4cute5tupleIJNS5_1CILi1EEES8_S8_EEENS6_IJNS7_ILi128EEENS7_ILi96EEENS7_ILi64EEEEEELi256ENS_6half_tEfNS_4arch4Sm90ELb1ELb0ELb1ELb0ELb0ELb0ELb1ELb1ELb0ELb1ELb0ELb0EEENS1_21CollectiveEpilogueFwdINS6_IJSA_NS7_ILi256EEESB_EEES9_SE_SG_Li256ELb0ELb1ELb0ELb0EEENS1_30DynamicPersistentTileSchedulerILi256ELi128ELb0ELb1ELb1EEEEEEEEEvNT_6ParamsE)
        /*0c2c*/ 	.short	0x0210
        /*0c2e*/ 	.short	0x0bf0


	//----- nvinfo : EIATTR_SW_WAR
	.align		4
.L_539:
        /*0c30*/ 	.byte	0x04, 0x36
        /*0c32*/ 	.short	(.L_541 - .L_540)
.L_540:
        /*0c34*/ 	.word	0x00000008
.L_541:


//--------------------- .nv.info._ZN7cutlass13device_kernelIN5flash11enable_sm90INS1_16FlashAttnFwdSm90INS1_25CollectiveMainloopFwdSm90ILi2EN4cute5tupleIJNS5_1CILi1EEES8_S8_EEENS6_IJNS7_ILi128EEENS7_ILi96EEENS7_ILi64EEEEEELi256ENS_6half_tEfNS_4arch4Sm90ELb1ELb0ELb1ELb1ELb0ELb0ELb0ELb1ELb0ELb1ELb0ELb0EEENS1_21CollectiveEpilogueFwdINS6_IJSA_NS7_ILi256EEESB_EEES9_SE_SG_Li256ELb1ELb1ELb0ELb0EEENS1_36VarlenDynamicPersistentTileSchedulerILi128ELi96ELi256ELi128ELb0ELb1ELb1ELb1ELb1ELb1EEEEEEEEEvNT_6ParamsE --------------------------
	.section	.nv.info._ZN7cutlass13device_kernelIN5flash11enable_sm90INS1_16FlashAttnFwdSm90INS1_25CollectiveMainloopFwdSm90ILi2EN4cute5tupleIJNS5_1CILi1EEES8_S8_EEENS6_IJNS7_ILi128EEENS7_ILi96EEENS7_ILi64EEEEEELi256ENS_6half_tEfNS_4arch4Sm90ELb1ELb0ELb1ELb1ELb0ELb0ELb0ELb1ELb0ELb1ELb0ELb0EEENS1_21CollectiveEpilogueFwdINS6_IJSA_NS7_ILi256EEESB_EEES9_SE_SG_Li256ELb1ELb1ELb0ELb0EEENS1_36VarlenDynamicPersistentTileSchedulerILi128ELi96ELi256ELi128ELb0ELb1ELb1ELb1ELb1ELb1EEEEEEEEEvNT_6ParamsE,"",@"SHT_CUDA_INFO"
	.sectionflags	@""
	.align	4


	//----- nvinfo : EIATTR_CUDA_API_VERSION
	.align		4
        /*0000*/ 	.byte	0x04, 0x37
        /*0002*/ 	.short	(.L_543 - .L_542)
.L_542:
        /*0004*/ 	.word	0x00000082


	//----- nvinfo : EIATTR_KPARAM_INFO
	.align		4
.L_543:
        /*0008*/ 	.byte	0x04, 0x17
        /*000a*/ 	.short	(.L_545 - .L_544)
.L_544:
        /*000c*/ 	.word	0x00000000
        /*0010*/ 	.short	0x0000
        /*0012*/ 	.short	0x0070
        /*0014*/ 	.byte	0x00, 0xf0, 0x01, 0x2a


	//----- nvinfo : EIATTR_SPARSE_MMA_MASK
	.align		4
.L_545:
        /*0018*/ 	.byte	0x03, 0x50
        /*001a*/ 	.short	0x0000


	//----- nvinfo : EIATTR_MAXREG_COUNT
	.align		4
        /*001c*/ 	.byte	0x03, 0x1b
        /*001e*/ 	.short	0x00a8


	//----- nvinfo : EIATTR_NUM_BARRIERS
	.align		4
        /*0020*/ 	.byte	0x02, 0x4c
        /*0022*/ 	.byte	0x10
	.zero		1


	//----- nvinfo : EIATTR_EXTERNS
	.align		4
        /*0024*/ 	.byte	0x04, 0x0f
        /*0026*/ 	.short	(.L_547 - .L_546)


	//   ....[0]....
	.align		4
.L_546:
        /*0028*/ 	.word	index@(__assertfail)


	//----- nvinfo : EIATTR_ANNOTATIONS
	.align		4
.L_547:
        /*002c*/ 	.byte	0x04, 0x55
        /*002e*/ 	.short	(.L_549 - .L_548)


	//   ....[0]....
.L_548:
        /* <DEDUP_REMOVED lines=71> */


	//----- nvinfo : EIATTR_MERCURY_ISA_VERSION
	.align		4
.L_549:
        /*0490*/ 	.byte	0x03, 0x5f
        /*0492*/ 	.short	0x0101


	//----- nvinfo : EIATTR_UNUSED_LOAD_BYTE_OFFSET
	.align		4
        /*0494*/ 	.byte	0x04, 0x44
        /*0496*/ 	.short	(.L_551 - .L_550)


	//   ....[0]....
.L_550:
        /*0498*/ 	.word	0x00000a40
        /*049c*/ 	.word	0x0000fff0


	//   ....[1]....
        /*04a0*/ 	.word	0x00009710
        /*04a4*/ 	.word	0x0000fff0


	//----- nvinfo : EIATTR_INT_WARP_WIDE_INSTR_OFFSETS
	.align		4
.L_551:
        /*04a8*/ 	.byte	0x04, 0x31
        /*04aa*/ 	.short	(.L_553 - .L_552)


	//   ....[0]....
.L_552:
        /*04ac*/ 	.word	0x00000130


	//   ....[1]....
        /*04b0*/ 	.word	0x00000170


	//   ....[2]....
        /*04b4*/ 	.word	0x000001e0


	//   ....[3]....
        /*04b8*/ 	.word	0x0000d7b0


	//   ....[4]....
        /*04bc*/ 	.word	0x0000d840


	//   ....[5]....
        /*04c0*/ 	.word	0x00011770


	//   ....[6]....
        /*04c4*/ 	.word	0x00011800


	//----- nvinfo : EIATTR_COOP_GROUP_MASK_REGIDS
	.align		4
.L_553:
        /*04c8*/ 	.byte	0x04, 0x29
        /*04ca*/ 	.short	(.L_555 - .L_554)


	//   ....[0]....
.L_554:
        /*04cc*/ 	.word	0xffffffff


	//   ....[1]....
        /*04d0*/ 	.word	0xffffffff


	//   ....[2]....
        /*04d4*/ 	.word	0xffffffff


	//   ....[3]....
        /*04d8*/ 	.word	0xffffffff


	//   ....[4]....
        /*04dc*/ 	.word	0xffffffff


	//   ....[5]....
        /*04e0*/ 	.word	0xffffffff


	//   ....[6]....
        /*04e4*/ 	.word	0xffffffff


	//   ....[7]....
        /*04e8*/ 	.word	0xffffffff


	//   ....[8]....
        /*04ec*/ 	.word	0xffffffff


	//   ....[9]....
        /*04f0*/ 	.word	0xffffffff


	//   ....[10]....
        /*04f4*/ 	.word	0xffffffff


	//   ....[11]....
        /*04f8*/ 	.word	0xffffffff


	//   ....[12]....
        /*04fc*/ 	.word	0xffffffff


	//   ....[13]....
        /*0500*/ 	.word	0xffffffff


	//   ....[14]....
        /*0504*/ 	.word	0xffffffff


	//   ....[15]....
        /*0508*/ 	.word	0xffffffff


	//   ....[16]....
        /*050c*/ 	.word	0xffffffff


	//   ....[17]....
        /*0510*/ 	.word	0xffffffff


	//   ....[18]....
        /*0514*/ 	.word	0xffffffff


	//   ....[19]....
        /*0518*/ 	.word	0xffffffff


	//   ....[20]....
        /*051c*/ 	.word	0xffffffff


	//   ....[21]....
        /*0520*/ 	.word	0xffffffff


	//   ....[22]....
        /*0524*/ 	.word	0xffffffff


	//   ....[23]....
        /*0528*/ 	.word	0xffffffff


	//   ....[24]....
        /*052c*/ 	.word	0xffffffff


	//   ....[25]....
        /*0530*/ 	.word	0xffffffff


	//   ....[26]....
        /*0534*/ 	.word	0xffffffff


	//   ....[27]....
        /*0538*/ 	.word	0xffffffff


	//   ....[28]....
        /*053c*/ 	.word	0xffffffff


	//   ....[29]....
        /*0540*/ 	.word	0xffffffff


	//   ....[30]....
        /*0544*/ 	.word	0xffffffff


	//   ....[31]....
        /*0548*/ 	.word	0xffffffff


	//   ....[32]....
        /*054c*/ 	.word	0xffffffff


	//   ....[33]....
        /*0550*/ 	.word	0xffffffff


	//   ....[34]....
        /*0554*/ 	.word	0xffffffff


	//   ....[35]....
        /*0558*/ 	.word	0xffffffff


	//   ....[36]....
        /*055c*/ 	.word	0xffffffff


	//   ....[37]....
        /*0560*/ 	.word	0xffffffff


	//   ....[38]....
        /*0564*/ 	.word	0xffffffff


	//   ....[39]....
        /*0568*/ 	.word	0xffffffff


	//   ....[40]....
        /*056c*/ 	.word	0xffffffff


	//   ....[41]....
        /*0570*/ 	.word	0xffffffff


	//   ....[42]....
        /*0574*/ 	.word	0xffffffff


	//   ....[43]....
        /*0578*/ 	.word	0xffffffff


	//   ....[44]....
        /*057c*/ 	.word	0xffffffff


	//   ....[45]....
        /*0580*/ 	.word	0xffffffff


	//   ....[46]....
        /*0584*/ 	.word	0xffffffff


	//   ....[47]....
        /*0588*/ 	.word	0xffffffff


	//   ....[48]....
        /*058c*/ 	.word	0xffffffff


	//   ....[49]....
        /*0590*/ 	.word	0xffffffff


	//   ....[50]....
        /*0594*/ 	.word	0xffffffff


	//   ....[51]....
        /*0598*/ 	.word	0xffffffff


	//   ....[52]....
        /*059c*/ 	.word	0xffffffff


	//   ....[53]....
        /*05a0*/ 	.word	0xffffffff


	//   ....[54]....
        /*05a4*/ 	.word	0xffffffff


	//   ....[55]....
        /*05a8*/ 	.word	0xffffffff


	//   ....[56]....
        /*05ac*/ 	.word	0xffffffff


	//   ....[57]....
        /*05b0*/ 	.word	0xffffffff


	//   ....[58]....
        /*05b4*/ 	.word	0xffffffff


	//   ....[59]....
        /*05b8*/ 	.word	0xffffffff


	//   ....[60]....
        /*05bc*/ 	.word	0xffffffff


	//   ....[61]....
        /*05c0*/ 	.word	0xffffffff


	//   ....[62]....
        /*05c4*/ 	.word	0xffffffff


	//   ....[63]....
        /*05c8*/ 	.word	0xffffffff


	//   ....[64]....
        /*05cc*/ 	.word	0xffffffff


	//   ....[65]....
        /*05d0*/ 	.word	0xffffffff


	//   ....[66]....
        /*05d4*/ 	.word	0xffffffff


	//   ....[67]....
        /*05d8*/ 	.word	0xffffffff


	//   ....[68]....
        /*05dc*/ 	.word	0xffffffff


	//   ....[69]....
        /*05e0*/ 	.word	0xffffffff


	//   ....[70]....
        /*05e4*/ 	.word	0xffffffff


	//   ....[71]....
        /*05e8*/ 	.word	0xffffffff


	//   ....[72]....
        /*05ec*/ 	.word	0xffffffff


	//   ....[73]....
        /*05f0*/ 	.word	0xffffffff


	//   ....[74]....
        /*05f4*/ 	.word	0xffffffff


	//   ....[75]....
        /*05f8*/ 	.word	0xffffffff


	//   ....[76]....
        /*05fc*/ 	.word	0xffffffff


	//   ....[77]....
        /*0600*/ 	.word	0xffffffff


	//   ....[78]....
        /*0604*/ 	.word	0xffffffff


	//   ....[79]....
        /*0608*/ 	.word	0xffffffff


	//   ....[80]....
        /*060c*/ 	.word	0xffffffff


	//   ....[81]....
        /*0610*/ 	.word	0xffffffff


	//   ....[82]....
        /*0614*/ 	.word	0xffffffff


	//   ....[83]....
        /*0618*/ 	.word	0xffffffff


	//   ....[84]....
        /*061c*/ 	.word	0xffffffff


	//   ....[85]....
        /*0620*/ 	.word	0xffffffff


	//   ....[86]....
        /*0624*/ 	.word	0xffffffff


	//   ....[87]....
        /*0628*/ 	.word	0xffffffff


	//   ....[88]....
        /*062c*/ 	.word	0xffffffff


	//   ....[89]....
        /*0630*/ 	.word	0xffffffff


	//   ....[90]....
        /*0634*/ 	.word	0xffffffff


	//   ....[91]....
        /*0638*/ 	.word	0xffffffff


	//   ....[92]....
        /*063c*/ 	.word	0xffffffff


	//   ....[93]....
        /*0640*/ 	.word	0xffffffff


	//   ....[94]....
        /*0644*/ 	.word	0xffffffff


	//   ....[95]....
        /*0648*/ 	.word	0xffffffff


	//   ....[96]....
        /*064c*/ 	.word	0xffffffff


	//   ....[97]....
        /*0650*/ 	.word	0xffffffff


	//   ....[98]....
        /*0654*/ 	.word	0xffffffff


	//   ....[99]....
        /*0658*/ 	.word	0x0500000f


	//   ....[100]....
        /*065c*/ 	.word	0x0500000f


	//   ....[101]....
        /*0660*/ 	.word	0x0500000f


	//   ....[102]....
        /*0664*/ 	.word	0x0500000f


	//   ....[103]....
        /*0668*/ 	.word	0x0500000f


	//   ....[104]....
        /*066c*/ 	.word	0x0500000f


	//   ....[105]....
        /*0670*/ 	.word	0x0500000f


	//   ....[106]....
        /*0674*/ 	.word	0x0500000f


	//   ....[107]....
        /*0678*/ 	.word	0x0500000f


	//   ....[108]....
        /*067c*/ 	.word	0x0500000f


	//   ....[109]....
        /*0680*/ 	.word	0x0500000f


	//   ....[110]....
        /*0684*/ 	.word	0x0500000f


	//   ....[111]....
        /*0688*/ 	.word	0x0500000f


	//   ....[112]....
        /*068c*/ 	.word	0x0500000f


	//   ....[113]....
        /*0690*/ 	.word	0x0500000f


	//   ....[114]....
        /*0694*/ 	.word	0x0500000f


	//   ....[115]....
        /*0698*/ 	.word	0x0500000f


	//   ....[116]....
        /*069c*/ 	.word	0x0500000f


	//   ....[117]....
        /*06a0*/ 	.word	0x0500000f


	//   ....[118]....
        /*06a4*/ 	.word	0x0500000f


	//   ....[119]....
        /*06a8*/ 	.word	0x0500000f


	//   ....[120]....
        /*06ac*/ 	.word	0x0500000f


	//   ....[121]....
        /*06b0*/ 	.word	0x0500000f


	//   ....[122]....
        /*06b4*/ 	.word	0x0500000f


	//   ....[123]....
        /*06b8*/ 	.word	0x0500000f


	//   ....[124]....
        /*06bc*/ 	.word	0x0500000f


	//   ....[125]....
        /*06c0*/ 	.word	0x0500000f


	//   ....[126]....
        /*06c4*/ 	.word	0x0500000f


	//   ....[127]....
        /*06c8*/ 	.word	0x0500000f


	//   ....[128]....
        /*06cc*/ 	.word	0x0500000f


	//   ....[129]....
        /*06d0*/ 	.word	0x0500000f


	//   ....[130]....
        /*06d4*/ 	.word	0x0500000f


	//   ....[131]....
        /*06d8*/ 	.word	0x0500000f


	//   ....[132]....
        /*06dc*/ 	.word	0x0500000f


	//   ....[133]....
        /*06e0*/ 	.word	0x0500000f


	//----- nvinfo : EIATTR_COOP_GROUP_INSTR_OFFSETS
	.align		4
.L_555:
        /*06e4*/ 	.byte	0x04, 0x28
        /*06e6*/ 	.short	(.L_557 - .L_556)


	//   ....[0]....
.L_556:
        /*06e8*/ 	.word	0x00000070


	//   ....[1]....
        /*06ec*/ 	.word	0x00000140


	//   ....[2]....
        /*06f0*/ 	.word	0x00000190


	//   ....[3]....
        /*06f4*/ 	.word	0x000003c0


	//   ....[4]....
        /*06f8*/ 	.word	0x00000520


	//   ....[5]....
        /*06fc*/ 	.word	0x00000640


	//   ....[6]....
        /*0700*/ 	.word	0x000007a0


	//   ....[7]....
        /*0704*/ 	.word	0x000018a0


	//   ....[8]....
        /*0708*/ 	.word	0x00001eb0


	//   ....[9]....
        /*070c*/ 	.word	0x00001ed0


	//   ....[10]....
        /*0710*/ 	.word	0x000029c0


	//   ....[11]....
        /*0714*/ 	.word	0x00002a10


	//   ....[12]....
        /*0718*/ 	.word	0x00003120


	//   ....[13]....
        /*071c*/ 	.word	0x00003180


	//   ....[14]....
        /*0720*/ 	.word	0x00004170


	//   ....[15]....
        /*0724*/ 	.word	0x00004b80


	//   ....[16]....
        /*0728*/ 	.word	0x00004bd0


	//   ....[17]....
        /*072c*/ 	.word	0x00004be0


	//   ....[18]....
        /*0730*/ 	.word	0x00005390


	//   ....[19]....
        /*0734*/ 	.word	0x000053f0


	//   ....[20]....
        /*0738*/ 	.word	0x00007240


	//   ....[21]....
        /*073c*/ 	.word	0x000072c0


	//   ....[22]....
        /*0740*/ 	.word	0x00007750


	//   ....[23]....
        /*0744*/ 	.word	0x00007910


	//   ....[24]....
        /*0748*/ 	.word	0x00008c90


	//   ....[25]....
        /*074c*/ 	.word	0x00008d10


	//   ....[26]....
        /*0750*/ 	.word	0x00008d70


	//   ....[27]....
        /*0754*/ 	.word	0x00008da0


	//   ....[28]....
        /*0758*/ 	.word	0x0000a7a0


	//   ....[29]....
        /*075c*/ 	.word	0x0000a7d0


	//   ....[30]....
        /*0760*/ 	.word	0x0000a800


	//   ....[31]....
        /*0764*/ 	.word	0x0000a840


	//   ....[32]....
        /*0768*/ 	.word	0x0000b100


	//   ....[33]....
        /*076c*/ 	.word	0x0000b120


	//   ....[34]....
        /*0770*/ 	.word	0x0000b270


	//   ....[35]....
        /*0774*/ 	.word	0x0000b290


	//   ....[36]....
        /*0778*/ 	.word	0x0000b3d0


	//   ....[37]....
        /*077c*/ 	.word	0x0000b3f0


	//   ....[38]....
        /*0780*/ 	.word	0x0000b540


	//   ....[39]....
        /*0784*/ 	.word	0x0000b560


	//   ....[40]....
        /*0788*/ 	.word	0x0000be80


	//   ....[41]....
        /*078c*/ 	.word	0x0000beb0


	//   ....[42]....
        /*0790*/ 	.word	0x0000c000


	//   ....[43]....
        /*0794*/ 	.word	0x0000c020


	//   ....[44]....
        /*0798*/ 	.word	0x0000c160


	//   ....[45]....
        /*079c*/ 	.word	0x0000c180


	//   ....[46]....
        /*07a0*/ 	.word	0x0000c2d0


	//   ....[47]....
        /*07a4*/ 	.word	0x0000c2f0


	//   ....[48]....
        /*07a8*/ 	.word	0x0000c4b0


	//   ....[49]....
        /*07ac*/ 	.word	0x0000c680


	//   ....[50]....
        /*07b0*/ 	.word	0x0000c6b0


	//   ....[51]....
        /*07b4*/ 	.word	0x0000c6e0


	//   ....[52]....
        /*07b8*/ 	.word	0x0000c710


	//   ....[53]....
        /*07bc*/ 	.word	0x0000c740


	//   ....[54]....
        /*07c0*/ 	.word	0x0000c770


	//   ....[55]....
        /*07c4*/ 	.word	0x0000c8e0


	//   ....[56]....
        /*07c8*/ 	.word	0x0000c910


	//   ....[57]....
        /*07cc*/ 	.word	0x0000c940


	//   ....[58]....
        /*07d0*/ 	.word	0x0000c970


	//   ....[59]....
        /*07d4*/ 	.word	0x0000c9a0


	//   ....[60]....
        /*07d8*/ 	.word	0x0000c9d0


	//   ....[61]....
        /*07dc*/ 	.word	0x0000ca70


	//   ....[62]....
        /*07e0*/ 	.word	0x0000cad0


	//   ....[63]....
        /*07e4*/ 	.word	0x0000cb60


	//   ....[64]....
        /*07e8*/ 	.word	0x0000ddb0


	//   ....[65]....
        /*07ec*/ 	.word	0x0000e910


	//   ....[66]....
        /*07f0*/ 	.word	0x0000e930


	//   ....[67]....
        /*07f4*/ 	.word	0x0000e9d0


	//   ....[68]....
        /*07f8*/ 	.word	0x0000e9f0


	//   ....[69]....
        /*07fc*/ 	.word	0x0000ea70


	//   ....[70]....
        /*0800*/ 	.word	0x0000ea90


	//   ....[71]....
        /*0804*/ 	.word	0x0000eb10


	//   ....[72]....
        /*0808*/ 	.word	0x0000eb30


	//   ....[73]....
        /*080c*/ 	.word	0x0000ebb0


	//   ....[74]....
        /*0810*/ 	.word	0x0000ebd0


	//   ....[75]....
        /*0814*/ 	.word	0x0000ec50


	//   ....[76]....
        /*0818*/ 	.word	0x0000ec70


	//   ....[77]....
        /*081c*/ 	.word	0x0000ecf0


	//   ....[78]....
        /*0820*/ 	.word	0x0000ed10


	//   ....[79]....
        /*0824*/ 	.word	0x0000ed20


	//   ....[80]....
        /*0828*/ 	.word	0x0000ed30


	//   ....[81]....
        /*082c*/ 	.word	0x00011a00


	//   ....[82]....
        /*0830*/ 	.word	0x00011a60


	//   ....[83]....
        /*0834*/ 	.word	0x00011a90


	//   ....[84]....
        /*0838*/ 	.word	0x00011aa0


	//   ....[85]....
        /*083c*/ 	.word	0x00011ad0


	//   ....[86]....
        /*0840*/ 	.word	0x00011b00


	//   ....[87]....
        /*0844*/ 	.word	0x00011b30


	//   ....[88]....
        /*0848*/ 	.word	0x00011b60


	//   ....[89]....
        /*084c*/ 	.word	0x00011ce0


	//   ....[90]....
        /*0850*/ 	.word	0x00011d10


	//   ....[91]....
        /*0854*/ 	.word	0x00011d40


	//   ....[92]....
        /*0858*/ 	.word	0x00011d70


	//   ....[93]....
        /*085c*/ 	.word	0x00011da0


	//   ....[94]....
        /*0860*/ 	.word	0x00011dd0


	//   ....[95]....
        /*0864*/ 	.word	0x00011e90


	//   ....[96]....
        /*0868*/ 	.word	0x00011eb0


	//   ....[97]....
        /*086c*/ 	.word	0x00011f20


	//   ....[98]....
        /*0870*/ 	.word	0x000125e0


	//   ....[99]....
        /*0874*/ 	.word	0x00012b70


	//   ....[100]....
        /*0878*/ 	.word	0x00012d20


	//   ....[101]....
        /*087c*/ 	.word	0x00012d70


	//   ....[102]....
        /*0880*/ 	.word	0x00012dd0


	//   ....[103]....
        /*0884*/ 	.word	0x00012ed0


	//   ....[104]....
        /*0888*/ 	.word	0x00012f30


	//   ....[105]....
        /*088c*/ 	.word	0x00013030


	//   ....[106]....
        /*0890*/ 	.word	0x00013090


	//   ....[107]....
        /*0894*/ 	.word	0x00013190


	//   ....[108]....
        /*0898*/ 	.word	0x000131f0


	//   ....[109]....
        /*089c*/ 	.word	0x000132f0


	//   ....[110]....
        /*08a0*/ 	.word	0x00013350


	//   ....[111]....
        /*08a4*/ 	.word	0x00013450


	//   ....[112]....
        /*08a8*/ 	.word	0x000134b0


	//   ....[113]....
        /*08ac*/ 	.word	0x000135a0


	//   ....[114]....
        /*08b0*/ 	.word	0x00013600


	//   ....[115]....
        /*08b4*/ 	.word	0x000136a0


	//   ....[116]....
        /*08b8*/ 	.word	0x00013a10


	//   ....[117]....
        /*08bc*/ 	.word	0x00013ab0


	//   ....[118]....
        /*08c0*/ 	.word	0x00013bd0


	//   ....[119]....
        /*08c4*/ 	.word	0x00013c40


	//   ....[120]....
        /*08c8*/ 	.word	0x00013cb0


	//   ....[121]....
        /*08cc*/ 	.word	0x00013d20


	//   ....[122]....
        /*08d0*/ 	.word	0x00013d90


	//   ....[123]....
        /*08d4*/ 	.word	0x00013e10


	//   ....[124]....
        /*08d8*/ 	.word	0x00013ea0


	//   ....[125]....
        /*08dc*/ 	.word	0x00013f30


	//   ....[126]....
        /*08e0*/ 	.word	0x00013fa0


	//   ....[127]....
        /*08e4*/ 	.word	0x00014010


	//   ....[128]....
        /*08e8*/ 	.word	0x00014080


	//   ....[129]....
        /*08ec*/ 	.word	0x00014100


	//   ....[130]....
        /*08f0*/ 	.word	0x00014170


	//   ....[131]....
        /*08f4*/ 	.word	0x00014210


	//   ....[132]....
        /*08f8*/ 	.word	0x000142a0


	//   ....[133]....
        /*08fc*/ 	.word	0x000143d0


	//----- nvinfo : EIATTR_REG_RECONFIG
	.align		4
.L_557:
        /*0900*/ 	.byte	0x01, 0x54
	.zero		2


	//----- nvinfo : EIATTR_SYSCALL_OFFSETS
	.align		4
        /*0904*/ 	.byte	0x04, 0x46
        /*0906*/ 	.short	(.L_559 - .L_558)


	//   ....[0]....
.L_558:
        /*0908*/ 	.word	0x00001a80


	//   ....[1]....
        /*090c*/ 	.word	0x0000d9b0


	//   ....[2]....
        /*0910*/ 	.word	0x0000db10


	//   ....[3]....
        /*0914*/ 	.word	0x0000dc10


	//   ....[4]....
        /*0918*/ 	.word	0x0000e540


	//----- nvinfo : EIATTR_MBARRIER_INSTR_OFFSETS
	.align		4
.L_559:
        /*091c*/ 	.byte	0x04, 0x39
        /*091e*/ 	.short	(.L_561 - .L_560)


	//   ....[0]....
.L_560:
        /*0920*/ 	.word	0x00000270
        /*0924*/ 	.word	0x000000ff
        /*0928*/ 	.word	0x00022800
        /*092c*/ 	.short	0x0100
        /*092e*/ 	.byte	0x08
	.zero		1


	//   ....[1]....
        /*0930*/ 	.word	0x00000280
        /*0934*/ 	.word	0x000000ff
        /*0938*/ 	.word	0x00022820
        /*093c*/ 	.short	0x0100
        /*093e*/ 	.byte	0x08
	.zero		1


	//   ....[2]....
        /*0940*/ 	.word	0x00000370
        /*0944*/ 	.word	0x000000ff
        /*0948*/ 	.word	0x00022830
        /*094c*/ 	.short	0x0100
        /*094e*/ 	.byte	0x08
	.zero		1


	//   ....[3]....
        /*0950*/ 	.word	0x00000380
        /*0954*/ 	.word	0x000000ff
        /*0958*/ 	.word	0x00022840
        /*095c*/ 	.short	0x0100
        /*095e*/ 	.byte	0x08
	.zero		1


	//   ....[4]....
        /*0960*/ 	.word	0x00000390
        /*0964*/ 	.word	0x000000ff
        /*0968*/ 	.word	0x00022838
        /*096c*/ 	.short	0x0100
        /*096e*/ 	.byte	0x08
	.zero		1


	//   ....[5]....
        /*0970*/ 	.word	0x000003a0
        /*0974*/ 	.word	0x000000ff
        /*0978*/ 	.word	0x00022848
        /*097c*/ 	.short	0x0100
        /*097e*/ 	.byte	0x08
	.zero		1


	//   ....[6]....
        /*0980*/ 	.word	0x000004d0
        /*0984*/ 	.word	0x000000ff
        /*0988*/ 	.word	0x00022850
        /*098c*/ 	.short	0x0100
        /*098e*/ 	.byte	0x08
	.zero		1


	//   ....[7]....
        /*0990*/ 	.word	0x000004e0
        /*0994*/ 	.word	0x000000ff
        /*0998*/ 	.word	0x00022860
        /*099c*/ 	.short	0x0100
        /*099e*/ 	.byte	0x08
	.zero		1


	//   ....[8]....
        /*09a0*/ 	.word	0x000004f0
        /*09a4*/ 	.word	0x000000ff
        /*09a8*/ 	.word	0x00022858
        /*09ac*/ 	.short	0x0100
        /*09ae*/ 	.byte	0x08
	.zero		1


	//   ....[9]....
        /*09b0*/ 	.word	0x00000500
        /*09b4*/ 	.word	0x000000ff
        /*09b8*/ 	.word	0x00022868
        /*09bc*/ 	.short	0x0100
        /*09be*/ 	.byte	0x08
	.zero		1


	//   ....[10]....
        /*09c0*/ 	.word	0x000005f0
        /*09c4*/ 	.word	0x000000ff
        /*09c8*/ 	.word	0x00022870
        /*09cc*/ 	.short	0x0100
        /*09ce*/ 	.byte	0x06
	.zero		1


	//   ....[11]....
        /*09d0*/ 	.word	0x00000600
        /*09d4*/ 	.word	0x000000ff
        /*09d8*/ 	.word	0x00022880
        /*09dc*/ 	.short	0x0100
        /*09de*/ 	.byte	0x06
	.zero		1


	//   ....[12]....
        /*09e0*/ 	.word	0x00000610
        /*09e4*/ 	.word	0x000000ff
        /*09e8*/ 	.word	0x00022878
        /*09ec*/ 	.short	0x0100
        /*09ee*/ 	.byte	0x06
	.zero		1


	//   ....[13]....
        /*09f0*/ 	.word	0x00000620
        /*09f4*/ 	.word	0x000000ff
        /*09f8*/ 	.word	0x00022888
        /*09fc*/ 	.short	0x0100
        /*09fe*/ 	.byte	0x06
	.zero		1


	//   ....[14]....
        /*0a00*/ 	.word	0x00000750
        /*0a04*/ 	.word	0x000000ff
        /*0a08*/ 	.word	0x00022890
        /*0a0c*/ 	.short	0x0100
        /*0a0e*/ 	.byte	0x08
	.zero		1


	//   ....[15]....
        /*0a10*/ 	.word	0x00000760
        /*0a14*/ 	.word	0x000000ff
        /*0a18*/ 	.word	0x000228a0
        /*0a1c*/ 	.short	0x0100
        /*0a1e*/ 	.byte	0x08
	.zero		1


	//   ....[16]....
        /*0a20*/ 	.word	0x00000770
        /*0a24*/ 	.word	0x000000ff
        /*0a28*/ 	.word	0x00022898
        /*0a2c*/ 	.short	0x0100
        /*0a2e*/ 	.byte	0x08
	.zero		1


	//   ....[17]....
        /*0a30*/ 	.word	0x00000780
        /*0a34*/ 	.word	0x000000ff
        /*0a38*/ 	.word	0x000228a8
        /*0a3c*/ 	.short	0x0100
        /*0a3e*/ 	.byte	0x08
	.zero		1


	//   ....[18]....
        /*0a40*/ 	.word	0x000008b0
        /*0a44*/ 	.word	0x000000ff
        /*0a48*/ 	.word	0x000228b0
        /*0a4c*/ 	.short	0x0100
        /*0a4e*/ 	.byte	0x08
	.zero		1


	//   ....[19]....
        /*0a50*/ 	.word	0x000008c0
        /*0a54*/ 	.word	0x000000ff
        /*0a58*/ 	.word	0x000228c0
        /*0a5c*/ 	.short	0x0100
        /*0a5e*/ 	.byte	0x08
	.zero		1


	//   ....[20]....
        /*0a60*/ 	.word	0x000008d0
        /*0a64*/ 	.word	0x000000ff
        /*0a68*/ 	.word	0x000228b8
        /*0a6c*/ 	.short	0x0100
        /*0a6e*/ 	.byte	0x08
	.zero		1


	//   ....[21]....
        /*0a70*/ 	.word	0x000008e0
        /*0a74*/ 	.word	0x000000ff
        /*0a78*/ 	.word	0x000228c8
        /*0a7c*/ 	.short	0x0100
        /*0a7e*/ 	.byte	0x08
	.zero		1


	//   ....[22]....
        /*0a80*/ 	.word	0x00001b30
        /*0a84*/ 	.word	0x00000007
        /*0a88*/ 	.word	0x00022800
        /*0a8c*/ 	.short	0x010a
        /*0a8e*/ 	.byte	0x3f
	.zero		1


	//   ....[23]....
        /*0a90*/ 	.word	0x00001c00
        /*0a94*/ 	.word	0x00000006
        /*0a98*/ 	.word	0x00022830
        /*0a9c*/ 	.short	0x010a
        /*0a9e*/ 	.byte	0x3f
	.zero		1


	//   ....[24]....
        /*0aa0*/ 	.word	0x00001c40
        /*0aa4*/ 	.word	0x00000006
        /*0aa8*/ 	.word	0x00022830
        /*0aac*/ 	.short	0x010a
        /*0aae*/ 	.byte	0x3f
	.zero		1


	//   ....[25]....
        /*0ab0*/ 	.word	0x000035c0
        /*0ab4*/ 	.word	0x00000000
        /*0ab8*/ 	.word	0x00000000
        /*0abc*/ 	.short	0x0101
        /*0abe*/ 	.byte	0x3f
	.zero		1


	//   ....[26]....
        /*0ac0*/ 	.word	0x00003a70
        /*0ac4*/ 	.word	0x00000006
        /*0ac8*/ 	.word	0x00022850
        /*0acc*/ 	.short	0x010a
        /*0ace*/ 	.byte	0x3f
	.zero		1


	//   ....[27]....
        /*0ad0*/ 	.word	0x00003ab0
        /*0ad4*/ 	.word	0x00000006
        /*0ad8*/ 	.word	0x00022850
        /*0adc*/ 	.short	0x010a
        /*0ade*/ 	.byte	0x3f
	.zero		1


	//   ....[28]....
        /*0ae0*/ 	.word	0x00003e70
        /*0ae4*/ 	.word	0x00000006
        /*0ae8*/ 	.word	0x00000000
        /*0aec*/ 	.short	0x0101
        /*0aee*/ 	.byte	0x3f
	.zero		1


	//   ....[29]....
        /*0af0*/ 	.word	0x00003fa0
        /*0af4*/ 	.word	0x000000ff
        /*0af8*/ 	.word	0x00022830
        /*0afc*/ 	.short	0x010a
        /*0afe*/ 	.byte	0x1a
	.zero		1


	//   ....[30]....
        /*0b00*/ 	.word	0x00003fe0
        /*0b04*/ 	.word	0x000000ff
        /*0b08*/ 	.word	0x00022830
        /*0b0c*/ 	.short	0x010a
        /*0b0e*/ 	.byte	0x1a
	.zero		1


	//   ....[31]....
        /*0b10*/ 	.word	0x00005a50
        /*0b14*/ 	.word	0x00000000
        /*0b18*/ 	.word	0x00000000
        /*0b1c*/ 	.short	0x0101
        /*0b1e*/ 	.byte	0x3f
	.zero		1


	//   ....[32]....
        /*0b20*/ 	.word	0x000065c0
        /*0b24*/ 	.word	0x000000ff
        /*0b28*/ 	.word	0x00022850
        /*0b2c*/ 	.short	0x010a
        /*0b2e*/ 	.byte	0x1a
	.zero		1


	//   ....[33]....
        /*0b30*/ 	.word	0x00006600
        /*0b34*/ 	.word	0x000000ff
        /*0b38*/ 	.word	0x00022850
        /*0b3c*/ 	.short	0x010a
        /*0b3e*/ 	.byte	0x1a
	.zero		1


	//   ....[34]....
        /*0b40*/ 	.word	0x00006910
        /*0b44*/ 	.word	0x000000c7
        /*0b48*/ 	.word	0x00000000
        /*0b4c*/ 	.short	0x0101
        /*0b4e*/ 	.byte	0x3f
	.zero		1


	//   ....[35]....
        /*0b50*/ 	.word	0x00006a60
        /*0b54*/ 	.word	0x000000ff
        /*0b58*/ 	.word	0x00022830
        /*0b5c*/ 	.short	0x010a
        /*0b5e*/ 	.byte	0x19
	.zero		1


	//   ....[36]....
        /*0b60*/ 	.word	0x00006aa0
        /*0b64*/ 	.word	0x000000ff
        /*0b68*/ 	.word	0x00022830
        /*0b6c*/ 	.short	0x010a
        /*0b6e*/ 	.byte	0x19
	.zero		1


	//   ....[37]....
        /*0b70*/ 	.word	0x00007da0
        /*0b74*/ 	.word	0x00000099
        /*0b78*/ 	.word	0x00000000
        /*0b7c*/ 	.short	0x0101
        /*0b7e*/ 	.byte	0x3f
	.zero		1


	//   ....[38]....
        /*0b80*/ 	.word	0x00008930
        /*0b84*/ 	.word	0x000000ff
        /*0b88*/ 	.word	0x00022850
        /*0b8c*/ 	.short	0x010a
        /*0b8e*/ 	.byte	0x19
	.zero		1


	//   ....[39]....
        /*0b90*/ 	.word	0x00008970
        /*0b94*/ 	.word	0x000000ff
        /*0b98*/ 	.word	0x00022850
        /*0b9c*/ 	.short	0x010a
        /*0b9e*/ 	.byte	0x19
	.zero		1


	//   ....[40]....
        /*0ba0*/ 	.word	0x00008c70
        /*0ba4*/ 	.word	0x000000b5
        /*0ba8*/ 	.word	0x00000000
        /*0bac*/ 	.short	0x0101
        /*0bae*/ 	.byte	0x3f
	.zero		1


	//   ....[41]....
        /*0bb0*/ 	.word	0x0000b0f0
        /*0bb4*/ 	.word	0x00000097
        /*0bb8*/ 	.word	0x00000000
        /*0bbc*/ 	.short	0x0101
        /*0bbe*/ 	.byte	0x3f
	.zero		1


	//   ....[42]....
        /*0bc0*/ 	.word	0x0000e040
        /*0bc4*/ 	.word	0x00000000
        /*0bc8*/ 	.word	0x00022840
        /*0bcc*/ 	.short	0x010a
        /*0bce*/ 	.byte	0x3f
	.zero		1


	//   ....[43]....
        /*0bd0*/ 	.word	0x0000ee40
        /*0bd4*/ 	.word	0x00000008
        /*0bd8*/ 	.word	0x00022800
        /*0bdc*/ 	.short	0x0107
        /*0bde*/ 	.byte	0x3f
	.zero		1


	//   ....[44]....
        /*0be0*/ 	.word	0x0000ef40
        /*0be4*/ 	.word	0x00000002
        /*0be8*/ 	.word	0x00022800
        /*0bec*/ 	.short	0x0101
        /*0bee*/ 	.byte	0x3f
	.zero		1


	//   ....[45]....
        /*0bf0*/ 	.word	0x0000ef60
        /*0bf4*/ 	.word	0x00000002
        /*0bf8*/ 	.word	0x00022820
        /*0bfc*/ 	.short	0x010a
        /*0bfe*/ 	.byte	0x3f
	.zero		1


	//   ....[46]....
        /*0c00*/ 	.word	0x0000f070
        /*0c04*/ 	.word	0x00000002
        /*0c08*/ 	.word	0x00022860
        /*0c0c*/ 	.short	0x010a
        /*0c0e*/ 	.byte	0x3f
	.zero		1


	//   ....[47]....
        /*0c10*/ 	.word	0x0000f950
        /*0c14*/ 	.word	0x00000003
        /*0c18*/ 	.word	0x00022840
        /*0c1c*/ 	.short	0x010a
        /*0c1e*/ 	.byte	0x3f
	.zero		1


	//   ....[48]....
        /*0c20*/ 	.word	0x0000fbb0
        /*0c24*/ 	.word	0x00000003
        /*0c28*/ 	.word	0x00022860
        /*0c2c*/ 	.short	0x010a
        /*0c2e*/ 	.byte	0x3f
	.zero		1


	//   ....[49]....
        /*0c30*/ 	.word	0x00010430
        /*0c34*/ 	.word	0x00000004
        /*0c38*/ 	.word	0x00022840
        /*0c3c*/ 	.short	0x010a
        /*0c3e*/ 	.byte	0x3f
	.zero		1


	//   ....[50]....
        /*0c40*/ 	.word	0x00010680
        /*0c44*/ 	.word	0x00000004
        /*0c48*/ 	.word	0x00022860
        /*0c4c*/ 	.short	0x010a
        /*0c4e*/ 	.byte	0x3f
	.zero		1


	//   ....[51]....
        /*0c50*/ 	.word	0x00010e90
        /*0c54*/ 	.word	0x00000004
        /*0c58*/ 	.word	0x00022840
        /*0c5c*/ 	.short	0x010a
        /*0c5e*/ 	.byte	0x3f
	.zero		1


	//   ....[52]....
        /*0c60*/ 	.word	0x000110f0
        /*0c64*/ 	.word	0x00000004
        /*0c68*/ 	.word	0x00022860
        /*0c6c*/ 	.short	0x010a
        /*0c6e*/ 	.byte	0x3f
	.zero		1


	//   ....[53]....
        /*0c70*/ 	.word	0x00012560
        /*0c74*/ 	.word	0x00000000
        /*0c78*/ 	.word	0x00022820
        /*0c7c*/ 	.short	0x010a
        /*0c7e*/ 	.byte	0x3f
	.zero		1


	//   ....[54]....
        /*0c80*/ 	.word	0x00012720
        /*0c84*/ 	.word	0x00000006
        /*0c88*/ 	.word	0x00000000
        /*0c8c*/ 	.short	0x010a
        /*0c8e*/ 	.byte	0x3f
	.zero		1


	//   ....[55]....
        /*0c90*/ 	.word	0x00012790
        /*0c94*/ 	.word	0x00000007
        /*0c98*/ 	.word	0x00000000
        /*0c9c*/ 	.short	0x010a
        /*0c9e*/ 	.byte	0x3f
	.zero		1


	//   ....[56]....
        /*0ca0*/ 	.word	0x00012800
        /*0ca4*/ 	.word	0x00000004
        /*0ca8*/ 	.word	0x00000000
        /*0cac*/ 	.short	0x010a
        /*0cae*/ 	.byte	0x3f
	.zero		1


	//   ....[57]....
        /*0cb0*/ 	.word	0x00012830
        /*0cb4*/ 	.word	0x00000003
        /*0cb8*/ 	.word	0x00000000
        /*0cbc*/ 	.short	0x010a
        /*0cbe*/ 	.byte	0x3f
	.zero		1


	//   ....[58]....
        /*0cc0*/ 	.word	0x00012890
        /*0cc4*/ 	.word	0x00000007
        /*0cc8*/ 	.word	0x00022800
        /*0ccc*/ 	.short	0x010a
        /*0cce*/ 	.byte	0x3f
	.zero		1


	//   ....[59]....
        /*0cd0*/ 	.word	0x000128e0
        /*0cd4*/ 	.word	0x00000006
        /*0cd8*/ 	.word	0x00022830
        /*0cdc*/ 	.short	0x010a
        /*0cde*/ 	.byte	0x3f
	.zero		1


	//   ....[60]....
        /*0ce0*/ 	.word	0x00012930
        /*0ce4*/ 	.word	0x00000006
        /*0ce8*/ 	.word	0x00022850
        /*0cec*/ 	.short	0x010a
        /*0cee*/ 	.byte	0x3f
	.zero		1


	//   ....[61]....
        /*0cf0*/ 	.word	0x00012990
        /*0cf4*/ 	.word	0x00000005
        /*0cf8*/ 	.word	0x00022830
        /*0cfc*/ 	.short	0x010a
        /*0cfe*/ 	.byte	0x3f
	.zero		1


	//   ....[62]....
        /*0d00*/ 	.word	0x000129e0
        /*0d04*/ 	.word	0x000000c7
        /*0d08*/ 	.word	0x00022850
        /*0d0c*/ 	.short	0x010a
        /*0d0e*/ 	.byte	0x3f
	.zero		1


	//   ....[63]....
        /*0d10*/ 	.word	0x00012a40
        /*0d14*/ 	.word	0x00000005
        /*0d18*/ 	.word	0x00022830
        /*0d1c*/ 	.short	0x010a
        /*0d1e*/ 	.byte	0x3f
	.zero		1


	//   ....[64]....
        /*0d20*/ 	.word	0x00012a90
        /*0d24*/ 	.word	0x000000b5
        /*0d28*/ 	.word	0x00022850
        /*0d2c*/ 	.short	0x010a
        /*0d2e*/ 	.byte	0x3f
	.zero		1


	//   ....[65]....
        /*0d30*/ 	.word	0x00012c30
        /*0d34*/ 	.word	0x00000000
        /*0d38*/ 	.word	0x00022840
        /*0d3c*/ 	.short	0x010a
        /*0d3e*/ 	.byte	0x3f
	.zero		1


	//   ....[66]....
        /*0d40*/ 	.word	0x00013730
        /*0d44*/ 	.word	0x00000002
        /*0d48*/ 	.word	0x00022820
        /*0d4c*/ 	.short	0x010a
        /*0d4e*/ 	.byte	0x3f
	.zero		1


	//   ....[67]....
        /*0d50*/ 	.word	0x00013780
        /*0d54*/ 	.word	0x00000002
        /*0d58*/ 	.word	0x00022860
        /*0d5c*/ 	.short	0x010a
        /*0d5e*/ 	.byte	0x3f
	.zero		1


	//   ....[68]....
        /*0d60*/ 	.word	0x000137d0
        /*0d64*/ 	.word	0x00000003
        /*0d68*/ 	.word	0x00022840
        /*0d6c*/ 	.short	0x010a
        /*0d6e*/ 	.byte	0x3f
	.zero		1


	//   ....[69]....
        /*0d70*/ 	.word	0x00013820
        /*0d74*/ 	.word	0x00000003
        /*0d78*/ 	.word	0x00022860
        /*0d7c*/ 	.short	0x010a
        /*0d7e*/ 	.byte	0x3f
	.zero		1


	//   ....[70]....
        /*0d80*/ 	.word	0x00013870
        /*0d84*/ 	.word	0x00000004
        /*0d88*/ 	.word	0x00022840
        /*0d8c*/ 	.short	0x010a
        /*0d8e*/ 	.byte	0x3f
	.zero		1


	//   ....[71]....
        /*0d90*/ 	.word	0x000138c0
        /*0d94*/ 	.word	0x00000004
        /*0d98*/ 	.word	0x00022860
        /*0d9c*/ 	.short	0x010a
        /*0d9e*/ 	.byte	0x3f
	.zero		1


	//   ....[72]....
        /*0da0*/ 	.word	0x00013910
        /*0da4*/ 	.word	0x00000004
        /*0da8*/ 	.word	0x00022840
        /*0dac*/ 	.short	0x010a
        /*0dae*/ 	.byte	0x3f
	.zero		1


	//   ....[73]....
        /*0db0*/ 	.word	0x00013960
        /*0db4*/ 	.word	0x00000004
        /*0db8*/ 	.word	0x00022860
        /*0dbc*/ 	.short	0x010a
        /*0dbe*/ 	.byte	0x3f
	.zero		1


	//   ....[74]....
        /*0dc0*/ 	.word	0x000142f0
        /*0dc4*/ 	.word	0x00000000
        /*0dc8*/ 	.word	0x00022820
        /*0dcc*/ 	.short	0x010a
        /*0dce*/ 	.byte	0x3f
	.zero		1


	//   ....[75]....
        /*0dd0*/ 	.word	0x00014490
        /*0dd4*/ 	.word	0x00000006
        /*0dd8*/ 	.word	0x00000000
        /*0ddc*/ 	.short	0x010a
        /*0dde*/ 	.byte	0x3f
	.zero		1


	//   ....[76]....
        /*0de0*/ 	.word	0x000144e0
        /*0de4*/ 	.word	0x00000007
        /*0de8*/ 	.word	0x00000000
        /*0dec*/ 	.short	0x010a
        /*0dee*/ 	.byte	0x3f
	.zero		1


	//   ....[77]....
        /*0df0*/ 	.word	0x00014530
        /*0df4*/ 	.word	0x00000004
        /*0df8*/ 	.word	0x00000000
        /*0dfc*/ 	.short	0x010a
        /*0dfe*/ 	.byte	0x3f
	.zero		1


	//----- nvinfo : EIATTR_NUM_MBARRIERS
	.align		4
.L_561:
        /*0e00*/ 	.byte	0x03, 0x38
        /*0e02*/ 	.short	0x0016


	//----- nvinfo : EIATTR_EXIT_INSTR_OFFSETS
	.align		4
        /*0e04*/ 	.byte	0x04, 0x1c
        /*0e06*/ 	.short	(.L_563 - .L_562)


	//   ....[0]....
.L_562:
        /*0e08*/ 	.word	0x00000a80


	//   ....[1]....
        /*0e0c*/ 	.word	0x0000c460


	//   ....[2]....
        /*0e10*/ 	.word	0x00012880


	//----- nvinfo : EIATTR_MAX_THREADS
	.align		4
.L_563:
        /*0e14*/ 	.byte	0x04, 0x05
        /*0e16*/ 	.short	(.L_565 - .L_564)
.L_564:
        /*0e18*/ 	.word	0x00000180
        /*0e1c*/ 	.word	0x00000001
        /*0e20*/ 	.word	0x00000001


	//----- nvinfo : EIATTR_CRS_STACK_SIZE
	.align		4
.L_565:
        /*0e24*/ 	.byte	0x04, 0x1e
        /*0e26*/ 	.short	(.L_567 - .L_566)
.L_566:
        /*0e28*/ 	.word	0x00000000


	//----- nvinfo : EIATTR_CBANK_PARAM_SIZE
	.align		4
.L_567:
        /*0e2c*/ 	.byte	0x03, 0x19
        /*0e2e*/ 	.short	0x0af0


	//----- nvinfo : EIATTR_PARAM_CBANK
	.align		4
        /*0e30*/ 	.byte	0x04, 0x0a
        /*0e32*/ 	.short	(.L_569 - .L_568)
	.align		4
.L_568:
        /*0e34*/ 	.word	index@(.nv.constant0._ZN7cutlass13device_kernelIN5flash11enable_sm90INS1_16FlashAttnFwdSm90INS1_25CollectiveMainloopFwdSm90ILi2EN4cute5tupleIJNS5_1CILi1EEES8_S8_EEENS6_IJNS7_ILi128EEENS7_ILi96EEENS7_ILi64EEEEEELi256ENS_6half_tEfNS_4arch4Sm90ELb1ELb0ELb1ELb1ELb0ELb0ELb0ELb1ELb0ELb1ELb0ELb0EEENS1_21CollectiveEpilogueFwdINS6_IJSA_NS7_ILi256EEESB_EEES9_SE_SG_Li256ELb1ELb1ELb0ELb0EEENS1_36VarlenDynamicPersistentTileSchedulerILi128ELi96ELi256ELi128ELb0ELb1ELb1ELb1ELb1ELb1EEEEEEEEEvNT_6ParamsE)
        /*0e38*/ 	.short	0x0210
        /*0e3a*/ 	.short	0x0af0


	//----- nvinfo : EIATTR_SW_WAR
	.align		4
.L_569:
        /*0e3c*/ 	.byte	0x04, 0x36
        /*0e3e*/ 	.short	(.L_571 - .L_570)
.L_570:
        /*0e40*/ 	.word	0x00000008
.L_571:


//--------------------- .nv.info._ZN7cutlass13device_kernelIN5flash11enable_sm90INS1_16FlashAttnFwdSm90INS1_25CollectiveMainloopFwdSm90ILi2EN4cute5tupleIJNS5_1CILi1EEES8_S8_EEENS6_IJNS7_ILi128EEENS7_ILi96EEENS7_ILi64EEEEEELi256ENS_6half_tEfNS_4arch4Sm90ELb1ELb0ELb1ELb1ELb0ELb1ELb0ELb1ELb0ELb1ELb0ELb0EEENS1_21CollectiveEpilogueFwdINS6_IJSA_NS7_ILi256EEESB_EEES9_SE_SG_Li256ELb1ELb1ELb0ELb0EEENS1_36VarlenDynamicPersistentTileSchedulerILi128ELi96ELi256ELi128ELb0ELb1ELb1ELb1ELb1ELb1EEEEEEEEEvNT_6ParamsE --------------------------
	.section	.nv.info._ZN7cutlass13device_kernelIN5flash11enable_sm90INS1_16FlashAttnFwdSm90INS1_25CollectiveMainloopFwdSm90ILi2EN4cute5tupleIJNS5_1CILi1EEES8_S8_EEENS6_IJNS7_ILi128EEENS7_ILi96EEENS7_ILi64EEEEEELi256ENS_6half_tEfNS_4arch4Sm90ELb1ELb0ELb1ELb1ELb0ELb1ELb0ELb1ELb0ELb1ELb0ELb0EEENS1_21CollectiveEpilogueFwdINS6_IJSA_NS7_ILi256EEESB_EEES9_SE_SG_Li256ELb1ELb1ELb0ELb0EEENS1_36VarlenDynamicPersistentTileSchedulerILi128ELi96ELi256ELi128ELb0ELb1ELb1ELb1ELb1ELb1EEEEEEEEEvNT_6ParamsE,"",@"SHT_CUDA_INFO"
	.sectionflags	@""
	.align	4


	//----- nvinfo : EIATTR_CUDA_API_VERSION
	.align		4
        /*0000*/ 	.byte	0x04, 0x37
        /*0002*/ 	.short	(.L_573 - .L_572)
.L_572:
        /*0004*/ 	.word	0x00000082


	//----- nvinfo : EIATTR_KPARAM_INFO
	.align		4
.L_573:
        /*0008*/ 	.byte	0x04, 0x17
        /*000a*/ 	.short	(.L_575 - .L_574)
.L_574:
        /*000c*/ 	.word	0x00000000
        /*0010*/ 	.short	0x0000
        /*0012*/ 	.short	0x0070
        /*0014*/ 	.byte	0x00, 0xf0, 0x01, 0x2a


	//----- nvinfo : EIATTR_SPARSE_MMA_MASK
	.align		4
.L_575:
        /*0018*/ 	.byte	0x03, 0x50
        /*001a*/ 	.short	0x0000


	//----- nvinfo : EIATTR_MAXREG_COUNT
	.align		4
        /*001c*/ 	.byte	0x03, 0x1b
        /*001e*/ 	.short	0x00a8


	//----- nvinfo : EIATTR_NUM_BARRIERS
	.align		4
        /*0020*/ 	.byte	0x02, 0x4c
        /*0022*/ 	.byte	0x10
	.zero		1


	//----- nvinfo : EIATTR_EXTERNS
	.align		4
        /*0024*/ 	.byte	0x04, 0x0f
        /*0026*/ 	.short	(.L_577 - .L_576)


	//   ....[0]....
	.align		4
.L_576:
        /*0028*/ 	.word	index@(__assertfail)


	//----- nvinfo : EIATTR_ANNOTATIONS
	.align		4
.L_577:
        /*002c*/ 	.byte	0x04, 0x55
        /*002e*/ 	.short	(.L_579 - .L_578)


	//   ....[0]....
.L_578:
        /* <DEDUP_REMOVED lines=95> */


	//----- nvinfo : EIATTR_MERCURY_ISA_VERSION
	.align		4
.L_579:
        /*0608*/ 	.byte	0x03, 0x5f
        /*060a*/ 	.short	0x0101


	//----- nvinfo : EIATTR_UNUSED_LOAD_BYTE_OFFSET
	.align		4
        /*060c*/ 	.byte	0x04, 0x44
        /*060e*/ 	.short	(.L_581 - .L_580)


	//   ....[0]....
.L_580:
        /*0610*/ 	.word	0x00000ac0
        /*0614*/ 	.word	0x0000fff0


	//   ....[1]....
        /*0618*/ 	.word	0x00010ce0
        /*061c*/ 	.word	0x0000fff0


	//----- nvinfo : EIATTR_INT_WARP_WIDE_INSTR_OFFSETS
	.align		4
.L_581:
        /*0620*/ 	.byte	0x04, 0x31
        /*0622*/ 	.short	(.L_583 - .L_582)


	//   ....[0]....
.L_582:
        /*0624*/ 	.word	0x00000180


	//   ....[1]....
        /*0628*/ 	.word	0x00000220


	//   ....[2]....
        /*062c*/ 	.word	0x00000290


	//   ....[3]....
        /*0630*/ 	.word	0x000164c0


	//   ....[4]....
        /*0634*/ 	.word	0x00016550


	//   ....[5]....
        /*0638*/ 	.word	0x0001a4c0


	//   ....[6]....
        /*063c*/ 	.word	0x0001a550


	//----- nvinfo : EIATTR_COOP_GROUP_MASK_REGIDS
	.align		4
.L_583:
        /*0640*/ 	.byte	0x04, 0x29
        /*0642*/ 	.short	(.L_585 - .L_584)


	//   ....[0]....
.L_584:
        /*0644*/ 	.word	0xffffffff


	//   ....[1]....
        /*0648*/ 	.word	0xffffffff


	//   ....[2]....
        /*064c*/ 	.word	0xffffffff


	//   ....[3]....
        /*0650*/ 	.word	0xffffffff


	//   ....[4]....
        /*0654*/ 	.word	0xffffffff


	//   ....[5]....
        /*0658*/ 	.word	0xffffffff


	//   ....[6]....
        /*065c*/ 	.word	0xffffffff


	//   ....[7]....
        /*0660*/ 	.word	0xffffffff


	//   ....[8]....
        /*0664*/ 	.word	0xffffffff


	//   ....[9]....
        /*0668*/ 	.word	0xffffffff


	//   ....[10]....
        /*066c*/ 	.word	0xffffffff


	//   ....[11]....
        /*0670*/ 	.word	0xffffffff


	//   ....[12]....
        /*0674*/ 	.word	0xffffffff


	//   ....[13]....
        /*0678*/ 	.word	0xffffffff


	//   ....[14]....
        /*067c*/ 	.word	0xffffffff


	//   ....[15]....
        /*0680*/ 	.word	0xffffffff


	//   ....[16]....
        /*0684*/ 	.word	0xffffffff


	//   ....[17]....
        /*0688*/ 	.word	0xffffffff


	//   ....[18]....
        /*068c*/ 	.word	0xffffffff


	//   ....[19]....
        /*0690*/ 	.word	0xffffffff


	//   ....[20]....
        /*0694*/ 	.word	0xffffffff


	//   ....[21]....
        /*0698*/ 	.word	0xffffffff


	//   ....[22]....
        /*069c*/ 	.word	0xffffffff


	//   ....[23]....
        /*06a0*/ 	.word	0xffffffff


	//   ....[24]....
        /*06a4*/ 	.word	0xffffffff


	//   ....[25]....
        /*06a8*/ 	.word	0xffffffff


	//   ....[26]....
        /*06ac*/ 	.word	0xffffffff


	//   ....[27]....
        /*06b0*/ 	.word	0xffffffff


	//   ....[28]....
        /*06b4*/ 	.word	0xffffffff


	//   ....[29]....
        /*06b8*/ 	.word	0xffffffff


	//   ....[30]....
        /*06bc*/ 	.word	0xffffffff


	//   ....[31]....
        /*06c0*/ 	.word	0xffffffff


	//   ....[32]....
        /*06c4*/ 	.word	0xffffffff


	//   ....[33]....
        /*06c8*/ 	.word	0xffffffff


	//   ....[34]....
        /*06cc*/ 	.word	0xffffffff


	//   ....[35]....
        /*06d0*/ 	.word	0xffffffff


	//   ....[36]....
        /*06d4*/ 	.word	0xffffffff


	//   ....[37]....
        /*06d8*/ 	.word	0xffffffff


	//   ....[38]....
        /*06dc*/ 	.word	0xffffffff


	//   ....[39]....
        /*06e0*/ 	.word	0xffffffff


	//   ....[40]....
        /*06e4*/ 	.word	0xffffffff


	//   ....[41]....
        /*06e8*/ 	.word	0xffffffff


	//   ....[42]....
        /*06ec*/ 	.word	0xffffffff


	//   ....[43]....
        /*06f0*/ 	.word	0xffffffff


	//   ....[44]....
        /*06f4*/ 	.word	0xffffffff


	//   ....[45]....
        /*06f8*/ 	.word	0xffffffff


	//   ....[46]....
        /*06fc*/ 	.word	0xffffffff


	//   ....[47]....
        /*0700*/ 	.word	0xffffffff


	//   ....[48]....
        /*0704*/ 	.word	0xffffffff


	//   ....[49]....
        /*0708*/ 	.word	0xffffffff


	//   ....[50]....
        /*070c*/ 	.word	0xffffffff


	//   ....[51]....
        /*0710*/ 	.word	0xffffffff


	//   ....[52]....
        /*0714*/ 	.word	0xffffffff


	//   ....[53]....
        /*0718*/ 	.word	0xffffffff


	//   ....[54]....
        /*071c*/ 	.word	0xffffffff


	//   ....[55]....
        /*0720*/ 	.word	0xffffffff


	//   ....[56]....
        /*0724*/ 	.word	0xffffffff


	//   ....[57]....
        /*0728*/ 	.word	0xffffffff


	//   ....[58]....
        /*072c*/ 	.word	0xffffffff


	//   ....[59]....
        /*0730*/ 	.word	0xffffffff


	//   ....[60]....
        /*0734*/ 	.word	0xffffffff


	//   ....[61]....
        /*0738*/ 	.word	0xffffffff


	//   ....[62]....
        /*073c*/ 	.word	0xffffffff


	//   ....[63]....
        /*0740*/ 	.word	0xffffffff


	//   ....[64]....
        /*0744*/ 	.word	0xffffffff


	//   ....[65]....
        /*0748*/ 	.word	0xffffffff


	//   ....[66]....
        /*074c*/ 	.word	0xffffffff


	//   ....[67]....
        /*0750*/ 	.word	0xffffffff


	//   ....[68]....
        /*0754*/ 	.word	0xffffffff


	//   ....[69]....
        /*0758*/ 	.word	0xffffffff


	//   ....[70]....
        /*075c*/ 	.word	0xffffffff


	//   ....[71]....
        /*0760*/ 	.word	0xffffffff


	//   ....[72]....
        /*0764*/ 	.word	0xffffffff


	//   ....[73]....
        /*0768*/ 	.word	0xffffffff


	//   ....[74]....
        /*076c*/ 	.word	0xffffffff


	//   ....[75]....
        /*0770*/ 	.word	0xffffffff


	//   ....[76]....
        /*0774*/ 	.word	0xffffffff


	//   ....[77]....
        /*0778*/ 	.word	0xffffffff


	//   ....[78]....
        /*077c*/ 	.word	0xffffffff


	//   ....[79]....
        /*0780*/ 	.word	0xffffffff


	//   ....[80]....
        /*0784*/ 	.word	0xffffffff


	//   ....[81]....
        /*0788*/ 	.word	0xffffffff


	//   ....[82]....
        /*078c*/ 	.word	0xffffffff


	//   ....[83]....
        /*0790*/ 	.word	0xffffffff


	//   ....[84]....
        /*0794*/ 	.word	0xffffffff


	//   ....[85]....
        /*0798*/ 	.word	0xffffffff


	//   ....[86]....
        /*079c*/ 	.word	0xffffffff


	//   ....[87]....
        /*07a0*/ 	.word	0xffffffff


	//   ....[88]....
        /*07a4*/ 	.word	0xffffffff


	//   ....[89]....
        /*07a8*/ 	.word	0xffffffff


	//   ....[90]....
        /*07ac*/ 	.word	0xffffffff


	//   ....[91]....
        /*07b0*/ 	.word	0xffffffff


	//   ....[92]....
        /*07b4*/ 	.word	0xffffffff


	//   ....[93]....
        /*07b8*/ 	.word	0xffffffff


	//   ....[94]....
        /*07bc*/ 	.word	0xffffffff


	//   ....[95]....
        /*07c0*/ 	.word	0xffffffff


	//   ....[96]....
        /*07c4*/ 	.word	0xffffffff


	//   ....[97]....
        /*07c8*/ 	.word	0xffffffff


	//   ....[98]....
        /*07cc*/ 	.word	0xffffffff


	//   ....[99]....
        /*07d0*/ 	.word	0xffffffff


	//   ....[100]....
        /*07d4*/ 	.word	0xffffffff


	//   ....[101]....
        /*07d8*/ 	.word	0xffffffff


	//   ....[102]....
        /*07dc*/ 	.word	0xffffffff


	//   ....[103]....
        /*07e0*/ 	.word	0xffffffff


	//   ....[104]....
        /*07e4*/ 	.word	0xffffffff


	//   ....[105]....
        /*07e8*/ 	.word	0xffffffff


	//   ....[106]....
        /*07ec*/ 	.word	0xffffffff


	//   ....[107]....
        /*07f0*/ 	.word	0xffffffff


	//   ....[108]....
        /*07f4*/ 	.word	0xffffffff


	//   ....[109]....
        /*07f8*/ 	.word	0xffffffff


	//   ....[110]....
        /*07fc*/ 	.word	0xffffffff


	//   ....[111]....
        /*0800*/ 	.word	0xffffffff


	//   ....[112]....
        /*0804*/ 	.word	0xffffffff


	//   ....[113]....
        /*0808*/ 	.word	0xffffffff


	//   ....[114]....
        /*080c*/ 	.word	0xffffffff


	//   ....[115]....
        /*0810*/ 	.word	0xffffffff


	//   ....[116]....
        /*0814*/ 	.word	0x0500000f


	//   ....[117]....
        /*0818*/ 	.word	0x0500000f


	//   ....[118]....
        /*081c*/ 	.word	0x0500000f


	//   ....[119]....
        /*0820*/ 	.word	0x0500000f


	//   ....[120]....
        /*0824*/ 	.word	0x0500000f


	//   ....[121]....
        /*0828*/ 	.word	0x0500000f


	//   ....[122]....
        /*082c*/ 	.word	0x0500000f


	//   ....[123]....
        /*0830*/ 	.word	0x0500000f


	//   ....[124]....
        /*0834*/ 	.word	0x0500000f


	//   ....[125]....
        /*0838*/ 	.word	0x0500000f


	//   ....[126]....
        /*083c*/ 	.word	0x0500000f


	//   ....[127]....
        /*0840*/ 	.word	0x0500000f


	//   ....[128]....
        /*0844*/ 	.word	0x0500000f


	//   ....[129]....
        /*0848*/ 	.word	0x0500000f


	//   ....[130]....
        /*084c*/ 	.word	0x0500000f


	//   ....[131]....
        /*0850*/ 	.word	0x0500000f


	//   ....[132]....
        /*0854*/ 	.word	0x0500000f


	//   ....[133]....
        /*0858*/ 	.word	0x0500000f


	//   ....[134]....
        /*085c*/ 	.word	0x0500000f


	//   ....[135]....
        /*0860*/ 	.word	0x0500000f


	//   ....[136]....
        /*0864*/ 	.word	0x0500000f


	//   ....[137]....
        /*0868*/ 	.word	0x0500000f


	//   ....[138]....
        /*086c*/ 	.word	0x0500000f


	//   ....[139]....
        /*0870*/ 	.word	0x0500000f


	//   ....[140]....
        /*0874*/ 	.word	0x0500000f


	//   ....[141]....
        /*0878*/ 	.word	0x0500000f


	//   ....[142]....
        /*087c*/ 	.word	0x0500000f


	//   ....[143]....
        /*0880*/ 	.word	0x0500000f


	//   ....[144]....
        /*0884*/ 	.word	0x0500000f


	//   ....[145]....
        /*0888*/ 	.word	0x0500000f


	//   ....[146]....
        /*088c*/ 	.word	0x0500000f


	//   ....[147]....
        /*0890*/ 	.word	0x0500000f


	//   ....[148]....
        /*0894*/ 	.word	0x0500000f


	//   ....[149]....
        /*0898*/ 	.word	0x0500000f


	//   ....[150]....
        /*089c*/ 	.word	0x0500000f


	//   ....[151]....
        /*08a0*/ 	.word	0x0500000f


	//   ....[152]....
        /*08a4*/ 	.word	0x0500000f


	//   ....[153]....
        /*08a8*/ 	.word	0x0500000f


	//   ....[154]....
        /*08ac*/ 	.word	0x0500000f


	//   ....[155]....
        /*08b0*/ 	.word	0x0500000f


	//   ....[156]....
        /*08b4*/ 	.word	0x0500000f


	//   ....[157]....
        /*08b8*/ 	.word	0x0500000f


	//   ....[158]....
        /*08bc*/ 	.word	0x0500000f


	//   ....[159]....
        /*08c0*/ 	.word	0x0500000f


	//   ....[160]....
        /*08c4*/ 	.word	0x0500000f


	//   ....[161]....
        /*08c8*/ 	.word	0x0500000f


	//   ....[162]....
        /*08cc*/ 	.word	0x0500000f


	//   ....[163]....
        /*08d0*/ 	.word	0x0500000f


	//   ....[164]....
        /*08d4*/ 	.word	0x0500000f


	//   ....[165]....
        /*08d8*/ 	.word	0x0500000f


	//   ....[166]....
        /*08dc*/ 	.word	0x0500000f


	//   ....[167]....
        /*08e0*/ 	.word	0x0500000f


	//   ....[168]....
        /*08e4*/ 	.word	0x0500000f


	//   ....[169]....
        /*08e8*/ 	.word	0x0500000f


	//   ....[170]....
        /*08ec*/ 	.word	0x0500000f


	//   ....[171]....
        /*08f0*/ 	.word	0x0500000f


	//   ....[172]....
        /*08f4*/ 	.word	0x0500000f


	//   ....[173]....
        /*08f8*/ 	.word	0x0500000f


	//   ....[174]....
        /*08fc*/ 	.word	0x0500000f


	//   ....[175]....
        /*0900*/ 	.word	0x0500000f


	//   ....[176]....
        /*0904*/ 	.word	0x0500000f


	//----- nvinfo : EIATTR_COOP_GROUP_INSTR_OFFSETS
	.align		4
.L_585:
        /*0908*/ 	.byte	0x04, 0x28
        /*090a*/ 	.short	(.L_587 - .L_586)


	//   ....[0]....
.L_586:
        /*090c*/ 	.word	0x00000060


	//   ....[1]....
        /*0910*/ 	.word	0x00000190


	//   ....[2]....
        /*0914*/ 	.word	0x00000240


	//   ....[3]....
        /*0918*/ 	.word	0x00000400


	//   ....[4]....
        /*091c*/ 	.word	0x00000560


	//   ....[5]....
        /*0920*/ 	.word	0x00000680


	//   ....[6]....
        /*0924*/ 	.word	0x000007e0


	//   ....[7]....
        /*0928*/ 	.word	0x00005ca0


	//   ....[8]....
        /*092c*/ 	.word	0x000063a0


	//   ....[9]....
        /*0930*/ 	.word	0x000063b0


	//   ....[10]....
        /*0934*/ 	.word	0x000063c0


	//   ....[11]....
        /*0938*/ 	.word	0x000063d0


	//   ....[12]....
        /*093c*/ 	.word	0x000066e0


	//   ....[13]....
        /*0940*/ 	.word	0x000066f0


	//   ....[14]....
        /*0944*/ 	.word	0x00006700


	//   ....[15]....
        /*0948*/ 	.word	0x00006710


	//   ....[16]....
        /*094c*/ 	.word	0x000078f0


	//   ....[17]....
        /*0950*/ 	.word	0x00007910


	//   ....[18]....
        /*0954*/ 	.word	0x00007920


	//   ....[19]....
        /*0958*/ 	.word	0x00007930


	//   ....[20]....
        /*095c*/ 	.word	0x00007a10


	//   ....[21]....
        /*0960*/ 	.word	0x00007a20


	//   ....[22]....
        /*0964*/ 	.word	0x00007ad0


	//   ....[23]....
        /*0968*/ 	.word	0x00007b10


	//   ....[24]....
        /*096c*/ 	.word	0x00009280


	//   ....[25]....
        /*0970*/ 	.word	0x00009310


	//   ....[26]....
        /*0974*/ 	.word	0x00009a40


	//   ....[27]....
        /*0978*/ 	.word	0x00009af0


	//   ....[28]....
        /*097c*/ 	.word	0x0000a230


	//   ....[29]....
        /*0980*/ 	.word	0x0000a290


	//   ....[30]....
        /*0984*/ 	.word	0x0000b230


	//   ....[31]....
        /*0988*/ 	.word	0x0000b240


	//   ....[32]....
        /*098c*/ 	.word	0x0000bf70


	//   ....[33]....
        /*0990*/ 	.word	0x0000c010


	//   ....[34]....
        /*0994*/ 	.word	0x0000cb30


	//   ....[35]....
        /*0998*/ 	.word	0x0000cbc0


	//   ....[36]....
        /*099c*/ 	.word	0x0000e6d0


	//   ....[37]....
        /*09a0*/ 	.word	0x0000e730


	//   ....[38]....
        /*09a4*/ 	.word	0x0000f0f0


	//   ....[39]....
        /*09a8*/ 	.word	0x0000f150


	//   ....[40]....
        /*09ac*/ 	.word	0x00010260


	//   ....[41]....
        /*09b0*/ 	.word	0x000102d0


	//   ....[42]....
        /*09b4*/ 	.word	0x00010330


	//   ....[43]....
        /*09b8*/ 	.word	0x00010370


	//   ....[44]....
        /*09bc*/ 	.word	0x00011cf0


	//   ....[45]....
        /*09c0*/ 	.word	0x00011d20


	//   ....[46]....
        /*09c4*/ 	.word	0x00011d50


	//   ....[47]....
        /*09c8*/ 	.word	0x00011da0


	//   ....[48]....
        /*09cc*/ 	.word	0x000124a0


	//   ....[49]....
        /*09d0*/ 	.word	0x00012700


	//   ....[50]....
        /*09d4*/ 	.word	0x00012840


	//   ....[51]....
        /*09d8*/ 	.word	0x00012870


	//   ....[52]....
        /*09dc*/ 	.word	0x000129b0


	//   ....[53]....
        /*09e0*/ 	.word	0x000129d0


	//   ....[54]....
        /*09e4*/ 	.word	0x00012b20


	//   ....[55]....
        /*09e8*/ 	.word	0x00012b30


	//   ....[56]....
        /*09ec*/ 	.word	0x00013380


	//   ....[57]....
        /*09f0*/ 	.word	0x00013390


	//   ....[58]....
        /*09f4*/ 	.word	0x00013570


	//   ....[59]....
        /*09f8*/ 	.word	0x00013580


	//   ....[60]....
        /*09fc*/ 	.word	0x00013750


	//   ....[61]....
        /*0a00*/ 	.word	0x00013760


	//   ....[62]....
        /*0a04*/ 	.word	0x00013930


	//   ....[63]....
        /*0a08*/ 	.word	0x00013940


	//   ....[64]....
        /*0a0c*/ 	.word	0x00013b70


	//   ....[65]....
        /*0a10*/ 	.word	0x00013d40


	//   ....[66]....
        /*0a14*/ 	.word	0x00013d70


	//   ....[67]....
        /*0a18*/ 	.word	0x00013da0


	//   ....[68]....
        /*0a1c*/ 	.word	0x00013dd0


	//   ....[69]....
        /*0a20*/ 	.word	0x00013e00


	//   ....[70]....
        /*0a24*/ 	.word	0x00013e30


	//   ....[71]....
        /*0a28*/ 	.word	0x00013fa0


	//   ....[72]....
        /*0a2c*/ 	.word	0x00013fd0


	//   ....[73]....
        /*0a30*/ 	.word	0x00014000


	//   ....[74]....
        /*0a34*/ 	.word	0x00014030


	//   ....[75]....
        /*0a38*/ 	.word	0x00014060


	//   ....[76]....
        /*0a3c*/ 	.word	0x00014090


	//   ....[77]....
        /*0a40*/ 	.word	0x00014130


	//   ....[78]....
        /*0a44*/ 	.word	0x00014190


	//   ....[79]....
        /*0a48*/ 	.word	0x00014220


	//   ....[80]....
        /*0a4c*/ 	.word	0x00015030


	//   ....[81]....
        /*0a50*/ 	.word	0x00016ac0


	//   ....[82]....
        /*0a54*/ 	.word	0x00017670


	//   ....[83]....
        /*0a58*/ 	.word	0x00017680


	//   ....[84]....
        /*0a5c*/ 	.word	0x000176a0


	//   ....[85]....
        /*0a60*/ 	.word	0x00017740


	//   ....[86]....
        /*0a64*/ 	.word	0x00017770


	//   ....[87]....
        /*0a68*/ 	.word	0x000177e0


	//   ....[88]....
        /*0a6c*/ 	.word	0x00017810


	//   ....[89]....
        /*0a70*/ 	.word	0x00017880


	//   ....[90]....
        /*0a74*/ 	.word	0x000178b0


	//   ....[91]....
        /*0a78*/ 	.word	0x00017920


	//   ....[92]....
        /*0a7c*/ 	.word	0x00017950


	//   ....[93]....
        /*0a80*/ 	.word	0x000179c0


	//   ....[94]....
        /*0a84*/ 	.word	0x000179f0


	//   ....[95]....
        /*0a88*/ 	.word	0x00017a10


	//   ....[96]....
        /*0a8c*/ 	.word	0x00017a70


	//   ....[97]....
        /*0a90*/ 	.word	0x00017a80


	//   ....[98]....
        /*0a94*/ 	.word	0x0001a750


	//   ....[99]....
        /*0a98*/ 	.word	0x0001a7b0


	//   ....[100]....
        /*0a9c*/ 	.word	0x0001a7e0


	//   ....[101]....
        /*0aa0*/ 	.word	0x0001a7f0


	//   ....[102]....
        /*0aa4*/ 	.word	0x0001a820


	//   ....[103]....
        /*0aa8*/ 	.word	0x0001a850


	//   ....[104]....
        /*0aac*/ 	.word	0x0001a880


	//   ....[105]....
        /*0ab0*/ 	.word	0x0001a8b0


	//   ....[106]....
        /*0ab4*/ 	.word	0x0001aa30


	//   ....[107]....
        /*0ab8*/ 	.word	0x0001aa60


	//   ....[108]....
        /*0abc*/ 	.word	0x0001aa90


	//   ....[109]....
        /*0ac0*/ 	.word	0x0001aac0


	//   ....[110]....
        /*0ac4*/ 	.word	0x0001aaf0


	//   ....[111]....
        /*0ac8*/ 	.word	0x0001ab20


	//   ....[112]....
        /*0acc*/ 	.word	0x0001abe0


	//   ....[113]....
        /*0ad0*/ 	.word	0x0001ac00


	//   ....[114]....
        /*0ad4*/ 	.word	0x0001ac70


	//   ....[115]....
        /*0ad8*/ 	.word	0x0001b340


	//   ....[116]....
        /*0adc*/ 	.word	0x0001b7d0


	//   ....[117]....
        /*0ae0*/ 	.word	0x0001b870


	//   ....[118]....
        /*0ae4*/ 	.word	0x0001b900


	//   ....[119]....
        /*0ae8*/ 	.word	0x0001b950


	//   ....[120]....
        /*0aec*/ 	.word	0x0001b9a0


	//   ....[121]....
        /*0af0*/ 	.word	0x0001ba30


	//   ....[122]....
        /*0af4*/ 	.word	0x0001bac0


	//   ....[123]....
        /*0af8*/ 	.word	0x0001bb10


	//   ....[124]....
        /*0afc*/ 	.word	0x0001bb60


	//   ....[125]....
        /*0b00*/ 	.word	0x0001bc50


	//   ....[126]....
        /*0b04*/ 	.word	0x0001bd00


	//   ....[127]....
        /*0b08*/ 	.word	0x0001bd80


	//   ....[128]....
        /*0b0c*/ 	.word	0x0001be00


	//   ....[129]....
        /*0b10*/ 	.word	0x0001bea0


	//   ....[130]....
        /*0b14*/ 	.word	0x0001bf40


	//   ....[131]....
        /*0b18*/ 	.word	0x0001bfc0


	//   ....[132]....
        /*0b1c*/ 	.word	0x0001c0d0


	//   ....[133]....
        /*0b20*/ 	.word	0x0001c400


	//   ....[134]....
        /*0b24*/ 	.word	0x0001c450


	//   ....[135]....
        /*0b28*/ 	.word	0x0001c4e0


	//   ....[136]....
        /*0b2c*/ 	.word	0x0001c570


	//   ....[137]....
        /*0b30*/ 	.word	0x0001c600


	//   ....[138]....
        /*0b34*/ 	.word	0x0001c690


	//   ....[139]....
        /*0b38*/ 	.word	0x0001c720


	//   ....[140]....
        /*0b3c*/ 	.word	0x0001c7b0


	//   ....[141]....
        /*0b40*/ 	.word	0x0001c870


	//   ....[142]....
        /*0b44*/ 	.word	0x0001cb60


	//   ....[143]....
        /*0b48*/ 	.word	0x0001cd00


	//   ....[144]....
        /*0b4c*/ 	.word	0x0001cd50


	//   ....[145]....
        /*0b50*/ 	.word	0x0001cdb0


	//   ....[146]....
        /*0b54*/ 	.word	0x0001ce50


	//   ....[147]....
        /*0b58*/ 	.word	0x0001cf10


	//   ....[148]....
        /*0b5c*/ 	.word	0x0001cfa0


	//   ....[149]....
        /*0b60*/ 	.word	0x0001d070


	//   ....[150]....
        /*0b64*/ 	.word	0x0001d100


	//   ....[151]....
        /*0b68*/ 	.word	0x0001d1d0


	//   ....[152]....
        /*0b6c*/ 	.word	0x0001d260


	//   ....[153]....
        /*0b70*/ 	.word	0x0001d330


	//   ....[154]....
        /*0b74*/ 	.word	0x0001d3c0


	//   ....[155]....
        /*0b78*/ 	.word	0x0001d490


	//   ....[156]....
        /*0b7c*/ 	.word	0x0001d520


	//   ....[157]....
        /*0b80*/ 	.word	0x0001d5f0


	//   ....[158]....
        /*0b84*/ 	.word	0x0001d680


	//   ....[159]....
        /*0b88*/ 	.word	0x0001da00


	//   ....[160]....
        /*0b8c*/ 	.word	0x0001daa0


	//   ....[161]....
        /*0b90*/ 	.word	0x0001dbc0


	//   ....[162]....
        /*0b94*/ 	.word	0x0001dc30


	//   ....[163]....
        /*0b98*/ 	.word	0x0001dcb0


	//   ....[164]....
        /*0b9c*/ 	.word	0x0001dd30


	//   ....[165]....
        /*0ba0*/ 	.word	0x0001ddb0


	//   ....[166]....
        /*0ba4*/ 	.word	0x0001de40


	//   ....[167]....
        /*0ba8*/ 	.word	0x0001dee0


	//   ....[168]....
        /*0bac*/ 	.word	0x0001df80


	//   ....[169]....
        /*0bb0*/ 	.word	0x0001dff0


	//   ....[170]....
        /*0bb4*/ 	.word	0x0001e060


	//   ....[171]....
        /*0bb8*/ 	.word	0x0001e0d0


	//   ....[172]....
        /*0bbc*/ 	.word	0x0001e150


	//   ....[173]....
        /*0bc0*/ 	.word	0x0001e1d0


	//   ....[174]....
        /*0bc4*/ 	.word	0x0001e270


	//   ....[175]....
        /*0bc8*/ 	.word	0x0001e300


	//   ....[176]....
        /*0bcc*/ 	.word	0x0001e430


	//----- nvinfo : EIATTR_REG_RECONFIG
	.align		4
.L_587:
        /*0bd0*/ 	.byte	0x01, 0x54
	.zero		2


	//----- nvinfo : EIATTR_SYSCALL_OFFSETS
	.align		4
        /*0bd4*/ 	.byte	0x04, 0x46
        /*0bd6*/ 	.short	(.L_589 - .L_588)


	//   ....[0]....
.L_588:
        /*0bd8*/ 	.word	0x000018c0


	//   ....[1]....
        /*0bdc*/ 	.word	0x00001a10


	//   ....[2]....
        /*0be0*/ 	.word	0x00005e40


	//   ....[3]....
        /*0be4*/ 	.word	0x00006150


	//   ....[4]....
        /*0be8*/ 	.word	0x000166c0


	//   ....[5]....
        /*0bec*/ 	.word	0x00016820


	//   ....[6]....
        /*0bf0*/ 	.word	0x00016920


	//   ....[7]....
        /*0bf4*/ 	.word	0x00017290


	//----- nvinfo : EIATTR_MBARRIER_INSTR_OFFSETS
	.align		4
.L_589:
        /*0bf8*/ 	.byte	0x04, 0x39
        /*0bfa*/ 	.short	(.L_591 - .L_590)


	//   ....[0]....
.L_590:
        /*0bfc*/ 	.word	0x000002b0
        /*0c00*/ 	.word	0x000000ff
        /*0c04*/ 	.word	0x00022800
        /*0c08*/ 	.short	0x0100
        /*0c0a*/ 	.byte	0x08
	.zero		1


	//   ....[1]....
        /*0c0c*/ 	.word	0x000002c0
        /*0c10*/ 	.word	0x000000ff
        /*0c14*/ 	.word	0x00022820
        /*0c18*/ 	.short	0x0100
        /*0c1a*/ 	.byte	0x08
	.zero		1


	//   ....[2]....
        /*0c1c*/ 	.word	0x000003b0
        /*0c20*/ 	.word	0x000000ff
        /*0c24*/ 	.word	0x00022830
        /*0c28*/ 	.short	0x0100
        /*0c2a*/ 	.byte	0x08
	.zero		1


	//   ....[3]....
        /*0c2c*/ 	.word	0x000003c0
        /*0c30*/ 	.word	0x000000ff
        /*0c34*/ 	.word	0x00022840
        /*0c38*/ 	.short	0x0100
        /*0c3a*/ 	.byte	0x08
	.zero		1


	//   ....[4]....
        /*0c3c*/ 	.word	0x000003d0
        /*0c40*/ 	.word	0x000000ff
        /*0c44*/ 	.word	0x00022838
        /*0c48*/ 	.short	0x0100
        /*0c4a*/ 	.byte	0x08
	.zero		1


	//   ....[5]....
        /*0c4c*/ 	.word	0x000003e0
        /*0c50*/ 	.word	0x000000ff
        /*0c54*/ 	.word	0x00022848
        /*0c58*/ 	.short	0x0100
        /*0c5a*/ 	.byte	0x08
	.zero		1


	//   ....[6]....
        /*0c5c*/ 	.word	0x00000510
        /*0c60*/ 	.word	0x000000ff
        /*0c64*/ 	.word	0x00022850
        /*0c68*/ 	.short	0x0100
        /*0c6a*/ 	.byte	0x08
	.zero		1


	//   ....[7]....
        /*0c6c*/ 	.word	0x00000520
        /*0c70*/ 	.word	0x000000ff
        /*0c74*/ 	.word	0x00022860
        /*0c78*/ 	.short	0x0100
        /*0c7a*/ 	.byte	0x08
	.zero		1


	//   ....[8]....
        /*0c7c*/ 	.word	0x00000530
        /*0c80*/ 	.word	0x000000ff
        /*0c84*/ 	.word	0x00022858
        /*0c88*/ 	.short	0x0100
        /*0c8a*/ 	.byte	0x08
	.zero		1


	//   ....[9]....
        /*0c8c*/ 	.word	0x00000540
        /*0c90*/ 	.word	0x000000ff
        /*0c94*/ 	.word	0x00022868
        /*0c98*/ 	.short	0x0100
        /*0c9a*/ 	.byte	0x08
	.zero		1


	//   ....[10]....
        /*0c9c*/ 	.word	0x00000630
        /*0ca0*/ 	.word	0x000000ff
        /*0ca4*/ 	.word	0x00022870
        /*0ca8*/ 	.short	0x0100
        /*0caa*/ 	.byte	0x06
	.zero		1


	//   ....[11]....
        /*0cac*/ 	.word	0x00000640
        /*0cb0*/ 	.word	0x000000ff
        /*0cb4*/ 	.word	0x00022880
        /*0cb8*/ 	.short	0x0100
        /*0cba*/ 	.byte	0x06
	.zero		1


	//   ....[12]....
        /*0cbc*/ 	.word	0x00000650
        /*0cc0*/ 	.word	0x000000ff
        /*0cc4*/ 	.word	0x00022878
        /*0cc8*/ 	.short	0x0100
        /*0cca*/ 	.byte	0x06
	.zero		1


	//   ....[13]....
        /*0ccc*/ 	.word	0x00000660
        /*0cd0*/ 	.word	0x000000ff
        /*0cd4*/ 	.word	0x00022888
        /*0cd8*/ 	.short	0x0100
        /*0cda*/ 	.byte	0x06
	.zero		1


	//   ....[14]....
        /*0cdc*/ 	.word	0x00000790
        /*0ce0*/ 	.word	0x000000ff
        /*0ce4*/ 	.word	0x00022890
        /*0ce8*/ 	.short	0x0100
        /*0cea*/ 	.byte	0x08
	.zero		1


	//   ....[15]....
        /*0cec*/ 	.word	0x000007a0
        /*0cf0*/ 	.word	0x000000ff
        /*0cf4*/ 	.word	0x000228a0
        /*0cf8*/ 	.short	0x0100
        /*0cfa*/ 	.byte	0x08
	.zero		1


	//   ....[16]....
        /*0cfc*/ 	.word	0x000007b0
        /*0d00*/ 	.word	0x000000ff
        /*0d04*/ 	.word	0x00022898
        /*0d08*/ 	.short	0x0100
        /*0d0a*/ 	.byte	0x08
	.zero		1


	//   ....[17]....
        /*0d0c*/ 	.word	0x000007c0
        /*0d10*/ 	.word	0x000000ff
        /*0d14*/ 	.word	0x000228a8
        /*0d18*/ 	.short	0x0100
        /*0d1a*/ 	.byte	0x08
	.zero		1


	//   ....[18]....
        /*0d1c*/ 	.word	0x000008f0
        /*0d20*/ 	.word	0x000000ff
        /*0d24*/ 	.word	0x000228b0
        /*0d28*/ 	.short	0x0100
        /*0d2a*/ 	.byte	0x08
	.zero		1


	//   ....[19]....
        /*0d2c*/ 	.word	0x00000900
        /*0d30*/ 	.word	0x000000ff
        /*0d34*/ 	.word	0x000228c0
        /*0d38*/ 	.short	0x0100
        /*0d3a*/ 	.byte	0x08
	.zero		1


	//   ....[20]....
        /*0d3c*/ 	.word	0x00000910
        /*0d40*/ 	.word	0x000000ff
        /*0d44*/ 	.word	0x000228b8
        /*0d48*/ 	.short	0x0100
        /*0d4a*/ 	.byte	0x08
	.zero		1


	//   ....[21]....
        /*0d4c*/ 	.word	0x00000920
        /*0d50*/ 	.word	0x000000ff
        /*0d54*/ 	.word	0x000228c8
        /*0d58*/ 	.short	0x0100
        /*0d5a*/ 	.byte	0x08
	.zero		1


	//   ....[22]....
        /*0d5c*/ 	.word	0x00002c30
        /*0d60*/ 	.word	0x00000060
        /*0d64*/ 	.word	0x00022890
        /*0d68*/ 	.short	0x010a
        /*0d6a*/ 	.byte	0x3f
	.zero		1


	//   ....[23]....
        /*0d6c*/ 	.word	0x00003d80
        /*0d70*/ 	.word	0x00000060
        /*0d74*/ 	.word	0x00022890
        /*0d78*/ 	.short	0x010a
        /*0d7a*/ 	.byte	0x3f
	.zero		1


	//   ....[24]....
        /*0d7c*/ 	.word	0x00004db0
        /*0d80*/ 	.word	0x00000060
        /*0d84*/ 	.word	0x00022890
        /*0d88*/ 	.short	0x010a
        /*0d8a*/ 	.byte	0x3f
	.zero		1


	//   ....[25]....
        /*0d8c*/ 	.word	0x00004fc0
        /*0d90*/ 	.word	0x00000020
        /*0d94*/ 	.word	0x00000000
        /*0d98*/ 	.short	0x0101
        /*0d9a*/ 	.byte	0x3f
	.zero		1


	//   ....[26]....
        /*0d9c*/ 	.word	0x00005000
        /*0da0*/ 	.word	0x00000060
        /*0da4*/ 	.word	0x000228b0
        /*0da8*/ 	.short	0x010a
        /*0daa*/ 	.byte	0x3f
	.zero		1


	//   ....[27]....
        /*0dac*/ 	.word	0x00005650
        /*0db0*/ 	.word	0x00000060
        /*0db4*/ 	.word	0x00000000
        /*0db8*/ 	.short	0x0101
        /*0dba*/ 	.byte	0x3f
	.zero		1


	//   ....[28]....
        /*0dbc*/ 	.word	0x00005ed0
        /*0dc0*/ 	.word	0x00000012
        /*0dc4*/ 	.word	0x00022800
        /*0dc8*/ 	.short	0x010a
        /*0dca*/ 	.byte	0x3f
	.zero		1


	//   ....[29]....
        /*0dcc*/ 	.word	0x00005f20
        /*0dd0*/ 	.word	0x00000012
        /*0dd4*/ 	.word	0x00022800
        /*0dd8*/ 	.short	0x010a
        /*0dda*/ 	.byte	0x3f
	.zero		1


	//   ....[30]....
        /*0ddc*/ 	.word	0x00006950
        /*0de0*/ 	.word	0x00000012
        /*0de4*/ 	.word	0x00022800
        /*0de8*/ 	.short	0x010a
        /*0dea*/ 	.byte	0x3f
	.zero		1


	//   ....[31]....
        /*0dec*/ 	.word	0x00007d70
        /*0df0*/ 	.word	0x00000012
        /*0df4*/ 	.word	0x00022800
        /*0df8*/ 	.short	0x010a
        /*0dfa*/ 	.byte	0x3f
	.zero		1


	//   ....[32]....
        /*0dfc*/ 	.word	0x00008bc0
        /*0e00*/ 	.word	0x00000014
        /*0e04*/ 	.word	0x00022830
        /*0e08*/ 	.short	0x010a
        /*0e0a*/ 	.byte	0x3f
	.zero		1


	//   ....[33]....
        /*0e0c*/ 	.word	0x00008c60
        /*0e10*/ 	.word	0x00000014
        /*0e14*/ 	.word	0x00022830
        /*0e18*/ 	.short	0x010a
        /*0e1a*/ 	.byte	0x3f
	.zero		1


	//   ....[34]....
        /*0e1c*/ 	.word	0x0000a6d0
        /*0e20*/ 	.word	0x00000003
        /*0e24*/ 	.word	0x00000000
        /*0e28*/ 	.short	0x0101
        /*0e2a*/ 	.byte	0x3f
	.zero		1


	//   ....[35]....
        /*0e2c*/ 	.word	0x0000ab80
        /*0e30*/ 	.word	0x00000014
        /*0e34*/ 	.word	0x00022850
        /*0e38*/ 	.short	0x010a
        /*0e3a*/ 	.byte	0x3f
	.zero		1


	//   ....[36]....
        /*0e3c*/ 	.word	0x0000abd0
        /*0e40*/ 	.word	0x00000014
        /*0e44*/ 	.word	0x00022850
        /*0e48*/ 	.short	0x010a
        /*0e4a*/ 	.byte	0x3f
	.zero		1


	//   ....[37]....
        /*0e4c*/ 	.word	0x0000b030
        /*0e50*/ 	.word	0x00000014
        /*0e54*/ 	.word	0x00000000
        /*0e58*/ 	.short	0x0101
        /*0e5a*/ 	.byte	0x3f
	.zero		1


	//   ....[38]....
        /*0e5c*/ 	.word	0x0000b150
        /*0e60*/ 	.word	0x000000d3
        /*0e64*/ 	.word	0x00022830
        /*0e68*/ 	.short	0x010a
        /*0e6a*/ 	.byte	0x3f
	.zero		1


	//   ....[39]....
        /*0e6c*/ 	.word	0x0000b200
        /*0e70*/ 	.word	0x000000d3
        /*0e74*/ 	.word	0x00022830
        /*0e78*/ 	.short	0x010a
        /*0e7a*/ 	.byte	0x3f
	.zero		1


	//   ....[40]....
        /*0e7c*/ 	.word	0x0000ce90
        /*0e80*/ 	.word	0x0000009d
        /*0e84*/ 	.word	0x00000000
        /*0e88*/ 	.short	0x0101
        /*0e8a*/ 	.byte	0x3f
	.zero		1


	//   ....[41]....
        /*0e8c*/ 	.word	0x0000d940
        /*0e90*/ 	.word	0x000000d3
        /*0e94*/ 	.word	0x00022850
        /*0e98*/ 	.short	0x010a
        /*0e9a*/ 	.byte	0x3f
	.zero		1


	//   ....[42]....
        /*0e9c*/ 	.word	0x0000d990
        /*0ea0*/ 	.word	0x000000d3
        /*0ea4*/ 	.word	0x00022850
        /*0ea8*/ 	.short	0x010a
        /*0eaa*/ 	.byte	0x3f
	.zero		1


	//   ....[43]....
        /*0eac*/ 	.word	0x0000dd50
        /*0eb0*/ 	.word	0x000000d3
        /*0eb4*/ 	.word	0x00000000
        /*0eb8*/ 	.short	0x0101
        /*0eba*/ 	.byte	0x3f
	.zero		1


	//   ....[44]....
        /*0ebc*/ 	.word	0x0000de50
        /*0ec0*/ 	.word	0x00000014
        /*0ec4*/ 	.word	0x00022830
        /*0ec8*/ 	.short	0x010a
        /*0eca*/ 	.byte	0x3f
	.zero		1


	//   ....[45]....
        /*0ecc*/ 	.word	0x0000deb0
        /*0ed0*/ 	.word	0x00000014
        /*0ed4*/ 	.word	0x00022830
        /*0ed8*/ 	.short	0x010a
        /*0eda*/ 	.byte	0x3f
	.zero		1


	//   ....[46]....
        /*0edc*/ 	.word	0x0000f5a0
        /*0ee0*/ 	.word	0x00000003
        /*0ee4*/ 	.word	0x00000000
        /*0ee8*/ 	.short	0x0101
        /*0eea*/ 	.byte	0x3f
	.zero		1


	//   ....[47]....
        /*0eec*/ 	.word	0x0000fe20
        /*0ef0*/ 	.word	0x00000014
        /*0ef4*/ 	.word	0x00022850
        /*0ef8*/ 	.short	0x010a
        /*0efa*/ 	.byte	0x3f
	.zero		1


	//   ....[48]....
        /*0efc*/ 	.word	0x0000fe70
        /*0f00*/ 	.word	0x00000014
        /*0f04*/ 	.word	0x00022850
        /*0f08*/ 	.short	0x010a
        /*0f0a*/ 	.byte	0x3f
	.zero		1


	//   ....[49]....
        /*0f0c*/ 	.word	0x00010230
        /*0f10*/ 	.word	0x00000014
        /*0f14*/ 	.word	0x00000000
        /*0f18*/ 	.short	0x0101
        /*0f1a*/ 	.byte	0x3f
	.zero		1


	//   ....[50]....
        /*0f1c*/ 	.word	0x000126f0
        /*0f20*/ 	.word	0x00000000
        /*0f24*/ 	.word	0x00000000
        /*0f28*/ 	.short	0x0101
        /*0f2a*/ 	.byte	0x3f
	.zero		1


	//   ....[51]....
        /*0f2c*/ 	.word	0x00015120
        /*0f30*/ 	.word	0x00000006
        /*0f34*/ 	.word	0x00022820
        /*0f38*/ 	.short	0x010a
        /*0f3a*/ 	.byte	0x3f
	.zero		1


	//   ....[52]....
        /*0f3c*/ 	.word	0x00015200
        /*0f40*/ 	.word	0x00000004
        /*0f44*/ 	.word	0x000228a0
        /*0f48*/ 	.short	0x010a
        /*0f4a*/ 	.byte	0x3f
	.zero		1


	//   ....[53]....
        /*0f4c*/ 	.word	0x00015450
        /*0f50*/ 	.word	0x00000004
        /*0f54*/ 	.word	0x000228c0
        /*0f58*/ 	.short	0x010a
        /*0f5a*/ 	.byte	0x3f
	.zero		1


	//   ....[54]....
        /*0f5c*/ 	.word	0x00015b10
        /*0f60*/ 	.word	0x00000005
        /*0f64*/ 	.word	0x000228a0
        /*0f68*/ 	.short	0x010a
        /*0f6a*/ 	.byte	0x3f
	.zero		1


	//   ....[55]....
        /*0f6c*/ 	.word	0x00015d50
        /*0f70*/ 	.word	0x00000005
        /*0f74*/ 	.word	0x000228c0
        /*0f78*/ 	.short	0x010a
        /*0f7a*/ 	.byte	0x3f
	.zero		1


	//   ....[56]....
        /*0f7c*/ 	.word	0x00016d70
        /*0f80*/ 	.word	0x00000000
        /*0f84*/ 	.word	0x00022840
        /*0f88*/ 	.short	0x010a
        /*0f8a*/ 	.byte	0x3f
	.zero		1


	//   ....[57]....
        /*0f8c*/ 	.word	0x00017b90
        /*0f90*/ 	.word	0x00000008
        /*0f94*/ 	.word	0x00022800
        /*0f98*/ 	.short	0x0107
        /*0f9a*/ 	.byte	0x3f
	.zero		1


	//   ....[58]....
        /*0f9c*/ 	.word	0x00017c90
        /*0fa0*/ 	.word	0x00000002
        /*0fa4*/ 	.word	0x00022800
        /*0fa8*/ 	.short	0x0101
        /*0faa*/ 	.byte	0x3f
	.zero		1


	//   ....[59]....
        /*0fac*/ 	.word	0x00017cb0
        /*0fb0*/ 	.word	0x00000002
        /*0fb4*/ 	.word	0x00022820
        /*0fb8*/ 	.short	0x010a
        /*0fba*/ 	.byte	0x3f
	.zero		1


	//   ....[60]....
        /*0fbc*/ 	.word	0x00017db0
        /*0fc0*/ 	.word	0x00000002
        /*0fc4*/ 	.word	0x00022860
        /*0fc8*/ 	.short	0x010a
        /*0fca*/ 	.byte	0x3f
	.zero		1


	//   ....[61]....
        /*0fcc*/ 	.word	0x000186a0
        /*0fd0*/ 	.word	0x00000002
        /*0fd4*/ 	.word	0x00022840
        /*0fd8*/ 	.short	0x010a
        /*0fda*/ 	.byte	0x3f
	.zero		1


	//   ....[62]....
        /*0fdc*/ 	.word	0x00018900
        /*0fe0*/ 	.word	0x00000002
        /*0fe4*/ 	.word	0x00022860
        /*0fe8*/ 	.short	0x010a
        /*0fea*/ 	.byte	0x3f
	.zero		1


	//   ....[63]....
        /*0fec*/ 	.word	0x00019180
        /*0ff0*/ 	.word	0x00000003
        /*0ff4*/ 	.word	0x00022840
        /*0ff8*/ 	.short	0x010a
        /*0ffa*/ 	.byte	0x3f
	.zero		1


	//   ....[64]....
        /*0ffc*/ 	.word	0x000193d0
        /*1000*/ 	.word	0x00000003
        /*1004*/ 	.word	0x00022860
        /*1008*/ 	.short	0x010a
        /*100a*/ 	.byte	0x3f
	.zero		1


	//   ....[65]....
        /*100c*/ 	.word	0x00019be0
        /*1010*/ 	.word	0x00000003
        /*1014*/ 	.word	0x00022840
        /*1018*/ 	.short	0x010a
        /*101a*/ 	.byte	0x3f
	.zero		1


	//   ....[66]....
        /*101c*/ 	.word	0x00019e40
        /*1020*/ 	.word	0x00000003
        /*1024*/ 	.word	0x00022860
        /*1028*/ 	.short	0x010a
        /*102a*/ 	.byte	0x3f
	.zero		1


	//   ....[67]....
        /*102c*/ 	.word	0x0001b2c0
        /*1030*/ 	.word	0x00000000
        /*1034*/ 	.word	0x00022820
        /*1038*/ 	.short	0x010a
        /*103a*/ 	.byte	0x3f
	.zero		1


	//   ....[68]....
        /*103c*/ 	.word	0x0001b470
        /*1040*/ 	.word	0x00000006
        /*1044*/ 	.word	0x00000000
        /*1048*/ 	.short	0x010a
        /*104a*/ 	.byte	0x3f
	.zero		1


	//   ....[69]....
        /*104c*/ 	.word	0x0001b4e0
        /*1050*/ 	.word	0x00000007
        /*1054*/ 	.word	0x00000000
        /*1058*/ 	.short	0x010a
        /*105a*/ 	.byte	0x3f
	.zero		1


	//   ....[70]....
        /*105c*/ 	.word	0x0001b550
        /*1060*/ 	.word	0x00000004
        /*1064*/ 	.word	0x00000000
        /*1068*/ 	.short	0x010a
        /*106a*/ 	.byte	0x3f
	.zero		1


	//   ....[71]....
        /*106c*/ 	.word	0x0001b580
        /*1070*/ 	.word	0x00000003
        /*1074*/ 	.word	0x00000000
        /*1078*/ 	.short	0x010a
        /*107a*/ 	.byte	0x3f
	.zero		1


	//   ....[72]....
        /*107c*/ 	.word	0x0001b5e0
        /*1080*/ 	.word	0x00000060
        /*1084*/ 	.word	0x00022890
        /*1088*/ 	.short	0x010a
        /*108a*/ 	.byte	0x3f
	.zero		1


	//   ....[73]....
        /*108c*/ 	.word	0x0001b630
        /*1090*/ 	.word	0x00000060
        /*1094*/ 	.word	0x00022890
        /*1098*/ 	.short	0x010a
        /*109a*/ 	.byte	0x3f
	.zero		1


	//   ....[74]....
        /*109c*/ 	.word	0x0001b680
        /*10a0*/ 	.word	0x00000060
        /*10a4*/ 	.word	0x00022890
        /*10a8*/ 	.short	0x010a
        /*10aa*/ 	.byte	0x3f
	.zero		1


	//   ....[75]....
        /*10ac*/ 	.word	0x0001b6d0
        /*10b0*/ 	.word	0x00000060
        /*10b4*/ 	.word	0x000228b0
        /*10b8*/ 	.short	0x010a
        /*10ba*/ 	.byte	0x3f
	.zero		1


	//   ....[76]....
        /*10bc*/ 	.word	0x0001bb90
        /*10c0*/ 	.word	0x00000012
        /*10c4*/ 	.word	0x00022800
        /*10c8*/ 	.short	0x010a
        /*10ca*/ 	.byte	0x3f
	.zero		1


	//   ....[77]....
        /*10cc*/ 	.word	0x0001c180
        /*10d0*/ 	.word	0x00000012
        /*10d4*/ 	.word	0x00022800
        /*10d8*/ 	.short	0x010a
        /*10da*/ 	.byte	0x3f
	.zero		1


	//   ....[78]....
        /*10dc*/ 	.word	0x0001c1d0
        /*10e0*/ 	.word	0x00000014
        /*10e4*/ 	.word	0x00022830
        /*10e8*/ 	.short	0x010a
        /*10ea*/ 	.byte	0x3f
	.zero		1


	//   ....[79]....
        /*10ec*/ 	.word	0x0001c220
        /*10f0*/ 	.word	0x00000014
        /*10f4*/ 	.word	0x00022850
        /*10f8*/ 	.short	0x010a
        /*10fa*/ 	.byte	0x3f
	.zero		1


	//   ....[80]....
        /*10fc*/ 	.word	0x0001c270
        /*1100*/ 	.word	0x000000d3
        /*1104*/ 	.word	0x00022830
        /*1108*/ 	.short	0x010a
        /*110a*/ 	.byte	0x3f
	.zero		1


	//   ....[81]....
        /*110c*/ 	.word	0x0001c2c0
        /*1110*/ 	.word	0x000000d3
        /*1114*/ 	.word	0x00022850
        /*1118*/ 	.short	0x010a
        /*111a*/ 	.byte	0x3f
	.zero		1


	//   ....[82]....
        /*111c*/ 	.word	0x0001c310
        /*1120*/ 	.word	0x00000014
        /*1124*/ 	.word	0x00022830
        /*1128*/ 	.short	0x010a
        /*112a*/ 	.byte	0x3f
	.zero		1


	//   ....[83]....
        /*112c*/ 	.word	0x0001c360
        /*1130*/ 	.word	0x00000014
        /*1134*/ 	.word	0x00022850
        /*1138*/ 	.short	0x010a
        /*113a*/ 	.byte	0x3f
	.zero		1


	//   ....[84]....
        /*113c*/ 	.word	0x0001c940
        /*1140*/ 	.word	0x00000005
        /*1144*/ 	.word	0x00022820
        /*1148*/ 	.short	0x010a
        /*114a*/ 	.byte	0x3f
	.zero		1


	//   ....[85]....
        /*114c*/ 	.word	0x0001c990
        /*1150*/ 	.word	0x00000004
        /*1154*/ 	.word	0x000228a0
        /*1158*/ 	.short	0x010a
        /*115a*/ 	.byte	0x3f
	.zero		1


	//   ....[86]....
        /*115c*/ 	.word	0x0001c9e0
        /*1160*/ 	.word	0x00000004
        /*1164*/ 	.word	0x000228c0
        /*1168*/ 	.short	0x010a
        /*116a*/ 	.byte	0x3f
	.zero		1


	//   ....[87]....
        /*116c*/ 	.word	0x0001ca30
        /*1170*/ 	.word	0x00000005
        /*1174*/ 	.word	0x000228a0
        /*1178*/ 	.short	0x010a
        /*117a*/ 	.byte	0x3f
	.zero		1


	//   ....[88]....
        /*117c*/ 	.word	0x0001ca80
        /*1180*/ 	.word	0x00000005
        /*1184*/ 	.word	0x000228c0
        /*1188*/ 	.short	0x010a
        /*118a*/ 	.byte	0x3f
	.zero		1


	//   ....[89]....
        /*118c*/ 	.word	0x0001cc20
        /*1190*/ 	.word	0x00000000
        /*1194*/ 	.word	0x00022840
        /*1198*/ 	.short	0x010a
        /*119a*/ 	.byte	0x3f
	.zero		1


	//   ....[90]....
        /*119c*/ 	.word	0x0001d720
        /*11a0*/ 	.word	0x00000002
        /*11a4*/ 	.word	0x00022820
        /*11a8*/ 	.short	0x010a
        /*11aa*/ 	.byte	0x3f
	.zero		1


	//   ....[91]....
        /*11ac*/ 	.word	0x0001d770
        /*11b0*/ 	.word	0x00000002
        /*11b4*/ 	.word	0x00022860
        /*11b8*/ 	.short	0x010a
        /*11ba*/ 	.byte	0x3f
	.zero		1


	//   ....[92]....
        /*11bc*/ 	.word	0x0001d7c0
        /*11c0*/ 	.word	0x00000002
        /*11c4*/ 	.word	0x00022840
        /*11c8*/ 	.short	0x010a
        /*11ca*/ 	.byte	0x3f
	.zero		1


	//   ....[93]....
        /*11cc*/ 	.word	0x0001d810
        /*11d0*/ 	.word	0x00000002
        /*11d4*/ 	.word	0x00022860
        /*11d8*/ 	.short	0x010a
        /*11da*/ 	.byte	0x3f
	.zero		1


	//   ....[94]....
        /*11dc*/ 	.word	0x0001d860
        /*11e0*/ 	.word	0x00000003
        /*11e4*/ 	.word	0x00022840
        /*11e8*/ 	.short	0x010a
        /*11ea*/ 	.byte	0x3f
	.zero		1


	//   ....[95]....
        /*11ec*/ 	.word	0x0001d8b0
        /*11f0*/ 	.word	0x00000003
        /*11f4*/ 	.word	0x00022860
        /*11f8*/ 	.short	0x010a
        /*11fa*/ 	.byte	0x3f
	.zero		1


	//   ....[96]....
        /*11fc*/ 	.word	0x0001d900
        /*1200*/ 	.word	0x00000003
        /*1204*/ 	.word	0x00022840
        /*1208*/ 	.short	0x010a
        /*120a*/ 	.byte	0x3f
	.zero		1


	//   ....[97]....
        /*120c*/ 	.word	0x0001d950
        /*1210*/ 	.word	0x00000003
        /*1214*/ 	.word	0x00022860
        /*1218*/ 	.short	0x010a
        /*121a*/ 	.byte	0x3f
	.zero		1


	//   ....[98]....
        /*121c*/ 	.word	0x0001e350
        /*1220*/ 	.word	0x00000000
        /*1224*/ 	.word	0x00022820
        /*1228*/ 	.short	0x010a
        /*122a*/ 	.byte	0x3f
	.zero		1


	//   ....[99]....
        /*122c*/ 	.word	0x0001e4f0
        /*1230*/ 	.word	0x00000006
        /*1234*/ 	.word	0x00000000
        /*1238*/ 	.short	0x010a
        /*123a*/ 	.byte	0x3f
	.zero		1


	//   ....[100]....
        /*123c*/ 	.word	0x0001e540
        /*1240*/ 	.word	0x00000007
        /*1244*/ 	.word	0x00000000
        /*1248*/ 	.short	0x010a
        /*124a*/ 	.byte	0x3f
	.zero		1


	//   ....[101]....
        /*124c*/ 	.word	0x0001e590
        /*1250*/ 	.word	0x00000004
        /*1254*/ 	.word	0x00000000
        /*1258*/ 	.short	0x010a
        /*125a*/ 	.byte	0x3f
	.zero		1


	//----- nvinfo : EIATTR_NUM_MBARRIERS
	.align		4
.L_591:
        /*125c*/ 	.byte	0x03, 0x38
        /*125e*/ 	.short	0x0016


	//----- nvinfo : EIATTR_EXIT_INSTR_OFFSETS
	.align		4
        /*1260*/ 	.byte	0x04, 0x1c
        /*1262*/ 	.short	(.L_593 - .L_592)


	//   ....[0]....
.L_592:
        /*1264*/ 	.word	0x0001b5d0


	//----- nvinfo : EIATTR_MAX_THREADS
	.align		4
.L_593:
        /*1268*/ 	.byte	0x04, 0x05
        /*126a*/ 	.short	(.L_595 - .L_594)
.L_594:
        /*126c*/ 	.word	0x00000180
        /*1270*/ 	.word	0x00000001
        /*1274*/ 	.word	0x00000001


	//----- nvinfo : EIATTR_CRS_STACK_SIZE
	.align		4
.L_595:
        /*1278*/ 	.byte	0x04, 0x1e
        /*127a*/ 	.short	(.L_597 - .L_596)
.L_596:
        /*127c*/ 	.word	0x00000000


	//----- nvinfo : EIATTR_CBANK_PARAM_SIZE
	.align		4
.L_597:
        /*1280*/ 	.byte	0x03, 0x19
        /*1282*/ 	.short	0x0af0


	//----- nvinfo : EIATTR_PARAM_CBANK
	.align		4
        /*1284*/ 	.byte	0x04, 0x0a
        /*1286*/ 	.short	(.L_599 - .L_598)
	.align		4
.L_598:
        /*1288*/ 	.word	index@(.nv.constant0._ZN7cutlass13device_kernelIN5flash11enable_sm90INS1_16FlashAttnFwdSm90INS1_25CollectiveMainloopFwdSm90ILi2EN4cute5tupleIJNS5_1CILi1EEES8_S8_EEENS6_IJNS7_ILi128EEENS7_ILi96EEENS7_ILi64EEEEEELi256ENS_6half_tEfNS_4arch4Sm90ELb1ELb0ELb1ELb1ELb0ELb1ELb0ELb1ELb0ELb1ELb0ELb0EEENS1_21CollectiveEpilogueFwdINS6_IJSA_NS7_ILi256EEESB_EEES9_SE_SG_Li256ELb1ELb1ELb0ELb0EEENS1_36VarlenDynamicPersistentTileSchedulerILi128ELi96ELi256ELi128ELb0ELb1ELb1ELb1ELb1ELb1EEEEEEEEEvNT_6ParamsE)
        /*128c*/ 	.short	0x0210
        /*128e*/ 	.short	0x0af0


	//----- nvinfo : EIATTR_SW_WAR
	.align		4
.L_599:
        /*1290*/ 	.byte	0x04, 0x36
        /*1292*/ 	.short	(.L_601 - .L_600)
.L_600:
        /*1294*/ 	.word	0x00000008
.L_601:


//--------------------- .nv.info._ZN7cutlass13device_kernelIN5flash11enable_sm90INS1_16FlashAttnFwdSm90INS1_25CollectiveMainloopFwdSm90ILi2EN4cute5tupleIJNS5_1CILi1EEES8_S8_EEENS6_IJNS7_ILi128EEENS7_ILi96EEENS7_ILi64EEEEEELi256ENS_6half_tEfNS_4arch4Sm90ELb1ELb0ELb1ELb1ELb0ELb0ELb1ELb1ELb0ELb1ELb0ELb0EEENS1_21CollectiveEpilogueFwdINS6_IJSA_NS7_ILi256EEESB_EEES9_SE_SG_Li256ELb1ELb1ELb0ELb0EEENS1_36VarlenDynamicPersistentTileSchedulerILi128ELi96ELi256ELi128ELb0ELb1ELb1ELb1ELb1ELb1EEEEEEEEEvNT_6ParamsE --------------------------
	.section	.nv.info._ZN7cutlass13device_kernelIN5flash11enable_sm90INS1_16FlashAttnFwdSm90INS1_25CollectiveMainloopFwdSm90ILi2EN4cute5tupleIJNS5_1CILi1EEES8_S8_EEENS6_IJNS7_ILi128EEENS7_ILi96EEENS7_ILi64EEEEEELi256ENS_6half_tEfNS_4arch4Sm90ELb1ELb0ELb1ELb1ELb0ELb0ELb1ELb1ELb0ELb1ELb0ELb0EEENS1_21CollectiveEpilogueFwdINS6_IJSA_NS7_ILi256EEESB_EEES9_SE_SG_Li256ELb1ELb1ELb0ELb0EEENS1_36VarlenDynamicPersistentTileSchedulerILi128ELi96ELi256ELi128ELb0ELb1ELb1ELb1ELb1ELb1EEEEEEEEEvNT_6ParamsE,"",@"SHT_CUDA_INFO"
	.sectionflags	@""
	.align	4


	//----- nvinfo : EIATTR_CUDA_API_VERSION
	.align		4
        /*0000*/ 	.byte	0x04, 0x37
        /*0002*/ 	.short	(.L_603 - .L_602)
.L_602:
        /*0004*/ 	.word	0x00000082


	//----- nvinfo : EIATTR_KPARAM_INFO
	.align		4
.L_603:
        /*0008*/ 	.byte	0x04, 0x17
        /*000a*/ 	.short	(.L_605 - .L_604)
.L_604:
        /*000c*/ 	.word	0x00000000
        /*0010*/ 	.short	0x0000
        /*0012*/ 	.short	0x0070
        /*0014*/ 	.byte	0x00, 0xf0, 0x01, 0x2e


	//----- nvinfo : EIATTR_SPARSE_MMA_MASK
	.align		4
.L_605:
        /*0018*/ 	.byte	0x03, 0x50
        /*001a*/ 	.short	0x0000


	//----- nvinfo : EIATTR_MAXREG_COUNT
	.align		4
        /*001c*/ 	.byte	0x03, 0x1b
        /*001e*/ 	.short	0x00a8


	//----- nvinfo : EIATTR_NUM_BARRIERS
	.align		4
        /*0020*/ 	.byte	0x02, 0x4c
        /*0022*/ 	.byte	0x10
	.zero		1


	//----- nvinfo : EIATTR_EXTERNS
	.align		4
        /*0024*/ 	.byte	0x04, 0x0f
        /*0026*/ 	.short	(.L_607 - .L_606)


	//   ....[0]....
	.align		4
.L_606:
        /*0028*/ 	.word	index@(__assertfail)


	//----- nvinfo : EIATTR_ANNOTATIONS
	.align		4
.L_607:
        /*002c*/ 	.byte	0x04, 0x55
        /*002e*/ 	.short	(.L_609 - .L_608)


	//   ....[0]....
.L_608:
        /* <DEDUP_REMOVED lines=97> */


	//----- nvinfo : EIATTR_MERCURY_ISA_VERSION
	.align		4
.L_609:
        /*0630*/ 	.byte	0x03, 0x5f
        /*0632*/ 	.short	0x0101


	//----- nvinfo : EIATTR_UNUSED_LOAD_BYTE_OFFSET
	.align		4
        /*0634*/ 	.byte	0x04, 0x44
        /*0636*/ 	.short	(.L_611 - .L_610)


	//   ....[0]....
.L_610:
        /*0638*/ 	.word	0x00000a80
        /*063c*/ 	.word	0x0000fff0


	//   ....[1]....
        /*0640*/ 	.word	0x0000ac50
        /*0644*/ 	.word	0x0000fff0


	//----- nvinfo : EIATTR_INT_WARP_WIDE_INSTR_OFFSETS
	.align		4
.L_611:
        /*0648*/ 	.byte	0x04, 0x31
        /*064a*/ 	.short	(.L_613 - .L_612)


	//   ....[0]....
.L_612:
        /*064c*/ 	.word	0x00000130


	//   ....[1]....
        /*0650*/ 	.word	0x00000170


	//   ....[2]....
        /*0654*/ 	.word	0x000001e0


	//   ....[3]....
        /*0658*/ 	.word	0x000001f0


	//   ....[4]....
        /*065c*/ 	.word	0x0000ee10


	//   ....[5]....
        /*0660*/ 	.word	0x0000eea0


	//   ....[6]....
        /*0664*/ 	.word	0x00013a50


	//   ....[7]....
        /*0668*/ 	.word	0x00013ae0


	//----- nvinfo : EIATTR_COOP_GROUP_MASK_REGIDS
	.align		4
.L_613:
        /*066c*/ 	.byte	0x04, 0x29
        /*066e*/ 	.short	(.L_615 - .L_614)


	//   ....[0]....
.L_614:
        /*0670*/ 	.word	0xffffffff


	//   ....[1]....
        /*0674*/ 	.word	0xffffffff


	//   ....[2]....
        /*0678*/ 	.word	0xffffffff


	//   ....[3]....
        /*067c*/ 	.word	0xffffffff


	//   ....[4]....
        /*0680*/ 	.word	0xffffffff


	//   ....[5]....
        /*0684*/ 	.word	0xffffffff


	//   ....[6]....
        /*0688*/ 	.word	0xffffffff


	//   ....[7]....
        /*068c*/ 	.word	0xffffffff


	//   ....[8]....
        /*0690*/ 	.word	0xffffffff


	//   ....[9]....
        /*0694*/ 	.word	0xffffffff


	//   ....[10]....
        /*0698*/ 	.word	0xffffffff


	//   ....[11]....
        /*069c*/ 	.word	0xffffffff


	//   ....[12]....
        /*06a0*/ 	.word	0xffffffff


	//   ....[13]....
        /*06a4*/ 	.word	0xffffffff


	//   ....[14]....
        /*06a8*/ 	.word	0xffffffff


	//   ....[15]....
        /*06ac*/ 	.word	0xffffffff


	//   ....[16]....
        /*06b0*/ 	.word	0xffffffff


	//   ....[17]....
        /*06b4*/ 	.word	0xffffffff


	//   ....[18]....
        /*06b8*/ 	.word	0xffffffff


	//   ....[19]....
        /*06bc*/ 	.word	0xffffffff


	//   ....[20]....
        /*06c0*/ 	.word	0xffffffff


	//   ....[21]....
        /*06c4*/ 	.word	0xffffffff


	//   ....[22]....
        /*06c8*/ 	.word	0xffffffff


	//   ....[23]....
        /*06cc*/ 	.word	0xffffffff


	//   ....[24]....
        /*06d0*/ 	.word	0xffffffff


	//   ....[25]....
        /*06d4*/ 	.word	0xffffffff


	//   ....[26]....
        /*06d8*/ 	.word	0xffffffff


	//   ....[27]....
        /*06dc*/ 	.word	0xffffffff


	//   ....[28]....
        /*06e0*/ 	.word	0xffffffff


	//   ....[29]....
        /*06e4*/ 	.word	0xffffffff


	//   ....[30]....
        /*06e8*/ 	.word	0xffffffff


	//   ....[31]....
        /*06ec*/ 	.word	0xffffffff


	//   ....[32]....
        /*06f0*/ 	.word	0xffffffff


	//   ....[33]....
        /*06f4*/ 	.word	0xffffffff


	//   ....[34]....
        /*06f8*/ 	.word	0xffffffff


	//   ....[35]....
        /*06fc*/ 	.word	0xffffffff


	//   ....[36]....
        /*0700*/ 	.word	0xffffffff


	//   ....[37]....
        /*0704*/ 	.word	0xffffffff


	//   ....[38]....
        /*0708*/ 	.word	0xffffffff


	//   ....[39]....
        /*070c*/ 	.word	0xffffffff


	//   ....[40]....
        /*0710*/ 	.word	0xffffffff


	//   ....[41]....
        /*0714*/ 	.word	0xffffffff


	//   ....[42]....
        /*0718*/ 	.word	0xffffffff


	//   ....[43]....
        /*071c*/ 	.word	0xffffffff


	//   ....[44]....
        /*0720*/ 	.word	0xffffffff


	//   ....[45]....
        /*0724*/ 	.word	0xffffffff


	//   ....[46]....
        /*0728*/ 	.word	0xffffffff


	//   ....[47]....
        /*072c*/ 	.word	0xffffffff


	//   ....[48]....
        /*0730*/ 	.word	0xffffffff


	//   ....[49]....
        /*0734*/ 	.word	0xffffffff


	//   ....[50]....
        /*0738*/ 	.word	0xffffffff


	//   ....[51]....
        /*073c*/ 	.word	0xffffffff


	//   ....[52]....
        /*0740*/ 	.word	0xffffffff


	//   ....[53]....
        /*0744*/ 	.word	0xffffffff


	//   ....[54]....
        /*0748*/ 	.word	0xffffffff


	//   ....[55]....
        /*074c*/ 	.word	0xffffffff


	//   ....[56]....
        /*0750*/ 	.word	0xffffffff


	//   ....[57]....
        /*0754*/ 	.word	0xffffffff


	//   ....[58]....
        /*0758*/ 	.word	0xffffffff


	//   ....[59]....
        /*075c*/ 	.word	0xffffffff


	//   ....[60]....
        /*0760*/ 	.word	0xffffffff


	//   ....[61]....
        /*0764*/ 	.word	0xffffffff


	//   ....[62]....
        /*0768*/ 	.word	0xffffffff


	//   ....[63]....
        /*076c*/ 	.word	0xffffffff


	//   ....[64]....
        /*0770*/ 	.word	0xffffffff


	//   ....[65]....
        /*0774*/ 	.word	0xffffffff


	//   ....[66]....
        /*0778*/ 	.word	0xffffffff


	//   ....[67]....
        /*077c*/ 	.word	0xffffffff


	//   ....[68]....
        /*0780*/ 	.word	0xffffffff


	//   ....[69]....
        /*0784*/ 	.word	0xffffffff


	//   ....[70]....
        /*0788*/ 	.word	0xffffffff


	//   ....[71]....
        /*078c*/ 	.word	0xffffffff


	//   ....[72]....
        /*0790*/ 	.word	0xffffffff


	//   ....[73]....
        /*0794*/ 	.word	0xffffffff


	//   ....[74]....
        /*0798*/ 	.word	0xffffffff


	//   ....[75]....
        /*079c*/ 	.word	0xffffffff


	//   ....[76]....
        /*07a0*/ 	.word	0xffffffff


	//   ....[77]....
        /*07a4*/ 	.word	0xffffffff


	//   ....[78]....
        /*07a8*/ 	.word	0xffffffff


	//   ....[79]....
        /*07ac*/ 	.word	0xffffffff


	//   ....[80]....
        /*07b0*/ 	.word	0xffffffff


	//   ....[81]....
        /*07b4*/ 	.word	0xffffffff


	//   ....[82]....
        /*07b8*/ 	.word	0xffffffff


	//   ....[83]....
        /*07bc*/ 	.word	0xffffffff


	//   ....[84]....
        /*07c0*/ 	.word	0xffffffff


	//   ....[85]....
        /*07c4*/ 	.word	0xffffffff


	//   ....[86]....
        /*07c8*/ 	.word	0xffffffff


	//   ....[87]....
        /*07cc*/ 	.word	0xffffffff


	//   ....[88]....
        /*07d0*/ 	.word	0xffffffff


	//   ....[89]....
        /*07d4*/ 	.word	0xffffffff


	//   ....[90]....
        /*07d8*/ 	.word	0xffffffff


	//   ....[91]....
        /*07dc*/ 	.word	0xffffffff


	//   ....[92]....
        /*07e0*/ 	.word	0xffffffff


	//   ....[93]....
        /*07e4*/ 	.word	0xffffffff


	//   ....[94]....
        /*07e8*/ 	.word	0xffffffff


	//   ....[95]....
        /*07ec*/ 	.word	0xffffffff


	//   ....[96]....
        /*07f0*/ 	.word	0xffffffff


	//   ....[97]....
        /*07f4*/ 	.word	0xffffffff


	//   ....[98]....
        /*07f8*/ 	.word	0xffffffff


	//   ....[99]....
        /*07fc*/ 	.word	0xffffffff


	//   ....[100]....
        /*0800*/ 	.word	0xffffffff


	//   ....[101]....
        /*0804*/ 	.word	0xffffffff


	//   ....[102]....
        /*0808*/ 	.word	0xffffffff


	//   ....[103]....
        /*080c*/ 	.word	0xffffffff


	//   ....[104]....
        /*0810*/ 	.word	0xffffffff


	//   ....[105]....
        /*0814*/ 	.word	0xffffffff


	//   ....[106]....
        /*0818*/ 	.word	0xffffffff


	//   ....[107]....
        /*081c*/ 	.word	0xffffffff


	//   ....[108]....
        /*0820*/ 	.word	0xffffffff


	//   ....[109]....
        /*0824*/ 	.word	0xffffffff


	//   ....[110]....
        /*0828*/ 	.word	0xffffffff


	//   ....[111]....
        /*082c*/ 	.word	0xffffffff


	//   ....[112]....
        /*0830*/ 	.word	0xffffffff


	//   ....[113]....
        /*0834*/ 	.word	0xffffffff


	//   ....[114]....
        /*0838*/ 	.word	0xffffffff


	//   ....[115]....
        /*083c*/ 	.word	0x0500000f


	//   ....[116]....
        /*0840*/ 	.word	0x0500000f


	//   ....[117]....
        /*0844*/ 	.word	0x0500000f


	//   ....[118]....
        /*0848*/ 	.word	0x0500000f


	//   ....[119]....
        /*084c*/ 	.word	0x0500000f


	//   ....[120]....
        /*0850*/ 	.word	0x0500000f


	//   ....[121]....
        /*0854*/ 	.word	0x0500000f


	//   ....[122]....
        /*0858*/ 	.word	0x0500000f


	//   ....[123]....
        /*085c*/ 	.word	0x0500000f


	//   ....[124]....
        /*0860*/ 	.word	0x0500000f


	//   ....[125]....
        /*0864*/ 	.word	0x0500000f


	//   ....[126]....
        /*0868*/ 	.word	0x0500000f


	//   ....[127]....
        /*086c*/ 	.word	0x0500000f


	//   ....[128]....
        /*0870*/ 	.word	0x0500000f


	//   ....[129]....
        /*0874*/ 	.word	0x0500000f


	//   ....[130]....
        /*0878*/ 	.word	0x0500000f


	//   ....[131]....
        /*087c*/ 	.word	0x0500000f


	//   ....[132]....
        /*0880*/ 	.word	0x0500000f


	//   ....[133]....
        /*0884*/ 	.word	0x0500000f


	//   ....[134]....
        /*0888*/ 	.word	0x0500000f


	//   ....[135]....
        /*088c*/ 	.word	0x0500000f


	//   ....[136]....
        /*0890*/ 	.word	0x0500000f


	//   ....[137]....
        /*0894*/ 	.word	0x0500000f


	//   ....[138]....
        /*0898*/ 	.word	0x0500000f


	//   ....[139]....
        /*089c*/ 	.word	0x0500000f


	//   ....[140]....
        /*08a0*/ 	.word	0x0500000f


	//   ....[141]....
        /*08a4*/ 	.word	0x0500000f


	//   ....[142]....
        /*08a8*/ 	.word	0x0500000f


	//   ....[143]....
        /*08ac*/ 	.word	0x0500000f


	//   ....[144]....
        /*08b0*/ 	.word	0x0500000f


	//   ....[145]....
        /*08b4*/ 	.word	0x0500000f


	//   ....[146]....
        /*08b8*/ 	.word	0x0500000f


	//   ....[147]....
        /*08bc*/ 	.word	0x0500000f


	//   ....[148]....
        /*08c0*/ 	.word	0x0500000f


	//   ....[149]....
        /*08c4*/ 	.word	0x0500000f


	//   ....[150]....
        /*08c8*/ 	.word	0x0500000f


	//   ....[151]....
        /*08cc*/ 	.word	0x0500000f


	//   ....[152]....
        /*08d0*/ 	.word	0x0500000f


	//   ....[153]....
        /*08d4*/ 	.word	0x0500000f


	//   ....[154]....
        /*08d8*/ 	.word	0x0500000f


	//   ....[155]....
        /*08dc*/ 	.word	0x0500000f


	//   ....[156]....
        /*08e0*/ 	.word	0x0500000f


	//   ....[157]....
        /*08e4*/ 	.word	0x0500000f


	//   ....[158]....
        /*08e8*/ 	.word	0x0500000f


	//   ....[159]....
        /*08ec*/ 	.word	0x0500000f


	//   ....[160]....
        /*08f0*/ 	.word	0x0500000f


	//   ....[161]....
        /*08f4*/ 	.word	0x0500000f


	//   ....[162]....
        /*08f8*/ 	.word	0x0500000f


	//   ....[163]....
        /*08fc*/ 	.word	0x0500000f


	//   ....[164]....
        /*0900*/ 	.word	0x0500000f


	//   ....[165]....
        /*0904*/ 	.word	0x0500000f


	//----- nvinfo : EIATTR_COOP_GROUP_INSTR_OFFSETS
	.align		4
.L_615:
        /*0908*/ 	.byte	0x04, 0x28
        /*090a*/ 	.short	(.L_617 - .L_616)


	//   ....[0]....
.L_616:
        /*090c*/ 	.word	0x00000070


	//   ....[1]....
        /*0910*/ 	.word	0x00000140


	//   ....[2]....
        /*0914*/ 	.word	0x00000190


	//   ....[3]....
        /*0918*/ 	.word	0x000003e0


	//   ....[4]....
        /*091c*/ 	.word	0x00000540


	//   ....[5]....
        /*0920*/ 	.word	0x00000660


	//   ....[6]....
        /*0924*/ 	.word	0x000007c0


	//   ....[7]....
        /*0928*/ 	.word	0x00001920


	//   ....[8]....
        /*092c*/ 	.word	0x00002590


	//   ....[9]....
        /*0930*/ 	.word	0x000025d0


	//   ....[10]....
        /*0934*/ 	.word	0x000039a0


	//   ....[11]....
        /*0938*/ 	.word	0x000039e0


	//   ....[12]....
        /*093c*/ 	.word	0x00003a00


	//   ....[13]....
        /*0940*/ 	.word	0x00003a20


	//   ....[14]....
        /*0944*/ 	.word	0x000053f0


	//   ....[15]....
        /*0948*/ 	.word	0x00005430


	//   ....[16]....
        /*094c*/ 	.word	0x00006160


	//   ....[17]....
        /*0950*/ 	.word	0x00006210


	//   ....[18]....
        /*0954*/ 	.word	0x00006230


	//   ....[19]....
        /*0958*/ 	.word	0x00006250


	//   ....[20]....
        /*095c*/ 	.word	0x00008ab0


	//   ....[21]....
        /*0960*/ 	.word	0x00008b50


	//   ....[22]....
        /*0964*/ 	.word	0x00008bb0


	//   ....[23]....
        /*0968*/ 	.word	0x00008d50


	//   ....[24]....
        /*096c*/ 	.word	0x0000a1b0


	//   ....[25]....
        /*0970*/ 	.word	0x0000a1f0


	//   ....[26]....
        /*0974*/ 	.word	0x0000a2a0


	//   ....[27]....
        /*0978*/ 	.word	0x0000a300


	//   ....[28]....
        /*097c*/ 	.word	0x0000bda0


	//   ....[29]....
        /*0980*/ 	.word	0x0000bdd0


	//   ....[30]....
        /*0984*/ 	.word	0x0000be10


	//   ....[31]....
        /*0988*/ 	.word	0x0000be40


	//   ....[32]....
        /*098c*/ 	.word	0x0000c680


	//   ....[33]....
        /*0990*/ 	.word	0x0000c6c0


	//   ....[34]....
        /*0994*/ 	.word	0x0000c800


	//   ....[35]....
        /*0998*/ 	.word	0x0000c820


	//   ....[36]....
        /*099c*/ 	.word	0x0000c960


	//   ....[37]....
        /*09a0*/ 	.word	0x0000c980


	//   ....[38]....
        /*09a4*/ 	.word	0x0000cad0


	//   ....[39]....
        /*09a8*/ 	.word	0x0000caf0


	//   ....[40]....
        /*09ac*/ 	.word	0x0000d490


	//   ....[41]....
        /*09b0*/ 	.word	0x0000d4b0


	//   ....[42]....
        /*09b4*/ 	.word	0x0000d5f0


	//   ....[43]....
        /*09b8*/ 	.word	0x0000d610


	//   ....[44]....
        /*09bc*/ 	.word	0x0000d750


	//   ....[45]....
        /*09c0*/ 	.word	0x0000d770


	//   ....[46]....
        /*09c4*/ 	.word	0x0000d8c0


	//   ....[47]....
        /*09c8*/ 	.word	0x0000d8e0


	//   ....[48]....
        /*09cc*/ 	.word	0x0000dab0


	//   ....[49]....
        /*09d0*/ 	.word	0x0000dc90


	//   ....[50]....
        /*09d4*/ 	.word	0x0000dcc0


	//   ....[51]....
        /*09d8*/ 	.word	0x0000dcf0


	//   ....[52]....
        /*09dc*/ 	.word	0x0000dd20


	//   ....[53]....
        /*09e0*/ 	.word	0x0000dd50


	//   ....[54]....
        /*09e4*/ 	.word	0x0000dd80


	//   ....[55]....
        /*09e8*/ 	.word	0x0000def0


	//   ....[56]....
        /*09ec*/ 	.word	0x0000df20


	//   ....[57]....
        /*09f0*/ 	.word	0x0000df50


	//   ....[58]....
        /*09f4*/ 	.word	0x0000df80


	//   ....[59]....
        /*09f8*/ 	.word	0x0000dfb0


	//   ....[60]....
        /*09fc*/ 	.word	0x0000dfe0


	//   ....[61]....
        /*0a00*/ 	.word	0x0000e080


	//   ....[62]....
        /*0a04*/ 	.word	0x0000e0e0


	//   ....[63]....
        /*0a08*/ 	.word	0x0000e170


	//   ....[64]....
        /*0a0c*/ 	.word	0x0000f410


	//   ....[65]....
        /*0a10*/ 	.word	0x0000ffa0


	//   ....[66]....
        /*0a14*/ 	.word	0x0000ffc0


	//   ....[67]....
        /*0a18*/ 	.word	0x0000fff0


	//   ....[68]....
        /*0a1c*/ 	.word	0x00010010


	//   ....[69]....
        /*0a20*/ 	.word	0x000100c0


	//   ....[70]....
        /*0a24*/ 	.word	0x00010150


	//   ....[71]....
        /*0a28*/ 	.word	0x00010180


	//   ....[72]....
        /*0a2c*/ 	.word	0x00010200


	//   ....[73]....
        /*0a30*/ 	.word	0x00010230


	//   ....[74]....
        /*0a34*/ 	.word	0x000102b0


	//   ....[75]....
        /*0a38*/ 	.word	0x000102e0


	//   ....[76]....
        /*0a3c*/ 	.word	0x00010360


	//   ....[77]....
        /*0a40*/ 	.word	0x00010390


	//   ....[78]....
        /*0a44*/ 	.word	0x000103b0


	//   ....[79]....
        /*0a48*/ 	.word	0x00010400


	//   ....[80]....
        /*0a4c*/ 	.word	0x00010410


	//   ....[81]....
        /*0a50*/ 	.word	0x00010b70


	//   ....[82]....
        /*0a54*/ 	.word	0x00010bd0


	//   ....[83]....
        /*0a58*/ 	.word	0x00010c80


	//   ....[84]....
        /*0a5c*/ 	.word	0x00010c90


	//   ....[85]....
        /*0a60*/ 	.word	0x00010d20


	//   ....[86]....
        /*0a64*/ 	.word	0x00010d30


	//   ....[87]....
        /*0a68*/ 	.word	0x00010dc0


	//   ....[88]....
        /*0a6c*/ 	.word	0x00010dd0


	//   ....[89]....
        /*0a70*/ 	.word	0x00010e40


	//   ....[90]....
        /*0a74*/ 	.word	0x00010e50


	//   ....[91]....
        /*0a78*/ 	.word	0x00010ed0


	//   ....[92]....
        /*0a7c*/ 	.word	0x00010ee0


	//   ....[93]....
        /*0a80*/ 	.word	0x00010f60


	//   ....[94]....
        /*0a84*/ 	.word	0x00010f70


	//   ....[95]....
        /*0a88*/ 	.word	0x00010ff0


	//   ....[96]....
        /*0a8c*/ 	.word	0x00011000


	//   ....[97]....
        /*0a90*/ 	.word	0x00013ce0


	//   ....[98]....
        /*0a94*/ 	.word	0x00013d40


	//   ....[99]....
        /*0a98*/ 	.word	0x00013d70


	//   ....[100]....
        /*0a9c*/ 	.word	0x00013d80


	//   ....[101]....
        /*0aa0*/ 	.word	0x00013db0


	//   ....[102]....
        /*0aa4*/ 	.word	0x00013de0


	//   ....[103]....
        /*0aa8*/ 	.word	0x00013e10


	//   ....[104]....
        /*0aac*/ 	.word	0x00013e40


	//   ....[105]....
        /*0ab0*/ 	.word	0x00013fc0


	//   ....[106]....
        /*0ab4*/ 	.word	0x00013ff0


	//   ....[107]....
        /*0ab8*/ 	.word	0x00014020


	//   ....[108]....
        /*0abc*/ 	.word	0x00014050


	//   ....[109]....
        /*0ac0*/ 	.word	0x00014080


	//   ....[110]....
        /*0ac4*/ 	.word	0x000140b0


	//   ....[111]....
        /*0ac8*/ 	.word	0x00014170


	//   ....[112]....
        /*0acc*/ 	.word	0x00014190


	//   ....[113]....
        /*0ad0*/ 	.word	0x00014200


	//   ....[114]....
        /*0ad4*/ 	.word	0x000148d0


	//   ....[115]....
        /*0ad8*/ 	.word	0x00014ef0


	//   ....[116]....
        /*0adc*/ 	.word	0x00015070


	//   ....[117]....
        /*0ae0*/ 	.word	0x000150e0


	//   ....[118]....
        /*0ae4*/ 	.word	0x00015140


	//   ....[119]....
        /*0ae8*/ 	.word	0x000151a0


	//   ....[120]....
        /*0aec*/ 	.word	0x00015270


	//   ....[121]....
        /*0af0*/ 	.word	0x00015330


	//   ....[122]....
        /*0af4*/ 	.word	0x00015440


	//   ....[123]....
        /*0af8*/ 	.word	0x000154e0


	//   ....[124]....
        /*0afc*/ 	.word	0x000155b0


	//   ....[125]....
        /*0b00*/ 	.word	0x00015650


	//   ....[126]....
        /*0b04*/ 	.word	0x00015720


	//   ....[127]....
        /*0b08*/ 	.word	0x000157c0


	//   ....[128]....
        /*0b0c*/ 	.word	0x00015890


	//   ....[129]....
        /*0b10*/ 	.word	0x00015930


	//   ....[130]....
        /*0b14*/ 	.word	0x000159e0


	//   ....[131]....
        /*0b18*/ 	.word	0x00015a80


	//   ....[132]....
        /*0b1c*/ 	.word	0x00015d10


	//   ....[133]....
        /*0b20*/ 	.word	0x00015de0


	//   ....[134]....
        /*0b24*/ 	.word	0x00015ec0


	//   ....[135]....
        /*0b28*/ 	.word	0x00015f30


	//   ....[136]....
        /*0b2c*/ 	.word	0x00016040


	//   ....[137]....
        /*0b30*/ 	.word	0x00016100


	//   ....[138]....
        /*0b34*/ 	.word	0x000161c0


	//   ....[139]....
        /*0b38*/ 	.word	0x00016280


	//   ....[140]....
        /*0b3c*/ 	.word	0x00016340


	//   ....[141]....
        /*0b40*/ 	.word	0x00016400


	//   ....[142]....
        /*0b44*/ 	.word	0x000164c0


	//   ....[143]....
        /*0b48*/ 	.word	0x00016570


	//   ....[144]....
        /*0b4c*/ 	.word	0x00016670


	//   ....[145]....
        /*0b50*/ 	.word	0x000166c0


	//   ....[146]....
        /*0b54*/ 	.word	0x00016720


	//   ....[147]....
        /*0b58*/ 	.word	0x00016800


	//   ....[148]....
        /*0b5c*/ 	.word	0x00016b30


	//   ....[149]....
        /*0b60*/ 	.word	0x00016bd0


	//   ....[150]....
        /*0b64*/ 	.word	0x00016cf0


	//   ....[151]....
        /*0b68*/ 	.word	0x00016d70


	//   ....[152]....
        /*0b6c*/ 	.word	0x00016df0


	//   ....[153]....
        /*0b70*/ 	.word	0x00016e70


	//   ....[154]....
        /*0b74*/ 	.word	0x00016ef0


	//   ....[155]....
        /*0b78*/ 	.word	0x00016f80


	//   ....[156]....
        /*0b7c*/ 	.word	0x00017020


	//   ....[157]....
        /*0b80*/ 	.word	0x000170c0


	//   ....[158]....
        /*0b84*/ 	.word	0x00017140


	//   ....[159]....
        /*0b88*/ 	.word	0x000171c0


	//   ....[160]....
        /*0b8c*/ 	.word	0x00017240


	//   ....[161]....
        /*0b90*/ 	.word	0x000172d0


	//   ....[162]....
        /*0b94*/ 	.word	0x00017350


	//   ....[163]....
        /*0b98*/ 	.word	0x000173f0


	//   ....[164]....
        /*0b9c*/ 	.word	0x00017480


	//   ....[165]....
        /*0ba0*/ 	.word	0x000175b0


	//----- nvinfo : EIATTR_REG_RECONFIG
	.align		4
.L_617:
        /*0ba4*/ 	.byte	0x01, 0x54
	.zero		2


	//----- nvinfo : EIATTR_SYSCALL_OFFSETS
	.align		4
        /*0ba8*/ 	.byte	0x04, 0x46
        /*0baa*/ 	.short	(.L_619 - .L_618)


	//   ....[0]....
.L_618:
        /*0bac*/ 	.word	0x00001b80


	//   ....[1]....
        /*0bb0*/ 	.word	0x0000f010


	//   ....[2]....
        /*0bb4*/ 	.word	0x0000f170


	//   ....[3]....
        /*0bb8*/ 	.word	0x0000f270


	//   ....[4]....
        /*0bbc*/ 	.word	0x0000fb80


	//   ....[5]....
        /*0bc0*/ 	.word	0x00010790


	//----- nvinfo : EIATTR_MBARRIER_INSTR_OFFSETS
	.align		4
.L_619:
        /*0bc4*/ 	.byte	0x04, 0x39
        /*0bc6*/ 	.short	(.L_621 - .L_620)


	//   ....[0]....
.L_620:
        /*0bc8*/ 	.word	0x00000280
        /*0bcc*/ 	.word	0x000000ff
        /*0bd0*/ 	.word	0x00032400
        /*0bd4*/ 	.short	0x0100
        /*0bd6*/ 	.byte	0x08
	.zero		1


	//   ....[1]....
        /*0bd8*/ 	.word	0x00000290
        /*0bdc*/ 	.word	0x000000ff
        /*0be0*/ 	.word	0x00032410
        /*0be4*/ 	.short	0x0100
        /*0be6*/ 	.byte	0x08
	.zero		1


	//   ....[2]....
        /*0be8*/ 	.word	0x000002a0
        /*0bec*/ 	.word	0x000000ff
        /*0bf0*/ 	.word	0x00032420
        /*0bf4*/ 	.short	0x0100
        /*0bf6*/ 	.byte	0x08
	.zero		1


	//   ....[3]....
        /*0bf8*/ 	.word	0x00000390
        /*0bfc*/ 	.word	0x000000ff
        /*0c00*/ 	.word	0x00032430
        /*0c04*/ 	.short	0x0100
        /*0c06*/ 	.byte	0x08
	.zero		1


	//   ....[4]....
        /*0c08*/ 	.word	0x000003a0
        /*0c0c*/ 	.word	0x000000ff
        /*0c10*/ 	.word	0x00032440
        /*0c14*/ 	.short	0x0100
        /*0c16*/ 	.byte	0x08
	.zero		1


	//   ....[5]....
        /*0c18*/ 	.word	0x000003b0
        /*0c1c*/ 	.word	0x000000ff
        /*0c20*/ 	.word	0x00032438
        /*0c24*/ 	.short	0x0100
        /*0c26*/ 	.byte	0x08
	.zero		1


	//   ....[6]....
        /*0c28*/ 	.word	0x000003c0
        /*0c2c*/ 	.word	0x000000ff
        /*0c30*/ 	.word	0x00032448
        /*0c34*/ 	.short	0x0100
        /*0c36*/ 	.byte	0x08
	.zero		1


	//   ....[7]....
        /*0c38*/ 	.word	0x000004f0
        /*0c3c*/ 	.word	0x000000ff
        /*0c40*/ 	.word	0x00032450
        /*0c44*/ 	.short	0x0100
        /*0c46*/ 	.byte	0x08
	.zero		1


	//   ....[8]....
        /*0c48*/ 	.word	0x00000500
        /*0c4c*/ 	.word	0x000000ff
        /*0c50*/ 	.word	0x00032460
        /*0c54*/ 	.short	0x0100
        /*0c56*/ 	.byte	0x08
	.zero		1


	//   ....[9]....
        /*0c58*/ 	.word	0x00000510
        /*0c5c*/ 	.word	0x000000ff
        /*0c60*/ 	.word	0x00032458
        /*0c64*/ 	.short	0x0100
        /*0c66*/ 	.byte	0x08
	.zero		1


	//   ....[10]....
        /*0c68*/ 	.word	0x00000520
        /*0c6c*/ 	.word	0x000000ff
        /*0c70*/ 	.word	0x00032468
        /*0c74*/ 	.short	0x0100
        /*0c76*/ 	.byte	0x08
	.zero		1


	//   ....[11]....
        /*0c78*/ 	.word	0x00000610
        /*0c7c*/ 	.word	0x000000ff
        /*0c80*/ 	.word	0x00032470
        /*0c84*/ 	.short	0x0100
        /*0c86*/ 	.byte	0x06
	.zero		1


	//   ....[12]....
        /*0c88*/ 	.word	0x00000620
        /*0c8c*/ 	.word	0x000000ff
        /*0c90*/ 	.word	0x00032480
        /*0c94*/ 	.short	0x0100
        /*0c96*/ 	.byte	0x06
	.zero		1


	//   ....[13]....
        /*0c98*/ 	.word	0x00000630
        /*0c9c*/ 	.word	0x000000ff
        /*0ca0*/ 	.word	0x00032478
        /*0ca4*/ 	.short	0x0100
        /*0ca6*/ 	.byte	0x06
	.zero		1


	//   ....[14]....
        /*0ca8*/ 	.word	0x00000640
        /*0cac*/ 	.word	0x000000ff
        /*0cb0*/ 	.word	0x00032488
        /*0cb4*/ 	.short	0x0100
        /*0cb6*/ 	.byte	0x06
	.zero		1


	//   ....[15]....
        /*0cb8*/ 	.word	0x00000770
        /*0cbc*/ 	.word	0x000000ff
        /*0cc0*/ 	.word	0x00032490
        /*0cc4*/ 	.short	0x0100
        /*0cc6*/ 	.byte	0x08
	.zero		1


	//   ....[16]....
        /*0cc8*/ 	.word	0x00000780
        /*0ccc*/ 	.word	0x000000ff
        /*0cd0*/ 	.word	0x000324a0
        /*0cd4*/ 	.short	0x0100
        /*0cd6*/ 	.byte	0x08
	.zero		1


	//   ....[17]....
        /*0cd8*/ 	.word	0x00000790
        /*0cdc*/ 	.word	0x000000ff
        /*0ce0*/ 	.word	0x00032498
        /*0ce4*/ 	.short	0x0100
        /*0ce6*/ 	.byte	0x08
	.zero		1


	//   ....[18]....
        /*0ce8*/ 	.word	0x000007a0
        /*0cec*/ 	.word	0x000000ff
        /*0cf0*/ 	.word	0x000324a8
        /*0cf4*/ 	.short	0x0100
        /*0cf6*/ 	.byte	0x08
	.zero		1


	//   ....[19]....
        /*0cf8*/ 	.word	0x000008d0
        /*0cfc*/ 	.word	0x000000ff
        /*0d00*/ 	.word	0x000324b0
        /*0d04*/ 	.short	0x0100
        /*0d06*/ 	.byte	0x08
	.zero		1


	//   ....[20]....
        /*0d08*/ 	.word	0x000008e0
        /*0d0c*/ 	.word	0x000000ff
        /*0d10*/ 	.word	0x000324c0
        /*0d14*/ 	.short	0x0100
        /*0d16*/ 	.byte	0x08
	.zero		1


	//   ....[21]....
        /*0d18*/ 	.word	0x000008f0
        /*0d1c*/ 	.word	0x000000ff
        /*0d20*/ 	.word	0x000324b8
        /*0d24*/ 	.short	0x0100
        /*0d26*/ 	.byte	0x08
	.zero		1


	//   ....[22]....
        /*0d28*/ 	.word	0x00000900
        /*0d2c*/ 	.word	0x000000ff
        /*0d30*/ 	.word	0x000324c8
        /*0d34*/ 	.short	0x0100
        /*0d36*/ 	.byte	0x08
	.zero		1


	//   ....[23]....
        /*0d38*/ 	.word	0x00001c40
        /*0d3c*/ 	.word	0x00000005
        /*0d40*/ 	.word	0x00032400
        /*0d44*/ 	.short	0x010a
        /*0d46*/ 	.byte	0x3f
	.zero		1


	//   ....[24]....
        /*0d48*/ 	.word	0x00001d20
        /*0d4c*/ 	.word	0x00000000
        /*0d50*/ 	.word	0x00032430
        /*0d54*/ 	.short	0x010a
        /*0d56*/ 	.byte	0x3f
	.zero		1


	//   ....[25]....
        /*0d58*/ 	.word	0x00001d60
        /*0d5c*/ 	.word	0x00000000
        /*0d60*/ 	.word	0x00032430
        /*0d64*/ 	.short	0x010a
        /*0d66*/ 	.byte	0x3f
	.zero		1


	//   ....[26]....
        /*0d68*/ 	.word	0x00002060
        /*0d6c*/ 	.word	0x00000005
        /*0d70*/ 	.word	0x00032410
        /*0d74*/ 	.short	0x010a
        /*0d76*/ 	.byte	0x3f
	.zero		1


	//   ....[27]....
        /*0d78*/ 	.word	0x000020a0
        /*0d7c*/ 	.word	0x00000000
        /*0d80*/ 	.word	0x00032450
        /*0d84*/ 	.short	0x010a
        /*0d86*/ 	.byte	0x3f
	.zero		1


	//   ....[28]....
        /*0d88*/ 	.word	0x000020e0
        /*0d8c*/ 	.word	0x00000000
        /*0d90*/ 	.word	0x00032450
        /*0d94*/ 	.short	0x010a
        /*0d96*/ 	.byte	0x3f
	.zero		1


	//   ....[29]....
        /*0d98*/ 	.word	0x00003c80
        /*0d9c*/ 	.word	0x00000018
        /*0da0*/ 	.word	0x00000000
        /*0da4*/ 	.short	0x0101
        /*0da6*/ 	.byte	0x3f
	.zero		1


	//   ....[30]....
        /*0da8*/ 	.word	0x00004820
        /*0dac*/ 	.word	0x00000000
        /*0db0*/ 	.word	0x00000000
        /*0db4*/ 	.short	0x0101
        /*0db6*/ 	.byte	0x3f
	.zero		1


	//   ....[31]....
        /*0db8*/ 	.word	0x00004940
        /*0dbc*/ 	.word	0x000000ff
        /*0dc0*/ 	.word	0x00032430
        /*0dc4*/ 	.short	0x010a
        /*0dc6*/ 	.byte	0x04
	.zero		1


	//   ....[32]....
        /*0dc8*/ 	.word	0x00004980
        /*0dcc*/ 	.word	0x000000ff
        /*0dd0*/ 	.word	0x00032430
        /*0dd4*/ 	.short	0x010a
        /*0dd6*/ 	.byte	0x04
	.zero		1


	//   ....[33]....
        /*0dd8*/ 	.word	0x00004b90
        /*0ddc*/ 	.word	0x000000ff
        /*0de0*/ 	.word	0x00032450
        /*0de4*/ 	.short	0x010a
        /*0de6*/ 	.byte	0x04
	.zero		1


	//   ....[34]....
        /*0de8*/ 	.word	0x00004bd0
        /*0dec*/ 	.word	0x000000ff
        /*0df0*/ 	.word	0x00032450
        /*0df4*/ 	.short	0x010a
        /*0df6*/ 	.byte	0x04
	.zero		1


	//   ....[35]....
        /*0df8*/ 	.word	0x00006480
        /*0dfc*/ 	.word	0x00000099
        /*0e00*/ 	.word	0x00000000
        /*0e04*/ 	.short	0x0101
        /*0e06*/ 	.byte	0x3f
	.zero		1


	//   ....[36]....
        /*0e08*/ 	.word	0x00007870
        /*0e0c*/ 	.word	0x000000bb
        /*0e10*/ 	.word	0x00000000
        /*0e14*/ 	.short	0x0101
        /*0e16*/ 	.byte	0x3f
	.zero		1


	//   ....[37]....
        /*0e18*/ 	.word	0x000079a0
        /*0e1c*/ 	.word	0x000000ff
        /*0e20*/ 	.word	0x00032430
        /*0e24*/ 	.short	0x010a
        /*0e26*/ 	.byte	0x04
	.zero		1


	//   ....[38]....
        /*0e28*/ 	.word	0x000079e0
        /*0e2c*/ 	.word	0x000000ff
        /*0e30*/ 	.word	0x00032430
        /*0e34*/ 	.short	0x010a
        /*0e36*/ 	.byte	0x04
	.zero		1


	//   ....[39]....
        /*0e38*/ 	.word	0x00007bf0
        /*0e3c*/ 	.word	0x000000ff
        /*0e40*/ 	.word	0x00032450
        /*0e44*/ 	.short	0x010a
        /*0e46*/ 	.byte	0x04
	.zero		1


	//   ....[40]....
        /*0e48*/ 	.word	0x00007c30
        /*0e4c*/ 	.word	0x000000ff
        /*0e50*/ 	.word	0x00032450
        /*0e54*/ 	.short	0x010a
        /*0e56*/ 	.byte	0x04
	.zero		1


	//   ....[41]....
        /*0e58*/ 	.word	0x00008fe0
        /*0e5c*/ 	.word	0x00000098
        /*0e60*/ 	.word	0x00000000
        /*0e64*/ 	.short	0x0101
        /*0e66*/ 	.byte	0x3f
	.zero		1


	//   ....[42]....
        /*0e68*/ 	.word	0x0000a190
        /*0e6c*/ 	.word	0x000000d6
        /*0e70*/ 	.word	0x00000000
        /*0e74*/ 	.short	0x0101
        /*0e76*/ 	.byte	0x3f
	.zero		1


	//   ....[43]....
        /*0e78*/ 	.word	0x0000c6b0
        /*0e7c*/ 	.word	0x00000097
        /*0e80*/ 	.word	0x00000000
        /*0e84*/ 	.short	0x0101
        /*0e86*/ 	.byte	0x3f
	.zero		1


	//   ....[44]....
        /*0e88*/ 	.word	0x0000f6c0
        /*0e8c*/ 	.word	0x00000000
        /*0e90*/ 	.word	0x00032440
        /*0e94*/ 	.short	0x010a
        /*0e96*/ 	.byte	0x3f
	.zero		1


	//   ....[45]....
        /*0e98*/ 	.word	0x00010530
        /*0e9c*/ 	.word	0x00000008
        /*0ea0*/ 	.word	0x00032400
        /*0ea4*/ 	.short	0x0107
        /*0ea6*/ 	.byte	0x3f
	.zero		1


	//   ....[46]....
        /*0ea8*/ 	.word	0x000105d0
        /*0eac*/ 	.word	0x00000002
        /*0eb0*/ 	.word	0x00032400
        /*0eb4*/ 	.short	0x0101
        /*0eb6*/ 	.byte	0x3f
	.zero		1


	//   ....[47]....
        /*0eb8*/ 	.word	0x00011120
        /*0ebc*/ 	.word	0x00000007
        /*0ec0*/ 	.word	0x00032410
        /*0ec4*/ 	.short	0x0107
        /*0ec6*/ 	.byte	0x3f
	.zero		1


	//   ....[48]....
        /*0ec8*/ 	.word	0x00011220
        /*0ecc*/ 	.word	0x00000002
        /*0ed0*/ 	.word	0x00032410
        /*0ed4*/ 	.short	0x0101
        /*0ed6*/ 	.byte	0x3f
	.zero		1


	//   ....[49]....
        /*0ed8*/ 	.word	0x00011240
        /*0edc*/ 	.word	0x00000002
        /*0ee0*/ 	.word	0x00032420
        /*0ee4*/ 	.short	0x010a
        /*0ee6*/ 	.byte	0x3f
	.zero		1


	//   ....[50]....
        /*0ee8*/ 	.word	0x00011350
        /*0eec*/ 	.word	0x00000002
        /*0ef0*/ 	.word	0x00032460
        /*0ef4*/ 	.short	0x010a
        /*0ef6*/ 	.byte	0x3f
	.zero		1


	//   ....[51]....
        /*0ef8*/ 	.word	0x00011c30
        /*0efc*/ 	.word	0x00000003
        /*0f00*/ 	.word	0x00032440
        /*0f04*/ 	.short	0x010a
        /*0f06*/ 	.byte	0x3f
	.zero		1


	//   ....[52]....
        /*0f08*/ 	.word	0x00011e90
        /*0f0c*/ 	.word	0x00000003
        /*0f10*/ 	.word	0x00032460
        /*0f14*/ 	.short	0x010a
        /*0f16*/ 	.byte	0x3f
	.zero		1


	//   ....[53]....
        /*0f18*/ 	.word	0x00012710
        /*0f1c*/ 	.word	0x00000004
        /*0f20*/ 	.word	0x00032440
        /*0f24*/ 	.short	0x010a
        /*0f26*/ 	.byte	0x3f
	.zero		1


	//   ....[54]....
        /*0f28*/ 	.word	0x00012960
        /*0f2c*/ 	.word	0x00000004
        /*0f30*/ 	.word	0x00032460
        /*0f34*/ 	.short	0x010a
        /*0f36*/ 	.byte	0x3f
	.zero		1


	//   ....[55]....
        /*0f38*/ 	.word	0x00013170
        /*0f3c*/ 	.word	0x00000004
        /*0f40*/ 	.word	0x00032440
        /*0f44*/ 	.short	0x010a
        /*0f46*/ 	.byte	0x3f
	.zero		1


	//   ....[56]....
        /*0f48*/ 	.word	0x000133d0
        /*0f4c*/ 	.word	0x00000004
        /*0f50*/ 	.word	0x00032460
        /*0f54*/ 	.short	0x010a
        /*0f56*/ 	.byte	0x3f
	.zero		1


	//   ....[57]....
        /*0f58*/ 	.word	0x00014850
        /*0f5c*/ 	.word	0x00000000
        /*0f60*/ 	.word	0x00032420
        /*0f64*/ 	.short	0x010a
        /*0f66*/ 	.byte	0x3f
	.zero		1


	//   ....[58]....
        /*0f68*/ 	.word	0x00014a30
        /*0f6c*/ 	.word	0x00000006
        /*0f70*/ 	.word	0x00000000
        /*0f74*/ 	.short	0x010a
        /*0f76*/ 	.byte	0x3f
	.zero		1


	//   ....[59]....
        /*0f78*/ 	.word	0x00014aa0
        /*0f7c*/ 	.word	0x00000007
        /*0f80*/ 	.word	0x00000000
        /*0f84*/ 	.short	0x010a
        /*0f86*/ 	.byte	0x3f
	.zero		1


	//   ....[60]....
        /*0f88*/ 	.word	0x00014b10
        /*0f8c*/ 	.word	0x00000004
        /*0f90*/ 	.word	0x00000000
        /*0f94*/ 	.short	0x010a
        /*0f96*/ 	.byte	0x3f
	.zero		1


	//   ....[61]....
        /*0f98*/ 	.word	0x00014b40
        /*0f9c*/ 	.word	0x00000003
        /*0fa0*/ 	.word	0x00000000
        /*0fa4*/ 	.short	0x010a
        /*0fa6*/ 	.byte	0x3f
	.zero		1


	//   ....[62]....
        /*0fa8*/ 	.word	0x00014ba0
        /*0fac*/ 	.word	0x00000005
        /*0fb0*/ 	.word	0x00032400
        /*0fb4*/ 	.short	0x010a
        /*0fb6*/ 	.byte	0x3f
	.zero		1


	//   ....[63]....
        /*0fb8*/ 	.word	0x00014bf0
        /*0fbc*/ 	.word	0x00000000
        /*0fc0*/ 	.word	0x00032430
        /*0fc4*/ 	.short	0x010a
        /*0fc6*/ 	.byte	0x3f
	.zero		1


	//   ....[64]....
        /*0fc8*/ 	.word	0x00014c40
        /*0fcc*/ 	.word	0x00000005
        /*0fd0*/ 	.word	0x00032410
        /*0fd4*/ 	.short	0x010a
        /*0fd6*/ 	.byte	0x3f
	.zero		1


	//   ....[65]....
        /*0fd8*/ 	.word	0x00014c90
        /*0fdc*/ 	.word	0x00000000
        /*0fe0*/ 	.word	0x00032450
        /*0fe4*/ 	.short	0x010a
        /*0fe6*/ 	.byte	0x3f
	.zero		1


	//   ....[66]....
        /*0fe8*/ 	.word	0x00014cf0
        /*0fec*/ 	.word	0x00000098
        /*0ff0*/ 	.word	0x00032430
        /*0ff4*/ 	.short	0x010a
        /*0ff6*/ 	.byte	0x3f
	.zero		1


	//   ....[67]....
        /*0ff8*/ 	.word	0x00014d50
        /*0ffc*/ 	.word	0x000000d4
        /*1000*/ 	.word	0x00032450
        /*1004*/ 	.short	0x010a
        /*1006*/ 	.byte	0x3f
	.zero		1


	//   ....[68]....
        /*1008*/ 	.word	0x00014db0
        /*100c*/ 	.word	0x00000098
        /*1010*/ 	.word	0x00032430
        /*1014*/ 	.short	0x010a
        /*1016*/ 	.byte	0x3f
	.zero		1


	//   ....[69]....
        /*1018*/ 	.word	0x00014e10
        /*101c*/ 	.word	0x000000ca
        /*1020*/ 	.word	0x00032450
        /*1024*/ 	.short	0x010a
        /*1026*/ 	.byte	0x3f
	.zero		1


	//   ....[70]....
        /*1028*/ 	.word	0x00014fb0
        /*102c*/ 	.word	0x00000000
        /*1030*/ 	.word	0x00032440
        /*1034*/ 	.short	0x010a
        /*1036*/ 	.byte	0x3f
	.zero		1


	//   ....[71]....
        /*1038*/ 	.word	0x00016850
        /*103c*/ 	.word	0x00000002
        /*1040*/ 	.word	0x00032420
        /*1044*/ 	.short	0x010a
        /*1046*/ 	.byte	0x3f
	.zero		1


	//   ....[72]....
        /*1048*/ 	.word	0x000168a0
        /*104c*/ 	.word	0x00000002
        /*1050*/ 	.word	0x00032460
        /*1054*/ 	.short	0x010a
        /*1056*/ 	.byte	0x3f
	.zero		1


	//   ....[73]....
        /*1058*/ 	.word	0x000168f0
        /*105c*/ 	.word	0x00000003
        /*1060*/ 	.word	0x00032440
        /*1064*/ 	.short	0x010a
        /*1066*/ 	.byte	0x3f
	.zero		1


	//   ....[74]....
        /*1068*/ 	.word	0x00016940
        /*106c*/ 	.word	0x00000003
        /*1070*/ 	.word	0x00032460
        /*1074*/ 	.short	0x010a
        /*1076*/ 	.byte	0x3f
	.zero		1


	//   ....[75]....
        /*1078*/ 	.word	0x00016990
        /*107c*/ 	.word	0x00000004
        /*1080*/ 	.word	0x00032440
        /*1084*/ 	.short	0x010a
        /*1086*/ 	.byte	0x3f
	.zero		1


	//   ....[76]....
        /*1088*/ 	.word	0x000169e0
        /*108c*/ 	.word	0x00000004
        /*1090*/ 	.word	0x00032460
        /*1094*/ 	.short	0x010a
        /*1096*/ 	.byte	0x3f
	.zero		1


	//   ....[77]....
        /*1098*/ 	.word	0x00016a30
        /*109c*/ 	.word	0x00000004
        /*10a0*/ 	.word	0x00032440
        /*10a4*/ 	.short	0x010a
        /*10a6*/ 	.byte	0x3f
	.zero		1


	//   ....[78]....
        /*10a8*/ 	.word	0x00016a80
        /*10ac*/ 	.word	0x00000004
        /*10b0*/ 	.word	0x00032460
        /*10b4*/ 	.short	0x010a
        /*10b6*/ 	.byte	0x3f
	.zero		1


	//   ....[79]....
        /*10b8*/ 	.word	0x000174d0
        /*10bc*/ 	.word	0x00000000
        /*10c0*/ 	.word	0x00032420
        /*10c4*/ 	.short	0x010a
        /*10c6*/ 	.byte	0x3f
	.zero		1


	//   ....[80]....
        /*10c8*/ 	.word	0x00017670
        /*10cc*/ 	.word	0x00000006
        /*10d0*/ 	.word	0x00000000
        /*10d4*/ 	.short	0x010a
        /*10d6*/ 	.byte	0x3f
	.zero		1


	//   ....[81]....
        /*10d8*/ 	.word	0x000176c0
        /*10dc*/ 	.word	0x00000007
        /*10e0*/ 	.word	0x00000000
        /*10e4*/ 	.short	0x010a
        /*10e6*/ 	.byte	0x3f
	.zero		1


	//   ....[82]....
        /*10e8*/ 	.word	0x00017710
        /*10ec*/ 	.word	0x00000004
        /*10f0*/ 	.word	0x00000000
        /*10f4*/ 	.short	0x010a
        /*10f6*/ 	.byte	0x3f
	.zero		1


	//----- nvinfo : EIATTR_NUM_MBARRIERS
	.align		4
.L_621:
        /*10f8*/ 	.byte	0x03, 0x38
        /*10fa*/ 	.short	0x0017


	//----- nvinfo : EIATTR_EXIT_INSTR_OFFSETS
	.align		4
        /*10fc*/ 	.byte	0x04, 0x1c
        /*10fe*/ 	.short	(.L_623 - .L_622)


	//   ....[0]....
.L_622:
        /*1100*/ 	.word	0x00000ac0


	//   ....[1]....
        /*1104*/ 	.word	0x0000da50


	//   ....[2]....
        /*1108*/ 	.word	0x00014b90


	//----- nvinfo : EIATTR_MAX_THREADS
	.align		4
.L_623:
        /*110c*/ 	.byte	0x04, 0x05
        /*110e*/ 	.short	(.L_625 - .L_624)
.L_624:
        /*1110*/ 	.word	0x00000180
        /*1114*/ 	.word	0x00000001
        /*1118*/ 	.word	0x00000001


	//----- nvinfo : EIATTR_CRS_STACK_SIZE
	.align		4
.L_625:
        /*111c*/ 	.byte	0x04, 0x1e
        /*111e*/ 	.short	(.L_627 - .L_626)
.L_626:
        /*1120*/ 	.word	0x00000000


	//----- nvinfo : EIATTR_CBANK_PARAM_SIZE
	.align		4
.L_627:
        /*1124*/ 	.byte	0x03, 0x19
        /*1126*/ 	.short	0x0bf0


	//----- nvinfo : EIATTR_PARAM_CBANK
	.align		4
        /*1128*/ 	.byte	0x04, 0x0a
        /*112a*/ 	.short	(.L_629 - .L_628)
	.align		4
.L_628:
        /*112c*/ 	.word	index@(.nv.constant0._ZN7cutlass13device_kernelIN5flash11enable_sm90INS1_16FlashAttnFwdSm90INS1_25CollectiveMainloopFwdSm90ILi2EN4cute5tupleIJNS5_1CILi1EEES8_S8_EEENS6_IJNS7_ILi128EEENS7_ILi96EEENS7_ILi64EEEEEELi256ENS_6half_tEfNS_4arch4Sm90ELb1ELb0ELb1ELb1ELb0ELb0ELb1ELb1ELb0ELb1ELb0ELb0EEENS1_21CollectiveEpilogueFwdINS6_IJSA_NS7_ILi256EEESB_EEES9_SE_SG_Li256ELb1ELb1ELb0ELb0EEENS1_36VarlenDynamicPersistentTileSchedulerILi128ELi96ELi256ELi128ELb0ELb1ELb1ELb1ELb1ELb1EEEEEEEEEvNT_6ParamsE)
        /*1130*/ 	.short	0x0210
        /*1132*/ 	.short	0x0bf0


	//----- nvinfo : EIATTR_SW_WAR
	.align		4
.L_629:
        /*1134*/ 	.byte	0x04, 0x36
        /*1136*/ 	.short	(.L_631 - .L_630)
.L_630:
        /*1138*/ 	.word	0x00000008
.L_631:


//--------------------- .nv.info._ZN7cutlass13device_kernelIN5flash11enable_sm90INS1_16FlashAttnFwdSm90INS1_25CollectiveMainloopFwdSm90ILi2EN4cute5tupleIJNS5_1CILi1EEES8_S8_EEENS6_IJNS7_ILi128EEENS7_ILi96EEENS7_ILi64EEEEEELi256ENS_6half_tEfNS_4arch4Sm90ELb1ELb0ELb1ELb1ELb0ELb1ELb1ELb1ELb0ELb1ELb0ELb0EEENS1_21CollectiveEpilogueFwdINS6_IJSA_NS7_ILi256EEESB_EEES9_SE_SG_Li256ELb1ELb1ELb0ELb0EEENS1_36VarlenDynamicPersistentTileSchedulerILi128ELi96ELi256ELi128ELb0ELb1ELb1ELb1ELb1ELb1EEEEEEEEEvNT_6ParamsE --------------------------
	.section	.nv.info._ZN7cutlass13device_kernelIN5flash11enable_sm90INS1_16FlashAttnFwdSm90INS1_25CollectiveMainloopFwdSm90ILi2EN4cute5tupleIJNS5_1CILi1EEES8_S8_EEENS6_IJNS7_ILi128EEENS7_ILi96EEENS7_ILi64EEEEEELi256ENS_6half_tEfNS_4arch4Sm90ELb1ELb0ELb1ELb1ELb0ELb1ELb1ELb1ELb0ELb1ELb0ELb0EEENS1_21CollectiveEpilogueFwdINS6_IJSA_NS7_ILi256EEESB_EEES9_SE_SG_Li256ELb1ELb1ELb0ELb0EEENS1_36VarlenDynamicPersistentTileSchedulerILi128ELi96ELi256ELi128ELb0ELb1ELb1ELb1ELb1ELb1EEEEEEEEEvNT_6ParamsE,"",@"SHT_CUDA_INFO"
	.sectionflags	@""
	.align	4


	//----- nvinfo : EIATTR_CUDA_API_VERSION
	.align		4
        /*0000*/ 	.byte	0x04, 0x37
        /*0002*/ 	.short	(.L_633 - .L_632)
.L_632:
        /*0004*/ 	.word	0x00000082


	//----- nvinfo : EIATTR_KPARAM_INFO
	.align		4
.L_633:
        /*0008*/ 	.byte	0x04, 0x17
        /*000a*/ 	.short	(.L_635 - .L_634)
.L_634:
        /*000c*/ 	.word	0x00000000
        /*0010*/ 	.short	0x0000
        /*0012*/ 	.short	0x0070
        /*0014*/ 	.byte	0x00, 0xf0, 0x01, 0x2e


	//----- nvinfo : EIATTR_SPARSE_MMA_MASK
	.align		4
.L_635:
        /*0018*/ 	.byte	0x03, 0x50
        /*001a*/ 	.short	0x0000


	//----- nvinfo : EIATTR_MAXREG_COUNT
	.align		4
        /*001c*/ 	.byte	0x03, 0x1b
        /*001e*/ 	.short	0x00a8


	//----- nvinfo : EIATTR_NUM_BARRIERS
	.align		4
        /*0020*/ 	.byte	0x02, 0x4c
        /*0022*/ 	.byte	0x10
	.zero		1


	//----- nvinfo : EIATTR_EXTERNS
	.align		4
        /*0024*/ 	.byte	0x04, 0x0f
        /*0026*/ 	.short	(.L_637 - .L_636)


	//   ....[0]....
	.align		4
.L_636:
        /*0028*/ 	.word	index@(__assertfail)


	//----- nvinfo : EIATTR_ANNOTATIONS
	.align		4
.L_637:
        /*002c*/ 	.byte	0x04, 0x55
        /*002e*/ 	.short	(.L_639 - .L_638)


	//   ....[0]....
.L_638:
        /* <DEDUP_REMOVED lines=181> */


	//----- nvinfo : EIATTR_MERCURY_ISA_VERSION
	.align		4
.L_639:
        /*0b70*/ 	.byte	0x03, 0x5f
        /*0b72*/ 	.short	0x0101


	//----- nvinfo : EIATTR_UNUSED_LOAD_BYTE_OFFSET
	.align		4
        /*0b74*/ 	.byte	0x04, 0x44
        /*0b76*/ 	.short	(.L_641 - .L_640)


	//   ....[0]....
.L_640:
        /*0b78*/ 	.word	0x00000af0
        /*0b7c*/ 	.word	0x0000fff0


	//   ....[1]....
        /*0b80*/ 	.word	0x00013220
        /*0b84*/ 	.word	0x0000fff0


	//----- nvinfo : EIATTR_INT_WARP_WIDE_INSTR_OFFSETS
	.align		4
.L_641:
        /*0b88*/ 	.byte	0x04, 0x31
        /*0b8a*/ 	.short	(.L_643 - .L_642)


	//   ....[0]....
.L_642:
        /*0b8c*/ 	.word	0x00000180


	//   ....[1]....
        /*0b90*/ 	.word	0x000001c0


	//   ....[2]....
        /*0b94*/ 	.word	0x00000230


	//   ....[3]....
        /*0b98*/ 	.word	0x000002a0


	//   ....[4]....
        /*0b9c*/ 	.word	0x00018d80


	//   ....[5]....
        /*0ba0*/ 	.word	0x00018e10


	//   ....[6]....
        /*0ba4*/ 	.word	0x0001dae0


	//   ....[7]....
        /*0ba8*/ 	.word	0x0001db70


	//----- nvinfo : EIATTR_COOP_GROUP_MASK_REGIDS
	.align		4
.L_643:
        /*0bac*/ 	.byte	0x04, 0x29
        /*0bae*/ 	.short	(.L_645 - .L_644)


	//   ....[0]....
.L_644:
        /*0bb0*/ 	.word	0xffffffff


	//   ....[1]....
        /*0bb4*/ 	.word	0xffffffff


	//   ....[2]....
        /*0bb8*/ 	.word	0xffffffff


	//   ....[3]....
        /*0bbc*/ 	.word	0xffffffff


	//   ....[4]....
        /*0bc0*/ 	.word	0xffffffff


	//   ....[5]....
        /*0bc4*/ 	.word	0xffffffff


	//   ....[6]....
        /*0bc8*/ 	.word	0xffffffff


	//   ....[7]....
        /*0bcc*/ 	.word	0xffffffff


	//   ....[8]....
        /*0bd0*/ 	.word	0xffffffff


	//   ....[9]....
        /*0bd4*/ 	.word	0xffffffff


	//   ....[10]....
        /*0bd8*/ 	.word	0xffffffff


	//   ....[11]....
        /*0bdc*/ 	.word	0xffffffff


	//   ....[12]....
        /*0be0*/ 	.word	0xffffffff


	//   ....[13]....
        /*0be4*/ 	.word	0xffffffff


	//   ....[14]....
        /*0be8*/ 	.word	0xffffffff


	//   ....[15]....
        /*0bec*/ 	.word	0xffffffff


	//   ....[16]....
        /*0bf0*/ 	.word	0xffffffff


	//   ....[17]....
        /*0bf4*/ 	.word	0xffffffff


	//   ....[18]....
        /*0bf8*/ 	.word	0xffffffff


	//   ....[19]....
        /*0bfc*/ 	.word	0xffffffff


	//   ....[20]....
        /*0c00*/ 	.word	0xffffffff


	//   ....[21]....
        /*0c04*/ 	.word	0xffffffff


	//   ....[22]....
        /*0c08*/ 	.word	0xffffffff


	//   ....[23]....
        /*0c0c*/ 	.word	0xffffffff


	//   ....[24]....
        /*0c10*/ 	.word	0xffffffff


	//   ....[25]....
        /*0c14*/ 	.word	0xffffffff


	//   ....[26]....
        /*0c18*/ 	.word	0xffffffff


	//   ....[27]....
        /*0c1c*/ 	.word	0xffffffff


	//   ....[28]....
        /*0c20*/ 	.word	0xffffffff


	//   ....[29]....
        /*0c24*/ 	.word	0xffffffff


	//   ....[30]....
        /*0c28*/ 	.word	0xffffffff


	//   ....[31]....
        /*0c2c*/ 	.word	0xffffffff


	//   ....[32]....
        /*0c30*/ 	.word	0xffffffff


	//   ....[33]....
        /*0c34*/ 	.word	0xffffffff


	//   ....[34]....
        /*0c38*/ 	.word	0xffffffff


	//   ....[35]....
        /*0c3c*/ 	.word	0xffffffff


	//   ....[36]....
        /*0c40*/ 	.word	0xffffffff


	//   ....[37]....
        /*0c44*/ 	.word	0xffffffff


	//   ....[38]....
        /*0c48*/ 	.word	0xffffffff


	//   ....[39]....
        /*0c4c*/ 	.word	0xffffffff


	//   ....[40]....
        /*0c50*/ 	.word	0xffffffff


	//   ....[41]....
        /*0c54*/ 	.word	0xffffffff


	//   ....[42]....
        /*0c58*/ 	.word	0xffffffff


	//   ....[43]....
        /*0c5c*/ 	.word	0xffffffff


	//   ....[44]....
        /*0c60*/ 	.word	0xffffffff


	//   ....[45]....
        /*0c64*/ 	.word	0xffffffff


	//   ....[46]....
        /*0c68*/ 	.word	0xffffffff


	//   ....[47]....
        /*0c6c*/ 	.word	0xffffffff


	//   ....[48]....
        /*0c70*/ 	.word	0xffffffff


	//   ....[49]....
        /*0c74*/ 	.word	0xffffffff


	//   ....[50]....
        /*0c78*/ 	.word	0xffffffff


	//   ....[51]....
        /*0c7c*/ 	.word	0xffffffff


	//   ....[52]....
        /*0c80*/ 	.word	0xffffffff


	//   ....[53]....
        /*0c84*/ 	.word	0xffffffff


	//   ....[54]....
        /*0c88*/ 	.word	0xffffffff


	//   ....[55]....
        /*0c8c*/ 	.word	0xffffffff


	//   ....[56]....
        /*0c90*/ 	.word	0xffffffff


	//   ....[57]....
        /*0c94*/ 	.word	0xffffffff


	//   ....[58]....
        /*0c98*/ 	.word	0xffffffff


	//   ....[59]....
        /*0c9c*/ 	.word	0xffffffff


	//   ....[60]....
        /*0ca0*/ 	.word	0xffffffff


	//   ....[61]....
        /*0ca4*/ 	.word	0xffffffff


	//   ....[62]....
        /*0ca8*/ 	.word	0xffffffff


	//   ....[63]....
        /*0cac*/ 	.word	0xffffffff


	//   ....[64]....
        /*0cb0*/ 	.word	0xffffffff


	//   ....[65]....
        /*0cb4*/ 	.word	0xffffffff


	//   ....[66]....
        /*0cb8*/ 	.word	0xffffffff


	//   ....[67]....
        /*0cbc*/ 	.word	0xffffffff


	//   ....[68]....
        /*0cc0*/ 	.word	0xffffffff


	//   ....[69]....
        /*0cc4*/ 	.word	0xffffffff


	//   ....[70]....
        /*0cc8*/ 	.word	0xffffffff


	//   ....[71]....
        /*0ccc*/ 	.word	0xffffffff


	//   ....[72]....
        /*0cd0*/ 	.word	0xffffffff


	//   ....[73]....
        /*0cd4*/ 	.word	0xffffffff


	//   ....[74]....
        /*0cd8*/ 	.word	0xffffffff


	//   ....[75]....
        /*0cdc*/ 	.word	0xffffffff


	//   ....[76]....
        /*0ce0*/ 	.word	0xffffffff


	//   ....[77]....
        /*0ce4*/ 	.word	0xffffffff


	//   ....[78]....
        /*0ce8*/ 	.word	0xffffffff


	//   ....[79]....
        /*0cec*/ 	.word	0xffffffff


	//   ....[80]....
        /*0cf0*/ 	.word	0xffffffff


	//   ....[81]....
        /*0cf4*/ 	.word	0xffffffff


	//   ....[82]....
        /*0cf8*/ 	.word	0xffffffff


	//   ....[83]....
        /*0cfc*/ 	.word	0xffffffff


	//   ....[84]....
        /*0d00*/ 	.word	0xffffffff


	//   ....[85]....
        /*0d04*/ 	.word	0xffffffff


	//   ....[86]....
        /*0d08*/ 	.word	0xffffffff


	//   ....[87]....
        /*0d0c*/ 	.word	0xffffffff


	//   ....[88]....
        /*0d10*/ 	.word	0xffffffff


	//   ....[89]....
        /*0d14*/ 	.word	0xffffffff


	//   ....[90]....
        /*0d18*/ 	.word	0xffffffff


	//   ....[91]....
        /*0d1c*/ 	.word	0xffffffff


	//   ....[92]....
        /*0d20*/ 	.word	0xffffffff


	//   ....[93]....
        /*0d24*/ 	.word	0xffffffff


	//   ....[94]....
        /*0d28*/ 	.word	0xffffffff


	//   ....[95]....
        /*0d2c*/ 	.word	0xffffffff


	//   ....[96]....
        /*0d30*/ 	.word	0xffffffff


	//   ....[97]....
        /*0d34*/ 	.word	0xffffffff


	//   ....[98]....
        /*0d38*/ 	.word	0xffffffff


	//   ....[99]....
        /*0d3c*/ 	.word	0xffffffff


	//   ....[100]....
        /*0d40*/ 	.word	0xffffffff


	//   ....[101]....
        /*0d44*/ 	.word	0xffffffff


	//   ....[102]....
        /*0d48*/ 	.word	0xffffffff


	//   ....[103]....
        /*0d4c*/ 	.word	0xffffffff


	//   ....[104]....
        /*0d50*/ 	.word	0xffffffff


	//   ....[105]....
        /*0d54*/ 	.word	0xffffffff


	//   ....[106]....
        /*0d58*/ 	.word	0xffffffff


	//   ....[107]....
        /*0d5c*/ 	.word	0xffffffff


	//   ....[108]....
        /*0d60*/ 	.word	0xffffffff


	//   ....[109]....
        /*0d64*/ 	.word	0xffffffff


	//   ....[110]....
        /*0d68*/ 	.word	0xffffffff


	//   ....[111]....
        /*0d6c*/ 	.word	0xffffffff


	//   ....[112]....
        /*0d70*/ 	.word	0xffffffff


	//   ....[113]....
        /*0d74*/ 	.word	0xffffffff


	//   ....[114]....
        /*0d78*/ 	.word	0xffffffff


	//   ....[115]....
        /*0d7c*/ 	.word	0xffffffff


	//   ....[116]....
        /*0d80*/ 	.word	0xffffffff


	//   ....[117]....
        /*0d84*/ 	.word	0xffffffff


	//   ....[118]....
        /*0d88*/ 	.word	0xffffffff


	//   ....[119]....
        /*0d8c*/ 	.word	0xffffffff


	//   ....[120]....
        /*0d90*/ 	.word	0xffffffff


	//   ....[121]....
        /*0d94*/ 	.word	0xffffffff


	//   ....[122]....
        /*0d98*/ 	.word	0xffffffff


	//   ....[123]....
        /*0d9c*/ 	.word	0xffffffff


	//   ....[124]....
        /*0da0*/ 	.word	0xffffffff


	//   ....[125]....
        /*0da4*/ 	.word	0xffffffff


	//   ....[126]....
        /*0da8*/ 	.word	0xffffffff


	//   ....[127]....
        /*0dac*/ 	.word	0xffffffff


	//   ....[128]....
        /*0db0*/ 	.word	0xffffffff


	//   ....[129]....
        /*0db4*/ 	.word	0xffffffff


	//   ....[130]....
        /*0db8*/ 	.word	0xffffffff


	//   ....[131]....
        /*0dbc*/ 	.word	0xffffffff


	//   ....[132]....
        /*0dc0*/ 	.word	0x0500000f


	//   ....[133]....
        /*0dc4*/ 	.word	0x0500000f


	//   ....[134]....
        /*0dc8*/ 	.word	0x0500000f


	//   ....[135]....
        /*0dcc*/ 	.word	0x0500000f


	//   ....[136]....
        /*0dd0*/ 	.word	0x0500000f


	//   ....[137]....
        /*0dd4*/ 	.word	0x0500000f


	//   ....[138]....
        /*0dd8*/ 	.word	0x0500000f


	//   ....[139]....
        /*0ddc*/ 	.word	0x0500000f


	//   ....[140]....
        /*0de0*/ 	.word	0x0500000f


	//   ....[141]....
        /*0de4*/ 	.word	0x0500000f


	//   ....[142]....
        /*0de8*/ 	.word	0x0500000f


	//   ....[143]....
        /*0dec*/ 	.word	0x0500000f


	//   ....[144]....
        /*0df0*/ 	.word	0x0500000f


	//   ....[145]....
        /*0df4*/ 	.word	0x0500000f


	//   ....[146]....
        /*0df8*/ 	.word	0x0500000f


	//   ....[147]....
        /*0dfc*/ 	.word	0x0500000f


	//   ....[148]....
        /*0e00*/ 	.word	0x0500000f


	//   ....[149]....
        /*0e04*/ 	.word	0x0500000f


	//   ....[150]....
        /*0e08*/ 	.word	0x0500000f


	//   ....[151]....
        /*0e0c*/ 	.word	0x0500000f


	//   ....[152]....
        /*0e10*/ 	.word	0x0500000f


	//   ....[153]....
        /*0e14*/ 	.word	0x0500000f


	//   ....[154]....
        /*0e18*/ 	.word	0x0500000f


	//   ....[155]....
        /*0e1c*/ 	.word	0x0500000f


	//   ....[156]....
        /*0e20*/ 	.word	0x0500000f


	//   ....[157]....
        /*0e24*/ 	.word	0x0500000f


	//   ....[158]....
        /*0e28*/ 	.word	0x0500000f


	//   ....[159]....
        /*0e2c*/ 	.word	0x0500000f


	//   ....[160]....
        /*0e30*/ 	.word	0x0500000f


	//   ....[161]....
        /*0e34*/ 	.word	0x0500000f


	//   ....[162]....
        /*0e38*/ 	.word	0x0500000f


	//   ....[163]....
        /*0e3c*/ 	.word	0x0500000f


	//   ....[164]....
        /*0e40*/ 	.word	0x0500000f


	//   ....[165]....
        /*0e44*/ 	.word	0x0500000f


	//   ....[166]....
        /*0e48*/ 	.word	0x0500000f


	//   ....[167]....
        /*0e4c*/ 	.word	0x0500000f


	//   ....[168]....
        /*0e50*/ 	.word	0x0500000f


	//   ....[169]....
        /*0e54*/ 	.word	0x0500000f


	//   ....[170]....
        /*0e58*/ 	.word	0x0500000f


	//   ....[171]....
        /*0e5c*/ 	.word	0x0500000f


	//   ....[172]....
        /*0e60*/ 	.word	0x0500000f


	//   ....[173]....
        /*0e64*/ 	.word	0x0500000f


	//   ....[174]....
        /*0e68*/ 	.word	0x0500000f


	//   ....[175]....
        /*0e6c*/ 	.word	0x0500000f


	//   ....[176]....
        /*0e70*/ 	.word	0x0500000f


	//   ....[177]....
        /*0e74*/ 	.word	0x0500000f


	//   ....[178]....
        /*0e78*/ 	.word	0x0500000f


	//   ....[179]....
        /*0e7c*/ 	.word	0x0500000f


	//   ....[180]....
        /*0e80*/ 	.word	0x0500000f


	//   ....[181]....
        /*0e84*/ 	.word	0x0500000f


	//   ....[182]....
        /*0e88*/ 	.word	0x0500000f


	//   ....[183]....
        /*0e8c*/ 	.word	0x0500000f


	//   ....[184]....
        /*0e90*/ 	.word	0x0500000f


	//   ....[185]....
        /*0e94*/ 	.word	0x0500000f


	//   ....[186]....
        /*0e98*/ 	.word	0x0500000f


	//   ....[187]....
        /*0e9c*/ 	.word	0x0500000f


	//   ....[188]....
        /*0ea0*/ 	.word	0x0500000f


	//   ....[189]....
        /*0ea4*/ 	.word	0x0500000f


	//   ....[190]....
        /*0ea8*/ 	.word	0x0500000f


	//   ....[191]....
        /*0eac*/ 	.word	0x0500000f


	//   ....[192]....
        /*0eb0*/ 	.word	0x0500000f


	//   ....[193]....
        /*0eb4*/ 	.word	0x0500000f


	//   ....[194]....
        /*0eb8*/ 	.word	0x0500000f


	//   ....[195]....
        /*0ebc*/ 	.word	0x0500000f


	//   ....[196]....
        /*0ec0*/ 	.word	0x0500000f


	//   ....[197]....
        /*0ec4*/ 	.word	0x0500000f


	//   ....[198]....
        /*0ec8*/ 	.word	0x0500000f


	//   ....[199]....
        /*0ecc*/ 	.word	0x0500000f


	//   ....[200]....
        /*0ed0*/ 	.word	0x0500000f


	//   ....[201]....
        /*0ed4*/ 	.word	0x0500000f


	//   ....[202]....
        /*0ed8*/ 	.word	0x0500000f


	//   ....[203]....
        /*0edc*/ 	.word	0x0500000f


	//   ....[204]....
        /*0ee0*/ 	.word	0x0500000f


	//   ....[205]....
        /*0ee4*/ 	.word	0x0500000f


	//   ....[206]....
        /*0ee8*/ 	.word	0x0500000f


	//   ....[207]....
        /*0eec*/ 	.word	0x0500000f


	//   ....[208]....
        /*0ef0*/ 	.word	0x0500000f


	//----- nvinfo : EIATTR_COOP_GROUP_INSTR_OFFSETS
	.align		4
.L_645:
        /*0ef4*/ 	.byte	0x04, 0x28
        /*0ef6*/ 	.short	(.L_647 - .L_646)


	//   ....[0]....
.L_646:
        /*0ef8*/ 	.word	0x00000060


	//   ....[1]....
        /*0efc*/ 	.word	0x00000190


	//   ....[2]....
        /*0f00*/ 	.word	0x00000250


	//   ....[3]....
        /*0f04*/ 	.word	0x00000420


	//   ....[4]....
        /*0f08*/ 	.word	0x00000580


	//   ....[5]....
        /*0f0c*/ 	.word	0x000006a0


	//   ....[6]....
        /*0f10*/ 	.word	0x00000800


	//   ....[7]....
        /*0f14*/ 	.word	0x00006030


	//   ....[8]....
        /*0f18*/ 	.word	0x00006800


	//   ....[9]....
        /*0f1c*/ 	.word	0x00006810


	//   ....[10]....
        /*0f20*/ 	.word	0x00006820


	//   ....[11]....
        /*0f24*/ 	.word	0x00006830


	//   ....[12]....
        /*0f28*/ 	.word	0x00006b60


	//   ....[13]....
        /*0f2c*/ 	.word	0x00006b70


	//   ....[14]....
        /*0f30*/ 	.word	0x00006b80


	//   ....[15]....
        /*0f34*/ 	.word	0x00006b90


	//   ....[16]....
        /*0f38*/ 	.word	0x00007e60


	//   ....[17]....
        /*0f3c*/ 	.word	0x00007e70


	//   ....[18]....
        /*0f40*/ 	.word	0x00007e80


	//   ....[19]....
        /*0f44*/ 	.word	0x00007e90


	//   ....[20]....
        /*0f48*/ 	.word	0x00007f80


	//   ....[21]....
        /*0f4c*/ 	.word	0x00007f90


	//   ....[22]....
        /*0f50*/ 	.word	0x00008020


	//   ....[23]....
        /*0f54*/ 	.word	0x000080b0


	//   ....[24]....
        /*0f58*/ 	.word	0x0000a420


	//   ....[25]....
        /*0f5c*/ 	.word	0x0000ac10


	//   ....[26]....
        /*0f60*/ 	.word	0x0000ac30


	//   ....[27]....
        /*0f64*/ 	.word	0x0000ad40


	//   ....[28]....
        /*0f68*/ 	.word	0x0000b410


	//   ....[29]....
        /*0f6c*/ 	.word	0x0000b430


	//   ....[30]....
        /*0f70*/ 	.word	0x0000d2c0


	//   ....[31]....
        /*0f74*/ 	.word	0x0000d420


	//   ....[32]....
        /*0f78*/ 	.word	0x0000dee0


	//   ....[33]....
        /*0f7c*/ 	.word	0x0000df00


	//   ....[34]....
        /*0f80*/ 	.word	0x0000e410


	//   ....[35]....
        /*0f84*/ 	.word	0x0000e430


	//   ....[36]....
        /*0f88*/ 	.word	0x00010bc0


	//   ....[37]....
        /*0f8c*/ 	.word	0x00010c30


	//   ....[38]....
        /*0f90*/ 	.word	0x000112d0


	//   ....[39]....
        /*0f94*/ 	.word	0x000112f0


	//   ....[40]....
        /*0f98*/ 	.word	0x00012790


	//   ....[41]....
        /*0f9c*/ 	.word	0x000127e0


	//   ....[42]....
        /*0fa0*/ 	.word	0x00012840


	//   ....[43]....
        /*0fa4*/ 	.word	0x00012860


	//   ....[44]....
        /*0fa8*/ 	.word	0x000143d0


	//   ....[45]....
        /*0fac*/ 	.word	0x00014410


	//   ....[46]....
        /*0fb0*/ 	.word	0x00014450


	//   ....[47]....
        /*0fb4*/ 	.word	0x00014490


	//   ....[48]....
        /*0fb8*/ 	.word	0x00014d20


	//   ....[49]....
        /*0fbc*/ 	.word	0x00014d70


	//   ....[50]....
        /*0fc0*/ 	.word	0x00014eb0


	//   ....[51]....
        /*0fc4*/ 	.word	0x00014ed0


	//   ....[52]....
        /*0fc8*/ 	.word	0x00015010


	//   ....[53]....
        /*0fcc*/ 	.word	0x00015030


	//   ....[54]....
        /*0fd0*/ 	.word	0x00015180


	//   ....[55]....
        /*0fd4*/ 	.word	0x000151a0


	//   ....[56]....
        /*0fd8*/ 	.word	0x00015ab0


	//   ....[57]....
        /*0fdc*/ 	.word	0x00015ac0


	//   ....[58]....
        /*0fe0*/ 	.word	0x00015ce0


	//   ....[59]....
        /*0fe4*/ 	.word	0x00015cf0


	//   ....[60]....
        /*0fe8*/ 	.word	0x00015f00


	//   ....[61]....
        /*0fec*/ 	.word	0x00015f10


	//   ....[62]....
        /*0ff0*/ 	.word	0x00016120


	//   ....[63]....
        /*0ff4*/ 	.word	0x00016130


	//   ....[64]....
        /*0ff8*/ 	.word	0x000163a0


	//   ....[65]....
        /*0ffc*/ 	.word	0x00016580


	//   ....[66]....
        /*1000*/ 	.word	0x000165b0


	//   ....[67]....
        /*1004*/ 	.word	0x000165e0


	//   ....[68]....
        /*1008*/ 	.word	0x00016610


	//   ....[69]....
        /*100c*/ 	.word	0x00016640


	//   ....[70]....
        /*1010*/ 	.word	0x00016670


	//   ....[71]....
        /*1014*/ 	.word	0x000167e0


	//   ....[72]....
        /*1018*/ 	.word	0x00016810


	//   ....[73]....
        /*101c*/ 	.word	0x00016840


	//   ....[74]....
        /*1020*/ 	.word	0x00016870


	//   ....[75]....
        /*1024*/ 	.word	0x000168a0


	//   ....[76]....
        /*1028*/ 	.word	0x000168d0


	//   ....[77]....
        /*102c*/ 	.word	0x00016970


	//   ....[78]....
        /*1030*/ 	.word	0x000169d0


	//   ....[79]....
        /*1034*/ 	.word	0x00016a60


	//   ....[80]....
        /*1038*/ 	.word	0x000178e0


	//   ....[81]....
        /*103c*/ 	.word	0x00019380


	//   ....[82]....
        /*1040*/ 	.word	0x00019f10


	//   ....[83]....
        /*1044*/ 	.word	0x00019f30


	//   ....[84]....
        /*1048*/ 	.word	0x00019f60


	//   ....[85]....
        /*104c*/ 	.word	0x00019f80


	//   ....[86]....
        /*1050*/ 	.word	0x0001a030


	//   ....[87]....
        /*1054*/ 	.word	0x0001a0c0


	//   ....[88]....
        /*1058*/ 	.word	0x0001a0f0


	//   ....[89]....
        /*105c*/ 	.word	0x0001a170


	//   ....[90]....
        /*1060*/ 	.word	0x0001a1a0


	//   ....[91]....
        /*1064*/ 	.word	0x0001a220


	//   ....[92]....
        /*1068*/ 	.word	0x0001a250


	//   ....[93]....
        /*106c*/ 	.word	0x0001a2d0


	//   ....[94]....
        /*1070*/ 	.word	0x0001a300


	//   ....[95]....
        /*1074*/ 	.word	0x0001a360


	//   ....[96]....
        /*1078*/ 	.word	0x0001a370


	//   ....[97]....
        /*107c*/ 	.word	0x0001a3e0


	//   ....[98]....
        /*1080*/ 	.word	0x0001ab00


	//   ....[99]....
        /*1084*/ 	.word	0x0001ab20


	//   ....[100]....
        /*1088*/ 	.word	0x0001ab40


	//   ....[101]....
        /*108c*/ 	.word	0x0001abf0


	//   ....[102]....
        /*1090*/ 	.word	0x0001acb0


	//   ....[103]....
        /*1094*/ 	.word	0x0001acc0


	//   ....[104]....
        /*1098*/ 	.word	0x0001ad80


	//   ....[105]....
        /*109c*/ 	.word	0x0001ad90


	//   ....[106]....
        /*10a0*/ 	.word	0x0001ae30


	//   ....[107]....
        /*10a4*/ 	.word	0x0001ae40


	//   ....[108]....
        /*10a8*/ 	.word	0x0001aef0


	//   ....[109]....
        /*10ac*/ 	.word	0x0001af00


	//   ....[110]....
        /*10b0*/ 	.word	0x0001afb0


	//   ....[111]....
        /*10b4*/ 	.word	0x0001afc0


	//   ....[112]....
        /*10b8*/ 	.word	0x0001b030


	//   ....[113]....
        /*10bc*/ 	.word	0x0001b080


	//   ....[114]....
        /*10c0*/ 	.word	0x0001dd70


	//   ....[115]....
        /*10c4*/ 	.word	0x0001dda0


	//   ....[116]....
        /*10c8*/ 	.word	0x0001dde0


	//   ....[117]....
        /*10cc*/ 	.word	0x0001de10


	//   ....[118]....
        /*10d0*/ 	.word	0x0001de40


	//   ....[119]....
        /*10d4*/ 	.word	0x0001de70


	//   ....[120]....
        /*10d8*/ 	.word	0x0001dea0


	//   ....[121]....
        /*10dc*/ 	.word	0x0001ded0


	//   ....[122]....
        /*10e0*/ 	.word	0x0001e050


	//   ....[123]....
        /*10e4*/ 	.word	0x0001e080


	//   ....[124]....
        /*10e8*/ 	.word	0x0001e0b0


	//   ....[125]....
        /*10ec*/ 	.word	0x0001e0e0


	//   ....[126]....
        /*10f0*/ 	.word	0x0001e110


	//   ....[127]....
        /*10f4*/ 	.word	0x0001e140


	//   ....[128]....
        /*10f8*/ 	.word	0x0001e200


	//   ....[129]....
        /*10fc*/ 	.word	0x0001e220


	//   ....[130]....
        /*1100*/ 	.word	0x0001e290


	//   ....[131]....
        /*1104*/ 	.word	0x0001e950


	//   ....[132]....
        /*1108*/ 	.word	0x0001ede0


	//   ....[133]....
        /*110c*/ 	.word	0x0001ee80


	//   ....[134]....
        /*1110*/ 	.word	0x0001ef10


	//   ....[135]....
        /*1114*/ 	.word	0x0001ef60


	//   ....[136]....
        /*1118*/ 	.word	0x0001efb0


	//   ....[137]....
        /*111c*/ 	.word	0x0001f040


	//   ....[138]....
        /*1120*/ 	.word	0x0001f0d0


	//   ....[139]....
        /*1124*/ 	.word	0x0001f120


	//   ....[140]....
        /*1128*/ 	.word	0x0001f170


	//   ....[141]....
        /*112c*/ 	.word	0x0001f260


	//   ....[142]....
        /*1130*/ 	.word	0x0001f310


	//   ....[143]....
        /*1134*/ 	.word	0x0001f360


	//   ....[144]....
        /*1138*/ 	.word	0x0001f3b0


	//   ....[145]....
        /*113c*/ 	.word	0x0001f4e0


	//   ....[146]....
        /*1140*/ 	.word	0x0001f5b0


	//   ....[147]....
        /*1144*/ 	.word	0x0001f700


	//   ....[148]....
        /*1148*/ 	.word	0x0001f750


	//   ....[149]....
        /*114c*/ 	.word	0x0001fa80


	//   ....[150]....
        /*1150*/ 	.word	0x0001fad0


	//   ....[151]....
        /*1154*/ 	.word	0x0001fb60


	//   ....[152]....
        /*1158*/ 	.word	0x0001fbf0


	//   ....[153]....
        /*115c*/ 	.word	0x0001fc80


	//   ....[154]....
        /*1160*/ 	.word	0x0001fd10


	//   ....[155]....
        /*1164*/ 	.word	0x0001fda0


	//   ....[156]....
        /*1168*/ 	.word	0x0001fe30


	//   ....[157]....
        /*116c*/ 	.word	0x0001fef0


	//   ....[158]....
        /*1170*/ 	.word	0x000201e0


	//   ....[159]....
        /*1174*/ 	.word	0x00020360


	//   ....[160]....
        /*1178*/ 	.word	0x000203d0


	//   ....[161]....
        /*117c*/ 	.word	0x00020430


	//   ....[162]....
        /*1180*/ 	.word	0x00020490


	//   ....[163]....
        /*1184*/ 	.word	0x00020560


	//   ....[164]....
        /*1188*/ 	.word	0x00020620


	//   ....[165]....
        /*118c*/ 	.word	0x00020730


	//   ....[166]....
        /*1190*/ 	.word	0x000207d0


	//   ....[167]....
        /*1194*/ 	.word	0x000208a0


	//   ....[168]....
        /*1198*/ 	.word	0x00020940


	//   ....[169]....
        /*119c*/ 	.word	0x00020a10


	//   ....[170]....
        /*11a0*/ 	.word	0x00020b10


	//   ....[171]....
        /*11a4*/ 	.word	0x00020b80


	//   ....[172]....
        /*11a8*/ 	.word	0x00020c20


	//   ....[173]....
        /*11ac*/ 	.word	0x00020cd0


	//   ....[174]....
        /*11b0*/ 	.word	0x00020db0


	//   ....[175]....
        /*11b4*/ 	.word	0x00021000


	//   ....[176]....
        /*11b8*/ 	.word	0x000210c0


	//   ....[177]....
        /*11bc*/ 	.word	0x000211a0


	//   ....[178]....
        /*11c0*/ 	.word	0x00021210


	//   ....[179]....
        /*11c4*/ 	.word	0x00021320


	//   ....[180]....
        /*11c8*/ 	.word	0x00021410


	//   ....[181]....
        /*11cc*/ 	.word	0x000214a0


	//   ....[182]....
        /*11d0*/ 	.word	0x00021590


	//   ....[183]....
        /*11d4*/ 	.word	0x00021620


	//   ....[184]....
        /*11d8*/ 	.word	0x00021710


	//   ....[185]....
        /*11dc*/ 	.word	0x000217a0


	//   ....[186]....
        /*11e0*/ 	.word	0x00021880


	//   ....[187]....
        /*11e4*/ 	.word	0x000219b0


	//   ....[188]....
        /*11e8*/ 	.word	0x00021a00


	//   ....[189]....
        /*11ec*/ 	.word	0x00021a60


	//   ....[190]....
        /*11f0*/ 	.word	0x00021b00


	//   ....[191]....
        /*11f4*/ 	.word	0x00021ea0


	//   ....[192]....
        /*11f8*/ 	.word	0x00021f40


	//   ....[193]....
        /*11fc*/ 	.word	0x00022060


	//   ....[194]....
        /*1200*/ 	.word	0x000220e0


	//   ....[195]....
        /*1204*/ 	.word	0x00022160


	//   ....[196]....
        /*1208*/ 	.word	0x000221e0


	//   ....[197]....
        /*120c*/ 	.word	0x00022260


	//   ....[198]....
        /*1210*/ 	.word	0x000222f0


	//   ....[199]....
        /*1214*/ 	.word	0x00022390


	//   ....[200]....
        /*1218*/ 	.word	0x00022440


	//   ....[201]....
        /*121c*/ 	.word	0x000224c0


	//   ....[202]....
        /*1220*/ 	.word	0x00022540


	//   ....[203]....
        /*1224*/ 	.word	0x000225c0


	//   ....[204]....
        /*1228*/ 	.word	0x00022650


	//   ....[205]....
        /*122c*/ 	.word	0x000226d0


	//   ....[206]....
        /*1230*/ 	.word	0x00022770


	//   ....[207]....
        /*1234*/ 	.word	0x00022800


	//   ....[208]....
        /*1238*/ 	.word	0x00022930


	//----- nvinfo : EIATTR_REG_RECONFIG
	.align		4
.L_647:
        /*123c*/ 	.byte	0x01, 0x54
	.zero		2


	//----- nvinfo : EIATTR_SYSCALL_OFFSETS
	.align		4
        /*1240*/ 	.byte	0x04, 0x46
        /*1242*/ 	.short	(.L_649 - .L_648)


	//   ....[0]....
.L_648:
        /*1244*/ 	.word	0x00001a50


	//   ....[1]....
        /*1248*/ 	.word	0x00001ba0


	//   ....[2]....
        /*124c*/ 	.word	0x00006220


	//   ....[3]....
        /*1250*/ 	.word	0x00006540


	//   ....[4]....
        /*1254*/ 	.word	0x00018f80


	//   ....[5]....
        /*1258*/ 	.word	0x000190e0


	//   ....[6]....
        /*125c*/ 	.word	0x000191e0


	//   ....[7]....
        /*1260*/ 	.word	0x00019af0


	//   ....[8]....
        /*1264*/ 	.word	0x0001a700


	//----- nvinfo : EIATTR_MBARRIER_INSTR_OFFSETS
	.align		4
.L_649:
        /*1268*/ 	.byte	0x04, 0x39
        /*126a*/ 	.short	(.L_651 - .L_650)


	//   ....[0]....
.L_650:
        /*126c*/ 	.word	0x000002c0
        /*1270*/ 	.word	0x000000ff
        /*1274*/ 	.word	0x00032400
        /*1278*/ 	.short	0x0100
        /*127a*/ 	.byte	0x08
	.zero		1


	//   ....[1]....
        /*127c*/ 	.word	0x000002d0
        /*1280*/ 	.word	0x000000ff
        /*1284*/ 	.word	0x00032410
        /*1288*/ 	.short	0x0100
        /*128a*/ 	.byte	0x08
	.zero		1


	//   ....[2]....
        /*128c*/ 	.word	0x000002e0
        /*1290*/ 	.word	0x000000ff
        /*1294*/ 	.word	0x00032420
        /*1298*/ 	.short	0x0100
        /*129a*/ 	.byte	0x08
	.zero		1


	//   ....[3]....
        /*129c*/ 	.word	0x000003d0
        /*12a0*/ 	.word	0x000000ff
        /*12a4*/ 	.word	0x00032430
        /*12a8*/ 	.short	0x0100
        /*12aa*/ 	.byte	0x08
	.zero		1


	//   ....[4]....
        /*12ac*/ 	.word	0x000003e0
        /*12b0*/ 	.word	0x000000ff
        /*12b4*/ 	.word	0x00032440
        /*12b8*/ 	.short	0x0100
        /*12ba*/ 	.byte	0x08
	.zero		1


	//   ....[5]....
        /*12bc*/ 	.word	0x000003f0
        /*12c0*/ 	.word	0x000000ff
        /*12c4*/ 	.word	0x00032438
        /*12c8*/ 	.short	0x0100
        /*12ca*/ 	.byte	0x08
	.zero		1


	//   ....[6]....
        /*12cc*/ 	.word	0x00000400
        /*12d0*/ 	.word	0x000000ff
        /*12d4*/ 	.word	0x00032448
        /*12d8*/ 	.short	0x0100
        /*12da*/ 	.byte	0x08
	.zero		1


	//   ....[7]....
        /*12dc*/ 	.word	0x00000530
        /*12e0*/ 	.word	0x000000ff
        /*12e4*/ 	.word	0x00032450
        /*12e8*/ 	.short	0x0100
        /*12ea*/ 	.byte	0x08
	.zero		1


	//   ....[8]....
        /*12ec*/ 	.word	0x00000540
        /*12f0*/ 	.word	0x000000ff
        /*12f4*/ 	.word	0x00032460
        /*12f8*/ 	.short	0x0100
        /*12fa*/ 	.byte	0x08
	.zero		1


	//   ....[9]....
        /*12fc*/ 	.word	0x00000550
        /*1300*/ 	.word	0x000000ff
        /*1304*/ 	.word	0x00032458
        /*1308*/ 	.short	0x0100
        /*130a*/ 	.byte	0x08
	.zero		1


	//   ....[10]....
        /*130c*/ 	.word	0x00000560
        /*1310*/ 	.word	0x000000ff
        /*1314*/ 	.word	0x00032468
        /*1318*/ 	.short	0x0100
        /*131a*/ 	.byte	0x08
	.zero		1


	//   ....[11]....
        /*131c*/ 	.word	0x00000650
        /*1320*/ 	.word	0x000000ff
        /*1324*/ 	.word	0x00032470
        /*1328*/ 	.short	0x0100
        /*132a*/ 	.byte	0x06
	.zero		1


	//   ....[12]....
        /*132c*/ 	.word	0x00000660
        /*1330*/ 	.word	0x000000ff
        /*1334*/ 	.word	0x00032480
        /*1338*/ 	.short	0x0100
        /*133a*/ 	.byte	0x06
	.zero		1


	//   ....[13]....
        /*133c*/ 	.word	0x00000670
        /*1340*/ 	.word	0x000000ff
        /*1344*/ 	.word	0x00032478
        /*1348*/ 	.short	0x0100
        /*134a*/ 	.byte	0x06
	.zero		1


	//   ....[14]....
        /*134c*/ 	.word	0x00000680
        /*1350*/ 	.word	0x000000ff
        /*1354*/ 	.word	0x00032488
        /*1358*/ 	.short	0x0100
        /*135a*/ 	.byte	0x06
	.zero		1


	//   ....[15]....
        /*135c*/ 	.word	0x000007b0
        /*1360*/ 	.word	0x000000ff
        /*1364*/ 	.word	0x00032490
        /*1368*/ 	.short	0x0100
        /*136a*/ 	.byte	0x08
	.zero		1


	//   ....[16]....
        /*136c*/ 	.word	0x000007c0
        /*1370*/ 	.word	0x000000ff
        /*1374*/ 	.word	0x000324a0
        /*1378*/ 	.short	0x0100
        /*137a*/ 	.byte	0x08
	.zero		1


	//   ....[17]....
        /*137c*/ 	.word	0x000007d0
        /*1380*/ 	.word	0x000000ff
        /*1384*/ 	.word	0x00032498
        /*1388*/ 	.short	0x0100
        /*138a*/ 	.byte	0x08
	.zero		1


	//   ....[18]....
        /*138c*/ 	.word	0x000007e0
        /*1390*/ 	.word	0x000000ff
        /*1394*/ 	.word	0x000324a8
        /*1398*/ 	.short	0x0100
        /*139a*/ 	.byte	0x08
	.zero		1


	//   ....[19]....
        /*139c*/ 	.word	0x00000910
        /*13a0*/ 	.word	0x000000ff
        /*13a4*/ 	.word	0x000324b0
        /*13a8*/ 	.short	0x0100
        /*13aa*/ 	.byte	0x08
	.zero		1


	//   ....[20]....
        /*13ac*/ 	.word	0x00000920
        /*13b0*/ 	.word	0x000000ff
        /*13b4*/ 	.word	0x000324c0
        /*13b8*/ 	.short	0x0100
        /*13ba*/ 	.byte	0x08
	.zero		1


	//   ....[21]....
        /*13bc*/ 	.word	0x00000930
        /*13c0*/ 	.word	0x000000ff
        /*13c4*/ 	.word	0x000324b8
        /*13c8*/ 	.short	0x0100
        /*13ca*/ 	.byte	0x08
	.zero		1


	//   ....[22]....
        /*13cc*/ 	.word	0x00000940
        /*13d0*/ 	.word	0x000000ff
        /*13d4*/ 	.word	0x000324c8
        /*13d8*/ 	.short	0x0100
        /*13da*/ 	.byte	0x08
	.zero		1


	//   ....[23]....
        /*13dc*/ 	.word	0x00002eb0
        /*13e0*/ 	.word	0x00000060
        /*13e4*/ 	.word	0x00032490
        /*13e8*/ 	.short	0x010a
        /*13ea*/ 	.byte	0x3f
	.zero		1


	//   ....[24]....
        /*13ec*/ 	.word	0x00004010
        /*13f0*/ 	.word	0x00000060
        /*13f4*/ 	.word	0x00032490
        /*13f8*/ 	.short	0x010a
        /*13fa*/ 	.byte	0x3f
	.zero		1


	//   ....[25]....
        /*13fc*/ 	.word	0x00005120
        /*1400*/ 	.word	0x00000060
        /*1404*/ 	.word	0x00032490
        /*1408*/ 	.short	0x010a
        /*140a*/ 	.byte	0x3f
	.zero		1


	//   ....[26]....
        /*140c*/ 	.word	0x00005340
        /*1410*/ 	.word	0x00000020
        /*1414*/ 	.word	0x00000000
        /*1418*/ 	.short	0x0101
        /*141a*/ 	.byte	0x3f
	.zero		1


	//   ....[27]....
        /*141c*/ 	.word	0x00005380
        /*1420*/ 	.word	0x00000060
        /*1424*/ 	.word	0x000324b0
        /*1428*/ 	.short	0x010a
        /*142a*/ 	.byte	0x3f
	.zero		1


	//   ....[28]....
        /*142c*/ 	.word	0x000059e0
        /*1430*/ 	.word	0x00000060
        /*1434*/ 	.word	0x00000000
        /*1438*/ 	.short	0x0101
        /*143a*/ 	.byte	0x3f
	.zero		1


	//   ....[29]....
        /*143c*/ 	.word	0x000062c0
        /*1440*/ 	.word	0x00000013
        /*1444*/ 	.word	0x00032400
        /*1448*/ 	.short	0x010a
        /*144a*/ 	.byte	0x3f
	.zero		1


	//   ....[30]....
        /*144c*/ 	.word	0x00006310
        /*1450*/ 	.word	0x00000013
        /*1454*/ 	.word	0x00032400
        /*1458*/ 	.short	0x010a
        /*145a*/ 	.byte	0x3f
	.zero		1


	//   ....[31]....
        /*145c*/ 	.word	0x00006e10
        /*1460*/ 	.word	0x00000013
        /*1464*/ 	.word	0x00032400
        /*1468*/ 	.short	0x010a
        /*146a*/ 	.byte	0x3f
	.zero		1


	//   ....[32]....
        /*146c*/ 	.word	0x00008300
        /*1470*/ 	.word	0x00000013
        /*1474*/ 	.word	0x00032400
        /*1478*/ 	.short	0x010a
        /*147a*/ 	.byte	0x3f
	.zero		1


	//   ....[33]....
        /*147c*/ 	.word	0x00009230
        /*1480*/ 	.word	0x000000b4
        /*1484*/ 	.word	0x00032430
        /*1488*/ 	.short	0x010a
        /*148a*/ 	.byte	0x3f
	.zero		1


	//   ....[34]....
        /*148c*/ 	.word	0x000092c0
        /*1490*/ 	.word	0x000000b4
        /*1494*/ 	.word	0x00032430
        /*1498*/ 	.short	0x010a
        /*149a*/ 	.byte	0x3f
	.zero		1


	//   ....[35]....
        /*149c*/ 	.word	0x000095f0
        /*14a0*/ 	.word	0x00000013
        /*14a4*/ 	.word	0x00032410
        /*14a8*/ 	.short	0x010a
        /*14aa*/ 	.byte	0x3f
	.zero		1


	//   ....[36]....
        /*14ac*/ 	.word	0x00009640
        /*14b0*/ 	.word	0x000000b4
        /*14b4*/ 	.word	0x00032450
        /*14b8*/ 	.short	0x010a
        /*14ba*/ 	.byte	0x3f
	.zero		1


	//   ....[37]....
        /*14bc*/ 	.word	0x000096c0
        /*14c0*/ 	.word	0x000000b4
        /*14c4*/ 	.word	0x00032450
        /*14c8*/ 	.short	0x010a
        /*14ca*/ 	.byte	0x3f
	.zero		1


	//   ....[38]....
        /*14cc*/ 	.word	0x0000b8a0
        /*14d0*/ 	.word	0x00000018
        /*14d4*/ 	.word	0x00000000
        /*14d8*/ 	.short	0x0101
        /*14da*/ 	.byte	0x3f
	.zero		1


	//   ....[39]....
        /*14dc*/ 	.word	0x0000c2c0
        /*14e0*/ 	.word	0x000000b4
        /*14e4*/ 	.word	0x00000000
        /*14e8*/ 	.short	0x0101
        /*14ea*/ 	.byte	0x3f
	.zero		1


	//   ....[40]....
        /*14ec*/ 	.word	0x0000c3a0
        /*14f0*/ 	.word	0x000000d2
        /*14f4*/ 	.word	0x00032430
        /*14f8*/ 	.short	0x010a
        /*14fa*/ 	.byte	0x3f
	.zero		1


	//   ....[41]....
        /*14fc*/ 	.word	0x0000c410
        /*1500*/ 	.word	0x000000d2
        /*1504*/ 	.word	0x00032430
        /*1508*/ 	.short	0x010a
        /*150a*/ 	.byte	0x3f
	.zero		1


	//   ....[42]....
        /*150c*/ 	.word	0x0000c6b0
        /*1510*/ 	.word	0x000000d2
        /*1514*/ 	.word	0x00032450
        /*1518*/ 	.short	0x010a
        /*151a*/ 	.byte	0x3f
	.zero		1


	//   ....[43]....
        /*151c*/ 	.word	0x0000c700
        /*1520*/ 	.word	0x000000d2
        /*1524*/ 	.word	0x00032450
        /*1528*/ 	.short	0x010a
        /*152a*/ 	.byte	0x3f
	.zero		1


	//   ....[44]....
        /*152c*/ 	.word	0x0000edc0
        /*1530*/ 	.word	0x0000009c
        /*1534*/ 	.word	0x00000000
        /*1538*/ 	.short	0x0101
        /*153a*/ 	.byte	0x3f
	.zero		1


	//   ....[45]....
        /*153c*/ 	.word	0x0000f8c0
        /*1540*/ 	.word	0x000000d2
        /*1544*/ 	.word	0x00000000
        /*1548*/ 	.short	0x0101
        /*154a*/ 	.byte	0x3f
	.zero		1


	//   ....[46]....
        /*154c*/ 	.word	0x0000f9c0
        /*1550*/ 	.word	0x000000d2
        /*1554*/ 	.word	0x00032430
        /*1558*/ 	.short	0x010a
        /*155a*/ 	.byte	0x3f
	.zero		1


	//   ....[47]....
        /*155c*/ 	.word	0x0000fa30
        /*1560*/ 	.word	0x000000d2
        /*1564*/ 	.word	0x00032430
        /*1568*/ 	.short	0x010a
        /*156a*/ 	.byte	0x3f
	.zero		1


	//   ....[48]....
        /*156c*/ 	.word	0x0000fcd0
        /*1570*/ 	.word	0x000000d2
        /*1574*/ 	.word	0x00032450
        /*1578*/ 	.short	0x010a
        /*157a*/ 	.byte	0x3f
	.zero		1


	//   ....[49]....
        /*157c*/ 	.word	0x0000fd20
        /*1580*/ 	.word	0x000000d2
        /*1584*/ 	.word	0x00032450
        /*1588*/ 	.short	0x010a
        /*158a*/ 	.byte	0x3f
	.zero		1


	//   ....[50]....
        /*158c*/ 	.word	0x00011e00
        /*1590*/ 	.word	0x00000003
        /*1594*/ 	.word	0x00000000
        /*1598*/ 	.short	0x0101
        /*159a*/ 	.byte	0x3f
	.zero		1


	//   ....[51]....
        /*159c*/ 	.word	0x00012750
        /*15a0*/ 	.word	0x000000d2
        /*15a4*/ 	.word	0x00000000
        /*15a8*/ 	.short	0x0101
        /*15aa*/ 	.byte	0x3f
	.zero		1


	//   ....[52]....
        /*15ac*/ 	.word	0x00014d30
        /*15b0*/ 	.word	0x00000000
        /*15b4*/ 	.word	0x00000000
        /*15b8*/ 	.short	0x0101
        /*15ba*/ 	.byte	0x3f
	.zero		1


	//   ....[53]....
        /*15bc*/ 	.word	0x000179d0
        /*15c0*/ 	.word	0x00000006
        /*15c4*/ 	.word	0x00032420
        /*15c8*/ 	.short	0x010a
        /*15ca*/ 	.byte	0x3f
	.zero		1


	//   ....[54]....
        /*15cc*/ 	.word	0x00017ac0
        /*15d0*/ 	.word	0x00000004
        /*15d4*/ 	.word	0x000324a0
        /*15d8*/ 	.short	0x010a
        /*15da*/ 	.byte	0x3f
	.zero		1


	//   ....[55]....
        /*15dc*/ 	.word	0x00017d10
        /*15e0*/ 	.word	0x00000004
        /*15e4*/ 	.word	0x000324c0
        /*15e8*/ 	.short	0x010a
        /*15ea*/ 	.byte	0x3f
	.zero		1


	//   ....[56]....
        /*15ec*/ 	.word	0x000183d0
        /*15f0*/ 	.word	0x00000005
        /*15f4*/ 	.word	0x000324a0
        /*15f8*/ 	.short	0x010a
        /*15fa*/ 	.byte	0x3f
	.zero		1


	//   ....[57]....
        /*15fc*/ 	.word	0x00018610
        /*1600*/ 	.word	0x00000005
        /*1604*/ 	.word	0x000324c0
        /*1608*/ 	.short	0x010a
        /*160a*/ 	.byte	0x3f
	.zero		1


	//   ....[58]....
        /*160c*/ 	.word	0x00019630
        /*1610*/ 	.word	0x00000000
        /*1614*/ 	.word	0x00032440
        /*1618*/ 	.short	0x010a
        /*161a*/ 	.byte	0x3f
	.zero		1


	//   ....[59]....
        /*161c*/ 	.word	0x0001a4a0
        /*1620*/ 	.word	0x00000008
        /*1624*/ 	.word	0x00032400
        /*1628*/ 	.short	0x0107
        /*162a*/ 	.byte	0x3f
	.zero		1


	//   ....[60]....
        /*162c*/ 	.word	0x0001a540
        /*1630*/ 	.word	0x00000002
        /*1634*/ 	.word	0x00032400
        /*1638*/ 	.short	0x0101
        /*163a*/ 	.byte	0x3f
	.zero		1


	//   ....[61]....
        /*163c*/ 	.word	0x0001b1a0
        /*1640*/ 	.word	0x00000008
        /*1644*/ 	.word	0x00032410
        /*1648*/ 	.short	0x0107
        /*164a*/ 	.byte	0x3f
	.zero		1


	//   ....[62]....
        /*164c*/ 	.word	0x0001b2a0
        /*1650*/ 	.word	0x00000002
        /*1654*/ 	.word	0x00032410
        /*1658*/ 	.short	0x0101
        /*165a*/ 	.byte	0x3f
	.zero		1


	//   ....[63]....
        /*165c*/ 	.word	0x0001b2c0
        /*1660*/ 	.word	0x00000002
        /*1664*/ 	.word	0x00032420
        /*1668*/ 	.short	0x010a
        /*166a*/ 	.byte	0x3f
	.zero		1


	//   ....[64]....
        /*166c*/ 	.word	0x0001b3d0
        /*1670*/ 	.word	0x00000002
        /*1674*/ 	.word	0x00032460
        /*1678*/ 	.short	0x010a
        /*167a*/ 	.byte	0x3f
	.zero		1


	//   ....[65]....
        /*167c*/ 	.word	0x0001bcc0
        /*1680*/ 	.word	0x00000002
        /*1684*/ 	.word	0x00032440
        /*1688*/ 	.short	0x010a
        /*168a*/ 	.byte	0x3f
	.zero		1


	//   ....[66]....
        /*168c*/ 	.word	0x0001bf20
        /*1690*/ 	.word	0x00000002
        /*1694*/ 	.word	0x00032460
        /*1698*/ 	.short	0x010a
        /*169a*/ 	.byte	0x3f
	.zero		1


	//   ....[67]....
        /*169c*/ 	.word	0x0001c7a0
        /*16a0*/ 	.word	0x00000003
        /*16a4*/ 	.word	0x00032440
        /*16a8*/ 	.short	0x010a
        /*16aa*/ 	.byte	0x3f
	.zero		1


	//   ....[68]....
        /*16ac*/ 	.word	0x0001c9f0
        /*16b0*/ 	.word	0x00000003
        /*16b4*/ 	.word	0x00032460
        /*16b8*/ 	.short	0x010a
        /*16ba*/ 	.byte	0x3f
	.zero		1


	//   ....[69]....
        /*16bc*/ 	.word	0x0001d200
        /*16c0*/ 	.word	0x00000003
        /*16c4*/ 	.word	0x00032440
        /*16c8*/ 	.short	0x010a
        /*16ca*/ 	.byte	0x3f
	.zero		1


	//   ....[70]....
        /*16cc*/ 	.word	0x0001d460
        /*16d0*/ 	.word	0x00000003
        /*16d4*/ 	.word	0x00032460
        /*16d8*/ 	.short	0x010a
        /*16da*/ 	.byte	0x3f
	.zero		1


	//   ....[71]....
        /*16dc*/ 	.word	0x0001e8d0
        /*16e0*/ 	.word	0x00000000
        /*16e4*/ 	.word	0x00032420
        /*16e8*/ 	.short	0x010a
        /*16ea*/ 	.byte	0x3f
	.zero		1


	//   ....[72]....
        /*16ec*/ 	.word	0x0001ea80
        /*16f0*/ 	.word	0x00000006
        /*16f4*/ 	.word	0x00000000
        /*16f8*/ 	.short	0x010a
        /*16fa*/ 	.byte	0x3f
	.zero		1


	//   ....[73]....
        /*16fc*/ 	.word	0x0001eaf0
        /*1700*/ 	.word	0x00000007
        /*1704*/ 	.word	0x00000000
        /*1708*/ 	.short	0x010a
        /*170a*/ 	.byte	0x3f
	.zero		1


	//   ....[74]....
        /*170c*/ 	.word	0x0001eb60
        /*1710*/ 	.word	0x00000004
        /*1714*/ 	.word	0x00000000
        /*1718*/ 	.short	0x010a
        /*171a*/ 	.byte	0x3f
	.zero		1


	//   ....[75]....
        /*171c*/ 	.word	0x0001eb90
        /*1720*/ 	.word	0x00000003
        /*1724*/ 	.word	0x00000000
        /*1728*/ 	.short	0x010a
        /*172a*/ 	.byte	0x3f
	.zero		1


	//   ....[76]....
        /*172c*/ 	.word	0x0001ebf0
        /*1730*/ 	.word	0x00000060
        /*1734*/ 	.word	0x00032490
        /*1738*/ 	.short	0x010a
        /*173a*/ 	.byte	0x3f
	.zero		1


	//   ....[77]....
        /*173c*/ 	.word	0x0001ec40
        /*1740*/ 	.word	0x00000060
        /*1744*/ 	.word	0x00032490
        /*1748*/ 	.short	0x010a
        /*174a*/ 	.byte	0x3f
	.zero		1


	//   ....[78]....
        /*174c*/ 	.word	0x0001ec90
        /*1750*/ 	.word	0x00000060
        /*1754*/ 	.word	0x00032490
        /*1758*/ 	.short	0x010a
        /*175a*/ 	.byte	0x3f
	.zero		1


	//   ....[79]....
        /*175c*/ 	.word	0x0001ece0
        /*1760*/ 	.word	0x00000060
        /*1764*/ 	.word	0x000324b0
        /*1768*/ 	.short	0x010a
        /*176a*/ 	.byte	0x3f
	.zero		1


	//   ....[80]....
        /*176c*/ 	.word	0x0001f1a0
        /*1770*/ 	.word	0x00000013
        /*1774*/ 	.word	0x00032400
        /*1778*/ 	.short	0x010a
        /*177a*/ 	.byte	0x3f
	.zero		1


	//   ....[81]....
        /*177c*/ 	.word	0x0001f7b0
        /*1780*/ 	.word	0x00000013
        /*1784*/ 	.word	0x00032400
        /*1788*/ 	.short	0x010a
        /*178a*/ 	.byte	0x3f
	.zero		1


	//   ....[82]....
        /*178c*/ 	.word	0x0001f800
        /*1790*/ 	.word	0x000000b4
        /*1794*/ 	.word	0x00032430
        /*1798*/ 	.short	0x010a
        /*179a*/ 	.byte	0x3f
	.zero		1


	//   ....[83]....
        /*179c*/ 	.word	0x0001f850
        /*17a0*/ 	.word	0x00000013
        /*17a4*/ 	.word	0x00032410
        /*17a8*/ 	.short	0x010a
        /*17aa*/ 	.byte	0x3f
	.zero		1


	//   ....[84]....
        /*17ac*/ 	.word	0x0001f8a0
        /*17b0*/ 	.word	0x000000b4
        /*17b4*/ 	.word	0x00032450
        /*17b8*/ 	.short	0x010a
        /*17ba*/ 	.byte	0x3f
	.zero		1


	//   ....[85]....
        /*17bc*/ 	.word	0x0001f8f0
        /*17c0*/ 	.word	0x000000d2
        /*17c4*/ 	.word	0x00032430
        /*17c8*/ 	.short	0x010a
        /*17ca*/ 	.byte	0x3f
	.zero		1


	//   ....[86]....
        /*17cc*/ 	.word	0x0001f940
        /*17d0*/ 	.word	0x000000d2
        /*17d4*/ 	.word	0x00032450
        /*17d8*/ 	.short	0x010a
        /*17da*/ 	.byte	0x3f
	.zero		1


	//   ....[87]....
        /*17dc*/ 	.word	0x0001f990
        /*17e0*/ 	.word	0x000000d2
        /*17e4*/ 	.word	0x00032430
        /*17e8*/ 	.short	0x010a
        /*17ea*/ 	.byte	0x3f
	.zero		1


	//   ....[88]....
        /*17ec*/ 	.word	0x0001f9e0
        /*17f0*/ 	.word	0x000000d2
        /*17f4*/ 	.word	0x00032450
        /*17f8*/ 	.short	0x010a
        /*17fa*/ 	.byte	0x3f
	.zero		1


	//   ....[89]....
        /*17fc*/ 	.word	0x0001ffc0
        /*1800*/ 	.word	0x00000005
        /*1804*/ 	.word	0x00032420
        /*1808*/ 	.short	0x010a
        /*180a*/ 	.byte	0x3f
	.zero		1


	//   ....[90]....
        /*180c*/ 	.word	0x00020010
        /*1810*/ 	.word	0x00000004
        /*1814*/ 	.word	0x000324a0
        /*1818*/ 	.short	0x010a
        /*181a*/ 	.byte	0x3f
	.zero		1


	//   ....[91]....
        /*181c*/ 	.word	0x00020060
        /*1820*/ 	.word	0x00000004
        /*1824*/ 	.word	0x000324c0
        /*1828*/ 	.short	0x010a
        /*182a*/ 	.byte	0x3f
	.zero		1


	//   ....[92]....
        /*182c*/ 	.word	0x000200b0
        /*1830*/ 	.word	0x00000005
        /*1834*/ 	.word	0x000324a0
        /*1838*/ 	.short	0x010a
        /*183a*/ 	.byte	0x3f
	.zero		1


	//   ....[93]....
        /*183c*/ 	.word	0x00020100
        /*1840*/ 	.word	0x00000005
        /*1844*/ 	.word	0x000324c0
        /*1848*/ 	.short	0x010a
        /*184a*/ 	.byte	0x3f
	.zero		1


	//   ....[94]....
        /*184c*/ 	.word	0x000202a0
        /*1850*/ 	.word	0x00000000
        /*1854*/ 	.word	0x00032440
        /*1858*/ 	.short	0x010a
        /*185a*/ 	.byte	0x3f
	.zero		1


	//   ....[95]....
        /*185c*/ 	.word	0x00021bc0
        /*1860*/ 	.word	0x00000002
        /*1864*/ 	.word	0x00032420
        /*1868*/ 	.short	0x010a
        /*186a*/ 	.byte	0x3f
	.zero		1


	//   ....[96]....
        /*186c*/ 	.word	0x00021c10
        /*1870*/ 	.word	0x00000002
        /*1874*/ 	.word	0x00032460
        /*1878*/ 	.short	0x010a
        /*187a*/ 	.byte	0x3f
	.zero		1


	//   ....[97]....
        /*187c*/ 	.word	0x00021c60
        /*1880*/ 	.word	0x00000002
        /*1884*/ 	.word	0x00032440
        /*1888*/ 	.short	0x010a
        /*188a*/ 	.byte	0x3f
	.zero		1


	//   ....[98]....
        /*188c*/ 	.word	0x00021cb0
        /*1890*/ 	.word	0x00000002
        /*1894*/ 	.word	0x00032460
        /*1898*/ 	.short	0x010a
        /*189a*/ 	.byte	0x3f
	.zero		1


	//   ....[99]....
        /*189c*/ 	.word	0x00021d00
        /*18a0*/ 	.word	0x00000003
        /*18a4*/ 	.word	0x00032440
        /*18a8*/ 	.short	0x010a
        /*18aa*/ 	.byte	0x3f
	.zero		1


	//   ....[100]....
        /*18ac*/ 	.word	0x00021d50
        /*18b0*/ 	.word	0x00000003
        /*18b4*/ 	.word	0x00032460
        /*18b8*/ 	.short	0x010a
        /*18ba*/ 	.byte	0x3f
	.zero		1


	//   ....[101]....
        /*18bc*/ 	.word	0x00021da0
        /*18c0*/ 	.word	0x00000003
        /*18c4*/ 	.word	0x00032440
        /*18c8*/ 	.short	0x010a
        /*18ca*/ 	.byte	0x3f
	.zero		1


	//   ....[102]....
        /*18cc*/ 	.word	0x00021df0
        /*18d0*/ 	.word	0x00000003
        /*18d4*/ 	.word	0x00032460
        /*18d8*/ 	.short	0x010a
        /*18da*/ 	.byte	0x3f
	.zero		1


	//   ....[103]....
        /*18dc*/ 	.word	0x00022850
        /*18e0*/ 	.word	0x00000000
        /*18e4*/ 	.word	0x00032420
        /*18e8*/ 	.short	0x010a
        /*18ea*/ 	.byte	0x3f
	.zero		1


	//   ....[104]....
        /*18ec*/ 	.word	0x000229f0
        /*18f0*/ 	.word	0x00000006
        /*18f4*/ 	.word	0x00000000
        /*18f8*/ 	.short	0x010a
        /*18fa*/ 	.byte	0x3f
	.zero		1


	//   ....[105]....
        /*18fc*/ 	.word	0x00022a40
        /*1900*/ 	.word	0x00000007
        /*1904*/ 	.word	0x00000000
        /*1908*/ 	.short	0x010a
        /*190a*/ 	.byte	0x3f
	.zero		1


	//   ....[106]....
        /*190c*/ 	.word	0x00022a90
        /*1910*/ 	.word	0x00000004
        /*1914*/ 	.word	0x00000000
        /*1918*/ 	.short	0x010a
        /*191a*/ 	.byte	0x3f
	.zero		1


	//----- nvinfo : EIATTR_NUM_MBARRIERS
	.align		4
.L_651:
        /*191c*/ 	.byte	0x03, 0x38
        /*191e*/ 	.short	0x0017


	//----- nvinfo : EIATTR_EXIT_INSTR_OFFSETS
	.align		4
        /*1920*/ 	.byte	0x04, 0x1c
        /*1922*/ 	.short	(.L_653 - .L_652)


	//   ....[0]....
.L_652:
        /*1924*/ 	.word	0x0001ebe0


	//----- nvinfo : EIATTR_MAX_THREADS
	.align		4
.L_653:
        /*1928*/ 	.byte	0x04, 0x05
        /*192a*/ 	.short	(.L_655 - .L_654)
.L_654:
        /*192c*/ 	.word	0x00000180
        /*1930*/ 	.word	0x00000001
        /*1934*/ 	.word	0x00000001


	//----- nvinfo : EIATTR_CRS_STACK_SIZE
	.align		4
.L_655:
        /*1938*/ 	.byte	0x04, 0x1e
        /*193a*/ 	.short	(.L_657 - .L_656)
.L_656:
        /*193c*/ 	.word	0x00000000


	//----- nvinfo : EIATTR_CBANK_PARAM_SIZE
	.align		4
.L_657:
        /*1940*/ 	.byte	0x03, 0x19
        /*1942*/ 	.short	0x0bf0


	//----- nvinfo : EIATTR_PARAM_CBANK
	.align		4
        /*1944*/ 	.byte	0x04, 0x0a
        /*1946*/ 	.short	(.L_659 - .L_658)
	.align		4
.L_658:
        /*1948*/ 	.word	index@(.nv.constant0._ZN7cutlass13device_kernelIN5flash11enable_sm90INS1_16FlashAttnFwdSm90INS1_25CollectiveMainloopFwdSm90ILi2EN4cute5tupleIJNS5_1CILi1EEES8_S8_EEENS6_IJNS7_ILi128EEENS7_ILi96EEENS7_ILi64EEEEEELi256ENS_6half_tEfNS_4arch4Sm90ELb1ELb0ELb1ELb1ELb0ELb1ELb1ELb1ELb0ELb1ELb0ELb0EEENS1_21CollectiveEpilogueFwdINS6_IJSA_NS7_ILi256EEESB_EEES9_SE_SG_Li256ELb1ELb1ELb0ELb0EEENS1_36VarlenDynamicPersistentTileSchedulerILi128ELi96ELi256ELi128ELb0ELb1ELb1ELb1ELb1ELb1EEEEEEEEEvNT_6ParamsE)
        /*194c*/ 	.short	0x0210
        /*194e*/ 	.short	0x0bf0


	//----- nvinfo : EIATTR_SW_WAR
	.align		4
.L_659:
        /*1950*/ 	.byte	0x04, 0x36
        /*1952*/ 	.short	(.L_661 - .L_660)
.L_660:
        /*1954*/ 	.word	0x00000008
.L_661:


//--------------------- .nv.callgraph             --------------------------
	.section	.nv.callgraph,"",@"SHT_CUDA_CALLGRAPH"
	.align	4
	.sectionentsize	8
	.align		4
        /*0000*/ 	.word	0x00000000
	.align		4
        /*0004*/ 	.word	0xffffffff
	.align		4
        /*0008*/ 	.word	index@(_ZN7cutlass13device_kernelIN5flash11enable_sm90INS1_16FlashAttnFwdSm90INS1_25CollectiveMainloopFwdSm90ILi2EN4cute5tupleIJNS5_1CILi1EEES8_S8_EEENS6_IJNS7_ILi128EEENS7_ILi96EEENS7_ILi64EEEEEELi256ENS_6half_tEfNS_4arch4Sm90ELb0ELb0ELb1ELb0ELb0ELb0ELb0ELb1ELb0ELb1ELb0ELb0EEENS1_21CollectiveEpilogueFwdINS6_IJSA_NS7_ILi256EEESB_EEES9_SE_SG_Li256ELb0ELb1ELb0ELb0EEENS1_29StaticPersistentTileSchedulerILb0EEEEEEEEEvNT_6ParamsE)
	.align		4
        /*000c*/ 	.word	index@(__assertfail)
	.align		4
        /*0010*/ 	.word	index@(_ZN7cutlass13device_kernelIN5flash11enable_sm90INS1_16FlashAttnFwdSm90INS1_25CollectiveMainloopFwdSm90ILi2EN4cute5tupleIJNS5_1CILi1EEES8_S8_EEENS6_IJNS7_ILi128EEENS7_ILi96EEENS7_ILi64EEEEEELi256ENS_6half_tEfNS_4arch4Sm90ELb0ELb0ELb1ELb0ELb0ELb0ELb1ELb1ELb0ELb1ELb0ELb0EEENS1_21CollectiveEpilogueFwdINS6_IJSA_NS7_ILi256EEESB_EEES9_SE_SG_Li256ELb0ELb1ELb0ELb0EEENS1_29StaticPersistentTileSchedulerILb0EEEEEEEEEvNT_6ParamsE)
	.align		4
        /*0014*/ 	.word	index@(__assertfail)
	.align		4
        /*0018*/ 	.word	index@(_ZN7cutlass13device_kernelIN5flash11enable_sm90INS1_16FlashAttnFwdSm90INS1_25CollectiveMainloopFwdSm90ILi2EN4cute5tupleIJNS5_1CILi1EEES8_S8_EEENS6_IJNS7_ILi128EEENS7_ILi96EEENS7_ILi64EEEEEELi256ENS_6half_tEfNS_4arch4Sm90ELb0ELb0ELb1ELb1ELb0ELb0ELb0ELb1ELb0ELb1ELb0ELb0EEENS1_21CollectiveEpilogueFwdINS6_IJSA_NS7_ILi256EEESB_EEES9_SE_SG_Li256ELb1ELb1ELb0ELb0EEENS1_36VarlenDynamicPersistentTileSchedulerILi128ELi96ELi256ELi128ELb0ELb1ELb1ELb0ELb1ELb1EEEEEEEEEvNT_6ParamsE)
	.align		4
        /*001c*/ 	.word	index@(__assertfail)
	.align		4
        /*0020*/ 	.word	index@(_ZN7cutlass13device_kernelIN5flash11enable_sm90INS1_16FlashAttnFwdSm90INS1_25CollectiveMainloopFwdSm90ILi2EN4cute5tupleIJNS5_1CILi1EEES8_S8_EEENS6_IJNS7_ILi128EEENS7_ILi96EEENS7_ILi64EEEEEELi256ENS_6half_tEfNS_4arch4Sm90ELb0ELb0ELb1ELb1ELb0ELb1ELb0ELb1ELb0ELb1ELb0ELb0EEENS1_21CollectiveEpilogueFwdINS6_IJSA_NS7_ILi256EEESB_EEES9_SE_SG_Li256ELb1ELb1ELb0ELb0EEENS1_36VarlenDynamicPersistentTileSchedulerILi128ELi96ELi256ELi128ELb0ELb1ELb1ELb0ELb1ELb1EEEEEEEEEvNT_6ParamsE)
	.align		4
        /*0024*/ 	.word	index@(__assertfail)
	.align		4
        /*0028*/ 	.word	index@(_ZN7cutlass13device_kernelIN5flash11enable_sm90INS1_16FlashAttnFwdSm90INS1_25CollectiveMainloopFwdSm90ILi2EN4cute5tupleIJNS5_1CILi1EEES8_S8_EEENS6_IJNS7_ILi128EEENS7_ILi96EEENS7_ILi64EEEEEELi256ENS_6half_tEfNS_4arch4Sm90ELb0ELb0ELb1ELb1ELb0ELb0ELb1ELb1ELb0ELb1ELb0ELb0EEENS1_21CollectiveEpilogueFwdINS6_IJSA_NS7_ILi256EEESB_EEES9_SE_SG_Li256ELb1ELb1ELb0ELb0EEENS1_36VarlenDynamicPersistentTileSchedulerILi128ELi96ELi256ELi128ELb0ELb1ELb1ELb0ELb1ELb1EEEEEEEEEvNT_6ParamsE)
	.align		4
        /*002c*/ 	.word	index@(__assertfail)
	.align		4
        /*0030*/ 	.word	index@(_ZN7cutlass13device_kernelIN5flash11enable_sm90INS1_16FlashAttnFwdSm90INS1_25CollectiveMainloopFwdSm90ILi2EN4cute5tupleIJNS5_1CILi1EEES8_S8_EEENS6_IJNS7_ILi128EEENS7_ILi96EEENS7_ILi64EEEEEELi256ENS_6half_tEfNS_4arch4Sm90ELb0ELb0ELb1ELb1ELb0ELb1ELb1ELb1ELb0ELb1ELb0ELb0EEENS1_21CollectiveEpilogueFwdINS6_IJSA_NS7_ILi256EEESB_EEES9_SE_SG_Li256ELb1ELb1ELb0ELb0EEENS1_36VarlenDynamicPersistentTileSchedulerILi128ELi96ELi256ELi128ELb0ELb1ELb1ELb0ELb1ELb1EEEEEEEEEvNT_6ParamsE)
	.align		4
        /*0034*/ 	.word	index@(__assertfail)
	.align		4
        /*0038*/ 	.word	index@(_ZN7cutlass13device_kernelIN5flash11enable_sm90INS1_16FlashAttnFwdSm90INS1_25CollectiveMainloopFwdSm90ILi2EN4cute5tupleIJNS5_1CILi1EEES8_S8_EEENS6_IJNS7_ILi128EEENS7_ILi96EEENS7_ILi64EEEEEELi256ENS_6half_tEfNS_4arch4Sm90ELb0ELb1ELb1ELb0ELb0ELb0ELb0ELb1ELb0ELb1ELb0ELb0EEENS1_21CollectiveEpilogueFwdINS6_IJSA_NS7_ILi256EEESB_EEES9_SE_SG_Li256ELb0ELb1ELb0ELb0EEENS1_30DynamicPersistentTileSchedulerILi256ELi128ELb0ELb1ELb1EEEEEEEEEvNT_6ParamsE)
	.align		4
        /*003c*/ 	.word	index@(__assertfail)
	.align		4
        /*0040*/ 	.word	index@(_ZN7cutlass13device_kernelIN5flash11enable_sm90INS1_16FlashAttnFwdSm90INS1_25CollectiveMainloopFwdSm90ILi2EN4cute5tupleIJNS5_1CILi1EEES8_S8_EEENS6_IJNS7_ILi128EEENS7_ILi96EEENS7_ILi64EEEEEELi256ENS_6half_tEfNS_4arch4Sm90ELb0ELb1ELb1ELb0ELb0ELb0ELb1ELb1ELb0ELb1ELb0ELb0EEENS1_21CollectiveEpilogueFwdINS6_IJSA_NS7_ILi256EEESB_EEES9_SE_SG_Li256ELb0ELb1ELb0ELb0EEENS1_30DynamicPersistentTileSchedulerILi256ELi128ELb0ELb1ELb1EEEEEEEEEvNT_6ParamsE)
	.align		4
        /*0044*/ 	.word	index@(__assertfail)
	.align		4
        /*0048*/ 	.word	index@(_ZN7cutlass13device_kernelIN5flash11enable_sm90INS1_16FlashAttnFwdSm90INS1_25CollectiveMainloopFwdSm90ILi2EN4cute5tupleIJNS5_1CILi1EEES8_S8_EEENS6_IJNS7_ILi128EEENS7_ILi96EEENS7_ILi64EEEEEELi256ENS_6half_tEfNS_4arch4Sm90ELb0ELb1ELb1ELb1ELb0ELb0ELb0ELb1ELb0ELb1ELb0ELb0EEENS1_21CollectiveEpilogueFwdINS6_IJSA_NS7_ILi256EEESB_EEES9_SE_SG_Li256ELb1ELb1ELb0ELb0EEENS1_36VarlenDynamicPersistentTileSchedulerILi128ELi96ELi256ELi128ELb0ELb1ELb1ELb1ELb0ELb1EEEEEEEEEvNT_6ParamsE)
	.align		4
        /*004c*/ 	.word	index@(__assertfail)
	.align		4
        /*0050*/ 	.word	index@(_ZN7cutlass13device_kernelIN5flash11enable_sm90INS1_16FlashAttnFwdSm90INS1_25CollectiveMainloopFwdSm90ILi2EN4cute5tupleIJNS5_1CILi1EEES8_S8_EEENS6_IJNS7_ILi128EEENS7_ILi96EEENS7_ILi64EEEEEELi256ENS_6half_tEfNS_4arch4Sm90ELb0ELb1ELb1ELb1ELb0ELb1ELb0ELb1ELb0ELb1ELb0ELb0EEENS1_21CollectiveEpilogueFwdINS6_IJSA_NS7_ILi256EEESB_EEES9_SE_SG_Li256ELb1ELb1ELb0ELb0EEENS1_36VarlenDynamicPersistentTileSchedulerILi128ELi96ELi256ELi128ELb0ELb1ELb1ELb1ELb0ELb1EEEEEEEEEvNT_6ParamsE)
	.align		4
        /*0054*/ 	.word	index@(__assertfail)
	.align		4
        /*0058*/ 	.word	index@(_ZN7cutlass13device_kernelIN5flash11enable_sm90INS1_16FlashAttnFwdSm90INS1_25CollectiveMainloopFwdSm90ILi2EN4cute5tupleIJNS5_1CILi1EEES8_S8_EEENS6_IJNS7_ILi128EEENS7_ILi96EEENS7_ILi64EEEEEELi256ENS_6half_tEfNS_4arch4Sm90ELb0ELb1ELb1ELb1ELb0ELb0ELb1ELb1ELb0ELb1ELb0ELb0EEENS1_21CollectiveEpilogueFwdINS6_IJSA_NS7_ILi256EEESB_EEES9_SE_SG_Li256ELb1ELb1ELb0ELb0EEENS1_36VarlenDynamicPersistentTileSchedulerILi128ELi96ELi256ELi128ELb0ELb1ELb1ELb1ELb0ELb1EEEEEEEEEvNT_6ParamsE)
	.align		4
        /*005c*/ 	.word	index@(__assertfail)
	.align		4
        /*0060*/ 	.word	index@(_ZN7cutlass13device_kernelIN5flash11enable_sm90INS1_16FlashAttnFwdSm90INS1_25CollectiveMainloopFwdSm90ILi2EN4cute5tupleIJNS5_1CILi1EEES8_S8_EEENS6_IJNS7_ILi128EEENS7_ILi96EEENS7_ILi64EEEEEELi256ENS_6half_tEfNS_4arch4Sm90ELb0ELb1ELb1ELb1ELb0ELb1ELb1ELb1ELb0ELb1ELb0ELb0EEENS1_21CollectiveEpilogueFwdINS6_IJSA_NS7_ILi256EEESB_EEES9_SE_SG_Li256ELb1ELb1ELb0ELb0EEENS1_36VarlenDynamicPersistentTileSchedulerILi128ELi96ELi256ELi128ELb0ELb1ELb1ELb1ELb0ELb1EEEEEEEEEvNT_6ParamsE)
	.align		4
        /*0064*/ 	.word	index@(__assertfail)
	.align		4
        /*0068*/ 	.word	index@(_ZN7cutlass13device_kernelIN5flash11enable_sm90INS1_16FlashAttnFwdSm90INS1_25CollectiveMainloopFwdSm90ILi2EN4cute5tupleIJNS5_1CILi1EEES8_S8_EEENS6_IJNS7_ILi128EEENS7_ILi96EEENS7_ILi64EEEEEELi256ENS_6half_tEfNS_4arch4Sm90ELb1ELb0ELb1ELb0ELb0ELb0ELb0ELb1ELb0ELb1ELb0ELb0EEENS1_21CollectiveEpilogueFwdINS6_IJSA_NS7_ILi256EEESB_EEES9_SE_SG_Li256ELb0ELb1ELb0ELb0EEENS1_30DynamicPersistentTileSchedulerILi256ELi128ELb0ELb1ELb1EEEEEEEEEvNT_6ParamsE)
	.align		4
        /*006c*/ 	.word	index@(__assertfail)
	.align		4
        /*0070*/ 	.word	index@(_ZN7cutlass13device_kernelIN5flash11enable_sm90INS1_16FlashAttnFwdSm90INS1_25CollectiveMainloopFwdSm90ILi2EN4cute5tupleIJNS5_1CILi1EEES8_S8_EEENS6_IJNS7_ILi128EEENS7_ILi96EEENS7_ILi64EEEEEELi256ENS_6half_tEfNS_4arch4Sm90ELb1ELb0ELb1ELb0ELb0ELb0ELb1ELb1ELb0ELb1ELb0ELb0EEENS1_21CollectiveEpilogueFwdINS6_IJSA_NS7_ILi256EEESB_EEES9_SE_SG_Li256ELb0ELb1ELb0ELb0EEENS1_30DynamicPersistentTileSchedulerILi256ELi128ELb0ELb1ELb1EEEEEEEEEvNT_6ParamsE)
	.align		4
        /*0074*/ 	.word	index@(__assertfail)
	.align		4
        /*0078*/ 	.word	index@(_ZN7cutlass13device_kernelIN5flash11enable_sm90INS1_16FlashAttnFwdSm90INS1_25CollectiveMainloopFwdSm90ILi2EN4cute5tupleIJNS5_1CILi1EEES8_S8_EEENS6_IJNS7_ILi128EEENS7_ILi96EEENS7_ILi64EEEEEELi256ENS_6half_tEfNS_4arch4Sm90ELb1ELb0ELb1ELb1ELb0ELb0ELb0ELb1ELb0ELb1ELb0ELb0EEENS1_21CollectiveEpilogueFwdINS6_IJSA_NS7_ILi256EEESB_EEES9_SE_SG_Li256ELb1ELb1ELb0ELb0EEENS1_36VarlenDynamicPersistentTileSchedulerILi128ELi96ELi256ELi128ELb0ELb1ELb1ELb1ELb1ELb1EEEEEEEEEvNT_6ParamsE)
	.align		4
        /*007c*/ 	.word	index@(__assertfail)
	.align		4
        /*0080*/ 	.word	index@(_ZN7cutlass13device_kernelIN5flash11enable_sm90INS1_16FlashAttnFwdSm90INS1_25CollectiveMainloopFwdSm90ILi2EN4cute5tupleIJNS5_1CILi1EEES8_S8_EEENS6_IJNS7_ILi128EEENS7_ILi96EEENS7_ILi64EEEEEELi256ENS_6half_tEfNS_4arch4Sm90ELb1ELb0ELb1ELb1ELb0ELb1ELb0ELb1ELb0ELb1ELb0ELb0EEENS1_21CollectiveEpilogueFwdINS6_IJSA_NS7_ILi256EEESB_EEES9_SE_SG_Li256ELb1ELb1ELb0ELb0EEENS1_36VarlenDynamicPersistentTileSchedulerILi128ELi96ELi256ELi128ELb0ELb1ELb1ELb1ELb1ELb1EEEEEEEEEvNT_6ParamsE)
	.align		4
        /*0084*/ 	.word	index@(__assertfail)
	.align		4
        /*0088*/ 	.word	index@(_ZN7cutlass13device_kernelIN5flash11enable_sm90INS1_16FlashAttnFwdSm90INS1_25CollectiveMainloopFwdSm90ILi2EN4cute5tupleIJNS5_1CILi1EEES8_S8_EEENS6_IJNS7_ILi128EEENS7_ILi96EEENS7_ILi64EEEEEELi256ENS_6half_tEfNS_4arch4Sm90ELb1ELb0ELb1ELb1ELb0ELb0ELb1ELb1ELb0ELb1ELb0ELb0EEENS1_21CollectiveEpilogueFwdINS6_IJSA_NS7_ILi256EEESB_EEES9_SE_SG_Li256ELb1ELb1ELb0ELb0EEENS1_36VarlenDynamicPersistentTileSchedulerILi128ELi96ELi256ELi128ELb0ELb1ELb1ELb1ELb1ELb1EEEEEEEEEvNT_6ParamsE)
	.align		4
        /*008c*/ 	.word	index@(__assertfail)
	.align		4
        /*0090*/ 	.word	index@(_ZN7cutlass13device_kernelIN5flash11enable_sm90INS1_16FlashAttnFwdSm90INS1_25CollectiveMainloopFwdSm90ILi2EN4cute5tupleIJNS5_1CILi1EEES8_S8_EEENS6_IJNS7_ILi128EEENS7_ILi96EEENS7_ILi64EEEEEELi256ENS_6half_tEfNS_4arch4Sm90ELb1ELb0ELb1ELb1ELb0ELb1ELb1ELb1ELb0ELb1ELb0ELb0EEENS1_21CollectiveEpilogueFwdINS6_IJSA_NS7_ILi256EEESB_EEES9_SE_SG_Li256ELb1ELb1ELb0ELb0EEENS1_36VarlenDynamicPersistentTileSchedulerILi128ELi96ELi256ELi128ELb0ELb1ELb1ELb1ELb1ELb1EEEEEEEEEvNT_6ParamsE)
	.align		4
        /*0094*/ 	.word	index@(__assertfail)
	.align		4
        /*0098*/ 	.word	0x00000000
	.align		4
        /*009c*/ 	.word	0xfffffffe
	.align		4
        /*00a0*/ 	.word	0x00000000
	.align		4
        /*00a4*/ 	.word	0xfffffffd
	.align		4
        /*00a8*/ 	.word	0x00000000
	.align		4
        /*00ac*/ 	.word	0xfffffffc


//--------------------- .nv.constant4             --------------------------
	.section	.nv.constant4,"a",@progbits
	.align	8
	.align		8
.nv.constant4:
        /*0000*/ 	.dword	__assertfail
	.align		8
        /*0008*/ 	.dword	__unnamed_1
	.align		8
        /*0010*/ 	.dword	__unnamed_2
	.align		8
        /*0018*/ 	.dword	__unnamed_3
	.align		8
        /*0020*/ 	.dword	__unnamed_4
	.align		8
        /*0028*/ 	.dword	__unnamed_5
	.align		8
        /*0030*/ 	.dword	__unnamed_6
	.align		8
        /*0038*/ 	.dword	__unnamed_7
	.align		8
        /*0040*/ 	.dword	_ZN85_INTERNAL_1e1261b7_49_flash_fwd_hdim64_256_fp16_softcap_packgqa_sm90_cu_3fbc093a_34494cuda3std3__45__cpo5beginE
	.align		8
        /*0048*/ 	.dword	_ZN85_INTERNAL_1e1261b7_49_flash_fwd_hdim64_256_fp16_softcap_packgqa_sm90_cu_3fbc093a_34494cuda3std3__45__cpo3endE
	.align		8
        /*0050*/ 	.dword	_ZN85_INTERNAL_1e1261b7_49_flash_fwd_hdim64_256_fp16_softcap_packgqa_sm90_cu_3fbc093a_34494cuda3std3__45__cpo6cbeginE
	.align		8
        /*0058*/ 	.dword	_ZN85_INTERNAL_1e1261b7_49_flash_fwd_hdim64_256_fp16_softcap_packgqa_sm90_cu_3fbc093a_34494cuda3std3__45__cpo4cendE
	.align		8
        /*0060*/ 	.dword	_ZN85_INTERNAL_1e1261b7_49_flash_fwd_hdim64_256_fp16_softcap_packgqa_sm90_cu_3fbc093a_34494cuda3std3__487_GLOBAL__N__1e1261b7_49_flash_fwd_hdim64_256_fp16_softcap_packgqa_sm90_cu_3fbc093a_34496ignoreE
	.align		8
        /*0068*/ 	.dword	_ZN85_INTERNAL_1e1261b7_49_flash_fwd_hdim64_256_fp16_softcap_packgqa_sm90_cu_3fbc093a_34494cuda3std3__419piecewise_constructE
	.align		8
        /*0070*/ 	.dword	_ZN85_INTERNAL_1e1261b7_49_flash_fwd_hdim64_256_fp16_softcap_packgqa_sm90_cu_3fbc093a_34494cuda3std3__48in_placeE
	.align		8
        /*0078*/ 	.dword	_ZN85_INTERNAL_1e1261b7_49_flash_fwd_hdim64_256_fp16_softcap_packgqa_sm90_cu_3fbc093a_34494cuda3std6ranges3__45__cpo4swapE
	.align		8
        /*0080*/ 	.dword	_ZN85_INTERNAL_1e1261b7_49_flash_fwd_hdim64_256_fp16_softcap_packgqa_sm90_cu_3fbc093a_34494cuda3std6ranges3__45__cpo9iter_moveE
	.align		8
        /*0088*/ 	.dword	_ZN85_INTERNAL_1e1261b7_49_flash_fwd_hdim64_256_fp16_softcap_packgqa_sm90_cu_3fbc093a_34494cute7productE
	.align		8
        /*0090*/ 	.dword	_ZN85_INTERNAL_1e1261b7_49_flash_fwd_hdim64_256_fp16_softcap_packgqa_sm90_cu_3fbc093a_34494cute1_E
	.align		8
        /*0098*/ 	.dword	$str$20
	.align		8
        /*00a0*/ 	.dword	$str$21


//--------------------- .text._ZN7cutlass13device_kernelIN5flash11enable_sm90INS1_16FlashAttnFwdSm90INS1_25CollectiveMainloopFwdSm90ILi2EN4cute5tupleIJNS5_1CILi1EEES8_S8_EEENS6_IJNS7_ILi128EEENS7_ILi96EEENS7_ILi64EEEEEELi256ENS_6half_tEfNS_4arch4Sm90ELb0ELb0ELb1ELb0ELb0ELb0ELb0ELb1ELb0ELb1ELb0ELb0EEENS1_21CollectiveEpilogueFwdINS6_IJSA_NS7_ILi256EEESB_EEES9_SE_SG_Li256ELb0ELb1ELb0ELb0EEENS1_29StaticPersistentTileSchedulerILb0EEEEEEEEEvNT_6ParamsE --------------------------
	.section	.text._ZN7cutlass13device_kernelIN5flash11enable_sm90INS1_16FlashAttnFwdSm90INS1_25CollectiveMainloopFwdSm90ILi2EN4cute5tupleIJNS5_1CILi1EEES8_S8_EEENS6_IJNS7_ILi128EEENS7_ILi96EEENS7_ILi64EEEEEELi256ENS_6half_tEfNS_4arch4Sm90ELb0ELb0ELb1ELb0ELb0ELb0ELb0ELb1ELb0ELb1ELb0ELb0EEENS1_21CollectiveEpilogueFwdINS6_IJSA_NS7_ILi256EEESB_EEES9_SE_SG_Li256ELb0ELb1ELb0ELb0EEENS1_29StaticPersistentTileSchedulerILb0EEEEEEEEEvNT_6ParamsE,"ax",@progbits
	.align	128
.text._ZN7cutlass13device_kernelIN5flash11enable_sm90INS1_16FlashAttnFwdSm90INS1_25CollectiveMainloopFwdSm90ILi2EN4cute5tupleIJNS5_1CILi1EEES8_S8_EEENS6_IJNS7_ILi128EEENS7_ILi96EEENS7_ILi64EEEEEELi256ENS_6half_tEfNS_4arch4Sm90ELb0ELb0ELb1ELb0ELb0ELb0ELb0ELb1ELb0ELb1ELb0ELb0EEENS1_21CollectiveEpilogueFwdINS6_IJSA_NS7_ILi256EEESB_EEES9_SE_SG_Li256ELb0ELb1ELb0ELb0EEENS1_29StaticPersistentTileSchedulerILb0EEEEEEEEEvNT_6ParamsE:
        .type           _ZN7cutlass13device_kernelIN5flash11enable_sm90INS1_16FlashAttnFwdSm90INS1_25CollectiveMainloopFwdSm90ILi2EN4cute5tupleIJNS5_1CILi1EEES8_S8_EEENS6_IJNS7_ILi128EEENS7_ILi96EEENS7_ILi64EEEEEELi256ENS_6half_tEfNS_4arch4Sm90ELb0ELb0ELb1ELb0ELb0ELb0ELb0ELb1ELb0ELb1ELb0ELb0EEENS1_21CollectiveEpilogueFwdINS6_IJSA_NS7_ILi256EEESB_EEES9_SE_SG_Li256ELb0ELb1ELb0ELb0EEENS1_29StaticPersistentTileSchedulerILb0EEEEEEEEEvNT_6ParamsE,@function
        .size           _ZN7cutlass13device_kernelIN5flash11enable_sm90INS1_16FlashAttnFwdSm90INS1_25CollectiveMainloopFwdSm90ILi2EN4cute5tupleIJNS5_1CILi1EEES8_S8_EEENS6_IJNS7_ILi128EEENS7_ILi96EEENS7_ILi64EEEEEELi256ENS_6half_tEfNS_4arch4Sm90ELb0ELb0ELb1ELb0ELb0ELb0ELb0ELb1ELb0ELb1ELb0ELb0EEENS1_21CollectiveEpilogueFwdINS6_IJSA_NS7_ILi256EEESB_EEES9_SE_SG_Li256ELb0ELb1ELb0ELb0EEENS1_29StaticPersistentTileSchedulerILb0EEEEEEEEEvNT_6ParamsE,(.L_x_6030 - _ZN7cutlass13device_kernelIN5flash11enable_sm90INS1_16FlashAttnFwdSm90INS1_25CollectiveMainloopFwdSm90ILi2EN4cute5tupleIJNS5_1CILi1EEES8_S8_EEENS6_IJNS7_ILi128EEENS7_ILi96EEENS7_ILi64EEEEEELi256ENS_6half_tEfNS_4arch4Sm90ELb0ELb0ELb1ELb0ELb0ELb0ELb0ELb1ELb0ELb1ELb0ELb0EEENS1_21CollectiveEpilogueFwdINS6_IJSA_NS7_ILi256EEESB_EEES9_SE_SG_Li256ELb0ELb1ELb0ELb0EEENS1_29StaticPersistentTileSchedulerILb0EEEEEEEEEvNT_6ParamsE)
        .other          _ZN7cutlass13device_kernelIN5flash11enable_sm90INS1_16FlashAttnFwdSm90INS1_25CollectiveMainloopFwdSm90ILi2EN4cute5tupleIJNS5_1CILi1EEES8_S8_EEENS6_IJNS7_ILi128EEENS7_ILi96EEENS7_ILi64EEEEEELi256ENS_6half_tEfNS_4arch4Sm90ELb0ELb0ELb1ELb0ELb0ELb0ELb0ELb1ELb0ELb1ELb0ELb0EEENS1_21CollectiveEpilogueFwdINS6_IJSA_NS7_ILi256EEESB_EEES9_SE_SG_Li256ELb0ELb1ELb0ELb0EEENS1_29StaticPersistentTileSchedulerILb0EEEEEEEEEvNT_6ParamsE,@"STO_CUDA_ENTRY STV_DEFAULT"
_ZN7cutlass13device_kernelIN5flash11enable_sm90INS1_16FlashAttnFwdSm90INS1_25CollectiveMainloopFwdSm90ILi2EN4cute5tupleIJNS5_1CILi1EEES8_S8_EEENS6_IJNS7_ILi128EEENS7_ILi96EEENS7_ILi64EEEEEELi256ENS_6half_tEfNS_4arch4Sm90ELb0ELb0ELb1ELb0ELb0ELb0ELb0ELb1ELb0ELb1ELb0ELb0EEENS1_21CollectiveEpilogueFwdINS6_IJSA_NS7_ILi256EEESB_EEES9_SE_SG_Li256ELb0ELb1ELb0ELb0EEENS1_29StaticPersistentTileSchedulerILb0EEEEEEEEEvNT_6ParamsE:
[----:B------:R-:W0:Y:S02]  /*0000*/  LDC R1, c[0x0][0x28] ;  /* 0x00000a00ff017b82 */ /* 0x000e240000000800 */
[----:B0-----:R-:W-:Y:S01]  /*0010*/  VIADD R1, R1, 0xffffffc8 ;  /* 0xffffffc801017836 */ /* 0x001fe20000000000 */
[----:B------:R-:W0:Y:S01]  /*0020*/  S2R R0, SR_TID.X ;  /* 0x0000000000007919 */ /* 0x000e220000002100 */
[----:B------:R-:W-:Y:S01]  /*0030*/  ELECT P0, URZ, PT ;  /* 0x00000000003f782f */ /* 0x000fe20003800000 */
[----:B------:R-:W-:Y:S01]  /*0040*/  BSSY B0, `(.L_x_0) ;  /* 0x000000e000007945 */ /* 0x000fe20003800000 */
[--C-:B0-----:R-:W-:Y:S02]  /*0050*/  SHF.R.U32.HI R2, RZ, 0x5, R0.reuse ;  /* 0x00000005ff027819 */ /* 0x101fe40000011600 */
[----:B------:R-:W-:-:S03]  /*0060*/  SHF.R.U32.HI R4, RZ, 0x7, R0 ;  /* 0x00000007ff047819 */ /* 0x000fc60000011600 */
[----:B------:R-:W0:Y:S02]  /*0070*/  SHFL.IDX PT, R3, R2, RZ, 0x1f ;  /* 0x00001fff02037589 */ /* 0x000e2400000e0000 */
[----:B0-----:R-:W-:-:S13]  /*0080*/  ISETP.EQ.AND P0, PT, R3, RZ, P0 ;  /* 0x000000ff0300720c */ /* 0x001fda0000702270 */
[----:B------:R-:W-:Y:S05]  /*0090*/  @!P0 BRA `(.L_x_1) ;  /* 0x0000000000208947 */ /* 0x000fea0003800000 */
[----:B------:R-:W-:Y:S02]  /*00a0*/  ULDC.64 UR4, c[0x0][0x198] ;  /* 0x0000660000047ab9 */ /* 0x000fe40000000a00 */
[----:B------:R-:W-:Y:S02]  /*00b0*/  UIADD3 UR6, UP0, UR4, 0x370, URZ ;  /* 0x0000037004067890 */ /* 0x000fe4000ff1e03f */
[----:B------:R-:W-:Y:S02]  /*00c0*/  UIADD3 UR4, UP1, UR4, 0x470, URZ ;  /* 0x0000047004047890 */ /* 0x000fe4000ff3e03f */
[----:B------:R-:W-:Y:S02]  /*00d0*/  UIADD3.X UR7, URZ, UR5, URZ, UP0, !UPT ;  /* 0x000000053f077290 */ /* 0x000fe400087fe43f */
[----:B------:R-:W-:-:S07]  /*00e0*/  UIADD3.X UR5, URZ, UR5, URZ, UP1, !UPT ;  /* 0x000000053f057290 */ /* 0x000fce0008ffe43f */
[----:B------:R0:W-:Y:S02]  /*00f0*/  UTMACCTL.PF [UR6] ;  /* 0x00000000060079b9 */ /* 0x0001e40008040000 */
[----:B------:R0:W-:Y:S02]  /*0100*/  UTMACCTL.PF [UR4] ;  /* 0x00000000040079b9 */ /* 0x0001e40008040000 */
[----:B0-----:R-:W-:Y:S01]  /*0110*/  NOP ;  /* 0x0000000000007918 */ /* 0x001fe20000000000 */
.L_x_1:
[----:B------:R-:W-:Y:S05]  /*0120*/  BSYNC B0 ;  /* 0x0000000000007941 */ /* 0x000fea0003800000 */
.L_x_0:
[----:B------:R-:W-:Y:S01]  /*0130*/  VOTEU.ANY UP0, P0 ;  /* 0x00000000003f7886 */ /* 0x000fe20000000100 */
[----:B------:R-:W0:Y:S01]  /*0140*/  SHFL.IDX PT, R4, R4, RZ, 0x1f ;  /* 0x00001fff04047589 */ /* 0x000e2200000e0000 */
[----:B------:R-:W-:Y:S01]  /*0150*/  UMOV UR4, 0x80 ;  /* 0x0000008000047882 */ /* 0x000fe20000000000 */
[----:B------:R-:W-:Y:S01]  /*0160*/  UMOV UR7, 0x100 ;  /* 0x0000010000077882 */ /* 0x000fe20000000000 */
[----:B------:R-:W-:Y:S01]  /*0170*/  VOTEU.ANY UP1, P0 ;  /* 0x00000000003f7886 */ /* 0x000fe20000020100 */
[----:B------:R-:W1:Y:S01]  /*0180*/  @UP0 S2UR UR8, SR_CgaCtaId ;  /* 0x00000000000809c3 */ /* 0x000e620000008800 */
[----:B------:R-:W2:Y:S01]  /*0190*/  SHFL.IDX PT, R3, R2, RZ, 0x1f ;  /* 0x00001fff02037589 */ /* 0x000ea200000e0000 */
[----:B------:R-:W-:Y:S01]  /*01a0*/  @UP0 UMOV UR6, 0x400 ;  /* 0x0000040000060882 */ /* 0x000fe20000000000 */
[----:B------:R-:W-:-:S04]  /*01b0*/  @UP0 UIADD3 UR4, -UR4, 0x100000, URZ ;  /* 0x0010000004040890 */ /* 0x000fc8000fffe13f */
[----:B------:R-:W-:Y:S02]  /*01c0*/  @UP0 USHF.L.U32 UR5, UR4, 0xb, URZ ;  /* 0x0000000b04050899 */ /* 0x000fe4000800063f */
[----:B------:R-:W-:Y:S01]  /*01d0*/  @UP0 USHF.L.U32 UR4, UR4, 0x1, URZ ;  /* 0x0000000104040899 */ /* 0x000fe2000800063f */
[----:B------:R-:W-:Y:S01]  /*01e0*/  VOTEU.ANY UP2, P0 ;  /* 0x00000000003f7886 */ /* 0x000fe20000040100 */
[----:B0-----:R-:W-:Y:S01]  /*01f0*/  R2UR UR9, R4 ;  /* 0x00000000040972ca */ /* 0x001fe200000e0000 */
[----:B-1----:R-:W-:Y:S01]  /*0200*/  @UP0 ULEA UR8, UR8, UR6, 0x18 ;  /* 0x0000000608080291 */ /* 0x002fe2000f8ec03f */
[----:B--2---:R-:W-:Y:S01]  /*0210*/  ISETP.NE.AND P1, PT, R3, RZ, PT ;  /* 0x000000ff0300720c */ /* 0x004fe20003f25270 */
[----:B------:R-:W-:-:S04]  /*0220*/  @UP0 UIADD3 UR6, -UR7, 0x100000, URZ ;  /* 0x0010000007060890 */ /* 0x000fc8000fffe13f */
[----:B------:R-:W-:Y:S02]  /*0230*/  @UP0 USHF.L.U32 UR7, UR6, 0xb, URZ ;  /* 0x0000000b06070899 */ /* 0x000fe4000800063f */
[----:B------:R-:W-:-:S04]  /*0240*/  @UP0 USHF.L.U32 UR6, UR6, 0x1, URZ ;  /* 0x0000000106060899 */ /* 0x000fc8000800063f */
[----:B------:R-:W-:Y:S01]  /*0250*/  UISETP.NE.AND UP0, UPT, UR9, URZ, UPT ;  /* 0x0000003f0900728c */ /* 0x000fe2000bf05270 */
[----:B------:R-:W0:Y:S02]  /*0260*/  FENCE.VIEW.ASYNC.S ;  /* 0x00000000000073c6 */ /* 0x000e240000000000 */
[----:B0-----:R0:W1:Y:S05]  /*0270*/  @UP1 SYNCS.EXCH.64 URZ, [UR8+0x22800], UR4 ;  /* 0x02280004083f15b2 */ /* 0x00106a0008000100 */
[----:B------:R0:W2:Y:S01]  /*0280*/  @UP2 SYNCS.EXCH.64 URZ, [UR8+0x22820], UR6 ;  /* 0x02282006083f25b2 */ /* 0x0000a20008000100 */
[----:B------:R-:W-:Y:S05]  /*0290*/  @P1 BRA `(.L_x_2) ;  /* 0x0000000000481947 */ /* 0x000fea0003800000 */
[----:B0-----:R-:W0:Y:S01]  /*02a0*/  S2UR UR5, SR_CgaCtaId ;  /* 0x00000000000579c3 */ /* 0x001e220000008800 */
[----:B------:R-:W-:Y:S01]  /*02b0*/  UMOV UR4, 0x400 ;  /* 0x0000040000047882 */ /* 0x000fe20000000000 */
[----:B------:R-:W-:Y:S01]  /*02c0*/  UMOV UR6, 0x1 ;  /* 0x0000000100067882 */ /* 0x000fe20000000000 */
[----:B------:R-:W-:Y:S01]  /*02d0*/  UMOV UR7, 0x2 ;  /* 0x0000000200077882 */ /* 0x000fe20000000000 */
[----:B------:R-:W-:Y:S01]  /*02e0*/  ELECT P0, URZ, PT ;  /* 0x00000000003f782f */ /* 0x000fe20003800000 */
[----:B0-----:R-:W-:Y:S02]  /*02f0*/  ULEA UR8, UR5, UR4, 0x18 ;  /* 0x0000000405087291 */ /* 0x001fe4000f8ec03f */
[----:B------:R-:W-:-:S04]  /*0300*/  UIADD3 UR4, -UR6, 0x100000, URZ ;  /* 0x0010000006047890 */ /* 0x000fc8000fffe13f */
[----:B------:R-:W-:Y:S02]  /*0310*/  USHF.L.U32 UR5, UR4, 0xb, URZ ;  /* 0x0000000b04057899 */ /* 0x000fe4000800063f */
[----:B------:R-:W-:Y:S02]  /*0320*/  USHF.L.U32 UR4, UR4, 0x1, URZ ;  /* 0x0000000104047899 */ /* 0x000fe4000800063f */
[----:B------:R-:W-:-:S04]  /*0330*/  UIADD3 UR6, -UR7, 0x100000, URZ ;  /* 0x0010000007067890 */ /* 0x000fc8000fffe13f */
[----:B------:R-:W-:Y:S02]  /*0340*/  USHF.L.U32 UR7, UR6, 0xb, URZ ;  /* 0x0000000b06077899 */ /* 0x000fe4000800063f */
[----:B------:R-:W-:Y:S01]  /*0350*/  USHF.L.U32 UR6, UR6, 0x1, URZ ;  /* 0x0000000106067899 */ /* 0x000fe2000800063f */
[----:B------:R-:W0:Y:S03]  /*0360*/  FENCE.VIEW.ASYNC.S ;  /* 0x00000000000073c6 */ /* 0x000e260000000000 */
[----:B0-----:R3:W4:Y:S08]  /*0370*/  SYNCS.EXCH.64 URZ, [UR8+0x22830], UR4 ;  /* 0x02283004083f75b2 */ /* 0x0017300008000100 */
[----:B------:R3:W0:Y:S01]  /*0380*/  SYNCS.EXCH.64 URZ, [UR8+0x22840], UR6 ;  /* 0x02284006083f75b2 */ /* 0x0006220008000100 */
[----:B------:R3:W0:Y:S01]  /*0390*/  SYNCS.EXCH.64 URZ, [UR8+0x22838], UR4 ;  /* 0x02283804083f75b2 */ /* 0x0006220008000100 */
[----:B------:R3:W0:Y:S02]  /*03a0*/  SYNCS.EXCH.64 URZ, [UR8+0x22848], UR6 ;  /* 0x02284806083f75b2 */ /* 0x0006240008000100 */
[----:B---3--:R-:W-:Y:S01]  /*03b0*/  NOP ;  /* 0x0000000000007918 */ /* 0x008fe20000000000 */
.L_x_2:
[----:B------:R-:W3:Y:S01]  /*03c0*/  SHFL.IDX PT, R3, R2, RZ, 0x1f ;  /* 0x00001fff02037589 */ /* 0x000ee200000e0000 */
[----:B------:R-:W-:Y:S01]  /*03d0*/  NOP ;  /* 0x0000000000007918 */ /* 0x000fe20000000000 */
[----:B---3--:R-:W-:-:S13]  /*03e0*/  ISETP.NE.AND P0, PT, R3, RZ, PT ;  /* 0x000000ff0300720c */ /* 0x008fda0003f05270 */
        /* <DEDUP_REMOVED lines=14> */
[----:B0-----:R3:W0:Y:S08]  /*04d0*/  SYNCS.EXCH.64 URZ, [UR8+0x22850], UR4 ;  /* 0x02285004083f75b2 */ /* 0x0016300008000100 */
[----:B------:R3:W0:Y:S01]  /*04e0*/  SYNCS.EXCH.64 URZ, [UR8+0x22860], UR6 ;  /* 0x02286006083f75b2 */ /* 0x0006220008000100 */
[----:B------:R3:W0:Y:S01]  /*04f0*/  SYNCS.EXCH.64 URZ, [UR8+0x22858], UR4 ;  /* 0x02285804083f75b2 */ /* 0x0006220008000100 */
[----:B------:R3:W0:Y:S02]  /*0500*/  SYNCS.EXCH.64 URZ, [UR8+0x22868], UR6 ;  /* 0x02286806083f75b2 */ /* 0x0006240008000100 */
[----:B---3--:R-:W-:Y:S01]  /*0510*/  NOP ;  /* 0x0000000000007918 */ /* 0x008fe20000000000 */
.L_x_3:
[----:B------:R-:W3:Y:S01]  /*0520*/  SHFL.IDX PT, R3, R2, RZ, 0x1f ;  /* 0x00001fff02037589 */ /* 0x000ee200000e0000 */
[----:B------:R-:W-:Y:S01]  /*0530*/  NOP ;  /* 0x0000000000007918 */ /* 0x000fe20000000000 */
[----:B---3--:R-:W-:-:S13]  /*0540*/  ISETP.NE.AND P0, PT, R3, RZ, PT ;  /* 0x000000ff0300720c */ /* 0x008fda0003f05270 */
[----:B------:R-:W-:Y:S05]  /*0550*/  @P0 BRA `(.L_x_4) ;  /* 0x0000000000380947 */ /* 0x000fea0003800000 */
[----:B0-----:R-:W0:Y:S01]  /*0560*/  S2UR UR5, SR_CgaCtaId ;  /* 0x00000000000579c3 */ /* 0x001e220000008800 */
[----:B------:R-:W-:Y:S01]  /*0570*/  UMOV UR4, 0x400 ;  /* 0x0000040000047882 */ /* 0x000fe20000000000 */
[----:B------:R-:W-:Y:S01]  /*0580*/  UMOV UR7, 0x1 ;  /* 0x0000000100077882 */ /* 0x000fe20000000000 */
[----:B------:R-:W-:Y:S01]  /*0590*/  ELECT P0, URZ, PT ;  /* 0x00000000003f782f */ /* 0x000fe20003800000 */
[----:B0-----:R-:W-:Y:S02]  /*05a0*/  ULEA UR6, UR5, UR4, 0x18 ;  /* 0x0000000405067291 */ /* 0x001fe4000f8ec03f */
[----:B------:R-:W-:-:S04]  /*05b0*/  UIADD3 UR4, -UR7, 0x100000, URZ ;  /* 0x0010000007047890 */ /* 0x000fc8000fffe13f */
[----:B------:R-:W-:Y:S02]  /*05c0*/  USHF.L.U32 UR5, UR4, 0xb, URZ ;  /* 0x0000000b04057899 */ /* 0x000fe4000800063f */
[----:B------:R-:W-:Y:S01]  /*05d0*/  USHF.L.U32 UR4, UR4, 0x1, URZ ;  /* 0x0000000104047899 */ /* 0x000fe2000800063f */
[----:B------:R-:W0:Y:S11]  /*05e0*/  FENCE.VIEW.ASYNC.S ;  /* 0x00000000000073c6 */ /* 0x000e360000000000 */
[----:B0-----:R3:W0:Y:S01]  /*05f0*/  SYNCS.EXCH.64 URZ, [UR6+0x22870], UR4 ;  /* 0x02287004063f75b2 */ /* 0x0016220008000100 */
[----:B------:R3:W0:Y:S01]  /*0600*/  SYNCS.EXCH.64 URZ, [UR6+0x22880], UR4 ;  /* 0x02288004063f75b2 */ /* 0x0006220008000100 */
[----:B------:R3:W0:Y:S01]  /*0610*/  SYNCS.EXCH.64 URZ, [UR6+0x22878], UR4 ;  /* 0x02287804063f75b2 */ /* 0x0006220008000100 */
[----:B------:R3:W0:Y:S02]  /*0620*/  SYNCS.EXCH.64 URZ, [UR6+0x22888], UR4 ;  /* 0x02288804063f75b2 */ /* 0x0006240008000100 */
[----:B---3--:R-:W-:Y:S01]  /*0630*/  NOP ;  /* 0x0000000000007918 */ /* 0x008fe20000000000 */
.L_x_4:
        /* <DEDUP_REMOVED lines=22> */
.L_x_5:
        /* <DEDUP_REMOVED lines=22> */
.L_x_6:
[----:B------:R-:W-:Y:S01]  /*0900*/  PLOP3.LUT P0, PT, PT, PT, UP0, 0x80, 0x0 ;  /* 0x000000000000781c */ /* 0x000fe20003f0f008 */
[----:B------:R-:W-:Y:S01]  /*0910*/  UMOV UR37, 0x1 ;  /* 0x0000000100257882 */ /* 0x000fe20000000000 */
[----:B------:R-:W-:Y:S01]  /*0920*/  NOP ;  /* 0x0000000000007918 */ /* 0x000fe20000000000 */
[----:B------:R-:W-:Y:S01]  /*0930*/  USEL UR37, UR37, 0x2, !UP0 ;  /* 0x0000000225257887 */ /* 0x000fe2000c000000 */
[----:B------:R-:W-:Y:S01]  /*0940*/  ULDC.64 UR42, c[0x0][0x208] ;  /* 0x00008200002a7ab9 */ /* 0x000fe20000000a00 */
[----:B012-4-:R-:W-:Y:S08]  /*0950*/  BAR.SYNC.DEFER_BLOCKING 0x0 ;  /* 0x0000000000007b1d */ /* 0x017ff00000010000 */
[----:B------:R-:W-:Y:S05]  /*0960*/  @!P0 BRA `(.L_x_7) ;  /* 0x0000007000fc8947 */ /* 0x000fea0003800000 */
.L_x_8:
[----:B------:R-:W-:-:S08]  /*0970*/  NOP ;  /* 0x0000000000007918 */ /* 0x000fd00000000000 */
[----:B------:R-:W0:Y:S02]  /*0980*/  USETMAXREG.TRY_ALLOC.CTAPOOL UP0, 0xf0 ;  /* 0x000000f0000079c8 */ /* 0x000e240008000600 */
[----:B0-----:R-:W-:-:S13]  /*0990*/  PLOP3.LUT P0, PT, PT, PT, UP0, 0x80, 0x0 ;  /* 0x000000000000781c */ /* 0x001fda0003f0f008 */
[----:B------:R-:W-:Y:S05]  /*09a0*/  @!P0 BRA `(.L_x_8) ;  /* 0xfffffffc00f08947 */ /* 0x000fea000383ffff */
[----:B------:R-:W-:Y:S01]  /*09b0*/  SHF.R.U32.HI R2, RZ, 0x7, R0 ;  /* 0x00000007ff027819 */ /* 0x000fe20000011600 */
[----:B------:R-:W0:Y:S08]  /*09c0*/  S2UR UR39, SR_CTAID.X ;  /* 0x00000000002779c3 */ /* 0x000e300000002500 */
[----:B------:R-:W-:Y:S06]  /*09d0*/  BAR.ARV 0x8, 0x180 ;  /* 0x0206000000007b1d */ /* 0x000fec0000002000 */
[----:B------:R-:W-:-:S02]  /*09e0*/  ISETP.NE.AND P0, PT, R2, 0x1, PT ;  /* 0x000000010200780c */ /* 0x000fc40003f05270 */
[----:B------:R-:W0:Y:S11]  /*09f0*/  LDC R2, c[0x0][0xc34] ;  /* 0x00030d00ff027b82 */ /* 0x000e360000000800 */
[----:B------:R-:W-:Y:S06]  /*0a00*/  @!P0 BAR.ARV 0x9, 0x100 ;  /* 0x0244000000008b1d */ /* 0x000fec0000002000 */
[----:B0-----:R-:W-:-:S13]  /*0a10*/  ISETP.LE.AND P0, PT, R2, UR39, PT ;  /* 0x0000002702007c0c */ /* 0x001fda000bf03270 */
[----:B------:R-:W-:Y:S05]  /*0a20*/  @P0 EXIT ;  /* 0x000000000000094d */ /* 0x000fea0003800000 */
[----:B------:R-:W-:Y:S01]  /*0a30*/  VIADD R0, R0, 0xffffff80 ;  /* 0xffffff8000007836 */ /* 0x000fe20000000000 */
[----:B------:R-:W-:Y:S01]  /*0a40*/  ULOP3.LUT UR48, UR37, 0x1, URZ, 0xfc, !UPT ;  /* 0x0000000125307892 */ /* 0x000fe2000f8efc3f */
[----:B------:R-:W-:Y:S01]  /*0a50*/  UMOV UR47, URZ ;  /* 0x0000003f002f7c82 */ /* 0x000fe20008000000 */
[----:B------:R-:W-:Y:S02]  /*0a60*/  UMOV UR38, URZ ;  /* 0x0000003f00267c82 */ /* 0x000fe40008000000 */
[----:B------:R-:W-:Y:S01]  /*0a70*/  SHF.R.S32.HI R3, RZ, 0x1f, R0 ;  /* 0x0000001fff037819 */ /* 0x000fe20000011400 */
[----:B------:R-:W-:-:S03]  /*0a80*/  UMOV UR36, URZ ;  /* 0x0000003f00247c82 */ /* 0x000fc60008000000 */
[CC--:B------:R-:W-:Y:S02]  /*0a90*/  LEA.HI R2, R3.reuse, R0.reuse, RZ, 0x7 ;  /* 0x0000000003027211 */ /* 0x0c0fe400078f38ff */
[CC--:B------:R-:W-:Y:S02]  /*0aa0*/  LEA.HI R4, R3.reuse, R0.reuse, RZ, 0x4 ;  /* 0x0000000003047211 */ /* 0x0c0fe400078f20ff */
[----:B------:R-:W-:Y:S02]  /*0ab0*/  LOP3.LUT R205, R2, 0xffffff80, RZ, 0xc0, !PT ;  /* 0xffffff8002cd7812 */ /* 0x000fe400078ec0ff */
[CC--:B------:R-:W-:Y:S02]  /*0ac0*/  LEA.HI R5, R3.reuse, R0.reuse, RZ, 0x5 ;  /* 0x0000000003057211 */ /* 0x0c0fe400078f28ff */
[----:B------:R-:W-:Y:S01]  /*0ad0*/  SHF.R.S32.HI R7, RZ, 0x4, R4 ;  /* 0x00000004ff077819 */ /* 0x000fe20000011404 */
[----:B------:R-:W-:Y:S01]  /*0ae0*/  IMAD.IADD R205, R0, 0x1, -R205 ;  /* 0x0000000100cd7824 */ /* 0x000fe200078e0acd */
[----:B------:R-:W-:Y:S01]  /*0af0*/  LEA.HI R12, R3, R0, RZ, 0x2 ;  /* 0x00000000030c7211 */ /* 0x000fe200078f10ff */
[----:B------:R-:W-:Y:S01]  /*0b00*/  IMAD.SHL.U32 R6, R5, 0x20, RZ ;  /* 0x0000002005067824 */ /* 0x000fe200078e00ff */
[----:B------:R-:W-:-:S02]  /*0b10*/  LOP3.LUT R5, R4, 0x3fffff0, RZ, 0xc0, !PT ;  /* 0x03fffff004057812 */ /* 0x000fc400078ec0ff */
[----:B------:R-:W-:Y:S02]  /*0b20*/  SHF.R.S32.HI R8, RZ, 0x1f, R205 ;  /* 0x0000001fff087819 */ /* 0x000fe400000114cd */
[----:B------:R-:W-:Y:S01]  /*0b30*/  LEA.HI R4, R4, R7, RZ, 0x1 ;  /* 0x0000000704047211 */ /* 0x000fe200078f08ff */
[----:B------:R-:W-:Y:S01]  /*0b40*/  IMAD.IADD R5, R0, 0x1, -R5 ;  /* 0x0000000100057824 */ /* 0x000fe200078e0a05 */
[----:B------:R-:W-:Y:S02]  /*0b50*/  LEA.HI R9, R8, R205, RZ, 0x2 ;  /* 0x000000cd08097211 */ /* 0x000fe400078f10ff */
[----:B------:R-:W-:Y:S02]  /*0b60*/  LOP3.LUT R4, R4, 0x1ffffffe, RZ, 0xc0, !PT ;  /* 0x1ffffffe04047812 */ /* 0x000fe400078ec0ff */
[--C-:B------:R-:W-:Y:S02]  /*0b70*/  SHF.R.S32.HI R10, RZ, 0x2, R9.reuse ;  /* 0x00000002ff0a7819 */ /* 0x100fe40000011409 */
[----:B------:R-:W-:Y:S01]  /*0b80*/  SHF.R.S32.HI R11, RZ, 0x1f, R9 ;  /* 0x0000001fff0b7819 */ /* 0x000fe20000011409 */
[----:B------:R-:W-:Y:S01]  /*0b90*/  IMAD.IADD R4, R7, 0x1, -R4 ;  /* 0x0000000107047824 */ /* 0x000fe200078e0a04 */
[----:B------:R-:W-:-:S02]  /*0ba0*/  SHF.R.S32.HI R207, RZ, 0x7, R2 ;  /* 0x00000007ffcf7819 */ /* 0x000fc40000011402 */
[----:B------:R-:W-:Y:S02]  /*0bb0*/  LEA.HI R11, R11, R10, RZ, 0x3 ;  /* 0x0000000a0b0b7211 */ /* 0x000fe400078f18ff */
[----:B------:R-:W-:Y:S02]  /*0bc0*/  LOP3.LUT R7, R12, 0xfffffffc, RZ, 0xc0, !PT ;  /* 0xfffffffc0c077812 */ /* 0x000fe400078ec0ff */
[----:B------:R-:W-:Y:S02]  /*0bd0*/  LOP3.LUT R11, R11, 0xfffffff8, RZ, 0xc0, !PT ;  /* 0xfffffff80b0b7812 */ /* 0x000fe400078ec0ff */
[----:B------:R-:W-:Y:S01]  /*0be0*/  LEA.HI R8, R8, R205, RZ, 0x5 ;  /* 0x000000cd08087211 */ /* 0x000fe200078f28ff */
[----:B------:R-:W-:Y:S01]  /*0bf0*/  IMAD.IADD R7, R0, 0x1, -R7 ;  /* 0x0000000100077824 */ /* 0x000fe200078e0a07 */
[----:B------:R-:W-:Y:S01]  /*0c00*/  LEA.HI R2, R2, R207, RZ, 0x1 ;  /* 0x000000cf02027211 */ /* 0x000fe200078f08ff */
[----:B------:R-:W-:Y:S01]  /*0c10*/  IMAD.IADD R11, R10, 0x1, -R11 ;  /* 0x000000010a0b7824 */ /* 0x000fe200078e0a0b */
[----:B------:R-:W-:-:S02]  /*0c20*/  LEA.HI R22, R3, R0, RZ, 0x3 ;  /* 0x0000000003167211 */ /* 0x000fc400078f18ff */
[----:B------:R-:W-:Y:S02]  /*0c30*/  SHF.R.S32.HI R8, RZ, 0x5, R8 ;  /* 0x00000005ff087819 */ /* 0x000fe40000011408 */
[----:B------:R-:W-:Y:S02]  /*0c40*/  LOP3.LUT R2, R2, 0x3fffffe, RZ, 0xc0, !PT ;  /* 0x03fffffe02027812 */ /* 0x000fe400078ec0ff */
[----:B------:R-:W-:Y:S01]  /*0c50*/  LOP3.LUT R19, R22, 0xfffffff8, RZ, 0xc0, !PT ;  /* 0xfffffff816137812 */ /* 0x000fe200078ec0ff */
[----:B------:R-:W-:Y:S01]  /*0c60*/  IMAD R11, R8, 0x10, R11 ;  /* 0x00000010080b7824 */ /* 0x000fe200078e020b */
[----:B------:R-:W-:Y:S01]  /*0c70*/  LOP3.LUT R6, R6, 0xfffffc00, RZ, 0xc0, !PT ;  /* 0xfffffc0006067812 */ /* 0x000fe200078ec0ff */
[----:B------:R-:W-:Y:S01]  /*0c80*/  IMAD.IADD R2, R207, 0x1, -R2 ;  /* 0x00000001cf027824 */ /* 0x000fe200078e0a02 */
[----:B------:R-:W-:Y:S01]  /*0c90*/  LEA.HI R3, R7, R7, RZ, 0x1 ;  /* 0x0000000707037211 */ /* 0x000fe200078f08ff */
[----:B------:R-:W-:Y:S01]  /*0ca0*/  IMAD.IADD R19, R0, 0x1, -R19 ;  /* 0x0000000100137824 */ /* 0x000fe200078e0a13 */
[----:B------:R-:W-:Y:S01]  /*0cb0*/  LOP3.LUT R0, R9, 0x7ffffffc, RZ, 0xc0, !PT ;  /* 0x7ffffffc09007812 */ /* 0x000fe200078ec0ff */
[----:B------:R-:W-:Y:S01]  /*0cc0*/  IMAD R5, R5, 0x40, R6 ;  /* 0x0000004005057824 */ /* 0x000fe200078e0206 */
[----:B------:R-:W-:Y:S01]  /*0cd0*/  LOP3.LUT R6, R3, 0x1ffffffe, RZ, 0xc0, !PT ;  /* 0x1ffffffe03067812 */ /* 0x000fe200078ec0ff */
[----:B------:R-:W-:Y:S01]  /*0ce0*/  IMAD R208, R2, 0x40, R11 ;  /* 0x0000004002d07824 */ /* 0x000fe200078e020b */
[----:B------:R-:W-:Y:S01]  /*0cf0*/  SHF.R.S32.HI R22, RZ, 0x3, R22 ;  /* 0x00000003ff167819 */ /* 0x000fe20000011416 */
[----:B------:R-:W-:-:S02]  /*0d00*/  IMAD.SHL.U32 R2, R19, 0x8, RZ ;  /* 0x0000000813027824 */ /* 0x000fc400078e00ff */
[----:B------:R-:W-:Y:S02]  /*0d10*/  IMAD.IADD R7, R7, 0x1, -R6 ;  /* 0x0000000107077824 */ /* 0x000fe400078e0a06 */
[C---:B------:R-:W-:Y:S02]  /*0d20*/  VIADD R18, R2.reuse, 0x40 ;  /* 0x0000004002127836 */ /* 0x040fe40000000000 */
[C---:B------:R-:W-:Y:S02]  /*0d30*/  VIADD R17, R2.reuse, 0x80 ;  /* 0x0000008002117836 */ /* 0x040fe40000000000 */
[----:B------:R-:W-:Y:S01]  /*0d40*/  VIADD R16, R2, 0xc0 ;  /* 0x000000c002107836 */ /* 0x000fe20000000000 */
[----:B------:R-:W-:Y:S01]  /*0d50*/  SHF.R.S32.HI R214, RZ, 0x1f, R18 ;  /* 0x0000001fffd67819 */ /* 0x000fe20000011412 */
[----:B------:R-:W-:Y:S01]  /*0d60*/  IMAD R211, R4, 0x8, R5 ;  /* 0x0000000804d37824 */ /* 0x000fe200078e0205 */
[----:B------:R-:W-:Y:S01]  /*0d70*/  SHF.R.S32.HI R213, RZ, 0x1f, R17 ;  /* 0x0000001fffd57819 */ /* 0x000fe20000011411 */
[----:B------:R-:W-:Y:S01]  /*0d80*/  IMAD.IADD R209, R205, 0x1, -R0 ;  /* 0x00000001cdd17824 */ /* 0x000fe200078e0a00 */
[----:B------:R-:W-:Y:S01]  /*0d90*/  SHF.R.S32.HI R212, RZ, 0x1f, R16 ;  /* 0x0000001fffd47819 */ /* 0x000fe20000011410 */
[----:B------:R-:W-:-:S07]  /*0da0*/  IMAD R210, R7, 0x8, R208 ;  /* 0x0000000807d27824 */ /* 0x000fce00078e02d0 */
.L_x_37:
[----:B0-----:R-:W0:Y:S01]  /*0db0*/  SHFL.IDX PT, R0, R207, RZ, 0x1f ;  /* 0x00001fffcf007589 */ /* 0x001e2200000e0000 */
[----:B-1----:R-:W1:Y:S01]  /*0dc0*/  S2UR UR4, SR_CgaCtaId ;  /* 0x00000000000479c3 */ /* 0x002e620000008800 */
[----:B------:R-:W-:Y:S01]  /*0dd0*/  ULDC.64 UR6, c[0x0][0x418] ;  /* 0x0001060000067ab9 */ /* 0x000fe20000000a00 */
[----:B------:R-:W-:Y:S01]  /*0de0*/  ULDC UR5, c[0x0][0xc38] ;  /* 0x00030e0000057ab9 */ /* 0x000fe20000000800 */
[----:B------:R-:W-:Y:S02]  /*0df0*/  UISETP.NE.U32.AND UP0, UPT, UR6, URZ, UPT ;  /* 0x0000003f0600728c */ /* 0x000fe4000bf05070 */
[----:B------:R-:W-:Y:S01]  /*0e00*/  UISETP.NE.AND UP1, UPT, UR5, 0x1, UPT ;  /* 0x000000010500788c */ /* 0x000fe2000bf25270 */
[----:B------:R-:W-:Y:S02]  /*0e10*/  UMOV UR45, 0x400 ;  /* 0x00000400002d7882 */ /* 0x000fe40000000000 */
[----:B------:R-:W-:Y:S01]  /*0e20*/  ULDC UR5, c[0x0][0xc44] ;  /* 0x0003110000057ab9 */ /* 0x000fe20000000800 */
[----:B------:R-:W-:-:S02]  /*0e30*/  UISETP.NE.AND.EX UP0, UPT, UR7, URZ, UPT, UP0 ;  /* 0x0000003f0700728c */ /* 0x000fc4000bf05300 */
[----:B------:R-:W-:Y:S01]  /*0e40*/  UISETP.NE.AND UP2, UPT, UR5, 0x1, UPT ;  /* 0x000000010500788c */ /* 0x000fe2000bf45270 */
[----:B------:R-:W-:Y:S01]  /*0e50*/  ULDC UR44, c[0x0][0x424] ;  /* 0x00010900002c7ab9 */ /* 0x000fe20000000800 */
[----:B------:R-:W-:Y:S01]  /*0e60*/  ULDC UR10, c[0x0][0x2f0] ;  /* 0x0000bc00000a7ab9 */ /* 0x000fe20000000800 */
[----:B------:R-:W-:Y:S02]  /*0e70*/  USEL UR44, UR44, 0x1, UP0 ;  /* 0x000000012c2c7887 */ /* 0x000fe40008000000 */
[----:B------:R-:W-:Y:S01]  /*0e80*/  @UP1 ULDC UR12, c[0x0][0xc40] ;  /* 0x00031000000c1ab9 */ /* 0x000fe20000000800 */
[----:B------:R-:W-:Y:S01]  /*0e90*/  UMOV UR46, UR39 ;  /* 0x00000027002e7c82 */ /* 0x000fe20008000000 */
[----:B------:R-:W-:-:S04]  /*0ea0*/  UIMAD UR44, UR44, UR10, URZ ;  /* 0x0000000a2c2c72a4 */ /* 0x000fc8000f8e023f */
[----:B------:R-:W-:Y:S01]  /*0eb0*/  @UP2 ULDC.64 UR8, c[0x0][0xc48] ;  /* 0x0003120000082ab9 */ /* 0x000fe20000000a00 */
[----:B0-----:R-:W-:Y:S01]  /*0ec0*/  R2UR UR6, R0 ;  /* 0x00000000000672ca */ /* 0x001fe200000e0000 */
[----:B-1----:R-:W-:-:S03]  /*0ed0*/  ULEA UR45, UR4, UR45, 0x18 ;  /* 0x0000002d042d7291 */ /* 0x002fc6000f8ec03f */
[----:B------:R-:W-:Y:S01]  /*0ee0*/  @UP1 ULDC UR4, c[0x0][0xc3c] ;  /* 0x00030f0000041ab9 */ /* 0x000fe20000000800 */
[----:B------:R-:W-:Y:S02]  /*0ef0*/  UIADD3 UR11, UR45, 0x18400, URZ ;  /* 0x000184002d0b7890 */ /* 0x000fe4000fffe03f */
[----:B------:R-:W-:Y:S02]  /*0f00*/  UIMAD.WIDE.U32 UR4, UR39, UR4, URZ ;  /* 0x00000004270472a5 */ /* 0x000fe4000f8e003f */
[----:B------:R-:W-:Y:S02]  /*0f10*/  ULOP3.LUT UP0, URZ, UR11, 0x1bf, URZ, 0xc0, !UPT ;  /* 0x000001bf0b3f7892 */ /* 0x000fe4000f80c03f */
[----:B------:R-:W-:Y:S02]  /*0f20*/  @UP1 USHF.R.U32.HI UR46, URZ, UR12, UR5 ;  /* 0x0000000c3f2e1299 */ /* 0x000fe40008011605 */
[----:B------:R-:W-:Y:S02]  /*0f30*/  ULEA.HI UR7, UR6, UR6, URZ, 0x1 ;  /* 0x0000000606077291 */ /* 0x000fe4000f8f083f */
[----:B------:R-:W-:Y:S01]  /*0f40*/  PLOP3.LUT P0, PT, PT, PT, UP0, 0x80, 0x0 ;  /* 0x000000000000781c */ /* 0x000fe20003f0f008 */
[----:B------:R-:W-:-:S02]  /*0f50*/  UIMAD.WIDE.U32 UR4, UR46, UR8, URZ ;  /* 0x000000082e0472a5 */ /* 0x000fc4000f8e003f */
[----:B------:R-:W-:Y:S01]  /*0f60*/  ULOP3.LUT UR7, UR7, 0x1e, URZ, 0xc0, !UPT ;  /* 0x0000001e07077892 */ /* 0x000fe2000f8ec03f */
[----:B------:R-:W-:Y:S01]  /*0f70*/  UMOV UR41, UR46 ;  /* 0x0000002e00297c82 */ /* 0x000fe20008000000 */
[----:B------:R-:W-:Y:S02]  /*0f80*/  @UP2 USHF.R.U32.HI UR41, URZ, UR9, UR5 ;  /* 0x000000093f292299 */ /* 0x000fe40008011605 */
[----:B------:R-:W-:Y:S02]  /*0f90*/  UIADD3 UR7, UR6, -UR7, URZ ;  /* 0x8000000706077290 */ /* 0x000fe4000fffe03f */
[----:B------:R-:W-:Y:S02]  /*0fa0*/  UIADD3 UR6, UR44, 0x5f, URZ ;  /* 0x0000005f2c067890 */ /* 0x000fe4000fffe03f */
[----:B------:R-:W-:Y:S02]  /*0fb0*/  ULEA UR8, UR7, UR11, 0xd ;  /* 0x0000000b07087291 */ /* 0x000fe4000f8e683f */
[----:B------:R-:W-:-:S02]  /*0fc0*/  UIMAD.WIDE UR6, UR6, 0x2aaaaaab, URZ ;  /* 0x2aaaaaab060678a5 */ /* 0x000fc4000f8e023f */
[----:B------:R-:W-:Y:S02]  /*0fd0*/  USHF.R.U32.HI UR8, URZ, 0x4, UR8 ;  /* 0x000000043f087899 */ /* 0x000fe40008011608 */
[----:B------:R-:W-:Y:S02]  /*0fe0*/  USHF.R.U32.HI UR40, URZ, 0x1f, UR7 ;  /* 0x0000001f3f287899 */ /* 0x000fe40008011607 */
[----:B------:R-:W-:Y:S02]  /*0ff0*/  ULOP3.LUT UR49, UR8, 0x3fff, URZ, 0xc0, !UPT ;  /* 0x00003fff08317892 */ /* 0x000fe4000f8ec03f */
[----:B------:R-:W-:Y:S01]  /*1000*/  ULEA.HI.SX32 UR40, UR7, UR40, 0x1c ;  /* 0x0000002807287291 */ /* 0x000fe2000f8fe23f */
[----:B--234-:R-:W-:Y:S11]  /*1010*/  @!P0 BRA `(.L_x_9) ;  /* 0x0000000000408947 */ /* 0x01cff60003800000 */
[----:B------:R-:W-:Y:S01]  /*1020*/  MOV R0, 0x0 ;  /* 0x0000000000007802 */ /* 0x000fe20000000f00 */
[----:B------:R-:W-:Y:S01]  /*1030*/  ULDC.64 UR4, c[0x4][0x98] ;  /* 0x0100260000047ab9 */ /* 0x000fe20000000a00 */
[----:B------:R-:W-:Y:S01]  /*1040*/  ULDC.64 UR6, c[0x4][0x38] ;  /* 0x01000e0000067ab9 */ /* 0x000fe20000000a00 */
[----:B------:R-:W-:Y:S01]  /*1050*/  IMAD.U32 R4, RZ, RZ, UR4 ;  /* 0x00000004ff047e24 */ /* 0x000fe2000f8e00ff */
[----:B------:R0:W1:Y:S01]  /*1060*/  LDC.64 R14, c[0x4][R0] ;  /* 0x01000000000e7b82 */ /* 0x0000620000000a00 */
[----:B------:R-:W-:Y:S01]  /*1070*/  IMAD.U32 R5, RZ, RZ, UR5 ;  /* 0x00000005ff057e24 */ /* 0x000fe2000f8e00ff */
[----:B------:R-:W-:Y:S01]  /*1080*/  ULDC.64 UR4, c[0x4][0xa0] ;  /* 0x0100280000047ab9 */ /* 0x000fe20000000a00 */
[----:B------:R-:W-:Y:S02]  /*1090*/  IMAD.U32 R10, RZ, RZ, UR6 ;  /* 0x00000006ff0a7e24 */ /* 0x000fe4000f8e00ff */
[----:B------:R-:W-:Y:S02]  /*10a0*/  IMAD.U32 R6, RZ, RZ, UR4 ;  /* 0x00000004ff067e24 */ /* 0x000fe4000f8e00ff */
[----:B------:R-:W-:-:S02]  /*10b0*/  IMAD.U32 R7, RZ, RZ, UR5 ;  /* 0x00000005ff077e24 */ /* 0x000fc4000f8e00ff */
[----:B------:R-:W-:Y:S02]  /*10c0*/  IMAD.U32 R11, RZ, RZ, UR7 ;  /* 0x00000007ff0b7e24 */ /* 0x000fe4000f8e00ff */
[----:B------:R-:W-:Y:S02]  /*10d0*/  IMAD.MOV.U32 R8, RZ, RZ, 0x70 ;  /* 0x00000070ff087424 */ /* 0x000fe400078e00ff */
[----:B------:R-:W-:Y:S02]  /*10e0*/  IMAD.MOV.U32 R12, RZ, RZ, 0x1 ;  /* 0x00000001ff0c7424 */ /* 0x000fe400078e00ff */
[----:B0-----:R-:W-:-:S07]  /*10f0*/  IMAD.MOV.U32 R13, RZ, RZ, RZ ;  /* 0x000000ffff0d7224 */ /* 0x001fce00078e00ff */
[----:B------:R-:W-:-:S07]  /*1100*/  LEPC R20, `(.L_x_9) ;  /* 0x000000001014794e */ /* 0x000fce0000000000 */
[----:B-1----:R-:W-:Y:S05]  /*1110*/  CALL.ABS.NOINC R14 ;  /* 0x000000000e007343 */ /* 0x002fea0003c00000 */
.L_x_9:
[----:B------:R-:W-:Y:S01]  /*1120*/  ULOP3.LUT UR4, UR47, 0x1, URZ, 0xc0, !UPT ;  /* 0x000000012f047892 */ /* 0x000fe2000f8ec03f */
[----:B------:R-:W0:Y:S05]  /*1130*/  S2R R20, SR_TID.X ;  /* 0x0000000000147919 */ /* 0x000e2a0000002100 */
[----:B------:R-:W-:-:S05]  /*1140*/  IMAD.U32 R0, RZ, RZ, UR4 ;  /* 0x00000004ff007e24 */ /* 0x000fca000f8e00ff */
[----:B------:R-:W-:-:S04]  /*1150*/  SHF.L.U32 R0, R0, 0x1f, RZ ;  /* 0x0000001f00007819 */ /* 0x000fc800000006ff */
[----:B------:R-:W1:Y:S01]  /*1160*/  SYNCS.PHASECHK.TRANS64.TRYWAIT P0, [UR45+0x22800], R0 ;  /* 0x02280000ff0075a7 */ /* 0x000e62000800016d */
[----:B0-----:R-:W-:-:S05]  /*1170*/  SHF.R.U32.HI R20, RZ, 0x7, R20 ;  /* 0x00000007ff147819 */ /* 0x001fca0000011614 */
[----:B------:R-:W-:Y:S01]  /*1180*/  VIADD R7, R20, 0x8 ;  /* 0x0000000814077836 */ /* 0x000fe20000000000 */
[----:B-1----:R-:W-:Y:S06]  /*1190*/  @!P0 BRA `(.L_x_10) ;  /* 0x000000ac00248947 */ /* 0x002fec0003800000 */
.L_x_127:
[----:B0-----:R-:W-:Y:S01]  /*11a0*/  IMAD.U32 R0, RZ, RZ, UR48 ;  /* 0x00000030ff007e24 */ /* 0x001fe2000f8e00ff */
[----:B------:R-:W-:Y:S05]  /*11b0*/  WARPSYNC.ALL ;  /* 0x0000000000007948 */ /* 0x000fea0003800000 */
[----:B------:R0:W-:Y:S01]  /*11c0*/  BAR.SYNC.DEFER_BLOCKING R7, 0x100 ;  /* 0x000400070000751d */ /* 0x0001e20000010000 */
[----:B------:R-:W-:-:S13]  /*11d0*/  ISETP.NE.AND P0, PT, R0, 0x3, PT ;  /* 0x000000030000780c */ /* 0x000fda0003f05270 */
[----:B0-----:R-:W-:Y:S05]  /*11e0*/  @!P0 BRA `(.L_x_11) ;  /* 0x0000000000048947 */ /* 0x001fea0003800000 */
[----:B------:R-:W-:Y:S01]  /*11f0*/  BPT.TRAP 0x1 ;  /* 0x000000040000795c */ /* 0x000fe20000300000 */
.L_x_11:
[----:B------:R-:W-:Y:S01]  /*1200*/  ULEA UR21, UR36, UR45, 0x3 ;  /* 0x0000002d24157291 */ /* 0x000fe2000f8e183f */
[----:B------:R-:W-:-:S05]  /*1210*/  IMAD.U32 R8, RZ, RZ, UR38 ;  /* 0x00000026ff087e24 */ /* 0x000fca000f8e00ff */
[----:B------:R-:W-:-:S04]  /*1220*/  SHF.L.U32 R8, R8, 0x1f, RZ ;  /* 0x0000001f08087819 */ /* 0x000fc800000006ff */
[----:B------:R0:W1:Y:S01]  /*1230*/  SYNCS.PHASECHK.TRANS64.TRYWAIT P1, [UR21+0x22830], R8 ;  /* 0x02283008ff0075a7 */ /* 0x0000620008020155 */
[----:B------:R-:W-:Y:S05]  /*1240*/  @!P0 BRA `(.L_x_12) ;  /* 0x0000000000048947 */ /* 0x000fea0003800000 */
[----:B------:R-:W-:Y:S01]  /*1250*/  BPT.TRAP 0x1 ;  /* 0x000000040000795c */ /* 0x000fe20000300000 */
.L_x_12:
[----:B-1----:R-:W-:Y:S05]  /*1260*/  @P1 BRA `(.L_x_13) ;  /* 0x0000000000081947 */ /* 0x002fea0003800000 */
[----:B------:R-:W1:Y:S02]  /*1270*/  SYNCS.PHASECHK.TRANS64.TRYWAIT P1, [UR21+0x22830], R8 ;  /* 0x02283008ff0075a7 */ /* 0x000e640008020155 */
[----:B-1----:R-:W-:Y:S05]  /*1280*/  @!P1 BRA `(.L_x_14) ;  /* 0x000000ac00009947 */ /* 0x002fea0003800000 */
.L_x_13:
[----:B------:R-:W-:Y:S01]  /*1290*/  UIADD3 UR4, UR45, 0x1c400, URZ ;  /* 0x0001c4002d047890 */ /* 0x000fe2000fffe03f */
[----:B------:R-:W-:Y:S01]  /*12a0*/  WARPGROUP.ARRIVE ;  /* 0x00000000000079c5 */ /* 0x000fe20000000000 */
[----:B------:R-:W-:Y:S01]  /*12b0*/  UMOV UR5, 0x40000040 ;  /* 0x4000004000057882 */ /* 0x000fe20000000000 */
[----:B------:R-:W-:Y:S01]  /*12c0*/  UMOV UR7, 0x40000040 ;  /* 0x4000004000077882 */ /* 0x000fe20000000000 */
[----:B------:R-:W-:-:S03]  /*12d0*/  USHF.R.U32.HI UR4, URZ, 0x4, UR4 ;  /* 0x000000043f047899 */ /* 0x000fc60008011604 */
[----:B------:R-:W2:Y:S01]  /*12e0*/  S2R R72, SR_TID.X ;  /* 0x0000000000487919 */ /* 0x000ea20000002100 */
[----:B------:R-:W-:Y:S01]  /*12f0*/  UMOV UR9, 0x40000040 ;  /* 0x4000004000097882 */ /* 0x000fe20000000000 */
[----:B------:R-:W-:Y:S01]  /*1300*/  UMOV UR11, 0x40000040 ;  /* 0x40000040000b7882 */ /* 0x000fe20000000000 */
[----:B------:R-:W-:Y:S01]  /*1310*/  ULOP3.LUT UR4, UR4, 0x3fff, URZ, 0xc0, !UPT ;  /* 0x00003fff04047892 */ /* 0x000fe2000f8ec03f */
[----:B------:R-:W-:Y:S01]  /*1320*/  P2R R23, PR, RZ, 0x1 ;  /* 0x00000001ff177803 */ /* 0x000fe20000000000 */
[----:B------:R-:W-:Y:S01]  /*1330*/  UMOV UR13, 0x40000040 ;  /* 0x40000040000d7882 */ /* 0x000fe20000000000 */
[----:B------:R-:W-:Y:S01]  /*1340*/  UMOV UR15, 0x40000040 ;  /* 0x40000040000f7882 */ /* 0x000fe20000000000 */
[----:B------:R-:W-:Y:S02]  /*1350*/  ULOP3.LUT UR20, UR4, 0x10000, URZ, 0xfc, !UPT ;  /* 0x0001000004147892 */ /* 0x000fe4000f8efc3f */
[----:B------:R-:W-:Y:S02]  /*1360*/  ULOP3.LUT UR4, UR49, 0x10000, URZ, 0xfc, !UPT ;  /* 0x0001000031047892 */ /* 0x000fe4000f8efc3f */
[----:B------:R-:W-:-:S02]  /*1370*/  UIMAD UR6, UR36, 0x300, UR20 ;  /* 0x00000300240678a4 */ /* 0x000fc4000f8e0214 */
[----:B------:R-:W-:Y:S02]  /*1380*/  UIADD3 UR8, UR4, 0x2, URZ ;  /* 0x0000000204087890 */ /* 0x000fe4000fffe03f */
[----:B------:R-:W-:Y:S02]  /*1390*/  UIADD3 UR10, UR6, 0x2, URZ ;  /* 0x00000002060a7890 */ /* 0x000fe4000fffe03f */
[----:B------:R-:W-:Y:S02]  /*13a0*/  UIADD3 UR12, UR4, 0x4, URZ ;  /* 0x00000004040c7890 */ /* 0x000fe4000fffe03f */
[----:B------:R-:W-:Y:S02]  /*13b0*/  UIADD3 UR14, UR6, 0x4, URZ ;  /* 0x00000004060e7890 */ /* 0x000fe4000fffe03f */
[----:B------:R-:W-:Y:S01]  /*13c0*/  HGMMA.64x96x16.F32 R24, gdesc[UR4], RZ, !UPT, gsb0 ;  /* 0x01600000041879f0 */ /* 0x000fe2000c0008ff */
[----:B------:R-:W-:Y:S02]  /*13d0*/  UIADD3 UR16, UR4, 0x6, URZ ;  /* 0x0000000604107890 */ /* 0x000fe4000fffe03f */
[----:B------:R-:W-:Y:S01]  /*13e0*/  UIADD3 UR18, UR6, 0x6, URZ ;  /* 0x0000000606127890 */ /* 0x000fe2000fffe03f */
[----:B------:R-:W-:Y:S01]  /*13f0*/  UMOV UR17, 0x40000040 ;  /* 0x4000004000117882 */ /* 0x000fe20000000000 */
[----:B------:R-:W-:Y:S01]  /*1400*/  UMOV UR19, 0x40000040 ;  /* 0x4000004000137882 */ /* 0x000fe20000000000 */
[----:B------:R-:W-:Y:S01]  /*1410*/  ULDC UR7, c[0x0][0x9d8] ;  /* 0x0002760000077ab9 */ /* 0x000fe20000000800 */
[----:B------:R-:W-:-:S04]  /*1420*/  UIMAD UR6, UR40, -0x60, UR44 ;  /* 0xffffffa0280678a4 */ /* 0x000fc8000f8e022c */
[----:B------:R-:W-:Y:S01]  /*1430*/  UIADD3 UR6, UR6, 0x60, URZ ;  /* 0x0000006006067890 */ /* 0x000fe2000fffe03f */
[----:B--2---:R-:W-:-:S05]  /*1440*/  LOP3.LUT R72, R72, 0x7f, RZ, 0xc0, !PT ;  /* 0x0000007f48487812 */ /* 0x004fca00078ec0ff */
[----:B------:R-:W-:-:S04]  /*1450*/  IMAD.U32 R0, RZ, RZ, UR6 ;  /* 0x00000006ff007e24 */ /* 0x000fc8000f8e00ff */
[----:B------:R-:W-:-:S05]  /*1460*/  IMAD R0, R209, -0x2, R0 ;  /* 0xfffffffed1007824 */ /* 0x000fca00078e0200 */
[C---:B------:R-:W-:Y:S02]  /*1470*/  ISETP.GT.AND P6, PT, R0.reuse, RZ, PT ;  /* 0x000000ff0000720c */ /* 0x040fe40003fc4270 */
[C---:B------:R-:W-:Y:S02]  /*1480*/  ISETP.GT.AND P5, PT, R0.reuse, 0x1, PT ;  /* 0x000000010000780c */ /* 0x040fe40003fa4270 */
[C---:B------:R-:W-:Y:S02]  /*1490*/  ISETP.GT.AND P4, PT, R0.reuse, 0x8, PT ;  /* 0x000000080000780c */ /* 0x040fe40003f84270 */
[C---:B------:R-:W-:Y:S02]  /*14a0*/  ISETP.GT.AND P3, PT, R0.reuse, 0x9, PT ;  /* 0x000000090000780c */ /* 0x040fe40003f64270 */
[C---:B------:R-:W-:Y:S02]  /*14b0*/  ISETP.GT.AND P1, PT, R0.reuse, 0x10, PT ;  /* 0x000000100000780c */ /* 0x040fe40003f24270 */
[----:B------:R-:W-:Y:S01]  /*14c0*/  ISETP.GT.AND P2, PT, R0, 0x11, PT ;  /* 0x000000110000780c */ /* 0x000fe20003f44270 */
[----:B------:R-:W-:-:S02]  /*14d0*/  WARPGROUP.DEPBAR.LE gsb0, 0x0 ;  /* 0x00008000000079c5 */ /* 0x000fc40000010000 */
[----:B------:R-:W-:-:S06]  /*14e0*/  WARPGROUP.ARRIVE ;  /* 0x00000000000079c5 */ /* 0x000fcc0000000000 */
[----:B------:R-:W-:Y:S01]  /*14f0*/  HGMMA.64x96x16.F32 R24, gdesc[UR8], R24, gsb0 ;  /* 0x01600000081879f0 */ /* 0x000fe20008000818 */
[----:B------:R-:W-:Y:S02]  /*1500*/  ULDC UR10, c[0x0][0x988] ;  /* 0x00026200000a7ab9 */ /* 0x000fe40000000800 */
[----:B------:R-:W-:Y:S02]  /*1510*/  WARPGROUP.DEPBAR.LE gsb0, 0x0 ;  /* 0x00008000000079c5 */ /* 0x000fe40000010000 */
[----:B------:R-:W-:-:S06]  /*1520*/  WARPGROUP.ARRIVE ;  /* 0x00000000000079c5 */ /* 0x000fcc0000000000 */
[----:B------:R-:W-:Y:S03]  /*1530*/  HGMMA.64x96x16.F32 R24, gdesc[UR12], R24, gsb0 ;  /* 0x016000000c1879f0 */ /* 0x000fe60008000818 */
[----:B------:R-:W-:Y:S02]  /*1540*/  WARPGROUP.DEPBAR.LE gsb0, 0x0 ;  /* 0x00008000000079c5 */ /* 0x000fe40000010000 */
[----:B------:R-:W-:-:S06]  /*1550*/  WARPGROUP.ARRIVE ;  /* 0x00000000000079c5 */ /* 0x000fcc0000000000 */
[----:B------:R-:W-:Y:S03]  /*1560*/  HGMMA.64x96x16.F32 R24, gdesc[UR16], R24, gsb0 ;  /* 0x01600000101879f0 */ /* 0x000fe60008000818 */
[----:B------:R-:W-:Y:S02]  /*1570*/  WARPGROUP.DEPBAR.LE gsb0, 0x0 ;  /* 0x00008000000079c5 */ /* 0x000fe40000010000 */
[----:B------:R-:W-:Y:S01]  /*1580*/  FMUL.FTZ R24, R24, UR7 ;  /* 0x0000000718187c20 */ /* 0x000fe20008410000 */
[----:B------:R-:W-:Y:S01]  /*1590*/  FMUL.FTZ R25, R25, UR7 ;  /* 0x0000000719197c20 */ /* 0x000fe20008410000 */
[----:B------:R-:W-:Y:S01]  /*15a0*/  FMUL.FTZ R28, R28, UR7 ;  /* 0x000000071c1c7c20 */ /* 0x000fe20008410000 */
[----:B------:R-:W-:Y:S01]  /*15b0*/  FMUL.FTZ R29, R29, UR7 ;  /* 0x000000071d1d7c20 */ /* 0x000fe20008410000 */
[----:B------:R-:W-:Y:S01]  /*15c0*/  FMUL.FTZ R32, R32, UR7 ;  /* 0x0000000720207c20 */ /* 0x000fe20008410000 */
[----:B------:R-:W-:Y:S01]  /*15d0*/  FMUL.FTZ R33, R33, UR7 ;  /* 0x0000000721217c20 */ /* 0x000fe20008410000 */
[----:B------:R-:W2:Y:S01]  /*15e0*/  MUFU.TANH R24, R24 ;  /* 0x0000001800187308 */ /* 0x000ea20000002400 */
[----:B------:R-:W-:Y:S01]  /*15f0*/  FMUL.FTZ R26, R26, UR7 ;  /* 0x000000071a1a7c20 */ /* 0x000fe20008410000 */
[----:B------:R-:W-:Y:S01]  /*1600*/  FMUL.FTZ R36, R36, UR7 ;  /* 0x0000000724247c20 */ /* 0x000fe20008410000 */
[----:B------:R-:W-:Y:S01]  /*1610*/  FMUL.FTZ R27, R27, UR7 ;  /* 0x000000071b1b7c20 */ /* 0x000fe20008410000 */
[----:B------:R-:W-:Y:S01]  /*1620*/  FMUL.FTZ R37, R37, UR7 ;  /* 0x0000000725257c20 */ /* 0x000fe20008410000 */
[----:B------:R-:W-:Y:S01]  /*1630*/  FMUL.FTZ R30, R30, UR7 ;  /* 0x000000071e1e7c20 */ /* 0x000fe20008410000 */
[----:B------:R-:W-:Y:S01]  /*1640*/  FMUL.FTZ R40, R40, UR7 ;  /* 0x0000000728287c20 */ /* 0x000fe20008410000 */
[----:B------:R-:W-:Y:S01]  /*1650*/  FMUL.FTZ R31, R31, UR7 ;  /* 0x000000071f1f7c20 */ /* 0x000fe20008410000 */
[----:B------:R-:W3:Y:S01]  /*1660*/  MUFU.TANH R25, R25 ;  /* 0x0000001900197308 */ /* 0x000ee20000002400 */
[----:B------:R-:W-:Y:S01]  /*1670*/  FMUL.FTZ R41, R41, UR7 ;  /* 0x0000000729297c20 */ /* 0x000fe20008410000 */
[----:B------:R-:W-:Y:S01]  /*1680*/  FMUL.FTZ R34, R34, UR7 ;  /* 0x0000000722227c20 */ /* 0x000fe20008410000 */
[----:B------:R-:W-:Y:S01]  /*1690*/  FMUL.FTZ R44, R44, UR7 ;  /* 0x000000072c2c7c20 */ /* 0x000fe20008410000 */
[----:B------:R-:W-:Y:S01]  /*16a0*/  FMUL.FTZ R35, R35, UR7 ;  /* 0x0000000723237c20 */ /* 0x000fe20008410000 */
[----:B------:R-:W-:Y:S01]  /*16b0*/  FMUL.FTZ R45, R45, UR7 ;  /* 0x000000072d2d7c20 */ /* 0x000fe20008410000 */
[----:B------:R-:W-:Y:S01]  /*16c0*/  FMUL.FTZ R38, R38, UR7 ;  /* 0x0000000726267c20 */ /* 0x000fe20008410000 */
[----:B------:R-:W-:Y:S01]  /*16d0*/  FMUL.FTZ R48, R48, UR7 ;  /* 0x0000000730307c20 */ /* 0x000fe20008410000 */
[----:B------:R-:W4:Y:S01]  /*16e0*/  MUFU.TANH R28, R28 ;  /* 0x0000001c001c7308 */ /* 0x000f220000002400 */
[----:B--2---:R-:W-:Y:S01]  /*16f0*/  FSEL R24, R24, -INF , P6 ;  /* 0xff80000018187808 */ /* 0x004fe20003000000 */
[----:B------:R-:W-:Y:S01]  /*1700*/  FMUL.FTZ R39, R39, UR7 ;  /* 0x0000000727277c20 */ /* 0x000fe20008410000 */
[----:B------:R-:W-:Y:S01]  /*1710*/  FMUL.FTZ R49, R49, UR7 ;  /* 0x0000000731317c20 */ /* 0x000fe20008410000 */
[----:B------:R-:W-:Y:S01]  /*1720*/  FMUL.FTZ R42, R42, UR7 ;  /* 0x000000072a2a7c20 */ /* 0x000fe20008410000 */
[----:B------:R-:W-:Y:S01]  /*1730*/  FMUL.FTZ R52, R52, UR7 ;  /* 0x0000000734347c20 */ /* 0x000fe20008410000 */
[----:B------:R-:W-:Y:S01]  /*1740*/  FMUL.FTZ R43, R43, UR7 ;  /* 0x000000072b2b7c20 */ /* 0x000fe20008410000 */
[----:B------:R-:W-:Y:S01]  /*1750*/  FMUL.FTZ R47, R47, UR7 ;  /* 0x000000072f2f7c20 */ /* 0x000fe20008410000 */
[----:B------:R-:W2:Y:S01]  /*1760*/  MUFU.TANH R29, R29 ;  /* 0x0000001d001d7308 */ /* 0x000ea20000002400 */
[----:B---3--:R-:W-:Y:S01]  /*1770*/  FSEL R25, R25, -INF , P5 ;  /* 0xff80000019197808 */ /* 0x008fe20002800000 */
[----:B------:R-:W-:Y:S01]  /*1780*/  FMUL.FTZ R53, R53, UR7 ;  /* 0x0000000735357c20 */ /* 0x000fe20008410000 */
[----:B------:R-:W-:Y:S01]  /*1790*/  FMUL.FTZ R46, R46, UR7 ;  /* 0x000000072e2e7c20 */ /* 0x000fe20008410000 */
[----:B------:R-:W-:Y:S01]  /*17a0*/  FMUL.FTZ R56, R56, UR7 ;  /* 0x0000000738387c20 */ /* 0x000fe20008410000 */
[----:B------:R-:W-:Y:S01]  /*17b0*/  FMNMX.FTZ R21, R24, R25, !PT ;  /* 0x0000001918157209 */ /* 0x000fe20007810000 */
[----:B------:R-:W-:Y:S01]  /*17c0*/  FMUL.FTZ R50, R50, UR7 ;  /* 0x0000000732327c20 */ /* 0x000fe20008410000 */
[----:B------:R-:W-:Y:S01]  /*17d0*/  FMUL.FTZ R57, R57, UR7 ;  /* 0x0000000739397c20 */ /* 0x000fe20008410000 */
[----:B------:R-:W3:Y:S01]  /*17e0*/  MUFU.TANH R32, R32 ;  /* 0x0000002000207308 */ /* 0x000ee20000002400 */
[----:B----4-:R-:W-:Y:S01]  /*17f0*/  FSEL R28, R28, -INF , P4 ;  /* 0xff8000001c1c7808 */ /* 0x010fe20002000000 */
[----:B------:R-:W-:Y:S01]  /*1800*/  FMUL.FTZ R51, R51, UR7 ;  /* 0x0000000733337c20 */ /* 0x000fe20008410000 */
[----:B------:R-:W-:Y:S01]  /*1810*/  FMUL.FTZ R60, R60, UR7 ;  /* 0x000000073c3c7c20 */ /* 0x000fe20008410000 */
[----:B------:R-:W-:Y:S01]  /*1820*/  FMUL.FTZ R54, R54, UR7 ;  /* 0x0000000736367c20 */ /* 0x000fe20008410000 */
[----:B------:R-:W-:Y:S01]  /*1830*/  FMNMX.FTZ R4, R28, R21, !PT ;  /* 0x000000151c047209 */ /* 0x000fe20007810000 */
[----:B------:R-:W-:Y:S01]  /*1840*/  FMUL.FTZ R61, R61, UR7 ;  /* 0x000000073d3d7c20 */ /* 0x000fe20008410000 */
[----:B------:R-:W-:Y:S01]  /*1850*/  FMUL.FTZ R55, R55, UR7 ;  /* 0x0000000737377c20 */ /* 0x000fe20008410000 */
[----:B-1----:R-:W1:Y:S01]  /*1860*/  MUFU.TANH R3, R26 ;  /* 0x0000001a00037308 */ /* 0x002e620000002400 */
[----:B--2---:R-:W-:Y:S01]  /*1870*/  FSEL R29, R29, -INF , P3 ;  /* 0xff8000001d1d7808 */ /* 0x004fe20001800000 */
[----:B------:R-:W-:Y:S01]  /*1880*/  FMUL.FTZ R64, R64, UR7 ;  /* 0x0000000740407c20 */ /* 0x000fe20008410000 */
[----:B------:R-:W-:Y:S01]  /*1890*/  FMUL.FTZ R58, R58, UR7 ;  /* 0x000000073a3a7c20 */ /* 0x000fe20008410000 */
[----:B------:R-:W-:Y:S01]  /*18a0*/  FMUL.FTZ R65, R65, UR7 ;  /* 0x0000000741417c20 */ /* 0x000fe20008410000 */
[----:B------:R-:W-:Y:S01]  /*18b0*/  FMNMX.FTZ R21, R29, R4, !PT ;  /* 0x000000041d157209 */ /* 0x000fe20007810000 */
        /* <DEDUP_REMOVED lines=11> */
[----:B-1----:R-:W-:Y:S01]  /*1970*/  FSEL R3, R3, -INF , P6 ;  /* 0xff80000003037808 */ /* 0x002fe20003000000 */
[----:B------:R-:W-:Y:S01]  /*1980*/  FMUL.FTZ R70, R70, UR7 ;  /* 0x0000000746467c20 */ /* 0x000fe20008410000 */
[----:B------:R-:W-:Y:S01]  /*1990*/  ISETP.GT.AND P6, PT, R0, 0x18, PT ;  /* 0x000000180000780c */ /* 0x000fe20003fc4270 */
[----:B------:R-:W-:-:S04]  /*19a0*/  FMUL.FTZ R71, R71, UR7 ;  /* 0x0000000747477c20 */ /* 0x000fc80008410000 */
[----:B------:R-:W1:Y:S01]  /*19b0*/  MUFU.TANH R36, R36 ;  /* 0x0000002400247308 */ /* 0x000e620000002400 */
[----:B--2---:R-:W-:-:S04]  /*19c0*/  FSEL R33, R33, -INF , P2 ;  /* 0xff80000021217808 */ /* 0x004fc80001000000 */
[----:B------:R-:W-:-:S03]  /*19d0*/  FMNMX.FTZ R21, R33, R4, !PT ;  /* 0x0000000421157209 */ /* 0x000fc60007810000 */
[----:B------:R-:W2:Y:S01]  /*19e0*/  MUFU.TANH R5, R30 ;  /* 0x0000001e00057308 */ /* 0x000ea20000002400 */
[----:B---3--:R-:W-:Y:S02]  /*19f0*/  FSEL R6, R6, -INF , P5 ;  /* 0xff80000006067808 */ /* 0x008fe40002800000 */
[----:B------:R-:W-:-:S05]  /*1a00*/  ISETP.GT.AND P5, PT, R0, 0x19, PT ;  /* 0x000000190000780c */ /* 0x000fca0003fa4270 */
[----:B------:R-:W3:Y:S01]  /*1a10*/  MUFU.TANH R37, R37 ;  /* 0x0000002500257308 */ /* 0x000ee20000002400 */
[----:B-1----:R-:W-:-:S04]  /*1a20*/  FSEL R36, R36, -INF , P6 ;  /* 0xff80000024247808 */ /* 0x002fc80003000000 */
[----:B------:R-:W-:-:S03]  /*1a30*/  FMNMX.FTZ R4, R36, R21, !PT ;  /* 0x0000001524047209 */ /* 0x000fc60007810000 */
[----:B------:R-:W1:Y:S01]  /*1a40*/  MUFU.TANH R9, R31 ;  /* 0x0000001f00097308 */ /* 0x000e620000002400 */
[----:B--2---:R-:W-:Y:S02]  /*1a50*/  FSEL R5, R5, -INF , P4 ;  /* 0xff80000005057808 */ /* 0x004fe40002000000 */
[----:B------:R-:W-:-:S05]  /*1a60*/  ISETP.GT.AND P4, PT, R0, 0x20, PT ;  /* 0x000000200000780c */ /* 0x000fca0003f84270 */
[----:B------:R-:W2:Y:S01]  /*1a70*/  MUFU.TANH R40, R40 ;  /* 0x0000002800287308 */ /* 0x000ea20000002400 */
[----:B---3--:R-:W-:-:S04]  /*1a80*/  FSEL R37, R37, -INF , P5 ;  /* 0xff80000025257808 */ /* 0x008fc80002800000 */
[----:B------:R-:W-:-:S03]  /*1a90*/  FMNMX.FTZ R21, R37, R4, !PT ;  /* 0x0000000425157209 */ /* 0x000fc60007810000 */
[----:B------:R-:W3:Y:S01]  /*1aa0*/  MUFU.TANH R10, R34 ;  /* 0x00000022000a7308 */ /* 0x000ee20000002400 */
[----:B-1----:R-:W-:Y:S02]  /*1ab0*/  FSEL R9, R9, -INF , P3 ;  /* 0xff80000009097808 */ /* 0x002fe40001800000 */
[----:B------:R-:W-:-:S05]  /*1ac0*/  ISETP.GT.AND P3, PT, R0, 0x21, PT ;  /* 0x000000210000780c */ /* 0x000fca0003f64270 */
        /* <DEDUP_REMOVED lines=88> */
[----:B-1----:R-:W-:-:S04]  /*2050*/  FSEL R69, R69, -INF , P1 ;  /* 0xff80000045457808 */ /* 0x002fc80000800000 */
[----:B------:R-:W-:-:S03]  /*2060*/  FMNMX.FTZ R4, R69, R0, !PT ;  /* 0x0000000045047209 */ /* 0x000fc60007810000 */
[----:B------:R-:W1:Y:S01]  /*2070*/  MUFU.TANH R66, R66 ;  /* 0x0000004200427308 */ /* 0x000e620000002400 */
[----:B--2---:R-:W-:Y:S01]  /*2080*/  FSEL R62, R62, -INF , P6 ;  /* 0xff8000003e3e7808 */ /* 0x004fe20003000000 */
[----:B------:R-:W2:Y:S06]  /*2090*/  SHFL.BFLY PT, R21, R4, 0x2, 0x1f ;  /* 0x0c401f0004157f89 */ /* 0x000eac00000e0000 */
[----:B------:R-:W4:Y:S01]  /*20a0*/  MUFU.TANH R67, R67 ;  /* 0x0000004300437308 */ /* 0x000f220000002400 */
[----:B---3--:R-:W-:-:S07]  /*20b0*/  FSEL R63, R63, -INF , P5 ;  /* 0xff8000003f3f7808 */ /* 0x008fce0002800000 */
[----:B------:R-:W3:Y:S01]  /*20c0*/  MUFU.TANH R70, R70 ;  /* 0x0000004600467308 */ /* 0x000ee20000002400 */
[----:B-1----:R-:W-:-:S07]  /*20d0*/  FSEL R66, R66, -INF , P4 ;  /* 0xff80000042427808 */ /* 0x002fce0002000000 */
[----:B------:R-:W1:Y:S01]  /*20e0*/  MUFU.TANH R71, R71 ;  /* 0x0000004700477308 */ /* 0x000e620000002400 */
[----:B----4-:R-:W-:Y:S02]  /*20f0*/  FSEL R67, R67, -INF , P3 ;  /* 0xff80000043437808 */ /* 0x010fe40001800000 */
[----:B--2---:R-:W-:Y:S02]  /*2100*/  FMNMX.FTZ R21, R4, R21, !PT ;  /* 0x0000001504157209 */ /* 0x004fe40007810000 */
[----:B------:R-:W-:-:S03]  /*2110*/  FMNMX.FTZ R4, R3, R6, !PT ;  /* 0x0000000603047209 */ /* 0x000fc60007810000 */
[----:B------:R-:W2:Y:S01]  /*2120*/  SHFL.BFLY PT, R0, R21, 0x1, 0x1f ;  /* 0x0c201f0015007f89 */ /* 0x000ea200000e0000 */
[----:B------:R-:W-:Y:S02]  /*2130*/  FMNMX.FTZ R4, R5, R4, !PT ;  /* 0x0000000405047209 */ /* 0x000fe40007810000 */
[----:B---3--:R-:W-:Y:S02]  /*2140*/  FSEL R70, R70, -INF , P2 ;  /* 0xff80000046467808 */ /* 0x008fe40001000000 */
[----:B-1----:R-:W-:Y:S02]  /*2150*/  FSEL R71, R71, -INF , P1 ;  /* 0xff80000047477808 */ /* 0x002fe40000800000 */
[----:B--2---:R-:W-:Y:S02]  /*2160*/  FMNMX.FTZ R0, R21, R0, !PT ;  /* 0x0000000015007209 */ /* 0x004fe40007810000 */
[----:B------:R-:W-:Y:S02]  /*2170*/  FMNMX.FTZ R21, R9, R4, !PT ;  /* 0x0000000409157209 */ /* 0x000fe40007810000 */
[C---:B------:R-:W-:Y:S01]  /*2180*/  FSETP.NEU.FTZ.AND P0, PT, R0.reuse, -INF , PT ;  /* 0xff8000000000780b */ /* 0x040fe20003f1d000 */
[----:B------:R-:W-:Y:S01]  /*2190*/  FMUL.FTZ R20, R0, UR10 ;  /* 0x0000000a00147c20 */ /* 0x000fe20008410000 */
[----:B------:R-:W-:-:S04]  /*21a0*/  FMNMX.FTZ R4, R10, R21, !PT ;  /* 0x000000150a047209 */ /* 0x000fc80007810000 */
[----:B------:R-:W-:Y:S02]  /*21b0*/  FMNMX.FTZ R21, R11, R4, !PT ;  /* 0x000000040b157209 */ /* 0x000fe40007810000 */
[----:B------:R-:W-:Y:S02]  /*21c0*/  FSEL R20, R20, RZ, P0 ;  /* 0x000000ff14147208 */ /* 0x000fe40000000000 */
[----:B------:R-:W-:Y:S02]  /*21d0*/  FMNMX.FTZ R4, R12, R21, !PT ;  /* 0x000000150c047209 */ /* 0x000fe40007810000 */
[----:B------:R-:W-:Y:S01]  /*21e0*/  ISETP.NE.AND P0, PT, R23, RZ, PT ;  /* 0x000000ff1700720c */ /* 0x000fe20003f05270 */
[--C-:B------:R-:W-:Y:S01]  /*21f0*/  FFMA.FTZ R24, R24, UR10, -R20.reuse ;  /* 0x0000000a18187c23 */ /* 0x100fe20008010814 */
[----:B------:R-:W-:Y:S01]  /*2200*/  FMNMX.FTZ R21, R13, R4, !PT ;  /* 0x000000040d157209 */ /* 0x000fe20007810000 */
[--C-:B------:R-:W-:Y:S01]  /*2210*/  FFMA.FTZ R25, R25, UR10, -R20.reuse ;  /* 0x0000000a19197c23 */ /* 0x100fe20008010814 */
[--C-:B------:R-:W-:Y:S01]  /*2220*/  FFMA.FTZ R28, R28, UR10, -R20.reuse ;  /* 0x0000000a1c1c7c23 */ /* 0x100fe20008010814 */
[--C-:B------:R-:W-:Y:S01]  /*2230*/  FFMA.FTZ R29, R29, UR10, -R20.reuse ;  /* 0x0000000a1d1d7c23 */ /* 0x100fe20008010814 */
[----:B------:R-:W-:Y:S01]  /*2240*/  FMNMX.FTZ R4, R14, R21, !PT ;  /* 0x000000150e047209 */ /* 0x000fe20007810000 */
[----:B------:R-:W-:Y:S01]  /*2250*/  MUFU.EX2 R24, R24 ;  /* 0x0000001800187308 */ /* 0x000fe20000000800 */
[--C-:B------:R-:W-:Y:S01]  /*2260*/  FFMA.FTZ R32, R32, UR10, -R20.reuse ;  /* 0x0000000a20207c23 */ /* 0x100fe20008010814 */
[--C-:B------:R-:W-:Y:S01]  /*2270*/  FFMA.FTZ R33, R33, UR10, -R20.reuse ;  /* 0x0000000a21217c23 */ /* 0x100fe20008010814 */
[----:B------:R-:W-:Y:S01]  /*2280*/  FMNMX.FTZ R21, R15, R4, !PT ;  /* 0x000000040f157209 */ /* 0x000fe20007810000 */
[--C-:B------:R-:W-:Y:S01]  /*2290*/  FFMA.FTZ R36, R36, UR10, -R20.reuse ;  /* 0x0000000a24247c23 */ /* 0x100fe20008010814 */
[--C-:B------:R-:W-:Y:S01]  /*22a0*/  FFMA.FTZ R37, R37, UR10, -R20.reuse ;  /* 0x0000000a25257c23 */ /* 0x100fe20008010814 */
[--C-:B------:R-:W-:Y:S01]  /*22b0*/  FFMA.FTZ R40, R40, UR10, -R20.reuse ;  /* 0x0000000a28287c23 */ /* 0x100fe20008010814 */
[----:B------:R-:W-:Y:S01]  /*22c0*/  FMNMX.FTZ R4, R46, R21, !PT ;  /* 0x000000152e047209 */ /* 0x000fe20007810000 */
[----:B------:R-:W1:Y:S01]  /*22d0*/  MUFU.EX2 R25, R25 ;  /* 0x0000001900197308 */ /* 0x000e620000000800 */
[--C-:B------:R-:W-:Y:S01]  /*22e0*/  FFMA.FTZ R41, R41, UR10, -R20.reuse ;  /* 0x0000000a29297c23 */ /* 0x100fe20008010814 */
        /* <DEDUP_REMOVED lines=14> */
[----:B------:R-:W2:Y:S01]  /*23d0*/  MUFU.EX2 R29, R29 ;  /* 0x0000001d001d7308 */ /* 0x000ea20000000800 */
[--C-:B------:R-:W-:Y:S01]  /*23e0*/  FFMA.FTZ R61, R61, UR10, -R20.reuse ;  /* 0x0000000a3d3d7c23 */ /* 0x100fe20008010814 */
[--C-:B------:R-:W-:Y:S01]  /*23f0*/  FFMA.FTZ R64, R64, UR10, -R20.reuse ;  /* 0x0000000a40407c23 */ /* 0x100fe20008010814 */
[----:B------:R-:W-:Y:S01]  /*2400*/  FMNMX.FTZ R21, R55, R4, !PT ;  /* 0x0000000437157209 */ /* 0x000fe20007810000 */
[--C-:B------:R-:W-:Y:S01]  /*2410*/  FFMA.FTZ R65, R65, UR10, -R20.reuse ;  /* 0x0000000a41417c23 */ /* 0x100fe20008010814 */
[--C-:B------:R-:W-:Y:S01]  /*2420*/  FFMA.FTZ R68, R68, UR10, -R20.reuse ;  /* 0x0000000a44447c23 */ /* 0x100fe20008010814 */
[----:B------:R-:W-:Y:S01]  /*2430*/  FFMA.FTZ R20, R69, UR10, -R20 ;  /* 0x0000000a45147c23 */ /* 0x000fe20008010814 */
[----:B------:R-:W-:Y:S01]  /*2440*/  FMNMX.FTZ R4, R58, R21, !PT ;  /* 0x000000153a047209 */ /* 0x000fe20007810000 */
[----:B------:R-:W-:Y:S01]  /*2450*/  MUFU.EX2 R32, R32 ;  /* 0x0000002000207308 */ /* 0x000fe20000000800 */
[----:B-1----:R-:W-:-:S02]  /*2460*/  F2FP.F16.F32.PACK_AB R152, R25, R24 ;  /* 0x000000181998723e */ /* 0x002fc400000000ff */
[----:B------:R-:W-:-:S04]  /*2470*/  FMNMX.FTZ R21, R59, R4, !PT ;  /* 0x000000043b157209 */ /* 0x000fc80007810000 */
[----:B------:R-:W-:Y:S01]  /*2480*/  FMNMX.FTZ R4, R62, R21, !PT ;  /* 0x000000153e047209 */ /* 0x000fe20007810000 */
[----:B------:R-:W1:Y:S01]  /*2490*/  MUFU.EX2 R33, R33 ;  /* 0x0000002100217308 */ /* 0x000e620000000800 */
[----:B--2---:R-:W-:Y:S02]  /*24a0*/  F2FP.F16.F32.PACK_AB R154, R29, R28 ;  /* 0x0000001c1d9a723e */ /* 0x004fe400000000ff */
[----:B------:R-:W-:-:S04]  /*24b0*/  FMNMX.FTZ R21, R63, R4, !PT ;  /* 0x000000043f157209 */ /* 0x000fc80007810000 */
[----:B------:R-:W-:Y:S01]  /*24c0*/  FMNMX.FTZ R4, R66, R21, !PT ;  /* 0x0000001542047209 */ /* 0x000fe20007810000 */
[----:B------:R-:W-:Y:S03]  /*24d0*/  MUFU.EX2 R36, R36 ;  /* 0x0000002400247308 */ /* 0x000fe60000000800 */
[----:B------:R-:W-:-:S04]  /*24e0*/  FMNMX.FTZ R21, R67, R4, !PT ;  /* 0x0000000443157209 */ /* 0x000fc80007810000 */
[----:B------:R-:W-:Y:S01]  /*24f0*/  FMNMX.FTZ R4, R70, R21, !PT ;  /* 0x0000001546047209 */ /* 0x000fe20007810000 */
[----:B------:R-:W2:Y:S01]  /*2500*/  MUFU.EX2 R37, R37 ;  /* 0x0000002500257308 */ /* 0x000ea20000000800 */
[----:B-1----:R-:W-:Y:S02]  /*2510*/  F2FP.F16.F32.PACK_AB R156, R33, R32 ;  /* 0x00000020219c723e */ /* 0x002fe400000000ff */
[----:B------:R-:W-:-:S05]  /*2520*/  FMNMX.FTZ R4, R71, R4, !PT ;  /* 0x0000000447047209 */ /* 0x000fca0007810000 */
[----:B------:R-:W1:Y:S01]  /*2530*/  SHFL.BFLY PT, R21, R4, 0x2, 0x1f ;  /* 0x0c401f0004157f89 */ /* 0x000e6200000e0000 */
[----:B------:R-:W-:Y:S08]  /*2540*/  MUFU.EX2 R40, R40 ;  /* 0x0000002800287308 */ /* 0x000ff00000000800 */
[----:B------:R-:W3:Y:S01]  /*2550*/  MUFU.EX2 R41, R41 ;  /* 0x0000002900297308 */ /* 0x000ee20000000800 */
[----:B--2---:R-:W-:-:S07]  /*2560*/  F2FP.F16.F32.PACK_AB R158, R37, R36 ;  /* 0x00000024259e723e */ /* 0x004fce00000000ff */
[----:B------:R-:W-:Y:S01]  /*2570*/  MUFU.EX2 R44, R44 ;  /* 0x0000002c002c7308 */ /* 0x000fe20000000800 */
[----:B-1----:R-:W-:-:S07]  /*2580*/  FMNMX.FTZ R21, R4, R21, !PT ;  /* 0x0000001504157209 */ /* 0x002fce0007810000 */
[----:B------:R-:W1:Y:S01]  /*2590*/  MUFU.EX2 R45, R45 ;  /* 0x0000002d002d7308 */ /* 0x000e620000000800 */
[----:B---3--:R-:W-:Y:S01]  /*25a0*/  F2FP.F16.F32.PACK_AB R160, R41, R40 ;  /* 0x0000002829a0723e */ /* 0x008fe200000000ff */
[----:B------:R-:W2:Y:S06]  /*25b0*/  SHFL.BFLY PT, R4, R21, 0x1, 0x1f ;  /* 0x0c201f0015047f89 */ /* 0x000eac00000e0000 */
[----:B------:R-:W-:Y:S08]  /*25c0*/  MUFU.EX2 R48, R48 ;  /* 0x0000003000307308 */ /* 0x000ff00000000800 */
[----:B------:R-:W3:Y:S01]  /*25d0*/  MUFU.EX2 R49, R49 ;  /* 0x0000003100317308 */ /* 0x000ee20000000800 */
[----:B-1----:R-:W-:-:S07]  /*25e0*/  F2FP.F16.F32.PACK_AB R162, R45, R44 ;  /* 0x0000002c2da2723e */ /* 0x002fce00000000ff */
[----:B------:R-:W-:Y:S01]  /*25f0*/  MUFU.EX2 R52, R52 ;  /* 0x0000003400347308 */ /* 0x000fe20000000800 */
[----:B--2---:R-:W-:-:S04]  /*2600*/  FMNMX.FTZ R4, R21, R4, !PT ;  /* 0x0000000415047209 */ /* 0x004fc80007810000 */
[C---:B------:R-:W-:Y:S01]  /*2610*/  FSETP.NEU.FTZ.AND P1, PT, R4.reuse, -INF , PT ;  /* 0xff8000000400780b */ /* 0x040fe20003f3d000 */
[----:B------:R-:W-:Y:S02]  /*2620*/  FMUL.FTZ R21, R4, UR10 ;  /* 0x0000000a04157c20 */ /* 0x000fe40008410000 */
[----:B------:R-:W1:Y:S01]  /*2630*/  MUFU.EX2 R53, R53 ;  /* 0x0000003500357308 */ /* 0x000e620000000800 */
[----:B---3--:R-:W-:Y:S02]  /*2640*/  F2FP.F16.F32.PACK_AB R164, R49, R48 ;  /* 0x0000003031a4723e */ /* 0x008fe400000000ff */
[----:B------:R-:W-:Y:S02]  /*2650*/  FSEL R26, R21, RZ, P1 ;  /* 0x000000ff151a7208 */ /* 0x000fe40000800000 */
[----:B------:R-:W-:Y:S02]  /*2660*/  ISETP.NE.AND P1, PT, R72, RZ, PT ;  /* 0x000000ff4800720c */ /* 0x000fe40003f25270 */
[----:B------:R-:W2:Y:S01]  /*2670*/  S2R R72, SR_TID.X ;  /* 0x0000000000487919 */ /* 0x000ea20000002100 */
[--C-:B------:R-:W-:Y:S01]  /*2680*/  FFMA.FTZ R3, R3, UR10, -R26.reuse ;  /* 0x0000000a03037c23 */ /* 0x100fe2000801081a */
[--C-:B------:R-:W-:Y:S01]  /*2690*/  FFMA.FTZ R6, R6, UR10, -R26.reuse ;  /* 0x0000000a06067c23 */ /* 0x100fe2000801081a */
[--C-:B------:R-:W-:Y:S01]  /*26a0*/  FFMA.FTZ R5, R5, UR10, -R26.reuse ;  /* 0x0000000a05057c23 */ /* 0x100fe2000801081a */
[--C-:B------:R-:W-:Y:S01]  /*26b0*/  FFMA.FTZ R9, R9, UR10, -R26.reuse ;  /* 0x0000000a09097c23 */ /* 0x100fe2000801081a */
[----:B------:R3:W-:Y:S01]  /*26c0*/  MUFU.EX2 R153, R3 ;  /* 0x0000000300997308 */ /* 0x0007e20000000800 */
[--C-:B------:R-:W-:Y:S01]  /*26d0*/  FFMA.FTZ R10, R10, UR10, -R26.reuse ;  /* 0x0000000a0a0a7c23 */ /* 0x100fe2000801081a */
[--C-:B------:R-:W-:Y:S01]  /*26e0*/  FFMA.FTZ R11, R11, UR10, -R26.reuse ;  /* 0x0000000a0b0b7c23 */ /* 0x100fe2000801081a */
[--C-:B------:R-:W-:Y:S01]  /*26f0*/  FFMA.FTZ R12, R12, UR10, -R26.reuse ;  /* 0x0000000a0c0c7c23 */ /* 0x100fe2000801081a */
[--C-:B------:R-:W-:Y:S01]  /*2700*/  FFMA.FTZ R13, R13, UR10, -R26.reuse ;  /* 0x0000000a0d0d7c23 */ /* 0x100fe2000801081a */
[--C-:B------:R-:W-:Y:S01]  /*2710*/  FFMA.FTZ R14, R14, UR10, -R26.reuse ;  /* 0x0000000a0e0e7c23 */ /* 0x100fe2000801081a */
[--C-:B------:R-:W-:Y:S01]  /*2720*/  FFMA.FTZ R15, R15, UR10, -R26.reuse ;  /* 0x0000000a0f0f7c23 */ /* 0x100fe2000801081a */
[--C-:B------:R-:W-:Y:S01]  /*2730*/  FFMA.FTZ R46, R46, UR10, -R26.reuse ;  /* 0x0000000a2e2e7c23 */ /* 0x100fe2000801081a */
[----:B------:R4:W5:Y:S01]  /*2740*/  MUFU.EX2 R30, R6 ;  /* 0x00000006001e7308 */ /* 0x0009620000000800 */
[----:B---3--:R-:W-:Y:S01]  /*2750*/  FADD.FTZ R3, R24, R25 ;  /* 0x0000001918037221 */ /* 0x008fe20000010000 */
[--C-:B------:R-:W-:Y:S01]  /*2760*/  FFMA.FTZ R47, R47, UR10, -R26.reuse ;  /* 0x0000000a2f2f7c23 */ /* 0x100fe2000801081a */
[--C-:B------:R-:W-:Y:S01]  /*2770*/  FFMA.FTZ R50, R50, UR10, -R26.reuse ;  /* 0x0000000a32327c23 */ /* 0x100fe2000801081a */
[--C-:B------:R-:W-:Y:S01]  /*2780*/  FFMA.FTZ R51, R51, UR10, -R26.reuse ;  /* 0x0000000a33337c23 */ /* 0x100fe2000801081a */
[--C-:B------:R-:W-:Y:S01]  /*2790*/  FFMA.FTZ R54, R54, UR10, -R26.reuse ;  /* 0x0000000a36367c23 */ /* 0x100fe2000801081a */
[--C-:B------:R-:W-:Y:S01]  /*27a0*/  FFMA.FTZ R55, R55, UR10, -R26.reuse ;  /* 0x0000000a37377c23 */ /* 0x100fe2000801081a */
[--C-:B------:R-:W-:Y:S01]  /*27b0*/  FFMA.FTZ R58, R58, UR10, -R26.reuse ;  /* 0x0000000a3a3a7c23 */ /* 0x100fe2000801081a */
[----:B------:R3:W0:Y:S01]  /*27c0*/  MUFU.EX2 R155, R5 ;  /* 0x00000005009b7308 */ /* 0x0006220000000800 */
[----:B----4-:R-:W-:Y:S01]  /*27d0*/  FADD.FTZ R6, R28, R3 ;  /* 0x000000031c067221 */ /* 0x010fe20000010000 */
[--C-:B------:R-:W-:Y:S01]  /*27e0*/  FFMA.FTZ R59, R59, UR10, -R26.reuse ;  /* 0x0000000a3b3b7c23 */ /* 0x100fe2000801081a */
[--C-:B------:R-:W-:Y:S01]  /*27f0*/  FFMA.FTZ R62, R62, UR10, -R26.reuse ;  /* 0x0000000a3e3e7c23 */ /* 0x100fe2000801081a */
[----:B------:R-:W-:Y:S01]  /*2800*/  FFMA.FTZ R63, R63, UR10, -R26 ;  /* 0x0000000a3f3f7c23 */ /* 0x000fe2000801081a */
[----:B------:R-:W-:Y:S01]  /*2810*/  FADD.FTZ R3, R29, R6 ;  /* 0x000000061d037221 */ /* 0x000fe20000010000 */
[--C-:B------:R-:W-:Y:S01]  /*2820*/  FFMA.FTZ R66, R66, UR10, -R26.reuse ;  /* 0x0000000a42427c23 */ /* 0x100fe2000801081a */
[--C-:B------:R-:W-:Y:S01]  /*2830*/  FFMA.FTZ R67, R67, UR10, -R26.reuse ;  /* 0x0000000a43437c23 */ /* 0x100fe2000801081a */
[----:B------:R4:W0:Y:S01]  /*2840*/  MUFU.EX2 R34, R9 ;  /* 0x0000000900227308 */ /* 0x0008220000000800 */
[----:B------:R-:W-:Y:S01]  /*2850*/  FADD.FTZ R6, R32, R3 ;  /* 0x0000000320067221 */ /* 0x000fe20000010000 */
[----:B------:R-:W-:Y:S01]  /*2860*/  FFMA.FTZ R70, R70, UR10, -R26 ;  /* 0x0000000a46467c23 */ /* 0x000fe2000801081a */
[----:B--2---:R-:W-:Y:S01]  /*2870*/  SHF.R.U32.HI R72, RZ, 0x7, R72 ;  /* 0x00000007ff487819 */ /* 0x004fe20000011648 */
[----:B------:R-:W-:Y:S01]  /*2880*/  FFMA.FTZ R26, R71, UR10, -R26 ;  /* 0x0000000a471a7c23 */ /* 0x000fe2000801081a */
[----:B---3--:R-:W-:Y:S01]  /*2890*/  FADD.FTZ R5, R33, R6 ;  /* 0x0000000621057221 */ /* 0x008fe20000010000 */
[----:B-1----:R-:W-:-:S02]  /*28a0*/  F2FP.F16.F32.PACK_AB R166, R53, R52 ;  /* 0x0000003435a6723e */ /* 0x002fc400000000ff */
[----:B------:R-:W1:Y:S01]  /*28b0*/  MUFU.EX2 R10, R10 ;  /* 0x0000000a000a7308 */ /* 0x000e620000000800 */
[----:B----4-:R-:W-:Y:S01]  /*28c0*/  IMAD.U32 R9, RZ, RZ, UR21 ;  /* 0x00000015ff097e24 */ /* 0x010fe2000f8e00ff */
[----:B------:R-:W-:-:S06]  /*28d0*/  IADD3 R6, -R72, 0xb, RZ ;  /* 0x0000000b48067810 */ /* 0x000fcc0007ffe1ff */
[----:B------:R5:W-:Y:S08]  /*28e0*/  MUFU.EX2 R21, R20 ;  /* 0x0000001400157308 */ /* 0x000bf00000000800 */
[----:B------:R-:W2:Y:S01]  /*28f0*/  MUFU.EX2 R11, R11 ;  /* 0x0000000b000b7308 */ /* 0x000ea20000000800 */
[----:B-----5:R-:W-:Y:S01]  /*2900*/  FADD.FTZ R20, R153, R30 ;  /* 0x0000001e99147221 */ /* 0x020fe20000010000 */
[----:B------:R-:W-:-:S03]  /*2910*/  F2FP.F16.F32.PACK_AB R153, R30, R153 ;  /* 0x000000991e99723e */ /* 0x000fc600000000ff */
[----:B0-----:R-:W-:Y:S01]  /*2920*/  FADD.FTZ R3, R155, R20 ;  /* 0x000000149b037221 */ /* 0x001fe20000010000 */
[----:B------:R-:W-:Y:S01]  /*2930*/  FADD.FTZ R20, R36, R5 ;  /* 0x0000000524147221 */ /* 0x000fe20000010000 */
[C---:B------:R-:W-:Y:S01]  /*2940*/  F2FP.F16.F32.PACK_AB R155, R34.reuse, R155 ;  /* 0x0000009b229b723e */ /* 0x040fe200000000ff */
[----:B------:R-:W0:Y:S01]  /*2950*/  MUFU.EX2 R12, R12 ;  /* 0x0000000c000c7308 */ /* 0x000e220000000800 */
[----:B------:R-:W-:Y:S01]  /*2960*/  FADD.FTZ R5, R34, R3 ;  /* 0x0000000322057221 */ /* 0x000fe20000010000 */
[----:B------:R-:W-:Y:S01]  /*2970*/  FADD.FTZ R23, R37, R20 ;  /* 0x0000001425177221 */ /* 0x000fe20000010000 */
[----:B------:R-:W-:Y:S02]  /*2980*/  @!P1 VIADD R3, R9, 0x22840 ;  /* 0x0002284009039836 */ /* 0x000fe40000000000 */
[----:B-1----:R-:W-:Y:S01]  /*2990*/  FADD.FTZ R20, R10, R5 ;  /* 0x000000050a147221 */ /* 0x002fe20000010000 */
[----:B------:R-:W-:Y:S02]  /*29a0*/  FADD.FTZ R38, R40, R23 ;  /* 0x0000001728267221 */ /* 0x000fe40000010000 */
[----:B------:R-:W1:Y:S01]  /*29b0*/  MUFU.EX2 R13, R13 ;  /* 0x0000000d000d7308 */ /* 0x000e620000000800 */
[----:B--2---:R-:W-:Y:S01]  /*29c0*/  FADD.FTZ R5, R11, R20 ;  /* 0x000000140b057221 */ /* 0x004fe20000010000 */
[----:B------:R-:W-:Y:S01]  /*29d0*/  @!P1 PRMT R3, RZ, 0x654, R3 ;  /* 0x00000654ff039816 */ /* 0x000fe20000000003 */
[----:B------:R2:W-:Y:S06]  /*29e0*/  BAR.ARV R6, 0x100 ;  /* 0x000400060000751d */ /* 0x0005ec0000002000 */
[----:B------:R-:W3:Y:S01]  /*29f0*/  MUFU.EX2 R14, R14 ;  /* 0x0000000e000e7308 */ /* 0x000ee20000000800 */
[----:B0-----:R-:W-:Y:S01]  /*2a00*/  FADD.FTZ R20, R12, R5 ;  /* 0x000000050c147221 */ /* 0x001fe20000010000 */
[----:B------:R0:W-:Y:S01]  /*2a10*/  @!P1 SYNCS.ARRIVE.TRANS64.RED.A1T0 RZ, [R3+URZ], RZ ;  /* 0x000000ff03ff99a7 */ /* 0x0001e2000810043f */
[----:B------:R-:W-:Y:S01]  /*2a20*/  FADD.FTZ R23, R41, R38 ;  /* 0x0000002629177221 */ /* 0x000fe20000010000 */
[----:B------:R-:W-:-:S03]  /*2a30*/  F2FP.F16.F32.PACK_AB R157, R11, R10 ;  /* 0x0000000a0b9d723e */ /* 0x000fc600000000ff */
[----:B------:R-:W-:Y:S01]  /*2a40*/  FADD.FTZ R38, R44, R23 ;  /* 0x000000172c267221 */ /* 0x000fe20000010000 */
[----:B------:R-:W0:Y:S01]  /*2a50*/  MUFU.EX2 R15, R15 ;  /* 0x0000000f000f7308 */ /* 0x000e220000000800 */
[C---:B-1----:R-:W-:Y:S01]  /*2a60*/  FADD.FTZ R5, R13.reuse, R20 ;  /* 0x000000140d057221 */ /* 0x042fe20000010000 */
[----:B------:R-:W-:Y:S01]  /*2a70*/  F2FP.F16.F32.PACK_AB R159, R13, R12 ;  /* 0x0000000c0d9f723e */ /* 0x000fe200000000ff */
[----:B------:R-:W-:-:S04]  /*2a80*/  FADD.FTZ R23, R45, R38 ;  /* 0x000000262d177221 */ /* 0x000fc80000010000 */
[----:B------:R-:W-:Y:S01]  /*2a90*/  FADD.FTZ R38, R48, R23 ;  /* 0x0000001730267221 */ /* 0x000fe20000010000 */
[----:B------:R-:W1:Y:S01]  /*2aa0*/  MUFU.EX2 R46, R46 ;  /* 0x0000002e002e7308 */ /* 0x000e620000000800 */
[----:B---3--:R-:W-:Y:S02]  /*2ab0*/  FADD.FTZ R20, R14, R5 ;  /* 0x000000050e147221 */ /* 0x008fe40000010000 */
[----:B------:R-:W-:-:S04]  /*2ac0*/  FADD.FTZ R5, R49, R38 ;  /* 0x0000002631057221 */ /* 0x000fc80000010000 */
[----:B------:R-:W-:Y:S01]  /*2ad0*/  FADD.FTZ R38, R52, R5 ;  /* 0x0000000534267221 */ /* 0x000fe20000010000 */
[----:B------:R-:W3:Y:S01]  /*2ae0*/  MUFU.EX2 R47, R47 ;  /* 0x0000002f002f7308 */ /* 0x000ee20000000800 */
[C---:B0-----:R-:W-:Y:S01]  /*2af0*/  FADD.FTZ R3, R15.reuse, R20 ;  /* 0x000000140f037221 */ /* 0x041fe20000010000 */
[----:B------:R-:W-:Y:S01]  /*2b00*/  F2FP.F16.F32.PACK_AB R161, R15, R14 ;  /* 0x0000000e0fa1723e */ /* 0x000fe200000000ff */
[----:B------:R-:W-:-:S05]  /*2b10*/  FADD.FTZ R5, R53, R38 ;  /* 0x0000002635057221 */ /* 0x000fca0000010000 */
[----:B------:R-:W0:Y:S01]  /*2b20*/  MUFU.EX2 R50, R50 ;  /* 0x0000003200327308 */ /* 0x000e220000000800 */
[----:B-1----:R-:W-:-:S07]  /*2b30*/  FADD.FTZ R20, R46, R3 ;  /* 0x000000032e147221 */ /* 0x002fce0000010000 */
[----:B------:R-:W1:Y:S01]  /*2b40*/  MUFU.EX2 R51, R51 ;  /* 0x0000003300337308 */ /* 0x000e620000000800 */
[C---:B---3--:R-:W-:Y:S01]  /*2b50*/  FADD.FTZ R3, R47.reuse, R20 ;  /* 0x000000142f037221 */ /* 0x048fe20000010000 */
[----:B------:R-:W-:-:S06]  /*2b60*/  F2FP.F16.F32.PACK_AB R163, R47, R46 ;  /* 0x0000002e2fa3723e */ /* 0x000fcc00000000ff */
[----:B------:R-:W3:Y:S01]  /*2b70*/  MUFU.EX2 R54, R54 ;  /* 0x0000003600367308 */ /* 0x000ee20000000800 */
[----:B0-----:R-:W-:-:S07]  /*2b80*/  FADD.FTZ R20, R50, R3 ;  /* 0x0000000332147221 */ /* 0x001fce0000010000 */
[----:B------:R-:W0:Y:S01]  /*2b90*/  MUFU.EX2 R55, R55 ;  /* 0x0000003700377308 */ /* 0x000e220000000800 */
[C---:B-1----:R-:W-:Y:S01]  /*2ba0*/  FADD.FTZ R3, R51.reuse, R20 ;  /* 0x0000001433037221 */ /* 0x042fe20000010000 */
[----:B------:R-:W-:-:S06]  /*2bb0*/  F2FP.F16.F32.PACK_AB R165, R51, R50 ;  /* 0x0000003233a5723e */ /* 0x000fcc00000000ff */
[----:B------:R-:W1:Y:S01]  /*2bc0*/  MUFU.EX2 R58, R58 ;  /* 0x0000003a003a7308 */ /* 0x000e620000000800 */
[----:B---3--:R-:W-:-:S07]  /*2bd0*/  FADD.FTZ R20, R54, R3 ;  /* 0x0000000336147221 */ /* 0x008fce0000010000 */
[----:B------:R-:W3:Y:S01]  /*2be0*/  MUFU.EX2 R56, R56 ;  /* 0x0000003800387308 */ /* 0x000ee20000000800 */
[C---:B0-----:R-:W-:Y:S01]  /*2bf0*/  FADD.FTZ R3, R55.reuse, R20 ;  /* 0x0000001437037221 */ /* 0x041fe20000010000 */
[----:B------:R-:W-:-:S06]  /*2c00*/  F2FP.F16.F32.PACK_AB R167, R55, R54 ;  /* 0x0000003637a7723e */ /* 0x000fcc00000000ff */
[----:B------:R-:W0:Y:S01]  /*2c10*/  MUFU.EX2 R59, R59 ;  /* 0x0000003b003b7308 */ /* 0x000e220000000800 */
[----:B-1----:R-:W-:-:S07]  /*2c20*/  FADD.FTZ R20, R58, R3 ;  /* 0x000000033a147221 */ /* 0x002fce0000010000 */
[----:B------:R-:W1:Y:S01]  /*2c30*/  MUFU.EX2 R57, R57 ;  /* 0x0000003900397308 */ /* 0x000e620000000800 */
[----:B---3--:R-:W-:-:S07]  /*2c40*/  FADD.FTZ R24, R56, R5 ;  /* 0x0000000538187221 */ /* 0x008fce0000010000 */
[----:B------:R-:W3:Y:S01]  /*2c50*/  MUFU.EX2 R62, R62 ;  /* 0x0000003e003e7308 */ /* 0x000ee20000000800 */
[C---:B0-----:R-:W-:Y:S01]  /*2c60*/  FADD.FTZ R3, R59.reuse, R20 ;  /* 0x000000143b037221 */ /* 0x041fe20000010000 */
[----:B------:R-:W-:-:S06]  /*2c70*/  F2FP.F16.F32.PACK_AB R169, R59, R58 ;  /* 0x0000003a3ba9723e */ /* 0x000fcc00000000ff */
[----:B------:R-:W0:Y:S01]  /*2c80*/  MUFU.EX2 R60, R60 ;  /* 0x0000003c003c7308 */ /* 0x000e220000000800 */
[C---:B-1----:R-:W-:Y:S01]  /*2c90*/  FADD.FTZ R5, R57.reuse, R24 ;  /* 0x0000001839057221 */ /* 0x042fe20000010000 */
[----:B------:R-:W-:-:S06]  /*2ca0*/  F2FP.F16.F32.PACK_AB R168, R57, R56 ;  /* 0x0000003839a8723e */ /* 0x000fcc00000000ff */
[----:B------:R-:W1:Y:S01]  /*2cb0*/  MUFU.EX2 R63, R63 ;  /* 0x0000003f003f7308 */ /* 0x000e620000000800 */
[----:B---3--:R-:W-:-:S07]  /*2cc0*/  FADD.FTZ R20, R62, R3 ;  /* 0x000000033e147221 */ /* 0x008fce0000010000 */
[----:B------:R-:W3:Y:S01]  /*2cd0*/  MUFU.EX2 R61, R61 ;  /* 0x0000003d003d7308 */ /* 0x000ee20000000800 */
[----:B0-----:R-:W-:-:S07]  /*2ce0*/  FADD.FTZ R24, R60, R5 ;  /* 0x000000053c187221 */ /* 0x001fce0000010000 */
[----:B------:R-:W0:Y:S01]  /*2cf0*/  MUFU.EX2 R66, R66 ;  /* 0x0000004200427308 */ /* 0x000e220000000800 */
[C---:B-1----:R-:W-:Y:S01]  /*2d00*/  FADD.FTZ R3, R63.reuse, R20 ;  /* 0x000000143f037221 */ /* 0x042fe20000010000 */
[----:B------:R-:W-:-:S06]  /*2d10*/  F2FP.F16.F32.PACK_AB R171, R63, R62 ;  /* 0x0000003e3fab723e */ /* 0x000fcc00000000ff */
[----:B------:R-:W1:Y:S01]  /*2d20*/  MUFU.EX2 R64, R64 ;  /* 0x0000004000407308 */ /* 0x000e620000000800 */
[C---:B---3--:R-:W-:Y:S01]  /*2d30*/  FADD.FTZ R5, R61.reuse, R24 ;  /* 0x000000183d057221 */ /* 0x048fe20000010000 */
[----:B------:R-:W-:-:S06]  /*2d40*/  F2FP.F16.F32.PACK_AB R170, R61, R60 ;  /* 0x0000003c3daa723e */ /* 0x000fcc00000000ff */
[----:B------:R-:W3:Y:S01]  /*2d50*/  MUFU.EX2 R67, R67 ;  /* 0x0000004300437308 */ /* 0x000ee20000000800 */
[----:B0-----:R-:W-:-:S07]  /*2d60*/  FADD.FTZ R20, R66, R3 ;  /* 0x0000000342147221 */ /* 0x001fce0000010000 */
[----:B------:R-:W0:Y:S01]  /*2d70*/  MUFU.EX2 R65, R65 ;  /* 0x0000004100417308 */ /* 0x000e220000000800 */
[----:B-1----:R-:W-:-:S07]  /*2d80*/  FADD.FTZ R24, R64, R5 ;  /* 0x0000000540187221 */ /* 0x002fce0000010000 */
[----:B------:R-:W1:Y:S01]  /*2d90*/  MUFU.EX2 R70, R70 ;  /* 0x0000004600467308 */ /* 0x000e620000000800 */
[C---:B---3--:R-:W-:Y:S01]  /*2da0*/  FADD.FTZ R3, R67.reuse, R20 ;  /* 0x0000001443037221 */ /* 0x048fe20000010000 */
[----:B------:R-:W-:-:S06]  /*2db0*/  F2FP.F16.F32.PACK_AB R173, R67, R66 ;  /* 0x0000004243ad723e */ /* 0x000fcc00000000ff */
[----:B------:R-:W3:Y:S01]  /*2dc0*/  MUFU.EX2 R68, R68 ;  /* 0x0000004400447308 */ /* 0x000ee20000000800 */
[C---:B0-----:R-:W-:Y:S01]  /*2dd0*/  FADD.FTZ R5, R65.reuse, R24 ;  /* 0x0000001841057221 */ /* 0x041fe20000010000 */
[----:B------:R-:W-:-:S06]  /*2de0*/  F2FP.F16.F32.PACK_AB R172, R65, R64 ;  /* 0x0000004041ac723e */ /* 0x000fcc00000000ff */
[----:B------:R-:W0:Y:S01]  /*2df0*/  MUFU.EX2 R175, R26 ;  /* 0x0000001a00af7308 */ /* 0x000e220000000800 */
[----:B-1----:R-:W-:Y:S01]  /*2e00*/  FADD.FTZ R10, R70, R3 ;  /* 0x00000003460a7221 */ /* 0x002fe20000010000 */
[----:B---3--:R-:W-:Y:S01]  /*2e10*/  FADD.FTZ R24, R68, R5 ;  /* 0x0000000544187221 */ /* 0x008fe20000010000 */
[----:B------:R-:W-:-:S03]  /*2e20*/  F2FP.F16.F32.PACK_AB R174, R21, R68 ;  /* 0x0000004415ae723e */ /* 0x000fc600000000ff */
[----:B------:R-:W-:Y:S01]  /*2e30*/  FADD.FTZ R5, R21, R24 ;  /* 0x0000001815057221 */ /* 0x000fe20000010000 */
[C---:B0-----:R-:W-:Y:S01]  /*2e40*/  FADD.FTZ R3, R175.reuse, R10 ;  /* 0x0000000aaf037221 */ /* 0x041fe20000010000 */
[----:B------:R-:W-:Y:S01]  /*2e50*/  F2FP.F16.F32.PACK_AB R175, R175, R70 ;  /* 0x00000046afaf723e */ /* 0x000fe200000000ff */
[----:B--2---:R-:W-:Y:S06]  /*2e60*/  @!P0 BRA `(.L_x_15) ;  /* 0x0000000000048947 */ /* 0x004fec0003800000 */
[----:B------:R-:W-:Y:S01]  /*2e70*/  BPT.TRAP 0x1 ;  /* 0x000000040000795c */ /* 0x000fe20000300000 */
.L_x_15:
[----:B------:R0:W1:Y:S01]  /*2e80*/  SYNCS.PHASECHK.TRANS64.TRYWAIT P2, [UR21+0x22850], R8 ;  /* 0x02285008ff0075a7 */ /* 0x0000620008040155 */
[----:B------:R-:W-:Y:S05]  /*2e90*/  @!P0 BRA `(.L_x_16) ;  /* 0x0000000000048947 */ /* 0x000fea0003800000 */
[----:B------:R-:W-:Y:S01]  /*2ea0*/  BPT.TRAP 0x1 ;  /* 0x000000040000795c */ /* 0x000fe20000300000 */
.L_x_16:
[----:B-1----:R-:W-:Y:S05]  /*2eb0*/  @P2 BRA `(.L_x_17) ;  /* 0x0000000000082947 */ /* 0x002fea0003800000 */
[----:B------:R-:W1:Y:S02]  /*2ec0*/  SYNCS.PHASECHK.TRANS64.TRYWAIT P2, [UR21+0x22850], R8 ;  /* 0x02285008ff0075a7 */ /* 0x000e640008040155 */
[----:B-1----:R-:W-:Y:S05]  /*2ed0*/  @!P2 BRA `(.L_x_18) ;  /* 0x000000900004a947 */ /* 0x002fea0003800000 */
.L_x_17:
[----:B------:R2:W-:Y:S01]  /*2ee0*/  BAR.SYNC.DEFER_BLOCKING R7, 0x100 ;  /* 0x000400070000751d */ /* 0x0005e20000010000 */
[----:B------:R-:W-:Y:S01]  /*2ef0*/  UIADD3 UR45, UR45, 0x400, URZ ;  /* 0x000004002d2d7890 */ /* 0x000fe2000fffe03f */
[----:B-1----:R-:W-:Y:S01]  /*2f00*/  @!P1 VIADD R9, R9, 0x22860 ;  /* 0x0002286009099836 */ /* 0x002fe20000000000 */
[----:B------:R-:W-:Y:S02]  /*2f10*/  UISETP.GE.AND UP0, UPT, UR44, 0x61, UPT ;  /* 0x000000612c00788c */ /* 0x000fe4000bf06270 */
[----:B------:R-:W-:Y:S01]  /*2f20*/  USHF.R.U32.HI UR45, URZ, 0x4, UR45 ;  /* 0x000000043f2d7899 */ /* 0x000fe2000801162d */
[----:B------:R-:W-:Y:S01]  /*2f30*/  UMOV UR7, 0x40000040 ;  /* 0x4000004000077882 */ /* 0x000fe20000000000 */
[----:B------:R-:W-:Y:S02]  /*2f40*/  @!P1 PRMT R9, RZ, 0x654, R9 ;  /* 0x00000654ff099816 */ /* 0x000fe40000000009 */
[----:B------:R-:W-:Y:S01]  /*2f50*/  ULOP3.LUT UR21, UR45, 0x3fff, URZ, 0xc0, !UPT ;  /* 0x00003fff2d157892 */ /* 0x000fe2000f8ec03f */
[----:B------:R-:W-:-:S03]  /*2f60*/  PLOP3.LUT P2, PT, PT, PT, UP0, 0x80, 0x0 ;  /* 0x000000000000781c */ /* 0x000fc60003f4f008 */
[----:B------:R-:W-:-:S04]  /*2f70*/  ULOP3.LUT UR21, UR21, 0x3000000, URZ, 0xfc, !UPT ;  /* 0x0300000015157892 */ /* 0x000fc8000f8efc3f */
[----:B------:R-:W-:Y:S01]  /*2f80*/  UIMAD UR11, UR36, 0xc00, UR21 ;  /* 0x00000c00240b78a4 */ /* 0x000fe2000f8e0215 */
[----:B------:R-:W-:-:S06]  /*2f90*/  WARPGROUP.ARRIVE ;  /* 0x00000000000079c5 */ /* 0x000fcc0000000000 */
[----:B------:R-:W-:Y:S02]  /*2fa0*/  UMOV UR6, UR11 ;  /* 0x0000000b00067c82 */ /* 0x000fe40008000000 */
[----:B------:R-:W-:Y:S01]  /*2fb0*/  HGMMA.64x256x16.F32 R24, R152, gdesc[UR4].tnspB, RZ, !UPT, gsb0 ;  /* 0x43e0000498187df0 */ /* 0x000fe2000c0008ff */
[----:B------:R-:W-:Y:S01]  /*2fc0*/  UIADD3 UR6, UR11, 0x80, URZ ;  /* 0x000000800b067890 */ /* 0x000fe2000fffe03f */
[----:B------:R-:W-:Y:S01]  /*2fd0*/  UMOV UR7, 0x40000040 ;  /* 0x4000004000077882 */ /* 0x000fe20000000000 */
[----:B------:R-:W-:Y:S02]  /*2fe0*/  WARPGROUP.DEPBAR.LE gsb0, 0x0 ;  /* 0x00008000000079c5 */ /* 0x000fe40000010000 */
[----:B------:R-:W-:-:S15]  /*2ff0*/  WARPGROUP.ARRIVE ;  /* 0x00000000000079c5 */ /* 0x000fde0000000000 */
[----:B------:R-:W-:-:S08]  /*3000*/  NOP ;  /* 0x0000000000007918 */ /* 0x000fd00000000000 */
[----:B------:R-:W-:Y:S01]  /*3010*/  HGMMA.64x256x16.F32 R24, R156, gdesc[UR4].tnspB, R24, gsb0 ;  /* 0x43e000049c187df0 */ /* 0x000fe20008000818 */
        /* <DEDUP_REMOVED lines=23> */
[----:B------:R-:W-:Y:S03]  /*3190*/  HGMMA.64x256x16.F32 R24, R172, gdesc[UR4].tnspB, R24, gsb0 ;  /* 0x43e00004ac187df0 */ /* 0x000fe60008000818 */
[----:B------:R-:W-:Y:S02]  /*31a0*/  WARPGROUP.DEPBAR.LE gsb0, 0x0 ;  /* 0x00008000000079c5 */ /* 0x000fe40000010000 */
[----:B------:R2:W-:Y:S01]  /*31b0*/  @!P1 SYNCS.ARRIVE.TRANS64.RED.A1T0 RZ, [R9+URZ], RZ ;  /* 0x000000ff09ff99a7 */ /* 0x0005e2000810043f */
[----:B------:R-:W-:Y:S05]  /*31c0*/  @!P2 BRA `(.L_x_19) ;  /* 0x0000002000eca947 */ /* 0x000fea0003800000 */
[----:B--2---:R-:W-:Y:S01]  /*31d0*/  IMAD.MOV.U32 R7, RZ, RZ, R4 ;  /* 0x000000ffff077224 */ /* 0x004fe200078e0004 */
[----:B------:R-:W-:Y:S01]  /*31e0*/  UIADD3 UR40, UR40, -0x2, URZ ;  /* 0xfffffffe28287890 */ /* 0x000fe2000fffe03f */
[----:B------:R-:W-:Y:S01]  /*31f0*/  IMAD.MOV.U32 R23, RZ, RZ, R0 ;  /* 0x000000ffff177224 */ /* 0x000fe200078e0000 */
[----:B------:R-:W-:Y:S01]  /*3200*/  ULDC UR24, c[0x0][0x9d8] ;  /* 0x0002760000187ab9 */ /* 0x000fe20000000800 */
[----:B------:R-:W-:-:S09]  /*3210*/  ULDC UR22, c[0x0][0x988] ;  /* 0x0002620000167ab9 */ /* 0x000fd20000000800 */
.L_x_28:
[----:B------:R-:W-:Y:S01]  /*3220*/  UIADD3 UR36, UR36, 0x1, URZ ;  /* 0x0000000124247890 */ /* 0x000fe2000fffe03f */
[----:B------:R-:W-:Y:S01]  /*3230*/  IMAD.U32 R0, RZ, RZ, UR40 ;  /* 0x00000028ff007e24 */ /* 0x000fe2000f8e00ff */
[----:B------:R-:W-:Y:S02]  /*3240*/  UIADD3 UR40, UR40, -0x1, URZ ;  /* 0xffffffff28287890 */ /* 0x000fe4000fffe03f */
[----:B------:R-:W-:Y:S02]  /*3250*/  UISETP.NE.AND UP0, UPT, UR36, 0x2, UPT ;  /* 0x000000022400788c */ /* 0x000fe4000bf05270 */
[----:B------:R-:W-:Y:S02]  /*3260*/  ISETP.GT.AND P2, PT, R0, RZ, PT ;  /* 0x000000ff0000720c */ /* 0x000fe40003f44270 */
[----:B------:R-:W-:Y:S02]  /*3270*/  USEL UR6, URZ, 0x1, UP0 ;  /* 0x000000013f067887 */ /* 0x000fe40008000000 */
[----:B------:R-:W-:-:S02]  /*3280*/  USEL UR36, UR36, URZ, UP0 ;  /* 0x0000003f24247287 */ /* 0x000fc40008000000 */
[----:B------:R-:W-:Y:S01]  /*3290*/  ULOP3.LUT UR38, UR38, UR6, URZ, 0x3c, !UPT ;  /* 0x0000000626267292 */ /* 0x000fe2000f8e3c3f */
[----:B-1----:R-:W-:Y:S11]  /*32a0*/  @!P0 BRA `(.L_x_20) ;  /* 0x0000000000048947 */ /* 0x002ff60003800000 */
[----:B------:R-:W-:Y:S01]  /*32b0*/  BPT.TRAP 0x1 ;  /* 0x000000040000795c */ /* 0x000fe20000300000 */
.L_x_20:
[----:B------:R-:W1:Y:S01]  /*32c0*/  S2UR UR7, SR_CgaCtaId ;  /* 0x00000000000779c3 */ /* 0x000e620000008800 */
[----:B------:R-:W-:Y:S01]  /*32d0*/  IMAD.U32 R0, RZ, RZ, UR38 ;  /* 0x00000026ff007e24 */ /* 0x000fe2000f8e00ff */
[----:B------:R-:W-:-:S04]  /*32e0*/  UMOV UR6, 0x400 ;  /* 0x0000040000067882 */ /* 0x000fc80000000000 */
[----:B------:R-:W-:-:S04]  /*32f0*/  SHF.L.U32 R0, R0, 0x1f, RZ ;  /* 0x0000001f00007819 */ /* 0x000fc800000006ff */
[----:B------:R-:W-:-:S13]  /*3300*/  R2UR UR25, R0 ;  /* 0x00000000001972ca */ /* 0x000fda00000e0000 */
[----:B------:R-:W-:Y:S01]  /*3310*/  IMAD.U32 R0, RZ, RZ, UR25 ;  /* 0x00000019ff007e24 */ /* 0x000fe2000f8e00ff */
[----:B-1----:R-:W-:-:S04]  /*3320*/  ULEA UR6, UR7, UR6, 0x18 ;  /* 0x0000000607067291 */ /* 0x002fc8000f8ec03f */
[----:B------:R-:W-:-:S09]  /*3330*/  ULEA UR23, UR36, UR6, 0x3 ;  /* 0x0000000624177291 */ /* 0x000fd2000f8e183f */
[----:B------:R1:W2:Y:S01]  /*3340*/  SYNCS.PHASECHK.TRANS64.TRYWAIT P3, [UR23+0x22830], R0 ;  /* 0x02283000ff0075a7 */ /* 0x0002a20008060157 */
[----:B------:R-:W-:Y:S05]  /*3350*/  @!P0 BRA `(.L_x_21) ;  /* 0x0000000000048947 */ /* 0x000fea0003800000 */
[----:B------:R-:W-:Y:S01]  /*3360*/  BPT.TRAP 0x1 ;  /* 0x000000040000795c */ /* 0x000fe20000300000 */
.L_x_21:
[----:B--2---:R-:W-:Y:S05]  /*3370*/  @P3 BRA `(.L_x_22) ;  /* 0x00000000000c3947 */ /* 0x004fea0003800000 */
[----:B-1----:R-:W-:-:S04]  /*3380*/  IMAD.U32 R0, RZ, RZ, UR25 ;  /* 0x00000019ff007e24 */ /* 0x002fc8000f8e00ff */
[----:B------:R-:W1:Y:S02]  /*3390*/  SYNCS.PHASECHK.TRANS64.TRYWAIT P3, [UR23+0x22830], R0 ;  /* 0x02283000ff0075a7 */ /* 0x000e640008060157 */
[----:B-1----:R-:W-:Y:S05]  /*33a0*/  @!P3 BRA `(.L_x_23) ;  /* 0x0000008800e4b947 */ /* 0x002fea0003800000 */
.L_x_22:
[----:B------:R-:W-:Y:S01]  /*33b0*/  UIMAD UR6, UR36, 0x300, UR20 ;  /* 0x00000300240678a4 */ /* 0x000fe2000f8e0214 */
[----:B------:R-:W-:Y:S01]  /*33c0*/  WARPGROUP.ARRIVE ;  /* 0x00000000000079c5 */ /* 0x000fe20000000000 */
[----:B------:R-:W-:Y:S01]  /*33d0*/  UMOV UR7, 0x40000040 ;  /* 0x4000004000077882 */ /* 0x000fe20000000000 */
[----:B------:R-:W-:Y:S01]  /*33e0*/  UMOV UR11, 0x40000040 ;  /* 0x40000040000b7882 */ /* 0x000fe20000000000 */
[----:B------:R-:W-:-:S03]  /*33f0*/  UIADD3 UR10, UR6, 0x2, URZ ;  /* 0x00000002060a7890 */ /* 0x000fc6000fffe03f */
[----:B------:R-:W2:Y:S01]  /*3400*/  S2R R216, SR_TID.X ;  /* 0x0000000000d87919 */ /* 0x000ea20000002100 */
[----:B------:R-:W-:Y:S01]  /*3410*/  UIADD3 UR14, UR6, 0x4, URZ ;  /* 0x00000004060e7890 */ /* 0x000fe2000fffe03f */
[----:B------:R-:W-:Y:S01]  /*3420*/  UMOV UR15, 0x40000040 ;  /* 0x40000040000f7882 */ /* 0x000fe20000000000 */
[----:B------:R-:W-:Y:S01]  /*3430*/  HGMMA.64x96x16.F32 R152, gdesc[UR4], RZ, !UPT, gsb0 ;  /* 0x01600000049879f0 */ /* 0x000fe2000c0008ff */
[----:B------:R-:W-:Y:S01]  /*3440*/  UIADD3 UR18, UR6, 0x6, URZ ;  /* 0x0000000606127890 */ /* 0x000fe2000fffe03f */
[----:B------:R-:W-:Y:S01]  /*3450*/  UMOV UR19, 0x40000040 ;  /* 0x4000004000137882 */ /* 0x000fe20000000000 */
[----:B--2---:R-:W-:Y:S01]  /*3460*/  SHF.R.U32.HI R216, RZ, 0x7, R216 ;  /* 0x00000007ffd87819 */ /* 0x004fe200000116d8 */
[----:B------:R-:W-:Y:S02]  /*3470*/  WARPGROUP.DEPBAR.LE gsb0, 0x0 ;  /* 0x00008000000079c5 */ /* 0x000fe40000010000 */
[----:B------:R-:W-:-:S06]  /*3480*/  WARPGROUP.ARRIVE ;  /* 0x00000000000079c5 */ /* 0x000fcc0000000000 */
[----:B------:R-:W-:Y:S01]  /*3490*/  HGMMA.64x96x16.F32 R152, gdesc[UR8], R152, gsb0 ;  /* 0x01600000089879f0 */ /* 0x000fe20008000898 */
[----:B------:R-:W-:Y:S02]  /*34a0*/  UMOV UR10, UR22 ;  /* 0x00000016000a7c82 */ /* 0x000fe40008000000 */
        /* <DEDUP_REMOVED lines=14> */
[----:B0-----:R-:W-:Y:S01]  /*3590*/  FMUL.FTZ R8, R155, UR24 ;  /* 0x000000189b087c20 */ /* 0x001fe20008410000 */
[----:B------:R-:W-:Y:S01]  /*35a0*/  FMUL.FTZ R155, R161, UR24 ;  /* 0x00000018a19b7c20 */ /* 0x000fe20008410000 */
[----:B-1----:R-:W-:Y:S01]  /*35b0*/  FMUL.FTZ R9, R158, UR24 ;  /* 0x000000189e097c20 */ /* 0x002fe20008410000 */
[----:B------:R-:W-:Y:S01]  /*35c0*/  FMUL.FTZ R158, R164, UR24 ;  /* 0x00000018a49e7c20 */ /* 0x000fe20008410000 */
[----:B------:R-:W-:Y:S01]  /*35d0*/  FMUL.FTZ R157, R165, UR24 ;  /* 0x00000018a59d7c20 */ /* 0x000fe20008410000 */
[----:B------:R-:W-:Y:S01]  /*35e0*/  FMUL.FTZ R160, R168, UR24 ;  /* 0x00000018a8a07c20 */ /* 0x000fe20008410000 */
[----:B------:R-:W-:Y:S01]  /*35f0*/  FMUL.FTZ R10, R159, UR24 ;  /* 0x000000189f0a7c20 */ /* 0x000fe20008410000 */
[----:B------:R-:W0:Y:S01]  /*3600*/  MUFU.TANH R152, R152 ;  /* 0x0000009800987308 */ /* 0x000e220000002400 */
[----:B------:R-:W-:Y:S01]  /*3610*/  FMUL.FTZ R159, R169, UR24 ;  /* 0x00000018a99f7c20 */ /* 0x000fe20008410000 */
[----:B------:R-:W-:Y:S01]  /*3620*/  FMUL.FTZ R200, R172, UR24 ;  /* 0x00000018acc87c20 */ /* 0x000fe20008410000 */
[----:B------:R-:W-:Y:S01]  /*3630*/  FMUL.FTZ R201, R173, UR24 ;  /* 0x00000018adc97c20 */ /* 0x000fe20008410000 */
[----:B------:R-:W-:Y:S01]  /*3640*/  FMUL.FTZ R202, R176, UR24 ;  /* 0x00000018b0ca7c20 */ /* 0x000fe20008410000 */
[----:B------:R-:W-:Y:S01]  /*3650*/  FMUL.FTZ R215, R177, UR24 ;  /* 0x00000018b1d77c20 */ /* 0x000fe20008410000 */
[----:B------:R-:W-:Y:S01]  /*3660*/  FMUL.FTZ R180, R180, UR24 ;  /* 0x00000018b4b47c20 */ /* 0x000fe20008410000 */
[----:B------:R-:W-:Y:S01]  /*3670*/  FMUL.FTZ R206, R181, UR24 ;  /* 0x00000018b5ce7c20 */ /* 0x000fe20008410000 */
[----:B------:R-:W1:Y:S01]  /*3680*/  MUFU.TANH R154, R154 ;  /* 0x0000009a009a7308 */ /* 0x000e620000002400 */
[----:B--2---:R-:W-:Y:S01]  /*3690*/  FMNMX.FTZ R161, R4, R23, !PT ;  /* 0x0000001704a17209 */ /* 0x004fe20007810000 */
[----:B------:R-:W-:Y:S01]  /*36a0*/  FMUL.FTZ R181, R184, UR24 ;  /* 0x00000018b8b57c20 */ /* 0x000fe20008410000 */
[----:B------:R-:W-:Y:S01]  /*36b0*/  FMUL.FTZ R203, R185, UR24 ;  /* 0x00000018b9cb7c20 */ /* 0x000fe20008410000 */
[----:B------:R-:W-:Y:S01]  /*36c0*/  FMUL.FTZ R184, R188, UR24 ;  /* 0x00000018bcb87c20 */ /* 0x000fe20008410000 */
[----:B------:R-:W-:Y:S01]  /*36d0*/  FMUL.FTZ R204, R189, UR24 ;  /* 0x00000018bdcc7c20 */ /* 0x000fe20008410000 */
[----:B------:R-:W-:Y:S01]  /*36e0*/  FMUL.FTZ R185, R192, UR24 ;  /* 0x00000018c0b97c20 */ /* 0x000fe20008410000 */
[----:B------:R-:W-:Y:S01]  /*36f0*/  FMUL.FTZ R192, R193, UR24 ;  /* 0x00000018c1c07c20 */ /* 0x000fe20008410000 */
[----:B------:R-:W2:Y:S01]  /*3700*/  MUFU.TANH R153, R153 ;  /* 0x0000009900997308 */ /* 0x000ea20000002400 */
[----:B0-----:R-:W-:Y:S01]  /*3710*/  FMNMX.FTZ R161, R152, R161, !PT ;  /* 0x000000a198a17209 */ /* 0x001fe20007810000 */
[----:B------:R-:W-:Y:S01]  /*3720*/  FMUL.FTZ R189, R196, UR24 ;  /* 0x00000018c4bd7c20 */ /* 0x000fe20008410000 */
[----:B------:R-:W-:Y:S01]  /*3730*/  FMUL.FTZ R188, R197, UR24 ;  /* 0x00000018c5bc7c20 */ /* 0x000fe20008410000 */
[----:B------:R-:W-:Y:S01]  /*3740*/  FMUL.FTZ R12, R163, UR24 ;  /* 0x00000018a30c7c20 */ /* 0x000fe20008410000 */
[----:B------:R-:W-:Y:S01]  /*3750*/  FMUL.FTZ R21, R174, UR24 ;  /* 0x00000018ae157c20 */ /* 0x000fe20008410000 */
[----:B------:R-:W-:Y:S01]  /*3760*/  FMUL.FTZ R11, R162, UR24 ;  /* 0x00000018a20b7c20 */ /* 0x000fe20008410000 */
[----:B------:R-:W-:Y:S01]  /*3770*/  FMUL.FTZ R13, R166, UR24 ;  /* 0x00000018a60d7c20 */ /* 0x000fe20008410000 */
[----:B------:R-:W0:Y:S01]  /*3780*/  MUFU.TANH R156, R156 ;  /* 0x0000009c009c7308 */ /* 0x000e220000002400 */
[----:B-1----:R-:W-:Y:S01]  /*3790*/  FMNMX.FTZ R0, R154, R161, !PT ;  /* 0x000000a19a007209 */ /* 0x002fe20007810000 */
        /* <DEDUP_REMOVED lines=16> */
[----:B------:R-:W-:-:S06]  /*38a0*/  IMAD.U32 R195, RZ, RZ, UR23 ;  /* 0x00000017ffc37e24 */ /* 0x000fcc000f8e00ff */
[----:B------:R-:W0:Y:S01]  /*38b0*/  MUFU.TANH R157, R157 ;  /* 0x0000009d009d7308 */ /* 0x000e220000002400 */
[----:B-1----:R-:W-:-:S07]  /*38c0*/  FMNMX.FTZ R161, R155, R0, !PT ;  /* 0x000000009ba17209 */ /* 0x002fce0007810000 */
[----:B------:R-:W1:Y:S01]  /*38d0*/  MUFU.TANH R160, R160 ;  /* 0x000000a000a07308 */ /* 0x000e620000002400 */
[----:B--2---:R-:W-:-:S07]  /*38e0*/  FMNMX.FTZ R0, R158, R161, !PT ;  /* 0x000000a19e007209 */ /* 0x004fce0007810000 */
[----:B------:R-:W2:Y:S01]  /*38f0*/  MUFU.TANH R159, R159 ;  /* 0x0000009f009f7308 */ /* 0x000ea20000002400 */
[----:B0-----:R-:W-:-:S07]  /*3900*/  FMNMX.FTZ R161, R157, R0, !PT ;  /* 0x000000009da17209 */ /* 0x001fce0007810000 */
        /* <DEDUP_REMOVED lines=21> */
[----:B--2---:R-:W-:Y:S01]  /*3a60*/  FMNMX.FTZ R163, R184, R161, !PT ;  /* 0x000000a1b8a37209 */ /* 0x004fe20007810000 */
[----:B------:R-:W-:-:S06]  /*3a70*/  FMUL.FTZ R161, R175, UR24 ;  /* 0x00000018afa17c20 */ /* 0x000fcc0008410000 */
        /* <DEDUP_REMOVED lines=10> */
[----:B-1----:R-:W-:Y:S01]  /*3b20*/  FMNMX.FTZ R0, R188, R165, !PT ;  /* 0x000000a5bc007209 */ /* 0x002fe20007810000 */
[----:B------:R-:W-:-:S04]  /*3b30*/  FMUL.FTZ R165, R183, UR24 ;  /* 0x00000018b7a57c20 */ /* 0x000fc80008410000 */
[----:B------:R-:W1:Y:S02]  /*3b40*/  SHFL.BFLY PT, R169, R0, 0x2, 0x1f ;  /* 0x0c401f0000a97f89 */ /* 0x000e6400000e0000 */
[----:B------:R-:W3:Y:S08]  /*3b50*/  MUFU.TANH R9, R9 ;  /* 0x0000000900097308 */ /* 0x000ef00000002400 */
[----:B------:R-:W4:Y:S08]  /*3b60*/  MUFU.TANH R10, R10 ;  /* 0x0000000a000a7308 */ /* 0x000f300000002400 */
[----:B------:R-:W5:Y:S01]  /*3b70*/  MUFU.TANH R11, R11 ;  /* 0x0000000b000b7308 */ /* 0x000f620000002400 */
[----:B-1----:R-:W-:Y:S01]  /*3b80*/  FMNMX.FTZ R174, R0, R169, !PT ;  /* 0x000000a900ae7209 */ /* 0x002fe20007810000 */
[----:B------:R-:W-:-:S06]  /*3b90*/  FMUL.FTZ R169, R191, UR24 ;  /* 0x00000018bfa97c20 */ /* 0x000fcc0008410000 */
[----:B------:R-:W1:Y:S01]  /*3ba0*/  MUFU.TANH R12, R12 ;  /* 0x0000000c000c7308 */ /* 0x000e620000002400 */
[----:B------:R-:W2:Y:S07]  /*3bb0*/  SHFL.BFLY PT, R175, R174, 0x1, 0x1f ;  /* 0x0c201f00aeaf7f89 */ /* 0x000eae00000e0000 */
[----:B------:R-:W1:Y:S08]  /*3bc0*/  MUFU.TANH R13, R13 ;  /* 0x0000000d000d7308 */ /* 0x000e700000002400 */
[----:B------:R-:W1:Y:S08]  /*3bd0*/  MUFU.TANH R14, R14 ;  /* 0x0000000e000e7308 */ /* 0x000e700000002400 */
[----:B------:R-:W1:Y:S01]  /*3be0*/  MUFU.TANH R15, R15 ;  /* 0x0000000f000f7308 */ /* 0x000e620000002400 */
[----:B--2---:R-:W-:-:S05]  /*3bf0*/  FMNMX.FTZ R0, R174, R175, !PT ;  /* 0x000000afae007209 */ /* 0x004fca0007810000 */
[C---:B------:R-:W-:Y:S01]  /*3c00*/  FADD.FTZ R23, -R0.reuse, R23 ;  /* 0x0000001700177221 */ /* 0x040fe20000010100 */
[----:B------:R-:W-:Y:S01]  /*3c10*/  FMUL.FTZ R191, R0, UR10 ;  /* 0x0000000a00bf7c20 */ /* 0x000fe20008410000 */
[----:B------:R-:W2:Y:S02]  /*3c20*/  MUFU.TANH R20, R20 ;  /* 0x0000001400147308 */ /* 0x000ea40000002400 */
[----:B------:R-:W-:Y:S01]  /*3c30*/  FMUL.FTZ R174, R23, UR10 ;  /* 0x0000000a17ae7c20 */ /* 0x000fe20008410000 */
[----:B------:R-:W-:Y:S01]  /*3c40*/  FMNMX.FTZ R23, R6, R7, !PT ;  /* 0x0000000706177209 */ /* 0x000fe20007810000 */
[--C-:B------:R-:W-:Y:S01]  /*3c50*/  FFMA.FTZ R176, R4, UR10, -R191.reuse ;  /* 0x0000000a04b07c23 */ /* 0x100fe200080108bf */
[--C-:B------:R-:W-:Y:S01]  /*3c60*/  FFMA.FTZ R152, R152, UR10, -R191.reuse ;  /* 0x0000000a98987c23 */ /* 0x100fe200080108bf */
[--C-:B------:R-:W-:Y:S01]  /*3c70*/  FFMA.FTZ R154, R154, UR10, -R191.reuse ;  /* 0x0000000a9a9a7c23 */ /* 0x100fe200080108bf */
[----:B0-----:R-:W-:Y:S01]  /*3c80*/  FMNMX.FTZ R4, R8, R23, !PT ;  /* 0x0000001708047209 */ /* 0x001fe20007810000 */
[----:B------:R-:W0:Y:S01]  /*3c90*/  MUFU.TANH R21, R21 ;  /* 0x0000001500157308 */ /* 0x000e220000002400 */
[--C-:B------:R-:W-:Y:S01]  /*3ca0*/  FFMA.FTZ R153, R153, UR10, -R191.reuse ;  /* 0x0000000a99997c23 */ /* 0x100fe200080108bf */
[--C-:B------:R-:W-:Y:S01]  /*3cb0*/  FFMA.FTZ R156, R156, UR10, -R191.reuse ;  /* 0x0000000a9c9c7c23 */ /* 0x100fe200080108bf */
[----:B---3--:R-:W-:Y:S01]  /*3cc0*/  FMNMX.FTZ R175, R9, R4, !PT ;  /* 0x0000000409af7209 */ /* 0x008fe20007810000 */
[--C-:B------:R-:W-:Y:S01]  /*3cd0*/  FFMA.FTZ R155, R155, UR10, -R191.reuse ;  /* 0x0000000a9b9b7c23 */ /* 0x100fe200080108bf */
[--C-:B------:R-:W-:Y:S01]  /*3ce0*/  FFMA.FTZ R158, R158, UR10, -R191.reuse ;  /* 0x0000000a9e9e7c23 */ /* 0x100fe200080108bf */
[--C-:B------:R-:W-:Y:S01]  /*3cf0*/  FFMA.FTZ R186, R192, UR10, -R191.reuse ;  /* 0x0000000ac0ba7c23 */ /* 0x100fe200080108bf */
[----:B----4-:R-:W-:Y:S01]  /*3d00*/  FMNMX.FTZ R4, R10, R175, !PT ;  /* 0x000000af0a047209 */ /* 0x010fe20007810000 */
[----:B------:R-:W3:Y:S01]  /*3d10*/  MUFU.TANH R161, R161 ;  /* 0x000000a100a17308 */ /* 0x000ee20000002400 */
[--C-:B------:R-:W-:Y:S01]  /*3d20*/  FFMA.FTZ R192, R189, UR10, -R191.reuse ;  /* 0x0000000abdc07c23 */ /* 0x100fe200080108bf */
[--C-:B------:R-:W-:Y:S01]  /*3d30*/  FFMA.FTZ R157, R157, UR10, -R191.reuse ;  /* 0x0000000a9d9d7c23 */ /* 0x100fe200080108bf */
[----:B-----5:R-:W-:Y:S01]  /*3d40*/  FMNMX.FTZ R175, R11, R4, !PT ;  /* 0x000000040baf7209 */ /* 0x020fe20007810000 */
[--C-:B------:R-:W-:Y:S01]  /*3d50*/  FFMA.FTZ R179, R180, UR10, -R191.reuse ;  /* 0x0000000ab4b37c23 */ /* 0x100fe200080108bf */
[--C-:B------:R-:W-:Y:S01]  /*3d60*/  FFMA.FTZ R160, R160, UR10, -R191.reuse ;  /* 0x0000000aa0a07c23 */ /* 0x100fe200080108bf */
[--C-:B------:R-:W-:Y:S01]  /*3d70*/  FFMA.FTZ R159, R159, UR10, -R191.reuse ;  /* 0x0000000a9f9f7c23 */ /* 0x100fe200080108bf */
[----:B-1----:R-:W-:Y:S01]  /*3d80*/  FMNMX.FTZ R4, R12, R175, !PT ;  /* 0x000000af0c047209 */ /* 0x002fe20007810000 */
[----:B------:R-:W1:Y:S01]  /*3d90*/  MUFU.TANH R162, R162 ;  /* 0x000000a200a27308 */ /* 0x000e620000002400 */
[--C-:B------:R-:W-:Y:S01]  /*3da0*/  FFMA.FTZ R178, R215, UR10, -R191.reuse ;  /* 0x0000000ad7b27c23 */ /* 0x100fe200080108bf */
[--C-:B------:R-:W-:Y:S01]  /*3db0*/  FFMA.FTZ R180, R206, UR10, -R191.reuse ;  /* 0x0000000aceb47c23 */ /* 0x100fe200080108bf */
[----:B------:R-:W-:Y:S01]  /*3dc0*/  FMNMX.FTZ R175, R13, R4, !PT ;  /* 0x000000040daf7209 */ /* 0x000fe20007810000 */
[--C-:B------:R-:W-:Y:S01]  /*3dd0*/  FFMA.FTZ R181, R181, UR10, -R191.reuse ;  /* 0x0000000ab5b57c23 */ /* 0x100fe200080108bf */
[--C-:B------:R-:W-:Y:S01]  /*3de0*/  FFMA.FTZ R182, R203, UR10, -R191.reuse ;  /* 0x0000000acbb67c23 */ /* 0x100fe200080108bf */
[--C-:B------:R-:W-:Y:S01]  /*3df0*/  FFMA.FTZ R185, R185, UR10, -R191.reuse ;  /* 0x0000000ab9b97c23 */ /* 0x100fe200080108bf */
[----:B------:R-:W-:Y:S01]  /*3e00*/  FMNMX.FTZ R4, R14, R175, !PT ;  /* 0x000000af0e047209 */ /* 0x000fe20007810000 */
[----:B------:R-:W4:Y:S01]  /*3e10*/  MUFU.TANH R163, R163 ;  /* 0x000000a300a37308 */ /* 0x000f220000002400 */
[----:B------:R-:W-:-:S02]  /*3e20*/  FFMA.FTZ R190, R188, UR10, -R191 ;  /* 0x0000000abcbe7c23 */ /* 0x000fc400080108bf */
[----:B------:R-:W-:-:S04]  /*3e30*/  FMNMX.FTZ R175, R15, R4, !PT ;  /* 0x000000040faf7209 */ /* 0x000fc80007810000 */
[----:B--2---:R-:W-:Y:S01]  /*3e40*/  FMNMX.FTZ R4, R20, R175, !PT ;  /* 0x000000af14047209 */ /* 0x004fe20007810000 */
[----:B------:R-:W2:Y:S03]  /*3e50*/  MUFU.TANH R164, R164 ;  /* 0x000000a400a47308 */ /* 0x000ea60000002400 */
[----:B0-----:R-:W-:-:S04]  /*3e60*/  FMNMX.FTZ R4, R21, R4, !PT ;  /* 0x0000000415047209 */ /* 0x001fc80007810000 */
[----:B---3--:R-:W-:Y:S01]  /*3e70*/  FMNMX.FTZ R175, R161, R4, !PT ;  /* 0x00000004a1af7209 */ /* 0x008fe20007810000 */
[----:B------:R-:W0:Y:S03]  /*3e80*/  MUFU.TANH R165, R165 ;  /* 0x000000a500a57308 */ /* 0x000e260000002400 */
[----:B-1----:R-:W-:-:S04]  /*3e90*/  FMNMX.FTZ R4, R162, R175, !PT ;  /* 0x000000afa2047209 */ /* 0x002fc80007810000 */
[----:B----4-:R-:W-:Y:S01]  /*3ea0*/  FMNMX.FTZ R175, R163, R4, !PT ;  /* 0x00000004a3af7209 */ /* 0x010fe20007810000 */
[----:B------:R-:W1:Y:S03]  /*3eb0*/  MUFU.TANH R166, R166 ;  /* 0x000000a600a67308 */ /* 0x000e660000002400 */
[----:B--2---:R-:W-:-:S05]  /*3ec0*/  FMNMX.FTZ R4, R164, R175, !PT ;  /* 0x000000afa4047209 */ /* 0x004fca0007810000 */
        /* <DEDUP_REMOVED lines=12> */
[----:B------:R-:W-:-:S06]  /*3f90*/  FFMA.FTZ R175, R200, UR10, -R191 ;  /* 0x0000000ac8af7c23 */ /* 0x000fcc00080108bf */
[----:B------:R-:W2:Y:S01]  /*3fa0*/  MUFU.TANH R173, R173 ;  /* 0x000000ad00ad7308 */ /* 0x000ea20000002400 */
[----:B0-----:R-:W-:-:S07]  /*3fb0*/  FMNMX.FTZ R177, R171, R4, !PT ;  /* 0x00000004abb17209 */ /* 0x001fce0007810000 */
[----:B------:R-:W0:Y:S01]  /*3fc0*/  MUFU.EX2 R174, R174 ;  /* 0x000000ae00ae7308 */ /* 0x000e220000000800 */
[----:B-1----:R-:W-:Y:S01]  /*3fd0*/  FMNMX.FTZ R4, R172, R177, !PT ;  /* 0x000000b1ac047209 */ /* 0x002fe20007810000 */
[----:B------:R-:W-:-:S06]  /*3fe0*/  FFMA.FTZ R177, R202, UR10, -R191 ;  /* 0x0000000acab17c23 */ /* 0x000fcc00080108bf */
[----:B------:R1:W3:Y:S01]  /*3ff0*/  MUFU.EX2 R23, R176 ;  /* 0x000000b000177308 */ /* 0x0002e20000000800 */
[----:B--2---:R-:W-:-:S05]  /*4000*/  FMNMX.FTZ R4, R173, R4, !PT ;  /* 0x00000004ad047209 */ /* 0x004fca0007810000 */
[----:B------:R-:W2:Y:S02]  /*4010*/  SHFL.BFLY PT, R183, R4, 0x2, 0x1f ;  /* 0x0c401f0004b77f89 */ /* 0x000ea400000e0000 */
[----:B------:R-:W4:Y:S01]  /*4020*/  MUFU.EX2 R152, R152 ;  /* 0x0000009800987308 */ /* 0x000f220000000800 */
[----:B-1----:R-:W-:Y:S01]  /*4030*/  FFMA.FTZ R176, R201, UR10, -R191 ;  /* 0x0000000ac9b07c23 */ /* 0x002fe200080108bf */
[-C--:B0-----:R-:W-:Y:S01]  /*4040*/  FMUL.FTZ R24, R24, R174.reuse ;  /* 0x000000ae18187220 */ /* 0x081fe20000410000 */
[-C--:B------:R-:W-:Y:S01]  /*4050*/  FMUL.FTZ R25, R25, R174.reuse ;  /* 0x000000ae19197220 */ /* 0x080fe20000410000 */
[-C--:B------:R-:W-:Y:S01]  /*4060*/  FMUL.FTZ R28, R28, R174.reuse ;  /* 0x000000ae1c1c7220 */ /* 0x080fe20000410000 */
[-C--:B------:R-:W-:Y:S01]  /*4070*/  FMUL.FTZ R29, R29, R174.reuse ;  /* 0x000000ae1d1d7220 */ /* 0x080fe20000410000 */
[-C--:B------:R-:W-:Y:S01]  /*4080*/  FMUL.FTZ R32, R32, R174.reuse ;  /* 0x000000ae20207220 */ /* 0x080fe20000410000 */
[-C--:B------:R-:W-:Y:S01]  /*4090*/  FMUL.FTZ R33, R33, R174.reuse ;  /* 0x000000ae21217220 */ /* 0x080fe20000410000 */
[----:B------:R-:W0:Y:S01]  /*40a0*/  MUFU.EX2 R154, R154 ;  /* 0x0000009a009a7308 */ /* 0x000e220000000800 */
[----:B---3--:R-:W-:Y:S01]  /*40b0*/  FFMA.FTZ R5, R174, R5, R23 ;  /* 0x00000005ae057223 */ /* 0x008fe20000010017 */
[-C--:B------:R-:W-:Y:S01]  /*40c0*/  FMUL.FTZ R36, R36, R174.reuse ;  /* 0x000000ae24247220 */ /* 0x080fe20000410000 */
[-C--:B------:R-:W-:Y:S01]  /*40d0*/  FMUL.FTZ R37, R37, R174.reuse ;  /* 0x000000ae25257220 */ /* 0x080fe20000410000 */
[-C--:B------:R-:W-:Y:S01]  /*40e0*/  FMUL.FTZ R40, R40, R174.reuse ;  /* 0x000000ae28287220 */ /* 0x080fe20000410000 */
[-C--:B------:R-:W-:Y:S01]  /*40f0*/  FMUL.FTZ R41, R41, R174.reuse ;  /* 0x000000ae29297220 */ /* 0x080fe20000410000 */
[-C--:B------:R-:W-:Y:S01]  /*4100*/  FMUL.FTZ R44, R44, R174.reuse ;  /* 0x000000ae2c2c7220 */ /* 0x080fe20000410000 */
[-C--:B------:R-:W-:Y:S01]  /*4110*/  FMUL.FTZ R45, R45, R174.reuse ;  /* 0x000000ae2d2d7220 */ /* 0x080fe20000410000 */
[----:B------:R-:W1:Y:S01]  /*4120*/  MUFU.EX2 R153, R153 ;  /* 0x0000009900997308 */ /* 0x000e620000000800 */
[----:B----4-:R-:W-:Y:S01]  /*4130*/  FADD.FTZ R5, R152, R5 ;  /* 0x0000000598057221 */ /* 0x010fe20000010000 */
[-C--:B------:R-:W-:Y:S01]  /*4140*/  FMUL.FTZ R48, R48, R174.reuse ;  /* 0x000000ae30307220 */ /* 0x080fe20000410000 */
[-C--:B------:R-:W-:Y:S01]  /*4150*/  FMUL.FTZ R49, R49, R174.reuse ;  /* 0x000000ae31317220 */ /* 0x080fe20000410000 */
[-C--:B------:R-:W-:Y:S01]  /*4160*/  FMUL.FTZ R52, R52, R174.reuse ;  /* 0x000000ae34347220 */ /* 0x080fe20000410000 */
[-C--:B------:R-:W-:Y:S01]  /*4170*/  FMUL.FTZ R53, R53, R174.reuse ;  /* 0x000000ae35357220 */ /* 0x080fe20000410000 */
[----:B--2---:R-:W-:Y:S01]  /*4180*/  FMNMX.FTZ R187, R4, R183, !PT ;  /* 0x000000b704bb7209 */ /* 0x004fe20007810000 */
[--C-:B------:R-:W-:Y:S01]  /*4190*/  FFMA.FTZ R183, R184, UR10, -R191.reuse ;  /* 0x0000000ab8b77c23 */ /* 0x100fe200080108bf */
[----:B------:R-:W2:Y:S01]  /*41a0*/  MUFU.EX2 R156, R156 ;  /* 0x0000009c009c7308 */ /* 0x000ea20000000800 */
[----:B------:R-:W-:Y:S01]  /*41b0*/  FFMA.FTZ R184, R204, UR10, -R191 ;  /* 0x0000000accb87c23 */ /* 0x000fe200080108bf */
[-C--:B------:R-:W-:Y:S01]  /*41c0*/  FMUL.FTZ R56, R56, R174.reuse ;  /* 0x000000ae38387220 */ /* 0x080fe20000410000 */
[----:B------:R-:W3:Y:S01]  /*41d0*/  SHFL.BFLY PT, R4, R187, 0x1, 0x1f ;  /* 0x0c201f00bb047f89 */ /* 0x000ee200000e0000 */
[-C--:B------:R-:W-:Y:S01]  /*41e0*/  FMUL.FTZ R57, R57, R174.reuse ;  /* 0x000000ae39397220 */ /* 0x080fe20000410000 */
[-C--:B------:R-:W-:Y:S01]  /*41f0*/  FMUL.FTZ R60, R60, R174.reuse ;  /* 0x000000ae3c3c7220 */ /* 0x080fe20000410000 */
[-C--:B------:R-:W-:Y:S01]  /*4200*/  FMUL.FTZ R61, R61, R174.reuse ;  /* 0x000000ae3d3d7220 */ /* 0x080fe20000410000 */
[-C--:B------:R-:W-:Y:S01]  /*4210*/  FMUL.FTZ R64, R64, R174.reuse ;  /* 0x000000ae40407220 */ /* 0x080fe20000410000 */
[----:B------:R-:W4:Y:S01]  /*4220*/  MUFU.EX2 R155, R155 ;  /* 0x0000009b009b7308 */ /* 0x000f220000000800 */
[-C--:B------:R-:W-:Y:S01]  /*4230*/  FMUL.FTZ R65, R65, R174.reuse ;  /* 0x000000ae41417220 */ /* 0x080fe20000410000 */
[-C--:B------:R-:W-:Y:S01]  /*4240*/  FMUL.FTZ R68, R68, R174.reuse ;  /* 0x000000ae44447220 */ /* 0x080fe20000410000 */
[-C--:B------:R-:W-:Y:S01]  /*4250*/  FMUL.FTZ R69, R69, R174.reuse ;  /* 0x000000ae45457220 */ /* 0x080fe20000410000 */
[-C--:B------:R-:W-:Y:S01]  /*4260*/  FMUL.FTZ R72, R72, R174.reuse ;  /* 0x000000ae48487220 */ /* 0x080fe20000410000 */
[-C--:B------:R-:W-:Y:S01]  /*4270*/  FMUL.FTZ R73, R73, R174.reuse ;  /* 0x000000ae49497220 */ /* 0x080fe20000410000 */
[-C--:B------:R-:W-:Y:S01]  /*4280*/  FMUL.FTZ R76, R76, R174.reuse ;  /* 0x000000ae4c4c7220 */ /* 0x080fe20000410000 */
[-C--:B------:R-:W-:Y:S01]  /*4290*/  FMUL.FTZ R77, R77, R174.reuse ;  /* 0x000000ae4d4d7220 */ /* 0x080fe20000410000 */
[----:B------:R-:W5:Y:S01]  /*42a0*/  MUFU.EX2 R158, R158 ;  /* 0x0000009e009e7308 */ /* 0x000f620000000800 */
        /* <DEDUP_REMOVED lines=9> */
[----:B------:R-:W-:Y:S01]  /*4340*/  FMUL.FTZ R96, R96, R174 ;  /* 0x000000ae60607220 */ /* 0x000fe20000410000 */
[----:B---3--:R-:W-:Y:S01]  /*4350*/  FMNMX.FTZ R4, R187, R4, !PT ;  /* 0x00000004bb047209 */ /* 0x008fe20007810000 */
[-C--:B------:R-:W-:Y:S01]  /*4360*/  FMUL.FTZ R97, R97, R174.reuse ;  /* 0x000000ae61617220 */ /* 0x080fe20000410000 */
[-C--:B------:R-:W-:Y:S01]  /*4370*/  FMUL.FTZ R100, R100, R174.reuse ;  /* 0x000000ae64647220 */ /* 0x080fe20000410000 */
[-C--:B------:R-:W-:Y:S01]  /*4380*/  FMUL.FTZ R101, R101, R174.reuse ;  /* 0x000000ae65657220 */ /* 0x080fe20000410000 */
[-C--:B------:R-:W-:Y:S01]  /*4390*/  FMUL.FTZ R104, R104, R174.reuse ;  /* 0x000000ae68687220 */ /* 0x080fe20000410000 */
[C---:B------:R-:W-:Y:S01]  /*43a0*/  FMUL.FTZ R189, R4.reuse, UR10 ;  /* 0x0000000a04bd7c20 */ /* 0x040fe20008410000 */
[----:B------:R-:W3:Y:S01]  /*43b0*/  MUFU.EX2 R160, R160 ;  /* 0x000000a000a07308 */ /* 0x000ee20000000800 */
[----:B------:R-:W-:Y:S01]  /*43c0*/  FADD.FTZ R7, -R4, R7 ;  /* 0x0000000704077221 */ /* 0x000fe20000010100 */
[----:B------:R-:W-:Y:S01]  /*43d0*/  FMUL.FTZ R105, R105, R174 ;  /* 0x000000ae69697220 */ /* 0x000fe20000410000 */
[----:B------:R-:W-:Y:S01]  /*43e0*/  FFMA.FTZ R191, R162, UR10, -R189 ;  /* 0x0000000aa2bf7c23 */ /* 0x000fe200080108bd */
[----:B0-----:R-:W-:Y:S01]  /*43f0*/  FADD.FTZ R162, R154, R5 ;  /* 0x000000059aa27221 */ /* 0x001fe20000010000 */
[----:B------:R-:W-:Y:S01]  /*4400*/  FMUL.FTZ R188, R7, UR10 ;  /* 0x0000000a07bc7c20 */ /* 0x000fe20008410000 */
[--C-:B------:R-:W-:Y:S01]  /*4410*/  FFMA.FTZ R7, R6, UR10, -R189.reuse ;  /* 0x0000000a06077c23 */ /* 0x100fe200080108bd */
[--C-:B------:R-:W-:Y:S01]  /*4420*/  FFMA.FTZ R8, R8, UR10, -R189.reuse ;  /* 0x0000000a08087c23 */ /* 0x100fe200080108bd */
[----:B-1----:R-:W-:Y:S01]  /*4430*/  FADD.FTZ R5, R153, R162 ;  /* 0x000000a299057221 */ /* 0x002fe20000010000 */
[----:B------:R-:W0:Y:S01]  /*4440*/  MUFU.EX2 R159, R159 ;  /* 0x0000009f009f7308 */ /* 0x000e220000000800 */
[--C-:B------:R-:W-:Y:S01]  /*4450*/  FFMA.FTZ R9, R9, UR10, -R189.reuse ;  /* 0x0000000a09097c23 */ /* 0x100fe200080108bd */
[----:B------:R-:W-:Y:S01]  /*4460*/  FFMA.FTZ R10, R10, UR10, -R189 ;  /* 0x0000000a0a0a7c23 */ /* 0x000fe200080108bd */
[----:B--2---:R-:W-:Y:S01]  /*4470*/  FADD.FTZ R162, R156, R5 ;  /* 0x000000059ca27221 */ /* 0x004fe20000010000 */
[--C-:B------:R-:W-:Y:S01]  /*4480*/  FFMA.FTZ R11, R11, UR10, -R189.reuse ;  /* 0x0000000a0b0b7c23 */ /* 0x100fe200080108bd */
[--C-:B------:R-:W-:Y:S01]  /*4490*/  FFMA.FTZ R12, R12, UR10, -R189.reuse ;  /* 0x0000000a0c0c7c23 */ /* 0x100fe200080108bd */
[--C-:B------:R-:W-:Y:S01]  /*44a0*/  FFMA.FTZ R13, R13, UR10, -R189.reuse ;  /* 0x0000000a0d0d7c23 */ /* 0x100fe200080108bd */
[----:B----4-:R-:W-:Y:S01]  /*44b0*/  FADD.FTZ R5, R155, R162 ;  /* 0x000000a29b057221 */ /* 0x010fe20000010000 */
[----:B------:R-:W1:Y:S01]  /*44c0*/  MUFU.EX2 R175, R175 ;  /* 0x000000af00af7308 */ /* 0x000e620000000800 */
[--C-:B------:R-:W-:Y:S01]  /*44d0*/  FFMA.FTZ R193, R164, UR10, -R189.reuse ;  /* 0x0000000aa4c17c23 */ /* 0x100fe200080108bd */
[----:B------:R-:W-:Y:S01]  /*44e0*/  FFMA.FTZ R14, R14, UR10, -R189 ;  /* 0x0000000a0e0e7c23 */ /* 0x000fe200080108bd */
[----:B-----5:R-:W-:Y:S01]  /*44f0*/  FADD.FTZ R162, R158, R5 ;  /* 0x000000059ea27221 */ /* 0x020fe20000010000 */
[--C-:B------:R-:W-:Y:S01]  /*4500*/  FFMA.FTZ R15, R15, UR10, -R189.reuse ;  /* 0x0000000a0f0f7c23 */ /* 0x100fe200080108bd */
[--C-:B------:R-:W-:Y:S01]  /*4510*/  FFMA.FTZ R20, R20, UR10, -R189.reuse ;  /* 0x0000000a14147c23 */ /* 0x100fe200080108bd */
[--C-:B------:R-:W-:Y:S01]  /*4520*/  FFMA.FTZ R21, R21, UR10, -R189.reuse ;  /* 0x0000000a15157c23 */ /* 0x100fe200080108bd */
[----:B------:R-:W-:Y:S01]  /*4530*/  FADD.FTZ R5, R157, R162 ;  /* 0x000000a29d057221 */ /* 0x000fe20000010000 */
[----:B------:R-:W2:Y:S01]  /*4540*/  MUFU.EX2 R176, R176 ;  /* 0x000000b000b07308 */ /* 0x000ea20000000800 */
[--C-:B------:R-:W-:Y:S01]  /*4550*/  FFMA.FTZ R194, R163, UR10, -R189.reuse ;  /* 0x0000000aa3c27c23 */ /* 0x100fe200080108bd */
[----:B------:R-:W-:Y:S01]  /*4560*/  FFMA.FTZ R196, R165, UR10, -R189 ;  /* 0x0000000aa5c47c23 */ /* 0x000fe200080108bd */
[----:B---3--:R-:W-:Y:S01]  /*4570*/  FADD.FTZ R162, R160, R5 ;  /* 0x00000005a0a27221 */ /* 0x008fe20000010000 */
[--C-:B------:R-:W-:Y:S01]  /*4580*/  FFMA.FTZ R197, R166, UR10, -R189.reuse ;  /* 0x0000000aa6c57c23 */ /* 0x100fe200080108bd */
[--C-:B------:R-:W-:Y:S01]  /*4590*/  FFMA.FTZ R198, R167, UR10, -R189.reuse ;  /* 0x0000000aa7c67c23 */ /* 0x100fe200080108bd */
[--C-:B------:R-:W-:Y:S01]  /*45a0*/  FFMA.FTZ R199, R168, UR10, -R189.reuse ;  /* 0x0000000aa8c77c23 */ /* 0x100fe200080108bd */
[----:B0-----:R-:W-:Y:S01]  /*45b0*/  FADD.FTZ R162, R159, R162 ;  /* 0x000000a29fa27221 */ /* 0x001fe20000010000 */
[----:B------:R-:W0:Y:S01]  /*45c0*/  MUFU.EX2 R177, R177 ;  /* 0x000000b100b17308 */ /* 0x000e220000000800 */
[--C-:B------:R-:W-:Y:S01]  /*45d0*/  FFMA.FTZ R200, R169, UR10, -R189.reuse ;  /* 0x0000000aa9c87c23 */ /* 0x100fe200080108bd */
[----:B------:R-:W-:Y:S01]  /*45e0*/  IADD3 R6, -R216, 0xb, RZ ;  /* 0x0000000bd8067810 */ /* 0x000fe20007ffe1ff */
[----:B-1----:R-:W-:Y:S01]  /*45f0*/  FADD.FTZ R5, R175, R162 ;  /* 0x000000a2af057221 */ /* 0x002fe20000010000 */
[--C-:B------:R-:W-:Y:S01]  /*4600*/  FFMA.FTZ R170, R170, UR10, -R189.reuse ;  /* 0x0000000aaaaa7c23 */ /* 0x100fe200080108bd */
[----:B------:R-:W-:Y:S01]  /*4610*/  FFMA.FTZ R202, R171, UR10, -R189 ;  /* 0x0000000aabca7c23 */ /* 0x000fe200080108bd */
[----:B------:R-:W-:Y:S01]  /*4620*/  F2FP.F16.F32.PACK_AB R154, R153, R154 ;  /* 0x0000009a999a723e */ /* 0x000fe200000000ff */
[-C--:B------:R-:W-:Y:S01]  /*4630*/  FMUL.FTZ R108, R108, R174.reuse ;  /* 0x000000ae6c6c7220 */ /* 0x080fe20000410000 */
[----:B------:R-:W-:Y:S01]  /*4640*/  MUFU.EX2 R188, R188 ;  /* 0x000000bc00bc7308 */ /* 0x000fe20000000800 */
[----:B--2---:R-:W-:Y:S01]  /*4650*/  FADD.FTZ R162, R176, R5 ;  /* 0x00000005b0a27221 */ /* 0x004fe20000010000 */
[-C--:B------:R-:W-:Y:S01]  /*4660*/  FMUL.FTZ R109, R109, R174.reuse ;  /* 0x000000ae6d6d7220 */ /* 0x080fe20000410000 */
[-C--:B------:R-:W-:Y:S01]  /*4670*/  FMUL.FTZ R112, R112, R174.reuse ;  /* 0x000000ae70707220 */ /* 0x080fe20000410000 */
[-C--:B------:R-:W-:Y:S01]  /*4680*/  FMUL.FTZ R113, R113, R174.reuse ;  /* 0x000000ae71717220 */ /* 0x080fe20000410000 */
[-C--:B------:R-:W-:Y:S01]  /*4690*/  FMUL.FTZ R116, R116, R174.reuse ;  /* 0x000000ae74747220 */ /* 0x080fe20000410000 */
[-C--:B------:R-:W-:Y:S01]  /*46a0*/  FMUL.FTZ R117, R117, R174.reuse ;  /* 0x000000ae75757220 */ /* 0x080fe20000410000 */
[-C--:B------:R-:W-:Y:S01]  /*46b0*/  FMUL.FTZ R120, R120, R174.reuse ;  /* 0x000000ae78787220 */ /* 0x080fe20000410000 */
[----:B------:R-:W1:Y:S01]  /*46c0*/  MUFU.EX2 R7, R7 ;  /* 0x0000000700077308 */ /* 0x000e620000000800 */
[----:B0-----:R-:W-:Y:S01]  /*46d0*/  FADD.FTZ R5, R177, R162 ;  /* 0x000000a2b1057221 */ /* 0x001fe20000010000 */
[-C--:B------:R-:W-:Y:S01]  /*46e0*/  FMUL.FTZ R121, R121, R174.reuse ;  /* 0x000000ae79797220 */ /* 0x080fe20000410000 */
[-C--:B------:R-:W-:Y:S01]  /*46f0*/  FMUL.FTZ R124, R124, R174.reuse ;  /* 0x000000ae7c7c7220 */ /* 0x080fe20000410000 */
[-C--:B------:R-:W-:Y:S01]  /*4700*/  FMUL.FTZ R125, R125, R174.reuse ;  /* 0x000000ae7d7d7220 */ /* 0x080fe20000410000 */
[-C--:B------:R-:W-:Y:S01]  /*4710*/  FMUL.FTZ R128, R128, R174.reuse ;  /* 0x000000ae80807220 */ /* 0x080fe20000410000 */
[-C--:B------:R-:W-:Y:S01]  /*4720*/  FMUL.FTZ R129, R129, R174.reuse ;  /* 0x000000ae81817220 */ /* 0x080fe20000410000 */
[-C--:B------:R-:W-:Y:S01]  /*4730*/  FMUL.FTZ R132, R132, R174.reuse ;  /* 0x000000ae84847220 */ /* 0x080fe20000410000 */
[----:B------:R-:W0:Y:S01]  /*4740*/  MUFU.EX2 R178, R178 ;  /* 0x000000b200b27308 */ /* 0x000e220000000800 */
[-C--:B------:R-:W-:Y:S01]  /*4750*/  FMUL.FTZ R133, R133, R174.reuse ;  /* 0x000000ae85857220 */ /* 0x080fe20000410000 */
[-C--:B------:R-:W-:Y:S01]  /*4760*/  FMUL.FTZ R136, R136, R174.reuse ;  /* 0x000000ae88887220 */ /* 0x080fe20000410000 */
[-C--:B------:R-:W-:Y:S01]  /*4770*/  FMUL.FTZ R137, R137, R174.reuse ;  /* 0x000000ae89897220 */ /* 0x080fe20000410000 */
[-C--:B------:R-:W-:Y:S01]  /*4780*/  FMUL.FTZ R140, R140, R174.reuse ;  /* 0x000000ae8c8c7220 */ /* 0x080fe20000410000 */
[-C--:B------:R-:W-:Y:S01]  /*4790*/  FMUL.FTZ R141, R141, R174.reuse ;  /* 0x000000ae8d8d7220 */ /* 0x080fe20000410000 */
[-C--:B------:R-:W-:Y:S01]  /*47a0*/  FMUL.FTZ R144, R144, R174.reuse ;  /* 0x000000ae90907220 */ /* 0x080fe20000410000 */
[-C--:B------:R-:W-:Y:S01]  /*47b0*/  FMUL.FTZ R145, R145, R174.reuse ;  /* 0x000000ae91917220 */ /* 0x080fe20000410000 */
[----:B------:R-:W2:Y:S01]  /*47c0*/  MUFU.EX2 R8, R8 ;  /* 0x0000000800087308 */ /* 0x000ea20000000800 */
[----:B-1----:R-:W-:Y:S01]  /*47d0*/  FFMA.FTZ R3, R188, R3, R7 ;  /* 0x00000003bc037223 */ /* 0x002fe20000010007 */
[-C--:B------:R-:W-:Y:S01]  /*47e0*/  FMUL.FTZ R148, R148, R174.reuse ;  /* 0x000000ae94947220 */ /* 0x080fe20000410000 */
[----:B------:R-:W-:Y:S01]  /*47f0*/  FMUL.FTZ R149, R149, R174 ;  /* 0x000000ae95957220 */ /* 0x000fe20000410000 */
[----:B------:R-:W-:Y:S01]  /*4800*/  F2FP.F16.F32.PACK_AB R156, R155, R156 ;  /* 0x0000009c9b9c723e */ /* 0x000fe200000000ff */
[----:B------:R-:W-:Y:S01]  /*4810*/  FMUL.FTZ R26, R26, R188 ;  /* 0x000000bc1a1a7220 */ /* 0x000fe20000410000 */
[----:B------:R-:W-:Y:S01]  /*4820*/  F2FP.F16.F32.PACK_AB R158, R157, R158 ;  /* 0x0000009e9d9e723e */ /* 0x000fe200000000ff */
[-C--:B------:R-:W-:Y:S01]  /*4830*/  FMUL.FTZ R27, R27, R188.reuse ;  /* 0x000000bc1b1b7220 */ /* 0x080fe20000410000 */
[----:B------:R-:W1:Y:S01]  /*4840*/  MUFU.EX2 R9, R9 ;  /* 0x0000000900097308 */ /* 0x000e620000000800 */
[C---:B0-----:R-:W-:Y:S01]  /*4850*/  FADD.FTZ R162, R178.reuse, R5 ;  /* 0x00000005b2a27221 */ /* 0x041fe20000010000 */
[----:B------:R-:W-:Y:S01]  /*4860*/  F2FP.F16.F32.PACK_AB R164, R178, R177 ;  /* 0x000000b1b2a4723e */ /* 0x000fe200000000ff */
[----:B------:R-:W-:Y:S01]  /*4870*/  FMUL.FTZ R30, R30, R188 ;  /* 0x000000bc1e1e7220 */ /* 0x000fe20000410000 */
[----:B------:R-:W-:Y:S01]  /*4880*/  F2FP.F16.F32.PACK_AB R160, R159, R160 ;  /* 0x000000a09fa0723e */ /* 0x000fe200000000ff */
[-C--:B------:R-:W-:Y:S01]  /*4890*/  FMUL.FTZ R31, R31, R188.reuse ;  /* 0x000000bc1f1f7220 */ /* 0x080fe20000410000 */
[----:B------:R-:W-:Y:S01]  /*48a0*/  F2FP.F16.F32.PACK_AB R152, R152, R23 ;  /* 0x000000179898723e */ /* 0x000fe200000000ff */
[-C--:B------:R-:W-:Y:S01]  /*48b0*/  FMUL.FTZ R34, R34, R188.reuse ;  /* 0x000000bc22227220 */ /* 0x080fe20000410000 */
[----:B------:R-:W0:Y:S01]  /*48c0*/  MUFU.EX2 R10, R10 ;  /* 0x0000000a000a7308 */ /* 0x000e220000000800 */
[C---:B--2---:R-:W-:Y:S01]  /*48d0*/  FADD.FTZ R178, R8.reuse, R3 ;  /* 0x0000000308b27221 */ /* 0x044fe20000010000 */
[----:B------:R-:W-:Y:S01]  /*48e0*/  F2FP.F16.F32.PACK_AB R153, R8, R7 ;  /* 0x000000070899723e */ /* 0x000fe200000000ff */
[-C--:B------:R-:W-:Y:S01]  /*48f0*/  FMUL.FTZ R35, R35, R188.reuse ;  /* 0x000000bc23237220 */ /* 0x080fe20000410000 */
[-C--:B------:R-:W-:Y:S01]  /*4900*/  FMUL.FTZ R38, R38, R188.reuse ;  /* 0x000000bc26267220 */ /* 0x080fe20000410000 */
[-C--:B------:R-:W-:Y:S01]  /*4910*/  FMUL.FTZ R39, R39, R188.reuse ;  /* 0x000000bc27277220 */ /* 0x080fe20000410000 */
[-C--:B------:R-:W-:Y:S01]  /*4920*/  FMUL.FTZ R42, R42, R188.reuse ;  /* 0x000000bc2a2a7220 */ /* 0x080fe20000410000 */
[-C--:B------:R-:W-:Y:S01]  /*4930*/  FMUL.FTZ R43, R43, R188.reuse ;  /* 0x000000bc2b2b7220 */ /* 0x080fe20000410000 */
[----:B------:R-:W2:Y:S01]  /*4940*/  MUFU.EX2 R11, R11 ;  /* 0x0000000b000b7308 */ /* 0x000ea20000000800 */
[----:B-1----:R-:W-:Y:S01]  /*4950*/  FADD.FTZ R3, R9, R178 ;  /* 0x000000b209037221 */ /* 0x002fe20000010000 */
        /* <DEDUP_REMOVED lines=15> */
[----:B--2---:R-:W-:Y:S01]  /*4a50*/  FADD.FTZ R3, R11, R178 ;  /* 0x000000b20b037221 */ /* 0x004fe20000010000 */
[-C--:B------:R-:W-:Y:S01]  /*4a60*/  FMUL.FTZ R70, R70, R188.reuse ;  /* 0x000000bc46467220 */ /* 0x080fe20000410000 */
        /* <DEDUP_REMOVED lines=29> */
[----:B------:R2:W-:Y:S01]  /*4c40*/  MUFU.EX2 R187, R192 ;  /* 0x000000c000bb7308 */ /* 0x0005e20000000800 */
[----:B-1----:R-:W-:Y:S01]  /*4c50*/  FADD.FTZ R3, R15, R178 ;  /* 0x000000b20f037221 */ /* 0x002fe20000010000 */
[-C--:B------:R-:W-:Y:S01]  /*4c60*/  FMUL.FTZ R118, R118, R188.reuse ;  /* 0x000000bc76767220 */ /* 0x080fe20000410000 */
[-C--:B------:R-:W-:Y:S01]  /*4c70*/  FMUL.FTZ R119, R119, R188.reuse ;  /* 0x000000bc77777220 */ /* 0x080fe20000410000 */
[-C--:B------:R-:W-:Y:S01]  /*4c80*/  FMUL.FTZ R122, R122, R188.reuse ;  /* 0x000000bc7a7a7220 */ /* 0x080fe20000410000 */
[-C--:B------:R-:W-:Y:S01]  /*4c90*/  FMUL.FTZ R123, R123, R188.reuse ;  /* 0x000000bc7b7b7220 */ /* 0x080fe20000410000 */
[-C--:B------:R-:W-:Y:S01]  /*4ca0*/  FMUL.FTZ R126, R126, R188.reuse ;  /* 0x000000bc7e7e7220 */ /* 0x080fe20000410000 */
[----:B------:R-:W-:Y:S01]  /*4cb0*/  FMUL.FTZ R127, R127, R188 ;  /* 0x000000bc7f7f7220 */ /* 0x000fe20000410000 */
[----:B------:R-:W1:Y:S01]  /*4cc0*/  MUFU.EX2 R21, R21 ;  /* 0x0000001500157308 */ /* 0x000e620000000800 */
[----:B--2---:R-:W-:Y:S01]  /*4cd0*/  FFMA.FTZ R192, R161, UR10, -R189 ;  /* 0x0000000aa1c07c23 */ /* 0x004fe200080108bd */
[----:B0-----:R-:W-:Y:S01]  /*4ce0*/  FADD.FTZ R178, R20, R3 ;  /* 0x0000000314b27221 */ /* 0x001fe20000010000 */
[----:B------:R-:W-:-:S02]  /*4cf0*/  @!P1 VIADD R161, R195, 0x22840 ;  /* 0x00022840c3a19836 */ /* 0x000fc40000000000 */
[-C--:B------:R-:W-:Y:S01]  /*4d00*/  FMUL.FTZ R130, R130, R188.reuse ;  /* 0x000000bc82827220 */ /* 0x080fe20000410000 */
[-C--:B------:R-:W-:Y:S01]  /*4d10*/  FMUL.FTZ R131, R131, R188.reuse ;  /* 0x000000bc83837220 */ /* 0x080fe20000410000 */
[-C--:B------:R-:W-:Y:S01]  /*4d20*/  FMUL.FTZ R134, R134, R188.reuse ;  /* 0x000000bc86867220 */ /* 0x080fe20000410000 */
[-C--:B------:R-:W-:Y:S01]  /*4d30*/  FMUL.FTZ R135, R135, R188.reuse ;  /* 0x000000bc87877220 */ /* 0x080fe20000410000 */
[----:B------:R-:W0:Y:S01]  /*4d40*/  MUFU.EX2 R192, R192 ;  /* 0x000000c000c07308 */ /* 0x000e220000000800 */
[----:B------:R-:W-:Y:S01]  /*4d50*/  @!P1 PRMT R161, RZ, 0x654, R161 ;  /* 0x00000654ffa19816 */ /* 0x000fe200000000a1 */
[----:B------:R2:W-:Y:S06]  /*4d60*/  BAR.ARV R6, 0x100 ;  /* 0x000400060000751d */ /* 0x0005ec0000002000 */
[----:B------:R-:W3:Y:S01]  /*4d70*/  MUFU.EX2 R179, R179 ;  /* 0x000000b300b37308 */ /* 0x000ee20000000800 */
[----:B-1----:R-:W-:Y:S01]  /*4d80*/  FADD.FTZ R3, R21, R178 ;  /* 0x000000b215037221 */ /* 0x002fe20000010000 */
[----:B------:R1:W-:Y:S01]  /*4d90*/  @!P1 SYNCS.ARRIVE.TRANS64.RED.A1T0 RZ, [R161+URZ], RZ ;  /* 0x000000ffa1ff99a7 */ /* 0x0003e2000810043f */
[-C--:B------:R-:W-:Y:S01]  /*4da0*/  FMUL.FTZ R138, R138, R188.reuse ;  /* 0x000000bc8a8a7220 */ /* 0x080fe20000410000 */
[-C--:B------:R-:W-:Y:S01]  /*4db0*/  FMUL.FTZ R139, R139, R188.reuse ;  /* 0x000000bc8b8b7220 */ /* 0x080fe20000410000 */
[-C--:B------:R-:W-:Y:S01]  /*4dc0*/  FMUL.FTZ R142, R142, R188.reuse ;  /* 0x000000bc8e8e7220 */ /* 0x080fe20000410000 */
[-C--:B------:R-:W-:Y:S01]  /*4dd0*/  FMUL.FTZ R143, R143, R188.reuse ;  /* 0x000000bc8f8f7220 */ /* 0x080fe20000410000 */
[-C--:B------:R-:W-:Y:S01]  /*4de0*/  FMUL.FTZ R146, R146, R188.reuse ;  /* 0x000000bc92927220 */ /* 0x080fe20000410000 */
[----:B------:R-:W4:Y:S01]  /*4df0*/  MUFU.EX2 R191, R191 ;  /* 0x000000bf00bf7308 */ /* 0x000f220000000800 */
[----:B0-----:R-:W-:Y:S01]  /*4e00*/  FADD.FTZ R178, R192, R3 ;  /* 0x00000003c0b27221 */ /* 0x001fe20000010000 */
[--C-:B-1----:R-:W-:Y:S01]  /*4e10*/  FFMA.FTZ R161, R172, UR10, -R189.reuse ;  /* 0x0000000aaca17c23 */ /* 0x102fe200080108bd */
[----:B------:R-:W-:Y:S01]  /*4e20*/  FFMA.FTZ R189, R173, UR10, -R189 ;  /* 0x0000000aadbd7c23 */ /* 0x000fe200080108bd */
[-C--:B------:R-:W-:Y:S01]  /*4e30*/  FMUL.FTZ R147, R147, R188.reuse ;  /* 0x000000bc93937220 */ /* 0x080fe20000410000 */
[-C--:B------:R-:W-:Y:S01]  /*4e40*/  FMUL.FTZ R150, R150, R188.reuse ;  /* 0x000000bc96967220 */ /* 0x080fe20000410000 */
[----:B------:R-:W-:Y:S01]  /*4e50*/  FMUL.FTZ R151, R151, R188 ;  /* 0x000000bc97977220 */ /* 0x000fe20000410000 */
[----:B------:R-:W-:Y:S01]  /*4e60*/  F2FP.F16.F32.PACK_AB R155, R10, R9 ;  /* 0x000000090a9b723e */ /* 0x000fe200000000ff */
[----:B------:R-:W0:Y:S01]  /*4e70*/  MUFU.EX2 R180, R180 ;  /* 0x000000b400b47308 */ /* 0x000e220000000800 */
[----:B---3--:R-:W-:Y:S01]  /*4e80*/  FADD.FTZ R5, R179, R162 ;  /* 0x000000a2b3057221 */ /* 0x008fe20000010000 */
[----:B------:R-:W-:-:S02]  /*4e90*/  F2FP.F16.F32.PACK_AB R157, R12, R11 ;  /* 0x0000000b0c9d723e */ /* 0x000fc400000000ff */
[----:B------:R-:W-:Y:S02]  /*4ea0*/  F2FP.F16.F32.PACK_AB R159, R14, R13 ;  /* 0x0000000d0e9f723e */ /* 0x000fe400000000ff */
[----:B------:R-:W-:Y:S02]  /*4eb0*/  F2FP.F16.F32.PACK_AB R163, R192, R21 ;  /* 0x00000015c0a3723e */ /* 0x000fe400000000ff */
[----:B------:R-:W1:Y:S01]  /*4ec0*/  MUFU.EX2 R194, R194 ;  /* 0x000000c200c27308 */ /* 0x000e620000000800 */
[----:B----4-:R-:W-:-:S07]  /*4ed0*/  FADD.FTZ R3, R191, R178 ;  /* 0x000000b2bf037221 */ /* 0x010fce0000010000 */
        /* <DEDUP_REMOVED lines=25> */
[----:B-1----:R-:W-:Y:S01]  /*5070*/  FADD.FTZ R5, R185, R162 ;  /* 0x000000a2b9057221 */ /* 0x002fe20000010000 */
[----:B------:R-:W-:-:S06]  /*5080*/  F2FP.F16.F32.PACK_AB R162, R176, R175 ;  /* 0x000000afb0a2723e */ /* 0x000fcc00000000ff */
[----:B------:R1:W4:Y:S01]  /*5090*/  MUFU.EX2 R173, R170 ;  /* 0x000000aa00ad7308 */ /* 0x0003220000000800 */
[----:B---3--:R-:W-:-:S07]  /*50a0*/  FADD.FTZ R3, R199, R178 ;  /* 0x000000b2c7037221 */ /* 0x008fce0000010000 */
[----:B------:R-:W3:Y:S01]  /*50b0*/  MUFU.EX2 R186, R186 ;  /* 0x000000ba00ba7308 */ /* 0x000ee20000000800 */
[----:B0-----:R-:W-:Y:S01]  /*50c0*/  FADD.FTZ R178, R200, R3 ;  /* 0x00000003c8b27221 */ /* 0x001fe20000010000 */
[----:B-1----:R-:W-:Y:S02]  /*50d0*/  F2FP.F16.F32.PACK_AB R170, R184, R183 ;  /* 0x000000b7b8aa723e */ /* 0x002fe400000000ff */
[----:B------:R-:W-:-:S04]  /*50e0*/  F2FP.F16.F32.PACK_AB R171, R200, R199 ;  /* 0x000000c7c8ab723e */ /* 0x000fc800000000ff */
[----:B------:R-:W0:Y:S01]  /*50f0*/  MUFU.EX2 R202, R202 ;  /* 0x000000ca00ca7308 */ /* 0x000e220000000800 */
[----:B----4-:R-:W-:-:S07]  /*5100*/  FADD.FTZ R3, R173, R178 ;  /* 0x000000b2ad037221 */ /* 0x010fce0000010000 */
[----:B------:R1:W4:Y:S01]  /*5110*/  MUFU.EX2 R175, R161 ;  /* 0x000000a100af7308 */ /* 0x0003220000000800 */
[C---:B---3--:R-:W-:Y:S01]  /*5120*/  FADD.FTZ R168, R186.reuse, R5 ;  /* 0x00000005baa87221 */ /* 0x048fe20000010000 */
[----:B------:R-:W-:-:S03]  /*5130*/  F2FP.F16.F32.PACK_AB R172, R186, R185 ;  /* 0x000000b9baac723e */ /* 0x000fc600000000ff */
[----:B------:R-:W-:Y:S01]  /*5140*/  FADD.FTZ R5, R187, R168 ;  /* 0x000000a8bb057221 */ /* 0x000fe20000010000 */
[----:B------:R-:W-:Y:S02]  /*5150*/  F2FP.F16.F32.PACK_AB R168, R182, R181 ;  /* 0x000000b5b6a8723e */ /* 0x000fe400000000ff */
[----:B------:R-:W3:Y:S01]  /*5160*/  MUFU.EX2 R190, R190 ;  /* 0x000000be00be7308 */ /* 0x000ee20000000800 */
[----:B0-----:R-:W-:Y:S01]  /*5170*/  FADD.FTZ R8, R202, R3 ;  /* 0x00000003ca087221 */ /* 0x001fe20000010000 */
[----:B-1----:R-:W-:Y:S02]  /*5180*/  F2FP.F16.F32.PACK_AB R161, R20, R15 ;  /* 0x0000000f14a1723e */ /* 0x002fe400000000ff */
[----:B------:R-:W-:-:S04]  /*5190*/  F2FP.F16.F32.PACK_AB R173, R202, R173 ;  /* 0x000000adcaad723e */ /* 0x000fc800000000ff */
[----:B------:R-:W0:Y:S01]  /*51a0*/  MUFU.EX2 R176, R189 ;  /* 0x000000bd00b07308 */ /* 0x000e220000000800 */
[----:B----4-:R-:W-:Y:S01]  /*51b0*/  FADD.FTZ R3, R175, R8 ;  /* 0x00000008af037221 */ /* 0x010fe20000010000 */
[C---:B---3--:R-:W-:Y:S01]  /*51c0*/  FADD.FTZ R5, R190.reuse, R5 ;  /* 0x00000005be057221 */ /* 0x048fe20000010000 */
[----:B------:R-:W-:Y:S02]  /*51d0*/  F2FP.F16.F32.PACK_AB R174, R190, R187 ;  /* 0x000000bbbeae723e */ /* 0x000fe400000000ff */
[C---:B0-----:R-:W-:Y:S01]  /*51e0*/  FADD.FTZ R3, R176.reuse, R3 ;  /* 0x00000003b0037221 */ /* 0x041fe20000010000 */
[----:B------:R-:W-:Y:S01]  /*51f0*/  F2FP.F16.F32.PACK_AB R175, R176, R175 ;  /* 0x000000afb0af723e */ /* 0x000fe200000000ff */
[----:B--2---:R-:W-:Y:S06]  /*5200*/  @!P0 BRA `(.L_x_24) ;  /* 0x0000000000048947 */ /* 0x004fec0003800000 */
[----:B------:R-:W-:Y:S01]  /*5210*/  BPT.TRAP 0x1 ;  /* 0x000000040000795c */ /* 0x000fe20000300000 */
.L_x_24:
[----:B------:R-:W-:-:S04]  /*5220*/  IMAD.U32 R7, RZ, RZ, UR25 ;  /* 0x00000019ff077e24 */ /* 0x000fc8000f8e00ff */
[----:B------:R0:W1:Y:S01]  /*5230*/  SYNCS.PHASECHK.TRANS64.TRYWAIT P3, [UR23+0x22850], R7 ;  /* 0x02285007ff0075a7 */ /* 0x0000620008060157 */
[----:B------:R-:W-:Y:S05]  /*5240*/  @!P0 BRA `(.L_x_25) ;  /* 0x0000000000048947 */ /* 0x000fea0003800000 */
[----:B------:R-:W-:Y:S01]  /*5250*/  BPT.TRAP 0x1 ;  /* 0x000000040000795c */ /* 0x000fe20000300000 */
.L_x_25:
[----:B-1----:R-:W-:Y:S05]  /*5260*/  @P3 BRA `(.L_x_26) ;  /* 0x00000000000c3947 */ /* 0x002fea0003800000 */
[----:B0-----:R-:W-:-:S04]  /*5270*/  IMAD.U32 R7, RZ, RZ, UR25 ;  /* 0x00000019ff077e24 */ /* 0x001fc8000f8e00ff */
[----:B------:R-:W0:Y:S02]  /*5280*/  SYNCS.PHASECHK.TRANS64.TRYWAIT P3, [UR23+0x22850], R7 ;  /* 0x02285007ff0075a7 */ /* 0x000e240008060157 */
[----:B0-----:R-:W-:Y:S05]  /*5290*/  @!P3 BRA `(.L_x_27) ;  /* 0x0000006c0044b947 */ /* 0x001fea0003800000 */
.L_x_26:
[----:B0-----:R-:W0:Y:S01]  /*52a0*/  S2R R7, SR_TID.X ;  /* 0x0000000000077919 */ /* 0x001e220000002100 */
[----:B------:R-:W-:Y:S01]  /*52b0*/  UIMAD UR11, UR36, 0xc00, UR21 ;  /* 0x00000c00240b78a4 */ /* 0x000fe2000f8e0215 */
[----:B------:R-:W-:Y:S01]  /*52c0*/  @!P1 VIADD R195, R195, 0x22860 ;  /* 0x00022860c3c39836 */ /* 0x000fe20000000000 */
[----:B------:R-:W-:Y:S01]  /*52d0*/  UMOV UR7, 0x40000040 ;  /* 0x4000004000077882 */ /* 0x000fe20000000000 */
[----:B------:R-:W-:-:S03]  /*52e0*/  IMAD.MOV.U32 R23, RZ, RZ, R0 ;  /* 0x000000ffff177224 */ /* 0x000fc600078e0000 */
[----:B------:R-:W-:Y:S01]  /*52f0*/  @!P1 PRMT R195, RZ, 0x654, R195 ;  /* 0x00000654ffc39816 */ /* 0x000fe200000000c3 */
[----:B------:R-:W-:Y:S01]  /*5300*/  UMOV UR6, UR11 ;  /* 0x0000000b00067c82 */ /* 0x000fe20008000000 */
[----:B0-----:R-:W-:-:S05]  /*5310*/  SHF.R.U32.HI R7, RZ, 0x7, R7 ;  /* 0x00000007ff077819 */ /* 0x001fca0000011607 */
[----:B------:R-:W-:-:S05]  /*5320*/  VIADD R7, R7, 0x8 ;  /* 0x0000000807077836 */ /* 0x000fca0000000000 */
[----:B------:R0:W-:Y:S02]  /*5330*/  BAR.SYNC.DEFER_BLOCKING R7, 0x100 ;  /* 0x000400070000751d */ /* 0x0001e40000010000 */
[----:B0-----:R-:W-:-:S04]  /*5340*/  IMAD.MOV.U32 R7, RZ, RZ, R4 ;  /* 0x000000ffff077224 */ /* 0x001fc800078e0004 */
[----:B------:R-:W-:-:S06]  /*5350*/  WARPGROUP.ARRIVE ;  /* 0x00000000000079c5 */ /* 0x000fcc0000000000 */
        /* <DEDUP_REMOVED lines=33> */
[----:B------:R-:W-:Y:S05]  /*5570*/  @P2 BRA `(.L_x_28) ;  /* 0xffffffdc00282947 */ /* 0x000fea000383ffff */
.L_x_19:
[----:B0-----:R-:W0:Y:S01]  /*5580*/  SHFL.BFLY PT, R8, R5, 0x2, 0x1f ;  /* 0x0c401f0005087f89 */ /* 0x001e2200000e0000 */
[----:B------:R-:W-:Y:S01]  /*5590*/  MOV R206, 0x400 ;  /* 0x0000040000ce7802 */ /* 0x000fe20000000f00 */
[----:B------:R-:W-:Y:S02]  /*55a0*/  UIADD3 UR4, -UR41, URZ, URZ ;  /* 0x0000003f29047290 */ /* 0x000fe4000fffe13f */
[----:B------:R-:W3:Y:S01]  /*55b0*/  SHFL.BFLY PT, R10, R3, 0x2, 0x1f ;  /* 0x0c401f00030a7f89 */ /* 0x000ee200000e0000 */
[----:B------:R-:W-:Y:S01]  /*55c0*/  ULDC.64 UR6, c[0x0][0xb90] ;  /* 0x0002e40000067ab9 */ /* 0x000fe20000000a00 */
[----:B------:R-:W-:Y:S01]  /*55d0*/  ULDC.64 UR8, c[0x0][0xae8] ;  /* 0x0002ba0000087ab9 */ /* 0x000fe20000000a00 */
[----:B------:R-:W4:Y:S01]  /*55e0*/  S2R R11, SR_CgaCtaId ;  /* 0x00000000000b7919 */ /* 0x000f220000008800 */
[----:B------:R-:W1:Y:S01]  /*55f0*/  S2R R13, SR_SWINHI ;  /* 0x00000000000d7919 */ /* 0x000e620000002f00 */
[----:B------:R2:W-:Y:S06]  /*5600*/  BAR.ARV R6, 0x100 ;  /* 0x000400060000751d */ /* 0x0005ec0000002000 */
[----:B0-----:R-:W-:Y:S01]  /*5610*/  FADD.FTZ R8, R8, R5 ;  /* 0x0000000508087221 */ /* 0x001fe20000010000 */
[----:B--2---:R-:W-:Y:S01]  /*5620*/  IMAD.MOV.U32 R6, RZ, RZ, -0x800000 ;  /* 0xff800000ff067424 */ /* 0x004fe200078e00ff */
[----:B------:R-:W-:Y:S06]  /*5630*/  BAR.ARV 0x8, 0x180 ;  /* 0x0206000000007b1d */ /* 0x000fec0000002000 */
[----:B---3--:R-:W-:Y:S01]  /*5640*/  FADD.FTZ R10, R10, R3 ;  /* 0x000000030a0a7221 */ /* 0x008fe20000010000 */
[----:B------:R-:W-:Y:S01]  /*5650*/  IMAD.MOV.U32 R3, RZ, RZ, RZ ;  /* 0x000000ffff037224 */ /* 0x000fe200078e00ff */
[----:B------:R-:W0:Y:S01]  /*5660*/  SHFL.BFLY PT, R7, R8, 0x1, 0x1f ;  /* 0x0c201f0008077f89 */ /* 0x000e2200000e0000 */
[----:B------:R-:W-:-:S03]  /*5670*/  IMAD.MOV.U32 R5, RZ, RZ, -0x800000 ;  /* 0xff800000ff057424 */ /* 0x000fc600078e00ff */
[----:B------:R-:W2:Y:S01]  /*5680*/  SHFL.BFLY PT, R9, R10, 0x1, 0x1f ;  /* 0x0c201f000a097f89 */ /* 0x000ea200000e0000 */
[----:B----4-:R-:W-:Y:S01]  /*5690*/  LEA R206, R11, R206, 0x18 ;  /* 0x000000ce0bce7211 */ /* 0x010fe200078ec0ff */
[----:B------:R-:W-:Y:S01]  /*56a0*/  BAR.SYNC.DEFER_BLOCKING 0x1, 0x100 ;  /* 0x0044000000007b1d */ /* 0x000fe20000010000 */
[----:B0-----:R-:W-:Y:S01]  /*56b0*/  FADD.FTZ R12, R8, R7 ;  /* 0x00000007080c7221 */ /* 0x001fe20000010000 */
[----:B------:R-:W-:Y:S02]  /*56c0*/  IMAD.MOV.U32 R7, RZ, RZ, RZ ;  /* 0x000000ffff077224 */ /* 0x000fe400078e00ff */
[----:B--2---:R-:W-:Y:S02]  /*56d0*/  FADD.FTZ R14, R10, R9 ;  /* 0x000000090a0e7221 */ /* 0x004fe40000010000 */
[----:B------:R-:W-:Y:S01]  /*56e0*/  FSETP.NE.FTZ.AND P0, PT, R12, RZ, PT ;  /* 0x000000ff0c00720b */ /* 0x000fe20003f15000 */
[----:B------:R-:W-:Y:S01]  /*56f0*/  IMAD R9, R22, 0x40, R2 ;  /* 0x0000004016097824 */ /* 0x000fe200078e0202 */
[----:B------:R-:W-:-:S02]  /*5700*/  MOV R10, R206 ;  /* 0x000000ce000a7202 */ /* 0x000fc40000000f00 */
[----:B-1----:R-:W-:Y:S01]  /*5710*/  MOV R11, R13 ;  /* 0x0000000d000b7202 */ /* 0x002fe20000000f00 */
[----:B------:R-:W-:Y:S01]  /*5720*/  IMAD.U32 R13, RZ, RZ, UR10 ;  /* 0x0000000aff0d7e24 */ /* 0x000fe2000f8e00ff */
[----:B------:R-:W-:Y:S01]  /*5730*/  FSETP.NE.FTZ.AND P1, PT, R14, RZ, PT ;  /* 0x000000ff0e00720b */ /* 0x000fe20003f35000 */
[----:B------:R-:W-:-:S04]  /*5740*/  IMAD.WIDE R8, R9, 0x2, R10 ;  /* 0x0000000209087825 */ /* 0x000fc800078e020a */
[----:B------:R-:W-:Y:S02]  /*5750*/  IMAD.WIDE R10, R211, 0x2, R10 ;  /* 0x00000002d30a7825 */ /* 0x000fe400078e020a */
[----:B------:R-:W0:Y:S02]  /*5760*/  @P0 MUFU.RCP R7, R12 ;  /* 0x0000000c00070308 */ /* 0x000e240000001000 */
[----:B------:R-:W-:Y:S01]  /*5770*/  @P0 FMUL.FTZ R13, R13, 0.69314718246459960938 ;  /* 0x3f3172180d0d0820 */ /* 0x000fe20000410000 */
[C---:B------:R-:W-:Y:S02]  /*5780*/  IADD3 R21, P3, R10.reuse, 0xc060, RZ ;  /* 0x0000c0600a157810 */ /* 0x040fe40007f7e0ff */
[----:B------:R-:W-:Y:S02]  /*5790*/  LOP3.LUT R171, R10, 0x380, RZ, 0xc0, !PT ;  /* 0x000003800aab7812 */ /* 0x000fe400078ec0ff */
[----:B------:R-:W-:Y:S01]  /*57a0*/  LOP3.LUT R20, R21, 0x380, RZ, 0xc0, !PT ;  /* 0x0000038015147812 */ /* 0x000fe200078ec0ff */
[----:B------:R-:W1:Y:S01]  /*57b0*/  @P1 MUFU.RCP R3, R14 ;  /* 0x0000000e00031308 */ /* 0x000e620000001000 */
[----:B------:R-:W-:-:S04]  /*57c0*/  SHF.R.U64 R171, R171, 0x3, RZ ;  /* 0x00000003abab7819 */ /* 0x000fc800000012ff */
[----:B------:R-:W-:Y:S01]  /*57d0*/  LOP3.LUT R170, R171, R10, RZ, 0x3c, !PT ;  /* 0x0000000aabaa7212 */ /* 0x000fe200078e3cff */
[--C-:B------:R-:W-:Y:S02]  /*57e0*/  IMAD.MOV.U32 R171, RZ, RZ, R11.reuse ;  /* 0x000000ffffab7224 */ /* 0x100fe400078e000b */
[----:B------:R-:W2:Y:S01]  /*57f0*/  @P0 MUFU.LG2 R12, R12 ;  /* 0x0000000c000c0308 */ /* 0x000ea20000000c00 */
[-C--:B0-----:R-:W-:Y:S01]  /*5800*/  FMUL.FTZ R189, R52, R7.reuse ;  /* 0x0000000734bd7220 */ /* 0x081fe20000410000 */
[----:B------:R-:W-:Y:S02]  /*5810*/  IMAD.U32 R52, RZ, RZ, UR10 ;  /* 0x0000000aff347e24 */ /* 0x000fe4000f8e00ff */
[-C--:B------:R-:W-:Y:S01]  /*5820*/  FMUL.FTZ R187, R29, R7.reuse ;  /* 0x000000071dbb7220 */ /* 0x080fe20000410000 */
[-C--:B------:R-:W-:Y:S01]  /*5830*/  FMUL.FTZ R201, R69, R7.reuse ;  /* 0x0000000745c97220 */ /* 0x080fe20000410000 */
[-C--:B------:R-:W-:Y:S01]  /*5840*/  FMUL.FTZ R199, R85, R7.reuse ;  /* 0x0000000755c77220 */ /* 0x080fe20000410000 */
[----:B------:R-:W-:Y:S01]  /*5850*/  @P1 FMUL.FTZ R52, R52, 0.69314718246459960938 ;  /* 0x3f31721834341820 */ /* 0x000fe20000410000 */
[-C--:B------:R-:W-:Y:S01]  /*5860*/  FMUL.FTZ R197, R93, R7.reuse ;  /* 0x000000075dc57220 */ /* 0x080fe20000410000 */
[----:B------:R-:W0:Y:S01]  /*5870*/  @P1 MUFU.LG2 R14, R14 ;  /* 0x0000000e000e1308 */ /* 0x000e220000000c00 */
[----:B------:R-:W-:Y:S01]  /*5880*/  FMUL.FTZ R195, R101, R7 ;  /* 0x0000000765c37220 */ /* 0x000fe20000410000 */
[-C--:B-1----:R-:W-:Y:S01]  /*5890*/  FMUL.FTZ R176, R131, R3.reuse ;  /* 0x0000000383b07220 */ /* 0x082fe20000410000 */
[-C--:B------:R-:W-:Y:S01]  /*58a0*/  FMUL.FTZ R29, R95, R3.reuse ;  /* 0x000000035f1d7220 */ /* 0x080fe20000410000 */
[-C--:B------:R-:W-:Y:S01]  /*58b0*/  FMUL.FTZ R69, R99, R3.reuse ;  /* 0x0000000363457220 */ /* 0x080fe20000410000 */
[-C--:B------:R-:W-:Y:S01]  /*58c0*/  FMUL.FTZ R85, R103, R3.reuse ;  /* 0x0000000367557220 */ /* 0x080fe20000410000 */
[-C--:B------:R-:W-:Y:S01]  /*58d0*/  FMUL.FTZ R93, R107, R3.reuse ;  /* 0x000000036b5d7220 */ /* 0x080fe20000410000 */
[----:B------:R-:W-:Y:S01]  /*58e0*/  FMUL.FTZ R101, R111, R3 ;  /* 0x000000036f657220 */ /* 0x000fe20000410000 */
[----:B------:R-:W-:-:S02]  /*58f0*/  IMAD.X R131, RZ, RZ, R11, P3 ;  /* 0x000000ffff837224 */ /* 0x000fc400018e060b */
[----:B--2---:R-:W-:Y:S01]  /*5900*/  @P0 FMUL.FTZ R12, R12, 0.69314718246459960938 ;  /* 0x3f3172180c0c0820 */ /* 0x004fe20000410000 */
[----:B------:R-:W-:Y:S01]  /*5910*/  FMUL.FTZ R177, R130, R3 ;  /* 0x0000000382b17220 */ /* 0x000fe20000410000 */
[C---:B------:R-:W-:Y:S01]  /*5920*/  IADD3 R111, P4, R10.reuse, 0xc040, RZ ;  /* 0x0000c0400a6f7810 */ /* 0x040fe20007f9e0ff */
[-C--:B------:R-:W-:Y:S01]  /*5930*/  FMUL.FTZ R25, R25, R7.reuse ;  /* 0x0000000719197220 */ /* 0x080fe20000410000 */
[----:B------:R-:W-:Y:S01]  /*5940*/  @P0 FFMA.FTZ R6, R13, R0, R12 ;  /* 0x000000000d060223 */ /* 0x000fe2000001000c */
[----:B------:R-:W-:Y:S01]  /*5950*/  IADD3 R107, P5, R10, 0xc020, RZ ;  /* 0x0000c0200a6b7810 */ /* 0x000fe20007fbe0ff */
[-C--:B------:R-:W-:Y:S01]  /*5960*/  FMUL.FTZ R24, R24, R7.reuse ;  /* 0x0000000718187220 */ /* 0x080fe20000410000 */
[----:B------:R-:W-:Y:S01]  /*5970*/  IADD3 R103, P6, R10, 0xc000, RZ ;  /* 0x0000c0000a677810 */ /* 0x000fe20007fde0ff */
[----:B0-----:R-:W-:Y:S01]  /*5980*/  @P1 FMUL.FTZ R15, R14, 0.69314718246459960938 ;  /* 0x3f3172180e0f1820 */ /* 0x001fe20000410000 */
[----:B------:R-:W-:Y:S01]  /*5990*/  IADD3 R99, P0, R10, 0x8060, RZ ;  /* 0x000080600a637810 */ /* 0x000fe20007f1e0ff */
[-C--:B------:R-:W-:Y:S01]  /*59a0*/  FMUL.FTZ R28, R28, R7.reuse ;  /* 0x000000071c1c7220 */ /* 0x080fe20000410000 */
[----:B------:R-:W-:Y:S01]  /*59b0*/  IADD3 R95, P2, R10, 0x8040, RZ ;  /* 0x000080400a5f7810 */ /* 0x000fe20007f5e0ff */
[----:B------:R-:W-:Y:S01]  /*59c0*/  @P1 FFMA.FTZ R5, R52, R4, R15 ;  /* 0x0000000434051223 */ /* 0x000fe2000001000f */
[C---:B------:R-:W-:Y:S01]  /*59d0*/  IADD3 R13, P1, R10.reuse, 0x20, RZ ;  /* 0x000000200a0d7810 */ /* 0x040fe20007f3e0ff */
[-C--:B------:R-:W-:Y:S01]  /*59e0*/  FMUL.FTZ R33, R33, R7.reuse ;  /* 0x0000000721217220 */ /* 0x080fe20000410000 */
[----:B------:R-:W-:Y:S01]  /*59f0*/  IADD3 R14, P3, R10, 0x8020, RZ ;  /* 0x000080200a0e7810 */ /* 0x000fe20007f7e0ff */
[-C--:B------:R-:W-:Y:S01]  /*5a00*/  FMUL.FTZ R32, R32, R7.reuse ;  /* 0x0000000720207220 */ /* 0x080fe20000410000 */
[----:B------:R-:W-:Y:S01]  /*5a10*/  SHF.R.U64 R130, R20, 0x3, RZ ;  /* 0x0000000314827819 */ /* 0x000fe200000012ff */
[-C--:B------:R-:W-:Y:S01]  /*5a20*/  FMUL.FTZ R37, R37, R7.reuse ;  /* 0x0000000725257220 */ /* 0x080fe20000410000 */
        /* <DEDUP_REMOVED lines=51> */
[----:B------:R-:W-:Y:S01]  /*5d60*/  FMUL.FTZ R148, R148, R7 ;  /* 0x0000000794947220 */ /* 0x000fe20000410000 */
[-C--:B------:R-:W-:Y:S01]  /*5d70*/  FMUL.FTZ R178, R135, R3.reuse ;  /* 0x0000000387b27220 */ /* 0x080fe20000410000 */
[-C--:B------:R-:W-:Y:S01]  /*5d80*/  FMUL.FTZ R180, R139, R3.reuse ;  /* 0x000000038bb47220 */ /* 0x080fe20000410000 */
[-C--:B------:R-:W-:Y:S01]  /*5d90*/  FMUL.FTZ R182, R143, R3.reuse ;  /* 0x000000038fb67220 */ /* 0x080fe20000410000 */
[-C--:B------:R-:W-:Y:S01]  /*5da0*/  FMUL.FTZ R184, R147, R3.reuse ;  /* 0x0000000393b87220 */ /* 0x080fe20000410000 */
[-C--:B------:R-:W-:Y:S01]  /*5db0*/  FMUL.FTZ R186, R151, R3.reuse ;  /* 0x0000000397ba7220 */ /* 0x080fe20000410000 */
[----:B------:R-:W-:Y:S01]  /*5dc0*/  FMUL.FTZ R7, R91, R3 ;  /* 0x000000035b077220 */ /* 0x000fe20000410000 */
[----:B------:R-:W-:Y:S01]  /*5dd0*/  LOP3.LUT R130, R130, R21, RZ, 0x3c, !PT ;  /* 0x0000001582827212 */ /* 0x000fe200078e3cff */
[--C-:B------:R-:W-:Y:S01]  /*5de0*/  IMAD.X R135, RZ, RZ, R11.reuse, P4 ;  /* 0x000000ffff877224 */ /* 0x100fe200020e060b */
[C---:B------:R-:W-:Y:S01]  /*5df0*/  IADD3 R91, P4, R10.reuse, 0x8000, RZ ;  /* 0x000080000a5b7810 */ /* 0x040fe20007f9e0ff */
        /* <DEDUP_REMOVED lines=11> */
[----:B------:R-:W-:Y:S01]  /*5eb0*/  IADD3 R0, P3, R10, 0x60, RZ ;  /* 0x000000600a007810 */ /* 0x000fe20007f7e0ff */
[--C-:B------:R-:W-:Y:S01]  /*5ec0*/  IMAD.X R157, RZ, RZ, R11.reuse, P4 ;  /* 0x000000ffff9d7224 */ /* 0x100fe200020e060b */
[----:B------:R-:W-:Y:S01]  /*5ed0*/  LOP3.LUT R4, R103, 0x380, RZ, 0xc0, !PT ;  /* 0x0000038067047812 */ /* 0x000fe200078ec0ff */
[--C-:B------:R-:W-:Y:S01]  /*5ee0*/  IMAD.X R159, RZ, RZ, R11.reuse, P5 ;  /* 0x000000ffff9f7224 */ /* 0x100fe200028e060b */
[----:B------:R-:W-:Y:S01]  /*5ef0*/  LOP3.LUT R20, R107, 0x380, RZ, 0xc0, !PT ;  /* 0x000003806b147812 */ /* 0x000fe200078ec0ff */
[--C-:B------:R-:W-:Y:S01]  /*5f00*/  IMAD.X R161, RZ, RZ, R11.reuse, P6 ;  /* 0x000000ffffa17224 */ /* 0x100fe200030e060b */
[----:B------:R-:W-:Y:S01]  /*5f10*/  SHF.R.U64 R4, R4, 0x3, RZ ;  /* 0x0000000304047819 */ /* 0x000fe200000012ff */
[----:B------:R-:W-:-:S02]  /*5f20*/  IMAD.X R163, RZ, RZ, R11, P0 ;  /* 0x000000ffffa37224 */ /* 0x000fc400000e060b */
[----:B------:R-:W-:Y:S01]  /*5f30*/  FMUL.FTZ R183, R142, R3 ;  /* 0x000000038eb77220 */ /* 0x000fe20000410000 */
[--C-:B------:R-:W-:Y:S01]  /*5f40*/  IMAD.X R165, RZ, RZ, R11.reuse, P1 ;  /* 0x000000ffffa57224 */ /* 0x100fe200008e060b */
[----:B------:R-:W-:Y:S01]  /*5f50*/  LOP3.LUT R142, R4, R103, RZ, 0x3c, !PT ;  /* 0x00000067048e7212 */ /* 0x000fe200078e3cff */
[--C-:B------:R-:W-:Y:S01]  /*5f60*/  IMAD.X R167, RZ, RZ, R11.reuse, P2 ;  /* 0x000000ffffa77224 */ /* 0x100fe200010e060b */
[----:B------:R-:W-:Y:S01]  /*5f70*/  SHF.R.U64 R10, R20, 0x3, RZ ;  /* 0x00000003140a7819 */ /* 0x000fe200000012ff */
[----:B------:R-:W-:Y:S01]  /*5f80*/  IMAD.X R169, RZ, RZ, R11, P3 ;  /* 0x000000ffffa97224 */ /* 0x000fe200018e060b */
[----:B------:R-:W-:Y:S01]  /*5f90*/  LOP3.LUT R11, R14, 0x380, RZ, 0xc0, !PT ;  /* 0x000003800e0b7812 */ /* 0x000fe200078ec0ff */
[-C--:B------:R-:W-:Y:S01]  /*5fa0*/  FMUL.FTZ R181, R138, R3.reuse ;  /* 0x000000038ab57220 */ /* 0x080fe20000410000 */
[----:B------:R-:W-:Y:S01]  /*5fb0*/  LOP3.LUT R4, R13, 0x380, RZ, 0xc0, !PT ;  /* 0x000003800d047812 */ /* 0x000fe200078ec0ff */
[-C--:B------:R-:W-:Y:S01]  /*5fc0*/  FMUL.FTZ R27, R27, R3.reuse ;  /* 0x000000031b1b7220 */ /* 0x080fe20000410000 */
[----:B------:R-:W-:Y:S01]  /*5fd0*/  SHF.R.U64 R11, R11, 0x3, RZ ;  /* 0x000000030b0b7819 */ /* 0x000fe200000012ff */
[----:B------:R-:W-:Y:S01]  /*5fe0*/  FMUL.FTZ R26, R26, R3 ;  /* 0x000000031a1a7220 */ /* 0x000fe20000410000 */
[----:B------:R-:W-:Y:S01]  /*5ff0*/  LOP3.LUT R138, R10, R107, RZ, 0x3c, !PT ;  /* 0x0000006b0a8a7212 */ /* 0x000fe200078e3cff */
[-C--:B------:R-:W-:Y:S01]  /*6000*/  FMUL.FTZ R31, R31, R3.reuse ;  /* 0x000000031f1f7220 */ /* 0x080fe20000410000 */
[----:B------:R-:W-:Y:S01]  /*6010*/  LOP3.LUT R154, R11, R14, RZ, 0x3c, !PT ;  /* 0x0000000e0b9a7212 */ /* 0x000fe200078e3cff */
[-C--:B------:R-:W-:Y:S01]  /*6020*/  FMUL.FTZ R30, R30, R3.reuse ;  /* 0x000000031e1e7220 */ /* 0x080fe20000410000 */
[----:B------:R-:W-:Y:S01]  /*6030*/  SHF.R.U64 R4, R4, 0x3, RZ ;  /* 0x0000000304047819 */ /* 0x000fe200000012ff */
[-C--:B------:R-:W-:Y:S01]  /*6040*/  FMUL.FTZ R35, R35, R3.reuse ;  /* 0x0000000323237220 */ /* 0x080fe20000410000 */
[----:B------:R-:W-:Y:S01]  /*6050*/  LOP3.LUT R11, R12, 0x380, RZ, 0xc0, !PT ;  /* 0x000003800c0b7812 */ /* 0x000fe200078ec0ff */
[-C--:B------:R-:W-:Y:S01]  /*6060*/  FMUL.FTZ R34, R34, R3.reuse ;  /* 0x0000000322227220 */ /* 0x080fe20000410000 */
[----:B------:R-:W-:Y:S01]  /*6070*/  LOP3.LUT R10, R95, 0x380, RZ, 0xc0, !PT ;  /* 0x000003805f0a7812 */ /* 0x000fe200078ec0ff */
        /* <DEDUP_REMOVED lines=43> */
[----:B------:R-:W-:Y:S01]  /*6330*/  LOP3.LUT R150, R4, R13, RZ, 0x3c, !PT ;  /* 0x0000000d04967212 */ /* 0x000fe200078e3cff */
[----:B------:R-:W-:Y:S01]  /*6340*/  ULDC UR10, c[0x0][0xc44] ;  /* 0x00031100000a7ab9 */ /* 0x000fe20000000800 */
[----:B------:R-:W-:Y:S01]  /*6350*/  SHF.R.U64 R11, R11, 0x3, RZ ;  /* 0x000000030b0b7819 */ /* 0x000fe200000012ff */
[----:B------:R-:W-:Y:S01]  /*6360*/  UIMAD UR10, UR10, UR4, UR46 ;  /* 0x000000040a0a72a4 */ /* 0x000fe2000f8e022e */
[----:B------:R-:W-:-:S02]  /*6370*/  SHF.R.U64 R10, R10, 0x3, RZ ;  /* 0x000000030a0a7819 */ /* 0x000fc400000012ff */
[----:B------:R-:W-:Y:S01]  /*6380*/  IADD3 R13, P3, R8, 0x1000, RZ ;  /* 0x00001000080d7810 */ /* 0x000fe20007f7e0ff */
[----:B------:R-:W-:Y:S01]  /*6390*/  USHF.R.S32.HI UR11, URZ, 0x1f, UR10 ;  /* 0x0000001f3f0b7899 */ /* 0x000fe2000801140a */
[----:B------:R-:W-:Y:S01]  /*63a0*/  LOP3.LUT R162, R11, R12, RZ, 0x3c, !PT ;  /* 0x0000000c0ba27212 */ /* 0x000fe200078e3cff */
[----:B------:R-:W-:Y:S01]  /*63b0*/  UIMAD.WIDE.U32 UR4, UR10, UR6, URZ ;  /* 0x000000060a0472a5 */ /* 0x000fe2000f8e003f */
[----:B------:R-:W-:Y:S01]  /*63c0*/  LOP3.LUT R152, R10, R95, RZ, 0x3c, !PT ;  /* 0x0000005f0a987212 */ /* 0x000fe200078e3cff */
[----:B------:R-:W-:Y:S01]  /*63d0*/  UIMAD UR6, UR11, UR6, URZ ;  /* 0x000000060b0672a4 */ /* 0x000fe2000f8e023f */
[----:B------:R-:W-:Y:S02]  /*63e0*/  LOP3.LUT R12, R13, 0x380, RZ, 0xc0, !PT ;  /* 0x000003800d0c7812 */ /* 0x000fe400078ec0ff */
[----:B------:R-:W-:Y:S01]  /*63f0*/  LOP3.LUT R20, R99, 0x380, RZ, 0xc0, !PT ;  /* 0x0000038063147812 */ /* 0x000fe200078ec0ff */
[----:B------:R-:W-:Y:S01]  /*6400*/  UIMAD UR6, UR10, UR7, UR6 ;  /* 0x000000070a0672a4 */ /* 0x000fe2000f8e0206 */
[----:B------:R-:W-:Y:S01]  /*6410*/  LOP3.LUT R10, R91, 0x380, RZ, 0xc0, !PT ;  /* 0x000003805b0a7812 */ /* 0x000fe200078ec0ff */
[----:B------:R-:W-:Y:S01]  /*6420*/  USHF.R.S32.HI UR7, URZ, 0x1f, UR41 ;  /* 0x0000001f3f077899 */ /* 0x000fe20008011429 */
[----:B------:R-:W-:Y:S01]  /*6430*/  SHF.R.U64 R12, R12, 0x3, RZ ;  /* 0x000000030c0c7819 */ /* 0x000fe200000012ff */
[----:B------:R-:W-:Y:S01]  /*6440*/  IMAD.U32 R11, RZ, RZ, UR5 ;  /* 0x00000005ff0b7e24 */ /* 0x000fe2000f8e00ff */
[----:B------:R-:W-:-:S02]  /*6450*/  SHF.R.U64 R20, R20, 0x3, RZ ;  /* 0x0000000314147819 */ /* 0x000fc400000012ff */
[----:B------:R-:W-:Y:S02]  /*6460*/  SHF.R.U64 R10, R10, 0x3, RZ ;  /* 0x000000030a0a7819 */ /* 0x000fe400000012ff */
[----:B------:R-:W-:Y:S01]  /*6470*/  LOP3.LUT R12, R12, R13, RZ, 0x3c, !PT ;  /* 0x0000000d0c0c7212 */ /* 0x000fe200078e3cff */
[----:B------:R-:W-:Y:S01]  /*6480*/  IMAD.X R13, RZ, RZ, R9, P3 ;  /* 0x000000ffff0d7224 */ /* 0x000fe200018e0609 */
[----:B------:R-:W-:Y:S02]  /*6490*/  LOP3.LUT R146, R20, R99, RZ, 0x3c, !PT ;  /* 0x0000006314927212 */ /* 0x000fe400078e3cff */
[----:B------:R-:W-:Y:S02]  /*64a0*/  LOP3.LUT R156, R10, R91, RZ, 0x3c, !PT ;  /* 0x0000005b0a9c7212 */ /* 0x000fe400078e3cff */
[----:B------:R-:W-:Y:S02]  /*64b0*/  LOP3.LUT R10, R21, 0x380, RZ, 0xc0, !PT ;  /* 0x00000380150a7812 */ /* 0x000fe400078ec0ff */
[----:B------:R-:W-:-:S02]  /*64c0*/  IADD3 R99, P3, R8, 0x8000, RZ ;  /* 0x0000800008637810 */ /* 0x000fc40007f7e0ff */
[----:B------:R-:W-:Y:S02]  /*64d0*/  SHF.R.U64 R10, R10, 0x3, RZ ;  /* 0x000000030a0a7819 */ /* 0x000fe400000012ff */
[----:B------:R-:W-:Y:S02]  /*64e0*/  LOP3.LUT R98, R99, 0x380, RZ, 0xc0, !PT ;  /* 0x0000038063627812 */ /* 0x000fe400078ec0ff */
[----:B------:R-:W-:Y:S01]  /*64f0*/  LOP3.LUT R164, R10, R21, RZ, 0x3c, !PT ;  /* 0x000000150aa47212 */ /* 0x000fe200078e3cff */
[----:B------:R-:W-:Y:S01]  /*6500*/  IMAD.U32 R10, RZ, RZ, UR4 ;  /* 0x00000004ff0a7e24 */ /* 0x000fe2000f8e00ff */
[----:B------:R-:W-:Y:S01]  /*6510*/  SHF.R.U64 R98, R98, 0x3, RZ ;  /* 0x0000000362627819 */ /* 0x000fe200000012ff */
[----:B------:R-:W-:Y:S01]  /*6520*/  UIADD3 UR4, UR5, UR6, URZ ;  /* 0x0000000605047290 */ /* 0x000fe2000fffe03f */
[----:B------:R-:W-:Y:S02]  /*6530*/  LOP3.LUT R21, R0, 0x380, RZ, 0xc0, !PT ;  /* 0x0000038000157812 */ /* 0x000fe400078ec0ff */
[----:B------:R-:W-:Y:S01]  /*6540*/  LOP3.LUT R98, R98, R99, RZ, 0x3c, !PT ;  /* 0x0000006362627212 */ /* 0x000fe200078e3cff */
[--C-:B------:R-:W-:Y:S01]  /*6550*/  IMAD.X R99, RZ, RZ, R9.reuse, P3 ;  /* 0x000000ffff637224 */ /* 0x100fe200018e0609 */
[----:B------:R-:W-:Y:S01]  /*6560*/  SHF.R.U64 R21, R21, 0x3, RZ ;  /* 0x0000000315157819 */ /* 0x000fe200000012ff */
[----:B------:R-:W-:Y:S01]  /*6570*/  IMAD.U32 R11, RZ, RZ, UR4 ;  /* 0x00000004ff0b7e24 */ /* 0x000fe2000f8e00ff */
[C---:B------:R-:W-:Y:S01]  /*6580*/  IADD3 R215, P3, R8.reuse, 0xf000, RZ ;  /* 0x0000f00008d77810 */ /* 0x040fe20007f7e0ff */
[----:B------:R-:W-:Y:S01]  /*6590*/  ULDC.64 UR4, c[0x0][0xb88] ;  /* 0x0002e20000047ab9 */ /* 0x000fe20000000a00 */
[----:B------:R-:W-:Y:S01]  /*65a0*/  LOP3.LUT R168, R21, R0, RZ, 0x3c, !PT ;  /* 0x0000000015a87212 */ /* 0x000fe200078e3cff */
[----:B------:R-:W-:Y:S01]  /*65b0*/  ULDC UR6, c[0x0][0xa88] ;  /* 0x0002a20000067ab9 */ /* 0x000fe20000000800 */
[----:B------:R-:W-:Y:S01]  /*65c0*/  LOP3.LUT R0, R215, 0x380, RZ, 0xc0, !PT ;  /* 0x00000380d7007812 */ /* 0x000fe200078ec0ff */
[----:B------:R-:W-:Y:S01]  /*65d0*/  IMAD.X R127, RZ, RZ, R9, P3 ;  /* 0x000000ffff7f7224 */ /* 0x000fe200018e0609 */
[----:B------:R-:W-:-:S02]  /*65e0*/  IADD3 R95, P2, R8, 0x7000, RZ ;  /* 0x00007000085f7810 */ /* 0x000fc40007f5e0ff */
[----:B------:R-:W-:Y:S02]  /*65f0*/  SHF.R.U64 R0, R0, 0x3, RZ ;  /* 0x0000000300007819 */ /* 0x000fe400000012ff */
[----:B------:R-:W-:Y:S02]  /*6600*/  LOP3.LUT R94, R95, 0x380, RZ, 0xc0, !PT ;  /* 0x000003805f5e7812 */ /* 0x000fe400078ec0ff */
[----:B------:R-:W-:Y:S02]  /*6610*/  LOP3.LUT R126, R0, R215, RZ, 0x3c, !PT ;  /* 0x000000d7007e7212 */ /* 0x000fe400078e3cff */
[----:B------:R-:W0:Y:S01]  /*6620*/  LDC R0, c[0x0][0xbe8] ;  /* 0x0002fa00ff007b82 */ /* 0x000e220000000800 */
[----:B------:R-:W-:Y:S02]  /*6630*/  SHF.R.U64 R94, R94, 0x3, RZ ;  /* 0x000000035e5e7819 */ /* 0x000fe400000012ff */
[----:B------:R-:W-:Y:S02]  /*6640*/  LOP3.LUT R4, R57, 0x380, RZ, 0xc0, !PT ;  /* 0x0000038039047812 */ /* 0x000fe400078ec0ff */
[----:B------:R-:W-:Y:S01]  /*6650*/  LOP3.LUT R94, R94, R95, RZ, 0x3c, !PT ;  /* 0x0000005f5e5e7212 */ /* 0x000fe200078e3cff */
[----:B------:R-:W-:Y:S01]  /*6660*/  IMAD.X R95, RZ, RZ, R9, P2 ;  /* 0x000000ffff5f7224 */ /* 0x000fe200010e0609 */
[----:B------:R-:W-:-:S02]  /*6670*/  IADD3 R123, P2, R8, 0xe000, RZ ;  /* 0x0000e000087b7810 */ /* 0x000fc40007f5e0ff */
[----:B------:R-:W-:Y:S02]  /*6680*/  SHF.R.U64 R4, R4, 0x3, RZ ;  /* 0x0000000304047819 */ /* 0x000fe400000012ff */
[----:B------:R-:W-:Y:S02]  /*6690*/  LOP3.LUT R122, R123, 0x380, RZ, 0xc0, !PT ;  /* 0x000003807b7a7812 */ /* 0x000fe400078ec0ff */
[----:B------:R-:W-:Y:S02]  /*66a0*/  F2FP.F16.F32.PACK_AB R24, R25, R24 ;  /* 0x000000181918723e */ /* 0x000fe400000000ff */
[----:B------:R-:W-:Y:S02]  /*66b0*/  SHF.R.U64 R122, R122, 0x3, RZ ;  /* 0x000000037a7a7819 */ /* 0x000fe400000012ff */
[----:B------:R-:W-:Y:S02]  /*66c0*/  F2FP.F16.F32.PACK_AB R25, R27, R26 ;  /* 0x0000001a1b19723e */ /* 0x000fe400000000ff */
[----:B------:R-:W-:Y:S01]  /*66d0*/  LOP3.LUT R122, R122, R123, RZ, 0x3c, !PT ;  /* 0x0000007b7a7a7212 */ /* 0x000fe200078e3cff */
[----:B------:R-:W-:Y:S01]  /*66e0*/  IMAD.X R123, RZ, RZ, R9, P2 ;  /* 0x000000ffff7b7224 */ /* 0x000fe200010e0609 */
[----:B------:R-:W-:-:S02]  /*66f0*/  F2FP.F16.F32.PACK_AB R27, R31, R30 ;  /* 0x0000001e1f1b723e */ /* 0x000fc400000000ff */
[----:B------:R-:W1:Y:S01]  /*6700*/  LDC R31, c[0x0][0xc38] ;  /* 0x00030e00ff1f7b82 */ /* 0x000e620000000800 */
[----:B0-----:R-:W-:Y:S02]  /*6710*/  ISETP.NE.AND P2, PT, R0, 0x1, PT ;  /* 0x000000010000780c */ /* 0x001fe40003f45270 */
[----:B------:R-:W-:Y:S02]  /*6720*/  LOP3.LUT R158, R4, R57, RZ, 0x3c, !PT ;  /* 0x00000039049e7212 */ /* 0x000fe400078e3cff */
[----:B------:R-:W-:Y:S02]  /*6730*/  LOP3.LUT R4, R15, 0x380, RZ, 0xc0, !PT ;  /* 0x000003800f047812 */ /* 0x000fe400078ec0ff */
[----:B------:R-:W-:Y:S02]  /*6740*/  MOV R170, R170 ;  /* 0x000000aa00aa7202 */ /* 0x000fe40000000f00 */
[----:B------:R-:W-:Y:S02]  /*6750*/  F2FP.F16.F32.PACK_AB R26, R187, R28 ;  /* 0x0000001cbb1a723e */ /* 0x000fe400000000ff */
[----:B------:R-:W-:-:S02]  /*6760*/  SHF.R.U64 R4, R4, 0x3, RZ ;  /* 0x0000000304047819 */ /* 0x000fc400000012ff */
[----:B------:R-:W-:Y:S01]  /*6770*/  IADD3 R57, P0, R8, 0x5000, RZ ;  /* 0x0000500008397810 */ /* 0x000fe20007f1e0ff */
[----:B------:R0:W-:Y:S01]  /*6780*/  STSM.16.M88.4 [R170], R24 ;  /* 0x00000018aa007844 */ /* 0x0001e20000000200 */
[----:B------:R-:W-:Y:S02]  /*6790*/  LOP3.LUT R160, R4, R15, RZ, 0x3c, !PT ;  /* 0x0000000f04a07212 */ /* 0x000fe400078e3cff */
[----:B------:R-:W-:Y:S02]  /*67a0*/  LOP3.LUT R4, R53, 0x380, RZ, 0xc0, !PT ;  /* 0x0000038035047812 */ /* 0x000fe400078ec0ff */
[----:B------:R-:W-:Y:S02]  /*67b0*/  F2FP.F16.F32.PACK_AB R32, R33, R32 ;  /* 0x000000202120723e */ /* 0x000fe400000000ff */
[----:B------:R-:W-:Y:S02]  /*67c0*/  SHF.R.U64 R4, R4, 0x3, RZ ;  /* 0x0000000304047819 */ /* 0x000fe400000012ff */
[----:B------:R-:W-:-:S02]  /*67d0*/  F2FP.F16.F32.PACK_AB R33, R35, R34 ;  /* 0x000000222321723e */ /* 0x000fc400000000ff */
[----:B------:R-:W-:Y:S01]  /*67e0*/  LOP3.LUT R166, R4, R53, RZ, 0x3c, !PT ;  /* 0x0000003504a67212 */ /* 0x000fe200078e3cff */
[----:B------:R-:W-:Y:S01]  /*67f0*/  IMAD R4, RZ, RZ, -UR46 ;  /* 0x8000002eff047e24 */ /* 0x000fe2000f8e02ff */
[----:B------:R-:W-:Y:S02]  /*6800*/  IADD3 R91, P1, R8, 0x6000, RZ ;  /* 0x00006000085b7810 */ /* 0x000fe40007f3e0ff */
[----:B------:R-:W-:Y:S01]  /*6810*/  LOP3.LUT R56, R57, 0x380, RZ, 0xc0, !PT ;  /* 0x0000038039387812 */ /* 0x000fe200078ec0ff */
[----:B0-----:R-:W0:Y:S01]  /*6820*/  @P2 LDC R24, c[0x0][0xbec] ;  /* 0x0002fb00ff182b82 */ /* 0x001e220000000800 */
[----:B-1----:R-:W-:Y:S01]  /*6830*/  IMAD R4, R31, R4, UR39 ;  /* 0x000000271f047e24 */ /* 0x002fe2000f8e0204 */
[----:B------:R-:W-:Y:S02]  /*6840*/  F2FP.F16.F32.PACK_AB R35, R39, R38 ;  /* 0x000000262723723e */ /* 0x000fe400000000ff */
[----:B------:R-:W-:Y:S01]  /*6850*/  LOP3.LUT R90, R91, 0x380, RZ, 0xc0, !PT ;  /* 0x000003805b5a7812 */ /* 0x000fe200078ec0ff */
[----:B------:R-:W-:Y:S01]  /*6860*/  IMAD R39, R4, 0x80, R210 ;  /* 0x0000008004277824 */ /* 0x000fe200078e02d2 */
[----:B------:R-:W-:-:S02]  /*6870*/  SHF.R.U64 R56, R56, 0x3, RZ ;  /* 0x0000000338387819 */ /* 0x000fc400000012ff */
[----:B------:R-:W1:Y:S01]  /*6880*/  @P2 LDC R25, c[0x0][0xbf0] ;  /* 0x0002fc00ff192b82 */ /* 0x000e620000000800 */
[----:B------:R-:W-:Y:S02]  /*6890*/  SHF.R.U64 R90, R90, 0x3, RZ ;  /* 0x000000035a5a7819 */ /* 0x000fe400000012ff */
[----:B------:R-:W-:Y:S01]  /*68a0*/  LOP3.LUT R56, R56, R57, RZ, 0x3c, !PT ;  /* 0x0000003938387212 */ /* 0x000fe200078e3cff */
[----:B------:R-:W-:Y:S01]  /*68b0*/  IMAD.X R57, RZ, RZ, R9, P0 ;  /* 0x000000ffff397224 */ /* 0x000fe200000e0609 */
[----:B------:R-:W-:Y:S01]  /*68c0*/  F2FP.F16.F32.PACK_AB R34, R37, R36 ;  /* 0x000000242522723e */ /* 0x000fe200000000ff */
[----:B------:R-:W-:Y:S01]  /*68d0*/  IMAD.MOV.U32 R37, RZ, RZ, R39 ;  /* 0x000000ffff257224 */ /* 0x000fe200078e0027 */
[----:B------:R-:W-:Y:S01]  /*68e0*/  MOV R150, R150 ;  /* 0x0000009600967202 */ /* 0x000fe20000000f00 */
[----:B------:R-:W2:Y:S01]  /*68f0*/  LDC.64 R30, c[0x0][0xb98] ;  /* 0x0002e600ff1e7b82 */ /* 0x000ea20000000a00 */
[----:B------:R-:W-:Y:S02]  /*6900*/  IADD3 R115, P0, R8, 0xc000, RZ ;  /* 0x0000c00008737810 */ /* 0x000fe40007f1e0ff */
[----:B------:R-:W-:Y:S01]  /*6910*/  LOP3.LUT R90, R90, R91, RZ, 0x3c, !PT ;  /* 0x0000005b5a5a7212 */ /* 0x000fe200078e3cff */
[----:B------:R-:W-:Y:S01]  /*6920*/  IMAD.X R91, RZ, RZ, R9, P1 ;  /* 0x000000ffff5b7224 */ /* 0x000fe200008e0609 */
[----:B------:R-:W-:Y:S01]  /*6930*/  F2FP.F16.F32.PACK_AB R40, R41, R40 ;  /* 0x000000282928723e */ /* 0x000fe200000000ff */
[----:B------:R3:W-:Y:S01]  /*6940*/  STSM.16.M88.4 [R150], R32 ;  /* 0x0000002096007844 */ /* 0x0007e20000000200 */
[----:B------:R-:W-:Y:S01]  /*6950*/  IADD3 R119, P1, R8, 0xd000, RZ ;  /* 0x0000d00008777810 */ /* 0x000fe20007f3e0ff */
[----:B0-----:R-:W-:Y:S01]  /*6960*/  @P2 IMAD.HI.U32 R24, R39, R24, RZ ;  /* 0x0000001827182227 */ /* 0x001fe200078e00ff */
[----:B------:R-:W-:-:S02]  /*6970*/  LOP3.LUT R114, R115, 0x380, RZ, 0xc0, !PT ;  /* 0x0000038073727812 */ /* 0x000fc400078ec0ff */
[----:B------:R-:W-:Y:S02]  /*6980*/  F2FP.F16.F32.PACK_AB R41, R43, R42 ;  /* 0x0000002a2b29723e */ /* 0x000fe400000000ff */
[----:B------:R-:W-:Y:S02]  /*6990*/  F2FP.F16.F32.PACK_AB R48, R49, R48 ;  /* 0x000000303130723e */ /* 0x000fe400000000ff */
[----:B------:R-:W-:Y:S02]  /*69a0*/  LOP3.LUT R52, R111, 0x380, RZ, 0xc0, !PT ;  /* 0x000003806f347812 */ /* 0x000fe400078ec0ff */
[----:B-1----:R-:W-:Y:S02]  /*69b0*/  @P2 SHF.R.U32.HI R37, RZ, R25, R24 ;  /* 0x00000019ff252219 */ /* 0x002fe40000011618 */
[----:B------:R-:W-:Y:S02]  /*69c0*/  MOV R160, R160 ;  /* 0x000000a000a07202 */ /* 0x000fe40000000f00 */
[----:B------:R-:W-:Y:S01]  /*69d0*/  F2FP.F16.F32.PACK_AB R42, R45, R44 ;  /* 0x0000002c2d2a723e */ /* 0x000fe200000000ff */
[----:B---3--:R-:W-:Y:S01]  /*69e0*/  IMAD.MOV R33, RZ, RZ, -R37 ;  /* 0x000000ffff217224 */ /* 0x008fe200078e0a25 */
[----:B------:R-:W-:Y:S01]  /*69f0*/  F2FP.F16.F32.PACK_AB R43, R47, R46 ;  /* 0x0000002e2f2b723e */ /* 0x000fe200000000ff */
[----:B--2---:R-:W-:Y:S01]  /*6a00*/  IMAD R28, R30, UR7, RZ ;  /* 0x000000071e1c7c24 */ /* 0x004fe2000f8e02ff */
[----:B------:R-:W-:Y:S01]  /*6a10*/  F2FP.F16.F32.PACK_AB R49, R51, R50 ;  /* 0x000000323331723e */ /* 0x000fe200000000ff */
[----:B------:R-:W-:Y:S01]  /*6a20*/  IMAD R33, R0, R33, R39 ;  /* 0x0000002100217224 */ /* 0x000fe200078e0227 */
[----:B------:R-:W-:Y:S01]  /*6a30*/  MOV R168, R168 ;  /* 0x000000a800a87202 */ /* 0x000fe20000000f00 */
[----:B------:R-:W-:Y:S01]  /*6a40*/  IMAD.WIDE.U32 R10, R30, UR41, R10 ;  /* 0x000000291e0a7c25 */ /* 0x000fe2000f8e000a */
[----:B------:R-:W-:Y:S01]  /*6a50*/  F2FP.F16.F32.PACK_AB R50, R204, R189 ;  /* 0x000000bdcc32723e */ /* 0x000fe200000000ff */
[----:B------:R-:W-:Y:S01]  /*6a60*/  STSM.16.M88.4 [R160], R40 ;  /* 0x00000028a0007844 */ /* 0x000fe20000000200 */
[----:B------:R-:W-:Y:S01]  /*6a70*/  F2FP.F16.F32.PACK_AB R51, R55, R54 ;  /* 0x000000363733723e */ /* 0x000fe200000000ff */
[----:B------:R-:W-:Y:S01]  /*6a80*/  IMAD R28, R31, UR41, R28 ;  /* 0x000000291f1c7c24 */ /* 0x000fe2000f8e021c */
[----:B------:R-:W-:Y:S01]  /*6a90*/  MOV R166, R166 ;  /* 0x000000a600a67202 */ /* 0x000fe20000000f00 */
[----:B------:R-:W-:Y:S01]  /*6aa0*/  IMAD R32, R4, 0x80, R208 ;  /* 0x0000008004207824 */ /* 0x000fe200078e02d0 */
[----:B------:R-:W-:Y:S01]  /*6ab0*/  F2FP.F16.F32.PACK_AB R24, R203, R188 ;  /* 0x000000bccb18723e */ /* 0x000fe200000000ff */
[----:B------:R-:W-:Y:S01]  /*6ac0*/  STSM.16.M88.4 [R168], R48 ;  /* 0x00000030a8007844 */ /* 0x000fe20000000200 */
[----:B------:R-:W-:-:S02]  /*6ad0*/  F2FP.F16.F32.PACK_AB R25, R59, R58 ;  /* 0x0000003a3b19723e */ /* 0x000fc400000000ff */
[----:B------:R-:W-:Y:S02]  /*6ae0*/  F2FP.F16.F32.PACK_AB R26, R202, R60 ;  /* 0x0000003cca1a723e */ /* 0x000fe400000000ff */
[----:B------:R-:W-:Y:S02]  /*6af0*/  F2FP.F16.F32.PACK_AB R27, R63, R62 ;  /* 0x0000003e3f1b723e */ /* 0x000fe400000000ff */
[----:B------:R-:W-:Y:S02]  /*6b00*/  LOP3.LUT R118, R119, 0x380, RZ, 0xc0, !PT ;  /* 0x0000038077767812 */ /* 0x000fe400078ec0ff */
[----:B------:R-:W-:Y:S01]  /*6b10*/  SHF.R.U64 R114, R114, 0x3, RZ ;  /* 0x0000000372727819 */ /* 0x000fe200000012ff */
[----:B------:R0:W-:Y:S01]  /*6b20*/  STSM.16.M88.4 [R166], R24 ;  /* 0x00000018a6007844 */ /* 0x0001e20000000200 */
[----:B------:R-:W-:Y:S02]  /*6b30*/  SHF.R.U64 R52, R52, 0x3, RZ ;  /* 0x0000000334347819 */ /* 0x000fe400000012ff */
[----:B------:R-:W-:-:S02]  /*6b40*/  IADD3 R15, P4, R8, 0x2000, RZ ;  /* 0x00002000080f7810 */ /* 0x000fc40007f9e0ff */
[C---:B------:R-:W-:Y:S02]  /*6b50*/  IADD3 R21, P5, R8.reuse, 0x3000, RZ ;  /* 0x0000300008157810 */ /* 0x040fe40007fbe0ff */
[----:B------:R-:W-:Y:S02]  /*6b60*/  IADD3 R53, P6, R8, 0x4000, RZ ;  /* 0x0000400008357810 */ /* 0x000fe40007fde0ff */
[----:B------:R-:W-:Y:S02]  /*6b70*/  SHF.R.U64 R118, R118, 0x3, RZ ;  /* 0x0000000376767819 */ /* 0x000fe400000012ff */
[----:B------:R-:W-:Y:S01]  /*6b80*/  LOP3.LUT R114, R114, R115, RZ, 0x3c, !PT ;  /* 0x0000007372727212 */ /* 0x000fe200078e3cff */
[----:B------:R-:W-:Y:S01]  /*6b90*/  IMAD.X R115, RZ, RZ, R9, P0 ;  /* 0x000000ffff737224 */ /* 0x000fe200000e0609 */
[----:B------:R-:W-:Y:S02]  /*6ba0*/  F2FP.F16.F32.PACK_AB R64, R65, R64 ;  /* 0x000000404140723e */ /* 0x000fe400000000ff */
[----:B------:R-:W-:-:S02]  /*6bb0*/  LOP3.LUT R134, R52, R111, RZ, 0x3c, !PT ;  /* 0x0000006f34867212 */ /* 0x000fc400078e3cff */
[----:B------:R-:W-:Y:S02]  /*6bc0*/  F2FP.F16.F32.PACK_AB R65, R67, R66 ;  /* 0x000000424341723e */ /* 0x000fe400000000ff */
[----:B------:R-:W-:Y:S02]  /*6bd0*/  F2FP.F16.F32.PACK_AB R72, R73, R72 ;  /* 0x000000484948723e */ /* 0x000fe400000000ff */
[----:B0-----:R-:W-:Y:S02]  /*6be0*/  F2FP.F16.F32.PACK_AB R25, R7, R23 ;  /* 0x000000170719723e */ /* 0x001fe400000000ff */
[----:B------:R-:W-:Y:S02]  /*6bf0*/  LOP3.LUT R14, R15, 0x380, RZ, 0xc0, !PT ;  /* 0x000003800f0e7812 */ /* 0x000fe400078ec0ff */
[----:B------:R-:W-:Y:S02]  /*6c00*/  LOP3.LUT R20, R21, 0x380, RZ, 0xc0, !PT ;  /* 0x0000038015147812 */ /* 0x000fe400078ec0ff */
[----:B------:R-:W-:-:S02]  /*6c10*/  LOP3.LUT R52, R53, 0x380, RZ, 0xc0, !PT ;  /* 0x0000038035347812 */ /* 0x000fc400078ec0ff */
[----:B------:R-:W-:Y:S02]  /*6c20*/  MOV R164, R164 ;  /* 0x000000a400a47202 */ /* 0x000fe40000000f00 */
[----:B------:R-:W-:Y:S02]  /*6c30*/  F2FP.F16.F32.PACK_AB R66, R201, R68 ;  /* 0x00000044c942723e */ /* 0x000fe400000000ff */
[----:B------:R-:W-:Y:S02]  /*6c40*/  F2FP.F16.F32.PACK_AB R67, R71, R70 ;  /* 0x000000464743723e */ /* 0x000fe400000000ff */
[----:B------:R-:W-:Y:S02]  /*6c50*/  F2FP.F16.F32.PACK_AB R73, R75, R74 ;  /* 0x0000004a4b49723e */ /* 0x000fe400000000ff */
[----:B------:R-:W-:Y:S01]  /*6c60*/  F2FP.F16.F32.PACK_AB R80, R81, R80 ;  /* 0x000000505150723e */ /* 0x000fe200000000ff */
[----:B------:R-:W-:Y:S01]  /*6c70*/  STSM.16.M88.4 [R164], R64 ;  /* 0x00000040a4007844 */ /* 0x000fe20000000200 */
[----:B------:R-:W-:-:S02]  /*6c80*/  SHF.R.S32.HI R23, RZ, 0x1f, R37 ;  /* 0x0000001fff177819 */ /* 0x000fc40000011425 */
[----:B------:R-:W-:Y:S02]  /*6c90*/  SHF.R.S32.HI R7, RZ, 0x1f, R33 ;  /* 0x0000001fff077819 */ /* 0x000fe40000011421 */
[----:B------:R-:W-:Y:S02]  /*6ca0*/  IADD3 R10, P0, R37, R10, RZ ;  /* 0x0000000a250a7210 */ /* 0x000fe40007f1e0ff */
[----:B------:R-:W-:Y:S02]  /*6cb0*/  MOV R162, R162 ;  /* 0x000000a200a27202 */ /* 0x000fe40000000f00 */
[----:B------:R-:W-:Y:S02]  /*6cc0*/  F2FP.F16.F32.PACK_AB R74, R200, R76 ;  /* 0x0000004cc84a723e */ /* 0x000fe400000000ff */
[----:B------:R-:W-:Y:S02]  /*6cd0*/  F2FP.F16.F32.PACK_AB R75, R79, R78 ;  /* 0x0000004e4f4b723e */ /* 0x000fe400000000ff */
[----:B------:R-:W-:-:S02]  /*6ce0*/  F2FP.F16.F32.PACK_AB R81, R83, R82 ;  /* 0x000000525351723e */ /* 0x000fc400000000ff */
[----:B------:R-:W-:Y:S01]  /*6cf0*/  LOP3.LUT R118, R118, R119, RZ, 0x3c, !PT ;  /* 0x0000007776767212 */ /* 0x000fe200078e3cff */
[----:B------:R-:W-:Y:S01]  /*6d00*/  STSM.16.M88.4 [R162], R72 ;  /* 0x00000048a2007844 */ /* 0x000fe20000000200 */
[----:B------:R-:W-:Y:S02]  /*6d10*/  MOV R158, R158 ;  /* 0x0000009e009e7202 */ /* 0x000fe40000000f00 */
[----:B------:R-:W-:Y:S02]  /*6d20*/  F2FP.F16.F32.PACK_AB R82, R199, R84 ;  /* 0x00000054c752723e */ /* 0x000fe400000000ff */
[----:B------:R-:W-:Y:S02]  /*6d30*/  F2FP.F16.F32.PACK_AB R83, R87, R86 ;  /* 0x000000565753723e */ /* 0x000fe400000000ff */
[----:B------:R-:W-:Y:S02]  /*6d40*/  LOP3.LUT R119, R8, 0x380, RZ, 0xc0, !PT ;  /* 0x0000038008777812 */ /* 0x000fe400078ec0ff */
[----:B------:R-:W-:Y:S01]  /*6d50*/  MOV R156, R156 ;  /* 0x0000009c009c7202 */ /* 0x000fe20000000f00 */
[----:B------:R-:W-:Y:S01]  /*6d60*/  STSM.16.M88.4 [R158], R80 ;  /* 0x000000509e007844 */ /* 0x000fe20000000200 */
[----:B------:R-:W-:-:S02]  /*6d70*/  F2FP.F16.F32.PACK_AB R24, R198, R88 ;  /* 0x00000058c618723e */ /* 0x000fc400000000ff */
[----:B------:R-:W-:Y:S02]  /*6d80*/  F2FP.F16.F32.PACK_AB R26, R197, R92 ;  /* 0x0000005cc51a723e */ /* 0x000fe400000000ff */
[----:B------:R-:W-:Y:S02]  /*6d90*/  F2FP.F16.F32.PACK_AB R27, R29, R61 ;  /* 0x0000003d1d1b723e */ /* 0x000fe400000000ff */
[----:B------:R-:W-:Y:S02]  /*6da0*/  SHF.R.U64 R14, R14, 0x3, RZ ;  /* 0x000000030e0e7819 */ /* 0x000fe400000012ff */
[----:B------:R-:W-:Y:S01]  /*6db0*/  SHF.R.U64 R20, R20, 0x3, RZ ;  /* 0x0000000314147819 */ /* 0x000fe200000012ff */
[----:B------:R0:W-:Y:S01]  /*6dc0*/  STSM.16.M88.4 [R156], R24 ;  /* 0x000000189c007844 */ /* 0x0001e20000000200 */
[----:B------:R-:W-:Y:S02]  /*6dd0*/  SHF.R.U64 R52, R52, 0x3, RZ ;  /* 0x0000000334347819 */ /* 0x000fe400000012ff */
[----:B------:R-:W-:Y:S01]  /*6de0*/  IADD3.X R11, R23, R11, R28, P0, !PT ;  /* 0x0000000b170b7210 */ /* 0x000fe200007fe41c */
[----:B------:R-:W-:Y:S01]  /*6df0*/  IMAD R28, R7, UR4, RZ ;  /* 0x00000004071c7c24 */ /* 0x000fe2000f8e02ff */
[----:B------:R-:W-:Y:S01]  /*6e00*/  SHF.R.U64 R119, R119, 0x3, RZ ;  /* 0x0000000377777819 */ /* 0x000fe200000012ff */
[----:B------:R-:W-:Y:S01]  /*6e10*/  IMAD R7, R0, UR6, RZ ;  /* 0x0000000600077c24 */ /* 0x000fe2000f8e02ff */
[----:B------:R-:W-:Y:S01]  /*6e20*/  LOP3.LUT R14, R14, R15, RZ, 0x3c, !PT ;  /* 0x0000000f0e0e7212 */ /* 0x000fe200078e3cff */
[--C-:B------:R-:W-:Y:S01]  /*6e30*/  IMAD.X R15, RZ, RZ, R9.reuse, P4 ;  /* 0x000000ffff0f7224 */ /* 0x100fe200020e0609 */
[----:B------:R-:W-:Y:S01]  /*6e40*/  LOP3.LUT R20, R20, R21, RZ, 0x3c, !PT ;  /* 0x0000001514147212 */ /* 0x000fe200078e3cff */
[--C-:B------:R-:W-:Y:S01]  /*6e50*/  IMAD.X R21, RZ, RZ, R9.reuse, P5 ;  /* 0x000000ffff157224 */ /* 0x100fe200028e0609 */
[----:B------:R-:W-:Y:S01]  /*6e60*/  LOP3.LUT R52, R52, R53, RZ, 0x3c, !PT ;  /* 0x0000003534347212 */ /* 0x000fe200078e3cff */
[----:B------:R-:W-:Y:S01]  /*6e70*/  IMAD.X R53, RZ, RZ, R9, P6 ;  /* 0x000000ffff357224 */ /* 0x000fe200030e0609 */
[----:B------:R-:W-:Y:S01]  /*6e80*/  MOV R154, R154 ;  /* 0x0000009a009a7202 */ /* 0x000fe20000000f00 */
[----:B------:R-:W-:Y:S01]  /*6e90*/  IMAD R23, R33, UR5, R28 ;  /* 0x0000000521177c24 */ /* 0x000fe2000f8e021c */
[----:B------:R-:W-:Y:S01]  /*6ea0*/  F2FP.F16.F32.PACK_AB R68, R196, R96 ;  /* 0x00000060c444723e */ /* 0x000fe200000000ff */
[----:B0-----:R-:W-:Y:S01]  /*6eb0*/  VIADD R24, R32, 0x8 ;  /* 0x0000000820187836 */ /* 0x001fe20000000000 */
[----:B------:R-:W-:Y:S01]  /*6ec0*/  F2FP.F16.F32.PACK_AB R69, R69, R77 ;  /* 0x0000004d4545723e */ /* 0x000fe200000000ff */
[----:B------:R-:W-:Y:S01]  /*6ed0*/  IMAD.WIDE.U32 R10, R33, UR4, R10 ;  /* 0x00000004210a7c25 */ /* 0x000fe2000f8e000a */
[----:B------:R-:W-:Y:S01]  /*6ee0*/  F2FP.F16.F32.PACK_AB R70, R195, R100 ;  /* 0x00000064c346723e */ /* 0x000fe200000000ff */
[----:B------:R-:W-:Y:S01]  /*6ef0*/  ULDC.64 UR4, c[0x0][0xb50] ;  /* 0x0002d40000047ab9 */ /* 0x000fe20000000a00 */
[----:B------:R-:W-:Y:S01]  /*6f00*/  F2FP.F16.F32.PACK_AB R71, R85, R89 ;  /* 0x000000595547723e */ /* 0x000fe200000000ff */
[----:B------:R-:W-:Y:S01]  /*6f10*/  IMAD.IADD R11, R11, 0x1, R23 ;  /* 0x000000010b0b7824 */ /* 0x000fe200078e0217 */
[----:B------:R-:W-:-:S02]  /*6f20*/  LOP3.LUT P0, RZ, R205, 0x3, RZ, 0xc0, !PT ;  /* 0x00000003cdff7812 */ /* 0x000fc4000780c0ff */
[C---:B------:R-:W-:Y:S01]  /*6f30*/  IADD3 R103, P4, R8.reuse, 0x9000, RZ ;  /* 0x0000900008677810 */ /* 0x040fe20007f9e0ff */
[----:B------:R-:W-:Y:S01]  /*6f40*/  STSM.16.M88.4 [R154], R68 ;  /* 0x000000449a007844 */ /* 0x000fe20000000200 */
[C---:B------:R-:W-:Y:S02]  /*6f50*/  IADD3 R107, P5, R8.reuse, 0xa000, RZ ;  /* 0x0000a000086b7810 */ /* 0x040fe40007fbe0ff */
[----:B------:R-:W-:Y:S02]  /*6f60*/  IADD3 R111, P6, R8, 0xb000, RZ ;  /* 0x0000b000086f7810 */ /* 0x000fe40007fde0ff */
[----:B------:R-:W-:Y:S02]  /*6f70*/  MOV R152, R152 ;  /* 0x0000009800987202 */ /* 0x000fe40000000f00 */
[----:B------:R-:W-:Y:S02]  /*6f80*/  F2FP.F16.F32.PACK_AB R28, R194, R104 ;  /* 0x00000068c21c723e */ /* 0x000fe400000000ff */
[----:B------:R-:W-:-:S02]  /*6f90*/  F2FP.F16.F32.PACK_AB R29, R93, R97 ;  /* 0x000000615d1d723e */ /* 0x000fc400000000ff */
[----:B------:R-:W-:Y:S02]  /*6fa0*/  F2FP.F16.F32.PACK_AB R30, R193, R108 ;  /* 0x0000006cc11e723e */ /* 0x000fe400000000ff */
[----:B------:R-:W-:Y:S02]  /*6fb0*/  F2FP.F16.F32.PACK_AB R31, R101, R105 ;  /* 0x00000069651f723e */ /* 0x000fe400000000ff */
[----:B------:R-:W-:Y:S01]  /*6fc0*/  LOP3.LUT R8, R119, R8, RZ, 0x3c, !PT ;  /* 0x0000000877087212 */ /* 0x000fe200078e3cff */
[----:B------:R-:W-:Y:S01]  /*6fd0*/  IMAD.X R119, RZ, RZ, R9, P1 ;  /* 0x000000ffff777224 */ /* 0x000fe200008e0609 */
[-C--:B------:R-:W-:Y:S01]  /*6fe0*/  ISETP.GE.OR P1, PT, R32, R7.reuse, P0 ;  /* 0x000000072000720c */ /* 0x080fe20000726670 */
[----:B------:R0:W-:Y:S01]  /*6ff0*/  STSM.16.M88.4 [R152], R28 ;  /* 0x0000001c98007844 */ /* 0x0001e20000000200 */
[----:B------:R-:W-:Y:S02]  /*7000*/  ISETP.GE.OR P0, PT, R24, R7, P0 ;  /* 0x000000071800720c */ /* 0x000fe40000706670 */
[----:B------:R-:W-:-:S02]  /*7010*/  MOV R146, R146 ;  /* 0x0000009200927202 */ /* 0x000fc40000000f00 */
[----:B------:R-:W-:Y:S02]  /*7020*/  F2FP.F16.F32.PACK_AB R24, R192, R112 ;  /* 0x00000070c018723e */ /* 0x000fe400000000ff */
[----:B------:R-:W-:Y:S02]  /*7030*/  F2FP.F16.F32.PACK_AB R25, R109, R113 ;  /* 0x000000716d19723e */ /* 0x000fe400000000ff */
[----:B------:R-:W-:Y:S02]  /*7040*/  F2FP.F16.F32.PACK_AB R26, R191, R116 ;  /* 0x00000074bf1a723e */ /* 0x000fe400000000ff */
[----:B------:R-:W-:Y:S02]  /*7050*/  F2FP.F16.F32.PACK_AB R27, R117, R121 ;  /* 0x00000079751b723e */ /* 0x000fe400000000ff */
[----:B------:R-:W-:Y:S02]  /*7060*/  MOV R142, R142 ;  /* 0x0000008e008e7202 */ /* 0x000fe40000000f00 */
[----:B------:R-:W-:Y:S01]  /*7070*/  LEA R23, P3, R10, UR4, 0x2 ;  /* 0x000000040a177c11 */ /* 0x000fe2000f8610ff */
[----:B------:R-:W-:Y:S01]  /*7080*/  STSM.16.M88.4 [R146], R24 ;  /* 0x0000001892007844 */ /* 0x000fe20000000200 */
[----:B0-----:R-:W-:-:S02]  /*7090*/  F2FP.F16.F32.PACK_AB R28, R190, R120 ;  /* 0x00000078be1c723e */ /* 0x001fc400000000ff */
[----:B------:R-:W-:Y:S01]  /*70a0*/  F2FP.F16.F32.PACK_AB R29, R172, R173 ;  /* 0x000000adac1d723e */ /* 0x000fe200000000ff */
[----:B------:R-:W-:Y:S01]  /*70b0*/  SHFL.IDX PT, R48, R23, RZ, 0x1c1f ;  /* 0x001c1fff17307589 */ /* 0x000fe200000e0000 */
[----:B------:R-:W-:Y:S02]  /*70c0*/  F2FP.F16.F32.PACK_AB R30, R125, R124 ;  /* 0x0000007c7d1e723e */ /* 0x000fe400000000ff */
[----:B------:R-:W-:Y:S01]  /*70d0*/  F2FP.F16.F32.PACK_AB R31, R174, R175 ;  /* 0x000000afae1f723e */ /* 0x000fe200000000ff */
[----:B------:R-:W-:Y:S01]  /*70e0*/  SHFL.IDX PT, R50, R23, 0x1, 0x1c1f ;  /* 0x003c1f0017327f89 */ /* 0x000fe200000e0000 */
[----:B------:R-:W-:Y:S02]  /*70f0*/  MOV R138, R138 ;  /* 0x0000008a008a7202 */ /* 0x000fe40000000f00 */
[----:B------:R-:W-:Y:S01]  /*7100*/  F2FP.F16.F32.PACK_AB R32, R129, R128 ;  /* 0x000000808120723e */ /* 0x000fe200000000ff */
[----:B------:R-:W-:Y:S01]  /*7110*/  STSM.16.M88.4 [R142], R28 ;  /* 0x0000001c8e007844 */ /* 0x000fe20000000200 */
[----:B------:R-:W-:-:S02]  /*7120*/  F2FP.F16.F32.PACK_AB R33, R176, R177 ;  /* 0x000000b1b021723e */ /* 0x000fc400000000ff */
[----:B------:R-:W-:Y:S02]  /*7130*/  F2FP.F16.F32.PACK_AB R34, R133, R132 ;  /* 0x000000848522723e */ /* 0x000fe400000000ff */
[----:B------:R-:W-:Y:S02]  /*7140*/  F2FP.F16.F32.PACK_AB R35, R178, R179 ;  /* 0x000000b3b223723e */ /* 0x000fe400000000ff */
[----:B------:R-:W-:Y:S02]  /*7150*/  MOV R134, R134 ;  /* 0x0000008600867202 */ /* 0x000fe40000000f00 */
[----:B------:R-:W-:Y:S01]  /*7160*/  F2FP.F16.F32.PACK_AB R36, R137, R136 ;  /* 0x000000888924723e */ /* 0x000fe200000000ff */
[----:B------:R-:W-:Y:S01]  /*7170*/  STSM.16.M88.4 [R138], R32 ;  /* 0x000000208a007844 */ /* 0x000fe20000000200 */
[----:B------:R-:W-:Y:S02]  /*7180*/  F2FP.F16.F32.PACK_AB R37, R180, R181 ;  /* 0x000000b5b425723e */ /* 0x000fe400000000ff */
[----:B------:R-:W-:-:S02]  /*7190*/  F2FP.F16.F32.PACK_AB R38, R141, R140 ;  /* 0x0000008c8d26723e */ /* 0x000fc400000000ff */
[----:B------:R-:W-:Y:S02]  /*71a0*/  F2FP.F16.F32.PACK_AB R39, R182, R183 ;  /* 0x000000b7b627723e */ /* 0x000fe400000000ff */
[----:B------:R-:W-:Y:S02]  /*71b0*/  MOV R130, R130 ;  /* 0x0000008200827202 */ /* 0x000fe40000000f00 */
[----:B------:R-:W-:Y:S01]  /*71c0*/  F2FP.F16.F32.PACK_AB R60, R145, R144 ;  /* 0x00000090913c723e */ /* 0x000fe200000000ff */
[----:B------:R-:W-:Y:S01]  /*71d0*/  STSM.16.M88.4 [R134], R36 ;  /* 0x0000002486007844 */ /* 0x000fe20000000200 */
[----:B------:R-:W-:Y:S02]  /*71e0*/  F2FP.F16.F32.PACK_AB R61, R184, R185 ;  /* 0x000000b9b83d723e */ /* 0x000fe400000000ff */
[----:B------:R-:W-:Y:S02]  /*71f0*/  F2FP.F16.F32.PACK_AB R62, R149, R148 ;  /* 0x00000094953e723e */ /* 0x000fe400000000ff */
[----:B------:R-:W-:-:S02]  /*7200*/  F2FP.F16.F32.PACK_AB R63, R186, R3 ;  /* 0x00000003ba3f723e */ /* 0x000fc400000000ff */
[----:B------:R-:W-:Y:S01]  /*7210*/  LEA.HI.X R11, R10, UR5, R11, 0x2, P3 ;  /* 0x000000050a0b7c11 */ /* 0x000fe200098f140b */
[----:B------:R-:W-:Y:S01]  /*7220*/  UIMAD UR6, UR11, UR8, URZ ;  /* 0x000000080b0672a4 */ /* 0x000fe2000f8e023f */
[----:B------:R-:W-:Y:S01]  /*7230*/  LOP3.LUT R102, R103, 0x380, RZ, 0xc0, !PT ;  /* 0x0000038067667812 */ /* 0x000fe200078ec0ff */
[----:B------:R-:W-:Y:S01]  /*7240*/  STSM.16.M88.4 [R130], R60 ;  /* 0x0000003c82007844 */ /* 0x000fe20000000200 */
[----:B------:R-:W-:Y:S02]  /*7250*/  LOP3.LUT R106, R107, 0x380, RZ, 0xc0, !PT ;  /* 0x000003806b6a7812 */ /* 0x000fe400078ec0ff */
[----:B------:R-:W-:Y:S01]  /*7260*/  LOP3.LUT R110, R111, 0x380, RZ, 0xc0, !PT ;  /* 0x000003806f6e7812 */ /* 0x000fe200078ec0ff */
[----:B------:R-:W0:Y:S04]  /*7270*/  SHFL.IDX PT, R49, R11, RZ, 0x1c1f ;  /* 0x001c1fff0b317589 */ /* 0x000e2800000e0000 */
[----:B------:R-:W1:Y:S01]  /*7280*/  SHFL.IDX PT, R51, R11, 0x1, 0x1c1f ;  /* 0x003c1f000b337f89 */ /* 0x000e6200000e0000 */
[----:B------:R-:W-:Y:S01]  /*7290*/  IMAD R3, R19, 0x20, R22 ;  /* 0x0000002013037824 */ /* 0x000fe200078e0216 */
[----:B------:R-:W-:Y:S01]  /*72a0*/  UIMAD.WIDE.U32 UR4, UR10, UR8, URZ ;  /* 0x000000080a0472a5 */ /* 0x000fe2000f8e003f */
[----:B------:R-:W-:Y:S01]  /*72b0*/  SHF.R.U64 R102, R102, 0x3, RZ ;  /* 0x0000000366667819 */ /* 0x000fe200000012ff */
[----:B------:R-:W-:Y:S01]  /*72c0*/  BAR.SYNC.DEFER_BLOCKING 0x1, 0x100 ;  /* 0x0044000000007b1d */ /* 0x000fe20000010000 */
[----:B------:R-:W-:Y:S01]  /*72d0*/  UIMAD UR6, UR10, UR9, UR6 ;  /* 0x000000090a0672a4 */ /* 0x000fe2000f8e0206 */
[----:B------:R-:W-:-:S02]  /*72e0*/  SHF.R.U64 R106, R106, 0x3, RZ ;  /* 0x000000036a6a7819 */ /* 0x000fc400000012ff */
[----:B------:R-:W-:Y:S02]  /*72f0*/  SHF.R.U64 R110, R110, 0x3, RZ ;  /* 0x000000036e6e7819 */ /* 0x000fe400000012ff */
[----:B------:R-:W-:Y:S01]  /*7300*/  ULDC.64 UR8, c[0x0][0xaf0] ;  /* 0x0002bc0000087ab9 */ /* 0x000fe20000000a00 */
[----:B------:R-:W-:Y:S01]  /*7310*/  LOP3.LUT R102, R102, R103, RZ, 0x3c, !PT ;  /* 0x0000006766667212 */ /* 0x000fe200078e3cff */
[----:B0-----:R0:W-:Y:S01]  /*7320*/  @!P1 ST.E desc[UR42][R48.64], R6 ;  /* 0x0000000630009985 */ /* 0x0011e2000c10192a */
[----:B------:R-:W-:Y:S01]  /*7330*/  UIMAD UR7, UR7, UR8, URZ ;  /* 0x00000008070772a4 */ /* 0x000fe2000f8e023f */
[----:B------:R-:W-:Y:S01]  /*7340*/  LOP3.LUT R106, R106, R107, RZ, 0x3c, !PT ;  /* 0x0000006b6a6a7212 */ /* 0x000fe200078e3cff */
[----:B------:R-:W-:Y:S01]  /*7350*/  UIADD3 UR5, UR5, UR6, URZ ;  /* 0x0000000605057290 */ /* 0x000fe2000fffe03f */
[----:B-1----:R1:W-:Y:S01]  /*7360*/  @!P0 ST.E desc[UR42][R50.64], R5 ;  /* 0x0000000532008985 */ /* 0x0023e2000c10192a */
[----:B------:R-:W-:Y:S01]  /*7370*/  LOP3.LUT R110, R110, R111, RZ, 0x3c, !PT ;  /* 0x0000006f6e6e7212 */ /* 0x000fe200078e3cff */
[----:B------:R-:W-:-:S02]  /*7380*/  IMAD.X R103, RZ, RZ, R9, P4 ;  /* 0x000000ffff677224 */ /* 0x000fc400020e0609 */
[----:B------:R2:W5:Y:S01]  /*7390*/  LD.E.128 R44, desc[UR42][R14.64] ;  /* 0x0000002a0e2c7980 */ /* 0x000562000c101d00 */
[----:B0-----:R-:W0:Y:S03]  /*73a0*/  @P2 LDC R6, c[0x0][0xbf0] ;  /* 0x0002fc00ff062b82 */ /* 0x001e260000000800 */
[----:B------:R3:W5:Y:S01]  /*73b0*/  LD.E.128 R24, desc[UR42][R20.64] ;  /* 0x0000002a14187980 */ /* 0x000762000c101d00 */
[----:B------:R-:W-:Y:S01]  /*73c0*/  UIMAD UR7, UR41, UR9, UR7 ;  /* 0x00000009290772a4 */ /* 0x000fe2000f8e0207 */
[--C-:B------:R-:W-:Y:S01]  /*73d0*/  IMAD.X R107, RZ, RZ, R9.reuse, P5 ;  /* 0x000000ffff6b7224 */ /* 0x100fe200028e0609 */
[----:B------:R-:W-:Y:S01]  /*73e0*/  UIMAD.WIDE.U32 UR4, UR41, UR8, UR4 ;  /* 0x00000008290472a5 */ /* 0x000fe2000f8e0004 */
[----:B------:R-:W-:Y:S01]  /*73f0*/  IMAD.X R111, RZ, RZ, R9, P6 ;  /* 0x000000ffff6f7224 */ /* 0x000fe200030e0609 */
[----:B------:R4:W5:Y:S01]  /*7400*/  LD.E.128 R40, desc[UR42][R12.64] ;  /* 0x0000002a0c287980 */ /* 0x000962000c101d00 */
[C---:B------:R-:W-:Y:S01]  /*7410*/  IMAD R30, R4.reuse, 0x80, R22 ;  /* 0x00000080041e7824 */ /* 0x040fe200078e0216 */
[----:B-1----:R-:W1:Y:S02]  /*7420*/  @P2 LDC R5, c[0x0][0xbec] ;  /* 0x0002fb00ff052b82 */ /* 0x002e640000000800 */
[----:B------:R-:W5:Y:S04]  /*7430*/  LD.E.128 R52, desc[UR42][R52.64] ;  /* 0x0000002a34347980 */ /* 0x000f68000c101d00 */
[----:B------:R-:W5:Y:S02]  /*7440*/  LD.E.128 R56, desc[UR42][R56.64] ;  /* 0x0000002a38387980 */ /* 0x000f64000c101d00 */
[----:B--2---:R-:W2:Y:S01]  /*7450*/  LDC.64 R14, c[0x0][0xae0] ;  /* 0x0002b800ff0e7b82 */ /* 0x004ea20000000a00 */
[----:B---3--:R-:W-:Y:S01]  /*7460*/  IMAD R20, R4, 0x80, R3 ;  /* 0x0000008004147824 */ /* 0x008fe200078e0203 */
[----:B------:R-:W-:Y:S01]  /*7470*/  UIADD3 UR5, UR5, UR7, URZ ;  /* 0x0000000705057290 */ /* 0x000fe2000fffe03f */
[----:B------:R-:W5:Y:S01]  /*7480*/  LD.E.128 R8, desc[UR42][R8.64] ;  /* 0x0000002a08087980 */ /* 0x000f62000c101d00 */
[----:B------:R-:W-:Y:S01]  /*7490*/  UIADD3 UR36, UR36, 0x1, URZ ;  /* 0x0000000124247890 */ /* 0x000fe2000fffe03f */
[----:B------:R-:W-:Y:S01]  /*74a0*/  IMAD.MOV.U32 R3, RZ, RZ, R20 ;  /* 0x000000ffff037224 */ /* 0x000fe200078e0014 */
[----:B------:R-:W-:Y:S01]  /*74b0*/  ULDC.64 UR6, c[0x0][0xad8] ;  /* 0x0002b60000067ab9 */ /* 0x000fe20000000a00 */
[----:B------:R-:W5:Y:S01]  /*74c0*/  LD.E.128 R88, desc[UR42][R90.64] ;  /* 0x0000002a5a587980 */ /* 0x000f62000c101d00 */
[----:B------:R-:W-:-:S03]  /*74d0*/  ULDC.64 UR8, c[0x0][0xa80] ;  /* 0x0002a00000087ab9 */ /* 0x000fc60000000a00 */
[----:B------:R-:W5:Y:S04]  /*74e0*/  LD.E.128 R92, desc[UR42][R94.64] ;  /* 0x0000002a5e5c7980 */ /* 0x000f68000c101d00 */
[----:B------:R-:W5:Y:S01]  /*74f0*/  LD.E.128 R96, desc[UR42][R98.64] ;  /* 0x0000002a62607980 */ /* 0x000f62000c101d00 */
[----:B-1----:R-:W-:-:S03]  /*7500*/  @P2 IMAD.HI.U32 R5, R20, R5, RZ ;  /* 0x0000000514052227 */ /* 0x002fc600078e00ff */
[----:B------:R-:W5:Y:S02]  /*7510*/  LD.E.128 R100, desc[UR42][R102.64] ;  /* 0x0000002a66647980 */ /* 0x000f64000c101d00 */
[----:B0-----:R-:W-:Y:S02]  /*7520*/  @P2 SHF.R.U32.HI R3, RZ, R6, R5 ;  /* 0x00000006ff032219 */ /* 0x001fe40000011605 */
[----:B------:R-:W5:Y:S02]  /*7530*/  LD.E.128 R104, desc[UR42][R106.64] ;  /* 0x0000002a6a687980 */ /* 0x000f64000c101d00 */
[--C-:B------:R-:W-:Y:S02]  /*7540*/  SHF.R.S32.HI R5, RZ, 0x1f, R3.reuse ;  /* 0x0000001fff057819 */ /* 0x100fe40000011403 */
[----:B------:R-:W5:Y:S03]  /*7550*/  LD.E.128 R108, desc[UR42][R110.64] ;  /* 0x0000002a6e6c7980 */ /* 0x000f66000c101d00 */
[----:B--2---:R-:W-:Y:S01]  /*7560*/  IMAD R6, R5, R14, RZ ;  /* 0x0000000e05067224 */ /* 0x004fe200078e02ff */
[----:B------:R-:W5:Y:S01]  /*7570*/  LD.E.128 R112, desc[UR42][R114.64] ;  /* 0x0000002a72707980 */ /* 0x000f62000c101d00 */
[----:B------:R-:W-:-:S03]  /*7580*/  IMAD.MOV R5, RZ, RZ, -R3 ;  /* 0x000000ffff057224 */ /* 0x000fc600078e0a03 */
[----:B------:R-:W5:Y:S01]  /*7590*/  LD.E.128 R116, desc[UR42][R118.64] ;  /* 0x0000002a76747980 */ /* 0x000f62000c101d00 */
[----:B------:R-:W-:Y:S02]  /*75a0*/  IMAD R5, R0, R5, R20 ;  /* 0x0000000500057224 */ /* 0x000fe400078e0214 */
[C---:B------:R-:W-:Y:S01]  /*75b0*/  IMAD R15, R3.reuse, R15, R6 ;  /* 0x0000000f030f7224 */ /* 0x040fe200078e0206 */
[----:B------:R-:W5:Y:S01]  /*75c0*/  LD.E.128 R120, desc[UR42][R122.64] ;  /* 0x0000002a7a787980 */ /* 0x000f62000c101d00 */
[----:B----4-:R-:W-:Y:S01]  /*75d0*/  IMAD.WIDE.U32 R12, R3, R14, UR4 ;  /* 0x00000004030c7e25 */ /* 0x010fe2000f8e000e */
[----:B------:R-:W-:Y:S02]  /*75e0*/  SHF.R.S32.HI R3, RZ, 0x1f, R5 ;  /* 0x0000001fff037819 */ /* 0x000fe40000011405 */
[----:B------:R-:W5:Y:S01]  /*75f0*/  LD.E.128 R124, desc[UR42][R126.64] ;  /* 0x0000002a7e7c7980 */ /* 0x000f62000c101d00 */
[----:B------:R-:W-:Y:S01]  /*7600*/  @!PT LDS RZ, [RZ] ;  /* 0x00000000fffff984 */ /* 0x000fe20000000800 */
[----:B------:R-:W-:Y:S01]  /*7610*/  @!PT LDS RZ, [RZ] ;  /* 0x00000000fffff984 */ /* 0x000fe20000000800 */
[----:B------:R-:W-:Y:S01]  /*7620*/  @!PT LDS RZ, [RZ] ;  /* 0x00000000fffff984 */ /* 0x000fe20000000800 */
[----:B------:R-:W-:Y:S01]  /*7630*/  @!PT LDS RZ, [RZ] ;  /* 0x00000000fffff984 */ /* 0x000fe20000000800 */
[----:B------:R0:W-:Y:S06]  /*7640*/  MEMBAR.ALL.CTA ;  /* 0x0000000000007992 */ /* 0x0001ec0000008000 */
[----:B0-----:R-:W0:Y:S01]  /*7650*/  FENCE.VIEW.ASYNC.S ;  /* 0x00000000000073c6 */ /* 0x001e220000000000 */
[----:B------:R-:W-:-:S02]  /*7660*/  IMAD R4, R3, UR6, RZ ;  /* 0x0000000603047c24 */ /* 0x000fc4000f8e02ff */
[----:B------:R-:W-:Y:S02]  /*7670*/  IMAD.IADD R13, R13, 0x1, R15 ;  /* 0x000000010d0d7824 */ /* 0x000fe400078e020f */
[C---:B------:R-:W-:Y:S02]  /*7680*/  IMAD R3, R5.reuse, UR7, R4 ;  /* 0x0000000705037c24 */ /* 0x040fe4000f8e0204 */
[----:B------:R-:W-:Y:S01]  /*7690*/  IMAD.WIDE.U32 R4, R5, UR6, R12 ;  /* 0x0000000605047c25 */ /* 0x000fe2000f8e000c */
[----:B------:R-:W-:Y:S01]  /*76a0*/  ISETP.GE.AND P2, PT, R30, R7, PT ;  /* 0x000000071e00720c */ /* 0x000fe20003f46270 */
[----:B------:R-:W-:Y:S02]  /*76b0*/  UISETP.NE.AND UP0, UPT, UR36, 0x2, UPT ;  /* 0x000000022400788c */ /* 0x000fe4000bf05270 */
[----:B------:R-:W-:Y:S01]  /*76c0*/  IMAD.IADD R3, R5, 0x1, R3 ;  /* 0x0000000105037824 */ /* 0x000fe200078e0203 */
[----:B------:R-:W-:Y:S01]  /*76d0*/  LEA R6, P3, R4, UR8, 0x1 ;  /* 0x0000000804067c11 */ /* 0x000fe2000f8608ff */
[----:B------:R-:W-:Y:S01]  /*76e0*/  VIADD R206, R206, 0x22820 ;  /* 0x00022820cece7836 */ /* 0x000fe20000000000 */
[----:B------:R-:W-:Y:S01]  /*76f0*/  ULDC UR4, c[0x0][0xc] ;  /* 0x0000030000047ab9 */ /* 0x000fe20000000800 */
[----:B------:R-:W-:Y:S01]  /*7700*/  VIADD R0, R30, 0x20 ;  /* 0x000000201e007836 */ /* 0x000fe20000000000 */
[----:B------:R-:W-:Y:S01]  /*7710*/  UIADD3 UR39, UR4, UR39, URZ ;  /* 0x0000002704277290 */ /* 0x000fe2000fffe03f */
[----:B------:R-:W-:Y:S01]  /*7720*/  LEA.HI.X R3, R4, UR9, R3, 0x1, P3 ;  /* 0x0000000904037c11 */ /* 0x000fe200098f0c03 */
[----:B------:R-:W-:Y:S01]  /*7730*/  USEL UR4, URZ, 0x1, UP0 ;  /* 0x000000013f047887 */ /* 0x000fe20008000000 */
[----:B------:R-:W-:-:S02]  /*7740*/  PRMT R206, RZ, 0x654, R206 ;  /* 0x00000654ffce7816 */ /* 0x000fc400000000ce */
[-C--:B------:R-:W-:Y:S01]  /*7750*/  ISETP.GE.AND P1, PT, R0, R7.reuse, PT ;  /* 0x000000070000720c */ /* 0x080fe20003f26270 */
[----:B------:R-:W-:Y:S01]  /*7760*/  VIADD R0, R30, 0x40 ;  /* 0x000000401e007836 */ /* 0x000fe20000000000 */
[----:B------:R-:W-:Y:S01]  /*7770*/  USEL UR36, UR36, URZ, UP0 ;  /* 0x0000003f24247287 */ /* 0x000fe20008000000 */
[----:B0-----:R0:W-:Y:S01]  /*7780*/  SYNCS.ARRIVE.TRANS64.RED.A1T0 RZ, [R206+URZ], RZ ;  /* 0x000000ffceff79a7 */ /* 0x0011e2000810043f */
[----:B------:R-:W-:Y:S01]  /*7790*/  ULOP3.LUT UR38, UR38, UR4, URZ, 0x3c, !UPT ;  /* 0x0000000426267292 */ /* 0x000fe2000f8e3c3f */
[----:B------:R0:W1:Y:S01]  /*77a0*/  SHFL.IDX PT, R12, R6, RZ, 0x181f ;  /* 0x00181fff060c7589 */ /* 0x00006200000e0000 */
[----:B------:R-:W-:Y:S03]  /*77b0*/  BSSY B0, `(.L_x_29) ;  /* 0x0000014000007945 */ /* 0x000fe60003800000 */
[----:B------:R0:W2:Y:S01]  /*77c0*/  SHFL.IDX PT, R13, R3, RZ, 0x181f ;  /* 0x00181fff030d7589 */ /* 0x0000a200000e0000 */
[----:B------:R-:W-:Y:S01]  /*77d0*/  ISETP.GE.AND P0, PT, R0, R7, PT ;  /* 0x000000070000720c */ /* 0x000fe20003f06270 */
[----:B------:R-:W-:-:S12]  /*77e0*/  @P2 BRA `(.L_x_30) ;  /* 0x0000000000402947 */ /* 0x000fd80003800000 */
[----:B------:R-:W-:Y:S02]  /*77f0*/  ULDC UR4, c[0x0][0xac8] ;  /* 0x0002b20000047ab9 */ /* 0x000fe40000000800 */
[----:B------:R-:W-:Y:S02]  /*7800*/  ISETP.GE.AND P4, PT, R18, UR4, PT ;  /* 0x0000000412007c0c */ /* 0x000fe4000bf86270 */
[----:B------:R-:W-:Y:S02]  /*7810*/  ISETP.GE.AND P3, PT, R17, UR4, PT ;  /* 0x0000000411007c0c */ /* 0x000fe4000bf66270 */
[----:B------:R-:W-:Y:S02]  /*7820*/  ISETP.GE.AND P2, PT, R16, UR4, PT ;  /* 0x0000000410007c0c */ /* 0x000fe4000bf46270 */
[----:B------:R-:W-:-:S07]  /*7830*/  ISETP.GE.AND P5, PT, R2, UR4, PT ;  /* 0x0000000402007c0c */ /* 0x000fce000bfa6270 */
[----:B-1----:R-:W-:-:S04]  /*7840*/  @!P4 LEA R14, P6, R18, R12, 0x1 ;  /* 0x0000000c120ec211 */ /* 0x002fc800078c08ff */
[----:B--2---:R-:W-:Y:S02]  /*7850*/  @!P4 LEA.HI.X R15, R18, R13, R214, 0x1, P6 ;  /* 0x0000000d120fc211 */ /* 0x004fe400030f0cd6 */
[----:B------:R-:W-:Y:S01]  /*7860*/  @!P3 LEA R20, P6, R17, R12, 0x1 ;  /* 0x0000000c1114b211 */ /* 0x000fe200078c08ff */
[----:B------:R-:W-:-:S03]  /*7870*/  @!P5 IMAD.WIDE R4, R2, 0x2, R12 ;  /* 0x000000020204d825 */ /* 0x000fc600078e020c */
[-C--:B------:R-:W-:Y:S02]  /*7880*/  @!P3 LEA.HI.X R21, R17, R13.reuse, R213, 0x1, P6 ;  /* 0x0000000d1115b211 */ /* 0x080fe400030f0cd5 */
[C---:B------:R-:W-:Y:S01]  /*7890*/  @!P2 LEA R28, P6, R16.reuse, R12, 0x1 ;  /* 0x0000000c101ca211 */ /* 0x040fe200078c08ff */
[----:B-----5:R3:W-:Y:S03]  /*78a0*/  @!P5 ST.E.128 desc[UR42][R4.64], R8 ;  /* 0x000000080400d985 */ /* 0x0207e6000c101d2a */
[----:B------:R-:W-:Y:S01]  /*78b0*/  @!P2 LEA.HI.X R29, R16, R13, R212, 0x1, P6 ;  /* 0x0000000d101da211 */ /* 0x000fe200030f0cd4 */
[----:B------:R3:W-:Y:S04]  /*78c0*/  @!P4 ST.E.128 desc[UR42][R14.64], R52 ;  /* 0x000000340e00c985 */ /* 0x0007e8000c101d2a */
[----:B------:R3:W-:Y:S04]  /*78d0*/  @!P3 ST.E.128 desc[UR42][R20.64], R96 ;  /* 0x000000601400b985 */ /* 0x0007e8000c101d2a */
[----:B------:R3:W-:Y:S02]  /*78e0*/  @!P2 ST.E.128 desc[UR42][R28.64], R112 ;  /* 0x000000701c00a985 */ /* 0x0007e4000c101d2a */
.L_x_30:
[----:B------:R-:W-:Y:S05]  /*78f0*/  BSYNC B0 ;  /* 0x0000000000007941 */ /* 0x000fea0003800000 */
.L_x_29:
[----:B---3-5:R3:W4:Y:S01]  /*7900*/  SHFL.IDX PT, R9, R3, 0x1, 0x181f ;  /* 0x00381f0003097f89 */ /* 0x02872200000e0000 */
[----:B------:R-:W-:Y:S03]  /*7910*/  BSSY B0, `(.L_x_31) ;  /* 0x0000013000007945 */ /* 0x000fe60003800000 */
[----:B------:R3:W0:Y:S01]  /*7920*/  SHFL.IDX PT, R8, R6, 0x1, 0x181f ;  /* 0x00381f0006087f89 */ /* 0x00062200000e0000 */
[----:B------:R-:W-:Y:S05]  /*7930*/  @P1 BRA `(.L_x_32) ;  /* 0x0000000000401947 */ /* 0x000fea0003800000 */
[----:B------:R-:W-:Y:S02]  /*7940*/  ULDC UR4, c[0x0][0xac8] ;  /* 0x0002b20000047ab9 */ /* 0x000fe40000000800 */
[----:B------:R-:W-:Y:S02]  /*7950*/  ISETP.GE.AND P3, PT, R18, UR4, PT ;  /* 0x0000000412007c0c */ /* 0x000fe4000bf66270 */
[----:B------:R-:W-:Y:S02]  /*7960*/  ISETP.GE.AND P2, PT, R17, UR4, PT ;  /* 0x0000000411007c0c */ /* 0x000fe4000bf46270 */
[----:B------:R-:W-:Y:S02]  /*7970*/  ISETP.GE.AND P1, PT, R16, UR4, PT ;  /* 0x0000000410007c0c */ /* 0x000fe4000bf26270 */
[----:B------:R-:W-:-:S07]  /*7980*/  ISETP.GE.AND P4, PT, R2, UR4, PT ;  /* 0x0000000402007c0c */ /* 0x000fce000bf86270 */
[CC--:B0-----:R-:W-:Y:S02]  /*7990*/  @!P3 LEA R10, P6, R18.reuse, R8.reuse, 0x1 ;  /* 0x00000008120ab211 */ /* 0x0c1fe400078c08ff */
[CC--:B-1----:R-:W-:Y:S02]  /*79a0*/  @!P2 LEA R12, P5, R17.reuse, R8.reuse, 0x1 ;  /* 0x00000008110ca211 */ /* 0x0c2fe400078a08ff */
[-C--:B----4-:R-:W-:Y:S02]  /*79b0*/  @!P3 LEA.HI.X R11, R18, R9.reuse, R214, 0x1, P6 ;  /* 0x00000009120bb211 */ /* 0x090fe400030f0cd6 */
[----:B------:R-:W-:Y:S01]  /*79c0*/  @!P1 LEA R14, P6, R16, R8, 0x1 ;  /* 0x00000008100e9211 */ /* 0x000fe200078c08ff */
[----:B------:R-:W-:Y:S01]  /*79d0*/  @!P4 IMAD.WIDE R4, R2, 0x2, R8 ;  /* 0x000000020204c825 */ /* 0x000fe200078e0208 */
[-C--:B--2---:R-:W-:Y:S02]  /*79e0*/  @!P2 LEA.HI.X R13, R17, R9.reuse, R213, 0x1, P5 ;  /* 0x00000009110da211 */ /* 0x084fe400028f0cd5 */
[----:B------:R-:W-:-:S02]  /*79f0*/  @!P1 LEA.HI.X R15, R16, R9, R212, 0x1, P6 ;  /* 0x00000009100f9211 */ /* 0x000fc400030f0cd4 */
[----:B------:R0:W-:Y:S04]  /*7a00*/  @!P4 ST.E.128 desc[UR42][R4.64], R40 ;  /* 0x000000280400c985 */ /* 0x0001e8000c101d2a */
[----:B------:R0:W-:Y:S04]  /*7a10*/  @!P3 ST.E.128 desc[UR42][R10.64], R56 ;  /* 0x000000380a00b985 */ /* 0x0001e8000c101d2a */
[----:B------:R0:W-:Y:S04]  /*7a20*/  @!P2 ST.E.128 desc[UR42][R12.64], R100 ;  /* 0x000000640c00a985 */ /* 0x0001e8000c101d2a */
[----:B------:R0:W-:Y:S02]  /*7a30*/  @!P1 ST.E.128 desc[UR42][R14.64], R116 ;  /* 0x000000740e009985 */ /* 0x0001e4000c101d2a */
.L_x_32:
[----:B------:R-:W-:Y:S05]  /*7a40*/  BSYNC B0 ;  /* 0x0000000000007941 */ /* 0x000fea0003800000 */
.L_x_31:
[----:B----4-:R4:W1:Y:S01]  /*7a50*/  SHFL.IDX PT, R9, R3, 0x2, 0x181f ;  /* 0x00581f0003097f89 */ /* 0x01086200000e0000 */
[----:B------:R-:W-:Y:S03]  /*7a60*/  BSSY B0, `(.L_x_33) ;  /* 0x0000013000007945 */ /* 0x000fe60003800000 */
[----:B0-----:R4:W0:Y:S01]  /*7a70*/  SHFL.IDX PT, R8, R6, 0x2, 0x181f ;  /* 0x00581f0006087f89 */ /* 0x00182200000e0000 */
[----:B------:R-:W-:Y:S05]  /*7a80*/  @P0 BRA `(.L_x_34) ;  /* 0x0000000000400947 */ /* 0x000fea0003800000 */
[----:B------:R-:W-:Y:S02]  /*7a90*/  ULDC UR4, c[0x0][0xac8] ;  /* 0x0002b20000047ab9 */ /* 0x000fe40000000800 */
[----:B------:R-:W-:Y:S02]  /*7aa0*/  ISETP.GE.AND P4, PT, R18, UR4, PT ;  /* 0x0000000412007c0c */ /* 0x000fe4000bf86270 */
[----:B------:R-:W-:Y:S02]  /*7ab0*/  ISETP.GE.AND P5, PT, R17, UR4, PT ;  /* 0x0000000411007c0c */ /* 0x000fe4000bfa6270 */
[----:B------:R-:W-:Y:S02]  /*7ac0*/  ISETP.GE.AND P6, PT, R16, UR4, PT ;  /* 0x0000000410007c0c */ /* 0x000fe4000bfc6270 */
[----:B------:R-:W-:-:S07]  /*7ad0*/  ISETP.GE.AND P3, PT, R2, UR4, PT ;  /* 0x0000000402007c0c */ /* 0x000fce000bf66270 */
[-C--:B0-----:R-:W-:Y:S02]  /*7ae0*/  @!P4 LEA R10, P0, R18, R8.reuse, 0x1 ;  /* 0x00000008120ac211 */ /* 0x081fe400078008ff */
[CC--:B-1----:R-:W-:Y:S02]  /*7af0*/  @!P5 LEA R12, P1, R17.reuse, R8.reuse, 0x1 ;  /* 0x00000008110cd211 */ /* 0x0c2fe400078208ff */
[----:B------:R-:W-:Y:S02]  /*7b00*/  @!P6 LEA R14, P2, R16, R8, 0x1 ;  /* 0x00000008100ee211 */ /* 0x000fe400078408ff */
[----:B------:R-:W-:Y:S01]  /*7b10*/  @!P3 IMAD.WIDE R4, R2, 0x2, R8 ;  /* 0x000000020204b825 */ /* 0x000fe200078e0208 */
[-C--:B------:R-:W-:Y:S02]  /*7b20*/  @!P4 LEA.HI.X R11, R18, R9.reuse, R214, 0x1, P0 ;  /* 0x00000009120bc211 */ /* 0x080fe400000f0cd6 */
[-C--:B--2---:R-:W-:Y:S02]  /*7b30*/  @!P5 LEA.HI.X R13, R17, R9.reuse, R213, 0x1, P1 ;  /* 0x00000009110dd211 */ /* 0x084fe400008f0cd5 */
[----:B------:R-:W-:Y:S01]  /*7b40*/  @!P6 LEA.HI.X R15, R16, R9, R212, 0x1, P2 ;  /* 0x00000009100fe211 */ /* 0x000fe200010f0cd4 */
[----:B------:R0:W-:Y:S04]  /*7b50*/  @!P3 ST.E.128 desc[UR42][R4.64], R44 ;  /* 0x0000002c0400b985 */ /* 0x0001e8000c101d2a */
[----:B------:R0:W-:Y:S04]  /*7b60*/  @!P4 ST.E.128 desc[UR42][R10.64], R88 ;  /* 0x000000580a00c985 */ /* 0x0001e8000c101d2a */
[----:B------:R0:W-:Y:S04]  /*7b70*/  @!P5 ST.E.128 desc[UR42][R12.64], R104 ;  /* 0x000000680c00d985 */ /* 0x0001e8000c101d2a */
[----:B------:R0:W-:Y:S02]  /*7b80*/  @!P6 ST.E.128 desc[UR42][R14.64], R120 ;  /* 0x000000780e00e985 */ /* 0x0001e4000c101d2a */
.L_x_34:
[----:B------:R-:W-:Y:S05]  /*7b90*/  BSYNC B0 ;  /* 0x0000000000007941 */ /* 0x000fea0003800000 */
.L_x_33:
[----:B------:R-:W-:Y:S01]  /*7ba0*/  VIADD R0, R30, 0x60 ;  /* 0x000000601e007836 */ /* 0x000fe20000000000 */
[----:B-1----:R1:W1:Y:S01]  /*7bb0*/  SHFL.IDX PT, R9, R3, 0x3, 0x181f ;  /* 0x00781f0003097f89 */ /* 0x00226200000e0000 */
[----:B------:R-:W-:Y:S01]  /*7bc0*/  UIADD3 UR47, UR47, 0x1, URZ ;  /* 0x000000012f2f7890 */ /* 0x000fe2000fffe03f */
[----:B------:R-:W-:Y:S02]  /*7bd0*/  BSSY B0, `(.L_x_35) ;  /* 0x0000014000007945 */ /* 0x000fe40003800000 */
[----:B------:R-:W-:Y:S01]  /*7be0*/  ISETP.GE.AND P0, PT, R0, R7, PT ;  /* 0x000000070000720c */ /* 0x000fe20003f06270 */
[----:B0-----:R0:W0:-:S12]  /*7bf0*/  SHFL.IDX PT, R8, R6, 0x3, 0x181f ;  /* 0x00781f0006087f89 */ /* 0x00101800000e0000 */
[----:B------:R-:W-:Y:S05]  /*7c00*/  @P0 BRA `(.L_x_36) ;  /* 0x0000000000400947 */ /* 0x000fea0003800000 */
[----:B------:R-:W-:Y:S02]  /*7c10*/  ULDC UR4, c[0x0][0xac8] ;  /* 0x0002b20000047ab9 */ /* 0x000fe40000000800 */
[----:B------:R-:W-:Y:S02]  /*7c20*/  ISETP.GE.AND P4, PT, R18, UR4, PT ;  /* 0x0000000412007c0c */ /* 0x000fe4000bf86270 */
[----:B------:R-:W-:Y:S02]  /*7c30*/  ISETP.GE.AND P5, PT, R17, UR4, PT ;  /* 0x0000000411007c0c */ /* 0x000fe4000bfa6270 */
[----:B------:R-:W-:Y:S02]  /*7c40*/  ISETP.GE.AND P6, PT, R16, UR4, PT ;  /* 0x0000000410007c0c */ /* 0x000fe4000bfc6270 */
[----:B------:R-:W-:-:S07]  /*7c50*/  ISETP.GE.AND P3, PT, R2, UR4, PT ;  /* 0x0000000402007c0c */ /* 0x000fce000bf66270 */
[-C--:B0--34-:R-:W-:Y:S02]  /*7c60*/  @!P4 LEA R6, P0, R18, R8.reuse, 0x1 ;  /* 0x000000081206c211 */ /* 0x099fe400078008ff */
[CC--:B------:R-:W-:Y:S02]  /*7c70*/  @!P5 LEA R10, P1, R17.reuse, R8.reuse, 0x1 ;  /* 0x00000008110ad211 */ /* 0x0c0fe400078208ff */
[----:B------:R-:W-:Y:S02]  /*7c80*/  @!P6 LEA R12, P2, R16, R8, 0x1 ;  /* 0x00000008100ce211 */ /* 0x000fe400078408ff */
[----:B-1----:R-:W-:Y:S01]  /*7c90*/  @!P3 IMAD.WIDE R4, R2, 0x2, R8 ;  /* 0x000000020204b825 */ /* 0x002fe200078e0208 */
[-C--:B------:R-:W-:Y:S02]  /*7ca0*/  @!P4 LEA.HI.X R7, R18, R9.reuse, R214, 0x1, P0 ;  /* 0x000000091207c211 */ /* 0x080fe400000f0cd6 */
[-C--:B------:R-:W-:Y:S02]  /*7cb0*/  @!P5 LEA.HI.X R11, R17, R9.reuse, R213, 0x1, P1 ;  /* 0x00000009110bd211 */ /* 0x080fe400008f0cd5 */
[----:B--2---:R-:W-:Y:S01]  /*7cc0*/  @!P6 LEA.HI.X R13, R16, R9, R212, 0x1, P2 ;  /* 0x00000009100de211 */ /* 0x004fe200010f0cd4 */
[----:B------:R0:W-:Y:S04]  /*7cd0*/  @!P3 ST.E.128 desc[UR42][R4.64], R24 ;  /* 0x000000180400b985 */ /* 0x0001e8000c101d2a */
[----:B------:R0:W-:Y:S04]  /*7ce0*/  @!P4 ST.E.128 desc[UR42][R6.64], R92 ;  /* 0x0000005c0600c985 */ /* 0x0001e8000c101d2a */
[----:B------:R0:W-:Y:S04]  /*7cf0*/  @!P5 ST.E.128 desc[UR42][R10.64], R108 ;  /* 0x0000006c0a00d985 */ /* 0x0001e8000c101d2a */
[----:B------:R0:W-:Y:S02]  /*7d00*/  @!P6 ST.E.128 desc[UR42][R12.64], R124 ;  /* 0x0000007c0c00e985 */ /* 0x0001e4000c101d2a */
.L_x_36:
[----:B------:R-:W-:Y:S05]  /*7d10*/  BSYNC B0 ;  /* 0x0000000000007941 */ /* 0x000fea0003800000 */
.L_x_35:
[----:B------:R-:W5:Y:S02]  /*7d20*/  LDC R0, c[0x0][0xc34] ;  /* 0x00030d00ff007b82 */ /* 0x000f640000000800 */
[----:B-----5:R-:W-:-:S13]  /*7d30*/  ISETP.LE.AND P0, PT, R0, UR39, PT ;  /* 0x0000002700007c0c */ /* 0x020fda000bf03270 */
[----:B------:R-:W-:Y:S05]  /*7d40*/  @!P0 BRA `(.L_x_37) ;  /* 0xffffff9000188947 */ /* 0x000fea000383ffff */
[----:B------:R-:W-:Y:S05]  /*7d50*/  EXIT ;  /* 0x000000000000794d */ /* 0x000fea0003800000 */
.L_x_7:
[----:B------:R-:W-:-:S08]  /*7d60*/  NOP ;  /* 0x0000000000007918 */ /* 0x000fd00000000000 */
[----:B------:R-:W0:-:S00]  /*7d70*/  USETMAXREG.DEALLOC.CTAPOOL 0x18 ;  /* 0x00000018000079c8 */ /* 0x000e0000080e0500 */
[----:B------:R-:W1:Y:S01]  /*7d80*/  S2UR UR5, SR_CTAID.X ;  /* 0x00000000000579c3 */ /* 0x000e620000002500 */
[----:B0-----:R-:W-:Y:S02]  /*7d90*/  IMAD.MOV.U32 R2, RZ, RZ, 0x1 ;  /* 0x00000001ff027424 */ /* 0x001fe400078e00ff */
[----:B------:R-:W-:-:S05]  /*7da0*/  IMAD.MOV.U32 R18, RZ, RZ, RZ ;  /* 0x000000ffff127224 */ /* 0x000fca00078e00ff */
[----:B------:R-:W1:Y:S02]  /*7db0*/  LDC R3, c[0x0][0xc34] ;  /* 0x00030d00ff037b82 */ /* 0x000e640000000800 */
[----:B-1----:R-:W-:Y:S01]  /*7dc0*/  ISETP.LE.AND P0, PT, R3, UR5, PT ;  /* 0x0000000503007c0c */ /* 0x002fe2000bf03270 */
[----:B------:R-:W-:-:S05]  /*7dd0*/  IMAD.MOV.U32 R3, RZ, RZ, 0x1 ;  /* 0x00000001ff037424 */ /* 0x000fca00078e00ff */
[----:B------:R0:W-:Y:S07]  /*7de0*/  STL [R1], R3 ;  /* 0x0000000301007387 */ /* 0x0001ee0000100800 */
[----:B------:R-:W-:Y:S05]  /*7df0*/  @P0 BRA `(.L_x_38) ;  /* 0x0000003c00340947 */ /* 0x000fea0003800000 */
[----:B------:R-:W1:Y:S01]  /*7e00*/  S2UR UR4, SR_CgaCtaId ;  /* 0x00000000000479c3 */ /* 0x000e620000008800 */
[C---:B------:R-:W-:Y:S01]  /*7e10*/  IMAD.SHL.U32 R2, R0.reuse, 0x8, RZ ;  /* 0x0000000800027824 */ /* 0x040fe200078e00ff */
[----:B------:R-:W-:Y:S01]  /*7e20*/  LOP3.LUT R5, R0, 0x7f, RZ, 0xc0, !PT ;  /* 0x0000007f00057812 */ /* 0x000fe200078ec0ff */
[----:B------:R-:W-:Y:S01]  /*7e30*/  UMOV UR36, 0x400 ;  /* 0x0000040000247882 */ /* 0x000fe20000000000 */
[----:B------:R-:W-:Y:S01]  /*7e40*/  IMAD.MOV.U32 R18, RZ, RZ, RZ ;  /* 0x000000ffff127224 */ /* 0x000fe200078e00ff */
[----:B------:R-:W-:Y:S01]  /*7e50*/  ULDC.64 UR40, c[0x0][0x198] ;  /* 0x0000660000287ab9 */ /* 0x000fe20000000a00 */
[----:B0-----:R-:W-:Y:S01]  /*7e60*/  LOP3.LUT R3, R2, 0x1f8, RZ, 0xc0, !PT ;  /* 0x000001f802037812 */ /* 0x001fe200078ec0ff */
[----:B------:R-:W-:Y:S01]  /*7e70*/  IMAD.U32 R2, RZ, RZ, UR5 ;  /* 0x00000005ff027e24 */ /* 0x000fe2000f8e00ff */
[----:B------:R-:W-:Y:S02]  /*7e80*/  ULDC UR38, c[0x0][0xc] ;  /* 0x0000030000267ab9 */ /* 0x000fe40000000800 */
[----:B------:R-:W-:Y:S01]  /*7e90*/  LOP3.LUT R4, R3, 0x38, R0, 0x78, !PT ;  /* 0x0000003803047812 */ /* 0x000fe200078e7800 */
[----:B------:R-:W-:Y:S01]  /*7ea0*/  IMAD.SHL.U32 R3, R5, 0x8, RZ ;  /* 0x0000000805037824 */ /* 0x000fe200078e00ff */
[----:B------:R-:W-:-:S04]  /*7eb0*/  SHF.R.U32.HI R5, RZ, 0x3, R5 ;  /* 0x00000003ff057819 */ /* 0x000fc80000011605 */
[----:B------:R-:W-:Y:S01]  /*7ec0*/  LOP3.LUT R3, R4, 0x200, R3, 0xf8, !PT ;  /* 0x0000020004037812 */ /* 0x000fe200078ef803 */
[----:B------:R-:W-:-:S05]  /*7ed0*/  IMAD.SHL.U32 R4, R0, 0x10, RZ ;  /* 0x0000001000047824 */ /* 0x000fca00078e00ff */
[----:B------:R-:W-:Y:S01]  /*7ee0*/  LOP3.LUT R0, R5, 0x70, R4, 0xf8, !PT ;  /* 0x0000007005007812 */ /* 0x000fe200078ef804 */
[----:B------:R-:W-:Y:S01]  /*7ef0*/  IMAD.MOV.U32 R0, RZ, RZ, 0x1 ;  /* 0x00000001ff007424 */ /* 0x000fe200078e00ff */
[----:B-1----:R-:W-:-:S06]  /*7f00*/  ULEA UR36, UR4, UR36, 0x18 ;  /* 0x0000002404247291 */ /* 0x002fcc000f8ec03f */
[----:B------:R-:W-:-:S05]  /*7f10*/  LEA R3, R3, UR36, 0x1 ;  /* 0x0000002403037c11 */ /* 0x000fca000f8e08ff */
[----:B------:R0:W-:Y:S04]  /*7f20*/  STL [R1+0x14], R3 ;  /* 0x0000140301007387 */ /* 0x0001e80000100800 */
[----:B------:R0:W-:Y:S04]  /*7f30*/  STL [R1+0x24], R2 ;  /* 0x0000240201007387 */ /* 0x0001e80000100800 */
[----:B------:R0:W-:Y:S04]  /*7f40*/  STL [R1], R0 ;  /* 0x0000000001007387 */ /* 0x0001e80000100800 */
[----:B------:R0:W-:Y:S02]  /*7f50*/  STL [R1+0x30], RZ ;  /* 0x000030ff01007387 */ /* 0x0001e40000100800 */
.L_x_114:
[----:B------:R-:W2:Y:S01]  /*7f60*/  LDL R4, [R1+0x24] ;  /* 0x0000240001047983 */ /* 0x000ea20000100800 */
[----:B0-----:R-:W0:Y:S01]  /*7f70*/  LDC R0, c[0x0][0xc38] ;  /* 0x00030e00ff007b82 */ /* 0x001e220000000800 */
[----:B------:R-:W-:Y:S05]  /*7f80*/  YIELD ;  /* 0x0000000000007946 */ /* 0x000fea0003800000 */
[----:B------:R-:W-:Y:S02]  /*7f90*/  ULDC.64 UR4, c[0x0][0x418] ;  /* 0x0001060000047ab9 */ /* 0x000fe40000000a00 */
[----:B-1----:R-:W1:Y:S01]  /*7fa0*/  LDC R17, c[0x0][0xc44] ;  /* 0x00031100ff117b82 */ /* 0x002e620000000800 */
[----:B------:R-:W-:-:S03]  /*7fb0*/  UISETP.NE.U32.AND UP0, UPT, UR4, URZ, UPT ;  /* 0x0000003f0400728c */ /* 0x000fc6000bf05070 */
[----:B------:R-:W-:Y:S01]  /*7fc0*/  ULDC UR4, c[0x0][0x424] ;  /* 0x0001090000047ab9 */ /* 0x000fe20000000800 */
[----:B------:R-:W-:Y:S02]  /*7fd0*/  UISETP.NE.AND.EX UP0, UPT, UR5, URZ, UPT, UP0 ;  /* 0x0000003f0500728c */ /* 0x000fe4000bf05300 */
[----:B------:R-:W-:Y:S02]  /*7fe0*/  UIADD3 UR5, UR36, 0x1c400, URZ ;  /* 0x0001c40024057890 */ /* 0x000fe4000fffe03f */
[----:B------:R-:W-:Y:S02]  /*7ff0*/  USEL UR4, UR4, 0x1, UP0 ;  /* 0x0000000104047887 */ /* 0x000fe40008000000 */
[----:B------:R-:W-:Y:S01]  /*8000*/  ULOP3.LUT UP0, URZ, UR5, 0x3ff, URZ, 0xc0, !UPT ;  /* 0x000003ff053f7892 */ /* 0x000fe2000f80c03f */
[----:B0-----:R-:W-:Y:S02]  /*8010*/  ISETP.NE.AND P0, PT, R0, 0x1, PT ;  /* 0x000000010000780c */ /* 0x001fe40003f05270 */
[----:B-1----:R-:W-:-:S11]  /*8020*/  ISETP.NE.AND P1, PT, R17, 0x1, PT ;  /* 0x000000011100780c */ /* 0x002fd60003f25270 */
[----:B------:R-:W2:Y:S08]  /*8030*/  @P0 LDC R0, c[0x0][0xc3c] ;  /* 0x00030f00ff000b82 */ /* 0x000eb00000000800 */
[----:B------:R-:W0:Y:S08]  /*8040*/  @P0 LDC R5, c[0x0][0xc40] ;  /* 0x00031000ff050b82 */ /* 0x000e300000000800 */
[----:B------:R-:W1:Y:S01]  /*8050*/  @P1 LDC.64 R2, c[0x0][0xc48] ;  /* 0x00031200ff021b82 */ /* 0x000e620000000a00 */
[----:B--2---:R-:W-:-:S05]  /*8060*/  @P0 IMAD.HI.U32 R0, R4, R0, RZ ;  /* 0x0000000004000227 */ /* 0x004fca00078e00ff */
[----:B0-----:R-:W-:Y:S02]  /*8070*/  @P0 SHF.R.U32.HI R4, RZ, R5, R0 ;  /* 0x00000005ff040219 */ /* 0x001fe40000011600 */
[----:B------:R-:W0:Y:S01]  /*8080*/  LDC R0, c[0x0][0x2f0] ;  /* 0x0000bc00ff007b82 */ /* 0x000e220000000800 */
[----:B------:R-:W-:Y:S02]  /*8090*/  PLOP3.LUT P0, PT, PT, PT, UP0, 0x80, 0x0 ;  /* 0x000000000000781c */ /* 0x000fe40003f0f008 */
[----:B-1----:R-:W-:Y:S01]  /*80a0*/  @P1 IMAD.HI.U32 R2, R4, R2, RZ ;  /* 0x0000000204021227 */ /* 0x002fe200078e00ff */
[----:B------:R1:W-:Y:S03]  /*80b0*/  STL [R1+0x1c], R4 ;  /* 0x00001c0401007387 */ /* 0x0003e60000100800 */
[----:B------:R-:W-:Y:S01]  /*80c0*/  IMAD.MOV.U32 R19, RZ, RZ, R4 ;  /* 0x000000ffff137224 */ /* 0x000fe200078e0004 */
[----:B------:R-:W-:-:S05]  /*80d0*/  @P1 SHF.R.U32.HI R19, RZ, R3, R2 ;  /* 0x00000003ff131219 */ /* 0x000fca0000011602 */
[----:B------:R1:W-:Y:S01]  /*80e0*/  STL [R1+0x10], R19 ;  /* 0x0000101301007387 */ /* 0x0003e20000100800 */
[----:B0-----:R-:W-:Y:S02]  /*80f0*/  IMAD R6, R0, UR4, RZ ;  /* 0x0000000400067c24 */ /* 0x001fe4000f8e02ff */
[----:B------:R-:W-:Y:S02]  /*8100*/  IMAD.MOV R0, RZ, RZ, -R19 ;  /* 0x000000ffff007224 */ /* 0x000fe400078e0a13 */
[----:B------:R-:W-:Y:S01]  /*8110*/  VIADD R2, R6, 0x5f ;  /* 0x0000005f06027836 */ /* 0x000fe20000000000 */
[----:B------:R1:W-:Y:S01]  /*8120*/  STL [R1+0x2c], R6 ;  /* 0x00002c0601007387 */ /* 0x0003e20000100800 */
[----:B------:R-:W-:Y:S02]  /*8130*/  IMAD R17, R17, R0, R4 ;  /* 0x0000000011117224 */ /* 0x000fe400078e0204 */
[----:B------:R-:W-:-:S05]  /*8140*/  IMAD.HI R2, R2, 0x2aaaaaab, RZ ;  /* 0x2aaaaaab02027827 */ /* 0x000fca00078e02ff */
[----:B------:R-:W-:-:S04]  /*8150*/  SHF.R.U32.HI R3, RZ, 0x1f, R2 ;  /* 0x0000001fff037819 */ /* 0x000fc80000011602 */
[----:B------:R-:W-:-:S05]  /*8160*/  LEA.HI.SX32 R0, R2, R3, 0x1c ;  /* 0x0000000302007211 */ /* 0x000fca00078fe2ff */
[----:B------:R1:W-:Y:S01]  /*8170*/  STL [R1+0x20], R0 ;  /* 0x0000200001007387 */ /* 0x0003e20000100800 */
[----:B------:R-:W-:Y:S05]  /*8180*/  @!P0 BRA `(.L_x_39) ;  /* 0x0000000000408947 */ /* 0x000fea0003800000 */
[----:B------:R-:W-:Y:S01]  /*8190*/  MOV R2, 0x0 ;  /* 0x0000000000027802 */ /* 0x000fe20000000f00 */
[----:B------:R-:W-:Y:S01]  /*81a0*/  ULDC.64 UR6, c[0x4][0x98] ;  /* 0x0100260000067ab9 */ /* 0x000fe20000000a00 */
[----:B------:R-:W-:Y:S01]  /*81b0*/  ULDC.64 UR8, c[0x4][0xa0] ;  /* 0x0100280000087ab9 */ /* 0x000fe20000000a00 */
[----:B------:R-:W-:Y:S01]  /*81c0*/  ULDC.64 UR4, c[0x4][0x8] ;  /* 0x0100020000047ab9 */ /* 0x000fe20000000a00 */
[----:B-1----:R-:W-:Y:S02]  /*81d0*/  IMAD.U32 R4, RZ, RZ, UR6 ;  /* 0x00000006ff047e24 */ /* 0x002fe4000f8e00ff */
[----:B------:R-:W0:Y:S01]  /*81e0*/  LDC.64 R2, c[0x4][R2] ;  /* 0x0100000002027b82 */ /* 0x000e220000000a00 */
[----:B------:R-:W-:Y:S02]  /*81f0*/  IMAD.U32 R5, RZ, RZ, UR7 ;  /* 0x00000007ff057e24 */ /* 0x000fe4000f8e00ff */
[----:B------:R-:W-:Y:S02]  /*8200*/  IMAD.U32 R6, RZ, RZ, UR8 ;  /* 0x00000008ff067e24 */ /* 0x000fe4000f8e00ff */
[----:B------:R-:W-:-:S02]  /*8210*/  IMAD.U32 R7, RZ, RZ, UR9 ;  /* 0x00000009ff077e24 */ /* 0x000fc4000f8e00ff */
[----:B------:R-:W-:Y:S02]  /*8220*/  IMAD.U32 R10, RZ, RZ, UR4 ;  /* 0x00000004ff0a7e24 */ /* 0x000fe4000f8e00ff */
[----:B------:R-:W-:Y:S02]  /*8230*/  IMAD.U32 R11, RZ, RZ, UR5 ;  /* 0x00000005ff0b7e24 */ /* 0x000fe4000f8e00ff */
[----:B------:R-:W-:Y:S02]  /*8240*/  IMAD.MOV.U32 R8, RZ, RZ, 0x70 ;  /* 0x00000070ff087424 */ /* 0x000fe400078e00ff */
[----:B------:R-:W-:Y:S02]  /*8250*/  IMAD.MOV.U32 R12, RZ, RZ, 0x1 ;  /* 0x00000001ff0c7424 */ /* 0x000fe400078e00ff */
[----:B------:R-:W-:-:S07]  /*8260*/  IMAD.MOV.U32 R13, RZ, RZ, RZ ;  /* 0x000000ffff0d7224 */ /* 0x000fce00078e00ff */
[----:B------:R-:W-:-:S07]  /*8270*/  LEPC R20, `(.L_x_39) ;  /* 0x000000001014794e */ /* 0x000fce0000000000 */
[----:B0-----:R-:W-:Y:S05]  /*8280*/  CALL.ABS.NOINC R2 ;  /* 0x0000000002007343 */ /* 0x001fea0003c00000 */
.L_x_39:
[----:B------:R-:W-:-:S04]  /*8290*/  UIADD3 UR4, UR36, 0x400, URZ ;  /* 0x0000040024047890 */ /* 0x000fc8000fffe03f */
[----:B------:R-:W-:-:S06]  /*82a0*/  ULOP3.LUT UP0, URZ, UR4, 0x3ff, URZ, 0xc0, !UPT ;  /* 0x000003ff043f7892 */ /* 0x000fcc000f80c03f */
[----:B------:R-:W-:-:S13]  /*82b0*/  PLOP3.LUT P0, PT, PT, PT, UP0, 0x80, 0x0 ;  /* 0x000000000000781c */ /* 0x000fda0003f0f008 */
[----:B------:R-:W-:Y:S05]  /*82c0*/  @!P0 BRA `(.L_x_40) ;  /* 0x00000000007c8947 */ /* 0x000fea0003800000 */
[----:B------:R-:W-:Y:S01]  /*82d0*/  MOV R16, 0x0 ;  /* 0x0000000000107802 */ /* 0x000fe20000000f00 */
[----:B------:R-:W-:Y:S01]  /*82e0*/  ULDC.64 UR6, c[0x4][0x98] ;  /* 0x0100260000067ab9 */ /* 0x000fe20000000a00 */
[----:B------:R-:W-:Y:S01]  /*82f0*/  ULDC.64 UR8, c[0x4][0xa0] ;  /* 0x0100280000087ab9 */ /* 0x000fe20000000a00 */
[----:B------:R-:W-:Y:S01]  /*8300*/  ULDC.64 UR4, c[0x4][0x10] ;  /* 0x0100040000047ab9 */ /* 0x000fe20000000a00 */
[----:B------:R0:W2:Y:S01]  /*8310*/  LDC.64 R2, c[0x4][R16] ;  /* 0x0100000010027b82 */ /* 0x0000a20000000a00 */
[----:B-1----:R-:W-:Y:S02]  /*8320*/  IMAD.U32 R4, RZ, RZ, UR6 ;  /* 0x00000006ff047e24 */ /* 0x002fe4000f8e00ff */
[----:B------:R-:W-:Y:S02]  /*8330*/  IMAD.U32 R5, RZ, RZ, UR7 ;  /* 0x00000007ff057e24 */ /* 0x000fe4000f8e00ff */
[----:B------:R-:W-:Y:S02]  /*8340*/  IMAD.U32 R6, RZ, RZ, UR8 ;  /* 0x00000008ff067e24 */ /* 0x000fe4000f8e00ff */
[----:B------:R-:W-:-:S02]  /*8350*/  IMAD.U32 R7, RZ, RZ, UR9 ;  /* 0x00000009ff077e24 */ /* 0x000fc4000f8e00ff */
[----:B------:R-:W-:Y:S02]  /*8360*/  IMAD.U32 R10, RZ, RZ, UR4 ;  /* 0x00000004ff0a7e24 */ /* 0x000fe4000f8e00ff */
[----:B------:R-:W-:Y:S02]  /*8370*/  IMAD.U32 R11, RZ, RZ, UR5 ;  /* 0x00000005ff0b7e24 */ /* 0x000fe4000f8e00ff */
[----:B------:R-:W-:Y:S02]  /*8380*/  IMAD.MOV.U32 R8, RZ, RZ, 0x70 ;  /* 0x00000070ff087424 */ /* 0x000fe400078e00ff */
[----:B------:R-:W-:Y:S02]  /*8390*/  IMAD.MOV.U32 R12, RZ, RZ, 0x1 ;  /* 0x00000001ff0c7424 */ /* 0x000fe400078e00ff */
[----:B0-----:R-:W-:-:S07]  /*83a0*/  IMAD.MOV.U32 R13, RZ, RZ, RZ ;  /* 0x000000ffff0d7224 */ /* 0x001fce00078e00ff */
[----:B------:R-:W-:-:S07]  /*83b0*/  LEPC R20, `(.L_x_41) ;  /* 0x000000001014794e */ /* 0x000fce0000000000 */
[----:B--2---:R-:W-:Y:S05]  /*83c0*/  CALL.ABS.NOINC R2 ;  /* 0x0000000002007343 */ /* 0x004fea0003c00000 */
.L_x_41:
[----:B------:R0:W1:Y:S01]  /*83d0*/  LDC.64 R2, c[0x4][R16] ;  /* 0x0100000010027b82 */ /* 0x0000620000000a00 */
[----:B------:R-:W-:Y:S01]  /*83e0*/  ULDC.64 UR6, c[0x4][0x98] ;  /* 0x0100260000067ab9 */ /* 0x000fe20000000a00 */
[----:B------:R-:W-:Y:S01]  /*83f0*/  ULDC.64 UR8, c[0x4][0xa0] ;  /* 0x0100280000087ab9 */ /* 0x000fe20000000a00 */
[----:B------:R-:W-:Y:S01]  /*8400*/  ULDC.64 UR4, c[0x4][0x18] ;  /* 0x0100060000047ab9 */ /* 0x000fe20000000a00 */
[----:B------:R-:W-:Y:S02]  /*8410*/  IMAD.U32 R4, RZ, RZ, UR6 ;  /* 0x00000006ff047e24 */ /* 0x000fe4000f8e00ff */
        /* <DEDUP_REMOVED lines=9> */
[----:B-1----:R-:W-:Y:S05]  /*84b0*/  CALL.ABS.NOINC R2 ;  /* 0x0000000002007343 */ /* 0x002fea0003c00000 */
.L_x_40:
[----:B------:R-:W-:Y:S01]  /*84c0*/  ULDC.64 UR4, c[0x0][0x9f8] ;  /* 0x00027e0000047ab9 */ /* 0x000fe20000000a00 */
[----:B------:R-:W2:Y:S01]  /*84d0*/  LDL R16, [R1+0x20] ;  /* 0x0000200001107983 */ /* 0x000ea20000100800 */
[----:B------:R-:W-:-:S04]  /*84e0*/  ISETP.NE.U32.AND P0, PT, RZ, UR4, PT ;  /* 0x00000004ff007c0c */ /* 0x000fc8000bf05070 */
[----:B------:R-:W-:-:S13]  /*84f0*/  ISETP.NE.AND.EX P0, PT, RZ, UR5, PT, P0 ;  /* 0x00000005ff007c0c */ /* 0x000fda000bf05300 */
[----:B------:R-:W0:Y:S02]  /*8500*/  @P0 LDC.64 R2, c[0x0][0x9f8] ;  /* 0x00027e00ff020b82 */ /* 0x000e240000000a00 */
[----:B0-----:R-:W-:-:S05]  /*8510*/  @P0 IMAD.WIDE R2, R19, 0x4, R2 ;  /* 0x0000000413020825 */ /* 0x001fca00078e0202 */
[----:B-1----:R0:W3:Y:S01]  /*8520*/  @P0 LDG.E R19, desc[UR42][R2.64] ;  /* 0x0000002a02130981 */ /* 0x0020e2000c1e1900 */
[----:B------:R-:W-:Y:S01]  /*8530*/  UMOV UR4, 0xffffffff ;  /* 0xffffffff00047882 */ /* 0x000fe20000000000 */
[----:B0-----:R-:W0:Y:S02]  /*8540*/  LDC.64 R2, c[0x0][0x418] ;  /* 0x00010600ff027b82 */ /* 0x001e240000000a00 */
[----:B0-----:R-:W-:-:S04]  /*8550*/  ISETP.NE.U32.AND P0, PT, R2, RZ, PT ;  /* 0x000000ff0200720c */ /* 0x001fc80003f05070 */
[----:B------:R-:W-:-:S04]  /*8560*/  ISETP.NE.AND.EX P1, PT, R3, RZ, PT, P0 ;  /* 0x000000ff0300720c */ /* 0x000fc80003f25300 */
[----:B------:R-:W-:Y:S01]  /*8570*/  P2R R0, PR, RZ, 0x2 ;  /* 0x00000002ff007803 */ /* 0x000fe20000000000 */
[----:B--2---:R-:W-:-:S05]  /*8580*/  VIADD R8, R16, 0xffffffff ;  /* 0xffffffff10087836 */ /* 0x004fca0000000000 */
[----:B------:R0:W-:Y:S04]  /*8590*/  STL [R1+0x18], R8 ;  /* 0x0000180801007387 */ /* 0x0001e80000100800 */
[----:B------:R0:W-:Y:S01]  /*85a0*/  STL [R1+0xc], R0 ;  /* 0x00000c0001007387 */ /* 0x0001e20000100800 */
[----:B---3--:R-:W-:Y:S02]  /*85b0*/  SHF.R.S32.HI R7, RZ, 0x1f, R19 ;  /* 0x0000001fff077819 */ /* 0x008fe40000011413 */
[----:B------:R-:W-:-:S03]  /*85c0*/  SEL R16, R19, RZ, !P1 ;  /* 0x000000ff13107207 */ /* 0x000fc60004800000 */
[----:B------:R0:W-:Y:S01]  /*85d0*/  STL [R1+0x4], R7 ;  /* 0x0000040701007387 */ /* 0x0001e20000100800 */
[----:B------:R-:W-:Y:S05]  /*85e0*/  BRA.DIV UR4, `(.L_x_42) ;  /* 0x0000003a04887947 */ /* 0x000fea000b800000 */
[----:B0-----:R-:W0:Y:S02]  /*85f0*/  S2R R0, SR_TID.X ;  /* 0x0000000000007919 */ /* 0x001e240000002100 */
[----:B0-----:R-:W-:-:S04]  /*8600*/  SHF.R.U32.HI R0, RZ, 0x5, R0 ;  /* 0x00000005ff007819 */ /* 0x001fc80000011600 */
[----:B------:R-:W-:-:S05]  /*8610*/  LOP3.LUT R0, R0, 0x3, RZ, 0xc0, !PT ;  /* 0x0000000300007812 */ /* 0x000fca00078ec0ff */
[----:B------:R0:W1:Y:S02]  /*8620*/  SHFL.IDX PT, R14, R0, RZ, 0x1f ;  /* 0x00001fff000e7589 */ /* 0x00006400000e0000 */
.L_x_130:
[----:B------:R-:W-:Y:S02]  /*8630*/  PLOP3.LUT P2, PT, PT, PT, PT, 0x8, 0x0 ;  /* 0x000000000000781c */ /* 0x000fe40003f4e170 */
[----:B-1----:R-:W-:Y:S02]  /*8640*/  ISETP.NE.AND P0, PT, R14, RZ, PT ;  /* 0x000000ff0e00720c */ /* 0x002fe40003f05270 */
[----:B0-----:R-:W-:-:S05]  /*8650*/  P2R R0, PR, RZ, 0x4 ;  /* 0x00000004ff007803 */ /* 0x001fca0000000000 */
[----:B------:R0:W-:Y:S06]  /*8660*/  STL [R1+0x8], R0 ;  /* 0x0000080001007387 */ /* 0x0001ec0000100800 */
[----:B------:R-:W-:Y:S05]  /*8670*/  @P0 BRA `(.L_x_43) ;  /* 0x0000000000f80947 */ /* 0x000fea0003800000 */
[----:B------:R-:W-:-:S03]  /*8680*/  UMOV UR4, 0xffffffff ;  /* 0xffffffff00047882 */ /* 0x000fc60000000000 */
[----:B------:R-:W-:Y:S05]  /*8690*/  BRA.DIV UR4, `(.L_x_44) ;  /* 0x0000003a04907947 */ /* 0x000fea000b800000 */
[----:B------:R-:W-:-:S13]  /*86a0*/  ELECT P6, URZ, PT ;  /* 0x00000000003f782f */ /* 0x000fda00038c0000 */
.L_x_133:
[----:B------:R-:W-:Y:S05]  /*86b0*/  @!P6 BRA `(.L_x_43) ;  /* 0x0000000000e8e947 */ /* 0x000fea0003800000 */
[----:B------:R1:W-:Y:S01]  /*86c0*/  STL [R1+0x28], R8 ;  /* 0x0000280801007387 */ /* 0x0003e20000100800 */
[----:B------:R-:W-:Y:S01]  /*86d0*/  IMAD.MOV.U32 R16, RZ, RZ, R19 ;  /* 0x000000ffff107224 */ /* 0x000fe200078e0013 */
[----:B------:R-:W-:Y:S06]  /*86e0*/  @!P1 BRA `(.L_x_45) ;  /* 0x00000000004c9947 */ /* 0x000fec0003800000 */
[----:B------:R-:W2:Y:S01]  /*86f0*/  LDC R6, c[0x0][0x43c] ;  /* 0x00010f00ff067b82 */ /* 0x000ea20000000800 */
[----:B0-----:R-:W-:Y:S01]  /*8700*/  IMAD.MOV.U32 R0, RZ, RZ, R8 ;  /* 0x000000ffff007224 */ /* 0x001fe200078e0008 */
[----:B------:R-:W-:Y:S01]  /*8710*/  ULDC.64 UR4, c[0x0][0x428] ;  /* 0x00010a0000047ab9 */ /* 0x000fe20000000a00 */
[----:B--2---:R-:W-:-:S13]  /*8720*/  ISETP.NE.AND P0, PT, R6, 0x1, PT ;  /* 0x000000010600780c */ /* 0x004fda0003f05270 */
[----:B------:R-:W0:Y:S02]  /*8730*/  @P0 LDC.64 R4, c[0x0][0x440] ;  /* 0x00011000ff040b82 */ /* 0x000e240000000a00 */
[----:B0-----:R-:W-:-:S05]  /*8740*/  @P0 IMAD.HI.U32 R4, R8, R4, RZ ;  /* 0x0000000408040227 */ /* 0x001fca00078e00ff */
[----:B------:R-:W-:-:S04]  /*8750*/  @P0 SHF.R.U32.HI R0, RZ, R5, R4 ;  /* 0x00000005ff000219 */ /* 0x000fc80000011604 */
[--C-:B------:R-:W-:Y:S01]  /*8760*/  SHF.R.S32.HI R5, RZ, 0x1f, R0.reuse ;  /* 0x0000001fff057819 */ /* 0x100fe20000011400 */
[----:B------:R-:W-:-:S04]  /*8770*/  IMAD.MOV R4, RZ, RZ, -R0 ;  /* 0x000000ffff047224 */ /* 0x000fc800078e0a00 */
[----:B------:R-:W-:Y:S02]  /*8780*/  IMAD R6, R6, R4, R8 ;  /* 0x0000000406067224 */ /* 0x000fe400078e0208 */
[----:B------:R-:W-:-:S03]  /*8790*/  IMAD.MOV.U32 R4, RZ, RZ, R0 ;  /* 0x000000ffff047224 */ /* 0x000fc600078e0000 */
[----:B------:R0:W-:Y:S01]  /*87a0*/  STL [R1+0x28], R6 ;  /* 0x0000280601007387 */ /* 0x0001e20000100800 */
[----:B------:R-:W-:-:S03]  /*87b0*/  IMAD.WIDE.U32 R4, R19, UR4, R4 ;  /* 0x0000000413047c25 */ /* 0x000fc6000f8e0004 */
[----:B------:R-:W-:Y:S01]  /*87c0*/  LEA R2, P0, R4, R2, 0x2 ;  /* 0x0000000204027211 */ /* 0x000fe200078010ff */
[----:B0-----:R-:W-:-:S04]  /*87d0*/  IMAD R6, R7, UR4, RZ ;  /* 0x0000000407067c24 */ /* 0x001fc8000f8e02ff */
[----:B------:R-:W-:-:S04]  /*87e0*/  IMAD R0, R19, UR5, R6 ;  /* 0x0000000513007c24 */ /* 0x000fc8000f8e0206 */
[----:B------:R-:W-:-:S05]  /*87f0*/  IMAD.IADD R0, R5, 0x1, R0 ;  /* 0x0000000105007824 */ /* 0x000fca00078e0200 */
[----:B------:R-:W-:-:S05]  /*8800*/  LEA.HI.X R3, R4, R3, R0, 0x2, P0 ;  /* 0x0000000304037211 */ /* 0x000fca00000f1400 */
[----:B------:R2:W5:Y:S02]  /*8810*/  LDG.E R16, desc[UR42][R2.64] ;  /* 0x0000002a02107981 */ /* 0x000564000c1e1900 */
.L_x_45:
[----:B--2---:R-:W2:Y:S01]  /*8820*/  LDL R2, [R1] ;  /* 0x0000000001027983 */ /* 0x004ea20000100800 */
[----:B0-----:R-:W-:Y:S02]  /*8830*/  LEA R0, R18, UR36, 0x3 ;  /* 0x0000002412007c11 */ /* 0x001fe4000f8e18ff */
[----:B--2---:R-:W-:-:S04]  /*8840*/  SHF.L.U32 R2, R2, 0x1f, RZ ;  /* 0x0000001f02027819 */ /* 0x004fc800000006ff */
[----:B------:R-:W0:Y:S02]  /*8850*/  SYNCS.PHASECHK.TRANS64.TRYWAIT P0, [R0+URZ+0x22840], R2 ;  /* 0x02284002000075a7 */ /* 0x000e24000800017f */
[----:B0-----:R-:W-:Y:S05]  /*8860*/  @!P0 BRA `(.L_x_46) ;  /* 0x00000038003c8947 */ /* 0x001fea0003800000 */
.L_x_134:
[----:B------:R-:W2:Y:S02]  /*8870*/  S2R R3, SR_TID.X ;  /* 0x0000000000037919 */ /* 0x000ea40000002100 */
[----:B--2---:R-:W-:-:S04]  /*8880*/  LOP3.LUT R3, R3, 0x7f, RZ, 0xc0, !PT ;  /* 0x0000007f03037812 */ /* 0x004fc800078ec0ff */
[----:B------:R-:W-:-:S13]  /*8890*/  ISETP.NE.AND P0, PT, R3, RZ, PT ;  /* 0x000000ff0300720c */ /* 0x000fda0003f05270 */
[----:B------:R-:W-:Y:S05]  /*88a0*/  @P0 BRA `(.L_x_47) ;  /* 0x00000000001c0947 */ /* 0x000fea0003800000 */
[----:B------:R-:W2:Y:S01]  /*88b0*/  S2R R3, SR_TID.X ;  /* 0x0000000000037919 */ /* 0x000ea20000002100 */
[----:B0-----:R-:W-:-:S04]  /*88c0*/  IMAD.MOV.U32 R2, RZ, RZ, 0x3000 ;  /* 0x00003000ff027424 */ /* 0x001fc800078e00ff */
[----:B------:R3:W-:Y:S01]  /*88d0*/  SYNCS.ARRIVE.TRANS64 RZ, [R0+URZ+0x22830], R2 ;  /* 0x0228300200ff79a7 */ /* 0x0007e2000800003f */
[----:B--2---:R-:W-:-:S04]  /*88e0*/  LOP3.LUT R3, R3, 0x1f, RZ, 0xc0, !PT ;  /* 0x0000001f03037812 */ /* 0x004fc800078ec0ff */
[----:B------:R-:W-:-:S13]  /*88f0*/  ISETP.NE.AND P0, PT, R3, RZ, PT ;  /* 0x000000ff0300720c */ /* 0x000fda0003f05270 */
[----:B---3--:R-:W-:Y:S05]  /*8900*/  @!P0 BRA `(.L_x_47) ;  /* 0x0000000000048947 */ /* 0x008fea0003800000 */
[----:B------:R-:W-:Y:S01]  /*8910*/  BPT.TRAP 0x1 ;  /* 0x000000040000795c */ /* 0x000fe20000300000 */
.L_x_47:
[----:B0-----:R-:W2:Y:S01]  /*8920*/  LDL R2, [R1+0x28] ;  /* 0x0000280001027983 */ /* 0x001ea20000100800 */
[----:B------:R-:W-:Y:S01]  /*8930*/  R2UR UR8, R18 ;  /* 0x00000000120872ca */ /* 0x000fe200000e0000 */
[----:B------:R-:W-:Y:S01]  /*8940*/  UIADD3 UR4, UP0, UR40, 0x370, URZ ;  /* 0x0000037028047890 */ /* 0x000fe2000ff1e03f */
[----:B------:R-:W-:Y:S01]  /*8950*/  R2UR UR9, R0 ;  /* 0x00000000000972ca */ /* 0x000fe200000e0000 */
[----:B------:R-:W-:Y:S01]  /*8960*/  UMOV UR6, 0x0 ;  /* 0x0000000000067882 */ /* 0x000fe20000000000 */
[----:B------:R-:W-:Y:S01]  /*8970*/  R2UR UR12, R17 ;  /* 0x00000000110c72ca */ /* 0x000fe200000e0000 */
[----:B------:R-:W-:Y:S01]  /*8980*/  UIADD3.X UR5, URZ, UR41, URZ, UP0, !UPT ;  /* 0x000000293f057290 */ /* 0x000fe200087fe43f */
[----:B-----5:R-:W-:Y:S01]  /*8990*/  R2UR UR13, R16 ;  /* 0x00000000100d72ca */ /* 0x020fe200000e0000 */
[----:B------:R-:W-:Y:S01]  /*89a0*/  UMOV UR7, 0x14f00000 ;  /* 0x14f0000000077882 */ /* 0x000fe20000000000 */
[----:B------:R-:W-:Y:S01]  /*89b0*/  PLOP3.LUT P0, PT, PT, PT, PT, 0x80, 0x0 ;  /* 0x000000000000781c */ /* 0x000fe20003f0f070 */
[----:B------:R-:W-:-:S03]  /*89c0*/  UMOV UR10, URZ ;  /* 0x0000003f000a7c82 */ /* 0x000fc60008000000 */
[----:B------:R-:W-:Y:S01]  /*89d0*/  P2R R0, PR, RZ, 0x1 ;  /* 0x00000001ff007803 */ /* 0x000fe20000000000 */
[----:B------:R-:W-:Y:S02]  /*89e0*/  UIMAD UR8, UR8, 0x3000, UR36 ;  /* 0x00003000080878a4 */ /* 0x000fe4000f8e0224 */
[----:B------:R-:W-:Y:S02]  /*89f0*/  UIADD3 UR9, UR9, 0x22830, URZ ;  /* 0x0002283009097890 */ /* 0x000fe4000fffe03f */
[----:B------:R-:W-:Y:S01]  /*8a00*/  UIADD3 UR8, UR8, 0x1c400, URZ ;  /* 0x0001c40008087890 */ /* 0x000fe2000fffe03f */
[----:B------:R3:W-:Y:S01]  /*8a10*/  STL [R1+0x8], R0 ;  /* 0x0000080001007387 */ /* 0x0007e20000100800 */
[----:B--2---:R-:W-:-:S13]  /*8a20*/  R2UR UR11, R2 ;  /* 0x00000000020b72ca */ /* 0x004fda00000e0000 */
[----:B------:R-:W-:-:S09]  /*8a30*/  UIMAD UR11, UR11, 0x60, URZ ;  /* 0x000000600b0b78a4 */ /* 0x000fd2000f8e023f */
[----:B------:R3:W-:Y:S02]  /*8a40*/  UTMALDG.4D [UR8], [UR4], desc[UR6] ;  /* 0x00000608040075b4 */ /* 0x0007e40008019000 */
[----:B---3--:R-:W-:Y:S01]  /*8a50*/  NOP ;  /* 0x0000000000007918 */ /* 0x008fe20000000000 */
.L_x_43:
[----:B------:R-:W-:Y:S05]  /*8a60*/  WARPSYNC.ALL ;  /* 0x0000000000007948 */ /* 0x000fea0003800000 */
[----:B------:R-:W-:Y:S01]  /*8a70*/  UIADD3 UR4, UR36, 0x18400, URZ ;  /* 0x0001840024047890 */ /* 0x000fe2000fffe03f */
[----:B------:R-:W-:Y:S03]  /*8a80*/  BAR.SYNC.DEFER_BLOCKING 0x8, 0x180 ;  /* 0x0206000000007b1d */ /* 0x000fe60000010000 */
[----:B------:R-:W-:-:S06]  /*8a90*/  ULOP3.LUT UP0, URZ, UR4, 0x3ff, URZ, 0xc0, !UPT ;  /* 0x000003ff043f7892 */ /* 0x000fcc000f80c03f */
[----:B------:R-:W-:-:S13]  /*8aa0*/  PLOP3.LUT P0, PT, PT, PT, UP0, 0x80, 0x0 ;  /* 0x000000000000781c */ /* 0x000fda0003f0f008 */
[----:B------:R-:W-:Y:S05]  /*8ab0*/  @!P0 BRA `(.L_x_48) ;  /* 0x0000000000408947 */ /* 0x000fea0003800000 */
[----:B------:R-:W-:Y:S01]  /*8ac0*/  MOV R2, 0x0 ;  /* 0x0000000000027802 */ /* 0x000fe20000000f00 */
[----:B------:R-:W-:Y:S01]  /*8ad0*/  ULDC.64 UR6, c[0x4][0x98] ;  /* 0x0100260000067ab9 */ /* 0x000fe20000000a00 */
[----:B------:R-:W-:Y:S01]  /*8ae0*/  ULDC.64 UR8, c[0x4][0xa0] ;  /* 0x0100280000087ab9 */ /* 0x000fe20000000a00 */
[----:B------:R-:W-:Y:S01]  /*8af0*/  ULDC.64 UR4, c[0x4][0x20] ;  /* 0x0100080000047ab9 */ /* 0x000fe20000000a00 */
[----:B------:R-:W-:Y:S02]  /*8b00*/  IMAD.U32 R4, RZ, RZ, UR6 ;  /* 0x00000006ff047e24 */ /* 0x000fe4000f8e00ff */
[----:B------:R-:W2:Y:S01]  /*8b10*/  LDC.64 R2, c[0x4][R2] ;  /* 0x0100000002027b82 */ /* 0x000ea20000000a00 */
[----:B------:R-:W-:Y:S02]  /*8b20*/  IMAD.U32 R5, RZ, RZ, UR7 ;  /* 0x00000007ff057e24 */ /* 0x000fe4000f8e00ff */
[----:B------:R-:W-:Y:S02]  /*8b30*/  IMAD.U32 R6, RZ, RZ, UR8 ;  /* 0x00000008ff067e24 */ /* 0x000fe4000f8e00ff */
[----:B------:R-:W-:-:S02]  /*8b40*/  IMAD.U32 R7, RZ, RZ, UR9 ;  /* 0x00000009ff077e24 */ /* 0x000fc4000f8e00ff */
[----:B------:R-:W-:Y:S02]  /*8b50*/  IMAD.U32 R10, RZ, RZ, UR4 ;  /* 0x00000004ff0a7e24 */ /* 0x000fe4000f8e00ff */
[----:B------:R-:W-:Y:S02]  /*8b60*/  IMAD.U32 R11, RZ, RZ, UR5 ;  /* 0x00000005ff0b7e24 */ /* 0x000fe4000f8e00ff */
[----:B-1----:R-:W-:Y:S02]  /*8b70*/  IMAD.MOV.U32 R8, RZ, RZ, 0x70 ;  /* 0x00000070ff087424 */ /* 0x002fe400078e00ff */
[----:B------:R-:W-:Y:S02]  /*8b80*/  IMAD.MOV.U32 R12, RZ, RZ, 0x1 ;  /* 0x00000001ff0c7424 */ /* 0x000fe400078e00ff */
[----:B------:R-:W-:-:S07]  /*8b90*/  IMAD.MOV.U32 R13, RZ, RZ, RZ ;  /* 0x000000ffff0d7224 */ /* 0x000fce00078e00ff */
[----:B------:R-:W-:-:S07]  /*8ba0*/  LEPC R20, `(.L_x_48) ;  /* 0x000000001014794e */ /* 0x000fce0000000000 */
[----:B0-2---:R-:W-:Y:S05]  /*8bb0*/  CALL.ABS.NOINC R2 ;  /* 0x0000000002007343 */ /* 0x005fea0003c00000 */
.L_x_48:
[----:B------:R-:W2:Y:S01]  /*8bc0*/  LDL.LU R5, [R1+0x10] ;  /* 0x0000100001057983 */ /* 0x000ea20000300800 */
[----:B0-----:R-:W-:Y:S01]  /*8bd0*/  SHF.R.S32.HI R0, RZ, 0x1f, R17 ;  /* 0x0000001fff007819 */ /* 0x001fe20000011411 */
[----:B------:R-:W-:Y:S01]  /*8be0*/  ULDC.64 UR4, c[0x0][0x2d8] ;  /* 0x0000b60000047ab9 */ /* 0x000fe20000000a00 */
[----:B-1----:R-:W0:Y:S01]  /*8bf0*/  LDC R8, c[0x0][0x448] ;  /* 0x00011200ff087b82 */ /* 0x002e220000000800 */
[----:B------:R-:W3:Y:S01]  /*8c00*/  LDL.LU R7, [R1+0x1c] ;  /* 0x00001c0001077983 */ /* 0x000ee20000300800 */
[----:B------:R-:W-:Y:S01]  /*8c10*/  ULDC UR6, c[0x0][0x2b8] ;  /* 0x0000ae0000067ab9 */ /* 0x000fe20000000800 */
[----:B------:R-:W-:Y:S02]  /*8c20*/  IMAD R0, R0, UR4, RZ ;  /* 0x0000000400007c24 */ /* 0x000fe4000f8e02ff */
[C---:B------:R-:W-:Y:S01]  /*8c30*/  IMAD.WIDE.U32 R2, R17.reuse, UR4, RZ ;  /* 0x0000000411027c25 */ /* 0x040fe2000f8e00ff */
[----:B------:R-:W4:Y:S03]  /*8c40*/  LDL R4, [R1+0x24] ;  /* 0x0000240001047983 */ /* 0x000f260000100800 */
[----:B------:R-:W-:Y:S01]  /*8c50*/  IMAD R0, R17, UR5, R0 ;  /* 0x0000000511007c24 */ /* 0x000fe2000f8e0200 */
[----:B------:R-:W-:-:S03]  /*8c60*/  ULDC.64 UR4, c[0x0][0x2e0] ;  /* 0x0000b80000047ab9 */ /* 0x000fc60000000a00 */
[----:B------:R-:W-:Y:S01]  /*8c70*/  IMAD.IADD R3, R3, 0x1, R0 ;  /* 0x0000000103037824 */ /* 0x000fe200078e0200 */
[----:B0-----:R-:W-:-:S13]  /*8c80*/  ISETP.NE.AND P0, PT, R8, 0x1, PT ;  /* 0x000000010800780c */ /* 0x001fda0003f05270 */
[----:B------:R-:W0:Y:S01]  /*8c90*/  @P0 LDC R6, c[0x0][0x44c] ;  /* 0x00011300ff060b82 */ /* 0x000e220000000800 */
[----:B--2---:R-:W-:Y:S01]  /*8ca0*/  SHF.R.S32.HI R0, RZ, 0x1f, R5 ;  /* 0x0000001fff007819 */ /* 0x004fe20000011405 */
[----:B------:R-:W-:-:S04]  /*8cb0*/  IMAD.WIDE.U32 R2, R5, UR4, R2 ;  /* 0x0000000405027c25 */ /* 0x000fc8000f8e0002 */
[----:B------:R-:W-:Y:S01]  /*8cc0*/  IMAD R0, R0, UR4, RZ ;  /* 0x0000000400007c24 */ /* 0x000fe2000f8e02ff */
[----:B------:R-:W-:-:S03]  /*8cd0*/  ULDC UR4, c[0x0][0xc38] ;  /* 0x00030e0000047ab9 */ /* 0x000fc60000000800 */
[----:B------:R-:W-:Y:S02]  /*8ce0*/  IMAD R0, R5, UR5, R0 ;  /* 0x0000000505007c24 */ /* 0x000fe4000f8e0200 */
[----:B------:R-:W1:Y:S02]  /*8cf0*/  S2R R5, SR_TID.X ;  /* 0x0000000000057919 */ /* 0x000e640000002100 */
[----:B------:R-:W-:Y:S02]  /*8d00*/  IMAD.IADD R3, R3, 0x1, R0 ;  /* 0x0000000103037824 */ /* 0x000fe400078e0200 */
[----:B---3--:R-:W-:Y:S02]  /*8d10*/  IMAD.MOV R0, RZ, RZ, -R7 ;  /* 0x000000ffff007224 */ /* 0x008fe400078e0a07 */
[----:B------:R-:W2:Y:S02]  /*8d20*/  @P0 LDC R7, c[0x0][0x450] ;  /* 0x00011400ff070b82 */ /* 0x000ea40000000800 */
[----:B----4-:R-:W-:Y:S01]  /*8d30*/  IMAD R0, R0, UR4, R4 ;  /* 0x0000000400007c24 */ /* 0x010fe2000f8e0204 */
[----:B------:R-:W3:Y:S01]  /*8d40*/  S2R R10, SR_TID.X ;  /* 0x00000000000a7919 */ /* 0x000ee20000002100 */
[----:B------:R-:W-:-:S02]  /*8d50*/  ULDC.64 UR4, c[0x0][0x2d0] ;  /* 0x0000b40000047ab9 */ /* 0x000fc40000000a00 */
[----:B------:R-:W-:Y:S01]  /*8d60*/  IMAD.SHL.U32 R4, R0, 0x80, RZ ;  /* 0x0000008000047824 */ /* 0x000fe200078e00ff */
[----:B-1----:R-:W-:-:S04]  /*8d70*/  LOP3.LUT R5, R5, 0x7f, RZ, 0xc0, !PT ;  /* 0x0000007f05057812 */ /* 0x002fc800078ec0ff */
[----:B------:R-:W-:Y:S02]  /*8d80*/  SHF.R.U32.HI R9, RZ, 0x3, R5 ;  /* 0x00000003ff097819 */ /* 0x000fe40000011605 */
[----:B------:R-:W1:Y:S02]  /*8d90*/  S2R R5, SR_TID.X ;  /* 0x0000000000057919 */ /* 0x000e640000002100 */
[----:B-1----:R-:W-:-:S05]  /*8da0*/  IMAD.SHL.U32 R5, R5, 0x10, RZ ;  /* 0x0000001005057824 */ /* 0x002fca00078e00ff */
[----:B------:R-:W-:Y:S02]  /*8db0*/  LOP3.LUT R5, R9, 0x70, R5, 0xf8, !PT ;  /* 0x0000007009057812 */ /* 0x000fe400078ef805 */
[----:B------:R1:W5:Y:S02]  /*8dc0*/  LDL R9, [R1+0x14] ;  /* 0x0000140001097983 */ /* 0x0003640000100800 */
[----:B------:R-:W-:-:S05]  /*8dd0*/  LOP3.LUT R0, R5, R4, RZ, 0xfc, !PT ;  /* 0x0000000405007212 */ /* 0x000fca00078efcff */
[----:B0-----:R-:W-:-:S04]  /*8de0*/  @P0 IMAD.HI.U32 R6, R0, R6, RZ ;  /* 0x0000000600060227 */ /* 0x001fc800078e00ff */
[----:B------:R-:W-:Y:S01]  /*8df0*/  IMAD.MOV.U32 R5, RZ, RZ, R0 ;  /* 0x000000ffff057224 */ /* 0x000fe200078e0000 */
[----:B--2---:R-:W-:-:S05]  /*8e00*/  @P0 SHF.R.U32.HI R5, RZ, R7, R6 ;  /* 0x00000007ff050219 */ /* 0x004fca0000011606 */
[----:B------:R-:W-:-:S04]  /*8e10*/  IMAD.MOV R6, RZ, RZ, -R5 ;  /* 0x000000ffff067224 */ /* 0x000fc800078e0a05 */
[----:B------:R-:W-:Y:S01]  /*8e20*/  IMAD R0, R8, R6, R0 ;  /* 0x0000000608007224 */ /* 0x000fe200078e0200 */
[----:B------:R-:W-:Y:S01]  /*8e30*/  SHF.R.S32.HI R6, RZ, 0x1f, R5 ;  /* 0x0000001fff067819 */ /* 0x000fe20000011405 */
[----:B------:R-:W-:-:S04]  /*8e40*/  IMAD.WIDE.U32 R2, R5, UR4, R2 ;  /* 0x0000000405027c25 */ /* 0x000fc8000f8e0002 */
[----:B------:R-:W-:-:S04]  /*8e50*/  IMAD R6, R6, UR4, RZ ;  /* 0x0000000406067c24 */ /* 0x000fc8000f8e02ff */
[----:B------:R-:W-:Y:S01]  /*8e60*/  IMAD R6, R5, UR5, R6 ;  /* 0x0000000505067c24 */ /* 0x000fe2000f8e0206 */
[----:B------:R-:W-:Y:S01]  /*8e70*/  SHF.R.S32.HI R5, RZ, 0x1f, R0 ;  /* 0x0000001fff057819 */ /* 0x000fe20000011400 */
[----:B------:R-:W-:Y:S02]  /*8e80*/  ULDC.64 UR4, c[0x0][0x2c8] ;  /* 0x0000b20000047ab9 */ /* 0x000fe40000000a00 */
[----:B------:R-:W-:Y:S02]  /*8e90*/  IMAD.IADD R3, R3, 0x1, R6 ;  /* 0x0000000103037824 */ /* 0x000fe400078e0206 */
[----:B------:R-:W-:Y:S02]  /*8ea0*/  IMAD R5, R5, UR4, RZ ;  /* 0x0000000405057c24 */ /* 0x000fe4000f8e02ff */
[----:B------:R-:W-:-:S04]  /*8eb0*/  IMAD.WIDE.U32 R2, R0, UR4, R2 ;  /* 0x0000000400027c25 */ /* 0x000fc8000f8e0002 */
[----:B---3--:R-:W-:Y:S02]  /*8ec0*/  IMAD.SHL.U32 R10, R10, 0x8, RZ ;  /* 0x000000080a0a7824 */ /* 0x008fe400078e00ff */
[----:B------:R-:W-:Y:S01]  /*8ed0*/  IMAD R5, R0, UR5, R5 ;  /* 0x0000000500057c24 */ /* 0x000fe2000f8e0205 */
[----:B------:R-:W-:Y:S02]  /*8ee0*/  ULDC.64 UR4, c[0x0][0x280] ;  /* 0x0000a00000047ab9 */ /* 0x000fe40000000a00 */
[----:B------:R-:W-:Y:S01]  /*8ef0*/  LOP3.LUT R10, R10, 0x38, RZ, 0xc0, !PT ;  /* 0x000000380a0a7812 */ /* 0x000fe200078ec0ff */
[----:B------:R-:W-:Y:S01]  /*8f00*/  IMAD.IADD R5, R3, 0x1, R5 ;  /* 0x0000000103057824 */ /* 0x000fe200078e0205 */
[----:B------:R-:W-:Y:S01]  /*8f10*/  LEA R0, P1, R2, UR4, 0x1 ;  /* 0x0000000402007c11 */ /* 0x000fe2000f8208ff */
[----:B------:R-:W-:Y:S01]  /*8f20*/  UMOV UR4, 0xffffffff ;  /* 0xffffffff00047882 */ /* 0x000fe20000000000 */
[----:B------:R-:W-:Y:S02]  /*8f30*/  ISETP.GE.AND P0, PT, R10, UR6, PT ;  /* 0x000000060a007c0c */ /* 0x000fe4000bf06270 */
[----:B------:R-:W-:Y:S01]  /*8f40*/  LEA.HI.X R2, R2, UR5, R5, 0x1, P1 ;  /* 0x0000000502027c11 */ /* 0x000fe200088f0c05 */
[----:B-1----:R-:W-:Y:S10]  /*8f50*/  BRA.DIV UR4, `(.L_x_49) ;  /* 0x0000003204947947 */ /* 0x002ff4000b800000 */
[----:B------:R-:W0:Y:S01]  /*8f60*/  S2R R6, SR_TID.X ;  /* 0x0000000000067919 */ /* 0x000e220000002100 */
[----:B------:R-:W-:Y:S02]  /*8f70*/  ULDC UR4, c[0x0][0x288] ;  /* 0x0000a20000047ab9 */ /* 0x000fe40000000800 */
[----:B------:R-:W-:Y:S01]  /*8f80*/  IMAD R3, R8, UR4, RZ ;  /* 0x0000000408037c24 */ /* 0x000fe2000f8e02ff */
[----:B------:R-:W1:Y:S04]  /*8f90*/  SHFL.IDX PT, R7, R0, RZ, 0x181f ;  /* 0x00181fff00077589 */ /* 0x000e6800000e0000 */
[----:B------:R-:W-:Y:S01]  /*8fa0*/  SHFL.IDX PT, R8, R2, 0x1, 0x181f ;  /* 0x00381f0002087f89 */ /* 0x000fe200000e0000 */
[----:B0-----:R-:W-:-:S04]  /*8fb0*/  LOP3.LUT R6, R6, 0x7f, RZ, 0xc0, !PT ;  /* 0x0000007f06067812 */ /* 0x001fc800078ec0ff */
[----:B------:R-:W-:-:S05]  /*8fc0*/  SHF.R.U32.HI R6, RZ, 0x3, R6 ;  /* 0x00000003ff067819 */ /* 0x000fca0000011606 */
[----:B------:R-:W-:Y:S02]  /*8fd0*/  IMAD.IADD R4, R6, 0x1, R4 ;  /* 0x0000000106047824 */ /* 0x000fe400078e0204 */
[----:B------:R-:W0:Y:S02]  /*8fe0*/  SHFL.IDX PT, R6, R2, RZ, 0x181f ;  /* 0x00181fff02067589 */ /* 0x000e2400000e0000 */
[C---:B------:R-:W-:Y:S01]  /*8ff0*/  VIADD R5, R4.reuse, 0x10 ;  /* 0x0000001004057836 */ /* 0x040fe20000000000 */
[----:B------:R-:W-:-:S04]  /*9000*/  ISETP.GE.AND P1, PT, R4, R3, PT ;  /* 0x000000030400720c */ /* 0x000fc80003f26270 */
[----:B------:R-:W-:Y:S02]  /*9010*/  ISETP.GE.AND P2, PT, R5, R3, PT ;  /* 0x000000030500720c */ /* 0x000fe40003f46270 */
[----:B------:R-:W2:Y:S07]  /*9020*/  SHFL.IDX PT, R5, R0, 0x1, 0x181f ;  /* 0x00381f0000057f89 */ /* 0x000eae00000e0000 */
[----:B-1----:R-:W-:-:S05]  /*9030*/  @!P1 LEA R7, P3, R10, R7, 0x1 ;  /* 0x000000070a079211 */ /* 0x002fca00078608ff */
[----:B0-----:R-:W-:-:S05]  /*9040*/  @!P1 IMAD.X R6, RZ, RZ, R6, P3 ;  /* 0x000000ffff069224 */ /* 0x001fca00018e0606 */
[----:B------:R-:W-:-:S04]  /*9050*/  @!P1 LOP3.LUT R7, R7, R6, RZ, 0x3c, !PT ;  /* 0x0000000607079212 */ /* 0x000fc800078e3cff */
[----:B------:R-:W-:-:S04]  /*9060*/  @!P1 LOP3.LUT R6, R7, R6, RZ, 0x3c, !PT ;  /* 0x0000000607069212 */ /* 0x000fc800078e3cff */
[----:B------:R-:W-:-:S05]  /*9070*/  @!P1 LOP3.LUT R7, R7, R6, RZ, 0x3c, !PT ;  /* 0x0000000607079212 */ /* 0x000fca00078e3cff */
[----:B-----5:R2:W-:Y:S02]  /*9080*/  @!P1 LDGSTS.E.BYPASS.LTC128B.128 [R9+0x18400], desc[UR42][R6.64], !P0 ;  /* 0x1840000006099fae */ /* 0x0205e4000c101d6a */
[----:B--2---:R-:W-:Y:S01]  /*9090*/  @!P2 LEA R7, P1, R10, R5, 0x1 ;  /* 0x000000050a07a211 */ /* 0x004fe200078208ff */
[----:B------:R-:W-:-:S04]  /*90a0*/  VIADD R5, R4, 0x20 ;  /* 0x0000002004057836 */ /* 0x000fc80000000000 */
[----:B------:R-:W-:Y:S01]  /*90b0*/  @!P2 IMAD.X R6, RZ, RZ, R8, P1 ;  /* 0x000000ffff06a224 */ /* 0x000fe200008e0608 */
[----:B------:R-:W-:Y:S01]  /*90c0*/  ISETP.GE.AND P1, PT, R5, R3, PT ;  /* 0x000000030500720c */ /* 0x000fe20003f26270 */
[----:B------:R-:W-:-:S03]  /*90d0*/  VIADD R5, R4, 0x30 ;  /* 0x0000003004057836 */ /* 0x000fc60000000000 */
[----:B------:R-:W-:-:S04]  /*90e0*/  @!P2 LOP3.LUT R7, R7, R6, RZ, 0x3c, !PT ;  /* 0x000000060707a212 */ /* 0x000fc800078e3cff */
[----:B------:R-:W-:-:S04]  /*90f0*/  @!P2 LOP3.LUT R6, R7, R6, RZ, 0x3c, !PT ;  /* 0x000000060706a212 */ /* 0x000fc800078e3cff */
[----:B------:R-:W-:-:S05]  /*9100*/  @!P2 LOP3.LUT R7, R7, R6, RZ, 0x3c, !PT ;  /* 0x000000060707a212 */ /* 0x000fca00078e3cff */
[----:B------:R0:W-:Y:S04]  /*9110*/  @!P2 LDGSTS.E.BYPASS.LTC128B.128 [R9+0x18c00], desc[UR42][R6.64], !P0 ;  /* 0x18c000000609afae */ /* 0x0001e8000c101d6a */
[----:B0-----:R-:W0:Y:S04]  /*9120*/  SHFL.IDX PT, R7, R0, 0x2, 0x181f ;  /* 0x00581f0000077f89 */ /* 0x001e2800000e0000 */
[----:B------:R-:W1:Y:S01]  /*9130*/  SHFL.IDX PT, R6, R2, 0x2, 0x181f ;  /* 0x00581f0002067f89 */ /* 0x000e6200000e0000 */
[----:B0-----:R-:W-:-:S05]  /*9140*/  @!P1 LEA R7, P2, R10, R7, 0x1 ;  /* 0x000000070a079211 */ /* 0x001fca00078408ff */
[----:B-1----:R-:W-:-:S05]  /*9150*/  @!P1 IMAD.X R6, RZ, RZ, R6, P2 ;  /* 0x000000ffff069224 */ /* 0x002fca00010e0606 */
[----:B------:R-:W-:-:S04]  /*9160*/  @!P1 LOP3.LUT R7, R7, R6, RZ, 0x3c, !PT ;  /* 0x0000000607079212 */ /* 0x000fc800078e3cff */
[----:B------:R-:W-:-:S04]  /*9170*/  @!P1 LOP3.LUT R6, R7, R6, RZ, 0x3c, !PT ;  /* 0x0000000607069212 */ /* 0x000fc800078e3cff */
[----:B------:R-:W-:-:S05]  /*9180*/  @!P1 LOP3.LUT R7, R7, R6, RZ, 0x3c, !PT ;  /* 0x0000000607079212 */ /* 0x000fca00078e3cff */
[----:B------:R0:W-:Y:S01]  /*9190*/  @!P1 LDGSTS.E.BYPASS.LTC128B.128 [R9+0x19400], desc[UR42][R6.64], !P0 ;  /* 0x1940000006099fae */ /* 0x0001e2000c101d6a */
[----:B------:R-:W-:Y:S01]  /*91a0*/  ISETP.GE.AND P1, PT, R5, R3, PT ;  /* 0x000000030500720c */ /* 0x000fe20003f26270 */
[----:B------:R-:W-:Y:S02]  /*91b0*/  VIADD R5, R4, 0x40 ;  /* 0x0000004004057836 */ /* 0x000fe40000000000 */
[----:B0-----:R-:W0:Y:S04]  /*91c0*/  SHFL.IDX PT, R7, R0, 0x3, 0x181f ;  /* 0x00781f0000077f89 */ /* 0x001e2800000e0000 */
[----:B------:R-:W1:Y:S06]  /*91d0*/  SHFL.IDX PT, R6, R2, 0x3, 0x181f ;  /* 0x00781f0002067f89 */ /* 0x000e6c00000e0000 */
        /* <DEDUP_REMOVED lines=26> */
[----:B------:R-:W-:-:S03]  /*9380*/  ISETP.GE.AND P1, PT, R5, R3, PT ;  /* 0x000000030500720c */ /* 0x000fc60003f26270 */
[----:B------:R-:W-:Y:S04]  /*9390*/  SHFL.IDX PT, R5, R2, 0x7, 0x181f ;  /* 0x00f81f0002057f89 */ /* 0x000fe800000e0000 */
[----:B0-----:R-:W0:Y:S04]  /*93a0*/  SHFL.IDX PT, R7, R0, 0x6, 0x181f ;  /* 0x00d81f0000077f89 */ /* 0x001e2800000e0000 */
[----:B------:R-:W1:Y:S04]  /*93b0*/  SHFL.IDX PT, R6, R2, 0x6, 0x181f ;  /* 0x00d81f0002067f89 */ /* 0x000e6800000e0000 */
[----:B------:R-:W2:Y:S01]  /*93c0*/  SHFL.IDX PT, R0, R0, 0x7, 0x181f ;  /* 0x00f81f0000007f89 */ /* 0x000ea200000e0000 */
[----:B0-----:R-:W-:-:S05]  /*93d0*/  @!P1 LEA R7, P2, R10, R7, 0x1 ;  /* 0x000000070a079211 */ /* 0x001fca00078408ff */
[----:B-1----:R-:W-:-:S05]  /*93e0*/  @!P1 IMAD.X R6, RZ, RZ, R6, P2 ;  /* 0x000000ffff069224 */ /* 0x002fca00010e0606 */
[----:B------:R-:W-:-:S04]  /*93f0*/  @!P1 LOP3.LUT R7, R7, R6, RZ, 0x3c, !PT ;  /* 0x0000000607079212 */ /* 0x000fc800078e3cff */
[----:B------:R-:W-:-:S04]  /*9400*/  @!P1 LOP3.LUT R6, R7, R6, RZ, 0x3c, !PT ;  /* 0x0000000607069212 */ /* 0x000fc800078e3cff */
[----:B------:R-:W-:-:S05]  /*9410*/  @!P1 LOP3.LUT R7, R7, R6, RZ, 0x3c, !PT ;  /* 0x0000000607079212 */ /* 0x000fca00078e3cff */
[----:B--2---:R0:W-:Y:S02]  /*9420*/  @!P1 LDGSTS.E.BYPASS.LTC128B.128 [R9+0x1b400], desc[UR42][R6.64], !P0 ;  /* 0x1b40000006099fae */ /* 0x0041e4000c101d6a */
.L_x_151:
[----:B01----:R-:W2:Y:S01]  /*9430*/  LDL R6, [R1+0x30] ;  /* 0x0000300001067983 */ /* 0x003ea20000100800 */
[----:B------:R-:W-:-:S05]  /*9440*/  VIADD R4, R4, 0x70 ;  /* 0x0000007004047836 */ /* 0x000fca0000000000 */
[----:B------:R-:W-:-:S13]  /*9450*/  ISETP.GE.AND P1, PT, R4, R3, PT ;  /* 0x000000030400720c */ /* 0x000fda0003f26270 */
[----:B------:R-:W-:-:S05]  /*9460*/  @!P1 LEA R2, P2, R10, R0, 0x1 ;  /* 0x000000000a029211 */ /* 0x000fca00078408ff */
[----:B------:R-:W-:-:S05]  /*9470*/  @!P1 IMAD.X R3, RZ, RZ, R5, P2 ;  /* 0x000000ffff039224 */ /* 0x000fca00010e0605 */
[----:B------:R-:W-:Y:S01]  /*9480*/  @!PT LDS RZ, [RZ] ;  /* 0x00000000fffff984 */ /* 0x000fe20000000800 */
[----:B------:R-:W-:Y:S01]  /*9490*/  @!PT LDS RZ, [RZ] ;  /* 0x00000000fffff984 */ /* 0x000fe20000000800 */
[----:B------:R-:W-:Y:S01]  /*94a0*/  @!PT LDS RZ, [RZ] ;  /* 0x00000000fffff984 */ /* 0x000fe20000000800 */
[----:B------:R0:W-:Y:S01]  /*94b0*/  @!P1 LDGSTS.E.BYPASS.LTC128B.128 [R9+0x1bc00], desc[UR42][R2.64], !P0 ;  /* 0x1bc0000002099fae */ /* 0x0001e2000c101d6a */
[----:B------:R-:W-:Y:S01]  /*94c0*/  NOP ;  /* 0x0000000000007918 */ /* 0x000fe20000000000 */
[----:B------:R-:W-:Y:S02]  /*94d0*/  SYNCS.ARRIVE.TRANS64.RED.A0T1 RZ, [UR36+0x22800], RZ ;  /* 0x022800ffffff79a7 */ /* 0x000fe40008200424 */
[----:B------:R-:W-:Y:S01]  /*94e0*/  ARRIVES.LDGSTSBAR.64.TRANSCNT [UR36+0x22800] ;  /* 0x02280000ff0079b0 */ /* 0x000fe20008000aa4 */
[----:B--2---:R-:W-:-:S04]  /*94f0*/  LOP3.LUT R0, R6, 0x1, RZ, 0xc, !PT ;  /* 0x0000000106007812 */ /* 0x004fc800078e0cff */
[----:B------:R-:W-:Y:S01]  /*9500*/  SHF.L.U32 R0, R0, 0x1f, RZ ;  /* 0x0000001f00007819 */ /* 0x000fe200000006ff */
[----:B------:R-:W-:Y:S01]  /*9510*/  NOP ;  /* 0x0000000000007918 */ /* 0x000fe20000000000 */
[----:B------:R-:W-:Y:S01]  /*9520*/  SYNCS.ARRIVE.TRANS64.A1T0 RZ, [UR36+0x22800], RZ ;  /* 0x022800ffffff79a7 */ /* 0x000fe20008100024 */
[----:B------:R-:W-:Y:S01]  /*9530*/  BSSY B0, `(.L_x_50) ;  /* 0x0000003000007945 */ /* 0x000fe20003800000 */
[----:B------:R-:W1:Y:S03]  /*9540*/  SYNCS.PHASECHK.TRANS64.TRYWAIT P0, [UR36+0x22820], R0 ;  /* 0x02282000ff0075a7 */ /* 0x000e660008000164 */
[----:B01----:R-:W-:Y:S05]  /*9550*/  @!P0 BRA `(.L_x_51) ;  /* 0x0000003400c88947 */ /* 0x003fea0003800000 */
.L_x_152:
[----:B------:R-:W-:Y:S05]  /*9560*/  BSYNC B0 ;  /* 0x0000000000007941 */ /* 0x000fea0003800000 */
.L_x_50:
[----:B------:R-:W2:Y:S01]  /*9570*/  LDL R2, [R1+0x8] ;  /* 0x0000080001027983 */ /* 0x000ea20000100800 */
[----:B------:R-:W-:Y:S01]  /*9580*/  BSSY B0, `(.L_x_52) ;  /* 0x000005a000007945 */ /* 0x000fe20003800000 */
[----:B--2---:R-:W-:-:S13]  /*9590*/  ISETP.NE.AND P0, PT, R2, RZ, PT ;  /* 0x000000ff0200720c */ /* 0x004fda0003f05270 */
[----:B------:R-:W-:Y:S05]  /*95a0*/  @!P0 BRA `(.L_x_53) ;  /* 0x00000004005c8947 */ /* 0x000fea0003800000 */
[----:B------:R-:W2:Y:S01]  /*95b0*/  LDL R4, [R1] ;  /* 0x0000000001047983 */ /* 0x000ea20000100800 */
[----:B------:R-:W-:Y:S01]  /*95c0*/  LEA R2, R18, UR36, 0x3 ;  /* 0x0000002412027c11 */ /* 0x000fe2000f8e18ff */
[----:B------:R-:W-:Y:S01]  /*95d0*/  BSSY B1, `(.L_x_54) ;  /* 0x0000007000017945 */ /* 0x000fe20003800000 */
[----:B0-----:R-:W0:Y:S02]  /*95e0*/  S2R R3, SR_TID.X ;  /* 0x0000000000037919 */ /* 0x001e240000002100 */
[----:B0-----:R-:W-:-:S04]  /*95f0*/  LOP3.LUT R3, R3, 0x7f, RZ, 0xc0, !PT ;  /* 0x0000007f03037812 */ /* 0x001fc800078ec0ff */
[----:B------:R-:W-:Y:S02]  /*9600*/  ISETP.NE.AND P1, PT, R3, RZ, PT ;  /* 0x000000ff0300720c */ /* 0x000fe40003f25270 */
[----:B--2---:R-:W-:-:S04]  /*9610*/  SHF.L.U32 R0, R4, 0x1f, RZ ;  /* 0x0000001f04007819 */ /* 0x004fc800000006ff */
[----:B------:R-:W0:Y:S02]  /*9620*/  SYNCS.PHASECHK.TRANS64.TRYWAIT P0, [R2+URZ+0x22860], R0 ;  /* 0x02286000020075a7 */ /* 0x000e24000800017f */
[----:B0-----:R-:W-:Y:S05]  /*9630*/  @!P0 BRA `(.L_x_55) ;  /* 0x0000003400a88947 */ /* 0x001fea0003800000 */
.L_x_153:
[----:B------:R-:W-:Y:S05]  /*9640*/  BSYNC B1 ;  /* 0x0000000000017941 */ /* 0x000fea0003800000 */
.L_x_54:
[----:B------:R-:W-:Y:S04]  /*9650*/  BSSY B1, `(.L_x_56) ;  /* 0x0000009000017945 */ /* 0x000fe80003800000 */
[----:B------:R-:W-:Y:S05]  /*9660*/  @P1 BRA `(.L_x_57) ;  /* 0x00000000001c1947 */ /* 0x000fea0003800000 */
[----:B------:R-:W1:Y:S01]  /*9670*/  S2R R3, SR_TID.X ;  /* 0x0000000000037919 */ /* 0x000e620000002100 */
[----:B0-----:R-:W-:-:S04]  /*9680*/  IMAD.MOV.U32 R0, RZ, RZ, 0xc000 ;  /* 0x0000c000ff007424 */ /* 0x001fc800078e00ff */
[----:B------:R2:W-:Y:S01]  /*9690*/  SYNCS.ARRIVE.TRANS64 RZ, [R2+URZ+0x22850], R0 ;  /* 0x0228500002ff79a7 */ /* 0x0005e2000800003f */
[----:B-1----:R-:W-:-:S04]  /*96a0*/  LOP3.LUT R3, R3, 0x1f, RZ, 0xc0, !PT ;  /* 0x0000001f03037812 */ /* 0x002fc800078ec0ff */
[----:B------:R-:W-:-:S13]  /*96b0*/  ISETP.NE.AND P0, PT, R3, RZ, PT ;  /* 0x000000ff0300720c */ /* 0x000fda0003f05270 */
[----:B--2---:R-:W-:Y:S05]  /*96c0*/  @!P0 BRA `(.L_x_57) ;  /* 0x0000000000048947 */ /* 0x004fea0003800000 */
[----:B------:R-:W-:Y:S01]  /*96d0*/  BPT.TRAP 0x1 ;  /* 0x000000040000795c */ /* 0x000fe20000300000 */
.L_x_57:
[----:B------:R-:W-:Y:S05]  /*96e0*/  BSYNC B1 ;  /* 0x0000000000017941 */ /* 0x000fea0003800000 */
.L_x_56:
[----:B0-----:R-:W2:Y:S01]  /*96f0*/  LDL R0, [R1+0x28] ;  /* 0x0000280001007983 */ /* 0x001ea20000100800 */
[----:B------:R-:W-:Y:S01]  /*9700*/  IMAD.U32 R3, RZ, RZ, UR36 ;  /* 0x00000024ff037e24 */ /* 0x000fe2000f8e00ff */
[----:B------:R-:W-:Y:S01]  /*9710*/  UIADD3 UR4, UP0, UR40, 0x470, URZ ;  /* 0x0000047028047890 */ /* 0x000fe2000ff1e03f */
[----:B------:R-:W-:Y:S01]  /*9720*/  PLOP3.LUT P0, PT, PT, PT, PT, 0x80, 0x0 ;  /* 0x000000000000781c */ /* 0x000fe20003f0f070 */
[----:B------:R-:W-:Y:S01]  /*9730*/  VIADD R2, R2, 0x22850 ;  /* 0x0002285002027836 */ /* 0x000fe20000000000 */
[----:B------:R-:W-:Y:S01]  /*9740*/  UMOV UR6, 0x0 ;  /* 0x0000000000067882 */ /* 0x000fe20000000000 */
[----:B------:R-:W-:Y:S01]  /*9750*/  IMAD R3, R18, 0xc000, R3 ;  /* 0x0000c00012037824 */ /* 0x000fe200078e0203 */
[----:B------:R-:W-:Y:S01]  /*9760*/  UIADD3.X UR5, URZ, UR41, URZ, UP0, !UPT ;  /* 0x000000293f057290 */ /* 0x000fe200087fe43f */
[----:B------:R-:W-:Y:S02]  /*9770*/  UMOV UR7, 0x14f00000 ;  /* 0x14f0000000077882 */ /* 0x000fe40000000000 */
[----:B------:R-:W-:Y:S01]  /*9780*/  VIADD R4, R3, 0x400 ;  /* 0x0000040003047836 */ /* 0x000fe20000000000 */
[----:B------:R-:W-:Y:S01]  /*9790*/  UMOV UR10, URZ ;  /* 0x0000003f000a7c82 */ /* 0x000fe20008000000 */
[----:B--2---:R-:W-:-:S07]  /*97a0*/  IMAD R0, R0, 0x60, RZ ;  /* 0x0000006000007824 */ /* 0x004fce00078e02ff */
.L_x_58:
[----:B------:R-:W-:-:S13]  /*97b0*/  @P0 ELECT P1, URZ, PT ;  /* 0x00000000003f082f */ /* 0x000fda0003820000 */
[----:B------:R-:W-:Y:S02]  /*97c0*/  @P1 R2UR UR13, R16 ;  /* 0x00000000100d12ca */ /* 0x000fe400000e0000 */
[----:B------:R-:W-:Y:S02]  /*97d0*/  @P1 R2UR UR12, R17 ;  /* 0x00000000110c12ca */ /* 0x000fe400000e0000 */
[----:B------:R-:W-:Y:S02]  /*97e0*/  @P1 R2UR UR11, R0 ;  /* 0x00000000000b12ca */ /* 0x000fe400000e0000 */
[----:B------:R-:W-:Y:S02]  /*97f0*/  @P1 R2UR UR9, R2 ;  /* 0x00000000020912ca */ /* 0x000fe400000e0000 */
[----:B------:R-:W-:Y:S02]  /*9800*/  @P1 R2UR UR8, R4 ;  /* 0x00000000040812ca */ /* 0x000fe400000e0000 */
[----:B------:R-:W-:-:S02]  /*9810*/  @P1 PLOP3.LUT P0, PT, P1, PT, PT, 0x8, 0x0 ;  /* 0x000000000000181c */ /* 0x000fc40000f0e170 */
[----:B------:R-:W-:-:S09]  /*9820*/  PLOP3.LUT P1, PT, PT, PT, PT, 0x8, 0x0 ;  /* 0x000000000000781c */ /* 0x000fd20003f2e170 */
[----:B------:R0:W-:Y:S02]  /*9830*/  UTMALDG.4D [UR8], [UR4], desc[UR6] ;  /* 0x00000608040075b4 */ /* 0x0001e40008019000 */
[----:B0-----:R-:W-:Y:S05]  /*9840*/  @P0 BRA.U.ANY `(.L_x_58) ;  /* 0xfffffffd00d80947 */ /* 0x001fea000393ffff */
[----:B------:R-:W-:Y:S01]  /*9850*/  PLOP3.LUT P0, PT, PT, PT, PT, 0x80, 0x0 ;  /* 0x000000000000781c */ /* 0x000fe20003f0f070 */
[----:B------:R-:W-:Y:S01]  /*9860*/  VIADD R4, R3, 0x3400 ;  /* 0x0000340003047836 */ /* 0x000fe20000000000 */
[----:B------:R-:W-:Y:S01]  /*9870*/  UMOV UR6, 0x0 ;  /* 0x0000000000067882 */ /* 0x000fe20000000000 */
[----:B------:R-:W-:Y:S01]  /*9880*/  UMOV UR7, 0x14f00000 ;  /* 0x14f0000000077882 */ /* 0x000fe20000000000 */
[----:B------:R-:W-:-:S09]  /*9890*/  UMOV UR10, 0x40 ;  /* 0x00000040000a7882 */ /* 0x000fd20000000000 */
.L_x_59:
        /* <DEDUP_REMOVED lines=15> */
.L_x_60:
        /* <DEDUP_REMOVED lines=15> */
.L_x_61:
        /* <DEDUP_REMOVED lines=9> */
[----:B-1----:R-:W-:Y:S05]  /*9b10*/  @P0 BRA.U.ANY `(.L_x_61) ;  /* 0xfffffffd00d80947 */ /* 0x002fea000393ffff */
.L_x_53:
[----:B------:R-:W-:Y:S05]  /*9b20*/  BSYNC B0 ;  /* 0x0000000000007941 */ /* 0x000fea0003800000 */
.L_x_52:
[----:B------:R-:W2:Y:S04]  /*9b30*/  LDL.LU R4, [R1+0x2c] ;  /* 0x00002c0001047983 */ /* 0x000ea80000300800 */
[----:B------:R-:W3:Y:S01]  /*9b40*/  LDL.LU R7, [R1] ;  /* 0x0000000001077983 */ /* 0x000ee20000300800 */
[----:B------:R-:W-:-:S05]  /*9b50*/  VIADD R18, R18, 0x1 ;  /* 0x0000000112127836 */ /* 0x000fca0000000000 */
[----:B------:R-:W-:-:S04]  /*9b60*/  ISETP.NE.AND P0, PT, R18, 0x2, PT ;  /* 0x000000021200780c */ /* 0x000fc80003f05270 */
[----:B0-----:R-:W-:Y:S02]  /*9b70*/  SEL R0, RZ, 0x1, P0 ;  /* 0x00000001ff007807 */ /* 0x001fe40000000000 */
[----:B------:R-:W-:Y:S02]  /*9b80*/  SEL R18, R18, RZ, P0 ;  /* 0x000000ff12127207 */ /* 0x000fe40000000000 */
[----:B--2---:R-:W-:Y:S02]  /*9b90*/  ISETP.GE.AND P1, PT, R4, 0x61, PT ;  /* 0x000000610400780c */ /* 0x004fe40003f26270 */
[----:B---3--:R-:W-:-:S05]  /*9ba0*/  LOP3.LUT R7, R7, R0, RZ, 0x3c, !PT ;  /* 0x0000000007077212 */ /* 0x008fca00078e3cff */
[----:B------:R0:W-:Y:S06]  /*9bb0*/  STL [R1], R7 ;  /* 0x0000000701007387 */ /* 0x0001ec0000100800 */
[----:B------:R-:W-:Y:S05]  /*9bc0*/  @!P1 BRA `(.L_x_62) ;  /* 0x0000001c00989947 */ /* 0x000fea0003800000 */
[----:B------:R-:W2:Y:S01]  /*9bd0*/  LDL R4, [R1+0x20] ;  /* 0x0000200001047983 */ /* 0x000ea20000100800 */
[----:B------:R-:W-:Y:S02]  /*9be0*/  IMAD.MOV.U32 R0, RZ, RZ, 0x1 ;  /* 0x00000001ff007424 */ /* 0x000fe400078e00ff */
[----:B--2---:R-:W-:-:S05]  /*9bf0*/  IMAD.MOV R6, RZ, RZ, -R4 ;  /* 0x000000ffff067224 */ /* 0x004fca00078e0a04 */
[----:B------:R-:W-:-:S05]  /*9c00*/  VIADDMNMX R6, R6, R0, 0xffffffff, !PT ;  /* 0xffffffff06067446 */ /* 0x000fca0007800100 */
[----:B------:R-:W-:-:S05]  /*9c10*/  IMAD.IADD R0, R4, 0x1, R6 ;  /* 0x0000000104007824 */ /* 0x000fca00078e0206 */
[----:B------:R-:W-:-:S04]  /*9c20*/  LOP3.LUT R0, R0, 0x1, RZ, 0xc0, !PT ;  /* 0x0000000100007812 */ /* 0x000fc800078ec0ff */
[----:B------:R-:W-:Y:S01]  /*9c30*/  ISETP.NE.U32.AND P0, PT, R0, 0x1, PT ;  /* 0x000000010000780c */ /* 0x000fe20003f05070 */
[----:B------:R-:W-:-:S12]  /*9c40*/  VIADD R0, R4, 0xfffffffe ;  /* 0xfffffffe04007836 */ /* 0x000fd80000000000 */
[----:B------:R-:W-:Y:S05]  /*9c50*/  @P0 BRA `(.L_x_63) ;  /* 0x0000000800740947 */ /* 0x000fea0003800000 */
[----:B------:R-:W2:Y:S01]  /*9c60*/  LDL R4, [R1+0x8] ;  /* 0x0000080001047983 */ /* 0x000ea20000100800 */
[----:B------:R-:W-:Y:S01]  /*9c70*/  BSSY B0, `(.L_x_64) ;  /* 0x0000092000007945 */ /* 0x000fe20003800000 */
[----:B--2---:R-:W-:-:S13]  /*9c80*/  ISETP.NE.AND P2, PT, R4, RZ, PT ;  /* 0x000000ff0400720c */ /* 0x004fda0003f45270 */
[----:B------:R-:W-:Y:S05]  /*9c90*/  @!P2 BRA `(.L_x_65) ;  /* 0x00000008003ca947 */ /* 0x000fea0003800000 */
[----:B------:R-:W2:Y:S02]  /*9ca0*/  LDL R4, [R1+0xc] ;  /* 0x00000c0001047983 */ /* 0x000ea40000100800 */
[----:B--2---:R-:W-:-:S13]  /*9cb0*/  ISETP.NE.AND P2, PT, R4, RZ, PT ;  /* 0x000000ff0400720c */ /* 0x004fda0003f45270 */
[----:B------:R-:W-:Y:S05]  /*9cc0*/  @!P2 BRA `(.L_x_66) ;  /* 0x00000000004ca947 */ /* 0x000fea0003800000 */
[----:B------:R-:W2:Y:S01]  /*9cd0*/  LDL R8, [R1+0x4] ;  /* 0x0000040001087983 */ /* 0x000ea20000100800 */
[----:B------:R-:W1:Y:S01]  /*9ce0*/  LDC R5, c[0x0][0x43c] ;  /* 0x00010f00ff057b82 */ /* 0x000e620000000800 */
[----:B------:R-:W-:Y:S01]  /*9cf0*/  ULDC.64 UR4, c[0x0][0x428] ;  /* 0x00010a0000047ab9 */ /* 0x000fe20000000a00 */
[----:B-1----:R-:W-:-:S13]  /*9d00*/  ISETP.NE.AND P0, PT, R5, 0x1, PT ;  /* 0x000000010500780c */ /* 0x002fda0003f05270 */
[----:B------:R-:W1:Y:S02]  /*9d10*/  @P0 LDC.64 R2, c[0x0][0x440] ;  /* 0x00011000ff020b82 */ /* 0x000e640000000a00 */
[----:B-1----:R-:W-:-:S04]  /*9d20*/  @P0 IMAD.HI.U32 R4, R0, R2, RZ ;  /* 0x0000000200040227 */ /* 0x002fc800078e00ff */
[----:B------:R-:W-:Y:S01]  /*9d30*/  IMAD.MOV.U32 R2, RZ, RZ, R0 ;  /* 0x000000ffff027224 */ /* 0x000fe200078e0000 */
[----:B------:R-:W-:-:S05]  /*9d40*/  @P0 SHF.R.U32.HI R2, RZ, R3, R4 ;  /* 0x00000003ff020219 */ /* 0x000fca0000011604 */
[----:B------:R-:W-:-:S04]  /*9d50*/  IMAD.MOV R3, RZ, RZ, -R2 ;  /* 0x000000ffff037224 */ /* 0x000fc800078e0a02 */
[----:B------:R-:W-:Y:S01]  /*9d60*/  IMAD R0, R5, R3, R0 ;  /* 0x0000000305007224 */ /* 0x000fe200078e0200 */
[----:B------:R-:W-:-:S03]  /*9d70*/  SHF.R.S32.HI R3, RZ, 0x1f, R2 ;  /* 0x0000001fff037819 */ /* 0x000fc60000011402 */
[----:B------:R-:W-:-:S04]  /*9d80*/  IMAD.WIDE.U32 R2, R19, UR4, R2 ;  /* 0x0000000413027c25 */ /* 0x000fc8000f8e0002 */
[----:B--2---:R-:W-:-:S04]  /*9d90*/  IMAD R4, R8, UR4, RZ ;  /* 0x0000000408047c24 */ /* 0x004fc8000f8e02ff */
[----:B------:R-:W-:Y:S01]  /*9da0*/  IMAD R4, R19, UR5, R4 ;  /* 0x0000000513047c24 */ /* 0x000fe2000f8e0204 */
[----:B------:R-:W-:-:S03]  /*9db0*/  ULDC.64 UR4, c[0x0][0x418] ;  /* 0x0001060000047ab9 */ /* 0x000fc60000000a00 */
[----:B------:R-:W-:Y:S01]  /*9dc0*/  IMAD.IADD R3, R4, 0x1, R3 ;  /* 0x0000000104037824 */ /* 0x000fe200078e0203 */
[----:B------:R-:W-:-:S04]  /*9dd0*/  LEA R4, P0, R2, UR4, 0x2 ;  /* 0x0000000402047c11 */ /* 0x000fc8000f8010ff */
[----:B------:R-:W-:-:S05]  /*9de0*/  LEA.HI.X R5, R2, UR5, R3, 0x2, P0 ;  /* 0x0000000502057c11 */ /* 0x000fca00080f1403 */
[----:B------:R1:W5:Y:S04]  /*9df0*/  LDG.E R16, desc[UR42][R4.64] ;  /* 0x0000002a04107981 */ /* 0x000368000c1e1900 */
.L_x_66:
[----:B------:R-:W-:Y:S01]  /*9e00*/  LEA R3, R18, UR36, 0x3 ;  /* 0x0000002412037c11 */ /* 0x000fe2000f8e18ff */
[----:B-1----:R-:W1:Y:S01]  /*9e10*/  S2R R4, SR_TID.X ;  /* 0x0000000000047919 */ /* 0x002e620000002100 */
[----:B------:R-:W-:Y:S01]  /*9e20*/  SHF.L.U32 R2, R7, 0x1f, RZ ;  /* 0x0000001f07027819 */ /* 0x000fe200000006ff */
[----:B------:R-:W-:Y:S03]  /*9e30*/  BSSY B1, `(.L_x_67) ;  /* 0x0000005000017945 */ /* 0x000fe60003800000 */
[----:B------:R-:W2:Y:S01]  /*9e40*/  SYNCS.PHASECHK.TRANS64.TRYWAIT P0, [R3+URZ+0x22840], R2 ;  /* 0x02284002030075a7 */ /* 0x000ea2000800017f */
[----:B-1----:R-:W-:-:S04]  /*9e50*/  LOP3.LUT R4, R4, 0x7f, RZ, 0xc0, !PT ;  /* 0x0000007f04047812 */ /* 0x002fc800078ec0ff */
[----:B------:R-:W-:Y:S01]  /*9e60*/  ISETP.NE.AND P1, PT, R4, RZ, PT ;  /* 0x000000ff0400720c */ /* 0x000fe20003f25270 */
[----:B--2---:R-:W-:-:S12]  /*9e70*/  @!P0 BRA `(.L_x_68) ;  /* 0x0000002c00ac8947 */ /* 0x004fd80003800000 */
.L_x_154:
[----:B------:R-:W-:Y:S05]  /*9e80*/  BSYNC B1 ;  /* 0x0000000000017941 */ /* 0x000fea0003800000 */
.L_x_67:
[----:B------:R-:W-:Y:S04]  /*9e90*/  BSSY B1, `(.L_x_69) ;  /* 0x0000009000017945 */ /* 0x000fe80003800000 */
[----:B------:R-:W-:Y:S05]  /*9ea0*/  @P1 BRA `(.L_x_70) ;  /* 0x00000000001c1947 */ /* 0x000fea0003800000 */
[----:B------:R-:W2:Y:S01]  /*9eb0*/  S2R R5, SR_TID.X ;  /* 0x0000000000057919 */ /* 0x000ea20000002100 */
[----:B------:R-:W-:-:S04]  /*9ec0*/  IMAD.MOV.U32 R4, RZ, RZ, 0x3000 ;  /* 0x00003000ff047424 */ /* 0x000fc800078e00ff */
[----:B------:R3:W-:Y:S01]  /*9ed0*/  SYNCS.ARRIVE.TRANS64 RZ, [R3+URZ+0x22830], R4 ;  /* 0x0228300403ff79a7 */ /* 0x0007e2000800003f */
[----:B--2---:R-:W-:-:S04]  /*9ee0*/  LOP3.LUT R5, R5, 0x1f, RZ, 0xc0, !PT ;  /* 0x0000001f05057812 */ /* 0x004fc800078ec0ff */
[----:B------:R-:W-:-:S13]  /*9ef0*/  ISETP.NE.AND P0, PT, R5, RZ, PT ;  /* 0x000000ff0500720c */ /* 0x000fda0003f05270 */
[----:B---3--:R-:W-:Y:S05]  /*9f00*/  @!P0 BRA `(.L_x_70) ;  /* 0x0000000000048947 */ /* 0x008fea0003800000 */
[----:B------:R-:W-:Y:S01]  /*9f10*/  BPT.TRAP 0x1 ;  /* 0x000000040000795c */ /* 0x000fe20000300000 */
.L_x_70:
[----:B------:R-:W-:Y:S05]  /*9f20*/  BSYNC B1 ;  /* 0x0000000000017941 */ /* 0x000fea0003800000 */
.L_x_69:
[----:B------:R-:W-:Y:S01]  /*9f30*/  IMAD.MOV.U32 R10, RZ, RZ, RZ ;  /* 0x000000ffff0a7224 */ /* 0x000fe200078e00ff */
[----:B------:R-:W-:Y:S01]  /*9f40*/  UIADD3 UR4, UP0, UR40, 0x370, URZ ;  /* 0x0000037028047890 */ /* 0x000fe2000ff1e03f */
[----:B0-----:R-:W-:Y:S01]  /*9f50*/  IMAD.U32 R7, RZ, RZ, UR36 ;  /* 0x00000024ff077e24 */ /* 0x001fe2000f8e00ff */
[----:B------:R-:W-:Y:S01]  /*9f60*/  PLOP3.LUT P0, PT, PT, PT, PT, 0x80, 0x0 ;  /* 0x000000000000781c */ /* 0x000fe20003f0f070 */
[----:B------:R-:W-:Y:S01]  /*9f70*/  IMAD R0, R0, 0x60, RZ ;  /* 0x0000006000007824 */ /* 0x000fe200078e02ff */
[----:B------:R-:W-:Y:S01]  /*9f80*/  R2UR UR10, R10 ;  /* 0x000000000a0a72ca */ /* 0x000fe200000e0000 */
[----:B------:R-:W-:Y:S01]  /*9f90*/  IMAD R4, R18, 0x3000, R7 ;  /* 0x0000300012047824 */ /* 0x000fe200078e0207 */
[----:B------:R-:W-:Y:S01]  /*9fa0*/  UIADD3.X UR5, URZ, UR41, URZ, UP0, !UPT ;  /* 0x000000293f057290 */ /* 0x000fe200087fe43f */
[----:B------:R-:W-:Y:S01]  /*9fb0*/  VIADD R5, R3, 0x22830 ;  /* 0x0002283003057836 */ /* 0x000fe20000000000 */
[----:B------:R-:W-:Y:S01]  /*9fc0*/  UMOV UR6, 0x0 ;  /* 0x0000000000067882 */ /* 0x000fe20000000000 */
[----:B------:R-:W-:Y:S01]  /*9fd0*/  VIADD R4, R4, 0x1c400 ;  /* 0x0001c40004047836 */ /* 0x000fe20000000000 */
[----:B------:R-:W-:-:S09]  /*9fe0*/  UMOV UR7, 0x14f00000 ;  /* 0x14f0000000077882 */ /* 0x000fd20000000000 */
.L_x_71:
[----:B------:R-:W-:-:S13]  /*9ff0*/  @P0 ELECT P2, URZ, PT ;  /* 0x00000000003f082f */ /* 0x000fda0003840000 */
[----:B-----5:R-:W-:Y:S02]  /*a000*/  @P2 R2UR UR13, R16 ;  /* 0x00000000100d22ca */ /* 0x020fe400000e0000 */
        /* <DEDUP_REMOVED lines=8> */
[----:B------:R-:W0:Y:S01]  /*a090*/  SYNCS.PHASECHK.TRANS64.TRYWAIT P0, [R3+URZ+0x22860], R2 ;  /* 0x02286002030075a7 */ /* 0x000e22000800017f */
[----:B------:R-:W-:Y:S04]  /*a0a0*/  BSSY B1, `(.L_x_72) ;  /* 0x0000002000017945 */ /* 0x000fe80003800000 */
[----:B0-----:R-:W-:Y:S05]  /*a0b0*/  @!P0 BRA `(.L_x_73) ;  /* 0x0000002c00308947 */ /* 0x001fea0003800000 */
.L_x_155:
[----:B------:R-:W-:Y:S05]  /*a0c0*/  BSYNC B1 ;  /* 0x0000000000017941 */ /* 0x000fea0003800000 */
.L_x_72:
[----:B------:R-:W-:Y:S01]  /*a0d0*/  BSSY B1, `(.L_x_74) ;  /* 0x000000b000017945 */ /* 0x000fe20003800000 */
[----:B------:R-:W-:Y:S02]  /*a0e0*/  IMAD.MOV.U32 R8, RZ, RZ, 0x0 ;  /* 0x00000000ff087424 */ /* 0x000fe400078e00ff */
[----:B------:R-:W-:Y:S01]  /*a0f0*/  IMAD.MOV.U32 R9, RZ, RZ, 0x14f00000 ;  /* 0x14f00000ff097424 */ /* 0x000fe200078e00ff */
[----:B------:R-:W-:Y:S06]  /*a100*/  @P1 BRA `(.L_x_75) ;  /* 0x00000000001c1947 */ /* 0x000fec0003800000 */
[----:B------:R-:W2:Y:S01]  /*a110*/  S2R R4, SR_TID.X ;  /* 0x0000000000047919 */ /* 0x000ea20000002100 */
[----:B01----:R-:W-:-:S04]  /*a120*/  IMAD.MOV.U32 R2, RZ, RZ, 0xc000 ;  /* 0x0000c000ff027424 */ /* 0x003fc800078e00ff */
[----:B------:R3:W-:Y:S01]  /*a130*/  SYNCS.ARRIVE.TRANS64 RZ, [R3+URZ+0x22850], R2 ;  /* 0x0228500203ff79a7 */ /* 0x0007e2000800003f */
[----:B--2---:R-:W-:-:S04]  /*a140*/  LOP3.LUT R4, R4, 0x1f, RZ, 0xc0, !PT ;  /* 0x0000001f04047812 */ /* 0x004fc800078ec0ff */
[----:B------:R-:W-:-:S13]  /*a150*/  ISETP.NE.AND P0, PT, R4, RZ, PT ;  /* 0x000000ff0400720c */ /* 0x000fda0003f05270 */
[----:B---3--:R-:W-:Y:S05]  /*a160*/  @!P0 BRA `(.L_x_75) ;  /* 0x0000000000048947 */ /* 0x008fea0003800000 */
[----:B------:R-:W-:Y:S01]  /*a170*/  BPT.TRAP 0x1 ;  /* 0x000000040000795c */ /* 0x000fe20000300000 */
.L_x_75:
[----:B------:R-:W-:Y:S05]  /*a180*/  BSYNC B1 ;  /* 0x0000000000017941 */ /* 0x000fea0003800000 */
.L_x_74:
[----:B------:R-:W-:Y:S01]  /*a190*/  R2UR UR10, R10 ;  /* 0x000000000a0a72ca */ /* 0x000fe200000e0000 */
[----:B01----:R-:W-:Y:S01]  /*a1a0*/  IMAD R2, R18, 0xc000, R7 ;  /* 0x0000c00012027824 */ /* 0x003fe200078e0207 */
[----:B------:R-:W-:Y:S01]  /*a1b0*/  R2UR UR6, R8 ;  /* 0x00000000080672ca */ /* 0x000fe200000e0000 */
[----:B------:R-:W-:Y:S01]  /*a1c0*/  UIADD3 UR4, UP0, UR40, 0x470, URZ ;  /* 0x0000047028047890 */ /* 0x000fe2000ff1e03f */
[----:B------:R-:W-:Y:S01]  /*a1d0*/  R2UR UR7, R9 ;  /* 0x00000000090772ca */ /* 0x000fe200000e0000 */
[----:B------:R-:W-:Y:S01]  /*a1e0*/  VIADD R3, R3, 0x22850 ;  /* 0x0002285003037836 */ /* 0x000fe20000000000 */
[----:B------:R-:W-:Y:S01]  /*a1f0*/  PLOP3.LUT P0, PT, PT, PT, PT, 0x80, 0x0 ;  /* 0x000000000000781c */ /* 0x000fe20003f0f070 */
[----:B------:R-:W-:Y:S01]  /*a200*/  VIADD R4, R2, 0x400 ;  /* 0x0000040002047836 */ /* 0x000fe20000000000 */
[----:B------:R-:W-:-:S12]  /*a210*/  UIADD3.X UR5, URZ, UR41, URZ, UP0, !UPT ;  /* 0x000000293f057290 */ /* 0x000fd800087fe43f */
.L_x_76:
        /* <DEDUP_REMOVED lines=10> */
[----:B------:R-:W-:Y:S01]  /*a2c0*/  R2UR UR6, R8 ;  /* 0x00000000080672ca */ /* 0x000fe200000e0000 */
[----:B------:R-:W-:Y:S01]  /*a2d0*/  VIADD R4, R2, 0x3400 ;  /* 0x0000340002047836 */ /* 0x000fe20000000000 */
[----:B------:R-:W-:Y:S01]  /*a2e0*/  R2UR UR7, R9 ;  /* 0x00000000090772ca */ /* 0x000fe200000e0000 */
[----:B------:R-:W-:Y:S01]  /*a2f0*/  UMOV UR10, 0x40 ;  /* 0x00000040000a7882 */ /* 0x000fe20000000000 */
[----:B------:R-:W-:-:S13]  /*a300*/  PLOP3.LUT P0, PT, PT, PT, PT, 0x80, 0x0 ;  /* 0x000000000000781c */ /* 0x000fda0003f0f070 */
.L_x_77:
        /* <DEDUP_REMOVED lines=15> */
.L_x_78:
        /* <DEDUP_REMOVED lines=15> */
.L_x_79:
        /* <DEDUP_REMOVED lines=10> */
.L_x_65:
[----:B------:R-:W-:Y:S05]  /*a590*/  BSYNC B0 ;  /* 0x0000000000007941 */ /* 0x000fea0003800000 */
.L_x_64:
[----:B------:R-:W2:Y:S04]  /*a5a0*/  LDL.LU R5, [R1] ;  /* 0x0000000001057983 */ /* 0x000ea80000300800 */
[----:B------:R-:W3:Y:S01]  /*a5b0*/  LDL.LU R4, [R1+0x20] ;  /* 0x0000200001047983 */ /* 0x000ee20000300800 */
[----:B------:R-:W-:-:S05]  /*a5c0*/  VIADD R18, R18, 0x1 ;  /* 0x0000000112127836 */ /* 0x000fca0000000000 */
[----:B------:R-:W-:-:S04]  /*a5d0*/  ISETP.NE.AND P0, PT, R18, 0x2, PT ;  /* 0x000000021200780c */ /* 0x000fc80003f05270 */
[----:B------:R-:W-:Y:S02]  /*a5e0*/  SEL R0, RZ, 0x1, P0 ;  /* 0x00000001ff007807 */ /* 0x000fe40000000000 */
[----:B------:R-:W-:Y:S02]  /*a5f0*/  SEL R18, R18, RZ, P0 ;  /* 0x000000ff12127207 */ /* 0x000fe40000000000 */
[----:B--2---:R-:W-:Y:S01]  /*a600*/  LOP3.LUT R5, R5, R0, RZ, 0x3c, !PT ;  /* 0x0000000005057212 */ /* 0x004fe200078e3cff */
[----:B---3--:R-:W-:-:S04]  /*a610*/  VIADD R0, R4, 0xfffffffd ;  /* 0xfffffffd04007836 */ /* 0x008fc80000000000 */
[----:B------:R1:W-:Y:S03]  /*a620*/  STL [R1], R5 ;  /* 0x0000000501007387 */ /* 0x0003e60000100800 */
.L_x_63:
[----:B------:R-:W2:Y:S01]  /*a630*/  LDL.LU R2, [R1+0x18] ;  /* 0x0000180001027983 */ /* 0x000ea20000300800 */
[----:B------:R-:W-:Y:S01]  /*a640*/  IMAD.MOV R6, RZ, RZ, -R6 ;  /* 0x000000ffff067224 */ /* 0x000fe200078e0a06 */
[----:B------:R-:W-:Y:S04]  /*a650*/  BSSY B0, `(.L_x_62) ;  /* 0x000013d000007945 */ /* 0x000fe80003800000 */
[----:B--2---:R-:W-:-:S13]  /*a660*/  ISETP.NE.AND P0, PT, R2, R6, PT ;  /* 0x000000060200720c */ /* 0x004fda0003f05270 */
[----:B------:R-:W-:Y:S05]  /*a670*/  @!P0 BRA `(.L_x_80) ;  /* 0x0000001000e88947 */ /* 0x000fea0003800000 */
.L_x_113:
[----:B--2---:R-:W2:Y:S01]  /*a680*/  LDL R2, [R1+0x8] ;  /* 0x0000080001027983 */ /* 0x004ea20000100800 */
[----:B------:R-:W-:Y:S01]  /*a690*/  BSSY B1, `(.L_x_81) ;  /* 0x0000094000017945 */ /* 0x000fe20003800000 */
[----:B--2---:R-:W-:-:S13]  /*a6a0*/  ISETP.NE.AND P0, PT, R2, RZ, PT ;  /* 0x000000ff0200720c */ /* 0x004fda0003f05270 */
[----:B------:R-:W-:Y:S05]  /*a6b0*/  @!P0 BRA `(.L_x_82) ;  /* 0x0000000800448947 */ /* 0x000fea0003800000 */
[----:B------:R-:W2:Y:S01]  /*a6c0*/  LDL R2, [R1+0xc] ;  /* 0x00000c0001027983 */ /* 0x000ea20000100800 */
[----:B------:R-:W-:Y:S01]  /*a6d0*/  IMAD.MOV.U32 R6, RZ, RZ, R0 ;  /* 0x000000ffff067224 */ /* 0x000fe200078e0000 */
[----:B--2---:R-:W-:-:S13]  /*a6e0*/  ISETP.NE.AND P0, PT, R2, RZ, PT ;  /* 0x000000ff0200720c */ /* 0x004fda0003f05270 */
[----:B------:R-:W-:Y:S05]  /*a6f0*/  @!P0 BRA `(.L_x_83) ;  /* 0x00000000004c8947 */ /* 0x000fea0003800000 */
[----:B-1----:R-:W2:Y:S01]  /*a700*/  LDL R5, [R1+0x4] ;  /* 0x0000040001057983 */ /* 0x002ea20000100800 */
        /* <DEDUP_REMOVED lines=18> */
.L_x_83:
[----:B------:R-:W3:Y:S01]  /*a830*/  LDL R2, [R1] ;  /* 0x0000000001027983 */ /* 0x000ee20000100800 */
[----:B--2---:R-:W-:Y:S01]  /*a840*/  LEA R4, R18, UR36, 0x3 ;  /* 0x0000002412047c11 */ /* 0x004fe2000f8e18ff */
[----:B------:R-:W-:Y:S01]  /*a850*/  BSSY B2, `(.L_x_84) ;  /* 0x0000007000027945 */ /* 0x000fe20003800000 */
[----:B------:R-:W2:Y:S02]  /*a860*/  S2R R3, SR_TID.X ;  /* 0x0000000000037919 */ /* 0x000ea40000002100 */
[----:B--2---:R-:W-:-:S04]  /*a870*/  LOP3.LUT R3, R3, 0x7f, RZ, 0xc0, !PT ;  /* 0x0000007f03037812 */ /* 0x004fc800078ec0ff */
[----:B------:R-:W-:Y:S02]  /*a880*/  ISETP.NE.AND P1, PT, R3, RZ, PT ;  /* 0x000000ff0300720c */ /* 0x000fe40003f25270 */
[----:B---3--:R-:W-:-:S04]  /*a890*/  SHF.L.U32 R2, R2, 0x1f, RZ ;  /* 0x0000001f02027819 */ /* 0x008fc800000006ff */
[----:B------:R-:W2:Y:S02]  /*a8a0*/  SYNCS.PHASECHK.TRANS64.TRYWAIT P0, [R4+URZ+0x22840], R2 ;  /* 0x02284002040075a7 */ /* 0x000ea4000800017f */
[----:B--2---:R-:W-:Y:S05]  /*a8b0*/  @!P0 BRA `(.L_x_85) ;  /* 0x0000002400448947 */ /* 0x004fea0003800000 */
.L_x_156:
[----:B------:R-:W-:Y:S05]  /*a8c0*/  BSYNC B2 ;  /* 0x0000000000027941 */ /* 0x000fea0003800000 */
.L_x_84:
[----:B------:R-:W-:Y:S04]  /*a8d0*/  BSSY B2, `(.L_x_86) ;  /* 0x0000009000027945 */ /* 0x000fe80003800000 */
[----:B------:R-:W-:Y:S05]  /*a8e0*/  @P1 BRA `(.L_x_87) ;  /* 0x00000000001c1947 */ /* 0x000fea0003800000 */
[----:B-1----:R-:W1:Y:S01]  /*a8f0*/  S2R R5, SR_TID.X ;  /* 0x0000000000057919 */ /* 0x002e620000002100 */
[----:B------:R-:W-:-:S04]  /*a900*/  IMAD.MOV.U32 R3, RZ, RZ, 0x3000 ;  /* 0x00003000ff037424 */ /* 0x000fc800078e00ff */
[----:B------:R3:W-:Y:S01]  /*a910*/  SYNCS.ARRIVE.TRANS64 RZ, [R4+URZ+0x22830], R3 ;  /* 0x0228300304ff79a7 */ /* 0x0007e2000800003f */
[----:B-1----:R-:W-:-:S04]  /*a920*/  LOP3.LUT R5, R5, 0x1f, RZ, 0xc0, !PT ;  /* 0x0000001f05057812 */ /* 0x002fc800078ec0ff */
[----:B------:R-:W-:-:S13]  /*a930*/  ISETP.NE.AND P0, PT, R5, RZ, PT ;  /* 0x000000ff0500720c */ /* 0x000fda0003f05270 */
[----:B---3--:R-:W-:Y:S05]  /*a940*/  @!P0 BRA `(.L_x_87) ;  /* 0x0000000000048947 */ /* 0x008fea0003800000 */
[----:B------:R-:W-:Y:S01]  /*a950*/  BPT.TRAP 0x1 ;  /* 0x000000040000795c */ /* 0x000fe20000300000 */
.L_x_87:
[----:B------:R-:W-:Y:S05]  /*a960*/  BSYNC B2 ;  /* 0x0000000000027941 */ /* 0x000fea0003800000 */
.L_x_86:
[----:B------:R-:W-:Y:S01]  /*a970*/  IMAD.MOV.U32 R8, RZ, RZ, RZ ;  /* 0x000000ffff087224 */ /* 0x000fe200078e00ff */
[----:B------:R-:W-:Y:S01]  /*a980*/  UIADD3 UR4, UP0, UR40, 0x370, URZ ;  /* 0x0000037028047890 */ /* 0x000fe2000ff1e03f */
[----:B-1----:R-:W-:Y:S01]  /*a990*/  IMAD.U32 R5, RZ, RZ, UR36 ;  /* 0x00000024ff057e24 */ /* 0x002fe2000f8e00ff */
[----:B------:R-:W-:Y:S01]  /*a9a0*/  PLOP3.LUT P0, PT, PT, PT, PT, 0x80, 0x0 ;  /* 0x000000000000781c */ /* 0x000fe20003f0f070 */
[----:B------:R-:W-:Y:S01]  /*a9b0*/  IMAD R6, R6, 0x60, RZ ;  /* 0x0000006006067824 */ /* 0x000fe200078e02ff */
[----:B------:R-:W-:Y:S01]  /*a9c0*/  R2UR UR10, R8 ;  /* 0x00000000080a72ca */ /* 0x000fe200000e0000 */
[----:B------:R-:W-:Y:S01]  /*a9d0*/  IMAD R3, R18, 0x3000, R5 ;  /* 0x0000300012037824 */ /* 0x000fe200078e0205 */
[----:B------:R-:W-:Y:S01]  /*a9e0*/  UIADD3.X UR5, URZ, UR41, URZ, UP0, !UPT ;  /* 0x000000293f057290 */ /* 0x000fe200087fe43f */
[----:B0-----:R-:W-:Y:S01]  /*a9f0*/  VIADD R7, R4, 0x22830 ;  /* 0x0002283004077836 */ /* 0x001fe20000000000 */
[----:B------:R-:W-:Y:S01]  /*aa00*/  UMOV UR6, 0x0 ;  /* 0x0000000000067882 */ /* 0x000fe20000000000 */
[----:B------:R-:W-:Y:S01]  /*aa10*/  VIADD R3, R3, 0x1c400 ;  /* 0x0001c40003037836 */ /* 0x000fe20000000000 */
[----:B------:R-:W-:-:S09]  /*aa20*/  UMOV UR7, 0x14f00000 ;  /* 0x14f0000000077882 */ /* 0x000fd20000000000 */
.L_x_88:
        /* <DEDUP_REMOVED lines=13> */
.L_x_157:
[----:B------:R-:W-:Y:S05]  /*ab00*/  BSYNC B2 ;  /* 0x0000000000027941 */ /* 0x000fea0003800000 */
.L_x_89:
[----:B------:R-:W-:Y:S01]  /*ab10*/  BSSY B2, `(.L_x_91) ;  /* 0x000000b000027945 */ /* 0x000fe20003800000 */
[----:B0-2---:R-:W-:Y:S02]  /*ab20*/  IMAD.MOV.U32 R2, RZ, RZ, 0x0 ;  /* 0x00000000ff027424 */ /* 0x005fe400078e00ff */
[----:B------:R-:W-:Y:S01]  /*ab30*/  IMAD.MOV.U32 R3, RZ, RZ, 0x14f00000 ;  /* 0x14f00000ff037424 */ /* 0x000fe200078e00ff */
[----:B------:R-:W-:Y:S06]  /*ab40*/  @P1 BRA `(.L_x_92) ;  /* 0x00000000001c1947 */ /* 0x000fec0003800000 */
[----:B------:R-:W0:Y:S01]  /*ab50*/  S2R R9, SR_TID.X ;  /* 0x0000000000097919 */ /* 0x000e220000002100 */
[----:B------:R-:W-:-:S04]  /*ab60*/  IMAD.MOV.U32 R7, RZ, RZ, 0xc000 ;  /* 0x0000c000ff077424 */ /* 0x000fc800078e00ff */
[----:B------:R1:W-:Y:S01]  /*ab70*/  SYNCS.ARRIVE.TRANS64 RZ, [R4+URZ+0x22850], R7 ;  /* 0x0228500704ff79a7 */ /* 0x0003e2000800003f */
[----:B0-----:R-:W-:-:S04]  /*ab80*/  LOP3.LUT R9, R9, 0x1f, RZ, 0xc0, !PT ;  /* 0x0000001f09097812 */ /* 0x001fc800078ec0ff */
[----:B------:R-:W-:-:S13]  /*ab90*/  ISETP.NE.AND P0, PT, R9, RZ, PT ;  /* 0x000000ff0900720c */ /* 0x000fda0003f05270 */
[----:B-1----:R-:W-:Y:S05]  /*aba0*/  @!P0 BRA `(.L_x_92) ;  /* 0x0000000000048947 */ /* 0x002fea0003800000 */
[----:B------:R-:W-:Y:S01]  /*abb0*/  BPT.TRAP 0x1 ;  /* 0x000000040000795c */ /* 0x000fe20000300000 */
.L_x_92:
[----:B------:R-:W-:Y:S05]  /*abc0*/  BSYNC B2 ;  /* 0x0000000000027941 */ /* 0x000fea0003800000 */
.L_x_91:
[----:B------:R-:W-:Y:S01]  /*abd0*/  R2UR UR10, R8 ;  /* 0x00000000080a72ca */ /* 0x000fe200000e0000 */
[----:B------:R-:W-:Y:S01]  /*abe0*/  IMAD R5, R18, 0xc000, R5 ;  /* 0x0000c00012057824 */ /* 0x000fe200078e0205 */
[----:B------:R-:W-:Y:S01]  /*abf0*/  R2UR UR6, R2 ;  /* 0x00000000020672ca */ /* 0x000fe200000e0000 */
[----:B------:R-:W-:Y:S01]  /*ac00*/  UIADD3 UR4, UP0, UR40, 0x470, URZ ;  /* 0x0000047028047890 */ /* 0x000fe2000ff1e03f */
[----:B------:R-:W-:Y:S01]  /*ac10*/  R2UR UR7, R3 ;  /* 0x00000000030772ca */ /* 0x000fe200000e0000 */
[----:B------:R-:W-:Y:S01]  /*ac20*/  VIADD R4, R4, 0x22850 ;  /* 0x0002285004047836 */ /* 0x000fe20000000000 */
[----:B------:R-:W-:Y:S01]  /*ac30*/  PLOP3.LUT P0, PT, PT, PT, PT, 0x80, 0x0 ;  /* 0x000000000000781c */ /* 0x000fe20003f0f070 */
[----:B------:R-:W-:Y:S01]  /*ac40*/  VIADD R7, R5, 0x400 ;  /* 0x0000040005077836 */ /* 0x000fe20000000000 */
[----:B------:R-:W-:-:S12]  /*ac50*/  UIADD3.X UR5, URZ, UR41, URZ, UP0, !UPT ;  /* 0x000000293f057290 */ /* 0x000fd800087fe43f */
.L_x_93:
        /* <DEDUP_REMOVED lines=15> */
.L_x_94:
        /* <DEDUP_REMOVED lines=15> */
.L_x_95:
        /* <DEDUP_REMOVED lines=15> */
.L_x_96:
        /* <DEDUP_REMOVED lines=9> */
[----:B--2---:R-:W-:Y:S05]  /*afc0*/  @P0 BRA.U.ANY `(.L_x_96) ;  /* 0xfffffffd00d80947 */ /* 0x004fea000393ffff */
.L_x_82:
[----:B------:R-:W-:Y:S05]  /*afd0*/  BSYNC B1 ;  /* 0x0000000000017941 */ /* 0x000fea0003800000 */
.L_x_81:
[----:B------:R-:W2:Y:S04]  /*afe0*/  LDL R3, [R1+0x8] ;  /* 0x0000080001037983 */ /* 0x000ea80000100800 */
[----:B------:R-:W3:Y:S01]  /*aff0*/  LDL.LU R2, [R1] ;  /* 0x0000000001027983 */ /* 0x000ee20000300800 */
[----:B0-----:R-:W-:Y:S01]  /*b000*/  VIADD R7, R18, 0x1 ;  /* 0x0000000112077836 */ /* 0x001fe20000000000 */
[----:B------:R-:W-:Y:S04]  /*b010*/  BSSY B1, `(.L_x_97) ;  /* 0x0000097000017945 */ /* 0x000fe80003800000 */
[----:B------:R-:W-:-:S04]  /*b020*/  ISETP.NE.AND P0, PT, R7, 0x2, PT ;  /* 0x000000020700780c */ /* 0x000fc80003f05270 */
[----:B------:R-:W-:Y:S02]  /*b030*/  SEL R6, RZ, 0x1, P0 ;  /* 0x00000001ff067807 */ /* 0x000fe40000000000 */
[----:B------:R-:W-:Y:S02]  /*b040*/  SEL R7, R7, RZ, P0 ;  /* 0x000000ff07077207 */ /* 0x000fe40000000000 */
[----:B--2---:R-:W-:Y:S02]  /*b050*/  ISETP.NE.AND P2, PT, R3, RZ, PT ;  /* 0x000000ff0300720c */ /* 0x004fe40003f45270 */
[----:B---3--:R-:W-:-:S11]  /*b060*/  LOP3.LUT R6, R2, R6, RZ, 0x3c, !PT ;  /* 0x0000000602067212 */ /* 0x008fd600078e3cff */
[----:B------:R-:W-:Y:S05]  /*b070*/  @!P2 BRA `(.L_x_98) ;  /* 0x000000080040a947 */ /* 0x000fea0003800000 */
[----:B------:R-:W2:Y:S01]  /*b080*/  LDL R2, [R1+0xc] ;  /* 0x00000c0001027983 */ /* 0x000ea20000100800 */
[----:B------:R-:W-:Y:S01]  /*b090*/  VIADD R8, R0, 0xffffffff ;  /* 0xffffffff00087836 */ /* 0x000fe20000000000 */
[----:B--2---:R-:W-:-:S13]  /*b0a0*/  ISETP.NE.AND P2, PT, R2, RZ, PT ;  /* 0x000000ff0200720c */ /* 0x004fda0003f45270 */
[----:B------:R-:W-:Y:S05]  /*b0b0*/  @!P2 BRA `(.L_x_99) ;  /* 0x00000000004ca947 */ /* 0x000fea0003800000 */
[----:B------:R-:W2:Y:S01]  /*b0c0*/  LDL R9, [R1+0x4] ;  /* 0x0000040001097983 */ /* 0x000ea20000100800 */
[----:B------:R-:W0:Y:S01]  /*b0d0*/  LDC R4, c[0x0][0x43c] ;  /* 0x00010f00ff047b82 */ /* 0x000e220000000800 */
[----:B------:R-:W-:Y:S01]  /*b0e0*/  ULDC.64 UR4, c[0x0][0x428] ;  /* 0x00010a0000047ab9 */ /* 0x000fe20000000a00 */
[----:B0-----:R-:W-:-:S13]  /*b0f0*/  ISETP.NE.AND P0, PT, R4, 0x1, PT ;  /* 0x000000010400780c */ /* 0x001fda0003f05270 */
        /* <DEDUP_REMOVED lines=15> */
.L_x_99:
[----:B0-----:R-:W-:Y:S01]  /*b1f0*/  LEA R4, R7, UR36, 0x3 ;  /* 0x0000002407047c11 */ /* 0x001fe2000f8e18ff */
[----:B------:R-:W0:Y:S01]  /*b200*/  S2R R3, SR_TID.X ;  /* 0x0000000000037919 */ /* 0x000e220000002100 */
[----:B------:R-:W-:Y:S01]  /*b210*/  SHF.L.U32 R2, R6, 0x1f, RZ ;  /* 0x0000001f06027819 */ /* 0x000fe200000006ff */
[----:B------:R-:W-:Y:S03]  /*b220*/  BSSY B2, `(.L_x_100) ;  /* 0x0000005000027945 */ /* 0x000fe60003800000 */
[----:B------:R-:W2:Y:S01]  /*b230*/  SYNCS.PHASECHK.TRANS64.TRYWAIT P0, [R4+URZ+0x22840], R2 ;  /* 0x02284002040075a7 */ /* 0x000ea2000800017f */
[----:B0-----:R-:W-:-:S04]  /*b240*/  LOP3.LUT R3, R3, 0x7f, RZ, 0xc0, !PT ;  /* 0x0000007f03037812 */ /* 0x001fc800078ec0ff */
[----:B------:R-:W-:Y:S01]  /*b250*/  ISETP.NE.AND P1, PT, R3, RZ, PT ;  /* 0x000000ff0300720c */ /* 0x000fe20003f25270 */
[----:B--2---:R-:W-:-:S12]  /*b260*/  @!P0 BRA `(.L_x_101) ;  /* 0x0000001c00008947 */ /* 0x004fd80003800000 */
.L_x_158:
[----:B------:R-:W-:Y:S05]  /*b270*/  BSYNC B2 ;  /* 0x0000000000027941 */ /* 0x000fea0003800000 */
.L_x_100:
[----:B------:R-:W-:Y:S04]  /*b280*/  BSSY B2, `(.L_x_102) ;  /* 0x0000009000027945 */ /* 0x000fe80003800000 */
[----:B------:R-:W-:Y:S05]  /*b290*/  @P1 BRA `(.L_x_103) ;  /* 0x00000000001c1947 */ /* 0x000fea0003800000 */
[----:B-1----:R-:W1:Y:S01]  /*b2a0*/  S2R R5, SR_TID.X ;  /* 0x0000000000057919 */ /* 0x002e620000002100 */
[----:B------:R-:W-:-:S04]  /*b2b0*/  IMAD.MOV.U32 R3, RZ, RZ, 0x3000 ;  /* 0x00003000ff037424 */ /* 0x000fc800078e00ff */
[----:B------:R2:W-:Y:S01]  /*b2c0*/  SYNCS.ARRIVE.TRANS64 RZ, [R4+URZ+0x22830], R3 ;  /* 0x0228300304ff79a7 */ /* 0x0005e2000800003f */
[----:B-1----:R-:W-:-:S04]  /*b2d0*/  LOP3.LUT R5, R5, 0x1f, RZ, 0xc0, !PT ;  /* 0x0000001f05057812 */ /* 0x002fc800078ec0ff */
[----:B------:R-:W-:-:S13]  /*b2e0*/  ISETP.NE.AND P0, PT, R5, RZ, PT ;  /* 0x000000ff0500720c */ /* 0x000fda0003f05270 */
[----:B--2---:R-:W-:Y:S05]  /*b2f0*/  @!P0 BRA `(.L_x_103) ;  /* 0x0000000000048947 */ /* 0x004fea0003800000 */
[----:B------:R-:W-:Y:S01]  /*b300*/  BPT.TRAP 0x1 ;  /* 0x000000040000795c */ /* 0x000fe20000300000 */
.L_x_103:
[----:B------:R-:W-:Y:S05]  /*b310*/  BSYNC B2 ;  /* 0x0000000000027941 */ /* 0x000fea0003800000 */
.L_x_102:
        /* <DEDUP_REMOVED lines=12> */
.L_x_104:
        /* <DEDUP_REMOVED lines=10> */
[----:B------:R-:W1:Y:S01]  /*b480*/  SYNCS.PHASECHK.TRANS64.TRYWAIT P0, [R4+URZ+0x22860], R2 ;  /* 0x02286002040075a7 */ /* 0x000e62000800017f */
[----:B------:R-:W-:Y:S04]  /*b490*/  BSSY B2, `(.L_x_105) ;  /* 0x0000002000027945 */ /* 0x000fe80003800000 */
[----:B-1----:R-:W-:Y:S05]  /*b4a0*/  @!P0 BRA `(.L_x_106) ;  /* 0x0000001800848947 */ /* 0x002fea0003800000 */
.L_x_159:
[----:B------:R-:W-:Y:S05]  /*b4b0*/  BSYNC B2 ;  /* 0x0000000000027941 */ /* 0x000fea0003800000 */
.L_x_105:
[----:B------:R-:W-:Y:S01]  /*b4c0*/  BSSY B2, `(.L_x_107) ;  /* 0x000000b000027945 */ /* 0x000fe20003800000 */
[----:B01----:R-:W-:Y:S02]  /*b4d0*/  IMAD.MOV.U32 R2, RZ, RZ, 0x0 ;  /* 0x00000000ff027424 */ /* 0x003fe400078e00ff */
        /* <DEDUP_REMOVED lines=9> */
.L_x_108:
[----:B------:R-:W-:Y:S05]  /*b570*/  BSYNC B2 ;  /* 0x0000000000027941 */ /* 0x000fea0003800000 */
.L_x_107:
        /* <DEDUP_REMOVED lines=9> */
.L_x_109:
        /* <DEDUP_REMOVED lines=15> */
.L_x_110:
        /* <DEDUP_REMOVED lines=15> */
.L_x_111:
        /* <DEDUP_REMOVED lines=15> */
.L_x_112:
        /* <DEDUP_REMOVED lines=10> */
.L_x_98:
[----:B------:R-:W-:Y:S05]  /*b980*/  BSYNC B1 ;  /* 0x0000000000017941 */ /* 0x000fea0003800000 */
.L_x_97:
[----:B------:R-:W-:Y:S01]  /*b990*/  VIADD R7, R7, 0x1 ;  /* 0x0000000107077836 */ /* 0x000fe20000000000 */
[C---:B------:R-:W-:Y:S01]  /*b9a0*/  ISETP.GT.AND P1, PT, R0.reuse, 0x1, PT ;  /* 0x000000010000780c */ /* 0x040fe20003f24270 */
[----:B------:R-:W-:-:S03]  /*b9b0*/  VIADD R0, R0, 0xfffffffe ;  /* 0xfffffffe00007836 */ /* 0x000fc60000000000 */
[----:B------:R-:W-:-:S04]  /*b9c0*/  ISETP.NE.AND P0, PT, R7, 0x2, PT ;  /* 0x000000020700780c */ /* 0x000fc80003f05270 */
[----:B------:R-:W-:Y:S02]  /*b9d0*/  SEL R3, RZ, 0x1, P0 ;  /* 0x00000001ff037807 */ /* 0x000fe40000000000 */
[----:B------:R-:W-:Y:S02]  /*b9e0*/  SEL R18, R7, RZ, P0 ;  /* 0x000000ff07127207 */ /* 0x000fe40000000000 */
[----:B------:R-:W-:-:S05]  /*b9f0*/  LOP3.LUT R2, R6, R3, RZ, 0x3c, !PT ;  /* 0x0000000306027212 */ /* 0x000fca00078e3cff */
[----:B------:R2:W-:Y:S01]  /*ba00*/  STL [R1], R2 ;  /* 0x0000000201007387 */ /* 0x0005e20000100800 */
[----:B------:R-:W-:Y:S05]  /*ba10*/  @P1 BRA `(.L_x_113) ;  /* 0xffffffec00181947 */ /* 0x000fea000383ffff */
.L_x_80:
[----:B------:R-:W-:Y:S05]  /*ba20*/  BSYNC B0 ;  /* 0x0000000000007941 */ /* 0x000fea0003800000 */
.L_x_62:
[----:B--2---:R-:W2:Y:S01]  /*ba30*/  LDL.LU R2, [R1+0x24] ;  /* 0x0000240001027983 */ /* 0x004ea20000300800 */
[----:B------:R-:W-:-:S03]  /*ba40*/  ULDC UR4, c[0x0][0xc34] ;  /* 0x00030d0000047ab9 */ /* 0x000fc60000000800 */
[----:B------:R-:W3:Y:S01]  /*ba50*/  LDL.LU R0, [R1+0x30] ;  /* 0x0000300001007983 */ /* 0x000ee20000300800 */
[----:B--2---:R-:W-:Y:S02]  /*ba60*/  VIADD R2, R2, UR38 ;  /* 0x0000002602027c36 */ /* 0x004fe40008000000 */
[----:B---3--:R-:W-:-:S03]  /*ba70*/  VIADD R0, R0, 0x1 ;  /* 0x0000000100007836 */ /* 0x008fc60000000000 */
[----:B------:R2:W-:Y:S01]  /*ba80*/  STL [R1+0x24], R2 ;  /* 0x0000240201007387 */ /* 0x0005e20000100800 */
[----:B------:R-:W-:-:S03]  /*ba90*/  ISETP.GE.AND P0, PT, R2, UR4, PT ;  /* 0x0000000402007c0c */ /* 0x000fc6000bf06270 */
[----:B------:R2:W-:Y:S10]  /*baa0*/  STL [R1+0x30], R0 ;  /* 0x0000300001007387 */ /* 0x0005f40000100800 */
[----:B--2---:R-:W-:Y:S05]  /*bab0*/  @!P0 BRA `(.L_x_114) ;  /* 0xffffffc400288947 */ /* 0x004fea000383ffff */
[----:B------:R-:W-:-:S07]  /*bac0*/  LOP3.LUT R2, R0, 0x1, RZ, 0xc, !PT ;  /* 0x0000000100027812 */ /* 0x000fce00078e0cff */
.L_x_38:
[----:B0-----:R-:W0:Y:S01]  /*bad0*/  S2R R3, SR_CgaCtaId ;  /* 0x0000000000037919 */ /* 0x001e220000008800 */
[----:B------:R-:W-:Y:S01]  /*bae0*/  MOV R0, 0x400 ;  /* 0x0000040000007802 */ /* 0x000fe20000000f00 */
[----:B------:R-:W-:Y:S03]  /*baf0*/  BSSY B0, `(.L_x_115) ;  /* 0x0000005000007945 */ /* 0x000fe60003800000 */
[----:B0-----:R-:W-:Y:S02]  /*bb00*/  LEA R0, R3, R0, 0x18 ;  /* 0x0000000003007211 */ /* 0x001fe400078ec0ff */
[----:B------:R-:W-:-:S04]  /*bb10*/  SHF.L.U32 R3, R2, 0x1f, RZ ;  /* 0x0000001f02037819 */ /* 0x000fc800000006ff */
[----:B------:R-:W0:Y:S02]  /*bb20*/  SYNCS.PHASECHK.TRANS64.TRYWAIT P0, [R0+URZ+0x22820], R3 ;  /* 0x02282003000075a7 */ /* 0x000e24000800017f */
[----:B0-----:R-:W-:Y:S05]  /*bb30*/  @!P0 BRA `(.L_x_116) ;  /* 0x0000001000f48947 */ /* 0x001fea0003800000 */
.L_x_160:
[----:B------:R-:W-:Y:S05]  /*bb40*/  BSYNC B0 ;  /* 0x0000000000007941 */ /* 0x000fea0003800000 */
.L_x_115:
[----:B------:R-:W-:-:S03]  /*bb50*/  UMOV UR4, 0xffffffff ;  /* 0xffffffff00047882 */ /* 0x000fc60000000000 */
[----:B------:R-:W-:Y:S05]  /*bb60*/  BRA.DIV UR4, `(.L_x_117) ;  /* 0x0000001204fc7947 */ /* 0x000fea000b800000 */
[----:B------:R-:W2:Y:S02]  /*bb70*/  S2R R2, SR_TID.X ;  /* 0x0000000000027919 */ /* 0x000ea40000002100 */
[----:B--2---:R-:W-:-:S04]  /*bb80*/  SHF.R.U32.HI R2, RZ, 0x5, R2 ;  /* 0x00000005ff027819 */ /* 0x004fc80000011602 */
[----:B------:R-:W-:-:S05]  /*bb90*/  LOP3.LUT R2, R2, 0x3, RZ, 0xc0, !PT ;  /* 0x0000000302027812 */ /* 0x000fca00078ec0ff */
[----:B------:R2:W3:Y:S02]  /*bba0*/  SHFL.IDX PT, R14, R2, RZ, 0x1f ;  /* 0x00001fff020e7589 */ /* 0x0004e400000e0000 */
.L_x_163:
[----:B---3--:R-:W-:Y:S01]  /*bbb0*/  ISETP.NE.AND P0, PT, R14, RZ, PT ;  /* 0x000000ff0e00720c */ /* 0x008fe20003f05270 */
[----:B------:R-:W-:-:S12]  /*bbc0*/  BSSY B0, `(.L_x_118) ;  /* 0x0000025000007945 */ /* 0x000fd80003800000 */
[----:B------:R-:W-:Y:S05]  /*bbd0*/  @P0 BRA `(.L_x_119) ;  /* 0x00000000008c0947 */ /* 0x000fea0003800000 */
[----:B------:R-:W-:-:S03]  /*bbe0*/  UMOV UR4, 0xffffffff ;  /* 0xffffffff00047882 */ /* 0x000fc60000000000 */
[----:B------:R-:W-:Y:S05]  /*bbf0*/  BRA.DIV UR4, `(.L_x_120) ;  /* 0x00000016040c7947 */ /* 0x000fea000b800000 */
[----:B------:R-:W-:-:S13]  /*bc00*/  ELECT P6, URZ, PT ;  /* 0x00000000003f782f */ /* 0x000fda00038c0000 */
.L_x_166:
[----:B------:R-:W-:Y:S05]  /*bc10*/  @!P6 BRA `(.L_x_119) ;  /* 0x00000000007ce947 */ /* 0x000fea0003800000 */
[----:B------:R-:W-:-:S06]  /*bc20*/  ULOP3.LUT UR4, UR37, 0x2, URZ, 0xfc, !UPT ;  /* 0x0000000225047892 */ /* 0x000fcc000f8efc3f */
[----:B--2---:R-:W-:-:S05]  /*bc30*/  IMAD.U32 R2, RZ, RZ, UR4 ;  /* 0x00000004ff027e24 */ /* 0x004fca000f8e00ff */
[----:B------:R-:W-:-:S13]  /*bc40*/  ISETP.NE.AND P2, PT, R2, 0x3, PT ;  /* 0x000000030200780c */ /* 0x000fda0003f45270 */
[----:B------:R-:W-:Y:S05]  /*bc50*/  @!P2 BRA `(.L_x_121) ;  /* 0x000000000004a947 */ /* 0x000fea0003800000 */
[----:B------:R-:W-:Y:S01]  /*bc60*/  BPT.TRAP 0x1 ;  /* 0x000000040000795c */ /* 0x000fe20000300000 */
.L_x_121:
[----:B------:R-:W1:Y:S01]  /*bc70*/  LDL.LU R7, [R1] ;  /* 0x0000000001077983 */ /* 0x000e620000300800 */
[----:B0-----:R-:W-:Y:S02]  /*bc80*/  VIADD R3, R0, 0x22840 ;  /* 0x0002284000037836 */ /* 0x001fe40000000000 */
[C---:B------:R-:W-:Y:S02]  /*bc90*/  VIADD R2, R18.reuse, 0x1 ;  /* 0x0000000112027836 */ /* 0x040fe40000000000 */
[----:B------:R-:W-:-:S03]  /*bca0*/  IMAD R6, R18, 0x8, R3 ;  /* 0x0000000812067824 */ /* 0x000fc600078e0203 */
[----:B------:R-:W-:-:S04]  /*bcb0*/  ISETP.NE.AND P1, PT, R2, 0x2, PT ;  /* 0x000000020200780c */ /* 0x000fc80003f25270 */
[----:B------:R-:W-:Y:S02]  /*bcc0*/  SEL R4, RZ, 0x1, P1 ;  /* 0x00000001ff047807 */ /* 0x000fe40000800000 */
[C---:B-1----:R-:W-:Y:S02]  /*bcd0*/  SHF.L.U32 R5, R7.reuse, 0x1f, RZ ;  /* 0x0000001f07057819 */ /* 0x042fe400000006ff */
[----:B------:R-:W-:Y:S02]  /*bce0*/  LOP3.LUT R7, R7, R4, RZ, 0x3c, !PT ;  /* 0x0000000407077212 */ /* 0x000fe400078e3cff */
[----:B------:R-:W0:Y:S01]  /*bcf0*/  SYNCS.PHASECHK.TRANS64.TRYWAIT P0, [R6+URZ], R5 ;  /* 0x00000005060075a7 */ /* 0x000e22000800017f */
[----:B------:R-:W-:Y:S02]  /*bd00*/  SEL R4, R2, RZ, P1 ;  /* 0x000000ff02047207 */ /* 0x000fe40000800000 */
[----:B------:R-:W-:-:S03]  /*bd10*/  SHF.L.U32 R2, R7, 0x1f, RZ ;  /* 0x0000001f07027819 */ /* 0x000fc600000006ff */
[----:B------:R-:W-:Y:S01]  /*bd20*/  IMAD R3, R4, 0x8, R3 ;  /* 0x0000000804037824 */ /* 0x000fe200078e0203 */
[----:B0-----:R-:W-:Y:S06]  /*bd30*/  @!P0 BRA `(.L_x_122) ;  /* 0x0000001000dc8947 */ /* 0x001fec0003800000 */
.L_x_167:
[----:B------:R-:W1:Y:S02]  /*bd40*/  SYNCS.PHASECHK.TRANS64.TRYWAIT P0, [R3+URZ], R2 ;  /* 0x00000002030075a7 */ /* 0x000e64000800017f */
[----:B-1----:R-:W-:Y:S05]  /*bd50*/  @!P0 BRA `(.L_x_123) ;  /* 0x0000001000e88947 */ /* 0x002fea0003800000 */
.L_x_168:
[----:B------:R-:W-:Y:S05]  /*bd60*/  @!P2 BRA `(.L_x_124) ;  /* 0x000000000004a947 */ /* 0x000fea0003800000 */
[----:B------:R-:W-:Y:S01]  /*bd70*/  BPT.TRAP 0x1 ;  /* 0x000000040000795c */ /* 0x000fe20000300000 */
.L_x_124:
[----:B-1----:R-:W-:-:S04]  /*bd80*/  VIADD R3, R0, 0x22860 ;  /* 0x0002286000037836 */ /* 0x002fc80000000000 */
[----:B------:R-:W-:-:S04]  /*bd90*/  IMAD R18, R18, 0x8, R3 ;  /* 0x0000000812127824 */ /* 0x000fc800078e0203 */
[----:B------:R-:W1:Y:S02]  /*bda0*/  SYNCS.PHASECHK.TRANS64.TRYWAIT P0, [R18+URZ], R5 ;  /* 0x00000005120075a7 */ /* 0x000e64000800017f */
[----:B-1----:R-:W-:Y:S05]  /*bdb0*/  @!P0 BRA `(.L_x_125) ;  /* 0x0000001000e48947 */ /* 0x002fea0003800000 */
.L_x_169:
[----:B------:R-:W-:-:S07]  /*bdc0*/  IMAD R3, R4, 0x8, R3 ;  /* 0x0000000804037824 */ /* 0x000fce00078e0203 */
.L_x_126:
[----:B--2---:R2:W3:Y:S02]  /*bdd0*/  SYNCS.PHASECHK.TRANS64.TRYWAIT P0, [R3+URZ], R2 ;  /* 0x00000002030075a7 */ /* 0x0044e4000800017f */
[----:B---3--:R-:W-:Y:S05]  /*bde0*/  @!P0 NANOSLEEP.SYNCS 0x989680 ;  /* 0x009896800000895d */ /* 0x008fea0003900000 */
[----:B------:R-:W3:Y:S02]  /*bdf0*/  @!P0 SYNCS.PHASECHK.TRANS64 P0, [R3+URZ], R2 ;  /* 0x00000002030085a7 */ /* 0x000ee4000800007f */
[----:B---3--:R-:W-:Y:S05]  /*be00*/  @!P0 BRA `(.L_x_126) ;  /* 0xfffffffc00f08947 */ /* 0x008fea000383ffff */
.L_x_119:
[----:B------:R-:W-:Y:S05]  /*be10*/  BSYNC B0 ;  /* 0x0000000000007941 */ /* 0x000fea0003800000 */
.L_x_118:
[----:B------:R-:W-:Y:S05]  /*be20*/  EXIT ;  /* 0x000000000000794d */ /* 0x000fea0003800000 */
.L_x_10:
[----:B0-----:R-:W-:-:S04]  /*be30*/  IMAD.U32 R3, RZ, RZ, UR45 ;  /* 0x0000002dff037e24 */ /* 0x001fc8000f8e00ff */
[----:B------:R0:W1:Y:S03]  /*be40*/  SYNCS.PHASECHK.TRANS64.TRYWAIT P0, [R3+URZ+0x22800], R0 ;  /* 0x02280000030075a7 */ /* 0x000066000800017f */
[----:B-1----:R-:W-:Y:S05]  /*be50*/  @!P0 NANOSLEEP.SYNCS 0x989680 ;  /* 0x009896800000895d */ /* 0x002fea0003900000 */
[----:B------:R-:W1:Y:S02]  /*be60*/  @!P0 SYNCS.PHASECHK.TRANS64 P0, [R3+URZ+0x22800], R0 ;  /* 0x02280000030085a7 */ /* 0x000e64000800007f */
[----:B-1----:R-:W-:Y:S05]  /*be70*/  @!P0 BRA `(.L_x_10) ;  /* 0xfffffffc00ec8947 */ /* 0x002fea000383ffff */
[----:B------:R-:W-:Y:S05]  /*be80*/  BRA `(.L_x_127) ;  /* 0xffffff5000c47947 */ /* 0x000fea000383ffff */
.L_x_14:
[----:B-1----:R-:W-:-:S04]  /*be90*/  IMAD.U32 R3, RZ, RZ, UR21 ;  /* 0x00000015ff037e24 */ /* 0x002fc8000f8e00ff */
[----:B------:R1:W2:Y:S03]  /*bea0*/  SYNCS.PHASECHK.TRANS64.TRYWAIT P1, [R3+URZ+0x22830], R8 ;  /* 0x02283008030075a7 */ /* 0x0002a6000802017f */
[----:B--2---:R-:W-:Y:S05]  /*beb0*/  @!P1 NANOSLEEP.SYNCS 0x989680 ;  /* 0x009896800000995d */ /* 0x004fea0003900000 */
[----:B------:R-:W2:Y:S02]  /*bec0*/  @!P1 SYNCS.PHASECHK.TRANS64 P1, [R3+URZ+0x22830], R8 ;  /* 0x02283008030095a7 */ /* 0x000ea4000802007f */
[----:B--2---:R-:W-:Y:S05]  /*bed0*/  @!P1 BRA `(.L_x_14) ;  /* 0xfffffffc00ec9947 */ /* 0x004fea000383ffff */
[----:B------:R-:W-:Y:S05]  /*bee0*/  BRA `(.L_x_13) ;  /* 0xffffff5000e87947 */ /* 0x000fea000383ffff */
.L_x_18:
[----:B-1----:R1:W2:Y:S02]  /*bef0*/  SYNCS.PHASECHK.TRANS64.TRYWAIT P2, [R9+URZ+0x22850], R8 ;  /* 0x02285008090075a7 */ /* 0x0022a4000804017f */
[----:B--2---:R-:W-:Y:S05]  /*bf00*/  @!P2 NANOSLEEP.SYNCS 0x989680 ;  /* 0x009896800000a95d */ /* 0x004fea0003900000 */
[----:B------:R-:W2:Y:S02]  /*bf10*/  @!P2 SYNCS.PHASECHK.TRANS64 P2, [R9+URZ+0x22850], R8 ;  /* 0x022850080900a5a7 */ /* 0x000ea4000804007f */
[----:B--2---:R-:W-:Y:S05]  /*bf20*/  @!P2 BRA `(.L_x_18) ;  /* 0xfffffffc00f0a947 */ /* 0x004fea000383ffff */
[----:B------:R-:W-:Y:S05]  /*bf30*/  BRA `(.L_x_17) ;  /* 0xffffff6c00e87947 */ /* 0x000fea000383ffff */
.L_x_23:
[----:B-1----:R-:W-:Y:S02]  /*bf40*/  IMAD.U32 R0, RZ, RZ, UR23 ;  /* 0x00000017ff007e24 */ /* 0x002fe4000f8e00ff */
[----:B------:R-:W-:-:S04]  /*bf50*/  IMAD.U32 R9, RZ, RZ, UR25 ;  /* 0x00000019ff097e24 */ /* 0x000fc8000f8e00ff */
[----:B------:R1:W2:Y:S03]  /*bf60*/  SYNCS.PHASECHK.TRANS64.TRYWAIT P3, [R0+URZ+0x22830], R9 ;  /* 0x02283009000075a7 */ /* 0x0002a6000806017f */
[----:B--2---:R-:W-:Y:S05]  /*bf70*/  @!P3 NANOSLEEP.SYNCS 0x989680 ;  /* 0x009896800000b95d */ /* 0x004fea0003900000 */
[----:B------:R-:W2:Y:S02]  /*bf80*/  @!P3 SYNCS.PHASECHK.TRANS64 P3, [R0+URZ+0x22830], R9 ;  /* 0x022830090000b5a7 */ /* 0x000ea4000806007f */
[----:B--2---:R-:W-:Y:S05]  /*bf90*/  @!P3 BRA `(.L_x_23) ;  /* 0xfffffffc00e8b947 */ /* 0x004fea000383ffff */
[----:B------:R-:W-:Y:S05]  /*bfa0*/  BRA `(.L_x_22) ;  /* 0xffffff7400007947 */ /* 0x000fea000383ffff */
.L_x_27:
[----:B0-----:R-:W-:-:S04]  /*bfb0*/  IMAD.U32 R8, RZ, RZ, UR25 ;  /* 0x00000019ff087e24 */ /* 0x001fc8000f8e00ff */
[----:B------:R0:W1:Y:S03]  /*bfc0*/  SYNCS.PHASECHK.TRANS64.TRYWAIT P3, [R195+URZ+0x22850], R8 ;  /* 0x02285008c30075a7 */ /* 0x000066000806017f */
[----:B-1----:R-:W-:Y:S05]  /*bfd0*/  @!P3 NANOSLEEP.SYNCS 0x989680 ;  /* 0x009896800000b95d */ /* 0x002fea0003900000 */
[----:B------:R-:W1:Y:S02]  /*bfe0*/  @!P3 SYNCS.PHASECHK.TRANS64 P3, [R195+URZ+0x22850], R8 ;  /* 0x02285008c300b5a7 */ /* 0x000e64000806007f */
[----:B-1----:R-:W-:Y:S05]  /*bff0*/  @!P3 BRA `(.L_x_27) ;  /* 0xfffffffc00ecb947 */ /* 0x002fea000383ffff */
[----:B------:R-:W-:Y:S05]  /*c000*/  BRA `(.L_x_26) ;  /* 0xffffff9000a47947 */ /* 0x000fea000383ffff */
.L_x_42:
[----:B0-----:R-:W0:Y:S01]  /*c010*/  S2R R0, SR_TID.X ;  /* 0x0000000000007919 */ /* 0x001e220000002100 */
[----:B------:R-:W-:Y:S01]  /*c020*/  BSSY B0, `(.L_x_128) ;  /* 0x000000a000007945 */ /* 0x000fe20003800000 */
[----:B------:R-:W-:Y:S02]  /*c030*/  IMAD.MOV.U32 R12, RZ, RZ, RZ ;  /* 0x000000ffff0c7224 */ /* 0x000fe400078e00ff */
[----:B------:R-:W-:Y:S02]  /*c040*/  IMAD.MOV.U32 R11, RZ, RZ, 0x1f ;  /* 0x0000001fff0b7424 */ /* 0x000fe400078e00ff */
[----:B------:R-:W-:Y:S01]  /*c050*/  IMAD.MOV.U32 R15, RZ, RZ, -0x1 ;  /* 0xffffffffff0f7424 */ /* 0x000fe200078e00ff */
[----:B0-----:R-:W-:-:S04]  /*c060*/  SHF.R.U32.HI R0, RZ, 0x5, R0 ;  /* 0x00000005ff007819 */ /* 0x001fc80000011600 */
[----:B------:R-:W-:-:S05]  /*c070*/  LOP3.LUT R0, R0, 0x3, RZ, 0xc0, !PT ;  /* 0x0000000300007812 */ /* 0x000fca00078ec0ff */
[----:B------:R-:W-:-:S07]  /*c080*/  IMAD.MOV.U32 R13, RZ, RZ, R0 ;  /* 0x000000ffff0d7224 */ /* 0x000fce00078e0000 */
[----:B------:R-:W-:Y:S05]  /*c090*/  WARPSYNC.COLLECTIVE R15, `(.L_x_129) ;  /* 0x000000000f087348 */ /* 0x000fea0003c00000 */
[----:B------:R0:W1:Y:S02]  /*c0a0*/  SHFL.IDX P6, R14, R13, R12, R11 ;  /* 0x0000000c0d0e7389 */ /* 0x00006400000c000b */
[----:B01----:R-:W-:Y:S01]  /*c0b0*/  ENDCOLLECTIVE ;  /* 0x000000000000791b */ /* 0x003fe20003800000 */
.L_x_129:
[----:B------:R-:W-:Y:S05]  /*c0c0*/  BSYNC B0 ;  /* 0x0000000000007941 */ /* 0x000fea0003800000 */
.L_x_128:
[----:B------:R-:W-:Y:S05]  /*c0d0*/  BRA `(.L_x_130) ;  /* 0xffffffc400547947 */ /* 0x000fea000383ffff */
.L_x_44:
[----:B------:R-:W-:Y:S01]  /*c0e0*/  BSSY B0, `(.L_x_131) ;  /* 0x0000006000007945 */ /* 0x000fe20003800000 */
[----:B------:R-:W-:-:S07]  /*c0f0*/  IMAD.MOV.U32 R15, RZ, RZ, -0x1 ;  /* 0xffffffffff0f7424 */ /* 0x000fce00078e00ff */
[----:B0-----:R-:W-:Y:S05]  /*c100*/  WARPSYNC.COLLECTIVE R15, `(.L_x_132) ;  /* 0x000000000f0c7348 */ /* 0x001fea0003c00000 */
[----:B------:R-:W-:Y:S02]  /*c110*/  ELECT P6, UR62, PT ;  /* 0x00000000003e782f */ /* 0x000fe400038c0000 */
[----:B------:R-:W-:Y:S01]  /*c120*/  MOV R14, UR62 ;  /* 0x0000003e000e7c02 */ /* 0x000fe20008000f00 */
[----:B0-----:R-:W-:Y:S10]  /*c130*/  ENDCOLLECTIVE ;  /* 0x000000000000791b */ /* 0x001ff40003800000 */
.L_x_132:
[----:B------:R-:W-:Y:S05]  /*c140*/  BSYNC B0 ;  /* 0x0000000000007941 */ /* 0x000fea0003800000 */
.L_x_131:
[----:B------:R-:W-:Y:S05]  /*c150*/  BRA `(.L_x_133) ;  /* 0xffffffc400547947 */ /* 0x000fea000383ffff */
.L_x_46:
[----:B0-----:R0:W2:Y:S02]  /*c160*/  SYNCS.PHASECHK.TRANS64.TRYWAIT P0, [R0+URZ+0x22840], R2 ;  /* 0x02284002000075a7 */ /* 0x0010a4000800017f */
[----:B--2---:R-:W-:Y:S05]  /*c170*/  @!P0 NANOSLEEP.SYNCS 0x989680 ;  /* 0x009896800000895d */ /* 0x004fea0003900000 */
[----:B------:R-:W2:Y:S02]  /*c180*/  @!P0 SYNCS.PHASECHK.TRANS64 P0, [R0+URZ+0x22840], R2 ;  /* 0x02284002000085a7 */ /* 0x000ea4000800007f */
[----:B--2---:R-:W-:Y:S05]  /*c190*/  @!P0 BRA `(.L_x_46) ;  /* 0xfffffffc00f08947 */ /* 0x004fea000383ffff */
[----:B------:R-:W-:Y:S05]  /*c1a0*/  BRA `(.L_x_134) ;  /* 0xffffffc400b07947 */ /* 0x000fea000383ffff */
.L_x_49:
[----:B------:R-:W-:Y:S01]  /*c1b0*/  IMAD.MOV.U32 R13, RZ, RZ, R2 ;  /* 0x000000ffff0d7224 */ /* 0x000fe200078e0002 */
[----:B------:R-:W0:Y:S01]  /*c1c0*/  S2R R7, SR_TID.X ;  /* 0x0000000000077919 */ /* 0x000e220000002100 */
[----:B------:R-:W-:Y:S02]  /*c1d0*/  IMAD.MOV.U32 R12, RZ, RZ, RZ ;  /* 0x000000ffff0c7224 */ /* 0x000fe400078e00ff */
[----:B------:R-:W-:Y:S02]  /*c1e0*/  IMAD.MOV.U32 R11, RZ, RZ, 0x181f ;  /* 0x0000181fff0b7424 */ /* 0x000fe400078e00ff */
[----:B------:R-:W-:-:S07]  /*c1f0*/  IMAD.MOV.U32 R15, RZ, RZ, -0x1 ;  /* 0xffffffffff0f7424 */ /* 0x000fce00078e00ff */
[----:B0----5:R-:W-:Y:S05]  /*c200*/  WARPSYNC.COLLECTIVE R15, `(.L_x_135) ;  /* 0x000000000f087348 */ /* 0x021fea0003c00000 */
[----:B------:R1:W2:Y:S02]  /*c210*/  SHFL.IDX P6, R14, R13, R12, R11 ;  /* 0x0000000c0d0e7389 */ /* 0x0002a400000c000b */
[----:B012--5:R-:W-:Y:S01]  /*c220*/  ENDCOLLECTIVE ;  /* 0x000000000000791b */ /* 0x027fe20003800000 */
.L_x_135:
[----:B------:R-:W-:Y:S01]  /*c230*/  IMAD.MOV.U32 R13, RZ, RZ, R0 ;  /* 0x000000ffff0d7224 */ /* 0x000fe200078e0000 */
[----:B------:R-:W-:Y:S01]  /*c240*/  LOP3.LUT R7, R7, 0x7f, RZ, 0xc0, !PT ;  /* 0x0000007f07077812 */ /* 0x000fe200078ec0ff */
[----:B------:R-:W-:-:S07]  /*c250*/  IMAD.MOV.U32 R6, RZ, RZ, R14 ;  /* 0x000000ffff067224 */ /* 0x000fce00078e000e */
[----:B------:R-:W-:Y:S05]  /*c260*/  WARPSYNC.COLLECTIVE R15, `(.L_x_136) ;  /* 0x000000000f087348 */ /* 0x000fea0003c00000 */
[----:B------:R0:W1:Y:S02]  /*c270*/  SHFL.IDX P6, R14, R13, R12, R11 ;  /* 0x0000000c0d0e7389 */ /* 0x00006400000c000b */
[----:B01----:R-:W-:Y:S01]  /*c280*/  ENDCOLLECTIVE ;  /* 0x000000000000791b */ /* 0x003fe20003800000 */
.L_x_136:
[----:B------:R-:W-:Y:S01]  /*c290*/  ULDC UR4, c[0x0][0x288] ;  /* 0x0000a20000047ab9 */ /* 0x000fe20000000800 */
[----:B------:R-:W-:Y:S01]  /*c2a0*/  SHF.R.U32.HI R5, RZ, 0x3, R7 ;  /* 0x00000003ff057819 */ /* 0x000fe20000011607 */
[----:B------:R-:W-:-:S04]  /*c2b0*/  IMAD R3, R8, UR4, RZ ;  /* 0x0000000408037c24 */ /* 0x000fc8000f8e02ff */
[----:B------:R-:W-:-:S04]  /*c2c0*/  IMAD.IADD R4, R5, 0x1, R4 ;  /* 0x0000000105047824 */ /* 0x000fc800078e0204 */
[C---:B------:R-:W-:Y:S01]  /*c2d0*/  VIADD R5, R4.reuse, 0x10 ;  /* 0x0000001004057836 */ /* 0x040fe20000000000 */
[-C--:B------:R-:W-:Y:S01]  /*c2e0*/  ISETP.GE.AND P1, PT, R4, R3.reuse, PT ;  /* 0x000000030400720c */ /* 0x080fe20003f26270 */
[----:B------:R-:W-:Y:S02]  /*c2f0*/  IMAD.MOV.U32 R13, RZ, RZ, R2 ;  /* 0x000000ffff0d7224 */ /* 0x000fe400078e0002 */
[----:B------:R-:W-:Y:S01]  /*c300*/  IMAD.MOV.U32 R12, RZ, RZ, 0x1 ;  /* 0x00000001ff0c7424 */ /* 0x000fe200078e00ff */
[----:B------:R-:W-:Y:S01]  /*c310*/  ISETP.GE.AND P2, PT, R5, R3, PT ;  /* 0x000000030500720c */ /* 0x000fe20003f46270 */
[----:B------:R-:W-:-:S12]  /*c320*/  IMAD.MOV.U32 R7, RZ, RZ, R14 ;  /* 0x000000ffff077224 */ /* 0x000fd800078e000e */
[----:B------:R-:W-:Y:S05]  /*c330*/  WARPSYNC.COLLECTIVE R15, `(.L_x_137) ;  /* 0x000000000f087348 */ /* 0x000fea0003c00000 */
[----:B------:R0:W1:Y:S02]  /*c340*/  SHFL.IDX P6, R14, R13, R12, R11 ;  /* 0x0000000c0d0e7389 */ /* 0x00006400000c000b */
[----:B01----:R-:W-:Y:S01]  /*c350*/  ENDCOLLECTIVE ;  /* 0x000000000000791b */ /* 0x003fe20003800000 */
.L_x_137:
[----:B------:R-:W-:-:S05]  /*c360*/  @!P1 LEA R7, P3, R10, R7, 0x1 ;  /* 0x000000070a079211 */ /* 0x000fca00078608ff */
[----:B------:R-:W-:-:S05]  /*c370*/  @!P1 IMAD.X R6, RZ, RZ, R6, P3 ;  /* 0x000000ffff069224 */ /* 0x000fca00018e0606 */
[----:B------:R-:W-:Y:S01]  /*c380*/  @!P1 LOP3.LUT R7, R7, R6, RZ, 0x3c, !PT ;  /* 0x0000000607079212 */ /* 0x000fe200078e3cff */
[----:B------:R-:W-:-:S03]  /*c390*/  IMAD.MOV.U32 R13, RZ, RZ, R0 ;  /* 0x000000ffff0d7224 */ /* 0x000fc600078e0000 */
[----:B------:R-:W-:-:S04]  /*c3a0*/  @!P1 LOP3.LUT R6, R7, R6, RZ, 0x3c, !PT ;  /* 0x0000000607069212 */ /* 0x000fc800078e3cff */
[----:B------:R-:W-:Y:S01]  /*c3b0*/  @!P1 LOP3.LUT R7, R7, R6, RZ, 0x3c, !PT ;  /* 0x0000000607079212 */ /* 0x000fe200078e3cff */
[----:B------:R-:W-:-:S07]  /*c3c0*/  IMAD.MOV.U32 R8, RZ, RZ, R14 ;  /* 0x000000ffff087224 */ /* 0x000fce00078e000e */
[----:B------:R-:W-:Y:S05]  /*c3d0*/  WARPSYNC.COLLECTIVE R15, `(.L_x_138) ;  /* 0x000000000f087348 */ /* 0x000fea0003c00000 */
[----:B------:R0:W1:Y:S02]  /*c3e0*/  SHFL.IDX P6, R14, R13, R12, R11 ;  /* 0x0000000c0d0e7389 */ /* 0x00006400000c000b */
[----:B01----:R-:W-:Y:S01]  /*c3f0*/  ENDCOLLECTIVE ;  /* 0x000000000000791b */ /* 0x003fe20003800000 */
.L_x_138:
[----:B------:R-:W-:Y:S01]  /*c400*/  @!PT LDS RZ, [RZ] ;  /* 0x00000000fffff984 */ /* 0x000fe20000000800 */
[----:B------:R-:W-:Y:S01]  /*c410*/  @!PT LDS RZ, [RZ] ;  /* 0x00000000fffff984 */ /* 0x000fe20000000800 */
[----:B------:R-:W-:Y:S01]  /*c420*/  @!PT LDS RZ, [RZ] ;  /* 0x00000000fffff984 */ /* 0x000fe20000000800 */
[----:B------:R0:W-:Y:S01]  /*c430*/  @!P1 LDGSTS.E.BYPASS.LTC128B.128 [R9+0x18400], desc[UR42][R6.64], !P0 ;  /* 0x1840000006099fae */ /* 0x0001e2000c101d6a */
[----:B------:R-:W-:Y:S02]  /*c440*/  IMAD.MOV.U32 R13, RZ, RZ, R2 ;  /* 0x000000ffff0d7224 */ /* 0x000fe400078e0002 */
[----:B------:R-:W-:Y:S02]  /*c450*/  IMAD.MOV.U32 R12, RZ, RZ, 0x2 ;  /* 0x00000002ff0c7424 */ /* 0x000fe400078e00ff */
[----:B------:R-:W-:-:S07]  /*c460*/  IMAD.MOV.U32 R5, RZ, RZ, R14 ;  /* 0x000000ffff057224 */ /* 0x000fce00078e000e */
[----:B0-----:R-:W-:Y:S05]  /*c470*/  WARPSYNC.COLLECTIVE R15, `(.L_x_139) ;  /* 0x000000000f087348 */ /* 0x001fea0003c00000 */
[----:B------:R1:W2:Y:S02]  /*c480*/  SHFL.IDX P6, R14, R13, R12, R11 ;  /* 0x0000000c0d0e7389 */ /* 0x0002a400000c000b */
[----:B012---:R-:W-:Y:S01]  /*c490*/  ENDCOLLECTIVE ;  /* 0x000000000000791b */ /* 0x007fe20003800000 */
.L_x_139:
[----:B------:R-:W-:Y:S01]  /*c4a0*/  @!P2 LEA R7, P1, R10, R5, 0x1 ;  /* 0x000000050a07a211 */ /* 0x000fe200078208ff */
[----:B------:R-:W-:-:S04]  /*c4b0*/  VIADD R5, R4, 0x20 ;  /* 0x0000002004057836 */ /* 0x000fc80000000000 */
[----:B------:R-:W-:Y:S01]  /*c4c0*/  @!P2 IMAD.X R6, RZ, RZ, R8, P1 ;  /* 0x000000ffff06a224 */ /* 0x000fe200008e0608 */
[----:B------:R-:W-:Y:S01]  /*c4d0*/  ISETP.GE.AND P1, PT, R5, R3, PT ;  /* 0x000000030500720c */ /* 0x000fe20003f26270 */
[----:B------:R-:W-:-:S03]  /*c4e0*/  VIADD R5, R4, 0x30 ;  /* 0x0000003004057836 */ /* 0x000fc60000000000 */
[----:B------:R-:W-:Y:S01]  /*c4f0*/  @!P2 LOP3.LUT R7, R7, R6, RZ, 0x3c, !PT ;  /* 0x000000060707a212 */ /* 0x000fe200078e3cff */
[----:B------:R-:W-:-:S03]  /*c500*/  IMAD.MOV.U32 R13, RZ, RZ, R0 ;  /* 0x000000ffff0d7224 */ /* 0x000fc600078e0000 */
[----:B------:R-:W-:-:S04]  /*c510*/  @!P2 LOP3.LUT R6, R7, R6, RZ, 0x3c, !PT ;  /* 0x000000060706a212 */ /* 0x000fc800078e3cff */
[----:B------:R-:W-:-:S05]  /*c520*/  @!P2 LOP3.LUT R7, R7, R6, RZ, 0x3c, !PT ;  /* 0x000000060707a212 */ /* 0x000fca00078e3cff */
[----:B------:R-:W-:Y:S01]  /*c530*/  @!PT LDS RZ, [RZ] ;  /* 0x00000000fffff984 */ /* 0x000fe20000000800 */
[----:B------:R-:W-:Y:S01]  /*c540*/  @!PT LDS RZ, [RZ] ;  /* 0x00000000fffff984 */ /* 0x000fe20000000800 */
[----:B------:R-:W-:Y:S01]  /*c550*/  @!PT LDS RZ, [RZ] ;  /* 0x00000000fffff984 */ /* 0x000fe20000000800 */
[----:B------:R0:W-:Y:S02]  /*c560*/  @!P2 LDGSTS.E.BYPASS.LTC128B.128 [R9+0x18c00], desc[UR42][R6.64], !P0 ;  /* 0x18c000000609afae */ /* 0x0001e4000c101d6a */
[----:B0-----:R-:W-:-:S07]  /*c570*/  IMAD.MOV.U32 R6, RZ, RZ, R14 ;  /* 0x000000ffff067224 */ /* 0x001fce00078e000e */
[----:B------:R-:W-:Y:S05]  /*c580*/  WARPSYNC.COLLECTIVE R15, `(.L_x_140) ;  /* 0x000000000f087348 */ /* 0x000fea0003c00000 */
[----:B------:R0:W1:Y:S02]  /*c590*/  SHFL.IDX P6, R14, R13, R12, R11 ;  /* 0x0000000c0d0e7389 */ /* 0x00006400000c000b */
[----:B01----:R-:W-:Y:S01]  /*c5a0*/  ENDCOLLECTIVE ;  /* 0x000000000000791b */ /* 0x003fe20003800000 */
.L_x_140:
[----:B------:R-:W-:Y:S02]  /*c5b0*/  IMAD.MOV.U32 R13, RZ, RZ, R2 ;  /* 0x000000ffff0d7224 */ /* 0x000fe400078e0002 */
[----:B------:R-:W-:Y:S02]  /*c5c0*/  IMAD.MOV.U32 R12, RZ, RZ, 0x3 ;  /* 0x00000003ff0c7424 */ /* 0x000fe400078e00ff */
[----:B------:R-:W-:-:S07]  /*c5d0*/  IMAD.MOV.U32 R7, RZ, RZ, R14 ;  /* 0x000000ffff077224 */ /* 0x000fce00078e000e */
[----:B------:R-:W-:Y:S05]  /*c5e0*/  WARPSYNC.COLLECTIVE R15, `(.L_x_141) ;  /* 0x000000000f087348 */ /* 0x000fea0003c00000 */
[----:B------:R0:W1:Y:S02]  /*c5f0*/  SHFL.IDX P6, R14, R13, R12, R11 ;  /* 0x0000000c0d0e7389 */ /* 0x00006400000c000b */
[----:B01----:R-:W-:Y:S01]  /*c600*/  ENDCOLLECTIVE ;  /* 0x000000000000791b */ /* 0x003fe20003800000 */
.L_x_141:
[----:B------:R-:W-:-:S05]  /*c610*/  @!P1 LEA R7, P2, R10, R7, 0x1 ;  /* 0x000000070a079211 */ /* 0x000fca00078408ff */
[----:B------:R-:W-:-:S05]  /*c620*/  @!P1 IMAD.X R6, RZ, RZ, R6, P2 ;  /* 0x000000ffff069224 */ /* 0x000fca00010e0606 */
[----:B------:R-:W-:Y:S01]  /*c630*/  @!P1 LOP3.LUT R7, R7, R6, RZ, 0x3c, !PT ;  /* 0x0000000607079212 */ /* 0x000fe200078e3cff */
[----:B------:R-:W-:-:S03]  /*c640*/  IMAD.MOV.U32 R13, RZ, RZ, R0 ;  /* 0x000000ffff0d7224 */ /* 0x000fc600078e0000 */
[----:B------:R-:W-:-:S04]  /*c650*/  @!P1 LOP3.LUT R6, R7, R6, RZ, 0x3c, !PT ;  /* 0x0000000607069212 */ /* 0x000fc800078e3cff */
[----:B------:R-:W-:-:S05]  /*c660*/  @!P1 LOP3.LUT R7, R7, R6, RZ, 0x3c, !PT ;  /* 0x0000000607079212 */ /* 0x000fca00078e3cff */
[----:B------:R-:W-:Y:S01]  /*c670*/  @!PT LDS RZ, [RZ] ;  /* 0x00000000fffff984 */ /* 0x000fe20000000800 */
[----:B------:R-:W-:Y:S01]  /*c680*/  @!PT LDS RZ, [RZ] ;  /* 0x00000000fffff984 */ /* 0x000fe20000000800 */
[----:B------:R-:W-:Y:S01]  /*c690*/  @!PT LDS RZ, [RZ] ;  /* 0x00000000fffff984 */ /* 0x000fe20000000800 */
[----:B------:R0:W-:Y:S01]  /*c6a0*/  @!P1 LDGSTS.E.BYPASS.LTC128B.128 [R9+0x19400], desc[UR42][R6.64], !P0 ;  /* 0x1940000006099fae */ /* 0x0001e2000c101d6a */
[----:B------:R-:W-:Y:S01]  /*c6b0*/  ISETP.GE.AND P1, PT, R5, R3, PT ;  /* 0x000000030500720c */ /* 0x000fe20003f26270 */
[----:B------:R-:W-:Y:S02]  /*c6c0*/  VIADD R5, R4, 0x40 ;  /* 0x0000004004057836 */ /* 0x000fe40000000000 */
[----:B0-----:R-:W-:-:S10]  /*c6d0*/  IMAD.MOV.U32 R6, RZ, RZ, R14 ;  /* 0x000000ffff067224 */ /* 0x001fd400078e000e */
[----:B------:R-:W-:Y:S05]  /*c6e0*/  WARPSYNC.COLLECTIVE R15, `(.L_x_142) ;  /* 0x000000000f087348 */ /* 0x000fea0003c00000 */
[----:B------:R0:W1:Y:S02]  /*c6f0*/  SHFL.IDX P6, R14, R13, R12, R11 ;  /* 0x0000000c0d0e7389 */ /* 0x00006400000c000b */
[----:B01----:R-:W-:Y:S01]  /*c700*/  ENDCOLLECTIVE ;  /* 0x000000000000791b */ /* 0x003fe20003800000 */
.L_x_142:
[----:B------:R-:W-:Y:S02]  /*c710*/  IMAD.MOV.U32 R13, RZ, RZ, R2 ;  /* 0x000000ffff0d7224 */ /* 0x000fe400078e0002 */
[----:B------:R-:W-:Y:S02]  /*c720*/  IMAD.MOV.U32 R12, RZ, RZ, 0x4 ;  /* 0x00000004ff0c7424 */ /* 0x000fe400078e00ff */
[----:B------:R-:W-:-:S07]  /*c730*/  IMAD.MOV.U32 R7, RZ, RZ, R14 ;  /* 0x000000ffff077224 */ /* 0x000fce00078e000e */
[----:B------:R-:W-:Y:S05]  /*c740*/  WARPSYNC.COLLECTIVE R15, `(.L_x_143) ;  /* 0x000000000f087348 */ /* 0x000fea0003c00000 */
[----:B------:R0:W1:Y:S02]  /*c750*/  SHFL.IDX P6, R14, R13, R12, R11 ;  /* 0x0000000c0d0e7389 */ /* 0x00006400000c000b */
[----:B01----:R-:W-:Y:S01]  /*c760*/  ENDCOLLECTIVE ;  /* 0x000000000000791b */ /* 0x003fe20003800000 */
.L_x_143:
        /* <DEDUP_REMOVED lines=16> */
.L_x_144:
[----:B------:R-:W-:Y:S02]  /*c870*/  IMAD.MOV.U32 R13, RZ, RZ, R2 ;  /* 0x000000ffff0d7224 */ /* 0x000fe400078e0002 */
[----:B------:R-:W-:Y:S02]  /*c880*/  IMAD.MOV.U32 R12, RZ, RZ, 0x5 ;  /* 0x00000005ff0c7424 */ /* 0x000fe400078e00ff */
[----:B------:R-:W-:-:S07]  /*c890*/  IMAD.MOV.U32 R7, RZ, RZ, R14 ;  /* 0x000000ffff077224 */ /* 0x000fce00078e000e */
[----:B------:R-:W-:Y:S05]  /*c8a0*/  WARPSYNC.COLLECTIVE R15, `(.L_x_145) ;  /* 0x000000000f087348 */ /* 0x000fea0003c00000 */
[----:B------:R0:W1:Y:S02]  /*c8b0*/  SHFL.IDX P6, R14, R13, R12, R11 ;  /* 0x0000000c0d0e7389 */ /* 0x00006400000c000b */
[----:B01----:R-:W-:Y:S01]  /*c8c0*/  ENDCOLLECTIVE ;  /* 0x000000000000791b */ /* 0x003fe20003800000 */
.L_x_145:
        /* <DEDUP_REMOVED lines=16> */
.L_x_146:
[----:B------:R-:W-:Y:S02]  /*c9d0*/  IMAD.MOV.U32 R13, RZ, RZ, R2 ;  /* 0x000000ffff0d7224 */ /* 0x000fe400078e0002 */
[----:B------:R-:W-:Y:S02]  /*c9e0*/  IMAD.MOV.U32 R12, RZ, RZ, 0x6 ;  /* 0x00000006ff0c7424 */ /* 0x000fe400078e00ff */
[----:B------:R-:W-:-:S07]  /*c9f0*/  IMAD.MOV.U32 R7, RZ, RZ, R14 ;  /* 0x000000ffff077224 */ /* 0x000fce00078e000e */
[----:B------:R-:W-:Y:S05]  /*ca00*/  WARPSYNC.COLLECTIVE R15, `(.L_x_147) ;  /* 0x000000000f087348 */ /* 0x000fea0003c00000 */
[----:B------:R0:W1:Y:S02]  /*ca10*/  SHFL.IDX P6, R14, R13, R12, R11 ;  /* 0x0000000c0d0e7389 */ /* 0x00006400000c000b */
[----:B01----:R-:W-:Y:S01]  /*ca20*/  ENDCOLLECTIVE ;  /* 0x000000000000791b */ /* 0x003fe20003800000 */
.L_x_147:
        /* <DEDUP_REMOVED lines=11> */
[----:B0-----:R-:W-:-:S12]  /*cae0*/  IMAD.MOV.U32 R6, RZ, RZ, R14 ;  /* 0x000000ffff067224 */ /* 0x001fd800078e000e */
[----:B------:R-:W-:Y:S05]  /*caf0*/  WARPSYNC.COLLECTIVE R15, `(.L_x_148) ;  /* 0x000000000f087348 */ /* 0x000fea0003c00000 */
[----:B------:R0:W1:Y:S02]  /*cb00*/  SHFL.IDX P6, R14, R13, R12, R11 ;  /* 0x0000000c0d0e7389 */ /* 0x00006400000c000b */
[----:B01----:R-:W-:Y:S01]  /*cb10*/  ENDCOLLECTIVE ;  /* 0x000000000000791b */ /* 0x003fe20003800000 */
.L_x_148:
[----:B------:R-:W-:Y:S02]  /*cb20*/  IMAD.MOV.U32 R13, RZ, RZ, R2 ;  /* 0x000000ffff0d7224 */ /* 0x000fe400078e0002 */
[----:B------:R-:W-:Y:S02]  /*cb30*/  IMAD.MOV.U32 R12, RZ, RZ, 0x7 ;  /* 0x00000007ff0c7424 */ /* 0x000fe400078e00ff */
[----:B------:R-:W-:-:S07]  /*cb40*/  IMAD.MOV.U32 R7, RZ, RZ, R14 ;  /* 0x000000ffff077224 */ /* 0x000fce00078e000e */
[----:B------:R-:W-:Y:S05]  /*cb50*/  WARPSYNC.COLLECTIVE R15, `(.L_x_149) ;  /* 0x000000000f087348 */ /* 0x000fea0003c00000 */
[----:B------:R0:W1:Y:S02]  /*cb60*/  SHFL.IDX P6, R14, R13, R12, R11 ;  /* 0x0000000c0d0e7389 */ /* 0x00006400000c000b */
[----:B01----:R-:W-:Y:S01]  /*cb70*/  ENDCOLLECTIVE ;  /* 0x000000000000791b */ /* 0x003fe20003800000 */
.L_x_149:
        /* <DEDUP_REMOVED lines=10> */
.L_x_150:
[----:B------:R-:W-:Y:S01]  /*cc20*/  @!PT LDS RZ, [RZ] ;  /* 0x00000000fffff984 */ /* 0x000fe20000000800 */
[----:B------:R-:W-:Y:S01]  /*cc30*/  @!PT LDS RZ, [RZ] ;  /* 0x00000000fffff984 */ /* 0x000fe20000000800 */
[----:B------:R-:W-:Y:S01]  /*cc40*/  @!PT LDS RZ, [RZ] ;  /* 0x00000000fffff984 */ /* 0x000fe20000000800 */
[----:B------:R1:W-:Y:S01]  /*cc50*/  @!P1 LDGSTS.E.BYPASS.LTC128B.128 [R9+0x1b400], desc[UR42][R6.64], !P0 ;  /* 0x1b40000006099fae */ /* 0x0003e2000c101d6a */
[----:B------:R-:W-:Y:S01]  /*cc60*/  IMAD.MOV.U32 R0, RZ, RZ, R14 ;  /* 0x000000ffff007224 */ /* 0x000fe200078e000e */
[----:B------:R-:W-:Y:S06]  /*cc70*/  BRA `(.L_x_151) ;  /* 0xffffffc400ec7947 */ /* 0x000fec000383ffff */
.L_x_51:
[----:B0-----:R-:W-:-:S04]  /*cc80*/  IMAD.U32 R3, RZ, RZ, UR36 ;  /* 0x00000024ff037e24 */ /* 0x001fc8000f8e00ff */
[----:B------:R0:W1:Y:S03]  /*cc90*/  SYNCS.PHASECHK.TRANS64.TRYWAIT P0, [R3+URZ+0x22820], R0 ;  /* 0x02282000030075a7 */ /* 0x000066000800017f */
[----:B-1----:R-:W-:Y:S05]  /*cca0*/  @!P0 NANOSLEEP.SYNCS 0x989680 ;  /* 0x009896800000895d */ /* 0x002fea0003900000 */
[----:B------:R-:W1:Y:S02]  /*ccb0*/  @!P0 SYNCS.PHASECHK.TRANS64 P0, [R3+URZ+0x22820], R0 ;  /* 0x02282000030085a7 */ /* 0x000e64000800007f */
[----:B-1----:R-:W-:Y:S05]  /*ccc0*/  @!P0 BRA `(.L_x_51) ;  /* 0xfffffffc00ec8947 */ /* 0x002fea000383ffff */
[----:B------:R-:W-:Y:S05]  /*ccd0*/  BRA `(.L_x_152) ;  /* 0xffffffc800207947 */ /* 0x000fea000383ffff */
.L_x_55:
[----:B0-----:R0:W1:Y:S02]  /*cce0*/  SYNCS.PHASECHK.TRANS64.TRYWAIT P0, [R2+URZ+0x22860], R0 ;  /* 0x02286000020075a7 */ /* 0x001064000800017f */
[----:B-1----:R-:W-:Y:S05]  /*ccf0*/  @!P0 NANOSLEEP.SYNCS 0x989680 ;  /* 0x009896800000895d */ /* 0x002fea0003900000 */
[----:B------:R-:W1:Y:S02]  /*cd00*/  @!P0 SYNCS.PHASECHK.TRANS64 P0, [R2+URZ+0x22860], R0 ;  /* 0x02286000020085a7 */ /* 0x000e64000800007f */
[----:B-1----:R-:W-:Y:S05]  /*cd10*/  @!P0 BRA `(.L_x_55) ;  /* 0xfffffffc00f08947 */ /* 0x002fea000383ffff */
[----:B------:R-:W-:Y:S05]  /*cd20*/  BRA `(.L_x_153) ;  /* 0xffffffc800447947 */ /* 0x000fea000383ffff */
.L_x_68:
[----:B-1----:R1:W2:Y:S02]  /*cd30*/  SYNCS.PHASECHK.TRANS64.TRYWAIT P0, [R3+URZ+0x22840], R2 ;  /* 0x02284002030075a7 */ /* 0x0022a4000800017f */
[----:B--2---:R-:W-:Y:S05]  /*cd40*/  @!P0 NANOSLEEP.SYNCS 0x989680 ;  /* 0x009896800000895d */ /* 0x004fea0003900000 */
[----:B------:R-:W2:Y:S02]  /*cd50*/  @!P0 SYNCS.PHASECHK.TRANS64 P0, [R3+URZ+0x22840], R2 ;  /* 0x02284002030085a7 */ /* 0x000ea4000800007f */
[----:B--2---:R-:W-:Y:S05]  /*cd60*/  @!P0 BRA `(.L_x_68) ;  /* 0xfffffffc00f08947 */ /* 0x004fea000383ffff */
[----:B------:R-:W-:Y:S05]  /*cd70*/  BRA `(.L_x_154) ;  /* 0xffffffd000407947 */ /* 0x000fea000383ffff */
.L_x_73:
[----:B0-----:R0:W2:Y:S02]  /*cd80*/  SYNCS.PHASECHK.TRANS64.TRYWAIT P0, [R3+URZ+0x22860], R2 ;  /* 0x02286002030075a7 */ /* 0x0010a4000800017f */
[----:B--2---:R-:W-:Y:S05]  /*cd90*/  @!P0 NANOSLEEP.SYNCS 0x989680 ;  /* 0x009896800000895d */ /* 0x004fea0003900000 */
[----:B------:R-:W2:Y:S02]  /*cda0*/  @!P0 SYNCS.PHASECHK.TRANS64 P0, [R3+URZ+0x22860], R2 ;  /* 0x02286002030085a7 */ /* 0x000ea4000800007f */
[----:B--2---:R-:W-:Y:S05]  /*cdb0*/  @!P0 BRA `(.L_x_73) ;  /* 0xfffffffc00f08947 */ /* 0x004fea000383ffff */
[----:B------:R-:W-:Y:S05]  /*cdc0*/  BRA `(.L_x_155) ;  /* 0xffffffd000bc7947 */ /* 0x000fea000383ffff */
.L_x_85:
[----:B--2---:R2:W3:Y:S02]  /*cdd0*/  SYNCS.PHASECHK.TRANS64.TRYWAIT P0, [R4+URZ+0x22840], R2 ;  /* 0x02284002040075a7 */ /* 0x0044e4000800017f */
[----:B---3--:R-:W-:Y:S05]  /*cde0*/  @!P0 NANOSLEEP.SYNCS 0x989680 ;  /* 0x009896800000895d */ /* 0x008fea0003900000 */
[----:B------:R-:W3:Y:S02]  /*cdf0*/  @!P0 SYNCS.PHASECHK.TRANS64 P0, [R4+URZ+0x22840], R2 ;  /* 0x02284002040085a7 */ /* 0x000ee4000800007f */
[----:B---3--:R-:W-:Y:S05]  /*ce00*/  @!P0 BRA `(.L_x_85) ;  /* 0xfffffffc00f08947 */ /* 0x008fea000383ffff */
[----:B------:R-:W-:Y:S05]  /*ce10*/  BRA `(.L_x_156) ;  /* 0xffffffd800a87947 */ /* 0x000fea000383ffff */
.L_x_90:
[----:B0-----:R0:W1:Y:S02]  /*ce20*/  SYNCS.PHASECHK.TRANS64.TRYWAIT P0, [R4+URZ+0x22860], R2 ;  /* 0x02286002040075a7 */ /* 0x001064000800017f */
[----:B-1----:R-:W-:Y:S05]  /*ce30*/  @!P0 NANOSLEEP.SYNCS 0x989680 ;  /* 0x009896800000895d */ /* 0x002fea0003900000 */
[----:B------:R-:W1:Y:S02]  /*ce40*/  @!P0 SYNCS.PHASECHK.TRANS64 P0, [R4+URZ+0x22860], R2 ;  /* 0x02286002040085a7 */ /* 0x000e64000800007f */
[----:B-1----:R-:W-:Y:S05]  /*ce50*/  @!P0 BRA `(.L_x_90) ;  /* 0xfffffffc00f08947 */ /* 0x002fea000383ffff */
[----:B------:R-:W-:Y:S05]  /*ce60*/  BRA `(.L_x_157) ;  /* 0xffffffdc00247947 */ /* 0x000fea000383ffff */
.L_x_101:
[----:B0-----:R0:W2:Y:S02]  /*ce70*/  SYNCS.PHASECHK.TRANS64.TRYWAIT P0, [R4+URZ+0x22840], R2 ;  /* 0x02284002040075a7 */ /* 0x0010a4000800017f */
[----:B--2---:R-:W-:Y:S05]  /*ce80*/  @!P0 NANOSLEEP.SYNCS 0x989680 ;  /* 0x009896800000895d */ /* 0x004fea0003900000 */
[----:B------:R-:W2:Y:S02]  /*ce90*/  @!P0 SYNCS.PHASECHK.TRANS64 P0, [R4+URZ+0x22840], R2 ;  /* 0x02284002040085a7 */ /* 0x000ea4000800007f */
[----:B--2---:R-:W-:Y:S05]  /*cea0*/  @!P0 BRA `(.L_x_101) ;  /* 0xfffffffc00f08947 */ /* 0x004fea000383ffff */
[----:B------:R-:W-:Y:S05]  /*ceb0*/  BRA `(.L_x_158) ;  /* 0xffffffe000ec7947 */ /* 0x000fea000383ffff */
.L_x_106:
[----:B-1----:R1:W2:Y:S02]  /*cec0*/  SYNCS.PHASECHK.TRANS64.TRYWAIT P0, [R4+URZ+0x22860], R2 ;  /* 0x02286002040075a7 */ /* 0x0022a4000800017f */
[----:B--2---:R-:W-:Y:S05]  /*ced0*/  @!P0 NANOSLEEP.SYNCS 0x989680 ;  /* 0x009896800000895d */ /* 0x004fea0003900000 */
[----:B------:R-:W2:Y:S02]  /*cee0*/  @!P0 SYNCS.PHASECHK.TRANS64 P0, [R4+URZ+0x22860], R2 ;  /* 0x02286002040085a7 */ /* 0x000ea4000800007f */
[----:B--2---:R-:W-:Y:S05]  /*cef0*/  @!P0 BRA `(.L_x_106) ;  /* 0xfffffffc00f08947 */ /* 0x004fea000383ffff */
[----:B------:R-:W-:Y:S05]  /*cf00*/  BRA `(.L_x_159) ;  /* 0xffffffe400687947 */ /* 0x000fea000383ffff */
.L_x_116:
[----:B0-----:R0:W2:Y:S02]  /*cf10*/  SYNCS.PHASECHK.TRANS64.TRYWAIT P0, [R0+URZ+0x22820], R3 ;  /* 0x02282003000075a7 */ /* 0x0010a4000800017f */
[----:B--2---:R-:W-:Y:S05]  /*cf20*/  @!P0 NANOSLEEP.SYNCS 0x989680 ;  /* 0x009896800000895d */ /* 0x004fea0003900000 */
[----:B------:R-:W2:Y:S02]  /*cf30*/  @!P0 SYNCS.PHASECHK.TRANS64 P0, [R0+URZ+0x22820], R3 ;  /* 0x02282003000085a7 */ /* 0x000ea4000800007f */
[----:B--2---:R-:W-:Y:S05]  /*cf40*/  @!P0 BRA `(.L_x_116) ;  /* 0xfffffffc00f08947 */ /* 0x004fea000383ffff */
[----:B------:R-:W-:Y:S05]  /*cf50*/  BRA `(.L_x_160) ;  /* 0xffffffe800f87947 */ /* 0x000fea000383ffff */
.L_x_117:
[----:B------:R-:W2:Y:S01]  /*cf60*/  S2R R2, SR_TID.X ;  /* 0x0000000000027919 */ /* 0x000ea20000002100 */
[----:B------:R-:W-:Y:S01]  /*cf70*/  BSSY B0, `(.L_x_161) ;  /* 0x000000a000007945 */ /* 0x000fe20003800000 */
[----:B------:R-:W-:Y:S02]  /*cf80*/  IMAD.MOV.U32 R12, RZ, RZ, RZ ;  /* 0x000000ffff0c7224 */ /* 0x000fe400078e00ff */
[----:B------:R-:W-:Y:S02]  /*cf90*/  IMAD.MOV.U32 R11, RZ, RZ, 0x1f ;  /* 0x0000001fff0b7424 */ /* 0x000fe400078e00ff */
[----:B------:R-:W-:Y:S01]  /*cfa0*/  IMAD.MOV.U32 R15, RZ, RZ, -0x1 ;  /* 0xffffffffff0f7424 */ /* 0x000fe200078e00ff */
[----:B--2---:R-:W-:-:S04]  /*cfb0*/  SHF.R.U32.HI R2, RZ, 0x5, R2 ;  /* 0x00000005ff027819 */ /* 0x004fc80000011602 */
[----:B------:R-:W-:-:S05]  /*cfc0*/  LOP3.LUT R2, R2, 0x3, RZ, 0xc0, !PT ;  /* 0x0000000302027812 */ /* 0x000fca00078ec0ff */
[----:B------:R-:W-:-:S07]  /*cfd0*/  IMAD.MOV.U32 R13, RZ, RZ, R2 ;  /* 0x000000ffff0d7224 */ /* 0x000fce00078e0002 */
[----:B01----:R-:W-:Y:S05]  /*cfe0*/  WARPSYNC.COLLECTIVE R15, `(.L_x_162) ;  /* 0x000000000f087348 */ /* 0x003fea0003c00000 */
[----:B------:R2:W3:Y:S02]  /*cff0*/  SHFL.IDX P6, R14, R13, R12, R11 ;  /* 0x0000000c0d0e7389 */ /* 0x0004e400000c000b */
[----:B0123--:R-:W-:Y:S01]  /*d000*/  ENDCOLLECTIVE ;  /* 0x000000000000791b */ /* 0x00ffe20003800000 */
.L_x_162:
[----:B------:R-:W-:Y:S05]  /*d010*/  BSYNC B0 ;  /* 0x0000000000007941 */ /* 0x000fea0003800000 */
.L_x_161:
[----:B------:R-:W-:Y:S05]  /*d020*/  BRA `(.L_x_163) ;  /* 0xffffffe800e07947 */ /* 0x000fea000383ffff */
.L_x_120:
[----:B------:R-:W-:Y:S01]  /*d030*/  BSSY B1, `(.L_x_164) ;  /* 0x0000006000017945 */ /* 0x000fe20003800000 */
[----:B------:R-:W-:-:S07]  /*d040*/  IMAD.MOV.U32 R15, RZ, RZ, -0x1 ;  /* 0xffffffffff0f7424 */ /* 0x000fce00078e00ff */
[----:B012---:R-:W-:Y:S05]  /*d050*/  WARPSYNC.COLLECTIVE R15, `(.L_x_165) ;  /* 0x000000000f0c7348 */ /* 0x007fea0003c00000 */
[----:B------:R-:W-:Y:S02]  /*d060*/  ELECT P6, UR62, PT ;  /* 0x00000000003e782f */ /* 0x000fe400038c0000 */
[----:B------:R-:W-:Y:S01]  /*d070*/  MOV R14, UR62 ;  /* 0x0000003e000e7c02 */ /* 0x000fe20008000f00 */
[----:B012---:R-:W-:Y:S10]  /*d080*/  ENDCOLLECTIVE ;  /* 0x000000000000791b */ /* 0x007ff40003800000 */
.L_x_165:
[----:B------:R-:W-:Y:S05]  /*d090*/  BSYNC B1 ;  /* 0x0000000000017941 */ /* 0x000fea0003800000 */
.L_x_164:
[----:B------:R-:W-:Y:S05]  /*d0a0*/  BRA `(.L_x_166) ;  /* 0xffffffe800d87947 */ /* 0x000fea000383ffff */
.L_x_122:
[----:B0-----:R0:W1:Y:S02]  /*d0b0*/  SYNCS.PHASECHK.TRANS64.TRYWAIT P0, [R6+URZ], R5 ;  /* 0x00000005060075a7 */ /* 0x001064000800017f */
[----:B-1----:R-:W-:Y:S05]  /*d0c0*/  @!P0 NANOSLEEP.SYNCS 0x989680 ;  /* 0x009896800000895d */ /* 0x002fea0003900000 */
[----:B------:R-:W1:Y:S02]  /*d0d0*/  @!P0 SYNCS.PHASECHK.TRANS64 P0, [R6+URZ], R5 ;  /* 0x00000005060085a7 */ /* 0x000e64000800007f */
[----:B-1----:R-:W-:Y:S05]  /*d0e0*/  @!P0 BRA `(.L_x_122) ;  /* 0xfffffffc00f08947 */ /* 0x002fea000383ffff */
[----:B------:R-:W-:Y:S05]  /*d0f0*/  BRA `(.L_x_167) ;  /* 0xffffffec00107947 */ /* 0x000fea000383ffff */
.L_x_123:
[----:B-1----:R1:W2:Y:S02]  /*d100*/  SYNCS.PHASECHK.TRANS64.TRYWAIT P0, [R3+URZ], R2 ;  /* 0x00000002030075a7 */ /* 0x0022a4000800017f */
[----:B--2---:R-:W-:Y:S05]  /*d110*/  @!P0 NANOSLEEP.SYNCS 0x989680 ;  /* 0x009896800000895d */ /* 0x004fea0003900000 */
[----:B------:R-:W2:Y:S02]  /*d120*/  @!P0 SYNCS.PHASECHK.TRANS64 P0, [R3+URZ], R2 ;  /* 0x00000002030085a7 */ /* 0x000ea4000800007f */
[----:B--2---:R-:W-:Y:S05]  /*d130*/  @!P0 BRA `(.L_x_123) ;  /* 0xfffffffc00f08947 */ /* 0x004fea000383ffff */
[----:B------:R-:W-:Y:S05]  /*d140*/  BRA `(.L_x_168) ;  /* 0xffffffec00047947 */ /* 0x000fea000383ffff */
.L_x_125:
[----:B-1----:R1:W2:Y:S02]  /*d150*/  SYNCS.PHASECHK.TRANS64.TRYWAIT P0, [R18+URZ], R5 ;  /* 0x00000005120075a7 */ /* 0x0022a4000800017f */
[----:B--2---:R-:W-:Y:S05]  /*d160*/  @!P0 NANOSLEEP.SYNCS 0x989680 ;  /* 0x009896800000895d */ /* 0x004fea0003900000 */
[----:B------:R-:W2:Y:S02]  /*d170*/  @!P0 SYNCS.PHASECHK.TRANS64 P0, [R18+URZ], R5 ;  /* 0x00000005120085a7 */ /* 0x000ea4000800007f */
[----:B--2---:R-:W-:Y:S05]  /*d180*/  @!P0 BRA `(.L_x_125) ;  /* 0xfffffffc00f08947 */ /* 0x004fea000383ffff */
[----:B------:R-:W-:Y:S05]  /*d190*/  BRA `(.L_x_169) ;  /* 0xffffffec00087947 */ /* 0x000fea000383ffff */
.L_x_170:
[----:B------:R-:W-:-:S00]  /*d1a0*/  BRA `(.L_x_170) ;  /* 0xfffffffc00fc7947 */ /* 0x000fc0000383ffff */
[----:B------:R-:W-:-:S00]  /*d1b0*/  NOP ;  /* 0x0000000000007918 */ /* 0x000fc00000000000 */
        /* <DEDUP_REMOVED lines=12> */
.L_x_6030:


//--------------------- .text._ZN7cutlass13device_kernelIN5flash11enable_sm90INS1_16FlashAttnFwdSm90INS1_25CollectiveMainloopFwdSm90ILi2EN4cute5tupleIJNS5_1CILi1EEES8_S8_EEENS6_IJNS7_ILi128EEENS7_ILi96EEENS7_ILi64EEEEEELi256ENS_6half_tEfNS_4arch4Sm90ELb0ELb0ELb1ELb0ELb0ELb0ELb1ELb1ELb0ELb1ELb0ELb0EEENS1_21CollectiveEpilogueFwdINS6_IJSA_NS7_ILi256EEESB_EEES9_SE_SG_Li256ELb0ELb1ELb0ELb0EEENS1_29StaticPersistentTileSchedulerILb0EEEEEEEEEvNT_6ParamsE --------------------------
	.section	.text._ZN7cutlass13device_kernelIN5flash11enable_sm90INS1_16FlashAttnFwdSm90INS1_25CollectiveMainloopFwdSm90ILi2EN4cute5tupleIJNS5_1CILi1EEES8_S8_EEENS6_IJNS7_ILi128EEENS7_ILi96EEENS7_ILi64EEEEEELi256ENS_6half_tEfNS_4arch4Sm90ELb0ELb0ELb1ELb0ELb0ELb0ELb1ELb1ELb0ELb1ELb0ELb0EEENS1_21CollectiveEpilogueFwdINS6_IJSA_NS7_ILi256EEESB_EEES9_SE_SG_Li256ELb0ELb1ELb0ELb0EEENS1_29StaticPersistentTileSchedulerILb0EEEEEEEEEvNT_6ParamsE,"ax",@progbits
	.align	128
.text._ZN7cutlass13device_kernelIN5flash11enable_sm90INS1_16FlashAttnFwdSm90INS1_25CollectiveMainloopFwdSm90ILi2EN4cute5tupleIJNS5_1CILi1EEES8_S8_EEENS6_IJNS7_ILi128EEENS7_ILi96EEENS7_ILi64EEEEEELi256ENS_6half_tEfNS_4arch4Sm90ELb0ELb0ELb1ELb0ELb0ELb0ELb1ELb1ELb0ELb1ELb0ELb0EEENS1_21CollectiveEpilogueFwdINS6_IJSA_NS7_ILi256EEESB_EEES9_SE_SG_Li256ELb0ELb1ELb0ELb0EEENS1_29StaticPersistentTileSchedulerILb0EEEEEEEEEvNT_6ParamsE:
        .type           _ZN7cutlass13device_kernelIN5flash11enable_sm90INS1_16FlashAttnFwdSm90INS1_25CollectiveMainloopFwdSm90ILi2EN4cute5tupleIJNS5_1CILi1EEES8_S8_EEENS6_IJNS7_ILi128EEENS7_ILi96EEENS7_ILi64EEEEEELi256ENS_6half_tEfNS_4arch4Sm90ELb0ELb0ELb1ELb0ELb0ELb0ELb1ELb1ELb0ELb1ELb0ELb0EEENS1_21CollectiveEpilogueFwdINS6_IJSA_NS7_ILi256EEESB_EEES9_SE_SG_Li256ELb0ELb1ELb0ELb0EEENS1_29StaticPersistentTileSchedulerILb0EEEEEEEEEvNT_6ParamsE,@function
        .size           _ZN7cutlass13device_kernelIN5flash11enable_sm90INS1_16FlashAttnFwdSm90INS1_25CollectiveMainloopFwdSm90ILi2EN4cute5tupleIJNS5_1CILi1EEES8_S8_EEENS6_IJNS7_ILi128EEENS7_ILi96EEENS7_ILi64EEEEEELi256ENS_6half_tEfNS_4arch4Sm90ELb0ELb0ELb1ELb0ELb0ELb0ELb1ELb1ELb0ELb1ELb0ELb0EEENS1_21CollectiveEpilogueFwdINS6_IJSA_NS7_ILi256EEESB_EEES9_SE_SG_Li256ELb0ELb1ELb0ELb0EEENS1_29StaticPersistentTileSchedulerILb0EEEEEEEEEvNT_6ParamsE,(.L_x_6031 - _ZN7cutlass13device_kernelIN5flash11enable_sm90INS1_16FlashAttnFwdSm90INS1_25CollectiveMainloopFwdSm90ILi2EN4cute5tupleIJNS5_1CILi1EEES8_S8_EEENS6_IJNS7_ILi128EEENS7_ILi96EEENS7_ILi64EEEEEELi256ENS_6half_tEfNS_4arch4Sm90ELb0ELb0ELb1ELb0ELb0ELb0ELb1ELb1ELb0ELb1ELb0ELb0EEENS1_21CollectiveEpilogueFwdINS6_IJSA_NS7_ILi256EEESB_EEES9_SE_SG_Li256ELb0ELb1ELb0ELb0EEENS1_29StaticPersistentTileSchedulerILb0EEEEEEEEEvNT_6ParamsE)
        .other          _ZN7cutlass13device_kernelIN5flash11enable_sm90INS1_16FlashAttnFwdSm90INS1_25CollectiveMainloopFwdSm90ILi2EN4cute5tupleIJNS5_1CILi1EEES8_S8_EEENS6_IJNS7_ILi128EEENS7_ILi96EEENS7_ILi64EEEEEELi256ENS_6half_tEfNS_4arch4Sm90ELb0ELb0ELb1ELb0ELb0ELb0ELb1ELb1ELb0ELb1ELb0ELb0EEENS1_21CollectiveEpilogueFwdINS6_IJSA_NS7_ILi256EEESB_EEES9_SE_SG_Li256ELb0ELb1ELb0ELb0EEENS1_29StaticPersistentTileSchedulerILb0EEEEEEEEEvNT_6ParamsE,@"STO_CUDA_ENTRY STV_DEFAULT"
_ZN7cutlass13device_kernelIN5flash11enable_sm90INS1_16FlashAttnFwdSm90INS1_25CollectiveMainloopFwdSm90ILi2EN4cute5tupleIJNS5_1CILi1EEES8_S8_EEENS6_IJNS7_ILi128EEENS7_ILi96EEENS7_ILi64EEEEEELi256ENS_6half_tEfNS_4arch4Sm90ELb0ELb0ELb1ELb0ELb0ELb0ELb1ELb1ELb0ELb1ELb0ELb0EEENS1_21CollectiveEpilogueFwdINS6_IJSA_NS7_ILi256EEESB_EEES9_SE_SG_Li256ELb0ELb1ELb0ELb0EEENS1_29StaticPersistentTileSchedulerILb0EEEEEEEEEvNT_6ParamsE:
        /* <DEDUP_REMOVED lines=18> */
.L_x_172:
[----:B------:R-:W-:Y:S05]  /*0120*/  BSYNC B0 ;  /* 0x0000000000007941 */ /* 0x000fea0003800000 */
.L_x_171:
        /* <DEDUP_REMOVED lines=21> */
[----:B0-----:R0:W1:Y:S01]  /*0280*/  @UP1 SYNCS.EXCH.64 URZ, [UR8+0x32400], UR4 ;  /* 0x03240004083f15b2 */ /* 0x0010620008000100 */
[----:B------:R0:W2:Y:S04]  /*0290*/  @UP2 SYNCS.EXCH.64 URZ, [UR8+0x32410], UR4 ;  /* 0x03241004083f25b2 */ /* 0x0000a80008000100 */
[----:B------:R0:W3:Y:S01]  /*02a0*/  @UP3 SYNCS.EXCH.64 URZ, [UR8+0x32420], UR6 ;  /* 0x03242006083f35b2 */ /* 0x0000e20008000100 */
        /* <DEDUP_REMOVED lines=18> */
[----:B----4-:R-:W-:Y:S01]  /*03d0*/  NOP ;  /* 0x0000000000007918 */ /* 0x010fe20000000000 */
.L_x_173:
[----:B------:R-:W4:Y:S01]  /*03e0*/  SHFL.IDX PT, R3, R2, RZ, 0x1f ;  /* 0x00001fff02037589 */ /* 0x000f2200000e0000 */
[----:B------:R-:W-:Y:S01]  /*03f0*/  NOP ;  /* 0x0000000000007918 */ /* 0x000fe20000000000 */
[----:B----4-:R-:W-:-:S13]  /*0400*/  ISETP.NE.AND P0, PT, R3, RZ, PT ;  /* 0x000000ff0300720c */ /* 0x010fda0003f05270 */
        /* <DEDUP_REMOVED lines=19> */
.L_x_174:
[----:B------:R-:W4:Y:S01]  /*0540*/  SHFL.IDX PT, R3, R2, RZ, 0x1f ;  /* 0x00001fff02037589 */ /* 0x000f2200000e0000 */
[----:B------:R-:W-:Y:S01]  /*0550*/  NOP ;  /* 0x0000000000007918 */ /* 0x000fe20000000000 */
[----:B----4-:R-:W-:-:S13]  /*0560*/  ISETP.NE.AND P0, PT, R3, RZ, PT ;  /* 0x000000ff0300720c */ /* 0x010fda0003f05270 */
        /* <DEDUP_REMOVED lines=14> */
[----:B----4-:R-:W-:Y:S01]  /*0650*/  NOP ;  /* 0x0000000000007918 */ /* 0x010fe20000000000 */
.L_x_175:
        /* <DEDUP_REMOVED lines=22> */
.L_x_176:
        /* <DEDUP_REMOVED lines=22> */
.L_x_177:
[----:B------:R-:W-:Y:S01]  /*0920*/  PLOP3.LUT P0, PT, PT, PT, UP0, 0x80, 0x0 ;  /* 0x000000000000781c */ /* 0x000fe20003f0f008 */
[----:B------:R-:W-:Y:S01]  /*0930*/  UMOV UR36, 0x1 ;  /* 0x0000000100247882 */ /* 0x000fe20000000000 */
[----:B------:R-:W-:Y:S01]  /*0940*/  NOP ;  /* 0x0000000000007918 */ /* 0x000fe20000000000 */
[----:B------:R-:W-:Y:S01]  /*0950*/  USEL UR36, UR36, 0x2, !UP0 ;  /* 0x0000000224247887 */ /* 0x000fe2000c000000 */
[----:B------:R-:W-:Y:S01]  /*0960*/  ULDC.64 UR46, c[0x0][0x208] ;  /* 0x00008200002e7ab9 */ /* 0x000fe20000000a00 */
[----:B0123--:R-:W-:Y:S08]  /*0970*/  BAR.SYNC.DEFER_BLOCKING 0x0 ;  /* 0x0000000000007b1d */ /* 0x00fff00000010000 */
[----:B------:R-:W-:Y:S05]  /*0980*/  @!P0 BRA `(.L_x_178) ;  /* 0x00000080006c8947 */ /* 0x000fea0003800000 */
.L_x_179:
        /* <DEDUP_REMOVED lines=68> */
.L_x_209:
[----:B0-----:R-:W0:Y:S01]  /*0dd0*/  SHFL.IDX PT, R0, R207, RZ, 0x1f ;  /* 0x00001fffcf007589 */ /* 0x001e2200000e0000 */
[----:B-1----:R-:W1:Y:S01]  /*0de0*/  S2UR UR4, SR_CgaCtaId ;  /* 0x00000000000479c3 */ /* 0x002e620000008800 */
[----:B------:R-:W-:Y:S01]  /*0df0*/  ULDC UR5, c[0x0][0xd38] ;  /* 0x00034e0000057ab9 */ /* 0x000fe20000000800 */
[----:B------:R-:W-:Y:S01]  /*0e00*/  ULDC.64 UR6, c[0x0][0x418] ;  /* 0x0001060000067ab9 */ /* 0x000fe20000000a00 */
[----:B------:R-:W-:Y:S02]  /*0e10*/  UISETP.NE.AND UP1, UPT, UR5, 0x1, UPT ;  /* 0x000000010500788c */ /* 0x000fe4000bf25270 */
[----:B------:R-:W-:Y:S01]  /*0e20*/  UISETP.NE.U32.AND UP0, UPT, UR6, URZ, UPT ;  /* 0x0000003f0600728c */ /* 0x000fe2000bf05070 */
[----:B------:R-:W-:Y:S01]  /*0e30*/  UMOV UR50, 0x400 ;  /* 0x0000040000327882 */ /* 0x000fe20000000000 */
[----:B------:R-:W-:Y:S02]  /*0e40*/  ULDC UR48, c[0x0][0x424] ;  /* 0x0001090000307ab9 */ /* 0x000fe40000000800 */
[----:B------:R-:W-:Y:S01]  /*0e50*/  UISETP.NE.AND.EX UP0, UPT, UR7, URZ, UPT, UP0 ;  /* 0x0000003f0700728c */ /* 0x000fe2000bf05300 */
[----:B------:R-:W-:-:S02]  /*0e60*/  ULDC UR5, c[0x0][0xd44] ;  /* 0x0003510000057ab9 */ /* 0x000fc40000000800 */
[----:B------:R-:W-:Y:S01]  /*0e70*/  ULDC UR7, c[0x0][0x2f0] ;  /* 0x0000bc0000077ab9 */ /* 0x000fe20000000800 */
[----:B------:R-:W-:Y:S02]  /*0e80*/  USEL UR48, UR48, 0x1, UP0 ;  /* 0x0000000130307887 */ /* 0x000fe40008000000 */
[----:B------:R-:W-:Y:S02]  /*0e90*/  UISETP.NE.AND UP2, UPT, UR5, 0x1, UPT ;  /* 0x000000010500788c */ /* 0x000fe4000bf45270 */
[----:B------:R-:W-:Y:S01]  /*0ea0*/  UIMAD UR48, UR48, UR7, URZ ;  /* 0x00000007303072a4 */ /* 0x000fe2000f8e023f */
[----:B------:R-:W-:Y:S01]  /*0eb0*/  @UP1 ULDC UR8, c[0x0][0xd40] ;  /* 0x0003500000081ab9 */ /* 0x000fe20000000800 */
[----:B------:R-:W-:Y:S01]  /*0ec0*/  UMOV UR41, UR44 ;  /* 0x0000002c00297c82 */ /* 0x000fe20008000000 */
[----:B0-----:R-:W-:Y:S01]  /*0ed0*/  R2UR UR42, R0 ;  /* 0x00000000002a72ca */ /* 0x001fe200000e0000 */
[----:B-1----:R-:W-:-:S05]  /*0ee0*/  ULEA UR50, UR4, UR50, 0x18 ;  /* 0x0000003204327291 */ /* 0x002fca000f8ec03f */
[----:B------:R-:W-:Y:S01]  /*0ef0*/  @UP2 ULDC.64 UR10, c[0x0][0xd48] ;  /* 0x00035200000a2ab9 */ /* 0x000fe20000000a00 */
[----:B------:R-:W-:Y:S01]  /*0f00*/  @UP1 ULDC UR4, c[0x0][0xd3c] ;  /* 0x00034f0000041ab9 */ /* 0x000fe20000000800 */
[----:B------:R-:W-:Y:S02]  /*0f10*/  UIADD3 UR9, UR50, 0x18400, URZ ;  /* 0x0001840032097890 */ /* 0x000fe4000fffe03f */
[----:B------:R-:W-:Y:S02]  /*0f20*/  UIMAD.WIDE.U32 UR4, UR44, UR4, URZ ;  /* 0x000000042c0472a5 */ /* 0x000fe4000f8e003f */
[----:B------:R-:W-:Y:S02]  /*0f30*/  ULOP3.LUT UP0, URZ, UR9, 0x1bf, URZ, 0xc0, !UPT ;  /* 0x000001bf093f7892 */ /* 0x000fe4000f80c03f */
[----:B------:R-:W-:Y:S02]  /*0f40*/  @UP1 USHF.R.U32.HI UR41, URZ, UR8, UR5 ;  /* 0x000000083f291299 */ /* 0x000fe40008011605 */
[----:B------:R-:W-:-:S02]  /*0f50*/  ULEA.HI UR6, UR42, UR42, URZ, 0x1 ;  /* 0x0000002a2a067291 */ /* 0x000fc4000f8f083f */
[----:B------:R-:W-:Y:S01]  /*0f60*/  PLOP3.LUT P0, PT, PT, PT, UP0, 0x80, 0x0 ;  /* 0x000000000000781c */ /* 0x000fe20003f0f008 */
[----:B------:R-:W-:Y:S02]  /*0f70*/  UIMAD.WIDE.U32 UR4, UR41, UR10, URZ ;  /* 0x0000000a290472a5 */ /* 0x000fe4000f8e003f */
[----:B------:R-:W-:Y:S01]  /*0f80*/  ULOP3.LUT UR6, UR6, 0xfffffffe, URZ, 0xc0, !UPT ;  /* 0xfffffffe06067892 */ /* 0x000fe2000f8ec03f */
[----:B------:R-:W-:Y:S01]  /*0f90*/  UMOV UR43, UR41 ;  /* 0x00000029002b7c82 */ /* 0x000fe20008000000 */
[----:B------:R-:W-:Y:S02]  /*0fa0*/  @UP2 USHF.R.U32.HI UR43, URZ, UR11, UR5 ;  /* 0x0000000b3f2b2299 */ /* 0x000fe40008011605 */
[----:B------:R-:W-:Y:S02]  /*0fb0*/  UIADD3 UR42, UR42, -UR6, URZ ;  /* 0x800000062a2a7290 */ /* 0x000fe4000fffe03f */
[----:B------:R-:W-:Y:S02]  /*0fc0*/  UIADD3 UR6, UR48, 0x5f, URZ ;  /* 0x0000005f30067890 */ /* 0x000fe4000fffe03f */
[----:B------:R-:W-:-:S02]  /*0fd0*/  ULEA UR8, UR42, UR50, 0xd ;  /* 0x000000322a087291 */ /* 0x000fc4000f8e683f */
[----:B------:R-:W-:Y:S02]  /*0fe0*/  UIMAD.WIDE UR6, UR6, 0x2aaaaaab, URZ ;  /* 0x2aaaaaab060678a5 */ /* 0x000fe4000f8e023f */
[----:B------:R-:W-:Y:S02]  /*0ff0*/  UIADD3 UR8, UR8, 0x22400, URZ ;  /* 0x0002240008087890 */ /* 0x000fe4000fffe03f */
[----:B------:R-:W-:Y:S02]  /*1000*/  USHF.R.U32.HI UR45, URZ, 0x1f, UR7 ;  /* 0x0000001f3f2d7899 */ /* 0x000fe40008011607 */
[----:B------:R-:W-:Y:S02]  /*1010*/  USHF.R.U32.HI UR8, URZ, 0x4, UR8 ;  /* 0x000000043f087899 */ /* 0x000fe40008011608 */
[----:B------:R-:W-:Y:S02]  /*1020*/  ULEA.HI.SX32 UR45, UR7, UR45, 0x1c ;  /* 0x0000002d072d7291 */ /* 0x000fe4000f8fe23f */
[----:B------:R-:W-:Y:S01]  /*1030*/  ULOP3.LUT UR49, UR8, 0x3fff, URZ, 0xc0, !UPT ;  /* 0x00003fff08317892 */ /* 0x000fe2000f8ec03f */
        /* <DEDUP_REMOVED lines=17> */
.L_x_180:
        /* <DEDUP_REMOVED lines=8> */
.L_x_303:
[----:B0-----:R-:W-:Y:S01]  /*11d0*/  IMAD.U32 R3, RZ, RZ, UR40 ;  /* 0x00000028ff037e24 */ /* 0x001fe2000f8e00ff */
[----:B------:R-:W-:Y:S05]  /*11e0*/  WARPSYNC.ALL ;  /* 0x0000000000007948 */ /* 0x000fea0003800000 */
[----:B------:R0:W-:Y:S01]  /*11f0*/  BAR.SYNC.DEFER_BLOCKING R168, 0x100 ;  /* 0x000400a80000751d */ /* 0x0001e20000010000 */
[----:B------:R-:W-:-:S13]  /*1200*/  ISETP.NE.AND P0, PT, R3, 0x3, PT ;  /* 0x000000030300780c */ /* 0x000fda0003f05270 */
[----:B0-----:R-:W-:Y:S05]  /*1210*/  @!P0 BRA `(.L_x_182) ;  /* 0x0000000000048947 */ /* 0x001fea0003800000 */
[----:B------:R-:W-:Y:S01]  /*1220*/  BPT.TRAP 0x1 ;  /* 0x000000040000795c */ /* 0x000fe20000300000 */
.L_x_182:
[----:B------:R-:W-:Y:S01]  /*1230*/  ULEA UR26, UR38, UR50, 0x3 ;  /* 0x00000032261a7291 */ /* 0x000fe2000f8e183f */
[----:B------:R-:W-:-:S05]  /*1240*/  IMAD.U32 R3, RZ, RZ, UR37 ;  /* 0x00000025ff037e24 */ /* 0x000fca000f8e00ff */
[----:B------:R-:W-:-:S04]  /*1250*/  SHF.L.U32 R3, R3, 0x1f, RZ ;  /* 0x0000001f03037819 */ /* 0x000fc800000006ff */
[----:B------:R0:W1:Y:S01]  /*1260*/  SYNCS.PHASECHK.TRANS64.TRYWAIT P1, [UR26+0x32430], R3 ;  /* 0x03243003ff0075a7 */ /* 0x000062000802015a */
[----:B------:R-:W-:Y:S05]  /*1270*/  @!P0 BRA `(.L_x_183) ;  /* 0x0000000000048947 */ /* 0x000fea0003800000 */
[----:B------:R-:W-:Y:S01]  /*1280*/  BPT.TRAP 0x1 ;  /* 0x000000040000795c */ /* 0x000fe20000300000 */
.L_x_183:
[----:B-1----:R-:W-:Y:S05]  /*1290*/  @P1 BRA `(.L_x_184) ;  /* 0x0000000000081947 */ /* 0x002fea0003800000 */
[----:B------:R-:W1:Y:S02]  /*12a0*/  SYNCS.PHASECHK.TRANS64.TRYWAIT P1, [UR26+0x32430], R3 ;  /* 0x03243003ff0075a7 */ /* 0x000e64000802015a */
[----:B-1----:R-:W-:Y:S05]  /*12b0*/  @!P1 BRA `(.L_x_185) ;  /* 0x000000c400989947 */ /* 0x002fea0003800000 */
.L_x_184:
[----:B------:R-:W-:Y:S01]  /*12c0*/  ULEA UR4, UR42, UR50, 0xd ;  /* 0x000000322a047291 */ /* 0x000fe2000f8e683f */
[----:B------:R-:W-:Y:S01]  /*12d0*/  WARPGROUP.ARRIVE ;  /* 0x00000000000079c5 */ /* 0x000fe20000000000 */
[----:B------:R-:W-:Y:S02]  /*12e0*/  UIADD3 UR5, UR50, 0x1c400, URZ ;  /* 0x0001c40032057890 */ /* 0x000fe4000fffe03f */
[----:B------:R-:W-:Y:S02]  /*12f0*/  UIADD3 UR4, UR4, 0x18400, URZ ;  /* 0x0001840004047890 */ /* 0x000fe4000fffe03f */
[----:B------:R-:W-:Y:S02]  /*1300*/  USHF.R.U32.HI UR5, URZ, 0x4, UR5 ;  /* 0x000000043f057899 */ /* 0x000fe40008011605 */
[----:B------:R-:W-:Y:S02]  /*1310*/  USHF.R.U32.HI UR4, URZ, 0x4, UR4 ;  /* 0x000000043f047899 */ /* 0x000fe40008011604 */
[----:B------:R-:W-:-:S02]  /*1320*/  ULOP3.LUT UR5, UR5, 0x3fff, URZ, 0xc0, !UPT ;  /* 0x00003fff05057892 */ /* 0x000fc4000f8ec03f */
[----:B------:R-:W-:Y:S02]  /*1330*/  ULOP3.LUT UR4, UR4, 0x3fff, URZ, 0xc0, !UPT ;  /* 0x00003fff04047892 */ /* 0x000fe4000f8ec03f */
[----:B------:R-:W-:Y:S02]  /*1340*/  ULOP3.LUT UR24, UR5, 0x10000, URZ, 0xfc, !UPT ;  /* 0x0001000005187892 */ /* 0x000fe4000f8efc3f */
[----:B------:R-:W-:Y:S02]  /*1350*/  ULOP3.LUT UR4, UR4, 0x10000, URZ, 0xfc, !UPT ;  /* 0x0001000004047892 */ /* 0x000fe4000f8efc3f */
[----:B------:R-:W-:Y:S01]  /*1360*/  UIMAD UR6, UR38, 0x300, UR24 ;  /* 0x00000300260678a4 */ /* 0x000fe2000f8e0218 */
[----:B------:R-:W-:Y:S01]  /*1370*/  UMOV UR5, 0x40000040 ;  /* 0x4000004000057882 */ /* 0x000fe20000000000 */
[----:B------:R-:W-:Y:S01]  /*1380*/  UMOV UR7, 0x40000040 ;  /* 0x4000004000077882 */ /* 0x000fe20000000000 */
[----:B------:R-:W-:Y:S02]  /*1390*/  UIADD3 UR8, UR4, 0x2, URZ ;  /* 0x0000000204087890 */ /* 0x000fe4000fffe03f */
[----:B------:R-:W-:Y:S01]  /*13a0*/  UIADD3 UR10, UR6, 0x2, URZ ;  /* 0x00000002060a7890 */ /* 0x000fe2000fffe03f */
[----:B------:R-:W-:-:S03]  /*13b0*/  UMOV UR9, 0x40000040 ;  /* 0x4000004000097882 */ /* 0x000fc60000000000 */
[----:B------:R-:W-:Y:S01]  /*13c0*/  HGMMA.64x96x16.F32 R24, gdesc[UR4], RZ, !UPT, gsb0 ;  /* 0x01600000041879f0 */ /* 0x000fe2000c0008ff */
[----:B------:R-:W-:Y:S01]  /*13d0*/  UMOV UR11, 0x40000040 ;  /* 0x40000040000b7882 */ /* 0x000fe20000000000 */
[----:B------:R-:W-:Y:S02]  /*13e0*/  UIADD3 UR12, UR4, 0x4, URZ ;  /* 0x00000004040c7890 */ /* 0x000fe4000fffe03f */
[----:B------:R-:W-:Y:S01]  /*13f0*/  UIADD3 UR14, UR6, 0x4, URZ ;  /* 0x00000004060e7890 */ /* 0x000fe2000fffe03f */
[----:B------:R-:W-:Y:S01]  /*1400*/  UMOV UR13, 0x40000040 ;  /* 0x40000040000d7882 */ /* 0x000fe20000000000 */
[----:B------:R-:W-:Y:S01]  /*1410*/  UMOV UR15, 0x40000040 ;  /* 0x40000040000f7882 */ /* 0x000fe20000000000 */
[----:B------:R-:W-:Y:S02]  /*1420*/  UIADD3 UR16, UR4, 0x6, URZ ;  /* 0x0000000604107890 */ /* 0x000fe4000fffe03f */
[----:B------:R-:W-:Y:S01]  /*1430*/  UIADD3 UR18, UR6, 0x6, URZ ;  /* 0x0000000606127890 */ /* 0x000fe2000fffe03f */
[----:B------:R-:W-:Y:S01]  /*1440*/  UMOV UR17, 0x40000040 ;  /* 0x4000004000117882 */ /* 0x000fe20000000000 */
[----:B------:R-:W-:Y:S01]  /*1450*/  UMOV UR19, 0x40000040 ;  /* 0x4000004000137882 */ /* 0x000fe20000000000 */
[----:B------:R-:W-:-:S02]  /*1460*/  WARPGROUP.DEPBAR.LE gsb0, 0x0 ;  /* 0x00008000000079c5 */ /* 0x000fc40000010000 */
[----:B------:R-:W-:-:S06]  /*1470*/  WARPGROUP.ARRIVE ;  /* 0x00000000000079c5 */ /* 0x000fcc0000000000 */
[----:B------:R-:W-:Y:S03]  /*1480*/  HGMMA.64x96x16.F32 R24, gdesc[UR8], R24, gsb0 ;  /* 0x01600000081879f0 */ /* 0x000fe60008000818 */
[----:B------:R-:W-:Y:S02]  /*1490*/  WARPGROUP.DEPBAR.LE gsb0, 0x0 ;  /* 0x00008000000079c5 */ /* 0x000fe40000010000 */
[----:B------:R-:W-:-:S06]  /*14a0*/  WARPGROUP.ARRIVE ;  /* 0x00000000000079c5 */ /* 0x000fcc0000000000 */
[----:B------:R-:W-:Y:S03]  /*14b0*/  HGMMA.64x96x16.F32 R24, gdesc[UR12], R24, gsb0 ;  /* 0x016000000c1879f0 */ /* 0x000fe60008000818 */
[----:B------:R-:W-:Y:S02]  /*14c0*/  WARPGROUP.DEPBAR.LE gsb0, 0x0 ;  /* 0x00008000000079c5 */ /* 0x000fe40000010000 */
[----:B------:R-:W-:-:S06]  /*14d0*/  WARPGROUP.ARRIVE ;  /* 0x00000000000079c5 */ /* 0x000fcc0000000000 */
[----:B------:R-:W-:Y:S03]  /*14e0*/  HGMMA.64x96x16.F32 R24, gdesc[UR16], R24, gsb0 ;  /* 0x01600000101879f0 */ /* 0x000fe60008000818 */
[----:B------:R-:W-:Y:S02]  /*14f0*/  WARPGROUP.DEPBAR.LE gsb0, 0x0 ;  /* 0x00008000000079c5 */ /* 0x000fe40000010000 */
[----:B------:R-:W2:Y:S02]  /*1500*/  SYNCS.PHASECHK.TRANS64.TRYWAIT P1, [UR50+0x32410], R0 ;  /* 0x03241000ff0075a7 */ /* 0x000ea40008020172 */
[----:B--2---:R-:W-:Y:S05]  /*1510*/  @!P1 BRA `(.L_x_186) ;  /* 0x000000c400189947 */ /* 0x004fea0003800000 */
.L_x_304:
[----:B------:R-:W-:Y:S05]  /*1520*/  @!P0 BRA `(.L_x_187) ;  /* 0x0000000000048947 */ /* 0x000fea0003800000 */
[----:B------:R-:W-:Y:S01]  /*1530*/  BPT.TRAP 0x1 ;  /* 0x000000040000795c */ /* 0x000fe20000300000 */
.L_x_187:
[----:B------:R3:W4:Y:S01]  /*1540*/  SYNCS.PHASECHK.TRANS64.TRYWAIT P1, [UR26+0x32450], R3 ;  /* 0x03245003ff0075a7 */ /* 0x000722000802015a */
[----:B------:R-:W-:Y:S05]  /*1550*/  @!P0 BRA `(.L_x_188) ;  /* 0x0000000000048947 */ /* 0x000fea0003800000 */
[----:B------:R-:W-:Y:S01]  /*1560*/  BPT.TRAP 0x1 ;  /* 0x000000040000795c */ /* 0x000fe20000300000 */
.L_x_188:
[----:B----4-:R-:W-:Y:S05]  /*1570*/  @P1 BRA `(.L_x_189) ;  /* 0x0000000000081947 */ /* 0x010fea0003800000 */
[----:B------:R-:W4:Y:S02]  /*1580*/  SYNCS.PHASECHK.TRANS64.TRYWAIT P1, [UR26+0x32450], R3 ;  /* 0x03245003ff0075a7 */ /* 0x000f24000802015a */
[----:B----4-:R-:W-:Y:S05]  /*1590*/  @!P1 BRA `(.L_x_190) ;  /* 0x000000c400109947 */ /* 0x010fea0003800000 */
.L_x_189:
[----:B------:R-:W-:Y:S01]  /*15a0*/  UIADD3 UR50, UR50, 0x400, URZ ;  /* 0x0000040032327890 */ /* 0x000fe2000fffe03f */
[----:B------:R-:W-:Y:S01]  /*15b0*/  WARPGROUP.ARRIVE ;  /* 0x00000000000079c5 */ /* 0x000fe20000000000 */
[----:B------:R-:W-:-:S05]  /*15c0*/  ULOP3.LUT UR7, UR49, 0x10000, URZ, 0xfc, !UPT ;  /* 0x0001000031077892 */ /* 0x000fca000f8efc3f */
[----:B------:R-:W4:Y:S01]  /*15d0*/  S2R R12, SR_TID.X ;  /* 0x00000000000c7919 */ /* 0x000f220000002100 */
[----:B------:R-:W-:Y:S01]  /*15e0*/  USHF.R.U32.HI UR6, URZ, 0x4, UR50 ;  /* 0x000000043f067899 */ /* 0x000fe20008011632 */
[----:B------:R-:W-:Y:S01]  /*15f0*/  UMOV UR21, 0x40000040 ;  /* 0x4000004000157882 */ /* 0x000fe20000000000 */
[----:B------:R-:W-:Y:S02]  /*1600*/  UMOV UR23, 0x40000040 ;  /* 0x4000004000177882 */ /* 0x000fe40000000000 */
[----:B------:R-:W-:Y:S01]  /*1610*/  ULOP3.LUT UR6, UR6, 0x3fff, URZ, 0xc0, !UPT ;  /* 0x00003fff06067892 */ /* 0x000fe2000f8ec03f */
[----:B------:R-:W5:Y:S01]  /*1620*/  S2R R72, SR_TID.X ;  /* 0x0000000000487919 */ /* 0x000f620000002100 */
[----:B------:R-:W-:Y:S01]  /*1630*/  UMOV UR20, UR7 ;  /* 0x0000000700147c82 */ /* 0x000fe20008000000 */
[----:B------:R-:W-:Y:S01]  /*1640*/  ULDC UR27, c[0x0][0xa80] ;  /* 0x0002a000001b7ab9 */ /* 0x000fe20000000800 */
[----:B------:R-:W-:Y:S02]  /*1650*/  ULOP3.LUT UR25, UR6, 0x10000, URZ, 0xfc, !UPT ;  /* 0x0001000006197892 */ /* 0x000fe4000f8efc3f */
[----:B------:R-:W-:-:S02]  /*1660*/  UISETP.GE.AND UP0, UPT, UR48, 0x61, UPT ;  /* 0x000000613000788c */ /* 0x000fc4000bf06270 */
[----:B------:R-:W-:-:S07]  /*1670*/  UIMAD UR10, UR38, 0xc00, UR25 ;  /* 0x00000c00260a78a4 */ /* 0x000fce000f8e0219 */
[----:B------:R-:W-:Y:S02]  /*1680*/  UMOV UR22, UR10 ;  /* 0x0000000a00167c82 */ /* 0x000fe40008000000 */
[----:B------:R-:W-:Y:S01]  /*1690*/  HGMMA.64x96x16.F32 R24, gdesc[UR20], R24, gsb0 ;  /* 0x01600000141879f0 */ /* 0x000fe20008000818 */
[----:B------:R-:W-:Y:S02]  /*16a0*/  UIADD3 UR20, UR7, 0x2, URZ ;  /* 0x0000000207147890 */ /* 0x000fe4000fffe03f */
[----:B------:R-:W-:Y:S01]  /*16b0*/  UIADD3 UR22, UR10, 0x2, URZ ;  /* 0x000000020a167890 */ /* 0x000fe2000fffe03f */
[----:B------:R-:W-:Y:S01]  /*16c0*/  UMOV UR21, 0x40000040 ;  /* 0x4000004000157882 */ /* 0x000fe20000000000 */
[----:B------:R-:W-:Y:S01]  /*16d0*/  UMOV UR23, 0x40000040 ;  /* 0x4000004000177882 */ /* 0x000fe20000000000 */
[----:B----4-:R-:W-:Y:S02]  /*16e0*/  LOP3.LUT R12, R12, 0x7f, RZ, 0xc0, !PT ;  /* 0x0000007f0c0c7812 */ /* 0x010fe400078ec0ff */
[----:B-----5:R-:W-:Y:S01]  /*16f0*/  SHF.R.U32.HI R72, RZ, 0x7, R72 ;  /* 0x00000007ff487819 */ /* 0x020fe20000011648 */
[----:B------:R-:W-:-:S02]  /*1700*/  WARPGROUP.DEPBAR.LE gsb0, 0x0 ;  /* 0x00008000000079c5 */ /* 0x000fc40000010000 */
[----:B------:R-:W-:-:S06]  /*1710*/  WARPGROUP.ARRIVE ;  /* 0x00000000000079c5 */ /* 0x000fcc0000000000 */
[----:B------:R-:W-:Y:S01]  /*1720*/  HGMMA.64x96x16.F32 R24, gdesc[UR20], R24, gsb0 ;  /* 0x01600000141879f0 */ /* 0x000fe20008000818 */
[----:B------:R-:W-:Y:S02]  /*1730*/  UIADD3 UR20, UR7, 0x4, URZ ;  /* 0x0000000407147890 */ /* 0x000fe4000fffe03f */
[----:B------:R-:W-:Y:S01]  /*1740*/  UIADD3 UR22, UR10, 0x4, URZ ;  /* 0x000000040a167890 */ /* 0x000fe2000fffe03f */
[----:B------:R-:W-:Y:S01]  /*1750*/  UMOV UR21, 0x40000040 ;  /* 0x4000004000157882 */ /* 0x000fe20000000000 */
[----:B------:R-:W-:Y:S01]  /*1760*/  UMOV UR23, 0x40000040 ;  /* 0x4000004000177882 */ /* 0x000fe20000000000 */
[----:B------:R-:W-:Y:S02]  /*1770*/  WARPGROUP.DEPBAR.LE gsb0, 0x0 ;  /* 0x00008000000079c5 */ /* 0x000fe40000010000 */
        /* <DEDUP_REMOVED lines=90> */
[----:B------:R-:W-:Y:S01]  /*1d20*/  ULDC UR10, c[0x0][0xad0] ;  /* 0x0002b400000a7ab9 */ /* 0x000fe20000000800 */
[----:B------:R-:W-:-:S04]  /*1d30*/  UIMAD UR7, UR45, -0x60, UR48 ;  /* 0xffffffa02d0778a4 */ /* 0x000fc8000f8e0230 */
[----:B------:R-:W-:-:S06]  /*1d40*/  UIADD3 UR7, UR7, 0x60, URZ ;  /* 0x0000006007077890 */ /* 0x000fcc000fffe03f */
[----:B--2---:R-:W-:Y:S01]  /*1d50*/  IMAD.U32 R0, RZ, RZ, UR7 ;  /* 0x00000007ff007e24 */ /* 0x004fe2000f8e00ff */
[----:B------:R-:W-:-:S03]  /*1d60*/  UMOV UR7, 0x40000040 ;  /* 0x4000004000077882 */ /* 0x000fc60000000000 */
        /* <DEDUP_REMOVED lines=34> */
[----:B01-3--:R-:W-:Y:S01]  /*1f90*/  FSEL R3, R24, -INF , P4 ;  /* 0xff80000018037808 */ /* 0x00bfe20002000000 */
[----:B------:R-:W-:Y:S01]  /*1fa0*/  FMUL.FTZ R42, R42, UR10 ;  /* 0x0000000a2a2a7c20 */ /* 0x000fe20008410000 */
[----:B------:R-:W-:Y:S01]  /*1fb0*/  FMUL.FTZ R48, R48, UR10 ;  /* 0x0000000a30307c20 */ /* 0x000fe20008410000 */
[----:B------:R-:W-:Y:S01]  /*1fc0*/  FMUL.FTZ R43, R43, UR10 ;  /* 0x0000000a2b2b7c20 */ /* 0x000fe20008410000 */
[----:B------:R-:W-:Y:S01]  /*1fd0*/  FMUL.FTZ R49, R49, UR10 ;  /* 0x0000000a31317c20 */ /* 0x000fe20008410000 */
[----:B------:R-:W-:Y:S01]  /*1fe0*/  FMUL.FTZ R46, R46, UR10 ;  /* 0x0000000a2e2e7c20 */ /* 0x000fe20008410000 */
[----:B------:R-:W-:Y:S01]  /*1ff0*/  FMUL.FTZ R52, R52, UR10 ;  /* 0x0000000a34347c20 */ /* 0x000fe20008410000 */
[----:B------:R-:W0:Y:S01]  /*2000*/  MUFU.TANH R29, R29 ;  /* 0x0000001d001d7308 */ /* 0x000e220000002400 */
[----:B--2---:R-:W-:Y:S01]  /*2010*/  FSEL R25, R25, -INF , P5 ;  /* 0xff80000019197808 */ /* 0x004fe20002800000 */
[----:B------:R-:W-:Y:S01]  /*2020*/  FMUL.FTZ R47, R47, UR10 ;  /* 0x0000000a2f2f7c20 */ /* 0x000fe20008410000 */
[----:B------:R-:W-:Y:S01]  /*2030*/  FMUL.FTZ R53, R53, UR10 ;  /* 0x0000000a35357c20 */ /* 0x000fe20008410000 */
[----:B------:R-:W-:Y:S01]  /*2040*/  FMUL.FTZ R56, R56, UR10 ;  /* 0x0000000a38387c20 */ /* 0x000fe20008410000 */
[----:B------:R-:W-:Y:S01]  /*2050*/  FMNMX.FTZ R4, R3, R25, !PT ;  /* 0x0000001903047209 */ /* 0x000fe20007810000 */
[----:B------:R-:W-:Y:S01]  /*2060*/  FMUL.FTZ R50, R50, UR10 ;  /* 0x0000000a32327c20 */ /* 0x000fe20008410000 */
[----:B------:R-:W-:Y:S01]  /*2070*/  FMUL.FTZ R54, R54, UR10 ;  /* 0x0000000a36367c20 */ /* 0x000fe20008410000 */
[----:B------:R-:W1:Y:S01]  /*2080*/  MUFU.TANH R32, R32 ;  /* 0x0000002000207308 */ /* 0x000e620000002400 */
[----:B----4-:R-:W-:Y:S01]  /*2090*/  FSEL R7, R28, -INF , P6 ;  /* 0xff8000001c077808 */ /* 0x010fe20003000000 */
[----:B------:R-:W-:Y:S01]  /*20a0*/  FMUL.FTZ R55, R55, UR10 ;  /* 0x0000000a37377c20 */ /* 0x000fe20008410000 */
[----:B------:R-:W-:Y:S01]  /*20b0*/  FMUL.FTZ R58, R58, UR10 ;  /* 0x0000000a3a3a7c20 */ /* 0x000fe20008410000 */
[----:B------:R-:W-:Y:S01]  /*20c0*/  FMUL.FTZ R51, R51, UR10 ;  /* 0x0000000a33337c20 */ /* 0x000fe20008410000 */
[----:B------:R-:W-:Y:S01]  /*20d0*/  FMNMX.FTZ R4, R7, R4, !PT ;  /* 0x0000000407047209 */ /* 0x000fe20007810000 */
[----:B------:R-:W-:Y:S01]  /*20e0*/  FMUL.FTZ R57, R57, UR10 ;  /* 0x0000000a39397c20 */ /* 0x000fe20008410000 */
[----:B------:R-:W-:Y:S01]  /*20f0*/  FMUL.FTZ R59, R59, UR10 ;  /* 0x0000000a3b3b7c20 */ /* 0x000fe20008410000 */
[----:B------:R-:W2:Y:S01]  /*2100*/  MUFU.TANH R26, R26 ;  /* 0x0000001a001a7308 */ /* 0x000ea20000002400 */
[----:B0-----:R-:W-:Y:S01]  /*2110*/  FSEL R29, R29, -INF , P1 ;  /* 0xff8000001d1d7808 */ /* 0x001fe20000800000 */
[----:B------:R-:W-:Y:S01]  /*2120*/  FMUL.FTZ R60, R60, UR10 ;  /* 0x0000000a3c3c7c20 */ /* 0x000fe20008410000 */
[----:B------:R-:W-:Y:S01]  /*2130*/  FMUL.FTZ R61, R61, UR10 ;  /* 0x0000000a3d3d7c20 */ /* 0x000fe20008410000 */
[----:B------:R-:W-:Y:S01]  /*2140*/  FMUL.FTZ R64, R64, UR10 ;  /* 0x0000000a40407c20 */ /* 0x000fe20008410000 */
[----:B------:R-:W-:Y:S01]  /*2150*/  FMNMX.FTZ R4, R29, R4, !PT ;  /* 0x000000041d047209 */ /* 0x000fe20007810000 */
[----:B------:R-:W-:Y:S01]  /*2160*/  FMUL.FTZ R65, R65, UR10 ;  /* 0x0000000a41417c20 */ /* 0x000fe20008410000 */
[----:B------:R-:W-:Y:S01]  /*2170*/  FMUL.FTZ R62, R62, UR10 ;  /* 0x0000000a3e3e7c20 */ /* 0x000fe20008410000 */
[----:B------:R-:W0:Y:S01]  /*2180*/  MUFU.TANH R33, R33 ;  /* 0x0000002100217308 */ /* 0x000e220000002400 */
[----:B-1----:R-:W-:Y:S01]  /*2190*/  FSEL R175, R32, -INF , P2 ;  /* 0xff80000020af7808 */ /* 0x002fe20001000000 */
[----:B------:R-:W-:Y:S01]  /*21a0*/  FMUL.FTZ R68, R68, UR10 ;  /* 0x0000000a44447c20 */ /* 0x000fe20008410000 */
[----:B------:R-:W-:Y:S01]  /*21b0*/  FMUL.FTZ R63, R63, UR10 ;  /* 0x0000000a3f3f7c20 */ /* 0x000fe20008410000 */
[----:B------:R-:W-:Y:S01]  /*21c0*/  FMUL.FTZ R69, R69, UR10 ;  /* 0x0000000a45457c20 */ /* 0x000fe20008410000 */
[----:B------:R-:W-:Y:S01]  /*21d0*/  FMNMX.FTZ R4, R175, R4, !PT ;  /* 0x00000004af047209 */ /* 0x000fe20007810000 */
[----:B------:R-:W-:Y:S01]  /*21e0*/  FMUL.FTZ R66, R66, UR10 ;  /* 0x0000000a42427c20 */ /* 0x000fe20008410000 */
[----:B------:R-:W-:Y:S01]  /*21f0*/  FMUL.FTZ R67, R67, UR10 ;  /* 0x0000000a43437c20 */ /* 0x000fe20008410000 */
[----:B------:R-:W1:Y:S01]  /*2200*/  MUFU.TANH R27, R27 ;  /* 0x0000001b001b7308 */ /* 0x000e620000002400 */
[----:B--2---:R-:W-:Y:S01]  /*2210*/  FSEL R9, R26, -INF , P4 ;  /* 0xff8000001a097808 */ /* 0x004fe20002000000 */
[----:B------:R-:W-:Y:S01]  /*2220*/  FMUL.FTZ R70, R70, UR10 ;  /* 0x0000000a46467c20 */ /* 0x000fe20008410000 */
[----:B------:R-:W-:Y:S01]  /*2230*/  ISETP.GT.AND P4, PT, R0, 0x18, PT ;  /* 0x000000180000780c */ /* 0x000fe20003f84270 */
[----:B------:R-:W-:-:S04]  /*2240*/  FMUL.FTZ R71, R71, UR10 ;  /* 0x0000000a47477c20 */ /* 0x000fc80008410000 */
[----:B------:R-:W2:Y:S01]  /*2250*/  MUFU.TANH R30, R30 ;  /* 0x0000001e001e7308 */ /* 0x000ea20000002400 */
[----:B0-----:R-:W-:-:S04]  /*2260*/  FSEL R183, R33, -INF , P3 ;  /* 0xff80000021b77808 */ /* 0x001fc80001800000 */
[----:B------:R-:W-:-:S03]  /*2270*/  FMNMX.FTZ R6, R183, R4, !PT ;  /* 0x00000004b7067209 */ /* 0x000fc60007810000 */
[----:B------:R-:W0:Y:S01]  /*2280*/  MUFU.TANH R36, R36 ;  /* 0x0000002400247308 */ /* 0x000e220000002400 */
[----:B-1----:R-:W-:Y:S02]  /*2290*/  FSEL R27, R27, -INF , P5 ;  /* 0xff8000001b1b7808 */ /* 0x002fe40002800000 */
[----:B------:R-:W-:Y:S02]  /*22a0*/  ISETP.GT.AND P5, PT, R0, 0x19, PT ;  /* 0x000000190000780c */ /* 0x000fe40003fa4270 */
[----:B------:R-:W-:-:S03]  /*22b0*/  FMNMX.FTZ R4, R9, R27, !PT ;  /* 0x0000001b09047209 */ /* 0x000fc60007810000 */
[----:B------:R-:W1:Y:S01]  /*22c0*/  MUFU.TANH R31, R31 ;  /* 0x0000001f001f7308 */ /* 0x000e620000002400 */
[----:B--2---:R-:W-:Y:S02]  /*22d0*/  FSEL R11, R30, -INF , P6 ;  /* 0xff8000001e0b7808 */ /* 0x004fe40003000000 */
[----:B------:R-:W-:Y:S02]  /*22e0*/  ISETP.GT.AND P6, PT, R0, 0x20, PT ;  /* 0x000000200000780c */ /* 0x000fe40003fc4270 */
[----:B------:R-:W-:-:S03]  /*22f0*/  FMNMX.FTZ R4, R11, R4, !PT ;  /* 0x000000040b047209 */ /* 0x000fc60007810000 */
        /* <DEDUP_REMOVED lines=8> */
[----:B--2---:R-:W-:-:S04]  /*2380*/  FSEL R229, R37, -INF , P5 ;  /* 0xff80000025e57808 */ /* 0x004fc80002800000 */
[----:B------:R-:W-:-:S03]  /*2390*/  FMNMX.FTZ R6, R229, R6, !PT ;  /* 0x00000006e5067209 */ /* 0x000fc60007810000 */
[----:B------:R-:W2:Y:S01]  /*23a0*/  MUFU.TANH R35, R35 ;  /* 0x0000002300237308 */ /* 0x000ea20000002400 */
[----:B0-----:R-:W-:Y:S02]  /*23b0*/  FSEL R185, R34, -INF , P2 ;  /* 0xff80000022b97808 */ /* 0x001fe40001000000 */
[----:B------:R-:W-:Y:S02]  /*23c0*/  ISETP.GT.AND P2, PT, R0, 0x28, PT ;  /* 0x000000280000780c */ /* 0x000fe40003f44270 */
[----:B------:R-:W-:-:S03]  /*23d0*/  FMNMX.FTZ R4, R185, R4, !PT ;  /* 0x00000004b9047209 */ /* 0x000fc60007810000 */
[----:B------:R-:W0:Y:S01]  /*23e0*/  MUFU.TANH R41, R41 ;  /* 0x0000002900297308 */ /* 0x000e220000002400 */
[----:B-1----:R-:W-:-:S04]  /*23f0*/  FSEL R191, R40, -INF , P6 ;  /* 0xff80000028bf7808 */ /* 0x002fc80003000000 */
        /* <DEDUP_REMOVED lines=52> */
[----:B------:R-:W-:-:S05]  /*2740*/  ISETP.GT.AND P4, PT, R0, 0x48, PT ;  /* 0x000000480000780c */ /* 0x000fca0003f84270 */
[----:B------:R-:W1:Y:S01]  /*2750*/  MUFU.TANH R54, R54 ;  /* 0x0000003600367308 */ /* 0x000e620000002400 */
[----:B--2---:R-:W-:-:S04]  /*2760*/  FSEL R157, R56, -INF , P2 ;  /* 0xff800000389d7808 */ /* 0x004fc80001000000 */
[----:B------:R-:W-:-:S03]  /*2770*/  FMNMX.FTZ R6, R157, R6, !PT ;  /* 0x000000069d067209 */ /* 0x000fc60007810000 */
[----:B------:R-:W2:Y:S01]  /*2780*/  MUFU.TANH R55, R55 ;  /* 0x0000003700377308 */ /* 0x000ea20000002400 */
[----:B0-----:R-:W-:Y:S02]  /*2790*/  FSEL R15, R15, -INF , P5 ;  /* 0xff8000000f0f7808 */ /* 0x001fe40002800000 */
[----:B------:R-:W-:-:S05]  /*27a0*/  ISETP.GT.AND P5, PT, R0, 0x49, PT ;  /* 0x000000490000780c */ /* 0x000fca0003fa4270 */
[----:B------:R-:W0:Y:S01]  /*27b0*/  MUFU.TANH R21, R57 ;  /* 0x0000003900157308 */ /* 0x000e220000002400 */
[----:B-1----:R-:W-:Y:S02]  /*27c0*/  FSEL R169, R54, -INF , P6 ;  /* 0xff80000036a97808 */ /* 0x002fe40003000000 */
[----:B------:R-:W-:-:S05]  /*27d0*/  ISETP.GT.AND P6, PT, R0, 0x50, PT ;  /* 0x000000500000780c */ /* 0x000fca0003fc4270 */
[----:B------:R-:W1:Y:S01]  /*27e0*/  MUFU.TANH R58, R58 ;  /* 0x0000003a003a7308 */ /* 0x000e620000002400 */
[----:B--2---:R-:W-:Y:S02]  /*27f0*/  FSEL R171, R55, -INF , P1 ;  /* 0xff80000037ab7808 */ /* 0x004fe40000800000 */
[----:B------:R-:W-:-:S05]  /*2800*/  ISETP.GT.AND P1, PT, R0, 0x51, PT ;  /* 0x000000510000780c */ /* 0x000fca0003f24270 */
[----:B------:R-:W2:Y:S01]  /*2810*/  MUFU.TANH R23, R59 ;  /* 0x0000003b00177308 */ /* 0x000ea20000002400 */
[----:B0-----:R-:W-:-:S04]  /*2820*/  FSEL R21, R21, -INF , P3 ;  /* 0xff80000015157808 */ /* 0x001fc80001800000 */
[----:B------:R-:W-:-:S03]  /*2830*/  FMNMX.FTZ R6, R21, R6, !PT ;  /* 0x0000000615067209 */ /* 0x000fc60007810000 */
[----:B------:R-:W0:Y:S01]  /*2840*/  MUFU.TANH R60, R60 ;  /* 0x0000003c003c7308 */ /* 0x000e220000002400 */
[----:B-1----:R-:W-:Y:S02]  /*2850*/  FSEL R156, R58, -INF , P2 ;  /* 0xff8000003a9c7808 */ /* 0x002fe40001000000 */
[----:B------:R-:W-:-:S05]  /*2860*/  ISETP.GT.AND P2, PT, R0, 0x58, PT ;  /* 0x000000580000780c */ /* 0x000fca0003f44270 */
[----:B------:R-:W1:Y:S01]  /*2870*/  MUFU.TANH R61, R61 ;  /* 0x0000003d003d7308 */ /* 0x000e620000002400 */
[----:B--2---:R-:W-:Y:S02]  /*2880*/  FSEL R23, R23, -INF , P3 ;  /* 0xff80000017177808 */ /* 0x004fe40001800000 */
[----:B------:R-:W-:Y:S02]  /*2890*/  ISETP.GT.AND P3, PT, R0, 0x59, PT ;  /* 0x000000590000780c */ /* 0x000fe40003f64270 */
[----:B------:R-:W-:-:S03]  /*28a0*/  FMNMX.FTZ R0, R20, R5, !PT ;  /* 0x0000000514007209 */ /* 0x000fc60007810000 */
[----:B------:R-:W2:Y:S01]  /*28b0*/  MUFU.TANH R13, R64 ;  /* 0x00000040000d7308 */ /* 0x000ea20000002400 */
[----:B0-----:R-:W-:Y:S02]  /*28c0*/  FSEL R173, R60, -INF , P4 ;  /* 0xff8000003cad7808 */ /* 0x001fe40002000000 */
[----:B------:R-:W-:Y:S02]  /*28d0*/  FMNMX.FTZ R0, R15, R0, !PT ;  /* 0x000000000f007209 */ /* 0x000fe40007810000 */
[----:B------:R-:W-:Y:S02]  /*28e0*/  FMNMX.FTZ R6, R173, R6, !PT ;  /* 0x00000006ad067209 */ /* 0x000fe40007810000 */
[----:B------:R-:W-:Y:S01]  /*28f0*/  FMNMX.FTZ R0, R169, R0, !PT ;  /* 0x00000000a9007209 */ /* 0x000fe20007810000 */
[----:B------:R-:W0:Y:S01]  /*2900*/  MUFU.TANH R65, R65 ;  /* 0x0000004100417308 */ /* 0x000e220000002400 */
[----:B-1----:R-:W-:Y:S02]  /*2910*/  FSEL R177, R61, -INF , P5 ;  /* 0xff8000003db17808 */ /* 0x002fe40002800000 */
[----:B------:R-:W-:-:S02]  /*2920*/  FMNMX.FTZ R5, R171, R0, !PT ;  /* 0x00000000ab057209 */ /* 0x000fc40007810000 */
[----:B------:R-:W-:Y:S02]  /*2930*/  FMNMX.FTZ R6, R177, R6, !PT ;  /* 0x00000006b1067209 */ /* 0x000fe40007810000 */
[----:B------:R-:W-:Y:S01]  /*2940*/  FMNMX.FTZ R0, R156, R5, !PT ;  /* 0x000000059c007209 */ /* 0x000fe20007810000 */
[----:B------:R-:W1:Y:S01]  /*2950*/  MUFU.TANH R62, R62 ;  /* 0x0000003e003e7308 */ /* 0x000e620000002400 */
[----:B--2---:R-:W-:Y:S02]  /*2960*/  FSEL R13, R13, -INF , P6 ;  /* 0xff8000000d0d7808 */ /* 0x004fe40003000000 */
[----:B------:R-:W-:Y:S02]  /*2970*/  FMNMX.FTZ R0, R23, R0, !PT ;  /* 0x0000000017007209 */ /* 0x000fe40007810000 */
[----:B------:R-:W-:-:S03]  /*2980*/  FMNMX.FTZ R33, R13, R6, !PT ;  /* 0x000000060d217209 */ /* 0x000fc60007810000 */
[----:B------:R-:W2:Y:S01]  /*2990*/  MUFU.TANH R68, R68 ;  /* 0x0000004400447308 */ /* 0x000ea20000002400 */
[----:B0-----:R-:W-:-:S04]  /*29a0*/  FSEL R158, R65, -INF , P1 ;  /* 0xff800000419e7808 */ /* 0x001fc80000800000 */
[----:B------:R-:W-:-:S03]  /*29b0*/  FMNMX.FTZ R33, R158, R33, !PT ;  /* 0x000000219e217209 */ /* 0x000fc60007810000 */
[----:B------:R-:W0:Y:S01]  /*29c0*/  MUFU.TANH R63, R63 ;  /* 0x0000003f003f7308 */ /* 0x000e220000002400 */
[----:B-1----:R-:W-:-:S04]  /*29d0*/  FSEL R179, R62, -INF , P4 ;  /* 0xff8000003eb37808 */ /* 0x002fc80002000000 */
[----:B------:R-:W-:-:S03]  /*29e0*/  FMNMX.FTZ R0, R179, R0, !PT ;  /* 0x00000000b3007209 */ /* 0x000fc60007810000 */
[----:B------:R-:W1:Y:S01]  /*29f0*/  MUFU.TANH R69, R69 ;  /* 0x0000004500457308 */ /* 0x000e620000002400 */
[----:B--2---:R-:W-:-:S04]  /*2a00*/  FSEL R160, R68, -INF , P2 ;  /* 0xff80000044a07808 */ /* 0x004fc80001000000 */
        /* <DEDUP_REMOVED lines=8> */
[----:B--2---:R-:W-:Y:S01]  /*2a90*/  FSEL R163, R66, -INF , P6 ;  /* 0xff80000042a37808 */ /* 0x004fe20003000000 */
[----:B------:R-:W2:Y:S03]  /*2aa0*/  SHFL.BFLY PT, R5, R4, 0x2, 0x1f ;  /* 0x0c401f0004057f89 */ /* 0x000ea600000e0000 */
[----:B------:R-:W-:-:S03]  /*2ab0*/  FMNMX.FTZ R0, R163, R0, !PT ;  /* 0x00000000a3007209 */ /* 0x000fc60007810000 */
[----:B------:R-:W3:Y:S01]  /*2ac0*/  MUFU.TANH R71, R71 ;  /* 0x0000004700477308 */ /* 0x000ee20000002400 */
[----:B0-----:R-:W-:-:S04]  /*2ad0*/  FSEL R159, R67, -INF , P1 ;  /* 0xff800000439f7808 */ /* 0x001fc80000800000 */
[----:B------:R-:W-:Y:S02]  /*2ae0*/  FMNMX.FTZ R0, R159, R0, !PT ;  /* 0x000000009f007209 */ /* 0x000fe40007810000 */
[----:B-1----:R-:W-:Y:S02]  /*2af0*/  FSEL R161, R70, -INF , P2 ;  /* 0xff80000046a17808 */ /* 0x002fe40001000000 */
[----:B------:R-:W-:Y:S02]  /*2b00*/  PLOP3.LUT P2, PT, PT, PT, UP0, 0x80, 0x0 ;  /* 0x000000000000781c */ /* 0x000fe40003f4f008 */
[----:B------:R-:W-:Y:S02]  /*2b10*/  FMNMX.FTZ R0, R161, R0, !PT ;  /* 0x00000000a1007209 */ /* 0x000fe40007810000 */
[----:B---3--:R-:W-:Y:S02]  /*2b20*/  FSEL R165, R71, -INF , P3 ;  /* 0xff80000047a57808 */ /* 0x008fe40001800000 */
[----:B--2---:R-:W-:-:S02]  /*2b30*/  FMNMX.FTZ R5, R4, R5, !PT ;  /* 0x0000000504057209 */ /* 0x004fc40007810000 */
[----:B------:R-:W-:-:S03]  /*2b40*/  FMNMX.FTZ R0, R165, R0, !PT ;  /* 0x00000000a5007209 */ /* 0x000fc60007810000 */
[----:B------:R-:W0:Y:S04]  /*2b50*/  SHFL.BFLY PT, R6, R5, 0x1, 0x1f ;  /* 0x0c201f0005067f89 */ /* 0x000e2800000e0000 */
[----:B------:R-:W1:Y:S01]  /*2b60*/  SHFL.BFLY PT, R33, R0, 0x2, 0x1f ;  /* 0x0c401f0000217f89 */ /* 0x000e6200000e0000 */
[----:B0-----:R-:W-:Y:S02]  /*2b70*/  FMNMX.FTZ R4, R5, R6, !PT ;  /* 0x0000000605047209 */ /* 0x001fe40007810000 */
[----:B-1----:R-:W-:-:S03]  /*2b80*/  FMNMX.FTZ R33, R0, R33, !PT ;  /* 0x0000002100217209 */ /* 0x002fc60007810000 */
[C---:B------:R-:W-:Y:S01]  /*2b90*/  FMUL.FTZ R162, R4.reuse, UR27 ;  /* 0x0000001b04a27c20 */ /* 0x040fe20008410000 */
[----:B------:R-:W-:Y:S01]  /*2ba0*/  FSETP.NEU.FTZ.AND P1, PT, R4, -INF , PT ;  /* 0xff8000000400780b */ /* 0x000fe20003f3d000 */
[----:B------:R-:W0:Y:S03]  /*2bb0*/  SHFL.BFLY PT, R8, R33, 0x1, 0x1f ;  /* 0x0c201f0021087f89 */ /* 0x000e2600000e0000 */
[----:B------:R-:W-:-:S05]  /*2bc0*/  FSEL R162, R162, RZ, P1 ;  /* 0x000000ffa2a27208 */ /* 0x000fca0000800000 */
        /* <DEDUP_REMOVED lines=12> */
[----:B------:R-:W2:Y:S01]  /*2c90*/  MUFU.EX2 R5, R5 ;  /* 0x0000000500057308 */ /* 0x000ea20000000800 */
[--C-:B------:R-:W-:Y:S01]  /*2ca0*/  FFMA.FTZ R197, R197, UR27, -R162.reuse ;  /* 0x0000001bc5c57c23 */ /* 0x100fe200080108a2 */
[--C-:B------:R-:W-:Y:S01]  /*2cb0*/  FFMA.FTZ R184, R201, UR27, -R162.reuse ;  /* 0x0000001bc9b87c23 */ /* 0x100fe200080108a2 */
[--C-:B------:R-:W-:Y:S01]  /*2cc0*/  FFMA.FTZ R199, R199, UR27, -R162.reuse ;  /* 0x0000001bc7c77c23 */ /* 0x100fe200080108a2 */
[--C-:B------:R-:W-:Y:S01]  /*2cd0*/  FFMA.FTZ R188, R21, UR27, -R162.reuse ;  /* 0x0000001b15bc7c23 */ /* 0x100fe200080108a2 */
[--C-:B------:R-:W-:Y:S01]  /*2ce0*/  FFMA.FTZ R157, R157, UR27, -R162.reuse ;  /* 0x0000001b9d9d7c23 */ /* 0x100fe200080108a2 */
[----:B0-----:R-:W-:Y:S01]  /*2cf0*/  FMNMX.FTZ R3, R33, R8, !PT ;  /* 0x0000000821037209 */ /* 0x001fe20007810000 */
[--C-:B------:R-:W-:Y:S01]  /*2d00*/  FFMA.FTZ R21, R173, UR27, -R162.reuse ;  /* 0x0000001bad157c23 */ /* 0x100fe200080108a2 */
[----:B------:R-:W-:Y:S01]  /*2d10*/  IADD3 R8, -R72, 0xb, RZ ;  /* 0x0000000b48087810 */ /* 0x000fe20007ffe1ff */
[----:B------:R-:W-:Y:S01]  /*2d20*/  MUFU.EX2 R6, R6 ;  /* 0x0000000600067308 */ /* 0x000fe20000000800 */
[C---:B------:R-:W-:Y:S01]  /*2d30*/  FSETP.NEU.FTZ.AND P1, PT, R3.reuse, -INF , PT ;  /* 0xff8000000300780b */ /* 0x040fe20003f3d000 */
[----:B------:R-:W-:Y:S01]  /*2d40*/  FMUL.FTZ R164, R3, UR27 ;  /* 0x0000001b03a47c20 */ /* 0x000fe20008410000 */
[--C-:B------:R-:W-:Y:S01]  /*2d50*/  FFMA.FTZ R190, R177, UR27, -R162.reuse ;  /* 0x0000001bb1be7c23 */ /* 0x100fe200080108a2 */
[--C-:B------:R-:W-:Y:S01]  /*2d60*/  FFMA.FTZ R13, R13, UR27, -R162.reuse ;  /* 0x0000001b0d0d7c23 */ /* 0x100fe200080108a2 */
[--C-:B------:R-:W-:Y:S01]  /*2d70*/  FFMA.FTZ R158, R158, UR27, -R162.reuse ;  /* 0x0000001b9e9e7c23 */ /* 0x100fe200080108a2 */
[----:B------:R-:W-:Y:S01]  /*2d80*/  FFMA.FTZ R160, R160, UR27, -R162 ;  /* 0x0000001ba0a07c23 */ /* 0x000fe200080108a2 */
[----:B------:R-:W-:Y:S01]  /*2d90*/  FSEL R164, R164, RZ, P1 ;  /* 0x000000ffa4a47208 */ /* 0x000fe20000800000 */
[----:B------:R-:W0:Y:S01]  /*2da0*/  MUFU.EX2 R7, R7 ;  /* 0x0000000700077308 */ /* 0x000e220000000800 */
[----:B------:R-:W-:Y:S01]  /*2db0*/  ISETP.NE.AND P1, PT, R12, RZ, PT ;  /* 0x000000ff0c00720c */ /* 0x000fe20003f25270 */
[----:B------:R-:W-:Y:S01]  /*2dc0*/  IMAD.U32 R12, RZ, RZ, UR26 ;  /* 0x0000001aff0c7e24 */ /* 0x000fe2000f8e00ff */
[----:B------:R-:W-:Y:S01]  /*2dd0*/  ULOP3.LUT UR26, UR6, 0x3000000, URZ, 0xfc, !UPT ;  /* 0x03000000061a7892 */ /* 0x000fe2000f8efc3f */
[--C-:B------:R-:W-:Y:S01]  /*2de0*/  FFMA.FTZ R9, R9, UR27, -R164.reuse ;  /* 0x0000001b09097c23 */ /* 0x100fe200080108a4 */
[--C-:B-1----:R-:W-:Y:S01]  /*2df0*/  FFMA.FTZ R10, R27, UR27, -R164.reuse ;  /* 0x0000001b1b0a7c23 */ /* 0x102fe200080108a4 */
[--C-:B------:R-:W-:Y:S01]  /*2e00*/  FFMA.FTZ R11, R11, UR27, -R164.reuse ;  /* 0x0000001b0b0b7c23 */ /* 0x100fe200080108a4 */
[--C-:B------:R-:W-:Y:S01]  /*2e10*/  FFMA.FTZ R14, R31, UR27, -R164.reuse ;  /* 0x0000001b1f0e7c23 */ /* 0x100fe200080108a4 */
[----:B--2---:R-:W-:Y:S01]  /*2e20*/  F2FP.F16.F32.PACK_AB R152, R5, R0 ;  /* 0x000000000598723e */ /* 0x004fe200000000ff */
[----:B------:R-:W-:Y:S01]  /*2e30*/  UIMAD UR10, UR38, 0xc00, UR26 ;  /* 0x00000c00260a78a4 */ /* 0x000fe2000f8e021a */
[----:B------:R-:W-:Y:S01]  /*2e40*/  MUFU.EX2 R9, R9 ;  /* 0x0000000900097308 */ /* 0x000fe20000000800 */
[--C-:B------:R-:W-:Y:S01]  /*2e50*/  FFMA.FTZ R170, R185, UR27, -R164.reuse ;  /* 0x0000001bb9aa7c23 */ /* 0x100fe200080108a4 */
[--C-:B------:R-:W-:Y:S01]  /*2e60*/  FFMA.FTZ R185, R187, UR27, -R164.reuse ;  /* 0x0000001bbbb97c23 */ /* 0x100fe200080108a4 */
[----:B------:R-:W-:Y:S01]  /*2e70*/  FFMA.FTZ R172, R189, UR27, -R164 ;  /* 0x0000001bbdac7c23 */ /* 0x000fe200080108a4 */
[----:B------:R-:W-:-:S02]  /*2e80*/  @!P1 VIADD R24, R12, 0x32440 ;  /* 0x000324400c189836 */ /* 0x000fc40000000000 */
[----:B------:R-:W-:Y:S01]  /*2e90*/  FFMA.FTZ R187, R219, UR27, -R164 ;  /* 0x0000001bdbbb7c23 */ /* 0x000fe200080108a4 */
[----:B------:R-:W-:Y:S01]  /*2ea0*/  UMOV UR6, UR10 ;  /* 0x0000000a00067c82 */ /* 0x000fe20008000000 */
[----:B0-----:R-:W-:Y:S01]  /*2eb0*/  F2FP.F16.F32.PACK_AB R154, R7, R6 ;  /* 0x00000006079a723e */ /* 0x001fe200000000ff */
[----:B------:R-:W0:Y:S01]  /*2ec0*/  MUFU.EX2 R10, R10 ;  /* 0x0000000a000a7308 */ /* 0x000e220000000800 */
[----:B------:R-:W-:Y:S01]  /*2ed0*/  @!P1 PRMT R24, RZ, 0x654, R24 ;  /* 0x00000654ff189816 */ /* 0x000fe20000000018 */
[----:B------:R1:W-:Y:S06]  /*2ee0*/  BAR.ARV R8, 0x100 ;  /* 0x000400080000751d */ /* 0x0003ec0000002000 */
[----:B------:R2:W-:Y:S01]  /*2ef0*/  @!P1 SYNCS.ARRIVE.TRANS64.RED.A1T0 RZ, [R24+URZ], RZ ;  /* 0x000000ff18ff99a7 */ /* 0x0005e2000810043f */
[----:B------:R-:W-:Y:S01]  /*2f00*/  MUFU.EX2 R11, R11 ;  /* 0x0000000b000b7308 */ /* 0x000fe20000000800 */
[----:B------:R3:W-:Y:S01]  /*2f10*/  BAR.SYNC.DEFER_BLOCKING R168, 0x100 ;  /* 0x000400a80000751d */ /* 0x0007e20000010000 */
[--C-:B------:R-:W-:Y:S01]  /*2f20*/  FFMA.FTZ R178, R193, UR27, -R164.reuse ;  /* 0x0000001bc1b27c23 */ /* 0x100fe200080108a4 */
[----:B------:R-:W-:Y:S01]  /*2f30*/  FFMA.FTZ R193, R195, UR27, -R164 ;  /* 0x0000001bc3c17c23 */ /* 0x000fe200080108a4 */
[----:B------:R-:W-:Y:S01]  /*2f40*/  FFMA.FTZ R189, R221, UR27, -R162 ;  /* 0x0000001bddbd7c23 */ /* 0x000fe200080108a2 */
[--C-:B------:R-:W-:Y:S01]  /*2f50*/  FFMA.FTZ R180, R215, UR27, -R164.reuse ;  /* 0x0000001bd7b47c23 */ /* 0x100fe200080108a4 */
[--C-:B------:R-:W-:Y:S01]  /*2f60*/  FFMA.FTZ R195, R217, UR27, -R164.reuse ;  /* 0x0000001bd9c37c23 */ /* 0x100fe200080108a4 */
[----:B------:R-:W-:Y:S01]  /*2f70*/  FFMA.FTZ R20, R20, UR27, -R164 ;  /* 0x0000001b14147c23 */ /* 0x000fe200080108a4 */
[----:B------:R-:W4:Y:S01]  /*2f80*/  MUFU.EX2 R14, R14 ;  /* 0x0000000e000e7308 */ /* 0x000f220000000800 */
[----:B0-----:R-:W-:Y:S01]  /*2f90*/  F2FP.F16.F32.PACK_AB R153, R10, R9 ;  /* 0x000000090a99723e */ /* 0x001fe200000000ff */
[----:B---3--:R-:W-:Y:S01]  /*2fa0*/  FFMA.FTZ R168, R227, UR27, -R162 ;  /* 0x0000001be3a87c23 */ /* 0x008fe200080108a2 */
[--C-:B------:R-:W-:Y:S01]  /*2fb0*/  FFMA.FTZ R15, R15, UR27, -R164.reuse ;  /* 0x0000001b0f0f7c23 */ /* 0x100fe200080108a4 */
[--C-:B------:R-:W-:Y:S01]  /*2fc0*/  FFMA.FTZ R169, R169, UR27, -R164.reuse ;  /* 0x0000001ba9a97c23 */ /* 0x100fe200080108a4 */
[--C-:B------:R-:W-:Y:S01]  /*2fd0*/  FFMA.FTZ R186, R171, UR27, -R164.reuse ;  /* 0x0000001babba7c23 */ /* 0x100fe200080108a4 */
[--C-:B------:R-:W-:Y:S01]  /*2fe0*/  FFMA.FTZ R156, R156, UR27, -R164.reuse ;  /* 0x0000001b9c9c7c23 */ /* 0x100fe200080108a4 */
[--C-:B------:R-:W-:Y:S01]  /*2ff0*/  FFMA.FTZ R23, R23, UR27, -R164.reuse ;  /* 0x0000001b17177c23 */ /* 0x100fe200080108a4 */
[----:B------:R-:W-:Y:S01]  /*3000*/  MUFU.EX2 R166, R166 ;  /* 0x000000a600a67308 */ /* 0x000fe20000000800 */
[--C-:B------:R-:W-:Y:S01]  /*3010*/  FFMA.FTZ R171, R179, UR27, -R164.reuse ;  /* 0x0000001bb3ab7c23 */ /* 0x100fe200080108a4 */
[----:B------:R-:W-:Y:S01]  /*3020*/  FFMA.FTZ R192, R181, UR27, -R164 ;  /* 0x0000001bb5c07c23 */ /* 0x000fe200080108a4 */
[----:B------:R-:W-:Y:S01]  /*3030*/  FFMA.FTZ R167, R167, UR27, -R162 ;  /* 0x0000001ba7a77c23 */ /* 0x000fe200080108a2 */
[--C-:B------:R-:W-:Y:S01]  /*3040*/  FFMA.FTZ R162, R163, UR27, -R164.reuse ;  /* 0x0000001ba3a27c23 */ /* 0x100fe200080108a4 */
[--C-:B------:R-:W-:Y:S01]  /*3050*/  FFMA.FTZ R159, R159, UR27, -R164.reuse ;  /* 0x0000001b9f9f7c23 */ /* 0x100fe200080108a4 */
[--C-:B------:R-:W-:Y:S01]  /*3060*/  FFMA.FTZ R161, R161, UR27, -R164.reuse ;  /* 0x0000001ba1a17c23 */ /* 0x100fe200080108a4 */
[----:B------:R-:W-:Y:S01]  /*3070*/  FFMA.FTZ R164, R165, UR27, -R164 ;  /* 0x0000001ba5a47c23 */ /* 0x000fe200080108a4 */
[----:B------:R-:W0:Y:S01]  /*3080*/  MUFU.EX2 R175, R175 ;  /* 0x000000af00af7308 */ /* 0x000e220000000800 */
[----:B----4-:R-:W-:Y:S01]  /*3090*/  F2FP.F16.F32.PACK_AB R155, R14, R11 ;  /* 0x0000000b0e9b723e */ /* 0x010fe200000000ff */
[----:B------:R-:W-:Y:S01]  /*30a0*/  FADD.FTZ R5, R0, R5 ;  /* 0x0000000500057221 */ /* 0x000fe20000010000 */
[----:B------:R-:W-:Y:S01]  /*30b0*/  FADD.FTZ R10, R9, R10 ;  /* 0x0000000a090a7221 */ /* 0x000fe20000010000 */
[----:B------:R-:W-:Y:S01]  /*30c0*/  @!P1 VIADD R12, R12, 0x32460 ;  /* 0x000324600c0c9836 */ /* 0x000fe20000000000 */
[----:B--2---:R-:W-:Y:S01]  /*30d0*/  WARPGROUP.ARRIVE ;  /* 0x00000000000079c5 */ /* 0x004fe20000000000 */
[----:B------:R-:W-:Y:S01]  /*30e0*/  FADD.FTZ R6, R6, R5 ;  /* 0x0000000506067221 */ /* 0x000fe20000010000 */
[----:B------:R-:W-:Y:S01]  /*30f0*/  FADD.FTZ R11, R11, R10 ;  /* 0x0000000a0b0b7221 */ /* 0x000fe20000010000 */
[----:B------:R-:W-:Y:S01]  /*3100*/  MUFU.EX2 R168, R168 ;  /* 0x000000a800a87308 */ /* 0x000fe20000000800 */
[----:B------:R-:W-:Y:S01]  /*3110*/  @!P1 PRMT R12, RZ, 0x654, R12 ;  /* 0x00000654ff0c9816 */ /* 0x000fe2000000000c */
[----:B------:R-:W-:Y:S01]  /*3120*/  FADD.FTZ R7, R7, R6 ;  /* 0x0000000607077221 */ /* 0x000fe20000010000 */
[----:B------:R-:W-:Y:S01]  /*3130*/  HGMMA.64x256x16.F32 R24, R152, gdesc[UR4].tnspB, RZ, !UPT, gsb0 ;  /* 0x43e0000498187df0 */ /* 0x000fe2000c0008ff */
[----:B------:R-:W-:Y:S01]  /*3140*/  UIADD3 UR6, UR10, 0x80, URZ ;  /* 0x000000800a067890 */ /* 0x000fe2000fffe03f */
[----:B------:R-:W-:Y:S01]  /*3150*/  FADD.FTZ R11, R14, R11 ;  /* 0x0000000b0e0b7221 */ /* 0x000fe20000010000 */
[----:B------:R-:W-:-:S02]  /*3160*/  UMOV UR7, 0x40000040 ;  /* 0x4000004000077882 */ /* 0x000fc40000000000 */
[----:B------:R-:W-:Y:S08]  /*3170*/  MUFU.EX2 R183, R183 ;  /* 0x000000b700b77308 */ /* 0x000ff00000000800 */
[----:B------:R-:W-:Y:S08]  /*3180*/  MUFU.EX2 R170, R170 ;  /* 0x000000aa00aa7308 */ /* 0x000ff00000000800 */
[----:B------:R-:W2:Y:S08]  /*3190*/  MUFU.EX2 R185, R185 ;  /* 0x000000b900b97308 */ /* 0x000eb00000000800 */
[----:B------:R-:W-:Y:S08]  /*31a0*/  MUFU.EX2 R172, R172 ;  /* 0x000000ac00ac7308 */ /* 0x000ff00000000800 */
[----:B------:R-:W3:Y:S08]  /*31b0*/  MUFU.EX2 R187, R187 ;  /* 0x000000bb00bb7308 */ /* 0x000ef00000000800 */
[----:B------:R-:W-:Y:S08]  /*31c0*/  MUFU.EX2 R174, R174 ;  /* 0x000000ae00ae7308 */ /* 0x000ff00000000800 */
[----:B------:R-:W4:Y:S08]  /*31d0*/  MUFU.EX2 R189, R189 ;  /* 0x000000bd00bd7308 */ /* 0x000f300000000800 */
[----:B------:R-:W-:Y:S08]  /*31e0*/  MUFU.EX2 R176, R176 ;  /* 0x000000b000b07308 */ /* 0x000ff00000000800 */
[----:B------:R-:W-:Y:S08]  /*31f0*/  MUFU.EX2 R191, R191 ;  /* 0x000000bf00bf7308 */ /* 0x000ff00000000800 */
[----:B------:R-:W-:Y:S08]  /*3200*/  MUFU.EX2 R178, R178 ;  /* 0x000000b200b27308 */ /* 0x000ff00000000800 */
[----:B------:R-:W5:Y:S08]  /*3210*/  MUFU.EX2 R193, R193 ;  /* 0x000000c100c17308 */ /* 0x000f700000000800 */
[----:B------:R-:W-:Y:S08]  /*3220*/  MUFU.EX2 R180, R180 ;  /* 0x000000b400b47308 */ /* 0x000ff00000000800 */
[----:B------:R-:W1:Y:S08]  /*3230*/  MUFU.EX2 R195, R195 ;  /* 0x000000c300c37308 */ /* 0x000e700000000800 */
[----:B------:R-:W-:Y:S08]  /*3240*/  MUFU.EX2 R182, R182 ;  /* 0x000000b600b67308 */ /* 0x000ff00000000800 */
[----:B------:R-:W1:Y:S08]  /*3250*/  MUFU.EX2 R197, R197 ;  /* 0x000000c500c57308 */ /* 0x000e700000000800 */
[----:B------:R-:W-:Y:S08]  /*3260*/  MUFU.EX2 R184, R184 ;  /* 0x000000b800b87308 */ /* 0x000ff00000000800 */
[----:B------:R-:W-:Y:S08]  /*3270*/  MUFU.EX2 R199, R199 ;  /* 0x000000c700c77308 */ /* 0x000ff00000000800 */
[----:B------:R-:W-:Y:S08]  /*3280*/  MUFU.EX2 R20, R20 ;  /* 0x0000001400147308 */ /* 0x000ff00000000800 */
[----:B------:R-:W1:Y:S08]  /*3290*/  MUFU.EX2 R15, R15 ;  /* 0x0000000f000f7308 */ /* 0x000e700000000800 */
        /* <DEDUP_REMOVED lines=14> */
[----:B------:R-:W-:Y:S01]  /*3380*/  MUFU.EX2 R162, R162 ;  /* 0x000000a200a27308 */ /* 0x000fe20000000800 */
[----:B------:R-:W-:-:S02]  /*3390*/  WARPGROUP.DEPBAR.LE gsb0, 0x0 ;  /* 0x00008000000079c5 */ /* 0x000fc40000010000 */
[----:B0-----:R-:W-:Y:S01]  /*33a0*/  F2FP.F16.F32.PACK_AB R152, R175, R166 ;  /* 0x000000a6af98723e */ /* 0x001fe200000000ff */
[----:B------:R-:W-:Y:S01]  /*33b0*/  FADD.FTZ R166, R166, R7 ;  /* 0x00000007a6a67221 */ /* 0x000fe20000010000 */
[----:B--2---:R-:W-:Y:S01]  /*33c0*/  F2FP.F16.F32.PACK_AB R153, R185, R170 ;  /* 0x000000aab999723e */ /* 0x004fe200000000ff */
[----:B------:R-:W-:Y:S01]  /*33d0*/  FADD.FTZ R170, R170, R11 ;  /* 0x0000000baaaa7221 */ /* 0x000fe20000010000 */
[----:B------:R-:W-:Y:S01]  /*33e0*/  F2FP.F16.F32.PACK_AB R154, R183, R168 ;  /* 0x000000a8b79a723e */ /* 0x000fe200000000ff */
[----:B------:R-:W0:Y:S01]  /*33f0*/  MUFU.EX2 R159, R159 ;  /* 0x0000009f009f7308 */ /* 0x000e220000000800 */
[----:B---3--:R-:W-:Y:S01]  /*3400*/  F2FP.F16.F32.PACK_AB R155, R187, R172 ;  /* 0x000000acbb9b723e */ /* 0x008fe200000000ff */
[----:B------:R-:W-:Y:S01]  /*3410*/  FADD.FTZ R175, R175, R166 ;  /* 0x000000a6afaf7221 */ /* 0x000fe20000010000 */
[----:B------:R-:W-:Y:S02]  /*3420*/  FADD.FTZ R185, R185, R170 ;  /* 0x000000aab9b97221 */ /* 0x000fe40000010000 */
[----:B------:R-:W-:Y:S01]  /*3430*/  WARPGROUP.ARRIVE ;  /* 0x00000000000079c5 */ /* 0x000fe20000000000 */
[----:B------:R-:W-:Y:S01]  /*3440*/  FADD.FTZ R168, R168, R175 ;  /* 0x000000afa8a87221 */ /* 0x000fe20000010000 */
[----:B------:R-:W-:Y:S01]  /*3450*/  FADD.FTZ R172, R172, R185 ;  /* 0x000000b9acac7221 */ /* 0x000fe20000010000 */
[----:B------:R-:W-:Y:S02]  /*3460*/  MUFU.EX2 R161, R161 ;  /* 0x000000a100a17308 */ /* 0x000fe40000000800 */
[----:B------:R-:W-:Y:S01]  /*3470*/  FADD.FTZ R183, R183, R168 ;  /* 0x000000a8b7b77221 */ /* 0x000fe20000010000 */
[----:B------:R-:W-:Y:S01]  /*3480*/  HGMMA.64x256x16.F32 R24, R152, gdesc[UR4].tnspB, R24, gsb0 ;  /* 0x43e0000498187df0 */ /* 0x000fe20008000818 */
[----:B------:R-:W-:Y:S01]  /*3490*/  UIADD3 UR6, UR10, 0x100, URZ ;  /* 0x000001000a067890 */ /* 0x000fe2000fffe03f */
[----:B------:R-:W-:Y:S01]  /*34a0*/  FADD.FTZ R187, R187, R172 ;  /* 0x000000acbbbb7221 */ /* 0x000fe20000010000 */
[----:B------:R-:W-:-:S02]  /*34b0*/  UMOV UR7, 0x40000040 ;  /* 0x4000004000077882 */ /* 0x000fc40000000000 */
[----:B------:R-:W2:Y:S01]  /*34c0*/  MUFU.EX2 R164, R164 ;  /* 0x000000a400a47308 */ /* 0x000ea20000000800 */
[----:B------:R-:W-:Y:S02]  /*34d0*/  WARPGROUP.DEPBAR.LE gsb0, 0x0 ;  /* 0x00008000000079c5 */ /* 0x000fe40000010000 */
[----:B----4-:R-:W-:Y:S01]  /*34e0*/  F2FP.F16.F32.PACK_AB R152, R189, R174 ;  /* 0x000000aebd98723e */ /* 0x010fe200000000ff */
[----:B------:R-:W-:Y:S01]  /*34f0*/  FADD.FTZ R174, R174, R183 ;  /* 0x000000b7aeae7221 */ /* 0x000fe20000010000 */
[----:B-----5:R-:W-:Y:S01]  /*3500*/  F2FP.F16.F32.PACK_AB R153, R193, R178 ;  /* 0x000000b2c199723e */ /* 0x020fe200000000ff */
[----:B------:R-:W-:Y:S01]  /*3510*/  FADD.FTZ R178, R178, R187 ;  /* 0x000000bbb2b27221 */ /* 0x000fe20000010000 */
[----:B------:R-:W-:Y:S01]  /*3520*/  F2FP.F16.F32.PACK_AB R154, R191, R176 ;  /* 0x000000b0bf9a723e */ /* 0x000fe200000000ff */
[----:B------:R-:W-:Y:S01]  /*3530*/  FADD.FTZ R189, R189, R174 ;  /* 0x000000aebdbd7221 */ /* 0x000fe20000010000 */
[----:B-1----:R-:W-:Y:S01]  /*3540*/  F2FP.F16.F32.PACK_AB R155, R195, R180 ;  /* 0x000000b4c39b723e */ /* 0x002fe200000000ff */
[----:B------:R-:W-:-:S02]  /*3550*/  FADD.FTZ R193, R193, R178 ;  /* 0x000000b2c1c17221 */ /* 0x000fc40000010000 */
[----:B------:R-:W-:Y:S01]  /*3560*/  FADD.FTZ R176, R176, R189 ;  /* 0x000000bdb0b07221 */ /* 0x000fe20000010000 */
[----:B------:R-:W-:Y:S01]  /*3570*/  WARPGROUP.ARRIVE ;  /* 0x00000000000079c5 */ /* 0x000fe20000000000 */
[----:B------:R-:W-:Y:S02]  /*3580*/  FADD.FTZ R180, R180, R193 ;  /* 0x000000c1b4b47221 */ /* 0x000fe40000010000 */
[----:B------:R-:W-:Y:S02]  /*3590*/  FADD.FTZ R191, R191, R176 ;  /* 0x000000b0bfbf7221 */ /* 0x000fe40000010000 */
[----:B------:R-:W-:-:S05]  /*35a0*/  FADD.FTZ R195, R195, R180 ;  /* 0x000000b4c3c37221 */ /* 0x000fca0000010000 */
[----:B------:R-:W-:Y:S01]  /*35b0*/  HGMMA.64x256x16.F32 R24, R152, gdesc[UR4].tnspB, R24, gsb0 ;  /* 0x43e0000498187df0 */ /* 0x000fe20008000818 */
[----:B------:R-:W-:Y:S01]  /*35c0*/  UIADD3 UR6, UR10, 0x180, URZ ;  /* 0x000001800a067890 */ /* 0x000fe2000fffe03f */
[----:B------:R-:W-:Y:S01]  /*35d0*/  UMOV UR7, 0x40000040 ;  /* 0x4000004000077882 */ /* 0x000fe20000000000 */
[----:B------:R-:W-:Y:S02]  /*35e0*/  WARPGROUP.DEPBAR.LE gsb0, 0x0 ;  /* 0x00008000000079c5 */ /* 0x000fe40000010000 */
[----:B------:R-:W-:Y:S01]  /*35f0*/  F2FP.F16.F32.PACK_AB R152, R197, R182 ;  /* 0x000000b6c598723e */ /* 0x000fe200000000ff */
[----:B------:R-:W-:Y:S01]  /*3600*/  FADD.FTZ R182, R182, R191 ;  /* 0x000000bfb6b67221 */ /* 0x000fe20000010000 */
[----:B------:R-:W-:Y:S01]  /*3610*/  F2FP.F16.F32.PACK_AB R153, R15, R20 ;  /* 0x000000140f99723e */ /* 0x000fe200000000ff */
[----:B------:R-:W-:Y:S01]  /*3620*/  FADD.FTZ R20, R20, R195 ;  /* 0x000000c314147221 */ /* 0x000fe20000010000 */
[----:B------:R-:W-:Y:S01]  /*3630*/  F2FP.F16.F32.PACK_AB R154, R199, R184 ;  /* 0x000000b8c79a723e */ /* 0x000fe200000000ff */
[----:B------:R-:W-:Y:S01]  /*3640*/  FADD.FTZ R197, R197, R182 ;  /* 0x000000b6c5c57221 */ /* 0x000fe20000010000 */
[----:B------:R-:W-:Y:S01]  /*3650*/  F2FP.F16.F32.PACK_AB R155, R186, R169 ;  /* 0x000000a9ba9b723e */ /* 0x000fe200000000ff */
[----:B------:R-:W-:-:S02]  /*3660*/  FADD.FTZ R20, R15, R20 ;  /* 0x000000140f147221 */ /* 0x000fc40000010000 */
[----:B------:R-:W-:Y:S01]  /*3670*/  FADD.FTZ R184, R184, R197 ;  /* 0x000000c5b8b87221 */ /* 0x000fe20000010000 */
[----:B------:R-:W-:Y:S01]  /*3680*/  WARPGROUP.ARRIVE ;  /* 0x00000000000079c5 */ /* 0x000fe20000000000 */
[----:B------:R-:W-:Y:S02]  /*3690*/  FADD.FTZ R169, R169, R20 ;  /* 0x00000014a9a97221 */ /* 0x000fe40000010000 */
[----:B------:R-:W-:Y:S02]  /*36a0*/  FADD.FTZ R184, R199, R184 ;  /* 0x000000b8c7b87221 */ /* 0x000fe40000010000 */
[----:B------:R-:W-:-:S08]  /*36b0*/  FADD.FTZ R169, R186, R169 ;  /* 0x000000a9baa97221 */ /* 0x000fd00000010000 */
[----:B------:R-:W-:Y:S01]  /*36c0*/  HGMMA.64x256x16.F32 R24, R152, gdesc[UR4].tnspB, R24, gsb0 ;  /* 0x43e0000498187df0 */ /* 0x000fe20008000818 */
[----:B------:R-:W-:Y:S01]  /*36d0*/  UIADD3 UR6, UR10, 0x200, URZ ;  /* 0x000002000a067890 */ /* 0x000fe2000fffe03f */
[----:B------:R-:W-:Y:S01]  /*36e0*/  UMOV UR7, 0x40000040 ;  /* 0x4000004000077882 */ /* 0x000fe20000000000 */
[----:B------:R-:W-:Y:S02]  /*36f0*/  WARPGROUP.DEPBAR.LE gsb0, 0x0 ;  /* 0x00008000000079c5 */ /* 0x000fe40000010000 */
[----:B------:R-:W-:Y:S01]  /*3700*/  F2FP.F16.F32.PACK_AB R152, R188, R157 ;  /* 0x0000009dbc98723e */ /* 0x000fe200000000ff */
[----:B------:R-:W-:Y:S01]  /*3710*/  FADD.FTZ R157, R157, R184 ;  /* 0x000000b89d9d7221 */ /* 0x000fe20000010000 */
[C---:B------:R-:W-:Y:S01]  /*3720*/  F2FP.F16.F32.PACK_AB R153, R23.reuse, R156 ;  /* 0x0000009c1799723e */ /* 0x040fe200000000ff */
        /* <DEDUP_REMOVED lines=16> */
[----:B0-----:R-:W-:Y:S01]  /*3830*/  F2FP.F16.F32.PACK_AB R153, R159, R162 ;  /* 0x000000a29f99723e */ /* 0x001fe200000000ff */
[----:B------:R-:W-:Y:S01]  /*3840*/  FADD.FTZ R162, R162, R171 ;  /* 0x000000aba2a27221 */ /* 0x000fe20000010000 */
[----:B------:R-:W-:Y:S01]  /*3850*/  F2FP.F16.F32.PACK_AB R154, R167, R160 ;  /* 0x000000a0a79a723e */ /* 0x000fe200000000ff */
[----:B------:R-:W-:Y:S01]  /*3860*/  FADD.FTZ R13, R158, R13 ;  /* 0x0000000d9e0d7221 */ /* 0x000fe20000010000 */
[----:B--2---:R-:W-:Y:S01]  /*3870*/  F2FP.F16.F32.PACK_AB R155, R164, R161 ;  /* 0x000000a1a49b723e */ /* 0x004fe200000000ff */
[----:B------:R-:W-:-:S02]  /*3880*/  FADD.FTZ R162, R159, R162 ;  /* 0x000000a29fa27221 */ /* 0x000fc40000010000 */
[----:B------:R-:W-:Y:S01]  /*3890*/  FADD.FTZ R0, R160, R13 ;  /* 0x0000000da0007221 */ /* 0x000fe20000010000 */
[----:B------:R-:W-:Y:S01]  /*38a0*/  WARPGROUP.ARRIVE ;  /* 0x00000000000079c5 */ /* 0x000fe20000000000 */
[----:B------:R-:W-:Y:S02]  /*38b0*/  FADD.FTZ R5, R161, R162 ;  /* 0x000000a2a1057221 */ /* 0x000fe40000010000 */
[----:B------:R-:W-:Y:S02]  /*38c0*/  FADD.FTZ R0, R167, R0 ;  /* 0x00000000a7007221 */ /* 0x000fe40000010000 */
[----:B------:R-:W-:-:S08]  /*38d0*/  FADD.FTZ R5, R164, R5 ;  /* 0x00000005a4057221 */ /* 0x000fd00000010000 */
[----:B------:R-:W-:Y:S03]  /*38e0*/  HGMMA.64x256x16.F32 R24, R152, gdesc[UR4].tnspB, R24, gsb0 ;  /* 0x43e0000498187df0 */ /* 0x000fe60008000818 */
[----:B------:R-:W-:Y:S02]  /*38f0*/  WARPGROUP.DEPBAR.LE gsb0, 0x0 ;  /* 0x00008000000079c5 */ /* 0x000fe40000010000 */
[----:B------:R0:W-:Y:S01]  /*3900*/  @!P1 SYNCS.ARRIVE.TRANS64.RED.A1T0 RZ, [R12+URZ], RZ ;  /* 0x000000ff0cff99a7 */ /* 0x0001e2000810043f */
[----:B------:R-:W-:Y:S05]  /*3910*/  @!P2 BRA `(.L_x_191) ;  /* 0x000000280090a947 */ /* 0x000fea0003800000 */
[----:B------:R-:W-:Y:S01]  /*3920*/  IMAD.MOV.U32 R6, RZ, RZ, R3 ;  /* 0x000000ffff067224 */ /* 0x000fe200078e0003 */
[----:B------:R-:W-:Y:S01]  /*3930*/  UIADD3 UR45, UR45, -0x2, URZ ;  /* 0xfffffffe2d2d7890 */ /* 0x000fe2000fffe03f */
[----:B------:R-:W-:Y:S01]  /*3940*/  IMAD.MOV.U32 R7, RZ, RZ, R4 ;  /* 0x000000ffff077224 */ /* 0x000fe200078e0004 */
[----:B------:R-:W-:Y:S01]  /*3950*/  ULDC UR28, c[0x0][0xad0] ;  /* 0x0002b400001c7ab9 */ /* 0x000fe20000000800 */
[----:B------:R-:W-:-:S09]  /*3960*/  ULDC UR27, c[0x0][0xa80] ;  /* 0x0002a000001b7ab9 */ /* 0x000fd20000000800 */
.L_x_200:
        /* <DEDUP_REMOVED lines=10> */
.L_x_192:
[----:B------:R-:W1:Y:S01]  /*3a10*/  S2UR UR7, SR_CgaCtaId ;  /* 0x00000000000779c3 */ /* 0x000e620000008800 */
[----:B------:R-:W-:Y:S01]  /*3a20*/  UMOV UR6, 0x400 ;  /* 0x0000040000067882 */ /* 0x000fe20000000000 */
[----:B------:R-:W-:-:S05]  /*3a30*/  IMAD.U32 R3, RZ, RZ, UR37 ;  /* 0x00000025ff037e24 */ /* 0x000fca000f8e00ff */
[----:B------:R-:W-:Y:S01]  /*3a40*/  SHF.L.U32 R3, R3, 0x1f, RZ ;  /* 0x0000001f03037819 */ /* 0x000fe200000006ff */
[----:B-1----:R-:W-:-:S04]  /*3a50*/  ULEA UR20, UR7, UR6, 0x18 ;  /* 0x0000000607147291 */ /* 0x002fc8000f8ec03f */
[----:B------:R-:W-:-:S09]  /*3a60*/  ULEA UR29, UR38, UR20, 0x3 ;  /* 0x00000014261d7291 */ /* 0x000fd2000f8e183f */
[----:B------:R1:W2:Y:S01]  /*3a70*/  SYNCS.PHASECHK.TRANS64.TRYWAIT P3, [UR29+0x32430], R3 ;  /* 0x03243003ff0075a7 */ /* 0x0002a2000806015d */
[----:B------:R-:W-:Y:S05]  /*3a80*/  @!P0 BRA `(.L_x_193) ;  /* 0x0000000000048947 */ /* 0x000fea0003800000 */
[----:B------:R-:W-:Y:S01]  /*3a90*/  BPT.TRAP 0x1 ;  /* 0x000000040000795c */ /* 0x000fe20000300000 */
.L_x_193:
[----:B--2---:R-:W-:Y:S05]  /*3aa0*/  @P3 BRA `(.L_x_194) ;  /* 0x0000000000083947 */ /* 0x004fea0003800000 */
[----:B------:R-:W2:Y:S02]  /*3ab0*/  SYNCS.PHASECHK.TRANS64.TRYWAIT P3, [UR29+0x32430], R3 ;  /* 0x03243003ff0075a7 */ /* 0x000ea4000806015d */
[----:B--2---:R-:W-:Y:S05]  /*3ac0*/  @!P3 BRA `(.L_x_195) ;  /* 0x0000009c00dcb947 */ /* 0x004fea0003800000 */
.L_x_194:
[----:B------:R-:W-:Y:S01]  /*3ad0*/  UIMAD UR6, UR38, 0x300, UR24 ;  /* 0x00000300260678a4 */ /* 0x000fe2000f8e0218 */
[----:B------:R-:W-:Y:S01]  /*3ae0*/  WARPGROUP.ARRIVE ;  /* 0x00000000000079c5 */ /* 0x000fe20000000000 */
[----:B------:R-:W-:Y:S01]  /*3af0*/  UMOV UR7, 0x40000040 ;  /* 0x4000004000077882 */ /* 0x000fe20000000000 */
[----:B------:R-:W-:Y:S01]  /*3b00*/  UMOV UR11, 0x40000040 ;  /* 0x40000040000b7882 */ /* 0x000fe20000000000 */
[----:B------:R-:W-:Y:S02]  /*3b10*/  UIADD3 UR10, UR6, 0x2, URZ ;  /* 0x00000002060a7890 */ /* 0x000fe4000fffe03f */
[----:B------:R-:W-:Y:S01]  /*3b20*/  UIADD3 UR14, UR6, 0x4, URZ ;  /* 0x00000004060e7890 */ /* 0x000fe2000fffe03f */
[----:B------:R-:W-:Y:S02]  /*3b30*/  UMOV UR15, 0x40000040 ;  /* 0x40000040000f7882 */ /* 0x000fe40000000000 */
[----:B------:R-:W-:Y:S01]  /*3b40*/  HGMMA.64x96x16.F32 R152, gdesc[UR4], RZ, !UPT, gsb0 ;  /* 0x01600000049879f0 */ /* 0x000fe2000c0008ff */
[----:B------:R-:W-:Y:S01]  /*3b50*/  UIADD3 UR18, UR6, 0x6, URZ ;  /* 0x0000000606127890 */ /* 0x000fe2000fffe03f */
        /* <DEDUP_REMOVED lines=11> */
[----:B------:R-:W-:Y:S05]  /*3c10*/  @!P0 BRA `(.L_x_196) ;  /* 0x0000000000048947 */ /* 0x000fea0003800000 */
[----:B------:R-:W-:Y:S01]  /*3c20*/  BPT.TRAP 0x1 ;  /* 0x000000040000795c */ /* 0x000fe20000300000 */
.L_x_196:
[----:B------:R3:W4:Y:S01]  /*3c30*/  SYNCS.PHASECHK.TRANS64.TRYWAIT P3, [UR29+0x32450], R3 ;  /* 0x03245003ff0075a7 */ /* 0x000722000806015d */
[----:B------:R-:W-:Y:S05]  /*3c40*/  @!P0 BRA `(.L_x_197) ;  /* 0x0000000000048947 */ /* 0x000fea0003800000 */
[----:B------:R-:W-:Y:S01]  /*3c50*/  BPT.TRAP 0x1 ;  /* 0x000000040000795c */ /* 0x000fe20000300000 */
.L_x_197:
[----:B----4-:R-:W-:Y:S05]  /*3c60*/  @P3 BRA `(.L_x_198) ;  /* 0x0000000000083947 */ /* 0x010fea0003800000 */
[----:B------:R-:W4:Y:S02]  /*3c70*/  SYNCS.PHASECHK.TRANS64.TRYWAIT P3, [UR29+0x32450], R3 ;  /* 0x03245003ff0075a7 */ /* 0x000f24000806015d */
[----:B----4-:R-:W-:Y:S05]  /*3c80*/  @!P3 BRA `(.L_x_199) ;  /* 0x0000009c0084b947 */ /* 0x010fea0003800000 */
.L_x_198:
[----:B------:R-:W-:Y:S01]  /*3c90*/  ULEA UR20, UR42, UR20, 0xd ;  /* 0x000000142a147291 */ /* 0x000fe2000f8e683f */
[----:B------:R-:W-:Y:S01]  /*3ca0*/  WARPGROUP.ARRIVE ;  /* 0x00000000000079c5 */ /* 0x000fe20000000000 */
[----:B------:R-:W-:-:S05]  /*3cb0*/  UIMAD UR7, UR38, 0xc00, UR25 ;  /* 0x00000c00260778a4 */ /* 0x000fca000f8e0219 */
[----:B------:R-:W4:Y:S01]  /*3cc0*/  S2R R200, SR_TID.X ;  /* 0x0000000000c87919 */ /* 0x000f220000002100 */
[----:B------:R-:W-:Y:S01]  /*3cd0*/  UIADD3 UR20, UR20, 0x22400, URZ ;  /* 0x0002240014147890 */ /* 0x000fe2000fffe03f */
[----:B------:R-:W-:Y:S01]  /*3ce0*/  UMOV UR23, 0x40000040 ;  /* 0x4000004000177882 */ /* 0x000fe20000000000 */
[----:B------:R-:W-:Y:S02]  /*3cf0*/  UMOV UR21, 0x40000040 ;  /* 0x4000004000157882 */ /* 0x000fe40000000000 */
[----:B------:R-:W-:Y:S01]  /*3d00*/  USHF.R.U32.HI UR20, URZ, 0x4, UR20 ;  /* 0x000000043f147899 */ /* 0x000fe20008011614 */
[----:B------:R-:W-:Y:S01]  /*3d10*/  UMOV UR22, UR7 ;  /* 0x0000000700167c82 */ /* 0x000fe20008000000 */
[----:B------:R-:W-:Y:S02]  /*3d20*/  UIMAD UR10, UR38, 0xc00, UR26 ;  /* 0x00000c00260a78a4 */ /* 0x000fe4000f8e021a */
[----:B------:R-:W-:-:S04]  /*3d30*/  ULOP3.LUT UR6, UR20, 0x3fff, URZ, 0xc0, !UPT ;  /* 0x00003fff14067892 */ /* 0x000fc8000f8ec03f */
[----:B------:R-:W-:-:S07]  /*3d40*/  ULOP3.LUT UR6, UR6, 0x10000, URZ, 0xfc, !UPT ;  /* 0x0001000006067892 */ /* 0x000fce000f8efc3f */
[----:B------:R-:W-:Y:S02]  /*3d50*/  UMOV UR20, UR6 ;  /* 0x0000000600147c82 */ /* 0x000fe40008000000 */
[----:B------:R-:W-:Y:S01]  /*3d60*/  HGMMA.64x96x16.F32 R152, gdesc[UR20], R152, gsb0 ;  /* 0x01600000149879f0 */ /* 0x000fe20008000898 */
[----:B------:R-:W-:Y:S02]  /*3d70*/  UIADD3 UR22, UR7, 0x2, URZ ;  /* 0x0000000207167890 */ /* 0x000fe4000fffe03f */
[----:B------:R-:W-:Y:S01]  /*3d80*/  UIADD3 UR20, UR6, 0x2, URZ ;  /* 0x0000000206147890 */ /* 0x000fe2000fffe03f */
[----:B------:R-:W-:Y:S01]  /*3d90*/  UMOV UR23, 0x40000040 ;  /* 0x4000004000177882 */ /* 0x000fe20000000000 */
[----:B------:R-:W-:Y:S01]  /*3da0*/  UMOV UR21, 0x40000040 ;  /* 0x4000004000157882 */ /* 0x000fe20000000000 */
[----:B----4-:R-:W-:Y:S01]  /*3db0*/  SHF.R.U32.HI R200, RZ, 0x7, R200 ;  /* 0x00000007ffc87819 */ /* 0x010fe200000116c8 */
        /* <DEDUP_REMOVED lines=98> */
[----:B------:R-:W-:Y:S01]  /*43e0*/  UMOV UR6, UR10 ;  /* 0x0000000a00067c82 */ /* 0x000fe20008000000 */
[----:B------:R-:W-:Y:S01]  /*43f0*/  UMOV UR7, 0x40000040 ;  /* 0x4000004000077882 */ /* 0x000fe20000000000 */
[----:B------:R-:W-:Y:S02]  /*4400*/  WARPGROUP.DEPBAR.LE gsb0, 0x0 ;  /* 0x00008000000079c5 */ /* 0x000fe40000010000 */
[----:B------:R-:W-:-:S06]  /*4410*/  WARPGROUP.ARRIVE ;  /* 0x00000000000079c5 */ /* 0x000fcc0000000000 */
[----:B------:R-:W-:Y:S03]  /*4420*/  HGMMA.64x96x16.F32 R152, gdesc[UR20], R152, gsb0 ;  /* 0x01600000149879f0 */ /* 0x000fe60008000898 */
[----:B------:R-:W-:Y:S02]  /*4430*/  WARPGROUP.DEPBAR.LE gsb0, 0x0 ;  /* 0x00008000000079c5 */ /* 0x000fe40000010000 */
[----:B------:R-:W-:Y:S01]  /*4440*/  FMUL.FTZ R8, R152, UR28 ;  /* 0x0000001c98087c20 */ /* 0x000fe20008410000 */
[----:B-123--:R-:W-:Y:S01]  /*4450*/  FMUL.FTZ R3, R153, UR28 ;  /* 0x0000001c99037c20 */ /* 0x00efe20008410000 */
[----:B0-----:R-:W-:Y:S01]  /*4460*/  FMUL.FTZ R12, R156, UR28 ;  /* 0x0000001c9c0c7c20 */ /* 0x001fe20008410000 */
        /* <DEDUP_REMOVED lines=56> */
[----:B------:R-:W-:-:S03]  /*47f0*/  FMUL.FTZ R193, R199, UR28 ;  /* 0x0000001cc7c17c20 */ /* 0x000fc60008410000 */
        /* <DEDUP_REMOVED lines=79> */
[----:B--2---:R-:W-:-:S05]  /*4cf0*/  FMNMX.FTZ R155, R188, R155, !PT ;  /* 0x0000009bbc9b7209 */ /* 0x004fca0007810000 */
[----:B------:R-:W2:Y:S02]  /*4d00*/  SHFL.BFLY PT, R154, R155, 0x2, 0x1f ;  /* 0x0c401f009b9a7f89 */ /* 0x000ea400000e0000 */
[----:B------:R-:W3:Y:S01]  /*4d10*/  MUFU.TANH R193, R193 ;  /* 0x000000c100c17308 */ /* 0x000ee20000002400 */
[----:B0-----:R-:W-:-:S04]  /*4d20*/  FMNMX.FTZ R153, R189, R4, !PT ;  /* 0x00000004bd997209 */ /* 0x001fc80007810000 */
[----:B-1----:R-:W-:-:S04]  /*4d30*/  FMNMX.FTZ R4, R192, R153, !PT ;  /* 0x00000099c0047209 */ /* 0x002fc80007810000 */
[----:B---3--:R-:W-:-:S05]  /*4d40*/  FMNMX.FTZ R152, R193, R4, !PT ;  /* 0x00000004c1987209 */ /* 0x008fca0007810000 */
[----:B------:R-:W0:Y:S01]  /*4d50*/  SHFL.BFLY PT, R191, R152, 0x2, 0x1f ;  /* 0x0c401f0098bf7f89 */ /* 0x000e2200000e0000 */
[----:B--2---:R-:W-:-:S05]  /*4d60*/  FMNMX.FTZ R154, R155, R154, !PT ;  /* 0x0000009a9b9a7209 */ /* 0x004fca0007810000 */
[----:B------:R-:W1:Y:S01]  /*4d70*/  SHFL.BFLY PT, R153, R154, 0x1, 0x1f ;  /* 0x0c201f009a997f89 */ /* 0x000e6200000e0000 */
[----:B0-----:R-:W-:-:S05]  /*4d80*/  FMNMX.FTZ R195, R152, R191, !PT ;  /* 0x000000bf98c37209 */ /* 0x001fca0007810000 */
[----:B------:R-:W0:Y:S01]  /*4d90*/  SHFL.BFLY PT, R196, R195, 0x1, 0x1f ;  /* 0x0c201f00c3c47f89 */ /* 0x000e2200000e0000 */
[----:B-1----:R-:W-:Y:S01]  /*4da0*/  FMNMX.FTZ R4, R154, R153, !PT ;  /* 0x000000999a047209 */ /* 0x002fe20007810000 */
[----:B------:R-:W-:-:S04]  /*4db0*/  VIADD R153, R200, 0x8 ;  /* 0x00000008c8997836 */ /* 0x000fc80000000000 */
[C---:B------:R-:W-:Y:S01]  /*4dc0*/  FMUL.FTZ R194, R4.reuse, UR27 ;  /* 0x0000001b04c27c20 */ /* 0x040fe20008410000 */
[----:B------:R-:W-:-:S03]  /*4dd0*/  FADD.FTZ R7, -R4, R7 ;  /* 0x0000000704077221 */ /* 0x000fc60000010100 */
[--C-:B------:R-:W-:Y:S01]  /*4de0*/  FFMA.FTZ R191, R3, UR27, -R194.reuse ;  /* 0x0000001b03bf7c23 */ /* 0x100fe200080108c2 */
[--C-:B------:R-:W-:Y:S01]  /*4df0*/  FFMA.FTZ R190, R8, UR27, -R194.reuse ;  /* 0x0000001b08be7c23 */ /* 0x100fe200080108c2 */
[----:B------:R-:W-:Y:S01]  /*4e00*/  IADD3 R8, -R200, 0xb, RZ ;  /* 0x0000000bc8087810 */ /* 0x000fe20007ffe1ff */
[----:B------:R-:W-:Y:S01]  /*4e10*/  FMUL.FTZ R7, R7, UR27 ;  /* 0x0000001b07077c20 */ /* 0x000fe20008410000 */
[--C-:B------:R-:W-:Y:S01]  /*4e20*/  FFMA.FTZ R12, R12, UR27, -R194.reuse ;  /* 0x0000001b0c0c7c23 */ /* 0x100fe200080108c2 */
[--C-:B------:R-:W-:Y:S01]  /*4e30*/  FFMA.FTZ R13, R13, UR27, -R194.reuse ;  /* 0x0000001b0d0d7c23 */ /* 0x100fe200080108c2 */
[----:B------:R-:W-:Y:S01]  /*4e40*/  MUFU.EX2 R191, R191 ;  /* 0x000000bf00bf7308 */ /* 0x000fe20000000800 */
[--C-:B------:R-:W-:Y:S01]  /*4e50*/  FFMA.FTZ R11, R11, UR27, -R194.reuse ;  /* 0x0000001b0b0b7c23 */ /* 0x100fe200080108c2 */
[--C-:B------:R-:W-:Y:S01]  /*4e60*/  FFMA.FTZ R14, R14, UR27, -R194.reuse ;  /* 0x0000001b0e0e7c23 */ /* 0x100fe200080108c2 */
[--C-:B------:R-:W-:Y:S01]  /*4e70*/  FFMA.FTZ R157, R157, UR27, -R194.reuse ;  /* 0x0000001b9d9d7c23 */ /* 0x100fe200080108c2 */
[--C-:B------:R-:W-:Y:S01]  /*4e80*/  FFMA.FTZ R165, R165, UR27, -R194.reuse ;  /* 0x0000001ba5a57c23 */ /* 0x100fe200080108c2 */
[--C-:B------:R-:W-:Y:S01]  /*4e90*/  FFMA.FTZ R173, R173, UR27, -R194.reuse ;  /* 0x0000001badad7c23 */ /* 0x100fe200080108c2 */
[----:B------:R-:W-:Y:S01]  /*4ea0*/  FFMA.FTZ R181, R181, UR27, -R194 ;  /* 0x0000001bb5b57c23 */ /* 0x000fe200080108c2 */
[----:B0-----:R-:W-:Y:S01]  /*4eb0*/  FMNMX.FTZ R3, R195, R196, !PT ;  /* 0x000000c4c3037209 */ /* 0x001fe20007810000 */
[----:B------:R-:W-:Y:S01]  /*4ec0*/  IMAD.U32 R195, RZ, RZ, UR29 ;  /* 0x0000001dffc37e24 */ /* 0x000fe2000f8e00ff */
[----:B------:R-:W0:Y:S03]  /*4ed0*/  MUFU.EX2 R7, R7 ;  /* 0x0000000700077308 */ /* 0x000e260000000800 */
[----:B------:R-:W-:-:S02]  /*4ee0*/  @!P1 VIADD R152, R195, 0x32440 ;  /* 0x00032440c3989836 */ /* 0x000fc40000000000 */
[C---:B------:R-:W-:Y:S01]  /*4ef0*/  FADD.FTZ R6, -R3.reuse, R6 ;  /* 0x0000000603067221 */ /* 0x040fe20000010100 */
[----:B------:R-:W-:Y:S01]  /*4f00*/  FMUL.FTZ R198, R3, UR27 ;  /* 0x0000001b03c67c20 */ /* 0x000fe20008410000 */
[----:B------:R-:W-:Y:S02]  /*4f10*/  @!P1 VIADD R195, R195, 0x32460 ;  /* 0x00032460c3c39836 */ /* 0x000fe40000000000 */
[----:B------:R-:W-:Y:S01]  /*4f20*/  FMUL.FTZ R6, R6, UR27 ;  /* 0x0000001b06067c20 */ /* 0x000fe20008410000 */
[----:B------:R-:W-:Y:S01]  /*4f30*/  @!P1 PRMT R152, RZ, 0x654, R152 ;  /* 0x00000654ff989816 */ /* 0x000fe20000000098 */
[--C-:B------:R-:W-:Y:S01]  /*4f40*/  FFMA.FTZ R9, R9, UR27, -R198.reuse ;  /* 0x0000001b09097c23 */ /* 0x100fe200080108c6 */
[--C-:B------:R-:W-:Y:S01]  /*4f50*/  FFMA.FTZ R10, R10, UR27, -R198.reuse ;  /* 0x0000001b0a0a7c23 */ /* 0x100fe200080108c6 */
[--C-:B------:R-:W-:Y:S01]  /*4f60*/  FFMA.FTZ R15, R15, UR27, -R198.reuse ;  /* 0x0000001b0f0f7c23 */ /* 0x100fe200080108c6 */
[----:B------:R-:W-:Y:S01]  /*4f70*/  FFMA.FTZ R196, R21, UR27, -R198 ;  /* 0x0000001b15c47c23 */ /* 0x000fe200080108c6 */
[----:B------:R1:W-:Y:S06]  /*4f80*/  BAR.ARV R8, 0x100 ;  /* 0x000400080000751d */ /* 0x0003ec0000002000 */
[----:B------:R2:W-:Y:S01]  /*4f90*/  @!P1 SYNCS.ARRIVE.TRANS64.RED.A1T0 RZ, [R152+URZ], RZ ;  /* 0x000000ff98ff99a7 */ /* 0x0005e2000810043f */
[----:B------:R-:W3:Y:S01]  /*4fa0*/  MUFU.EX2 R6, R6 ;  /* 0x0000000600067308 */ /* 0x000ee20000000800 */
[-C--:B0-----:R-:W-:Y:S01]  /*4fb0*/  FMUL.FTZ R24, R24, R7.reuse ;  /* 0x0000000718187220 */ /* 0x081fe20000410000 */
[-C--:B------:R-:W-:Y:S01]  /*4fc0*/  FMUL.FTZ R25, R25, R7.reuse ;  /* 0x0000000719197220 */ /* 0x080fe20000410000 */
[-C--:B------:R-:W-:Y:S01]  /*4fd0*/  FMUL.FTZ R28, R28, R7.reuse ;  /* 0x000000071c1c7220 */ /* 0x080fe20000410000 */
[-C--:B------:R-:W-:Y:S01]  /*4fe0*/  FMUL.FTZ R29, R29, R7.reuse ;  /* 0x000000071d1d7220 */ /* 0x080fe20000410000 */
[-C--:B------:R-:W-:Y:S01]  /*4ff0*/  FMUL.FTZ R32, R32, R7.reuse ;  /* 0x0000000720207220 */ /* 0x080fe20000410000 */
[-C--:B------:R-:W-:Y:S01]  /*5000*/  FMUL.FTZ R33, R33, R7.reuse ;  /* 0x0000000721217220 */ /* 0x080fe20000410000 */
[-C--:B------:R-:W-:Y:S01]  /*5010*/  FMUL.FTZ R36, R36, R7.reuse ;  /* 0x0000000724247220 */ /* 0x080fe20000410000 */
[----:B------:R-:W2:Y:S01]  /*5020*/  MUFU.EX2 R190, R190 ;  /* 0x000000be00be7308 */ /* 0x000ea20000000800 */
[-C--:B------:R-:W-:Y:S01]  /*5030*/  FMUL.FTZ R37, R37, R7.reuse ;  /* 0x0000000725257220 */ /* 0x080fe20000410000 */
[-C--:B------:R-:W-:Y:S01]  /*5040*/  FMUL.FTZ R40, R40, R7.reuse ;  /* 0x0000000728287220 */ /* 0x080fe20000410000 */
[-C--:B------:R-:W-:Y:S01]  /*5050*/  FMUL.FTZ R41, R41, R7.reuse ;  /* 0x0000000729297220 */ /* 0x080fe20000410000 */
[-C--:B------:R-:W-:Y:S01]  /*5060*/  FMUL.FTZ R44, R44, R7.reuse ;  /* 0x000000072c2c7220 */ /* 0x080fe20000410000 */
[-C--:B------:R-:W-:Y:S01]  /*5070*/  FMUL.FTZ R45, R45, R7.reuse ;  /* 0x000000072d2d7220 */ /* 0x080fe20000410000 */
[-C--:B------:R-:W-:Y:S01]  /*5080*/  FMUL.FTZ R48, R48, R7.reuse ;  /* 0x0000000730307220 */ /* 0x080fe20000410000 */
[-C--:B------:R-:W-:Y:S01]  /*5090*/  FMUL.FTZ R49, R49, R7.reuse ;  /* 0x0000000731317220 */ /* 0x080fe20000410000 */
[----:B------:R-:W-:Y:S01]  /*50a0*/  MUFU.EX2 R12, R12 ;  /* 0x0000000c000c7308 */ /* 0x000fe20000000800 */
[-C--:B------:R-:W-:Y:S01]  /*50b0*/  FMUL.FTZ R52, R52, R7.reuse ;  /* 0x0000000734347220 */ /* 0x080fe20000410000 */
        /* <DEDUP_REMOVED lines=22> */
[----:B------:R-:W4:Y:S01]  /*5220*/  MUFU.EX2 R10, R10 ;  /* 0x0000000a000a7308 */ /* 0x000f220000000800 */
[----:B------:R4:W-:Y:S01]  /*5230*/  BAR.SYNC.DEFER_BLOCKING R153, 0x100 ;  /* 0x000400990000751d */ /* 0x0009e20000010000 */
        /* <DEDUP_REMOVED lines=31> */
[-C--:B---3--:R-:W-:Y:S01]  /*5430*/  FMUL.FTZ R26, R26, R6.reuse ;  /* 0x000000061a1a7220 */ /* 0x088fe20000410000 */
        /* <DEDUP_REMOVED lines=63> */
[----:B--2---:R-:W-:Y:S01]  /*5830*/  F2FP.F16.F32.PACK_AB R152, R191, R190 ;  /* 0x000000bebf98723e */ /* 0x004fe200000000ff */
[--C-:B------:R-:W-:Y:S01]  /*5840*/  FFMA.FTZ R21, R156, UR27, -R194.reuse ;  /* 0x0000001b9c157c23 */ /* 0x100fe200080108c2 */
[----:B0-----:R-:W-:Y:S01]  /*5850*/  F2FP.F16.F32.PACK_AB R154, R13, R12 ;  /* 0x0000000c0d9a723e */ /* 0x001fe200000000ff */
[----:B------:R-:W-:Y:S01]  /*5860*/  FFMA.FTZ R156, R158, UR27, -R194 ;  /* 0x0000001b9e9c7c23 */ /* 0x000fe200080108c2 */
[----:B----4-:R-:W-:Y:S01]  /*5870*/  F2FP.F16.F32.PACK_AB R153, R10, R9 ;  /* 0x000000090a99723e */ /* 0x010fe200000000ff */
[--C-:B------:R-:W-:Y:S01]  /*5880*/  FFMA.FTZ R20, R20, UR27, -R198.reuse ;  /* 0x0000001b14147c23 */ /* 0x100fe200080108c6 */
[----:B-----5:R-:W-:Y:S01]  /*5890*/  F2FP.F16.F32.PACK_AB R155, R196, R15 ;  /* 0x0000000fc49b723e */ /* 0x020fe200000000ff */
[--C-:B------:R-:W-:Y:S01]  /*58a0*/  FFMA.FTZ R23, R23, UR27, -R198.reuse ;  /* 0x0000001b17177c23 */ /* 0x100fe200080108c6 */
[--C-:B------:R-:W-:Y:S01]  /*58b0*/  FFMA.FTZ R158, R160, UR27, -R198.reuse ;  /* 0x0000001ba09e7c23 */ /* 0x100fe200080108c6 */
[----:B------:R-:W-:Y:S01]  /*58c0*/  FFMA.FTZ R197, R162, UR27, -R198 ;  /* 0x0000001ba2c57c23 */ /* 0x000fe200080108c6 */
[----:B------:R-:W-:Y:S01]  /*58d0*/  WARPGROUP.ARRIVE ;  /* 0x00000000000079c5 */ /* 0x000fe20000000000 */
[----:B------:R-:W-:Y:S01]  /*58e0*/  MUFU.EX2 R11, R11 ;  /* 0x0000000b000b7308 */ /* 0x000fe20000000800 */
[--C-:B------:R-:W-:Y:S01]  /*58f0*/  FFMA.FTZ R160, R159, UR27, -R194.reuse ;  /* 0x0000001b9fa07c23 */ /* 0x100fe200080108c2 */
[--C-:B------:R-:W-:Y:S01]  /*5900*/  FFMA.FTZ R159, R164, UR27, -R194.reuse ;  /* 0x0000001ba49f7c23 */ /* 0x100fe200080108c2 */
[----:B------:R-:W-:Y:S01]  /*5910*/  FFMA.FTZ R162, R166, UR27, -R194 ;  /* 0x0000001ba6a27c23 */ /* 0x000fe200080108c2 */
[--C-:B------:R-:W-:Y:S01]  /*5920*/  FFMA.FTZ R164, R163, UR27, -R198.reuse ;  /* 0x0000001ba3a47c23 */ /* 0x100fe200080108c6 */
[----:B------:R-:W-:Y:S01]  /*5930*/  HGMMA.64x256x16.F32 R24, R152, gdesc[UR4].tnspB, R24, gsb0 ;  /* 0x43e0000498187df0 */ /* 0x000fe20008000818 */
[----:B------:R-:W-:Y:S01]  /*5940*/  UIADD3 UR6, UR10, 0x80, URZ ;  /* 0x000000800a067890 */ /* 0x000fe2000fffe03f */
[--C-:B------:R-:W-:Y:S01]  /*5950*/  FFMA.FTZ R161, R161, UR27, -R198.reuse ;  /* 0x0000001ba1a17c23 */ /* 0x100fe200080108c6 */
[----:B------:R-:W0:Y:S01]  /*5960*/  MUFU.EX2 R14, R14 ;  /* 0x0000000e000e7308 */ /* 0x000e220000000800 */
[----:B------:R-:W-:Y:S01]  /*5970*/  UMOV UR7, 0x40000040 ;  /* 0x4000004000077882 */ /* 0x000fe20000000000 */
[--C-:B------:R-:W-:Y:S01]  /*5980*/  FFMA.FTZ R163, R168, UR27, -R198.reuse ;  /* 0x0000001ba8a37c23 */ /* 0x100fe200080108c6 */
[----:B------:R-:W-:Y:S01]  /*5990*/  FFMA.FTZ R166, R170, UR27, -R198 ;  /* 0x0000001baaa67c23 */ /* 0x000fe200080108c6 */
[--C-:B------:R-:W-:Y:S01]  /*59a0*/  FFMA.FTZ R168, R167, UR27, -R194.reuse ;  /* 0x0000001ba7a87c23 */ /* 0x100fe200080108c2 */
[--C-:B------:R-:W-:Y:S01]  /*59b0*/  FFMA.FTZ R167, R172, UR27, -R194.reuse ;  /* 0x0000001baca77c23 */ /* 0x100fe200080108c2 */
[----:B------:R-:W-:Y:S01]  /*59c0*/  FFMA.FTZ R170, R174, UR27, -R194 ;  /* 0x0000001baeaa7c23 */ /* 0x000fe200080108c2 */
[--C-:B------:R-:W-:Y:S01]  /*59d0*/  FFMA.FTZ R172, R171, UR27, -R198.reuse ;  /* 0x0000001babac7c23 */ /* 0x100fe200080108c6 */
[----:B------:R-:W-:Y:S01]  /*59e0*/  MUFU.EX2 R21, R21 ;  /* 0x0000001500157308 */ /* 0x000fe20000000800 */
[--C-:B------:R-:W-:Y:S01]  /*59f0*/  FFMA.FTZ R169, R169, UR27, -R198.reuse ;  /* 0x0000001ba9a97c23 */ /* 0x100fe200080108c6 */
        /* <DEDUP_REMOVED lines=18> */
[----:B------:R-:W-:Y:S01]  /*5b20*/  FFMA.FTZ R0, R7, R0, R190 ;  /* 0x0000000007007223 */ /* 0x000fe200000100be */
[----:B------:R-:W-:Y:S01]  /*5b30*/  FFMA.FTZ R5, R6, R5, R9 ;  /* 0x0000000506057223 */ /* 0x000fe20000010009 */
[----:B------:R-:W-:Y:S01]  /*5b40*/  @!P1 PRMT R195, RZ, 0x654, R195 ;  /* 0x00000654ffc39816 */ /* 0x000fe200000000c3 */
[----:B------:R-:W-:Y:S01]  /*5b50*/  IMAD.MOV.U32 R6, RZ, RZ, R3 ;  /* 0x000000ffff067224 */ /* 0x000fe200078e0003 */
[----:B------:R-:W2:Y:S01]  /*5b60*/  MUFU.EX2 R23, R23 ;  /* 0x0000001700177308 */ /* 0x000ea20000000800 */
[----:B------:R-:W-:Y:S01]  /*5b70*/  FADD.FTZ R191, R191, R0 ;  /* 0x00000000bfbf7221 */ /* 0x000fe20000010000 */
[----:B------:R-:W-:Y:S01]  /*5b80*/  FADD.FTZ R10, R10, R5 ;  /* 0x000000050a0a7221 */ /* 0x000fe20000010000 */
[----:B------:R-:W-:-:S02]  /*5b90*/  IMAD.MOV.U32 R7, RZ, RZ, R4 ;  /* 0x000000ffff077224 */ /* 0x000fc400078e0004 */
[----:B------:R-:W-:Y:S01]  /*5ba0*/  FADD.FTZ R12, R12, R191 ;  /* 0x000000bf0c0c7221 */ /* 0x000fe20000010000 */
[----:B------:R-:W-:Y:S02]  /*5bb0*/  FADD.FTZ R15, R15, R10 ;  /* 0x0000000a0f0f7221 */ /* 0x000fe40000010000 */
[----:B------:R-:W-:Y:S01]  /*5bc0*/  MUFU.EX2 R158, R158 ;  /* 0x0000009e009e7308 */ /* 0x000fe20000000800 */
[----:B------:R-:W-:Y:S01]  /*5bd0*/  FADD.FTZ R12, R13, R12 ;  /* 0x0000000c0d0c7221 */ /* 0x000fe20000010000 */
[----:B------:R-:W-:-:S06]  /*5be0*/  FADD.FTZ R15, R196, R15 ;  /* 0x0000000fc40f7221 */ /* 0x000fcc0000010000 */
        /* <DEDUP_REMOVED lines=27> */
[----:B------:R-:W-:Y:S01]  /*5da0*/  MUFU.EX2 R183, R183 ;  /* 0x000000b700b77308 */ /* 0x000fe20000000800 */
[----:B------:R-:W-:-:S02]  /*5db0*/  WARPGROUP.DEPBAR.LE gsb0, 0x0 ;  /* 0x00008000000079c5 */ /* 0x000fc40000010000 */
[----:B0-----:R-:W-:Y:S01]  /*5dc0*/  F2FP.F16.F32.PACK_AB R152, R14, R11 ;  /* 0x0000000b0e98723e */ /* 0x001fe200000000ff */
[----:B------:R-:W-:Y:S01]  /*5dd0*/  FADD.FTZ R11, R11, R12 ;  /* 0x0000000c0b0b7221 */ /* 0x000fe20000010000 */
[----:B--2---:R-:W-:-:S03]  /*5de0*/  F2FP.F16.F32.PACK_AB R153, R23, R20 ;  /* 0x000000141799723e */ /* 0x004fc600000000ff */
[----:B------:R-:W-:Y:S01]  /*5df0*/  MUFU.EX2 R186, R186 ;  /* 0x000000ba00ba7308 */ /* 0x000fe20000000800 */
[----:B------:R-:W-:Y:S01]  /*5e00*/  F2FP.F16.F32.PACK_AB R154, R156, R21 ;  /* 0x000000159c9a723e */ /* 0x000fe200000000ff */
[----:B------:R-:W-:Y:S01]  /*5e10*/  FADD.FTZ R20, R20, R15 ;  /* 0x0000000f14147221 */ /* 0x000fe20000010000 */
[----:B---3--:R-:W-:Y:S01]  /*5e20*/  F2FP.F16.F32.PACK_AB R155, R197, R158 ;  /* 0x0000009ec59b723e */ /* 0x008fe200000000ff */
[----:B------:R-:W-:Y:S02]  /*5e30*/  FADD.FTZ R14, R14, R11 ;  /* 0x0000000b0e0e7221 */ /* 0x000fe40000010000 */
[----:B------:R-:W-:Y:S01]  /*5e40*/  FADD.FTZ R23, R23, R20 ;  /* 0x0000001417177221 */ /* 0x000fe20000010000 */
[----:B------:R-:W-:Y:S01]  /*5e50*/  WARPGROUP.ARRIVE ;  /* 0x00000000000079c5 */ /* 0x000fe20000000000 */
[----:B------:R-:W-:Y:S01]  /*5e60*/  MUFU.EX2 R185, R185 ;  /* 0x000000b900b97308 */ /* 0x000fe20000000800 */
[----:B------:R-:W-:Y:S01]  /*5e70*/  FADD.FTZ R21, R21, R14 ;  /* 0x0000000e15157221 */ /* 0x000fe20000010000 */
[----:B------:R-:W-:-:S03]  /*5e80*/  FADD.FTZ R158, R158, R23 ;  /* 0x000000179e9e7221 */ /* 0x000fc60000010000 */
[----:B------:R-:W-:Y:S01]  /*5e90*/  HGMMA.64x256x16.F32 R24, R152, gdesc[UR4].tnspB, R24, gsb0 ;  /* 0x43e0000498187df0 */ /* 0x000fe20008000818 */
[----:B------:R-:W-:Y:S01]  /*5ea0*/  UIADD3 UR6, UR10, 0x100, URZ ;  /* 0x000001000a067890 */ /* 0x000fe2000fffe03f */
[----:B------:R-:W-:Y:S01]  /*5eb0*/  FADD.FTZ R156, R156, R21 ;  /* 0x000000159c9c7221 */ /* 0x000fe20000010000 */
[----:B------:R-:W-:Y:S01]  /*5ec0*/  UMOV UR7, 0x40000040 ;  /* 0x4000004000077882 */ /* 0x000fe20000000000 */
[----:B------:R-:W0:Y:S01]  /*5ed0*/  MUFU.EX2 R188, R188 ;  /* 0x000000bc00bc7308 */ /* 0x000e220000000800 */
[----:B------:R-:W-:-:S07]  /*5ee0*/  FADD.FTZ R158, R197, R158 ;  /* 0x0000009ec59e7221 */ /* 0x000fce0000010000 */
[----:B------:R-:W-:Y:S08]  /*5ef0*/  MUFU.EX2 R187, R187 ;  /* 0x000000bb00bb7308 */ /* 0x000ff00000000800 */
        /* <DEDUP_REMOVED lines=14> */
[----:B------:R-:W-:Y:S01]  /*5fe0*/  FADD.FTZ R166, R166, R163 ;  /* 0x000000a3a6a67221 */ /* 0x000fe20000010000 */
[----:B------:R-:W-:Y:S01]  /*5ff0*/  HGMMA.64x256x16.F32 R24, R152, gdesc[UR4].tnspB, R24, gsb0 ;  /* 0x43e0000498187df0 */ /* 0x000fe20008000818 */
[----:B------:R-:W-:Y:S01]  /*6000*/  UIADD3 UR6, UR10, 0x180, URZ ;  /* 0x000001800a067890 */ /* 0x000fe2000fffe03f */
[----:B------:R-:W-:Y:S01]  /*6010*/  UMOV UR7, 0x40000040 ;  /* 0x4000004000077882 */ /* 0x000fe20000000000 */
[----:B------:R-:W-:-:S02]  /*6020*/  WARPGROUP.DEPBAR.LE gsb0, 0x0 ;  /* 0x00008000000079c5 */ /* 0x000fc40000010000 */
[----:B------:R-:W-:Y:S01]  /*6030*/  F2FP.F16.F32.PACK_AB R152, R168, R165 ;  /* 0x000000a5a898723e */ /* 0x000fe200000000ff */
[----:B------:R-:W-:Y:S01]  /*6040*/  FADD.FTZ R165, R165, R162 ;  /* 0x000000a2a5a57221 */ /* 0x000fe20000010000 */
[----:B------:R-:W-:Y:S01]  /*6050*/  F2FP.F16.F32.PACK_AB R153, R172, R169 ;  /* 0x000000a9ac99723e */ /* 0x000fe200000000ff */
[----:B------:R-:W-:Y:S01]  /*6060*/  FADD.FTZ R169, R169, R166 ;  /* 0x000000a6a9a97221 */ /* 0x000fe20000010000 */
[----:B------:R-:W-:Y:S01]  /*6070*/  F2FP.F16.F32.PACK_AB R154, R170, R167 ;  /* 0x000000a7aa9a723e */ /* 0x000fe200000000ff */
[----:B------:R-:W-:Y:S01]  /*6080*/  FADD.FTZ R168, R168, R165 ;  /* 0x000000a5a8a87221 */ /* 0x000fe20000010000 */
[----:B------:R-:W-:Y:S01]  /*6090*/  F2FP.F16.F32.PACK_AB R155, R174, R171 ;  /* 0x000000abae9b723e */ /* 0x000fe200000000ff */
[----:B------:R-:W-:Y:S02]  /*60a0*/  FADD.FTZ R172, R172, R169 ;  /* 0x000000a9acac7221 */ /* 0x000fe40000010000 */
[----:B------:R-:W-:Y:S01]  /*60b0*/  FADD.FTZ R167, R167, R168 ;  /* 0x000000a8a7a77221 */ /* 0x000fe20000010000 */
[----:B------:R-:W-:Y:S01]  /*60c0*/  WARPGROUP.ARRIVE ;  /* 0x00000000000079c5 */ /* 0x000fe20000000000 */
[----:B------:R-:W-:-:S02]  /*60d0*/  FADD.FTZ R171, R171, R172 ;  /* 0x000000acabab7221 */ /* 0x000fc40000010000 */
        /* <DEDUP_REMOVED lines=39> */
[----:B------:R-:W-:Y:S05]  /*6350*/  @P2 BRA `(.L_x_200) ;  /* 0xffffffd400842947 */ /* 0x000fea000383ffff */
.L_x_191:
[----:B------:R-:W2:Y:S01]  /*6360*/  SHFL.BFLY PT, R7, R0, 0x2, 0x1f ;  /* 0x0c401f0000077f89 */ /* 0x000ea200000e0000 */
[----:B------:R-:W-:Y:S01]  /*6370*/  MOV R206, 0x400 ;  /* 0x0000040000ce7802 */ /* 0x000fe20000000f00 */
[----:B------:R-:W-:Y:S02]  /*6380*/  UIADD3 UR4, -UR43, URZ, URZ ;  /* 0x0000003f2b047290 */ /* 0x000fe4000fffe13f */
[----:B------:R-:W3:Y:S01]  /*6390*/  SHFL.BFLY PT, R10, R5, 0x2, 0x1f ;  /* 0x0c401f00050a7f89 */ /* 0x000ee200000e0000 */
[----:B------:R-:W-:Y:S01]  /*63a0*/  ULDC UR10, c[0x0][0xd44] ;  /* 0x00035100000a7ab9 */ /* 0x000fe20000000800 */
[----:B------:R-:W-:Y:S01]  /*63b0*/  ULDC.64 UR6, c[0x0][0xc90] ;  /* 0x0003240000067ab9 */ /* 0x000fe20000000a00 */
[----:B------:R-:W-:Y:S01]  /*63c0*/  UIMAD UR10, UR10, UR4, UR41 ;  /* 0x000000040a0a72a4 */ /* 0x000fe2000f8e0229 */
[----:B------:R-:W4:Y:S01]  /*63d0*/  S2R R11, SR_CgaCtaId ;  /* 0x00000000000b7919 */ /* 0x000f220000008800 */
[----:B------:R-:W-:Y:S02]  /*63e0*/  ULDC.64 UR8, c[0x0][0xbe8] ;  /* 0x0002fa0000087ab9 */ /* 0x000fe40000000a00 */
[----:B------:R-:W-:Y:S01]  /*63f0*/  USHF.R.S32.HI UR11, URZ, 0x1f, UR10 ;  /* 0x0000001f3f0b7899 */ /* 0x000fe2000801140a */
[----:B------:R-:W1:Y:S01]  /*6400*/  S2R R13, SR_SWINHI ;  /* 0x00000000000d7919 */ /* 0x000e620000002f00 */
[----:B------:R-:W-:-:S02]  /*6410*/  UIMAD.WIDE.U32 UR4, UR10, UR6, URZ ;  /* 0x000000060a0472a5 */ /* 0x000fc4000f8e003f */
[----:B------:R-:W-:-:S04]  /*6420*/  UIMAD UR6, UR11, UR6, URZ ;  /* 0x000000060b0672a4 */ /* 0x000fc8000f8e023f */
[----:B------:R-:W-:Y:S02]  /*6430*/  UIMAD UR6, UR10, UR7, UR6 ;  /* 0x000000070a0672a4 */ /* 0x000fe4000f8e0206 */
[----:B------:R-:W-:Y:S01]  /*6440*/  USHF.R.S32.HI UR7, URZ, 0x1f, UR43 ;  /* 0x0000001f3f077899 */ /* 0x000fe2000801142b */
[----:B--2---:R-:W-:Y:S01]  /*6450*/  FADD.FTZ R7, R7, R0 ;  /* 0x0000000007077221 */ /* 0x004fe20000010000 */
[----:B------:R-:W-:Y:S02]  /*6460*/  IMAD.MOV.U32 R0, RZ, RZ, RZ ;  /* 0x000000ffff007224 */ /* 0x000fe400078e00ff */
[----:B---3--:R-:W-:Y:S02]  /*6470*/  FADD.FTZ R10, R10, R5 ;  /* 0x000000050a0a7221 */ /* 0x008fe40000010000 */
[----:B------:R-:W0:Y:S01]  /*6480*/  SHFL.BFLY PT, R6, R7, 0x1, 0x1f ;  /* 0x0c201f0007067f89 */ /* 0x000e2200000e0000 */
[----:B------:R-:W-:-:S03]  /*6490*/  IMAD.MOV.U32 R5, RZ, RZ, -0x800000 ;  /* 0xff800000ff057424 */ /* 0x000fc600078e00ff */
[----:B------:R-:W2:Y:S01]  /*64a0*/  SHFL.BFLY PT, R9, R10, 0x1, 0x1f ;  /* 0x0c201f000a097f89 */ /* 0x000ea200000e0000 */
[----:B----4-:R-:W-:Y:S01]  /*64b0*/  LEA R206, R11, R206, 0x18 ;  /* 0x000000ce0bce7211 */ /* 0x010fe200078ec0ff */
[----:B0-----:R-:W-:Y:S01]  /*64c0*/  FADD.FTZ R12, R7, R6 ;  /* 0x00000006070c7221 */ /* 0x001fe20000010000 */
[----:B------:R-:W-:Y:S02]  /*64d0*/  IMAD.MOV.U32 R6, RZ, RZ, RZ ;  /* 0x000000ffff067224 */ /* 0x000fe400078e00ff */
[----:B--2---:R-:W-:Y:S01]  /*64e0*/  FADD.FTZ R14, R10, R9 ;  /* 0x000000090a0e7221 */ /* 0x004fe20000010000 */
[----:B------:R0:W-:Y:S08]  /*64f0*/  BAR.ARV R8, 0x100 ;  /* 0x000400080000751d */ /* 0x0001f00000002000 */
[----:B------:R-:W-:Y:S08]  /*6500*/  BAR.ARV 0x8, 0x180 ;  /* 0x0206000000007b1d */ /* 0x000ff00000002000 */
[----:B------:R-:W-:Y:S01]  /*6510*/  BAR.SYNC.DEFER_BLOCKING 0x1, 0x100 ;  /* 0x0044000000007b1d */ /* 0x000fe20000010000 */
[----:B------:R-:W-:Y:S01]  /*6520*/  FSETP.NE.FTZ.AND P0, PT, R12, RZ, PT ;  /* 0x000000ff0c00720b */ /* 0x000fe20003f15000 */
[----:B------:R-:W-:Y:S01]  /*6530*/  IMAD R9, R22, 0x40, R2 ;  /* 0x0000004016097824 */ /* 0x000fe200078e0202 */
[----:B------:R-:W-:-:S02]  /*6540*/  FSETP.NE.FTZ.AND P1, PT, R14, RZ, PT ;  /* 0x000000ff0e00720b */ /* 0x000fc40003f35000 */
[----:B------:R-:W-:Y:S02]  /*6550*/  MOV R10, R206 ;  /* 0x000000ce000a7202 */ /* 0x000fe40000000f00 */
[----:B-1----:R-:W-:Y:S01]  /*6560*/  MOV R11, R13 ;  /* 0x0000000d000b7202 */ /* 0x002fe20000000f00 */
[----:B------:R-:W-:Y:S02]  /*6570*/  IMAD.U32 R13, RZ, RZ, UR27 ;  /* 0x0000001bff0d7e24 */ /* 0x000fe4000f8e00ff */
[----:B0-----:R-:W-:-:S04]  /*6580*/  IMAD.WIDE R8, R9, 0x2, R10 ;  /* 0x0000000209087825 */ /* 0x001fc800078e020a */
[----:B------:R-:W0:Y:S01]  /*6590*/  @P0 MUFU.RCP R6, R12 ;  /* 0x0000000c00060308 */ /* 0x000e220000001000 */
[----:B------:R-:W-:-:S04]  /*65a0*/  IMAD.WIDE R10, R211, 0x2, R10 ;  /* 0x00000002d30a7825 */ /* 0x000fc800078e020a */
[----:B------:R-:W-:Y:S01]  /*65b0*/  @P0 FMUL.FTZ R13, R13, 0.69314718246459960938 ;  /* 0x3f3172180d0d0820 */ /* 0x000fe20000410000 */
[C---:B------:R-:W-:Y:S02]  /*65c0*/  IADD3 R21, P3, R10.reuse, 0xc060, RZ ;  /* 0x0000c0600a157810 */ /* 0x040fe40007f7e0ff */
[----:B------:R-:W-:Y:S01]  /*65d0*/  @P1 MUFU.RCP R0, R14 ;  /* 0x0000000e00001308 */ /* 0x000fe20000001000 */
[----:B------:R-:W-:Y:S02]  /*65e0*/  LOP3.LUT R171, R10, 0x380, RZ, 0xc0, !PT ;  /* 0x000003800aab7812 */ /* 0x000fe400078ec0ff */
[----:B------:R-:W-:Y:S02]  /*65f0*/  LOP3.LUT R15, R21, 0x380, RZ, 0xc0, !PT ;  /* 0x00000380150f7812 */ /* 0x000fe400078ec0ff */
[----:B------:R-:W-:-:S03]  /*6600*/  SHF.R.U64 R171, R171, 0x3, RZ ;  /* 0x00000003abab7819 */ /* 0x000fc600000012ff */
[----:B------:R-:W1:Y:S01]  /*6610*/  @P0 MUFU.LG2 R12, R12 ;  /* 0x0000000c000c0308 */ /* 0x000e620000000c00 */
        /* <DEDUP_REMOVED lines=16> */
[----:B-1----:R-:W-:Y:S01]  /*6720*/  @P0 FMUL.FTZ R12, R12, 0.69314718246459960938 ;  /* 0x3f3172180c0c0820 */ /* 0x002fe20000410000 */
[-C--:B------:R-:W-:Y:S01]  /*6730*/  FMUL.FTZ R49, R49, R6.reuse ;  /* 0x0000000631317220 */ /* 0x080fe20000410000 */
[-C--:B------:R-:W-:Y:S01]  /*6740*/  FMUL.FTZ R48, R48, R6.reuse ;  /* 0x0000000630307220 */ /* 0x080fe20000410000 */
[-C--:B------:R-:W-:Y:S01]  /*6750*/  FMUL.FTZ R189, R52, R6.reuse ;  /* 0x0000000634bd7220 */ /* 0x080fe20000410000 */
[-C--:B------:R-:W-:Y:S01]  /*6760*/  FMUL.FTZ R203, R57, R6.reuse ;  /* 0x0000000639cb7220 */ /* 0x080fe20000410000 */
[-C--:B------:R-:W-:Y:S01]  /*6770*/  FMUL.FTZ R188, R56, R6.reuse ;  /* 0x0000000638bc7220 */ /* 0x080fe20000410000 */
[-C--:B------:R-:W-:Y:S01]  /*6780*/  FMUL.FTZ R202, R61, R6.reuse ;  /* 0x000000063dca7220 */ /* 0x080fe20000410000 */
[-C--:B------:R-:W-:Y:S01]  /*6790*/  FMUL.FTZ R60, R60, R6.reuse ;  /* 0x000000063c3c7220 */ /* 0x080fe20000410000 */
[----:B0-----:R-:W-:Y:S01]  /*67a0*/  @P1 FMUL.FTZ R14, R14, 0.69314718246459960938 ;  /* 0x3f3172180e0e1820 */ /* 0x001fe20000410000 */
        /* <DEDUP_REMOVED lines=44> */
[----:B------:R-:W-:-:S02]  /*6a70*/  IMAD.MOV.U32 R6, RZ, RZ, -0x800000 ;  /* 0xff800000ff067424 */ /* 0x000fc400078e00ff */
[-C--:B------:R-:W-:Y:S01]  /*6a80*/  FMUL.FTZ R176, R131, R0.reuse ;  /* 0x0000000083b07220 */ /* 0x080fe20000410000 */
[-C--:B------:R-:W-:Y:S01]  /*6a90*/  FMUL.FTZ R29, R95, R0.reuse ;  /* 0x000000005f1d7220 */ /* 0x080fe20000410000 */
[-C--:B------:R-:W-:Y:S01]  /*6aa0*/  FMUL.FTZ R69, R99, R0.reuse ;  /* 0x0000000063457220 */ /* 0x080fe20000410000 */
[-C--:B------:R-:W-:Y:S01]  /*6ab0*/  FMUL.FTZ R85, R103, R0.reuse ;  /* 0x0000000067557220 */ /* 0x080fe20000410000 */
[-C--:B------:R-:W-:Y:S01]  /*6ac0*/  FMUL.FTZ R93, R107, R0.reuse ;  /* 0x000000006b5d7220 */ /* 0x080fe20000410000 */
[----:B------:R-:W-:Y:S01]  /*6ad0*/  FMUL.FTZ R101, R111, R0 ;  /* 0x000000006f657220 */ /* 0x000fe20000410000 */
[----:B------:R-:W-:Y:S01]  /*6ae0*/  @P0 FFMA.FTZ R6, R13, R4, R12 ;  /* 0x000000040d060223 */ /* 0x000fe2000001000c */
[----:B------:R-:W-:Y:S01]  /*6af0*/  @P1 FFMA.FTZ R5, R53, R3, R14 ;  /* 0x0000000335051223 */ /* 0x000fe2000001000e */
[--C-:B------:R-:W-:Y:S02]  /*6b00*/  IMAD.X R131, RZ, RZ, R11.reuse, P3 ;  /* 0x000000ffff837224 */ /* 0x100fe400018e060b */
[-C--:B------:R-:W-:Y:S01]  /*6b10*/  FMUL.FTZ R177, R130, R0.reuse ;  /* 0x0000000082b17220 */ /* 0x080fe20000410000 */
[C---:B------:R-:W-:Y:S01]  /*6b20*/  IADD3 R111, P4, R10.reuse, 0xc040, RZ ;  /* 0x0000c0400a6f7810 */ /* 0x040fe20007f9e0ff */
        /* <DEDUP_REMOVED lines=10> */
[----:B------:R-:W-:Y:S01]  /*6bd0*/  FMUL.FTZ R7, R91, R0 ;  /* 0x000000005b077220 */ /* 0x000fe20000410000 */
[C---:B------:R-:W-:Y:S01]  /*6be0*/  IADD3 R14, P3, R10.reuse, 0x8020, RZ ;  /* 0x000080200a0e7810 */ /* 0x040fe20007f7e0ff */
[--C-:B------:R-:W-:Y:S01]  /*6bf0*/  IMAD.X R135, RZ, RZ, R11.reuse, P4 ;  /* 0x000000ffff877224 */ /* 0x100fe200020e060b */
[----:B------:R-:W-:Y:S01]  /*6c00*/  SHF.R.U64 R130, R15, 0x3, RZ ;  /* 0x000000030f827819 */ /* 0x000fe200000012ff */
[--C-:B------:R-:W-:Y:S01]  /*6c10*/  IMAD.X R139, RZ, RZ, R11.reuse, P5 ;  /* 0x000000ffff8b7224 */ /* 0x100fe200028e060b */
[----:B------:R-:W-:Y:S01]  /*6c20*/  IADD3 R91, P4, R10, 0x8000, RZ ;  /* 0x000080000a5b7810 */ /* 0x000fe20007f9e0ff */
[--C-:B------:R-:W-:Y:S01]  /*6c30*/  IMAD.X R143, RZ, RZ, R11.reuse, P6 ;  /* 0x000000ffff8f7224 */ /* 0x100fe200030e060b */
        /* <DEDUP_REMOVED lines=16> */
[----:B------:R-:W-:Y:S01]  /*6d40*/  LOP3.LUT R170, R171, R10, RZ, 0x3c, !PT ;  /* 0x0000000aabaa7212 */ /* 0x000fe200078e3cff */
[--C-:B------:R-:W-:Y:S01]  /*6d50*/  IMAD.X R165, RZ, RZ, R11.reuse, P1 ;  /* 0x000000ffffa57224 */ /* 0x100fe200008e060b */
[----:B------:R-:W-:Y:S01]  /*6d60*/  SHF.R.U64 R4, R4, 0x3, RZ ;  /* 0x0000000304047819 */ /* 0x000fe200000012ff */
[----:B------:R-:W-:-:S02]  /*6d70*/  IMAD.X R167, RZ, RZ, R11, P2 ;  /* 0x000000ffffa77224 */ /* 0x000fc400010e060b */
[-C--:B------:R-:W-:Y:S01]  /*6d80*/  FMUL.FTZ R183, R142, R0.reuse ;  /* 0x000000008eb77220 */ /* 0x080fe20000410000 */
[--C-:B------:R-:W-:Y:S01]  /*6d90*/  IMAD.X R169, RZ, RZ, R11.reuse, P3 ;  /* 0x000000ffffa97224 */ /* 0x100fe200018e060b */
[----:B------:R-:W-:Y:S01]  /*6da0*/  LOP3.LUT R142, R4, R103, RZ, 0x3c, !PT ;  /* 0x00000067048e7212 */ /* 0x000fe200078e3cff */
[----:B------:R-:W-:Y:S01]  /*6db0*/  IMAD.MOV.U32 R171, RZ, RZ, R11 ;  /* 0x000000ffffab7224 */ /* 0x000fe200078e000b */
[----:B------:R-:W-:Y:S01]  /*6dc0*/  LOP3.LUT R11, R14, 0x380, RZ, 0xc0, !PT ;  /* 0x000003800e0b7812 */ /* 0x000fe200078ec0ff */
[-C--:B------:R-:W-:Y:S01]  /*6dd0*/  FMUL.FTZ R27, R27, R0.reuse ;  /* 0x000000001b1b7220 */ /* 0x080fe20000410000 */
[----:B------:R-:W-:Y:S01]  /*6de0*/  LOP3.LUT R4, R13, 0x380, RZ, 0xc0, !PT ;  /* 0x000003800d047812 */ /* 0x000fe200078ec0ff */
[-C--:B------:R-:W-:Y:S01]  /*6df0*/  FMUL.FTZ R26, R26, R0.reuse ;  /* 0x000000001a1a7220 */ /* 0x080fe20000410000 */
[----:B------:R-:W-:Y:S01]  /*6e00*/  SHF.R.U64 R11, R11, 0x3, RZ ;  /* 0x000000030b0b7819 */ /* 0x000fe200000012ff */
[-C--:B------:R-:W-:Y:S01]  /*6e10*/  FMUL.FTZ R31, R31, R0.reuse ;  /* 0x000000001f1f7220 */ /* 0x080fe20000410000 */
[----:B------:R-:W-:Y:S01]  /*6e20*/  SHF.R.U64 R4, R4, 0x3, RZ ;  /* 0x0000000304047819 */ /* 0x000fe200000012ff */
[----:B------:R-:W-:Y:S01]  /*6e30*/  FMUL.FTZ R30, R30, R0 ;  /* 0x000000001e1e7220 */ /* 0x000fe20000410000 */
[----:B------:R-:W-:Y:S01]  /*6e40*/  LOP3.LUT R154, R11, R14, RZ, 0x3c, !PT ;  /* 0x0000000e0b9a7212 */ /* 0x000fe200078e3cff */
        /* <DEDUP_REMOVED lines=47> */
[----:B------:R-:W-:-:S02]  /*7140*/  LOP3.LUT R150, R4, R13, RZ, 0x3c, !PT ;  /* 0x0000000d04967212 */ /* 0x000fc400078e3cff */
[----:B------:R-:W-:Y:S02]  /*7150*/  SHF.R.U64 R11, R11, 0x3, RZ ;  /* 0x000000030b0b7819 */ /* 0x000fe400000012ff */
[----:B------:R-:W-:Y:S02]  /*7160*/  LOP3.LUT R20, R107, 0x380, RZ, 0xc0, !PT ;  /* 0x000003806b147812 */ /* 0x000fe400078ec0ff */
[----:B------:R-:W-:Y:S02]  /*7170*/  IADD3 R13, P3, R8, 0x1000, RZ ;  /* 0x00001000080d7810 */ /* 0x000fe40007f7e0ff */
[----:B------:R-:W-:Y:S02]  /*7180*/  LOP3.LUT R4, R57, 0x380, RZ, 0xc0, !PT ;  /* 0x0000038039047812 */ /* 0x000fe400078ec0ff */
[----:B------:R-:W-:Y:S01]  /*7190*/  LOP3.LUT R162, R11, R12, RZ, 0x3c, !PT ;  /* 0x0000000c0ba27212 */ /* 0x000fe200078e3cff */
[----:B------:R-:W-:Y:S01]  /*71a0*/  IMAD.U32 R11, RZ, RZ, UR5 ;  /* 0x00000005ff0b7e24 */ /* 0x000fe2000f8e00ff */
[----:B------:R-:W-:-:S02]  /*71b0*/  SHF.R.U64 R10, R20, 0x3, RZ ;  /* 0x00000003140a7819 */ /* 0x000fc400000012ff */
[----:B------:R-:W-:Y:S02]  /*71c0*/  LOP3.LUT R12, R13, 0x380, RZ, 0xc0, !PT ;  /* 0x000003800d0c7812 */ /* 0x000fe400078ec0ff */
[----:B------:R-:W-:Y:S02]  /*71d0*/  LOP3.LUT R20, R99, 0x380, RZ, 0xc0, !PT ;  /* 0x0000038063147812 */ /* 0x000fe400078ec0ff */
[----:B------:R-:W-:Y:S02]  /*71e0*/  SHF.R.U64 R4, R4, 0x3, RZ ;  /* 0x0000000304047819 */ /* 0x000fe400000012ff */
[----:B------:R-:W-:Y:S02]  /*71f0*/  SHF.R.U64 R12, R12, 0x3, RZ ;  /* 0x000000030c0c7819 */ /* 0x000fe400000012ff */
[----:B------:R-:W-:Y:S02]  /*7200*/  SHF.R.U64 R20, R20, 0x3, RZ ;  /* 0x0000000314147819 */ /* 0x000fe400000012ff */
[----:B------:R-:W-:-:S02]  /*7210*/  LOP3.LUT R158, R4, R57, RZ, 0x3c, !PT ;  /* 0x00000039049e7212 */ /* 0x000fc400078e3cff */
[----:B------:R-:W-:Y:S02]  /*7220*/  LOP3.LUT R4, R15, 0x380, RZ, 0xc0, !PT ;  /* 0x000003800f047812 */ /* 0x000fe400078ec0ff */
[----:B------:R-:W-:Y:S01]  /*7230*/  LOP3.LUT R12, R12, R13, RZ, 0x3c, !PT ;  /* 0x0000000d0c0c7212 */ /* 0x000fe200078e3cff */
[----:B------:R-:W-:Y:S01]  /*7240*/  IMAD.X R13, RZ, RZ, R9, P3 ;  /* 0x000000ffff0d7224 */ /* 0x000fe200018e0609 */
[----:B------:R-:W-:Y:S02]  /*7250*/  LOP3.LUT R146, R20, R99, RZ, 0x3c, !PT ;  /* 0x0000006314927212 */ /* 0x000fe400078e3cff */
[----:B------:R-:W-:Y:S02]  /*7260*/  SHF.R.U64 R4, R4, 0x3, RZ ;  /* 0x0000000304047819 */ /* 0x000fe400000012ff */
[----:B------:R-:W-:Y:S02]  /*7270*/  IADD3 R99, P3, R8, 0x8000, RZ ;  /* 0x0000800008637810 */ /* 0x000fe40007f7e0ff */
[----:B------:R-:W-:-:S02]  /*7280*/  LOP3.LUT R160, R4, R15, RZ, 0x3c, !PT ;  /* 0x0000000f04a07212 */ /* 0x000fc400078e3cff */
[----:B------:R-:W-:Y:S02]  /*7290*/  LOP3.LUT R98, R99, 0x380, RZ, 0xc0, !PT ;  /* 0x0000038063627812 */ /* 0x000fe400078ec0ff */
[----:B------:R-:W-:Y:S02]  /*72a0*/  LOP3.LUT R4, R3, 0x380, RZ, 0xc0, !PT ;  /* 0x0000038003047812 */ /* 0x000fe400078ec0ff */
[----:B------:R-:W-:Y:S02]  /*72b0*/  SHF.R.U64 R98, R98, 0x3, RZ ;  /* 0x0000000362627819 */ /* 0x000fe400000012ff */
[----:B------:R-:W-:Y:S02]  /*72c0*/  SHF.R.U64 R4, R4, 0x3, RZ ;  /* 0x0000000304047819 */ /* 0x000fe400000012ff */
[----:B------:R-:W-:Y:S01]  /*72d0*/  LOP3.LUT R98, R98, R99, RZ, 0x3c, !PT ;  /* 0x0000006362627212 */ /* 0x000fe200078e3cff */
[----:B------:R-:W-:Y:S01]  /*72e0*/  IMAD.X R99, RZ, RZ, R9, P3 ;  /* 0x000000ffff637224 */ /* 0x000fe200018e0609 */
[----:B------:R-:W-:-:S02]  /*72f0*/  LOP3.LUT R168, R4, R3, RZ, 0x3c, !PT ;  /* 0x0000000304a87212 */ /* 0x000fc400078e3cff */
[----:B------:R-:W-:Y:S02]  /*7300*/  LOP3.LUT R138, R10, R107, RZ, 0x3c, !PT ;  /* 0x0000006b0a8a7212 */ /* 0x000fe400078e3cff */
[----:B------:R-:W-:Y:S02]  /*7310*/  IADD3 R4, P3, R8, 0xf000, RZ ;  /* 0x0000f00008047810 */ /* 0x000fe40007f7e0ff */
[----:B------:R-:W-:Y:S02]  /*7320*/  LOP3.LUT R10, R95, 0x380, RZ, 0xc0, !PT ;  /* 0x000003805f0a7812 */ /* 0x000fe400078ec0ff */
[----:B------:R-:W-:Y:S01]  /*7330*/  LOP3.LUT R3, R4, 0x380, RZ, 0xc0, !PT ;  /* 0x0000038004037812 */ /* 0x000fe200078ec0ff */
[----:B------:R-:W-:Y:S01]  /*7340*/  IMAD.X R127, RZ, RZ, R9, P3 ;  /* 0x000000ffff7f7224 */ /* 0x000fe200018e0609 */
[----:B------:R-:W-:Y:S02]  /*7350*/  SHF.R.U64 R10, R10, 0x3, RZ ;  /* 0x000000030a0a7819 */ /* 0x000fe400000012ff */
[----:B------:R-:W-:-:S02]  /*7360*/  SHF.R.U64 R3, R3, 0x3, RZ ;  /* 0x0000000303037819 */ /* 0x000fc400000012ff */
[----:B------:R-:W-:Y:S02]  /*7370*/  LOP3.LUT R152, R10, R95, RZ, 0x3c, !PT ;  /* 0x0000005f0a987212 */ /* 0x000fe400078e3cff */
[----:B------:R-:W-:Y:S02]  /*7380*/  IADD3 R95, P2, R8, 0x7000, RZ ;  /* 0x00007000085f7810 */ /* 0x000fe40007f5e0ff */
[----:B------:R-:W-:Y:S01]  /*7390*/  LOP3.LUT R126, R3, R4, RZ, 0x3c, !PT ;  /* 0x00000004037e7212 */ /* 0x000fe200078e3cff */
[----:B------:R-:W-:Y:S01]  /*73a0*/  IMAD R4, RZ, RZ, -UR41 ;  /* 0x80000029ff047e24 */ /* 0x000fe2000f8e02ff */
[----:B------:R-:W-:Y:S01]  /*73b0*/  LOP3.LUT R94, R95, 0x380, RZ, 0xc0, !PT ;  /* 0x000003805f5e7812 */ /* 0x000fe200078ec0ff */
[----:B------:R-:W0:Y:S01]  /*73c0*/  LDC R3, c[0x0][0xce8] ;  /* 0x00033a00ff037b82 */ /* 0x000e220000000800 */
[----:B------:R-:W-:Y:S02]  /*73d0*/  F2FP.F16.F32.PACK_AB R24, R25, R24 ;  /* 0x000000181918723e */ /* 0x000fe400000000ff */
[----:B------:R-:W-:-:S02]  /*73e0*/  SHF.R.U64 R94, R94, 0x3, RZ ;  /* 0x000000035e5e7819 */ /* 0x000fc400000012ff */
[----:B------:R-:W-:Y:S02]  /*73f0*/  F2FP.F16.F32.PACK_AB R25, R27, R26 ;  /* 0x0000001a1b19723e */ /* 0x000fe400000000ff */
[----:B------:R-:W-:Y:S01]  /*7400*/  LOP3.LUT R94, R94, R95, RZ, 0x3c, !PT ;  /* 0x0000005f5e5e7212 */ /* 0x000fe200078e3cff */
[----:B------:R-:W-:Y:S01]  /*7410*/  IMAD.X R95, RZ, RZ, R9, P2 ;  /* 0x000000ffff5f7224 */ /* 0x000fe200010e0609 */
[----:B------:R-:W-:Y:S02]  /*7420*/  IADD3 R123, P2, R8, 0xe000, RZ ;  /* 0x0000e000087b7810 */ /* 0x000fe40007f5e0ff */
[----:B------:R-:W-:Y:S02]  /*7430*/  F2FP.F16.F32.PACK_AB R27, R31, R30 ;  /* 0x0000001e1f1b723e */ /* 0x000fe400000000ff */
[----:B------:R-:W-:Y:S01]  /*7440*/  LOP3.LUT R122, R123, 0x380, RZ, 0xc0, !PT ;  /* 0x000003807b7a7812 */ /* 0x000fe200078ec0ff */
[----:B------:R-:W1:Y:S01]  /*7450*/  LDC R31, c[0x0][0xd38] ;  /* 0x00034e00ff1f7b82 */ /* 0x000e620000000800 */
[----:B------:R-:W-:-:S02]  /*7460*/  MOV R170, R170 ;  /* 0x000000aa00aa7202 */ /* 0x000fc40000000f00 */
[----:B------:R-:W-:Y:S02]  /*7470*/  SHF.R.U64 R122, R122, 0x3, RZ ;  /* 0x000000037a7a7819 */ /* 0x000fe400000012ff */
[----:B------:R-:W-:Y:S02]  /*7480*/  F2FP.F16.F32.PACK_AB R26, R187, R28 ;  /* 0x0000001cbb1a723e */ /* 0x000fe400000000ff */
[----:B------:R-:W-:Y:S01]  /*7490*/  LOP3.LUT R122, R122, R123, RZ, 0x3c, !PT ;  /* 0x0000007b7a7a7212 */ /* 0x000fe200078e3cff */
[----:B------:R-:W-:Y:S01]  /*74a0*/  IMAD.X R123, RZ, RZ, R9, P2 ;  /* 0x000000ffff7b7224 */ /* 0x000fe200010e0609 */
[----:B------:R-:W-:Y:S01]  /*74b0*/  LOP3.LUT R10, R91, 0x380, RZ, 0xc0, !PT ;  /* 0x000003805b0a7812 */ /* 0x000fe200078ec0ff */
[----:B------:R2:W-:Y:S01]  /*74c0*/  STSM.16.M88.4 [R170], R24 ;  /* 0x00000018aa007844 */ /* 0x0005e20000000200 */
[----:B0-----:R-:W-:Y:S02]  /*74d0*/  ISETP.NE.AND P2, PT, R3, 0x1, PT ;  /* 0x000000010300780c */ /* 0x001fe40003f45270 */
[----:B------:R-:W-:-:S02]  /*74e0*/  SHF.R.U64 R10, R10, 0x3, RZ ;  /* 0x000000030a0a7819 */ /* 0x000fc400000012ff */
[----:B------:R-:W-:Y:S02]  /*74f0*/  IADD3 R57, P0, R8, 0x5000, RZ ;  /* 0x0000500008397810 */ /* 0x000fe40007f1e0ff */
[----:B------:R-:W-:Y:S02]  /*7500*/  LOP3.LUT R156, R10, R91, RZ, 0x3c, !PT ;  /* 0x0000005b0a9c7212 */ /* 0x000fe400078e3cff */
[----:B------:R-:W-:Y:S02]  /*7510*/  F2FP.F16.F32.PACK_AB R32, R33, R32 ;  /* 0x000000202120723e */ /* 0x000fe400000000ff */
[----:B------:R-:W-:Y:S02]  /*7520*/  LOP3.LUT R10, R53, 0x380, RZ, 0xc0, !PT ;  /* 0x00000380350a7812 */ /* 0x000fe400078ec0ff */
[----:B------:R-:W-:Y:S01]  /*7530*/  F2FP.F16.F32.PACK_AB R33, R35, R34 ;  /* 0x000000222321723e */ /* 0x000fe200000000ff */
[----:B-1----:R-:W-:Y:S01]  /*7540*/  IMAD R4, R31, R4, UR44 ;  /* 0x0000002c1f047e24 */ /* 0x002fe2000f8e0204 */
[----:B------:R-:W-:Y:S01]  /*7550*/  IADD3 R91, P1, R8, 0x6000, RZ ;  /* 0x00006000085b7810 */ /* 0x000fe20007f3e0ff */
[----:B--2---:R-:W0:Y:S01]  /*7560*/  @P2 LDC R24, c[0x0][0xcec] ;  /* 0x00033b00ff182b82 */ /* 0x004e220000000800 */
[----:B------:R-:W-:-:S02]  /*7570*/  LOP3.LUT R56, R57, 0x380, RZ, 0xc0, !PT ;  /* 0x0000038039387812 */ /* 0x000fc400078ec0ff */
[----:B------:R-:W-:Y:S01]  /*7580*/  F2FP.F16.F32.PACK_AB R35, R39, R38 ;  /* 0x000000262723723e */ /* 0x000fe200000000ff */
[----:B------:R-:W-:Y:S01]  /*7590*/  IMAD R39, R4, 0x80, R210 ;  /* 0x0000008004277824 */ /* 0x000fe200078e02d2 */
[----:B------:R-:W-:Y:S02]  /*75a0*/  SHF.R.U64 R10, R10, 0x3, RZ ;  /* 0x000000030a0a7819 */ /* 0x000fe400000012ff */
[----:B------:R-:W-:Y:S01]  /*75b0*/  LOP3.LUT R90, R91, 0x380, RZ, 0xc0, !PT ;  /* 0x000003805b5a7812 */ /* 0x000fe200078ec0ff */
[----:B------:R-:W1:Y:S01]  /*75c0*/  @P2 LDC R25, c[0x0][0xcf0] ;  /* 0x00033c00ff192b82 */ /* 0x000e620000000800 */
[----:B------:R-:W-:Y:S02]  /*75d0*/  SHF.R.U64 R56, R56, 0x3, RZ ;  /* 0x0000000338387819 */ /* 0x000fe400000012ff */
[----:B------:R-:W-:Y:S02]  /*75e0*/  LOP3.LUT R20, R21, 0x380, RZ, 0xc0, !PT ;  /* 0x0000038015147812 */ /* 0x000fe400078ec0ff */
[----:B------:R-:W-:Y:S01]  /*75f0*/  LOP3.LUT R164, R10, R53, RZ, 0x3c, !PT ;  /* 0x000000350aa47212 */ /* 0x000fe200078e3cff */
[----:B------:R-:W-:Y:S01]  /*7600*/  IMAD.U32 R10, RZ, RZ, UR4 ;  /* 0x00000004ff0a7e24 */ /* 0x000fe2000f8e00ff */
[----:B------:R-:W-:Y:S01]  /*7610*/  SHF.R.U64 R90, R90, 0x3, RZ ;  /* 0x000000035a5a7819 */ /* 0x000fe200000012ff */
[----:B------:R-:W2:Y:S01]  /*7620*/  LDC.64 R30, c[0x0][0xc98] ;  /* 0x00032600ff1e7b82 */ /* 0x000ea20000000a00 */
[----:B------:R-:W-:Y:S01]  /*7630*/  LOP3.LUT R56, R56, R57, RZ, 0x3c, !PT ;  /* 0x0000003938387212 */ /* 0x000fe200078e3cff */
[----:B------:R-:W-:Y:S01]  /*7640*/  UIADD3 UR4, UR5, UR6, URZ ;  /* 0x0000000605047290 */ /* 0x000fe2000fffe03f */
[----:B------:R-:W-:Y:S01]  /*7650*/  F2FP.F16.F32.PACK_AB R34, R37, R36 ;  /* 0x000000242522723e */ /* 0x000fe200000000ff */
[----:B------:R-:W-:Y:S01]  /*7660*/  IMAD.X R57, RZ, RZ, R9, P0 ;  /* 0x000000ffff397224 */ /* 0x000fe200000e0609 */
[----:B------:R-:W-:Y:S01]  /*7670*/  SHF.R.U64 R20, R20, 0x3, RZ ;  /* 0x0000000314147819 */ /* 0x000fe200000012ff */
[----:B------:R-:W-:Y:S01]  /*7680*/  IMAD.MOV.U32 R37, RZ, RZ, R39 ;  /* 0x000000ffff257224 */ /* 0x000fe200078e0027 */
[----:B------:R-:W-:Y:S01]  /*7690*/  MOV R150, R150 ;  /* 0x0000009600967202 */ /* 0x000fe20000000f00 */
[----:B0-----:R-:W-:Y:S01]  /*76a0*/  @P2 IMAD.HI.U32 R24, R39, R24, RZ ;  /* 0x0000001827182227 */ /* 0x001fe200078e00ff */
[----:B------:R-:W-:Y:S01]  /*76b0*/  IADD3 R115, P0, R8, 0xc000, RZ ;  /* 0x0000c00008737810 */ /* 0x000fe20007f1e0ff */
[----:B------:R-:W-:Y:S01]  /*76c0*/  ULDC UR6, c[0x0][0xb88] ;  /* 0x0002e20000067ab9 */ /* 0x000fe20000000800 */
[----:B------:R-:W-:Y:S01]  /*76d0*/  LOP3.LUT R90, R90, R91, RZ, 0x3c, !PT ;  /* 0x0000005b5a5a7212 */ /* 0x000fe200078e3cff */
[----:B------:R-:W-:Y:S01]  /*76e0*/  IMAD.X R91, RZ, RZ, R9, P1 ;  /* 0x000000ffff5b7224 */ /* 0x000fe200008e0609 */
[----:B------:R-:W-:Y:S01]  /*76f0*/  LOP3.LUT R166, R20, R21, RZ, 0x3c, !PT ;  /* 0x0000001514a67212 */ /* 0x000fe200078e3cff */
[----:B------:R0:W-:Y:S01]  /*7700*/  STSM.16.M88.4 [R150], R32 ;  /* 0x0000002096007844 */ /* 0x0001e20000000200 */
[----:B------:R-:W-:Y:S01]  /*7710*/  F2FP.F16.F32.PACK_AB R40, R41, R40 ;  /* 0x000000282928723e */ /* 0x000fe200000000ff */
[----:B------:R-:W-:Y:S01]  /*7720*/  IMAD.U32 R11, RZ, RZ, UR4 ;  /* 0x00000004ff0b7e24 */ /* 0x000fe2000f8e00ff */
[----:B-1----:R-:W-:Y:S01]  /*7730*/  @P2 SHF.R.U32.HI R37, RZ, R25, R24 ;  /* 0x00000019ff252219 */ /* 0x002fe20000011618 */
[----:B------:R-:W-:Y:S01]  /*7740*/  ULDC.64 UR4, c[0x0][0xc88] ;  /* 0x0003220000047ab9 */ /* 0x000fe20000000a00 */
[----:B------:R-:W-:-:S02]  /*7750*/  IADD3 R119, P1, R8, 0xd000, RZ ;  /* 0x0000d00008777810 */ /* 0x000fc40007f3e0ff */
[----:B------:R-:W-:Y:S02]  /*7760*/  LOP3.LUT R114, R115, 0x380, RZ, 0xc0, !PT ;  /* 0x0000038073727812 */ /* 0x000fe400078ec0ff */
[----:B------:R-:W-:Y:S01]  /*7770*/  F2FP.F16.F32.PACK_AB R41, R43, R42 ;  /* 0x0000002a2b29723e */ /* 0x000fe200000000ff */
[C---:B--2---:R-:W-:Y:S01]  /*7780*/  IMAD R28, R30.reuse, UR7, RZ ;  /* 0x000000071e1c7c24 */ /* 0x044fe2000f8e02ff */
[----:B------:R-:W-:Y:S01]  /*7790*/  F2FP.F16.F32.PACK_AB R48, R49, R48 ;  /* 0x000000303130723e */ /* 0x000fe200000000ff */
[----:B------:R-:W-:Y:S01]  /*77a0*/  IMAD.WIDE.U32 R10, R30, UR43, R10 ;  /* 0x0000002b1e0a7c25 */ /* 0x000fe2000f8e000a */
[----:B------:R-:W-:Y:S02]  /*77b0*/  LOP3.LUT R52, R111, 0x380, RZ, 0xc0, !PT ;  /* 0x000003806f347812 */ /* 0x000fe400078ec0ff */
[----:B------:R-:W-:Y:S01]  /*77c0*/  MOV R160, R160 ;  /* 0x000000a000a07202 */ /* 0x000fe20000000f00 */
[----:B0-----:R-:W-:Y:S01]  /*77d0*/  IMAD.MOV R32, RZ, RZ, -R37 ;  /* 0x000000ffff207224 */ /* 0x001fe200078e0a25 */
[----:B------:R-:W-:Y:S01]  /*77e0*/  F2FP.F16.F32.PACK_AB R42, R45, R44 ;  /* 0x0000002c2d2a723e */ /* 0x000fe200000000ff */
[----:B------:R-:W-:Y:S01]  /*77f0*/  IMAD R28, R31, UR43, R28 ;  /* 0x0000002b1f1c7c24 */ /* 0x000fe2000f8e021c */
[----:B------:R-:W-:Y:S01]  /*7800*/  F2FP.F16.F32.PACK_AB R43, R47, R46 ;  /* 0x0000002e2f2b723e */ /* 0x000fe200000000ff */
[----:B------:R-:W-:Y:S01]  /*7810*/  IMAD R33, R3, R32, R39 ;  /* 0x0000002003217224 */ /* 0x000fe200078e0227 */
[----:B------:R-:W-:Y:S01]  /*7820*/  F2FP.F16.F32.PACK_AB R49, R51, R50 ;  /* 0x000000323331723e */ /* 0x000fe200000000ff */
[----:B------:R-:W-:Y:S01]  /*7830*/  IMAD R32, R4, 0x80, R208 ;  /* 0x0000008004207824 */ /* 0x000fe200078e02d0 */
[----:B------:R-:W-:Y:S01]  /*7840*/  MOV R168, R168 ;  /* 0x000000a800a87202 */ /* 0x000fe20000000f00 */
[----:B------:R-:W-:Y:S01]  /*7850*/  STSM.16.M88.4 [R160], R40 ;  /* 0x00000028a0007844 */ /* 0x000fe20000000200 */
        /* <DEDUP_REMOVED lines=8> */
[----:B------:R-:W-:Y:S02]  /*78e0*/  LOP3.LUT R118, R119, 0x380, RZ, 0xc0, !PT ;  /* 0x0000038077767812 */ /* 0x000fe400078ec0ff */
[----:B------:R-:W-:Y:S01]  /*78f0*/  SHF.R.U64 R114, R114, 0x3, RZ ;  /* 0x0000000372727819 */ /* 0x000fe200000012ff */
[----:B------:R0:W-:Y:S01]  /*7900*/  STSM.16.M88.4 [R166], R24 ;  /* 0x00000018a6007844 */ /* 0x0001e20000000200 */
[----:B------:R-:W-:Y:S02]  /*7910*/  SHF.R.U64 R52, R52, 0x3, RZ ;  /* 0x0000000334347819 */ /* 0x000fe400000012ff */
[C---:B------:R-:W-:Y:S02]  /*7920*/  IADD3 R15, P4, R8.reuse, 0x2000, RZ ;  /* 0x00002000080f7810 */ /* 0x040fe40007f9e0ff */
[C---:B------:R-:W-:Y:S02]  /*7930*/  IADD3 R21, P5, R8.reuse, 0x3000, RZ ;  /* 0x0000300008157810 */ /* 0x040fe40007fbe0ff */
[----:B------:R-:W-:-:S02]  /*7940*/  IADD3 R53, P6, R8, 0x4000, RZ ;  /* 0x0000400008357810 */ /* 0x000fc40007fde0ff */
[----:B------:R-:W-:Y:S02]  /*7950*/  SHF.R.U64 R118, R118, 0x3, RZ ;  /* 0x0000000376767819 */ /* 0x000fe400000012ff */
[----:B------:R-:W-:Y:S01]  /*7960*/  LOP3.LUT R114, R114, R115, RZ, 0x3c, !PT ;  /* 0x0000007372727212 */ /* 0x000fe200078e3cff */
[----:B------:R-:W-:Y:S01]  /*7970*/  IMAD.X R115, RZ, RZ, R9, P0 ;  /* 0x000000ffff737224 */ /* 0x000fe200000e0609 */
[----:B------:R-:W-:Y:S02]  /*7980*/  F2FP.F16.F32.PACK_AB R64, R65, R64 ;  /* 0x000000404140723e */ /* 0x000fe400000000ff */
[----:B------:R-:W-:Y:S02]  /*7990*/  LOP3.LUT R134, R52, R111, RZ, 0x3c, !PT ;  /* 0x0000006f34867212 */ /* 0x000fe400078e3cff */
[----:B------:R-:W-:Y:S02]  /*79a0*/  F2FP.F16.F32.PACK_AB R65, R67, R66 ;  /* 0x000000424341723e */ /* 0x000fe400000000ff */
[----:B------:R-:W-:-:S02]  /*79b0*/  F2FP.F16.F32.PACK_AB R72, R73, R72 ;  /* 0x000000484948723e */ /* 0x000fc400000000ff */
[----:B0-----:R-:W-:Y:S02]  /*79c0*/  F2FP.F16.F32.PACK_AB R25, R7, R23 ;  /* 0x000000170719723e */ /* 0x001fe400000000ff */
[----:B------:R-:W-:Y:S02]  /*79d0*/  LOP3.LUT R14, R15, 0x380, RZ, 0xc0, !PT ;  /* 0x000003800f0e7812 */ /* 0x000fe400078ec0ff */
[----:B------:R-:W-:Y:S02]  /*79e0*/  LOP3.LUT R20, R21, 0x380, RZ, 0xc0, !PT ;  /* 0x0000038015147812 */ /* 0x000fe400078ec0ff */
[----:B------:R-:W-:Y:S02]  /*79f0*/  LOP3.LUT R52, R53, 0x380, RZ, 0xc0, !PT ;  /* 0x0000038035347812 */ /* 0x000fe400078ec0ff */
[----:B------:R-:W-:Y:S02]  /*7a00*/  MOV R164, R164 ;  /* 0x000000a400a47202 */ /* 0x000fe40000000f00 */
[----:B------:R-:W-:-:S02]  /*7a10*/  F2FP.F16.F32.PACK_AB R66, R201, R68 ;  /* 0x00000044c942723e */ /* 0x000fc400000000ff */
[----:B------:R-:W-:Y:S02]  /*7a20*/  F2FP.F16.F32.PACK_AB R67, R71, R70 ;  /* 0x000000464743723e */ /* 0x000fe400000000ff */
[----:B------:R-:W-:Y:S02]  /*7a30*/  F2FP.F16.F32.PACK_AB R73, R75, R74 ;  /* 0x0000004a4b49723e */ /* 0x000fe400000000ff */
[----:B------:R-:W-:Y:S01]  /*7a40*/  F2FP.F16.F32.PACK_AB R80, R81, R80 ;  /* 0x000000505150723e */ /* 0x000fe200000000ff */
[----:B------:R-:W-:Y:S01]  /*7a50*/  STSM.16.M88.4 [R164], R64 ;  /* 0x00000040a4007844 */ /* 0x000fe20000000200 */
[----:B------:R-:W-:Y:S02]  /*7a60*/  SHF.R.S32.HI R23, RZ, 0x1f, R37 ;  /* 0x0000001fff177819 */ /* 0x000fe40000011425 */
[----:B------:R-:W-:Y:S02]  /*7a70*/  SHF.R.S32.HI R7, RZ, 0x1f, R33 ;  /* 0x0000001fff077819 */ /* 0x000fe40000011421 */
[----:B------:R-:W-:-:S02]  /*7a80*/  IADD3 R10, P0, R37, R10, RZ ;  /* 0x0000000a250a7210 */ /* 0x000fc40007f1e0ff */
[----:B------:R-:W-:Y:S02]  /*7a90*/  MOV R162, R162 ;  /* 0x000000a200a27202 */ /* 0x000fe40000000f00 */
[----:B------:R-:W-:Y:S02]  /*7aa0*/  F2FP.F16.F32.PACK_AB R74, R200, R76 ;  /* 0x0000004cc84a723e */ /* 0x000fe400000000ff */
[----:B------:R-:W-:Y:S02]  /*7ab0*/  F2FP.F16.F32.PACK_AB R75, R79, R78 ;  /* 0x0000004e4f4b723e */ /* 0x000fe400000000ff */
[----:B------:R-:W-:Y:S02]  /*7ac0*/  F2FP.F16.F32.PACK_AB R81, R83, R82 ;  /* 0x000000525351723e */ /* 0x000fe400000000ff */
[----:B------:R-:W-:Y:S01]  /*7ad0*/  LOP3.LUT R118, R118, R119, RZ, 0x3c, !PT ;  /* 0x0000007776767212 */ /* 0x000fe200078e3cff */
[----:B------:R-:W-:Y:S01]  /*7ae0*/  STSM.16.M88.4 [R162], R72 ;  /* 0x00000048a2007844 */ /* 0x000fe20000000200 */
[----:B------:R-:W-:-:S02]  /*7af0*/  MOV R158, R158 ;  /* 0x0000009e009e7202 */ /* 0x000fc40000000f00 */
[----:B------:R-:W-:Y:S02]  /*7b00*/  F2FP.F16.F32.PACK_AB R82, R199, R84 ;  /* 0x00000054c752723e */ /* 0x000fe400000000ff */
[----:B------:R-:W-:Y:S02]  /*7b10*/  F2FP.F16.F32.PACK_AB R83, R87, R86 ;  /* 0x000000565753723e */ /* 0x000fe400000000ff */
[----:B------:R-:W-:Y:S02]  /*7b20*/  LOP3.LUT R119, R8, 0x380, RZ, 0xc0, !PT ;  /* 0x0000038008777812 */ /* 0x000fe400078ec0ff */
[----:B------:R-:W-:Y:S01]  /*7b30*/  MOV R156, R156 ;  /* 0x0000009c009c7202 */ /* 0x000fe20000000f00 */
[----:B------:R-:W-:Y:S01]  /*7b40*/  STSM.16.M88.4 [R158], R80 ;  /* 0x000000509e007844 */ /* 0x000fe20000000200 */
[----:B------:R-:W-:Y:S02]  /*7b50*/  F2FP.F16.F32.PACK_AB R24, R198, R88 ;  /* 0x00000058c618723e */ /* 0x000fe400000000ff */
[----:B------:R-:W-:-:S02]  /*7b60*/  F2FP.F16.F32.PACK_AB R26, R197, R92 ;  /* 0x0000005cc51a723e */ /* 0x000fc400000000ff */
        /* <DEDUP_REMOVED lines=99> */
[--C-:B------:R-:W-:Y:S02]  /*81a0*/  IMAD.X R107, RZ, RZ, R9.reuse, P5 ;  /* 0x000000ffff6b7224 */ /* 0x100fe400028e0609 */
[--C-:B-1----:R-:W-:Y:S01]  /*81b0*/  IMAD R5, R19, 0x20, R22.reuse ;  /* 0x0000002013057824 */ /* 0x102fe200078e0216 */
[----:B------:R-:W-:Y:S01]  /*81c0*/  UIMAD.WIDE.U32 UR4, UR43, UR8, UR4 ;  /* 0x000000082b0472a5 */ /* 0x000fe2000f8e0004 */
[----:B------:R-:W-:Y:S01]  /*81d0*/  IMAD.X R111, RZ, RZ, R9, P6 ;  /* 0x000000ffff6f7224 */ /* 0x000fe200030e0609 */
[----:B--2---:R-:W1:Y:S01]  /*81e0*/  @P2 LDC R15, c[0x0][0xcec] ;  /* 0x00033b00ff0f2b82 */ /* 0x004e620000000800 */
[C---:B------:R-:W-:Y:S01]  /*81f0*/  IMAD R14, R4.reuse, 0x80, R5 ;  /* 0x00000080040e7824 */ /* 0x040fe200078e0205 */
[----:B------:R2:W5:Y:S01]  /*8200*/  LD.E.128 R24, desc[UR46][R20.64] ;  /* 0x0000002e14187980 */ /* 0x000562000c101d00 */
[----:B------:R-:W-:Y:S01]  /*8210*/  IMAD R30, R4, 0x80, R22 ;  /* 0x00000080041e7824 */ /* 0x000fe200078e0216 */
[----:B------:R-:W-:-:S02]  /*8220*/  UIADD3 UR38, UR38, 0x1, URZ ;  /* 0x0000000126267890 */ /* 0x000fc4000fffe03f */
[----:B------:R-:W5:Y:S02]  /*8230*/  LD.E.128 R52, desc[UR46][R52.64] ;  /* 0x0000002e34347980 */ /* 0x000f64000c101d00 */
[----:B---3--:R-:W3:Y:S01]  /*8240*/  LDC.64 R12, c[0x0][0xbe0] ;  /* 0x0002f800ff0c7b82 */ /* 0x008ee20000000a00 */
[----:B------:R-:W-:Y:S01]  /*8250*/  IMAD.MOV.U32 R0, RZ, RZ, R14 ;  /* 0x000000ffff007224 */ /* 0x000fe200078e000e */
[----:B------:R-:W-:Y:S01]  /*8260*/  UIADD3 UR5, UR5, UR7, URZ ;  /* 0x0000000705057290 */ /* 0x000fe2000fffe03f */
[----:B------:R-:W5:Y:S01]  /*8270*/  LD.E.128 R8, desc[UR46][R8.64] ;  /* 0x0000002e08087980 */ /* 0x000f62000c101d00 */
[----:B------:R-:W-:Y:S01]  /*8280*/  ULDC.64 UR8, c[0x0][0xb80] ;  /* 0x0002e00000087ab9 */ /* 0x000fe20000000a00 */
[----:B------:R-:W-:Y:S02]  /*8290*/  ULDC.64 UR6, c[0x0][0xbd8] ;  /* 0x0002f60000067ab9 */ /* 0x000fe40000000a00 */
[----:B------:R-:W5:Y:S04]  /*82a0*/  LD.E.128 R56, desc[UR46][R56.64] ;  /* 0x0000002e38387980 */ /* 0x000f68000c101d00 */
[----:B------:R-:W5:Y:S04]  /*82b0*/  LD.E.128 R88, desc[UR46][R90.64] ;  /* 0x0000002e5a587980 */ /* 0x000f68000c101d00 */
[----:B------:R-:W5:Y:S01]  /*82c0*/  LD.E.128 R92, desc[UR46][R94.64] ;  /* 0x0000002e5e5c7980 */ /* 0x000f62000c101d00 */
[----:B-1----:R-:W-:-:S03]  /*82d0*/  @P2 IMAD.HI.U32 R5, R14, R15, RZ ;  /* 0x0000000f0e052227 */ /* 0x002fc600078e00ff */
[----:B------:R-:W5:Y:S02]  /*82e0*/  LD.E.128 R96, desc[UR46][R98.64] ;  /* 0x0000002e62607980 */ /* 0x000f64000c101d00 */
[----:B0-----:R-:W-:Y:S02]  /*82f0*/  @P2 SHF.R.U32.HI R0, RZ, R6, R5 ;  /* 0x00000006ff002219 */ /* 0x001fe40000011605 */
[----:B------:R-:W5:Y:S02]  /*8300*/  LD.E.128 R100, desc[UR46][R102.64] ;  /* 0x0000002e66647980 */ /* 0x000f64000c101d00 */
[--C-:B------:R-:W-:Y:S01]  /*8310*/  SHF.R.S32.HI R5, RZ, 0x1f, R0.reuse ;  /* 0x0000001fff057819 */ /* 0x100fe20000011400 */
[----:B------:R-:W-:Y:S01]  /*8320*/  IMAD.MOV R6, RZ, RZ, -R0 ;  /* 0x000000ffff067224 */ /* 0x000fe200078e0a00 */
[----:B------:R-:W5:Y:S03]  /*8330*/  LD.E.128 R104, desc[UR46][R106.64] ;  /* 0x0000002e6a687980 */ /* 0x000f66000c101d00 */
[----:B------:R-:W-:Y:S01]  /*8340*/  IMAD R3, R3, R6, R14 ;  /* 0x0000000603037224 */ /* 0x000fe200078e020e */
[----:B------:R-:W5:Y:S01]  /*8350*/  LD.E.128 R108, desc[UR46][R110.64] ;  /* 0x0000002e6e6c7980 */ /* 0x000f62000c101d00 */
[----:B---3--:R-:W-:-:S03]  /*8360*/  IMAD R5, R5, R12, RZ ;  /* 0x0000000c05057224 */ /* 0x008fc600078e02ff */
[----:B------:R-:W5:Y:S01]  /*8370*/  LD.E.128 R112, desc[UR46][R114.64] ;  /* 0x0000002e72707980 */ /* 0x000f62000c101d00 */
[----:B------:R-:W-:Y:S01]  /*8380*/  SHF.R.S32.HI R4, RZ, 0x1f, R3 ;  /* 0x0000001fff047819 */ /* 0x000fe20000011403 */
[C---:B------:R-:W-:Y:S02]  /*8390*/  IMAD R5, R0.reuse, R13, R5 ;  /* 0x0000000d00057224 */ /* 0x040fe400078e0205 */
[----:B------:R-:W5:Y:S01]  /*83a0*/  LD.E.128 R116, desc[UR46][R118.64] ;  /* 0x0000002e76747980 */ /* 0x000f62000c101d00 */
[----:B------:R-:W-:-:S03]  /*83b0*/  IMAD.WIDE.U32 R12, R0, R12, UR4 ;  /* 0x00000004000c7e25 */ /* 0x000fc6000f8e000c */
[----:B------:R-:W5:Y:S04]  /*83c0*/  LD.E.128 R120, desc[UR46][R122.64] ;  /* 0x0000002e7a787980 */ /* 0x000f68000c101d00 */
        /* <DEDUP_REMOVED lines=27> */
[----:B------:R2:W0:Y:S01]  /*8580*/  SHFL.IDX PT, R12, R6, RZ, 0x181f ;  /* 0x00181fff060c7589 */ /* 0x00042200000e0000 */
[----:B------:R-:W-:Y:S03]  /*8590*/  BSSY B0, `(.L_x_201) ;  /* 0x0000014000007945 */ /* 0x000fe60003800000 */
[----:B------:R2:W1:Y:S01]  /*85a0*/  SHFL.IDX PT, R13, R3, RZ, 0x181f ;  /* 0x00181fff030d7589 */ /* 0x00046200000e0000 */
[----:B------:R-:W-:Y:S01]  /*85b0*/  ISETP.GE.AND P0, PT, R0, R7, PT ;  /* 0x000000070000720c */ /* 0x000fe20003f06270 */
[----:B------:R-:W-:-:S12]  /*85c0*/  @P2 BRA `(.L_x_202) ;  /* 0x0000000000402947 */ /* 0x000fd80003800000 */
[----:B------:R-:W-:Y:S02]  /*85d0*/  ULDC UR4, c[0x0][0xbc8] ;  /* 0x0002f20000047ab9 */ /* 0x000fe40000000800 */
[----:B------:R-:W-:Y:S02]  /*85e0*/  ISETP.GE.AND P4, PT, R18, UR4, PT ;  /* 0x0000000412007c0c */ /* 0x000fe4000bf86270 */
[----:B------:R-:W-:Y:S02]  /*85f0*/  ISETP.GE.AND P3, PT, R17, UR4, PT ;  /* 0x0000000411007c0c */ /* 0x000fe4000bf66270 */
[----:B------:R-:W-:Y:S02]  /*8600*/  ISETP.GE.AND P2, PT, R16, UR4, PT ;  /* 0x0000000410007c0c */ /* 0x000fe4000bf46270 */
[----:B------:R-:W-:-:S07]  /*8610*/  ISETP.GE.AND P5, PT, R2, UR4, PT ;  /* 0x0000000402007c0c */ /* 0x000fce000bfa6270 */
[----:B0-----:R-:W-:-:S04]  /*8620*/  @!P4 LEA R14, P6, R18, R12, 0x1 ;  /* 0x0000000c120ec211 */ /* 0x001fc800078c08ff */
[----:B-1----:R-:W-:Y:S02]  /*8630*/  @!P4 LEA.HI.X R15, R18, R13, R214, 0x1, P6 ;  /* 0x0000000d120fc211 */ /* 0x002fe400030f0cd6 */
[----:B--2---:R-:W-:Y:S01]  /*8640*/  @!P3 LEA R20, P6, R17, R12, 0x1 ;  /* 0x0000000c1114b211 */ /* 0x004fe200078c08ff */
        /* <DEDUP_REMOVED lines=8> */
.L_x_202:
[----:B------:R-:W-:Y:S05]  /*86d0*/  BSYNC B0 ;  /* 0x0000000000007941 */ /* 0x000fea0003800000 */
.L_x_201:
        /* <DEDUP_REMOVED lines=10> */
[CC--:B------:R-:W-:Y:S02]  /*8780*/  @!P2 LEA R12, P5, R17.reuse, R8.reuse, 0x1 ;  /* 0x00000008110ca211 */ /* 0x0c0fe400078a08ff */
[-C--:B----4-:R-:W-:Y:S02]  /*8790*/  @!P3 LEA.HI.X R11, R18, R9.reuse, R214, 0x1, P6 ;  /* 0x00000009120bb211 */ /* 0x090fe400030f0cd6 */
[----:B------:R-:W-:Y:S01]  /*87a0*/  @!P1 LEA R14, P6, R16, R8, 0x1 ;  /* 0x00000008100e9211 */ /* 0x000fe200078c08ff */
[----:B------:R-:W-:Y:S01]  /*87b0*/  @!P4 IMAD.WIDE R4, R2, 0x2, R8 ;  /* 0x000000020204c825 */ /* 0x000fe200078e0208 */
[-C--:B-1----:R-:W-:Y:S02]  /*87c0*/  @!P2 LEA.HI.X R13, R17, R9.reuse, R213, 0x1, P5 ;  /* 0x00000009110da211 */ /* 0x082fe400028f0cd5 */
[----:B------:R-:W-:-:S02]  /*87d0*/  @!P1 LEA.HI.X R15, R16, R9, R212, 0x1, P6 ;  /* 0x00000009100f9211 */ /* 0x000fc400030f0cd4 */
[----:B------:R0:W-:Y:S04]  /*87e0*/  @!P4 ST.E.128 desc[UR46][R4.64], R40 ;  /* 0x000000280400c985 */ /* 0x0001e8000c101d2e */
[----:B------:R0:W-:Y:S04]  /*87f0*/  @!P3 ST.E.128 desc[UR46][R10.64], R56 ;  /* 0x000000380a00b985 */ /* 0x0001e8000c101d2e */
[----:B------:R0:W-:Y:S04]  /*8800*/  @!P2 ST.E.128 desc[UR46][R12.64], R100 ;  /* 0x000000640c00a985 */ /* 0x0001e8000c101d2e */
[----:B------:R0:W-:Y:S02]  /*8810*/  @!P1 ST.E.128 desc[UR46][R14.64], R116 ;  /* 0x000000740e009985 */ /* 0x0001e4000c101d2e */
.L_x_204:
[----:B------:R-:W-:Y:S05]  /*8820*/  BSYNC B0 ;  /* 0x0000000000007941 */ /* 0x000fea0003800000 */
.L_x_203:
        /* <DEDUP_REMOVED lines=10> */
[CC--:B------:R-:W-:Y:S02]  /*88d0*/  @!P5 LEA R12, P1, R17.reuse, R8.reuse, 0x1 ;  /* 0x00000008110cd211 */ /* 0x0c0fe400078208ff */
[----:B------:R-:W-:Y:S02]  /*88e0*/  @!P6 LEA R14, P2, R16, R8, 0x1 ;  /* 0x00000008100ee211 */ /* 0x000fe400078408ff */
[----:B-1----:R-:W-:Y:S01]  /*88f0*/  @!P3 IMAD.WIDE R4, R2, 0x2, R8 ;  /* 0x000000020204b825 */ /* 0x002fe200078e0208 */
[-C--:B------:R-:W-:Y:S02]  /*8900*/  @!P4 LEA.HI.X R11, R18, R9.reuse, R214, 0x1, P0 ;  /* 0x00000009120bc211 */ /* 0x080fe400000f0cd6 */
[-C--:B------:R-:W-:Y:S02]  /*8910*/  @!P5 LEA.HI.X R13, R17, R9.reuse, R213, 0x1, P1 ;  /* 0x00000009110dd211 */ /* 0x080fe400008f0cd5 */
[----:B------:R-:W-:Y:S01]  /*8920*/  @!P6 LEA.HI.X R15, R16, R9, R212, 0x1, P2 ;  /* 0x00000009100fe211 */ /* 0x000fe200010f0cd4 */
[----:B------:R0:W-:Y:S04]  /*8930*/  @!P3 ST.E.128 desc[UR46][R4.64], R44 ;  /* 0x0000002c0400b985 */ /* 0x0001e8000c101d2e */
[----:B------:R0:W-:Y:S04]  /*8940*/  @!P4 ST.E.128 desc[UR46][R10.64], R88 ;  /* 0x000000580a00c985 */ /* 0x0001e8000c101d2e */
[----:B------:R0:W-:Y:S04]  /*8950*/  @!P5 ST.E.128 desc[UR46][R12.64], R104 ;  /* 0x000000680c00d985 */ /* 0x0001e8000c101d2e */
[----:B------:R0:W-:Y:S02]  /*8960*/  @!P6 ST.E.128 desc[UR46][R14.64], R120 ;  /* 0x000000780e00e985 */ /* 0x0001e4000c101d2e */
.L_x_206:
[----:B------:R-:W-:Y:S05]  /*8970*/  BSYNC B0 ;  /* 0x0000000000007941 */ /* 0x000fea0003800000 */
.L_x_205:
        /* <DEDUP_REMOVED lines=12> */
[-C--:B0-234-:R-:W-:Y:S02]  /*8a40*/  @!P4 LEA R6, P0, R18, R8.reuse, 0x1 ;  /* 0x000000081206c211 */ /* 0x09dfe400078008ff */
        /* <DEDUP_REMOVED lines=10> */
.L_x_208:
[----:B------:R-:W-:Y:S05]  /*8af0*/  BSYNC B0 ;  /* 0x0000000000007941 */ /* 0x000fea0003800000 */
.L_x_207:
[----:B------:R-:W5:Y:S02]  /*8b00*/  LDC R0, c[0x0][0xd34] ;  /* 0x00034d00ff007b82 */ /* 0x000f640000000800 */
[----:B-----5:R-:W-:-:S13]  /*8b10*/  ISETP.LE.AND P0, PT, R0, UR44, PT ;  /* 0x0000002c00007c0c */ /* 0x020fda000bf03270 */
[----:B------:R-:W-:Y:S05]  /*8b20*/  @!P0 BRA `(.L_x_209) ;  /* 0xffffff8000a88947 */ /* 0x000fea000383ffff */
[----:B------:R-:W-:Y:S05]  /*8b30*/  EXIT ;  /* 0x000000000000794d */ /* 0x000fea0003800000 */
.L_x_178:
        /* <DEDUP_REMOVED lines=8> */
[----:B------:R0:W-:Y:S07]  /*8bc0*/  STL [R1+0x8], R3 ;  /* 0x0000080301007387 */ /* 0x0001ee0000100800 */
[----:B------:R-:W-:Y:S05]  /*8bd0*/  @P0 BRA `(.L_x_210) ;  /* 0x0000004800600947 */ /* 0x000fea0003800000 */
[----:B------:R-:W1:Y:S01]  /*8be0*/  S2UR UR4, SR_CgaCtaId ;  /* 0x00000000000479c3 */ /* 0x000e620000008800 */
[C---:B------:R-:W-:Y:S01]  /*8bf0*/  IMAD.SHL.U32 R2, R0.reuse, 0x8, RZ ;  /* 0x0000000800027824 */ /* 0x040fe200078e00ff */
[----:B------:R-:W-:Y:S01]  /*8c00*/  LOP3.LUT R5, R0, 0x7f, RZ, 0xc0, !PT ;  /* 0x0000007f00057812 */ /* 0x000fe200078ec0ff */
[----:B------:R-:W-:Y:S01]  /*8c10*/  UMOV UR37, 0x400 ;  /* 0x0000040000257882 */ /* 0x000fe20000000000 */
[----:B------:R-:W-:Y:S01]  /*8c20*/  IMAD.MOV.U32 R19, RZ, RZ, RZ ;  /* 0x000000ffff137224 */ /* 0x000fe200078e00ff */
[----:B------:R-:W-:Y:S01]  /*8c30*/  ULDC.64 UR40, c[0x0][0x198] ;  /* 0x0000660000287ab9 */ /* 0x000fe20000000a00 */
[C---:B0-----:R-:W-:Y:S01]  /*8c40*/  LOP3.LUT R3, R2.reuse, 0x1f8, RZ, 0xc0, !PT ;  /* 0x000001f802037812 */ /* 0x041fe200078ec0ff */
[----:B------:R-:W-:Y:S01]  /*8c50*/  ULDC UR38, c[0x0][0xc] ;  /* 0x0000030000267ab9 */ /* 0x000fe20000000800 */
[----:B------:R-:W-:Y:S02]  /*8c60*/  LOP3.LUT R2, R2, 0x38, RZ, 0xc0, !PT ;  /* 0x0000003802027812 */ /* 0x000fe400078ec0ff */
        /* <DEDUP_REMOVED lines=8> */
[----:B------:R-:W-:Y:S01]  /*8cf0*/  LEA R4, R3, UR37, 0x1 ;  /* 0x0000002503047c11 */ /* 0x000fe2000f8e08ff */
[----:B------:R-:W-:-:S04]  /*8d00*/  IMAD.U32 R3, RZ, RZ, UR5 ;  /* 0x00000005ff037e24 */ /* 0x000fc8000f8e00ff */
[----:B------:R0:W-:Y:S04]  /*8d10*/  STL [R1+0x4], R4 ;  /* 0x0000040401007387 */ /* 0x0001e80000100800 */
[----:B------:R1:W-:Y:S04]  /*8d20*/  STL [R1+0x24], R3 ;  /* 0x0000240301007387 */ /* 0x0003e80000100800 */
[----:B------:R2:W-:Y:S01]  /*8d30*/  STL [R1+0x8], R0 ;  /* 0x0000080001007387 */ /* 0x0005e20000100800 */
[----:B0-----:R-:W-:-:S03]  /*8d40*/  LOP3.LUT R4, R2, 0x40, RZ, 0xfc, !PT ;  /* 0x0000004002047812 */ /* 0x001fc600078efcff */
[----:B------:R0:W-:Y:S01]  /*8d50*/  STL [R1+0x5c], RZ ;  /* 0x00005cff01007387 */ /* 0x0001e20000100800 */
[C---:B-1----:R-:W-:Y:S02]  /*8d60*/  LOP3.LUT R3, R2.reuse, 0x80, RZ, 0xfc, !PT ;  /* 0x0000008002037812 */ /* 0x042fe400078efcff */
[----:B--2---:R-:W-:-:S07]  /*8d70*/  LOP3.LUT R0, R2, 0xc0, RZ, 0xfc, !PT ;  /* 0x000000c002007812 */ /* 0x004fce00078efcff */
.L_x_290:
[----:B------:R-:W2:Y:S01]  /*8d80*/  LDL R2, [R1+0x24] ;  /* 0x0000240001027983 */ /* 0x000ea20000100800 */
[----:B-1----:R-:W1:Y:S01]  /*8d90*/  LDC R0, c[0x0][0xd38] ;  /* 0x00034e00ff007b82 */ /* 0x002e620000000800 */
[----:B------:R-:W-:Y:S05]  /*8da0*/  YIELD ;  /* 0x0000000000007946 */ /* 0x000fea0003800000 */
[----:B------:R-:W-:Y:S02]  /*8db0*/  ULDC.64 UR4, c[0x0][0x418] ;  /* 0x0001060000047ab9 */ /* 0x000fe40000000a00 */
[----:B------:R-:W3:Y:S01]  /*8dc0*/  LDC R17, c[0x0][0xd44] ;  /* 0x00035100ff117b82 */ /* 0x000ee20000000800 */
[----:B------:R-:W-:-:S03]  /*8dd0*/  UISETP.NE.U32.AND UP0, UPT, UR4, URZ, UPT ;  /* 0x0000003f0400728c */ /* 0x000fc6000bf05070 */
[----:B------:R-:W-:Y:S01]  /*8de0*/  ULDC UR4, c[0x0][0x424] ;  /* 0x0001090000047ab9 */ /* 0x000fe20000000800 */
[----:B------:R-:W-:-:S04]  /*8df0*/  UISETP.NE.AND.EX UP0, UPT, UR5, URZ, UPT, UP0 ;  /* 0x0000003f0500728c */ /* 0x000fc8000bf05300 */
[----:B------:R-:W-:Y:S01]  /*8e00*/  USEL UR4, UR4, 0x1, UP0 ;  /* 0x0000000104047887 */ /* 0x000fe20008000000 */
[----:B-1----:R-:W-:-:S13]  /*8e10*/  ISETP.NE.AND P0, PT, R0, 0x1, PT ;  /* 0x000000010000780c */ /* 0x002fda0003f05270 */
[----:B------:R-:W2:Y:S08]  /*8e20*/  @P0 LDC R0, c[0x0][0xd3c] ;  /* 0x00034f00ff000b82 */ /* 0x000eb00000000800 */
[----:B------:R-:W1:Y:S01]  /*8e30*/  @P0 LDC R3, c[0x0][0xd40] ;  /* 0x00035000ff030b82 */ /* 0x000e620000000800 */
[----:B--2---:R-:W-:-:S04]  /*8e40*/  @P0 IMAD.HI.U32 R0, R2, R0, RZ ;  /* 0x0000000002000227 */ /* 0x004fc800078e00ff */
[----:B------:R-:W-:Y:S01]  /*8e50*/  IMAD.MOV.U32 R4, RZ, RZ, R2 ;  /* 0x000000ffff047224 */ /* 0x000fe200078e0002 */
[----:B-1----:R-:W-:Y:S02]  /*8e60*/  @P0 SHF.R.U32.HI R4, RZ, R3, R0 ;  /* 0x00000003ff040219 */ /* 0x002fe40000011600 */
[----:B---3--:R-:W-:-:S03]  /*8e70*/  ISETP.NE.AND P0, PT, R17, 0x1, PT ;  /* 0x000000011100780c */ /* 0x008fc60003f05270 */
[----:B------:R-:W-:Y:S01]  /*8e80*/  IMAD.MOV.U32 R5, RZ, RZ, R4 ;  /* 0x000000ffff057224 */ /* 0x000fe200078e0004 */
[----:B------:R-:W-:Y:S09]  /*8e90*/  STL [R1+0x10], R4 ;  /* 0x0000100401007387 */ /* 0x000ff20000100800 */
[----:B------:R-:W1:Y:S02]  /*8ea0*/  @P0 LDC.64 R2, c[0x0][0xd48] ;  /* 0x00035200ff020b82 */ /* 0x000e640000000a00 */
[----:B-1----:R-:W-:-:S05]  /*8eb0*/  @P0 IMAD.HI.U32 R2, R4, R2, RZ ;  /* 0x0000000204020227 */ /* 0x002fca00078e00ff */
[----:B------:R-:W-:-:S05]  /*8ec0*/  @P0 SHF.R.U32.HI R5, RZ, R3, R2 ;  /* 0x00000003ff050219 */ /* 0x000fca0000011602 */
[----:B------:R-:W-:Y:S01]  /*8ed0*/  IMAD.MOV R0, RZ, RZ, -R5 ;  /* 0x000000ffff007224 */ /* 0x000fe200078e0a05 */
[----:B------:R-:W-:Y:S03]  /*8ee0*/  STL [R1+0x14], R5 ;  /* 0x0000140501007387 */ /* 0x000fe60000100800 */
[----:B------:R-:W-:Y:S02]  /*8ef0*/  IMAD R17, R17, R0, R4 ;  /* 0x0000000011117224 */ /* 0x000fe400078e0204 */
[----:B------:R-:W1:Y:S02]  /*8f00*/  LDC R0, c[0x0][0x2f0] ;  /* 0x0000bc00ff007b82 */ /* 0x000e640000000800 */
[----:B-1----:R-:W-:Y:S01]  /*8f10*/  IMAD R2, R0, UR4, RZ ;  /* 0x0000000400027c24 */ /* 0x002fe2000f8e02ff */
[----:B------:R-:W-:-:S03]  /*8f20*/  UIADD3 UR4, UR37, 0x1c400, URZ ;  /* 0x0001c40025047890 */ /* 0x000fc6000fffe03f */
[----:B------:R-:W-:Y:S01]  /*8f30*/  VIADD R0, R2, 0x5f ;  /* 0x0000005f02007836 */ /* 0x000fe20000000000 */
[----:B------:R1:W-:Y:S01]  /*8f40*/  STL [R1+0x58], R2 ;  /* 0x0000580201007387 */ /* 0x0003e20000100800 */
[----:B------:R-:W-:Y:S02]  /*8f50*/  ULOP3.LUT UP0, URZ, UR4, 0x3ff, URZ, 0xc0, !UPT ;  /* 0x000003ff043f7892 */ /* 0x000fe4000f80c03f */
[----:B------:R-:W-:-:S04]  /*8f60*/  IMAD.HI R0, R0, 0x2aaaaaab, RZ ;  /* 0x2aaaaaab00007827 */ /* 0x000fc800078e02ff */
[----:B------:R-:W-:Y:S02]  /*8f70*/  PLOP3.LUT P0, PT, PT, PT, UP0, 0x80, 0x0 ;  /* 0x000000000000781c */ /* 0x000fe40003f0f008 */
[----:B-1----:R-:W-:-:S04]  /*8f80*/  SHF.R.U32.HI R2, RZ, 0x1f, R0 ;  /* 0x0000001fff027819 */ /* 0x002fc80000011600 */
[----:B------:R-:W-:-:S05]  /*8f90*/  LEA.HI.SX32 R0, R0, R2, 0x1c ;  /* 0x0000000200007211 */ /* 0x000fca00078fe2ff */
[----:B------:R1:W-:Y:S02]  /*8fa0*/  STL [R1+0x20], R0 ;  /* 0x0000200001007387 */ /* 0x0003e40000100800 */
[----:B0-----:R-:W-:Y:S05]  /*8fb0*/  @!P0 BRA `(.L_x_211) ;  /* 0x0000000000408947 */ /* 0x001fea0003800000 */
        /* <DEDUP_REMOVED lines=15> */
[----:B012---:R-:W-:Y:S05]  /*90b0*/  CALL.ABS.NOINC R2 ;  /* 0x0000000002007343 */ /* 0x007fea0003c00000 */
.L_x_211:
        /* <DEDUP_REMOVED lines=8> */
[----:B------:R2:W3:Y:S01]  /*9140*/  LDC.64 R2, c[0x4][R16] ;  /* 0x0100000010027b82 */ /* 0x0004e20000000a00 */
        /* <DEDUP_REMOVED lines=8> */
[----:B--2---:R-:W-:-:S07]  /*91d0*/  IMAD.MOV.U32 R13, RZ, RZ, RZ ;  /* 0x000000ffff0d7224 */ /* 0x004fce00078e00ff */
[----:B------:R-:W-:-:S07]  /*91e0*/  LEPC R20, `(.L_x_213) ;  /* 0x000000001014794e */ /* 0x000fce0000000000 */
[----:B01-3--:R-:W-:Y:S05]  /*91f0*/  CALL.ABS.NOINC R2 ;  /* 0x0000000002007343 */ /* 0x00bfea0003c00000 */
.L_x_213:
        /* <DEDUP_REMOVED lines=15> */
.L_x_212:
[----:B------:R-:W2:Y:S01]  /*92f0*/  LDL R2, [R1+0x20] ;  /* 0x0000200001027983 */ /* 0x000ea20000100800 */
[----:B------:R-:W-:-:S03]  /*9300*/  ULDC.64 UR4, c[0x0][0xaf0] ;  /* 0x0002bc0000047ab9 */ /* 0x000fc60000000a00 */
[----:B-1----:R-:W3:Y:S01]  /*9310*/  LDL R0, [R1+0x14] ;  /* 0x0000140001007983 */ /* 0x002ee20000100800 */
[----:B------:R-:W-:-:S04]  /*9320*/  ISETP.NE.U32.AND P0, PT, RZ, UR4, PT ;  /* 0x00000004ff007c0c */ /* 0x000fc8000bf05070 */
[----:B------:R-:W-:Y:S01]  /*9330*/  ISETP.NE.AND.EX P0, PT, RZ, UR5, PT, P0 ;  /* 0x00000005ff007c0c */ /* 0x000fe2000bf05300 */
[----:B--2---:R-:W-:-:S12]  /*9340*/  IMAD.MOV.U32 R16, RZ, RZ, R2 ;  /* 0x000000ffff107224 */ /* 0x004fd800078e0002 */
[----:B------:R-:W1:Y:S01]  /*9350*/  @P0 LDC.64 R2, c[0x0][0xaf0] ;  /* 0x0002bc00ff020b82 */ /* 0x000e620000000a00 */
[----:B---3--:R-:W-:Y:S02]  /*9360*/  IMAD.MOV.U32 R7, RZ, RZ, R0 ;  /* 0x000000ffff077224 */ /* 0x008fe400078e0000 */
[----:B-1----:R-:W-:-:S05]  /*9370*/  @P0 IMAD.WIDE R2, R0, 0x4, R2 ;  /* 0x0000000400020825 */ /* 0x002fca00078e0202 */
[----:B------:R1:W2:Y:S01]  /*9380*/  @P0 LDG.E R7, desc[UR46][R2.64] ;  /* 0x0000002e02070981 */ /* 0x0002a2000c1e1900 */
[----:B------:R-:W-:Y:S01]  /*9390*/  VIADD R9, R16, 0xffffffff ;  /* 0xffffffff10097836 */ /* 0x000fe20000000000 */
[----:B------:R-:W-:Y:S01]  /*93a0*/  UMOV UR4, 0xffffffff ;  /* 0xffffffff00047882 */ /* 0x000fe20000000000 */
[----:B------:R-:W-:Y:S01]  /*93b0*/  LOP3.LUT R18, R18, 0xfffffffe, RZ, 0xc0, !PT ;  /* 0xfffffffe12127812 */ /* 0x000fe200078ec0ff */
[----:B-1----:R-:W1:Y:S02]  /*93c0*/  LDC.64 R2, c[0x0][0x418] ;  /* 0x00010600ff027b82 */ /* 0x002e640000000a00 */
[----:B-1----:R-:W-:-:S04]  /*93d0*/  ISETP.NE.U32.AND P0, PT, R2, RZ, PT ;  /* 0x000000ff0200720c */ /* 0x002fc80003f05070 */
[----:B------:R-:W-:-:S13]  /*93e0*/  ISETP.NE.AND.EX P1, PT, R3, RZ, PT, P0 ;  /* 0x000000ff0300720c */ /* 0x000fda0003f25300 */
[----:B------:R-:W-:Y:S02]  /*93f0*/  @P1 LOP3.LUT R18, R18, 0x1, RZ, 0xfc, !PT ;  /* 0x0000000112121812 */ /* 0x000fe400078efcff */
[----:B--2---:R-:W-:Y:S01]  /*9400*/  SHF.R.S32.HI R8, RZ, 0x1f, R7 ;  /* 0x0000001fff087819 */ /* 0x004fe20000011407 */
[----:B------:R1:W-:Y:S01]  /*9410*/  STL [R1], R7 ;  /* 0x0000000701007387 */ /* 0x0003e20000100800 */
[----:B------:R-:W-:-:S03]  /*9420*/  SEL R16, R7, RZ, !P1 ;  /* 0x000000ff07107207 */ /* 0x000fc60004800000 */
[----:B------:R1:W-:Y:S04]  /*9430*/  STL [R1+0x1c], R9 ;  /* 0x00001c0901007387 */ /* 0x0003e80000100800 */
[----:B------:R1:W-:Y:S01]  /*9440*/  STL [R1+0xc], R8 ;  /* 0x00000c0801007387 */ /* 0x0003e20000100800 */
[----:B------:R-:W-:Y:S05]  /*9450*/  BRA.DIV UR4, `(.L_x_214) ;  /* 0x0000004604a87947 */ /* 0x000fea000b800000 */
[----:B------:R-:W2:Y:S02]  /*9460*/  S2R R0, SR_TID.X ;  /* 0x0000000000007919 */ /* 0x000ea40000002100 */
[----:B--2---:R-:W-:-:S04]  /*9470*/  SHF.R.U32.HI R0, RZ, 0x5, R0 ;  /* 0x00000005ff007819 */ /* 0x004fc80000011600 */
[----:B------:R-:W-:-:S05]  /*9480*/  LOP3.LUT R0, R0, 0x3, RZ, 0xc0, !PT ;  /* 0x0000000300007812 */ /* 0x000fca00078ec0ff */
[----:B------:R2:W3:Y:S02]  /*9490*/  SHFL.IDX PT, R14, R0, RZ, 0x1f ;  /* 0x00001fff000e7589 */ /* 0x0004e400000e0000 */
.L_x_307:
[----:B---3--:R-:W-:Y:S02]  /*94a0*/  ISETP.NE.AND P0, PT, R14, RZ, PT ;  /* 0x000000ff0e00720c */ /* 0x008fe40003f05270 */
[----:B------:R-:W-:Y:S02]  /*94b0*/  PLOP3.LUT P2, PT, PT, PT, PT, 0x8, 0x0 ;  /* 0x000000000000781c */ /* 0x000fe40003f4e170 */
[----:B------:R-:W-:-:S11]  /*94c0*/  LOP3.LUT R18, R18, 0xfffffffd, RZ, 0xc0, !PT ;  /* 0xfffffffd12127812 */ /* 0x000fd600078ec0ff */
[----:B------:R-:W-:Y:S01]  /*94d0*/  @P2 LOP3.LUT R18, R18, 0x2, RZ, 0xfc, !PT ;  /* 0x0000000212122812 */ /* 0x000fe200078efcff */
[----:B------:R-:W-:Y:S06]  /*94e0*/  @P0 BRA `(.L_x_215) ;  /* 0x0000000000f80947 */ /* 0x000fec0003800000 */
[----:B------:R-:W-:-:S03]  /*94f0*/  UMOV UR4, 0xffffffff ;  /* 0xffffffff00047882 */ /* 0x000fc60000000000 */
[----:B------:R-:W-:Y:S05]  /*9500*/  BRA.DIV UR4, `(.L_x_216) ;  /* 0x0000004604b07947 */ /* 0x000fea000b800000 */
[----:B------:R-:W-:-:S13]  /*9510*/  ELECT P6, URZ, PT ;  /* 0x00000000003f782f */ /* 0x000fda00038c0000 */
.L_x_310:
[----:B------:R-:W-:Y:S05]  /*9520*/  @!P6 BRA `(.L_x_215) ;  /* 0x0000000000e8e947 */ /* 0x000fea0003800000 */
[----:B------:R3:W-:Y:S01]  /*9530*/  STL [R1+0x4c], R9 ;  /* 0x00004c0901007387 */ /* 0x0007e20000100800 */
[----:B------:R-:W-:Y:S01]  /*9540*/  IMAD.MOV.U32 R16, RZ, RZ, R7 ;  /* 0x000000ffff107224 */ /* 0x000fe200078e0007 */
[----:B------:R-:W-:Y:S06]  /*9550*/  @!P1 BRA `(.L_x_217) ;  /* 0x00000000004c9947 */ /* 0x000fec0003800000 */
[----:B------:R-:W4:Y:S01]  /*9560*/  LDC R6, c[0x0][0x43c] ;  /* 0x00010f00ff067b82 */ /* 0x000f220000000800 */
[----:B--2---:R-:W-:Y:S01]  /*9570*/  IMAD.MOV.U32 R0, RZ, RZ, R9 ;  /* 0x000000ffff007224 */ /* 0x004fe200078e0009 */
[----:B------:R-:W-:Y:S01]  /*9580*/  ULDC.64 UR4, c[0x0][0x428] ;  /* 0x00010a0000047ab9 */ /* 0x000fe20000000a00 */
[----:B----4-:R-:W-:-:S13]  /*9590*/  ISETP.NE.AND P0, PT, R6, 0x1, PT ;  /* 0x000000010600780c */ /* 0x010fda0003f05270 */
[----:B------:R-:W2:Y:S02]  /*95a0*/  @P0 LDC.64 R4, c[0x0][0x440] ;  /* 0x00011000ff040b82 */ /* 0x000ea40000000a00 */
[----:B--2---:R-:W-:-:S05]  /*95b0*/  @P0 IMAD.HI.U32 R4, R9, R4, RZ ;  /* 0x0000000409040227 */ /* 0x004fca00078e00ff */
        /* <DEDUP_REMOVED lines=8> */
[----:B--2---:R-:W-:-:S04]  /*9640*/  IMAD R6, R8, UR4, RZ ;  /* 0x0000000408067c24 */ /* 0x004fc8000f8e02ff */
[----:B------:R-:W-:-:S04]  /*9650*/  IMAD R0, R7, UR5, R6 ;  /* 0x0000000507007c24 */ /* 0x000fc8000f8e0206 */
[----:B------:R-:W-:-:S05]  /*9660*/  IMAD.IADD R0, R5, 0x1, R0 ;  /* 0x0000000105007824 */ /* 0x000fca00078e0200 */
[----:B------:R-:W-:-:S05]  /*9670*/  LEA.HI.X R3, R4, R3, R0, 0x2, P0 ;  /* 0x0000000304037211 */ /* 0x000fca00000f1400 */
[----:B------:R4:W5:Y:S02]  /*9680*/  LDG.E R16, desc[UR46][R2.64] ;  /* 0x0000002e02107981 */ /* 0x000964000c1e1900 */
.L_x_217:
[----:B----4-:R-:W4:Y:S01]  /*9690*/  LDL R2, [R1+0x8] ;  /* 0x0000080001027983 */ /* 0x010f220000100800 */
[----:B--2---:R-:W-:Y:S02]  /*96a0*/  LEA R0, R19, UR37, 0x3 ;  /* 0x0000002513007c11 */ /* 0x004fe4000f8e18ff */
[----:B----4-:R-:W-:-:S04]  /*96b0*/  SHF.L.U32 R2, R2, 0x1f, RZ ;  /* 0x0000001f02027819 */ /* 0x010fc800000006ff */
[----:B------:R-:W2:Y:S02]  /*96c0*/  SYNCS.PHASECHK.TRANS64.TRYWAIT P0, [R0+URZ+0x32440], R2 ;  /* 0x03244002000075a7 */ /* 0x000ea4000800017f */
[----:B--2---:R-:W-:Y:S05]  /*96d0*/  @!P0 BRA `(.L_x_218) ;  /* 0x00000044005c8947 */ /* 0x004fea0003800000 */
.L_x_311:
[----:B------:R-:W4:Y:S02]  /*96e0*/  S2R R3, SR_TID.X ;  /* 0x0000000000037919 */ /* 0x000f240000002100 */
[----:B----4-:R-:W-:-:S04]  /*96f0*/  LOP3.LUT R3, R3, 0x7f, RZ, 0xc0, !PT ;  /* 0x0000007f03037812 */ /* 0x010fc800078ec0ff */
[----:B------:R-:W-:-:S13]  /*9700*/  ISETP.NE.AND P0, PT, R3, RZ, PT ;  /* 0x000000ff0300720c */ /* 0x000fda0003f05270 */
[----:B------:R-:W-:Y:S05]  /*9710*/  @P0 BRA `(.L_x_219) ;  /* 0x00000000001c0947 */ /* 0x000fea0003800000 */
[----:B------:R-:W4:Y:S01]  /*9720*/  S2R R3, SR_TID.X ;  /* 0x0000000000037919 */ /* 0x000f220000002100 */
[----:B--2---:R-:W-:-:S04]  /*9730*/  IMAD.MOV.U32 R2, RZ, RZ, 0x3000 ;  /* 0x00003000ff027424 */ /* 0x004fc800078e00ff */
[----:B------:R2:W-:Y:S01]  /*9740*/  SYNCS.ARRIVE.TRANS64 RZ, [R0+URZ+0x32430], R2 ;  /* 0x0324300200ff79a7 */ /* 0x0005e2000800003f */
[----:B----4-:R-:W-:-:S04]  /*9750*/  LOP3.LUT R3, R3, 0x1f, RZ, 0xc0, !PT ;  /* 0x0000001f03037812 */ /* 0x010fc800078ec0ff */
[----:B------:R-:W-:-:S13]  /*9760*/  ISETP.NE.AND P0, PT, R3, RZ, PT ;  /* 0x000000ff0300720c */ /* 0x000fda0003f05270 */
[----:B--2---:R-:W-:Y:S05]  /*9770*/  @!P0 BRA `(.L_x_219) ;  /* 0x0000000000048947 */ /* 0x004fea0003800000 */
[----:B------:R-:W-:Y:S01]  /*9780*/  BPT.TRAP 0x1 ;  /* 0x000000040000795c */ /* 0x000fe20000300000 */
.L_x_219:
[----:B--2---:R-:W2:Y:S01]  /*9790*/  LDL R2, [R1+0x4c] ;  /* 0x00004c0001027983 */ /* 0x004ea20000100800 */
        /* <DEDUP_REMOVED lines=8> */
[----:B------:R-:W-:Y:S01]  /*9820*/  UMOV UR10, URZ ;  /* 0x0000003f000a7c82 */ /* 0x000fe20008000000 */
[----:B------:R-:W-:-:S02]  /*9830*/  PLOP3.LUT P0, PT, PT, PT, PT, 0x80, 0x0 ;  /* 0x000000000000781c */ /* 0x000fc40003f0f070 */
[----:B------:R-:W-:Y:S02]  /*9840*/  LOP3.LUT R18, R18, 0xfffffffd, RZ, 0xc0, !PT ;  /* 0xfffffffd12127812 */ /* 0x000fe400078ec0ff */
[----:B------:R-:W-:Y:S02]  /*9850*/  UIMAD UR8, UR8, 0x3000, UR37 ;  /* 0x00003000080878a4 */ /* 0x000fe4000f8e0225 */
[----:B------:R-:W-:Y:S02]  /*9860*/  UIADD3 UR9, UR9, 0x32430, URZ ;  /* 0x0003243009097890 */ /* 0x000fe4000fffe03f */
[----:B------:R-:W-:-:S05]  /*9870*/  UIADD3 UR8, UR8, 0x1c400, URZ ;  /* 0x0001c40008087890 */ /* 0x000fca000fffe03f */
[----:B------:R-:W-:Y:S02]  /*9880*/  @P0 LOP3.LUT R18, R18, 0x2, RZ, 0xfc, !PT ;  /* 0x0000000212120812 */ /* 0x000fe400078efcff */
[----:B--2---:R-:W-:-:S13]  /*9890*/  R2UR UR11, R2 ;  /* 0x00000000020b72ca */ /* 0x004fda00000e0000 */
[----:B------:R-:W-:-:S09]  /*98a0*/  UIMAD UR11, UR11, 0x60, URZ ;  /* 0x000000600b0b78a4 */ /* 0x000fd2000f8e023f */
[----:B------:R4:W-:Y:S02]  /*98b0*/  UTMALDG.4D [UR8], [UR4], desc[UR6] ;  /* 0x00000608040075b4 */ /* 0x0009e40008019000 */
[----:B----4-:R-:W-:Y:S01]  /*98c0*/  NOP ;  /* 0x0000000000007918 */ /* 0x010fe20000000000 */
.L_x_215:
[----:B--2---:R-:W2:Y:S01]  /*98d0*/  LDL R0, [R1+0x14] ;  /* 0x0000140001007983 */ /* 0x004ea20000100800 */
[----:B------:R-:W-:Y:S05]  /*98e0*/  WARPSYNC.ALL ;  /* 0x0000000000007948 */ /* 0x000fea0003800000 */
[----:B------:R-:W-:Y:S01]  /*98f0*/  UIADD3 UR4, UR37, 0x18400, URZ ;  /* 0x0001840025047890 */ /* 0x000fe2000fffe03f */
[----:B------:R-:W-:-:S03]  /*9900*/  SHF.R.S32.HI R2, RZ, 0x1f, R17 ;  /* 0x0000001fff027819 */ /* 0x000fc60000011411 */
[----:B------:R-:W-:Y:S01]  /*9910*/  ULOP3.LUT UP0, URZ, UR4, 0x3ff, URZ, 0xc0, !UPT ;  /* 0x000003ff043f7892 */ /* 0x000fe2000f80c03f */
[----:B------:R-:W-:Y:S05]  /*9920*/  BAR.SYNC.DEFER_BLOCKING 0x8, 0x180 ;  /* 0x0206000000007b1d */ /* 0x000fea0000010000 */
[----:B------:R-:W-:Y:S02]  /*9930*/  PLOP3.LUT P0, PT, PT, PT, UP0, 0x80, 0x0 ;  /* 0x000000000000781c */ /* 0x000fe40003f0f008 */
[----:B--2---:R-:W-:-:S05]  /*9940*/  SHF.R.S32.HI R0, RZ, 0x1f, R0 ;  /* 0x0000001fff007819 */ /* 0x004fca0000011400 */
[----:B------:R2:W-:Y:S04]  /*9950*/  STL [R1+0x48], R0 ;  /* 0x0000480001007387 */ /* 0x0005e80000100800 */
[----:B------:R2:W-:Y:S02]  /*9960*/  STL [R1+0x40], R2 ;  /* 0x0000400201007387 */ /* 0x0005e40000100800 */
[----:B------:R-:W-:Y:S05]  /*9970*/  @!P0 BRA `(.L_x_220) ;  /* 0x0000000000408947 */ /* 0x000fea0003800000 */
[----:B--2---:R-:W-:Y:S01]  /*9980*/  MOV R2, 0x0 ;  /* 0x0000000000027802 */ /* 0x004fe20000000f00 */
[----:B------:R-:W-:Y:S01]  /*9990*/  ULDC.64 UR6, c[0x4][0x98] ;  /* 0x0100260000067ab9 */ /* 0x000fe20000000a00 */
[----:B------:R-:W-:Y:S01]  /*99a0*/  ULDC.64 UR8, c[0x4][0xa0] ;  /* 0x0100280000087ab9 */ /* 0x000fe20000000a00 */
[----:B------:R-:W-:Y:S01]  /*99b0*/  ULDC.64 UR4, c[0x4][0x20] ;  /* 0x0100080000047ab9 */ /* 0x000fe20000000a00 */
[----:B------:R-:W-:Y:S02]  /*99c0*/  IMAD.U32 R4, RZ, RZ, UR6 ;  /* 0x00000006ff047e24 */ /* 0x000fe4000f8e00ff */
[----:B------:R-:W2:Y:S01]  /*99d0*/  LDC.64 R2, c[0x4][R2] ;  /* 0x0100000002027b82 */ /* 0x000ea20000000a00 */
[----:B------:R-:W-:Y:S02]  /*99e0*/  IMAD.U32 R5, RZ, RZ, UR7 ;  /* 0x00000007ff057e24 */ /* 0x000fe4000f8e00ff */
[----:B------:R-:W-:Y:S02]  /*99f0*/  IMAD.U32 R6, RZ, RZ, UR8 ;  /* 0x00000008ff067e24 */ /* 0x000fe4000f8e00ff */
[----:B-1----:R-:W-:-:S02]  /*9a00*/  IMAD.U32 R7, RZ, RZ, UR9 ;  /* 0x00000009ff077e24 */ /* 0x002fc4000f8e00ff */
[----:B------:R-:W-:Y:S02]  /*9a10*/  IMAD.U32 R10, RZ, RZ, UR4 ;  /* 0x00000004ff0a7e24 */ /* 0x000fe4000f8e00ff */
[----:B------:R-:W-:Y:S02]  /*9a20*/  IMAD.U32 R11, RZ, RZ, UR5 ;  /* 0x00000005ff0b7e24 */ /* 0x000fe4000f8e00ff */
[----:B------:R-:W-:Y:S02]  /*9a30*/  IMAD.MOV.U32 R8, RZ, RZ, 0x70 ;  /* 0x00000070ff087424 */ /* 0x000fe400078e00ff */
[----:B------:R-:W-:Y:S02]  /*9a40*/  IMAD.MOV.U32 R12, RZ, RZ, 0x1 ;  /* 0x00000001ff0c7424 */ /* 0x000fe400078e00ff */
[----:B------:R-:W-:-:S07]  /*9a50*/  IMAD.MOV.U32 R13, RZ, RZ, RZ ;  /* 0x000000ffff0d7224 */ /* 0x000fce00078e00ff */
[----:B------:R-:W-:-:S07]  /*9a60*/  LEPC R20, `(.L_x_220) ;  /* 0x000000001014794e */ /* 0x000fce0000000000 */
[----:B0-23--:R-:W-:Y:S05]  /*9a70*/  CALL.ABS.NOINC R2 ;  /* 0x0000000002007343 */ /* 0x00dfea0003c00000 */
.L_x_220:
[----:B--2---:R-:W3:Y:S01]  /*9a80*/  LDL R2, [R1+0x40] ;  /* 0x0000400001027983 */ /* 0x004ee20000100800 */
[----:B------:R-:W2:Y:S01]  /*9a90*/  LDC R6, c[0x0][0x448] ;  /* 0x00011200ff067b82 */ /* 0x000ea20000000800 */
[----:B------:R-:W-:Y:S01]  /*9aa0*/  ULDC UR4, c[0x0][0xd38] ;  /* 0x00034e0000047ab9 */ /* 0x000fe20000000800 */
[----:B------:R-:W-:Y:S01]  /*9ab0*/  ULDC.64 UR6, c[0x0][0x280] ;  /* 0x0000a00000067ab9 */ /* 0x000fe20000000a00 */
[----:B------:R-:W4:Y:S04]  /*9ac0*/  LDL.LU R0, [R1+0x10] ;  /* 0x0000100001007983 */ /* 0x000f280000300800 */
[----:B------:R-:W4:Y:S04]  /*9ad0*/  LDL R4, [R1+0x24] ;  /* 0x0000240001047983 */ /* 0x000f280000100800 */
[----:B------:R-:W4:Y:S01]  /*9ae0*/  LDL R10, [R1+0x48] ;  /* 0x00004800010a7983 */ /* 0x000f220000100800 */
[----:B------:R-:W0:Y:S01]  /*9af0*/  S2R R3, SR_TID.X ;  /* 0x0000000000037919 */ /* 0x000e220000002100 */
[----:B------:R-:W0:Y:S02]  /*9b00*/  S2R R5, SR_TID.X ;  /* 0x0000000000057919 */ /* 0x000e240000002100 */
[----:B-1----:R-:W4:Y:S01]  /*9b10*/  LDL R8, [R1+0x14] ;  /* 0x0000140001087983 */ /* 0x002f220000100800 */
[----:B--2---:R-:W-:-:S02]  /*9b20*/  ISETP.NE.AND P0, PT, R6, 0x1, PT ;  /* 0x000000010600780c */ /* 0x004fc40003f05270 */
[----:B0-----:R-:W-:-:S04]  /*9b30*/  LOP3.LUT R3, R3, 0x7f, RZ, 0xc0, !PT ;  /* 0x0000007f03037812 */ /* 0x001fc800078ec0ff */
[----:B------:R-:W-:Y:S01]  /*9b40*/  SHF.R.U32.HI R7, RZ, 0x3, R3 ;  /* 0x00000003ff077819 */ /* 0x000fe20000011603 */
[----:B------:R-:W-:-:S06]  /*9b50*/  IMAD.SHL.U32 R5, R5, 0x10, RZ ;  /* 0x0000001005057824 */ /* 0x000fcc00078e00ff */
[----:B------:R-:W0:Y:S01]  /*9b60*/  @P0 LDC R3, c[0x0][0x450] ;  /* 0x00011400ff030b82 */ /* 0x000e220000000800 */
[----:B------:R-:W-:Y:S01]  /*9b70*/  LOP3.LUT R5, R7, 0x70, R5, 0xf8, !PT ;  /* 0x0000007007057812 */ /* 0x000fe200078ef805 */
[----:B---3--:R-:W-:-:S06]  /*9b80*/  IMAD.MOV.U32 R9, RZ, RZ, R2 ;  /* 0x000000ffff097224 */ /* 0x008fcc00078e0002 */
[----:B------:R-:W1:Y:S01]  /*9b90*/  @P0 LDC R2, c[0x0][0x44c] ;  /* 0x00011300ff020b82 */ /* 0x000e620000000800 */
[----:B----4-:R-:W-:-:S04]  /*9ba0*/  IMAD.MOV R0, RZ, RZ, -R0 ;  /* 0x000000ffff007224 */ /* 0x010fc800078e0a00 */
[----:B------:R-:W-:Y:S01]  /*9bb0*/  IMAD R0, R0, UR4, R4 ;  /* 0x0000000400007c24 */ /* 0x000fe2000f8e0204 */
[----:B------:R-:W-:-:S03]  /*9bc0*/  ULDC.64 UR4, c[0x0][0x2d8] ;  /* 0x0000b60000047ab9 */ /* 0x000fc60000000a00 */
[----:B------:R-:W-:-:S05]  /*9bd0*/  IMAD.SHL.U32 R4, R0, 0x80, RZ ;  /* 0x0000008000047824 */ /* 0x000fca00078e00ff */
[----:B------:R-:W-:Y:S01]  /*9be0*/  LOP3.LUT R7, R5, R4, RZ, 0xfc, !PT ;  /* 0x0000000405077212 */ /* 0x000fe200078efcff */
[----:B------:R-:W-:-:S04]  /*9bf0*/  IMAD R5, R9, UR4, RZ ;  /* 0x0000000409057c24 */ /* 0x000fc8000f8e02ff */
[----:B------:R-:W-:Y:S01]  /*9c00*/  IMAD.MOV.U32 R0, RZ, RZ, R7 ;  /* 0x000000ffff007224 */ /* 0x000fe200078e0007 */
[----:B------:R2:W-:Y:S01]  /*9c10*/  STL [R1+0x18], R7 ;  /* 0x0000180701007387 */ /* 0x0005e20000100800 */
[----:B------:R-:W-:Y:S02]  /*9c20*/  IMAD R5, R17, UR5, R5 ;  /* 0x0000000511057c24 */ /* 0x000fe4000f8e0205 */
[----:B-1----:R-:W-:-:S05]  /*9c30*/  @P0 IMAD.HI.U32 R2, R7, R2, RZ ;  /* 0x0000000207020227 */ /* 0x002fca00078e00ff */
[----:B0-----:R-:W-:Y:S01]  /*9c40*/  @P0 SHF.R.U32.HI R0, RZ, R3, R2 ;  /* 0x00000003ff000219 */ /* 0x001fe20000011602 */
[----:B------:R-:W-:Y:S01]  /*9c50*/  IMAD.WIDE.U32 R2, R17, UR4, RZ ;  /* 0x0000000411027c25 */ /* 0x000fe2000f8e00ff */
[----:B------:R-:W-:-:S03]  /*9c60*/  ULDC.64 UR4, c[0x0][0x2e0] ;  /* 0x0000b80000047ab9 */ /* 0x000fc60000000a00 */
[----:B------:R-:W-:Y:S02]  /*9c70*/  IMAD.IADD R3, R3, 0x1, R5 ;  /* 0x0000000103037824 */ /* 0x000fe400078e0205 */
[----:B------:R-:W-:Y:S02]  /*9c80*/  IMAD R5, R10, UR4, RZ ;  /* 0x000000040a057c24 */ /* 0x000fe4000f8e02ff */
[----:B------:R2:W5:Y:S01]  /*9c90*/  LDL R10, [R1+0x4] ;  /* 0x00000400010a7983 */ /* 0x0005620000100800 */
[----:B------:R-:W-:-:S04]  /*9ca0*/  IMAD.WIDE.U32 R2, R8, UR4, R2 ;  /* 0x0000000408027c25 */ /* 0x000fc8000f8e0002 */
[----:B------:R-:W-:Y:S01]  /*9cb0*/  IMAD R5, R8, UR5, R5 ;  /* 0x0000000508057c24 */ /* 0x000fe2000f8e0205 */
[----:B------:R-:W-:Y:S01]  /*9cc0*/  ULDC.64 UR4, c[0x0][0x2d0] ;  /* 0x0000b40000047ab9 */ /* 0x000fe20000000a00 */
[----:B------:R-:W0:Y:S02]  /*9cd0*/  S2R R8, SR_TID.X ;  /* 0x0000000000087919 */ /* 0x000e240000002100 */
[----:B------:R-:W-:Y:S01]  /*9ce0*/  IMAD.IADD R3, R3, 0x1, R5 ;  /* 0x0000000103037824 */ /* 0x000fe200078e0205 */
[----:B------:R-:W-:Y:S01]  /*9cf0*/  SHF.R.S32.HI R5, RZ, 0x1f, R0 ;  /* 0x0000001fff057819 */ /* 0x000fe20000011400 */
[----:B------:R-:W-:-:S04]  /*9d00*/  IMAD.WIDE.U32 R2, R0, UR4, R2 ;  /* 0x0000000400027c25 */ /* 0x000fc8000f8e0002 */
[----:B------:R-:W-:-:S04]  /*9d10*/  IMAD R5, R5, UR4, RZ ;  /* 0x0000000405057c24 */ /* 0x000fc8000f8e02ff */
[----:B------:R-:W-:Y:S01]  /*9d20*/  IMAD R5, R0, UR5, R5 ;  /* 0x0000000500057c24 */ /* 0x000fe2000f8e0205 */
[----:B------:R-:W-:Y:S01]  /*9d30*/  ULDC.64 UR4, c[0x0][0x2c8] ;  /* 0x0000b20000047ab9 */ /* 0x000fe20000000a00 */
[----:B------:R-:W-:Y:S02]  /*9d40*/  IMAD.MOV R0, RZ, RZ, -R0 ;  /* 0x000000ffff007224 */ /* 0x000fe400078e0a00 */
[----:B------:R-:W-:Y:S02]  /*9d50*/  IMAD.IADD R3, R3, 0x1, R5 ;  /* 0x0000000103037824 */ /* 0x000fe400078e0205 */
[----:B------:R-:W-:-:S05]  /*9d60*/  IMAD R0, R6, R0, R7 ;  /* 0x0000000006007224 */ /* 0x000fca00078e0207 */
[----:B------:R-:W-:Y:S01]  /*9d70*/  SHF.R.S32.HI R5, RZ, 0x1f, R0 ;  /* 0x0000001fff057819 */ /* 0x000fe20000011400 */
[----:B------:R-:W-:-:S04]  /*9d80*/  IMAD.WIDE.U32 R2, R0, UR4, R2 ;  /* 0x0000000400027c25 */ /* 0x000fc8000f8e0002 */
[----:B------:R-:W-:Y:S01]  /*9d90*/  IMAD R5, R5, UR4, RZ ;  /* 0x0000000405057c24 */ /* 0x000fe2000f8e02ff */
[----:B------:R-:W-:Y:S01]  /*9da0*/  ULDC UR4, c[0x0][0x2b8] ;  /* 0x0000ae0000047ab9 */ /* 0x000fe20000000800 */
[----:B0-----:R-:W-:Y:S02]  /*9db0*/  IMAD.SHL.U32 R8, R8, 0x8, RZ ;  /* 0x0000000808087824 */ /* 0x001fe400078e00ff */
[----:B------:R-:W-:-:S03]  /*9dc0*/  IMAD R5, R0, UR5, R5 ;  /* 0x0000000500057c24 */ /* 0x000fc6000f8e0205 */
[----:B------:R-:W-:Y:S01]  /*9dd0*/  LOP3.LUT R8, R8, 0x38, RZ, 0xc0, !PT ;  /* 0x0000003808087812 */ /* 0x000fe200078ec0ff */
[----:B------:R-:W-:Y:S01]  /*9de0*/  IMAD.IADD R5, R3, 0x1, R5 ;  /* 0x0000000103057824 */ /* 0x000fe200078e0205 */
[----:B------:R-:W-:Y:S02]  /*9df0*/  LEA R0, P1, R2, UR6, 0x1 ;  /* 0x0000000602007c11 */ /* 0x000fe4000f8208ff */
[----:B------:R-:W-:Y:S01]  /*9e00*/  ISETP.GE.AND P0, PT, R8, UR4, PT ;  /* 0x0000000408007c0c */ /* 0x000fe2000bf06270 */
[----:B------:R-:W-:Y:S01]  /*9e10*/  UMOV UR4, 0xffffffff ;  /* 0xffffffff00047882 */ /* 0x000fe20000000000 */
[----:B------:R-:W-:Y:S02]  /*9e20*/  LEA.HI.X R2, R2, UR7, R5, 0x1, P1 ;  /* 0x0000000702027c11 */ /* 0x000fe400088f0c05 */
[----:B--2---:R-:W-:Y:S09]  /*9e30*/  BRA.DIV UR4, `(.L_x_221) ;  /* 0x0000003e04987947 */ /* 0x004ff2000b800000 */
[----:B------:R-:W0:Y:S01]  /*9e40*/  S2R R5, SR_TID.X ;  /* 0x0000000000057919 */ /* 0x000e220000002100 */
[----:B------:R-:W-:Y:S02]  /*9e50*/  ULDC UR4, c[0x0][0x288] ;  /* 0x0000a20000047ab9 */ /* 0x000fe40000000800 */
[----:B------:R-:W-:Y:S01]  /*9e60*/  IMAD R3, R6, UR4, RZ ;  /* 0x0000000406037c24 */ /* 0x000fe2000f8e02ff */
[----:B------:R-:W1:Y:S01]  /*9e70*/  S2R R11, SR_TID.X ;  /* 0x00000000000b7919 */ /* 0x000e620000002100 */
[----:B------:R-:W-:Y:S04]  /*9e80*/  SHFL.IDX PT, R7, R2, RZ, 0x181f ;  /* 0x00181fff02077589 */ /* 0x000fe800000e0000 */
[----:B------:R-:W-:Y:S01]  /*9e90*/  SHFL.IDX PT, R6, R0, 0x1, 0x181f ;  /* 0x00381f0000067f89 */ /* 0x000fe200000e0000 */
[----:B0-----:R-:W-:-:S04]  /*9ea0*/  LOP3.LUT R5, R5, 0x7f, RZ, 0xc0, !PT ;  /* 0x0000007f05057812 */ /* 0x001fc800078ec0ff */
[----:B------:R-:W-:Y:S01]  /*9eb0*/  SHF.R.U32.HI R8, RZ, 0x3, R5 ;  /* 0x00000003ff087819 */ /* 0x000fe20000011605 */
[----:B-1----:R-:W-:Y:S01]  /*9ec0*/  IMAD.SHL.U32 R11, R11, 0x8, RZ ;  /* 0x000000080b0b7824 */ /* 0x002fe200078e00ff */
[----:B------:R-:W0:Y:S03]  /*9ed0*/  SHFL.IDX PT, R5, R0, RZ, 0x181f ;  /* 0x00181fff00057589 */ /* 0x000e2600000e0000 */
[----:B------:R-:W-:Y:S01]  /*9ee0*/  IMAD.IADD R12, R8, 0x1, R4 ;  /* 0x00000001080c7824 */ /* 0x000fe200078e0204 */
[----:B------:R-:W-:Y:S01]  /*9ef0*/  LOP3.LUT R11, R11, 0x38, RZ, 0xc0, !PT ;  /* 0x000000380b0b7812 */ /* 0x000fe200078ec0ff */
[----:B------:R-:W1:Y:S02]  /*9f00*/  SHFL.IDX PT, R8, R2, 0x1, 0x181f ;  /* 0x00381f0002087f89 */ /* 0x000e6400000e0000 */
[C---:B------:R-:W-:Y:S01]  /*9f10*/  VIADD R13, R12.reuse, 0x10 ;  /* 0x000000100c0d7836 */ /* 0x040fe20000000000 */
[CC--:B------:R-:W-:Y:S01]  /*9f20*/  ISETP.GE.AND P1, PT, R12.reuse, R3.reuse, PT ;  /* 0x000000030c00720c */ /* 0x0c0fe20003f26270 */
[----:B------:R-:W-:Y:S03]  /*9f30*/  STL [R1+0x10], R12 ;  /* 0x0000100c01007387 */ /* 0x000fe60000100800 */
[----:B------:R-:W-:Y:S01]  /*9f40*/  ISETP.GE.AND P2, PT, R13, R3, PT ;  /* 0x000000030d00720c */ /* 0x000fe20003f46270 */
[----:B------:R2:W-:Y:S02]  /*9f50*/  STL [R1+0x28], R13 ;  /* 0x0000280d01007387 */ /* 0x0005e40000100800 */
[----:B--2---:R-:W-:-:S06]  /*9f60*/  VIADD R13, R12, 0x20 ;  /* 0x000000200c0d7836 */ /* 0x004fcc0000000000 */
[----:B0-----:R-:W-:Y:S01]  /*9f70*/  @!P1 LEA R5, P3, R11, R5, 0x1 ;  /* 0x000000050b059211 */ /* 0x001fe200078608ff */
[----:B------:R-:W-:Y:S04]  /*9f80*/  STL [R1+0x2c], R13 ;  /* 0x00002c0d01007387 */ /* 0x000fe80000100800 */
[----:B------:R-:W-:Y:S02]  /*9f90*/  @!P1 IMAD.X R4, RZ, RZ, R7, P3 ;  /* 0x000000ffff049224 */ /* 0x000fe400018e0607 */
[----:B------:R-:W-:-:S03]  /*9fa0*/  VIADD R7, R12, 0x30 ;  /* 0x000000300c077836 */ /* 0x000fc60000000000 */
[-C--:B------:R-:W-:Y:S02]  /*9fb0*/  @!P1 LOP3.LUT R5, R5, R4.reuse, RZ, 0x3c, !PT ;  /* 0x0000000405059212 */ /* 0x080fe400078e3cff */
[----:B------:R-:W-:Y:S02]  /*9fc0*/  STL [R1+0x30], R7 ;  /* 0x0000300701007387 */ /* 0x000fe40000100800 */
[----:B------:R-:W-:-:S04]  /*9fd0*/  @!P1 LOP3.LUT R4, R5, R4, RZ, 0x3c, !PT ;  /* 0x0000000405049212 */ /* 0x000fc800078e3cff */
[----:B------:R-:W-:-:S05]  /*9fe0*/  @!P1 LOP3.LUT R5, R5, R4, RZ, 0x3c, !PT ;  /* 0x0000000405059212 */ /* 0x000fca00078e3cff */
[----:B-----5:R0:W-:Y:S02]  /*9ff0*/  @!P1 LDGSTS.E.BYPASS.LTC128B.128 [R10+0x18400], desc[UR46][R4.64], !P0 ;  /* 0x18400000040a9fae */ /* 0x0201e4000c101d6e */
[----:B0-----:R-:W-:Y:S02]  /*a000*/  @!P2 LEA R5, P1, R11, R6, 0x1 ;  /* 0x000000060b05a211 */ /* 0x001fe400078208ff */
[----:B------:R-:W-:Y:S03]  /*a010*/  SHFL.IDX PT, R6, R2, 0x2, 0x181f ;  /* 0x00581f0002067f89 */ /* 0x000fe600000e0000 */
[----:B-1----:R-:W-:Y:S01]  /*a020*/  @!P2 IMAD.X R4, RZ, RZ, R8, P1 ;  /* 0x000000ffff04a224 */ /* 0x002fe200008e0608 */
[----:B------:R-:W-:-:S04]  /*a030*/  ISETP.GE.AND P1, PT, R13, R3, PT ;  /* 0x000000030d00720c */ /* 0x000fc80003f26270 */
[----:B------:R-:W-:-:S04]  /*a040*/  @!P2 LOP3.LUT R5, R5, R4, RZ, 0x3c, !PT ;  /* 0x000000040505a212 */ /* 0x000fc800078e3cff */
[----:B------:R-:W-:-:S04]  /*a050*/  @!P2 LOP3.LUT R4, R5, R4, RZ, 0x3c, !PT ;  /* 0x000000040504a212 */ /* 0x000fc800078e3cff */
[----:B------:R-:W-:-:S05]  /*a060*/  @!P2 LOP3.LUT R5, R5, R4, RZ, 0x3c, !PT ;  /* 0x000000040505a212 */ /* 0x000fca00078e3cff */
[----:B------:R0:W-:Y:S04]  /*a070*/  @!P2 LDGSTS.E.BYPASS.LTC128B.128 [R10+0x18c00], desc[UR46][R4.64], !P0 ;  /* 0x18c00000040aafae */ /* 0x0001e8000c101d6e */
[----:B0-----:R-:W0:Y:S02]  /*a080*/  SHFL.IDX PT, R4, R0, 0x2, 0x181f ;  /* 0x00581f0000047f89 */ /* 0x001e2400000e0000 */
[----:B0-----:R-:W-:-:S05]  /*a090*/  @!P1 LEA R5, P2, R11, R4, 0x1 ;  /* 0x000000040b059211 */ /* 0x001fca00078408ff */
[----:B------:R-:W-:Y:S02]  /*a0a0*/  @!P1 IMAD.X R4, RZ, RZ, R6, P2 ;  /* 0x000000ffff049224 */ /* 0x000fe400010e0606 */
[----:B------:R-:W-:Y:S03]  /*a0b0*/  SHFL.IDX PT, R6, R2, 0x3, 0x181f ;  /* 0x00781f0002067f89 */ /* 0x000fe600000e0000 */
[----:B------:R-:W-:-:S04]  /*a0c0*/  @!P1 LOP3.LUT R5, R5, R4, RZ, 0x3c, !PT ;  /* 0x0000000405059212 */ /* 0x000fc800078e3cff */
[----:B------:R-:W-:-:S04]  /*a0d0*/  @!P1 LOP3.LUT R4, R5, R4, RZ, 0x3c, !PT ;  /* 0x0000000405049212 */ /* 0x000fc800078e3cff */
[----:B------:R-:W-:-:S05]  /*a0e0*/  @!P1 LOP3.LUT R5, R5, R4, RZ, 0x3c, !PT ;  /* 0x0000000405059212 */ /* 0x000fca00078e3cff */
[----:B------:R0:W-:Y:S01]  /*a0f0*/  @!P1 LDGSTS.E.BYPASS.LTC128B.128 [R10+0x19400], desc[UR46][R4.64], !P0 ;  /* 0x19400000040a9fae */ /* 0x0001e2000c101d6e */
[----:B------:R-:W-:Y:S01]  /*a100*/  ISETP.GE.AND P1, PT, R7, R3, PT ;  /* 0x000000030700720c */ /* 0x000fe20003f26270 */
[----:B------:R-:W-:-:S05]  /*a110*/  VIADD R7, R12, 0x40 ;  /* 0x000000400c077836 */ /* 0x000fca0000000000 */
[----:B------:R-:W-:Y:S04]  /*a120*/  STL [R1+0x34], R7 ;  /* 0x0000340701007387 */ /* 0x000fe80000100800 */
[----:B0-----:R-:W0:Y:S03]  /*a130*/  SHFL.IDX PT, R4, R0, 0x3, 0x181f ;  /* 0x00781f0000047f89 */ /* 0x001e2600000e0000 */
        /* <DEDUP_REMOVED lines=29> */
[----:B------:R-:W-:-:S03]  /*a310*/  ISETP.GE.AND P1, PT, R7, R3, PT ;  /* 0x000000030700720c */ /* 0x000fc60003f26270 */
[----:B0-----:R-:W0:Y:S04]  /*a320*/  SHFL.IDX PT, R4, R0, 0x6, 0x181f ;  /* 0x00d81f0000047f89 */ /* 0x001e2800000e0000 */
[----:B------:R-:W1:Y:S06]  /*a330*/  SHFL.IDX PT, R0, R0, 0x7, 0x181f ;  /* 0x00f81f0000007f89 */ /* 0x000e6c00000e0000 */
[----:B0-----:R-:W-:-:S05]  /*a340*/  @!P1 LEA R5, P2, R11, R4, 0x1 ;  /* 0x000000040b059211 */ /* 0x001fca00078408ff */
[----:B------:R-:W-:-:S05]  /*a350*/  @!P1 IMAD.X R4, RZ, RZ, R6, P2 ;  /* 0x000000ffff049224 */ /* 0x000fca00010e0606 */
[----:B------:R-:W-:-:S04]  /*a360*/  @!P1 LOP3.LUT R5, R5, R4, RZ, 0x3c, !PT ;  /* 0x0000000405059212 */ /* 0x000fc800078e3cff */
[----:B------:R-:W-:-:S04]  /*a370*/  @!P1 LOP3.LUT R4, R5, R4, RZ, 0x3c, !PT ;  /* 0x0000000405049212 */ /* 0x000fc800078e3cff */
[----:B------:R-:W-:-:S05]  /*a380*/  @!P1 LOP3.LUT R5, R5, R4, RZ, 0x3c, !PT ;  /* 0x0000000405059212 */ /* 0x000fca00078e3cff */
[----:B------:R0:W-:Y:S04]  /*a390*/  @!P1 LDGSTS.E.BYPASS.LTC128B.128 [R10+0x1b400], desc[UR46][R4.64], !P0 ;  /* 0x1b400000040a9fae */ /* 0x0001e8000c101d6e */
[----:B01----:R0:W2:Y:S02]  /*a3a0*/  SHFL.IDX PT, R4, R2, 0x7, 0x181f ;  /* 0x00f81f0002047f89 */ /* 0x0030a400000e0000 */
.L_x_328:
[----:B------:R-:W3:Y:S01]  /*a3b0*/  LDL R5, [R1+0x10] ;  /* 0x0000100001057983 */ /* 0x000ee20000100800 */
[----:B0-----:R-:W0:Y:S02]  /*a3c0*/  S2R R2, SR_TID.X ;  /* 0x0000000000027919 */ /* 0x001e240000002100 */
[----:B0-----:R-:W-:-:S05]  /*a3d0*/  IMAD.SHL.U32 R2, R2, 0x8, RZ ;  /* 0x0000000802027824 */ /* 0x001fca00078e00ff */
[----:B------:R-:W-:Y:S01]  /*a3e0*/  LOP3.LUT R2, R2, 0x38, RZ, 0xc0, !PT ;  /* 0x0000003802027812 */ /* 0x000fe200078ec0ff */
[----:B---3--:R-:W-:-:S05]  /*a3f0*/  VIADD R5, R5, 0x70 ;  /* 0x0000007005057836 */ /* 0x008fca0000000000 */
[----:B------:R-:W-:Y:S01]  /*a400*/  ISETP.GE.AND P1, PT, R5, R3, PT ;  /* 0x000000030500720c */ /* 0x000fe20003f26270 */
[----:B------:R0:W-:-:S12]  /*a410*/  STL [R1+0x50], R5 ;  /* 0x0000500501007387 */ /* 0x0001d80000100800 */
[----:B------:R-:W-:-:S05]  /*a420*/  @!P1 LEA R2, P2, R2, R0, 0x1 ;  /* 0x0000000002029211 */ /* 0x000fca00078408ff */
[----:B--2---:R-:W-:-:S05]  /*a430*/  @!P1 IMAD.X R3, RZ, RZ, R4, P2 ;  /* 0x000000ffff039224 */ /* 0x004fca00010e0604 */
[----:B------:R-:W-:Y:S01]  /*a440*/  @!PT LDS RZ, [RZ] ;  /* 0x00000000fffff984 */ /* 0x000fe20000000800 */
[----:B------:R-:W-:Y:S01]  /*a450*/  @!PT LDS RZ, [RZ] ;  /* 0x00000000fffff984 */ /* 0x000fe20000000800 */
[----:B------:R-:W-:Y:S01]  /*a460*/  @!PT LDS RZ, [RZ] ;  /* 0x00000000fffff984 */ /* 0x000fe20000000800 */
[----:B------:R1:W-:Y:S01]  /*a470*/  @!P1 LDGSTS.E.BYPASS.LTC128B.128 [R10+0x1bc00], desc[UR46][R2.64], !P0 ;  /* 0x1bc00000020a9fae */ /* 0x0003e2000c101d6e */
[----:B------:R-:W-:Y:S01]  /*a480*/  NOP ;  /* 0x0000000000007918 */ /* 0x000fe20000000000 */
[----:B------:R-:W-:Y:S02]  /*a490*/  SYNCS.ARRIVE.TRANS64.RED.A0T1 RZ, [UR37+0x32400], RZ ;  /* 0x032400ffffff79a7 */ /* 0x000fe40008200425 */
[----:B------:R-:W-:Y:S01]  /*a4a0*/  ARRIVES.LDGSTSBAR.64.TRANSCNT [UR37+0x32400] ;  /* 0x03240000ff0079b0 */ /* 0x000fe20008000aa5 */
[----:B------:R-:W-:Y:S01]  /*a4b0*/  NOP ;  /* 0x0000000000007918 */ /* 0x000fe20000000000 */
[----:B------:R-:W-:Y:S01]  /*a4c0*/  ULDC.64 UR6, c[0x0][0x3d8] ;  /* 0x0000f60000067ab9 */ /* 0x000fe20000000a00 */
[----:B------:R-:W-:Y:S01]  /*a4d0*/  UIADD3 UR4, UR37, 0x22400, URZ ;  /* 0x0002240025047890 */ /* 0x000fe2000fffe03f */
[----:B------:R-:W-:Y:S01]  /*a4e0*/  IMAD R0, R9, UR6, RZ ;  /* 0x0000000609007c24 */ /* 0x000fe2000f8e02ff */
[----:B------:R-:W-:Y:S01]  /*a4f0*/  SYNCS.ARRIVE.TRANS64.A1T0 RZ, [UR37+0x32400], RZ ;  /* 0x032400ffffff79a7 */ /* 0x000fe20008100025 */
[----:B-1----:R-:W-:Y:S01]  /*a500*/  IMAD.WIDE.U32 R2, R17, UR6, RZ ;  /* 0x0000000611027c25 */ /* 0x002fe2000f8e00ff */
[----:B------:R-:W-:-:S03]  /*a510*/  ULOP3.LUT UP0, URZ, UR4, 0x3ff, URZ, 0xc0, !UPT ;  /* 0x000003ff043f7892 */ /* 0x000fc6000f80c03f */
[----:B------:R-:W-:Y:S01]  /*a520*/  IMAD R0, R17, UR7, R0 ;  /* 0x0000000711007c24 */ /* 0x000fe2000f8e0200 */
[----:B------:R0:W-:Y:S02]  /*a530*/  STL.64 [R1+0x40], R2 ;  /* 0x0000400201007387 */ /* 0x0001e40000100a00 */
[----:B------:R-:W-:Y:S01]  /*a540*/  PLOP3.LUT P0, PT, PT, PT, UP0, 0x80, 0x0 ;  /* 0x000000000000781c */ /* 0x000fe20003f0f008 */
[----:B------:R-:W-:-:S05]  /*a550*/  IMAD.IADD R0, R3, 0x1, R0 ;  /* 0x0000000103007824 */ /* 0x000fca00078e0200 */
[----:B------:R0:W-:Y:S07]  /*a560*/  STL [R1+0x54], R0 ;  /* 0x0000540001007387 */ /* 0x0001ee0000100800 */
[----:B------:R-:W-:Y:S05]  /*a570*/  @!P0 BRA `(.L_x_222) ;  /* 0x0000000000408947 */ /* 0x000fea0003800000 */
[----:B0-----:R-:W-:Y:S01]  /*a580*/  MOV R2, 0x0 ;  /* 0x0000000000027802 */ /* 0x001fe20000000f00 */
[----:B------:R-:W-:Y:S01]  /*a590*/  ULDC.64 UR6, c[0x4][0x98] ;  /* 0x0100260000067ab9 */ /* 0x000fe20000000a00 */
[----:B------:R-:W-:Y:S01]  /*a5a0*/  ULDC.64 UR8, c[0x4][0xa0] ;  /* 0x0100280000087ab9 */ /* 0x000fe20000000a00 */
[----:B------:R-:W-:Y:S01]  /*a5b0*/  ULDC.64 UR4, c[0x4][0x28] ;  /* 0x01000a0000047ab9 */ /* 0x000fe20000000a00 */
[----:B------:R-:W-:Y:S02]  /*a5c0*/  IMAD.U32 R4, RZ, RZ, UR6 ;  /* 0x00000006ff047e24 */ /* 0x000fe4000f8e00ff */
        /* <DEDUP_REMOVED lines=11> */
.L_x_222:
[----:B0-----:R-:W2:Y:S01]  /*a680*/  LDL.LU R5, [R1+0x54] ;  /* 0x0000540001057983 */ /* 0x001ea20000300800 */
[----:B------:R-:W0:Y:S01]  /*a690*/  LDC R6, c[0x0][0x448] ;  /* 0x00011200ff067b82 */ /* 0x000e220000000800 */
[----:B------:R-:W-:Y:S01]  /*a6a0*/  ULDC.64 UR4, c[0x0][0x3e0] ;  /* 0x0000f80000047ab9 */ /* 0x000fe20000000a00 */
[----:B------:R-:W-:Y:S01]  /*a6b0*/  ULDC.64 UR6, c[0x0][0x390] ;  /* 0x0000e40000067ab9 */ /* 0x000fe20000000a00 */
[----:B------:R-:W2:Y:S04]  /*a6c0*/  LDL.LU.64 R2, [R1+0x40] ;  /* 0x0000400001027983 */ /* 0x000ea80000300a00 */
[----:B------:R-:W3:Y:S04]  /*a6d0*/  LDL.LU R0, [R1+0x48] ;  /* 0x0000480001007983 */ /* 0x000ee80000300800 */
[----:B------:R-:W4:Y:S04]  /*a6e0*/  LDL.LU R4, [R1+0x14] ;  /* 0x0000140001047983 */ /* 0x000f280000300800 */
[----:B------:R-:W5:Y:S01]  /*a6f0*/  LDL.LU R7, [R1+0x18] ;  /* 0x0000180001077983 */ /* 0x000f620000300800 */
[----:B------:R-:W1:Y:S01]  /*a700*/  S2R R8, SR_TID.X ;  /* 0x0000000000087919 */ /* 0x000e620000002100 */
[----:B0-----:R-:W-:Y:S01]  /*a710*/  ISETP.NE.AND P0, PT, R6, 0x1, PT ;  /* 0x000000010600780c */ /* 0x001fe20003f05270 */
[----:B-1----:R-:W-:-:S05]  /*a720*/  IMAD.SHL.U32 R8, R8, 0x8, RZ ;  /* 0x0000000808087824 */ /* 0x002fca00078e00ff */
[----:B------:R-:W-:Y:S01]  /*a730*/  LOP3.LUT R8, R8, 0x38, RZ, 0xc0, !PT ;  /* 0x0000003808087812 */ /* 0x000fe200078ec0ff */
[----:B--2---:R-:W-:-:S06]  /*a740*/  IMAD.MOV.U32 R3, RZ, RZ, R5 ;  /* 0x000000ffff037224 */ /* 0x004fcc00078e0005 */
[----:B------:R-:W0:Y:S01]  /*a750*/  @P0 LDC R5, c[0x0][0x450] ;  /* 0x00011400ff050b82 */ /* 0x000e220000000800 */
[----:B---3--:R-:W-:-:S04]  /*a760*/  IMAD R0, R0, UR4, RZ ;  /* 0x0000000400007c24 */ /* 0x008fc8000f8e02ff */
[C---:B----4-:R-:W-:Y:S02]  /*a770*/  IMAD R0, R4.reuse, UR5, R0 ;  /* 0x0000000504007c24 */ /* 0x050fe4000f8e0200 */
[----:B------:R-:W-:Y:S01]  /*a780*/  IMAD.WIDE.U32 R2, R4, UR4, R2 ;  /* 0x0000000404027c25 */ /* 0x000fe2000f8e0002 */
[----:B------:R-:W-:-:S03]  /*a790*/  ULDC.64 UR4, c[0x0][0x3d0] ;  /* 0x0000f40000047ab9 */ /* 0x000fc60000000a00 */
[----:B------:R-:W-:Y:S02]  /*a7a0*/  IMAD.IADD R3, R3, 0x1, R0 ;  /* 0x0000000103037824 */ /* 0x000fe400078e0200 */
[----:B------:R-:W1:Y:S01]  /*a7b0*/  @P0 LDC R0, c[0x0][0x44c] ;  /* 0x00011300ff000b82 */ /* 0x000e620000000800 */
[----:B-----5:R-:W-:Y:S02]  /*a7c0*/  IMAD.MOV.U32 R4, RZ, RZ, R7 ;  /* 0x000000ffff047224 */ /* 0x020fe400078e0007 */
[----:B-1----:R-:W-:-:S05]  /*a7d0*/  @P0 IMAD.HI.U32 R0, R7, R0, RZ ;  /* 0x0000000007000227 */ /* 0x002fca00078e00ff */
[----:B0-----:R-:W-:-:S04]  /*a7e0*/  @P0 SHF.R.U32.HI R4, RZ, R5, R0 ;  /* 0x00000005ff040219 */ /* 0x001fc80000011600 */
[--C-:B------:R-:W-:Y:S01]  /*a7f0*/  SHF.R.S32.HI R5, RZ, 0x1f, R4.reuse ;  /* 0x0000001fff057819 */ /* 0x100fe20000011404 */
[----:B------:R-:W-:Y:S02]  /*a800*/  IMAD.MOV R0, RZ, RZ, -R4 ;  /* 0x000000ffff007224 */ /* 0x000fe400078e0a04 */
[----:B------:R-:W-:-:S04]  /*a810*/  IMAD.WIDE.U32 R2, R4, UR4, R2 ;  /* 0x0000000404027c25 */ /* 0x000fc8000f8e0002 */
[----:B------:R-:W-:Y:S02]  /*a820*/  IMAD R0, R6, R0, R7 ;  /* 0x0000000006007224 */ /* 0x000fe400078e0207 */
[----:B------:R-:W0:Y:S01]  /*a830*/  S2R R7, SR_TID.X ;  /* 0x0000000000077919 */ /* 0x000e220000002100 */
[----:B------:R-:W-:-:S04]  /*a840*/  IMAD R5, R5, UR4, RZ ;  /* 0x0000000405057c24 */ /* 0x000fc8000f8e02ff */
[----:B------:R-:W-:Y:S01]  /*a850*/  IMAD R4, R4, UR5, R5 ;  /* 0x0000000504047c24 */ /* 0x000fe2000f8e0205 */
[----:B------:R-:W-:-:S03]  /*a860*/  ULDC.64 UR4, c[0x0][0x3c8] ;  /* 0x0000f20000047ab9 */ /* 0x000fc60000000a00 */
[----:B------:R-:W-:Y:S01]  /*a870*/  IMAD.IADD R3, R3, 0x1, R4 ;  /* 0x0000000103037824 */ /* 0x000fe200078e0204 */
[----:B------:R-:W-:Y:S01]  /*a880*/  SHF.R.S32.HI R4, RZ, 0x1f, R0 ;  /* 0x0000001fff047819 */ /* 0x000fe20000011400 */
[----:B------:R-:W-:-:S04]  /*a890*/  IMAD.WIDE.U32 R2, R0, UR4, R2 ;  /* 0x0000000400027c25 */ /* 0x000fc8000f8e0002 */
[----:B------:R-:W-:Y:S01]  /*a8a0*/  IMAD R4, R4, UR4, RZ ;  /* 0x0000000404047c24 */ /* 0x000fe2000f8e02ff */
[----:B------:R-:W-:Y:S01]  /*a8b0*/  ULDC UR4, c[0x0][0x3b8] ;  /* 0x0000ee0000047ab9 */ /* 0x000fe20000000800 */
[----:B------:R-:W-:Y:S02]  /*a8c0*/  LEA R5, P4, R2, UR6, 0x1 ;  /* 0x0000000602057c11 */ /* 0x000fe4000f8808ff */
[----:B------:R-:W-:Y:S01]  /*a8d0*/  IMAD R0, R0, UR5, R4 ;  /* 0x0000000500007c24 */ /* 0x000fe2000f8e0204 */
[----:B------:R-:W-:-:S03]  /*a8e0*/  ISETP.GE.AND P0, PT, R8, UR4, PT ;  /* 0x0000000408007c0c */ /* 0x000fc6000bf06270 */
[----:B------:R-:W-:-:S05]  /*a8f0*/  IMAD.IADD R0, R3, 0x1, R0 ;  /* 0x0000000103007824 */ /* 0x000fca00078e0200 */
[----:B------:R-:W-:Y:S01]  /*a900*/  LEA.HI.X R4, R2, UR7, R0, 0x1, P4 ;  /* 0x0000000702047c11 */ /* 0x000fe2000a0f0c00 */
[----:B0-----:R-:W-:-:S05]  /*a910*/  IMAD.SHL.U32 R7, R7, 0x8, RZ ;  /* 0x0000000807077824 */ /* 0x001fca00078e00ff */
[----:B------:R-:W-:-:S04]  /*a920*/  LOP3.LUT R7, R7, 0x38, RZ, 0xc0, !PT ;  /* 0x0000003807077812 */ /* 0x000fc800078ec0ff */
[C---:B------:R-:W-:Y:S02]  /*a930*/  LOP3.LUT R10, R7.reuse, 0x40, RZ, 0xfc, !PT ;  /* 0x00000040070a7812 */ /* 0x040fe400078efcff */
[C---:B------:R-:W-:Y:S02]  /*a940*/  LOP3.LUT R9, R7.reuse, 0x80, RZ, 0xfc, !PT ;  /* 0x0000008007097812 */ /* 0x040fe400078efcff */
[----:B------:R-:W-:Y:S02]  /*a950*/  LOP3.LUT R7, R7, 0xc0, RZ, 0xfc, !PT ;  /* 0x000000c007077812 */ /* 0x000fe400078efcff */
[----:B------:R-:W-:Y:S02]  /*a960*/  ISETP.GE.AND P1, PT, R10, UR4, PT ;  /* 0x000000040a007c0c */ /* 0x000fe4000bf26270 */
[----:B------:R-:W-:Y:S02]  /*a970*/  ISETP.GE.AND P2, PT, R9, UR4, PT ;  /* 0x0000000409007c0c */ /* 0x000fe4000bf46270 */
[----:B------:R-:W-:Y:S01]  /*a980*/  ISETP.GE.AND P3, PT, R7, UR4, PT ;  /* 0x0000000407007c0c */ /* 0x000fe2000bf66270 */
[----:B------:R-:W-:-:S03]  /*a990*/  UMOV UR4, 0xffffffff ;  /* 0xffffffff00047882 */ /* 0x000fc60000000000 */
[----:B------:R-:W-:Y:S09]  /*a9a0*/  BRA.DIV UR4, `(.L_x_223) ;  /* 0x0000003e04a07947 */ /* 0x000ff2000b800000 */
[----:B------:R-:W2:Y:S01]  /*a9b0*/  LDL.LU R3, [R1+0x10] ;  /* 0x0000100001037983 */ /* 0x000ea20000300800 */
[----:B------:R-:W-:-:S03]  /*a9c0*/  ULDC UR4, c[0x0][0x288] ;  /* 0x0000a20000047ab9 */ /* 0x000fc60000000800 */
[----:B------:R-:W3:Y:S04]  /*a9d0*/  LDL.LU R9, [R1+0x28] ;  /* 0x0000280001097983 */ /* 0x000ee80000300800 */
[----:B------:R-:W4:Y:S04]  /*a9e0*/  LDL.LU R10, [R1+0x2c] ;  /* 0x00002c00010a7983 */ /* 0x000f280000300800 */
[----:B------:R-:W5:Y:S01]  /*a9f0*/  LDL R7, [R1+0x4] ;  /* 0x0000040001077983 */ /* 0x000f620000100800 */
[----:B------:R-:W-:-:S03]  /*aa00*/  IMAD R0, R6, UR4, RZ ;  /* 0x0000000406007c24 */ /* 0x000fc6000f8e02ff */
[----:B------:R-:W-:Y:S04]  /*aa10*/  SHFL.IDX PT, R2, R4, RZ, 0x181f ;  /* 0x00181fff04027589 */ /* 0x000fe800000e0000 */
[----:B------:R-:W-:Y:S01]  /*aa20*/  SHFL.IDX PT, R6, R4, 0x1, 0x181f ;  /* 0x00381f0004067f89 */ /* 0x000fe200000e0000 */
[-C--:B--2---:R-:W-:Y:S02]  /*aa30*/  ISETP.GE.AND P5, PT, R3, R0.reuse, PT ;  /* 0x000000000300720c */ /* 0x084fe40003fa6270 */
[----:B---3--:R-:W-:Y:S02]  /*aa40*/  ISETP.GE.AND P4, PT, R9, R0, PT ;  /* 0x000000000900720c */ /* 0x008fe40003f86270 */
[----:B------:R-:W2:Y:S04]  /*aa50*/  LDL.LU R9, [R1+0x30] ;  /* 0x0000300001097983 */ /* 0x000ea80000300800 */
[----:B------:R-:W0:Y:S04]  /*aa60*/  SHFL.IDX PT, R3, R5, RZ, 0x181f ;  /* 0x00181fff05037589 */ /* 0x000e2800000e0000 */
[----:B------:R-:W3:Y:S01]  /*aa70*/  LDL.LU R11, [R1+0x34] ;  /* 0x00003400010b7983 */ /* 0x000ee20000300800 */
[----:B0-----:R-:W-:-:S05]  /*aa80*/  @!P5 LEA R3, P6, R8, R3, 0x1 ;  /* 0x000000030803d211 */ /* 0x001fca00078c08ff */
[----:B------:R-:W-:-:S05]  /*aa90*/  @!P5 IMAD.X R2, RZ, RZ, R2, P6 ;  /* 0x000000ffff02d224 */ /* 0x000fca00030e0602 */
[----:B------:R-:W-:-:S04]  /*aaa0*/  @!P5 LOP3.LUT R3, R3, R2, RZ, 0x3c, !PT ;  /* 0x000000020303d212 */ /* 0x000fc800078e3cff */
[----:B------:R-:W-:-:S04]  /*aab0*/  @!P5 LOP3.LUT R2, R3, R2, RZ, 0x3c, !PT ;  /* 0x000000020302d212 */ /* 0x000fc800078e3cff */
[----:B------:R-:W-:-:S05]  /*aac0*/  @!P5 LOP3.LUT R3, R3, R2, RZ, 0x3c, !PT ;  /* 0x000000020303d212 */ /* 0x000fca00078e3cff */
[----:B-----5:R-:W-:Y:S04]  /*aad0*/  @!P5 LDGSTS.E.BYPASS.LTC128B.128 [R7+0x22400], desc[UR46][R2.64], !P0 ;  /* 0x224000000207dfae */ /* 0x020fe8000c101d6e */
[----:B------:R-:W-:Y:S04]  /*aae0*/  @!P5 LDGSTS.E.BYPASS.LTC128B.128 [R7+0x26400], desc[UR46][R2.64+0x80], !P1 ;  /* 0x264000800207dfae */ /* 0x000fe8000c901d6e */
[----:B------:R-:W-:Y:S04]  /*aaf0*/  @!P5 LDGSTS.E.BYPASS.LTC128B.128 [R7+0x2a400], desc[UR46][R2.64+0x100], !P2 ;  /* 0x2a4001000207dfae */ /* 0x000fe8000d101d6e */
[----:B------:R0:W-:Y:S04]  /*ab00*/  @!P5 LDGSTS.E.BYPASS.LTC128B.128 [R7+0x2e400], desc[UR46][R2.64+0x180], !P3 ;  /* 0x2e4001800207dfae */ /* 0x0001e8000d901d6e */
[----:B0-----:R-:W0:Y:S02]  /*ab10*/  SHFL.IDX PT, R2, R5, 0x1, 0x181f ;  /* 0x00381f0005027f89 */ /* 0x001e2400000e0000 */
[----:B0-----:R-:W-:-:S05]  /*ab20*/  @!P4 LEA R2, P6, R8, R2, 0x1 ;  /* 0x000000020802c211 */ /* 0x001fca00078c08ff */
[----:B------:R-:W-:-:S05]  /*ab30*/  @!P4 IMAD.X R3, RZ, RZ, R6, P6 ;  /* 0x000000ffff03c224 */ /* 0x000fca00030e0606 */
[----:B------:R-:W-:Y:S04]  /*ab40*/  @!P4 LDGSTS.E.BYPASS.LTC128B.128 [R7+0x22c00], desc[UR46][R2.64], !P0 ;  /* 0x22c000000207cfae */ /* 0x000fe8000c101d6e */
[----:B------:R-:W-:Y:S04]  /*ab50*/  @!P4 LDGSTS.E.BYPASS.LTC128B.128 [R7+0x26c00], desc[UR46][R2.64+0x80], !P1 ;  /* 0x26c000800207cfae */ /* 0x000fe8000c901d6e */
[----:B------:R-:W-:Y:S04]  /*ab60*/  @!P4 LDGSTS.E.BYPASS.LTC128B.128 [R7+0x2ac00], desc[UR46][R2.64+0x100], !P2 ;  /* 0x2ac001000207cfae */ /* 0x000fe8000d101d6e */
[----:B------:R0:W-:Y:S01]  /*ab70*/  @!P4 LDGSTS.E.BYPASS.LTC128B.128 [R7+0x2ec00], desc[UR46][R2.64+0x180], !P3 ;  /* 0x2ec001800207cfae */ /* 0x0001e2000d901d6e */
[----:B----4-:R-:W-:-:S03]  /*ab80*/  ISETP.GE.AND P4, PT, R10, R0, PT ;  /* 0x000000000a00720c */ /* 0x010fc60003f86270 */
[----:B------:R-:W4:Y:S04]  /*ab90*/  LDL.LU R10, [R1+0x38] ;  /* 0x00003800010a7983 */ /* 0x000f280000300800 */
[----:B------:R-:W-:Y:S04]  /*aba0*/  SHFL.IDX PT, R6, R4, 0x2, 0x181f ;  /* 0x00581f0004067f89 */ /* 0x000fe800000e0000 */
[----:B0-----:R-:W0:Y:S02]  /*abb0*/  SHFL.IDX PT, R2, R5, 0x2, 0x181f ;  /* 0x00581f0005027f89 */ /* 0x001e2400000e0000 */
[----:B0-----:R-:W-:-:S05]  /*abc0*/  @!P4 LEA R2, P6, R8, R2, 0x1 ;  /* 0x000000020802c211 */ /* 0x001fca00078c08ff */
[----:B------:R-:W-:-:S05]  /*abd0*/  @!P4 IMAD.X R3, RZ, RZ, R6, P6 ;  /* 0x000000ffff03c224 */ /* 0x000fca00030e0606 */
[----:B------:R-:W-:Y:S04]  /*abe0*/  @!P4 LDGSTS.E.BYPASS.LTC128B.128 [R7+0x23400], desc[UR46][R2.64], !P0 ;  /* 0x234000000207cfae */ /* 0x000fe8000c101d6e */
[----:B------:R-:W-:Y:S04]  /*abf0*/  @!P4 LDGSTS.E.BYPASS.LTC128B.128 [R7+0x27400], desc[UR46][R2.64+0x80], !P1 ;  /* 0x274000800207cfae */ /* 0x000fe8000c901d6e */
[----:B------:R-:W-:Y:S04]  /*ac00*/  @!P4 LDGSTS.E.BYPASS.LTC128B.128 [R7+0x2b400], desc[UR46][R2.64+0x100], !P2 ;  /* 0x2b4001000207cfae */ /* 0x000fe8000d101d6e */
[----:B------:R0:W-:Y:S01]  /*ac10*/  @!P4 LDGSTS.E.BYPASS.LTC128B.128 [R7+0x2f400], desc[UR46][R2.64+0x180], !P3 ;  /* 0x2f4001800207cfae */ /* 0x0001e2000d901d6e */
[----:B--2---:R-:W-:-:S03]  /*ac20*/  ISETP.GE.AND P4, PT, R9, R0, PT ;  /* 0x000000000900720c */ /* 0x004fc60003f86270 */
[----:B------:R-:W2:Y:S04]  /*ac30*/  LDL.LU R9, [R1+0x3c] ;  /* 0x00003c0001097983 */ /* 0x000ea80000300800 */
[----:B0-----:R-:W0:Y:S04]  /*ac40*/  SHFL.IDX PT, R2, R5, 0x3, 0x181f ;  /* 0x00781f0005027f89 */ /* 0x001e2800000e0000 */
[----:B------:R-:W1:Y:S02]  /*ac50*/  SHFL.IDX PT, R6, R4, 0x3, 0x181f ;  /* 0x00781f0004067f89 */ /* 0x000e6400000e0000 */
[----:B0-----:R-:W-:-:S05]  /*ac60*/  @!P4 LEA R2, P6, R8, R2, 0x1 ;  /* 0x000000020802c211 */ /* 0x001fca00078c08ff */
[----:B-1----:R-:W-:Y:S02]  /*ac70*/  @!P4 IMAD.X R3, RZ, RZ, R6, P6 ;  /* 0x000000ffff03c224 */ /* 0x002fe400030e0606 */
[----:B------:R-:W-:Y:S04]  /*ac80*/  SHFL.IDX PT, R6, R4, 0x4, 0x181f ;  /* 0x00981f0004067f89 */ /* 0x000fe800000e0000 */
[----:B------:R-:W-:Y:S04]  /*ac90*/  @!P4 LDGSTS.E.BYPASS.LTC128B.128 [R7+0x23c00], desc[UR46][R2.64], !P0 ;  /* 0x23c000000207cfae */ /* 0x000fe8000c101d6e */
[----:B------:R-:W-:Y:S04]  /*aca0*/  @!P4 LDGSTS.E.BYPASS.LTC128B.128 [R7+0x27c00], desc[UR46][R2.64+0x80], !P1 ;  /* 0x27c000800207cfae */ /* 0x000fe8000c901d6e */
[----:B------:R-:W-:Y:S04]  /*acb0*/  @!P4 LDGSTS.E.BYPASS.LTC128B.128 [R7+0x2bc00], desc[UR46][R2.64+0x100], !P2 ;  /* 0x2bc001000207cfae */ /* 0x000fe8000d101d6e */
[----:B------:R0:W-:Y:S01]  /*acc0*/  @!P4 LDGSTS.E.BYPASS.LTC128B.128 [R7+0x2fc00], desc[UR46][R2.64+0x180], !P3 ;  /* 0x2fc001800207cfae */ /* 0x0001e2000d901d6e */
[----:B---3--:R-:W-:-:S03]  /*acd0*/  ISETP.GE.AND P4, PT, R11, R0, PT ;  /* 0x000000000b00720c */ /* 0x008fc60003f86270 */
[----:B0-----:R-:W0:Y:S10]  /*ace0*/  SHFL.IDX PT, R2, R5, 0x4, 0x181f ;  /* 0x00981f0005027f89 */ /* 0x001e3400000e0000 */
[----:B0-----:R-:W-:-:S05]  /*acf0*/  @!P4 LEA R2, P6, R8, R2, 0x1 ;  /* 0x000000020802c211 */ /* 0x001fca00078c08ff */
[----:B------:R-:W-:Y:S02]  /*ad00*/  @!P4 IMAD.X R3, RZ, RZ, R6, P6 ;  /* 0x000000ffff03c224 */ /* 0x000fe400030e0606 */
[----:B------:R-:W-:Y:S04]  /*ad10*/  SHFL.IDX PT, R6, R4, 0x5, 0x181f ;  /* 0x00b81f0004067f89 */ /* 0x000fe800000e0000 */
[----:B------:R-:W-:Y:S04]  /*ad20*/  @!P4 LDGSTS.E.BYPASS.LTC128B.128 [R7+0x24400], desc[UR46][R2.64], !P0 ;  /* 0x244000000207cfae */ /* 0x000fe8000c101d6e */
[----:B------:R-:W-:Y:S04]  /*ad30*/  @!P4 LDGSTS.E.BYPASS.LTC128B.128 [R7+0x28400], desc[UR46][R2.64+0x80], !P1 ;  /* 0x284000800207cfae */ /* 0x000fe8000c901d6e */
[----:B------:R-:W-:Y:S04]  /*ad40*/  @!P4 LDGSTS.E.BYPASS.LTC128B.128 [R7+0x2c400], desc[UR46][R2.64+0x100], !P2 ;  /* 0x2c4001000207cfae */ /* 0x000fe8000d101d6e */
[----:B------:R0:W-:Y:S04]  /*ad50*/  @!P4 LDGSTS.E.BYPASS.LTC128B.128 [R7+0x30400], desc[UR46][R2.64+0x180], !P3 ;  /* 0x304001800207cfae */ /* 0x0001e8000d901d6e */
[----:B0-----:R-:W0:Y:S01]  /*ad60*/  SHFL.IDX PT, R2, R5, 0x5, 0x181f ;  /* 0x00b81f0005027f89 */ /* 0x001e2200000e0000 */
[----:B----4-:R-:W-:-:S13]  /*ad70*/  ISETP.GE.AND P4, PT, R10, R0, PT ;  /* 0x000000000a00720c */ /* 0x010fda0003f86270 */
        /* <DEDUP_REMOVED lines=8> */
[----:B--2---:R-:W-:-:S13]  /*ae00*/  ISETP.GE.AND P4, PT, R9, R0, PT ;  /* 0x000000000900720c */ /* 0x004fda0003f86270 */
[----:B0-----:R-:W-:-:S05]  /*ae10*/  @!P4 LEA R2, P6, R8, R2, 0x1 ;  /* 0x000000020802c211 */ /* 0x001fca00078c08ff */
[----:B------:R-:W-:Y:S02]  /*ae20*/  @!P4 IMAD.X R3, RZ, RZ, R6, P6 ;  /* 0x000000ffff03c224 */ /* 0x000fe400030e0606 */
[----:B------:R0:W1:Y:S04]  /*ae30*/  SHFL.IDX PT, R6, R4, 0x7, 0x181f ;  /* 0x00f81f0004067f89 */ /* 0x00006800000e0000 */
[----:B------:R-:W-:Y:S04]  /*ae40*/  @!P4 LDGSTS.E.BYPASS.LTC128B.128 [R7+0x25400], desc[UR46][R2.64], !P0 ;  /* 0x254000000207cfae */ /* 0x000fe8000c101d6e */
[----:B------:R-:W-:Y:S04]  /*ae50*/  @!P4 LDGSTS.E.BYPASS.LTC128B.128 [R7+0x29400], desc[UR46][R2.64+0x80], !P1 ;  /* 0x294000800207cfae */ /* 0x000fe8000c901d6e */
[----:B------:R-:W-:Y:S04]  /*ae60*/  @!P4 LDGSTS.E.BYPASS.LTC128B.128 [R7+0x2d400], desc[UR46][R2.64+0x100], !P2 ;  /* 0x2d4001000207cfae */ /* 0x000fe8000d101d6e */
[----:B------:R2:W-:Y:S04]  /*ae70*/  @!P4 LDGSTS.E.BYPASS.LTC128B.128 [R7+0x31400], desc[UR46][R2.64+0x180], !P3 ;  /* 0x314001800207cfae */ /* 0x0005e8000d901d6e */
[----:B-12---:R0:W2:Y:S02]  /*ae80*/  SHFL.IDX PT, R2, R5, 0x7, 0x181f ;  /* 0x00f81f0005027f89 */ /* 0x0060a400000e0000 */
.L_x_346:
[----:B------:R-:W3:Y:S01]  /*ae90*/  LDL.LU R7, [R1+0x50] ;  /* 0x0000500001077983 */ /* 0x000ee20000300800 */
[----:B------:R-:W-:Y:S01]  /*aea0*/  BSSY B0, `(.L_x_224) ;  /* 0x000000d000007945 */ /* 0x000fe20003800000 */
[----:B---3--:R-:W-:-:S13]  /*aeb0*/  ISETP.GE.AND P4, PT, R7, R0, PT ;  /* 0x000000000700720c */ /* 0x008fda0003f86270 */
[----:B------:R-:W-:Y:S05]  /*aec0*/  @P4 BRA `(.L_x_225) ;  /* 0x0000000000284947 */ /* 0x000fea0003800000 */
[----:B------:R-:W3:Y:S01]  /*aed0*/  LDL R7, [R1+0x4] ;  /* 0x0000040001077983 */ /* 0x000ee20000100800 */
[----:B--2---:R-:W-:-:S05]  /*aee0*/  LEA R2, P4, R8, R2, 0x1 ;  /* 0x0000000208027211 */ /* 0x004fca00078808ff */
[----:B------:R-:W-:-:S05]  /*aef0*/  IMAD.X R3, RZ, RZ, R6, P4 ;  /* 0x000000ffff037224 */ /* 0x000fca00020e0606 */
[----:B------:R-:W-:Y:S01]  /*af00*/  @!PT LDS RZ, [RZ] ;  /* 0x00000000fffff984 */ /* 0x000fe20000000800 */
[----:B------:R-:W-:Y:S01]  /*af10*/  @!PT LDS RZ, [RZ] ;  /* 0x00000000fffff984 */ /* 0x000fe20000000800 */
[----:B------:R-:W-:Y:S01]  /*af20*/  @!PT LDS RZ, [RZ] ;  /* 0x00000000fffff984 */ /* 0x000fe20000000800 */
[----:B---3--:R1:W-:Y:S04]  /*af30*/  LDGSTS.E.BYPASS.LTC128B.128 [R7+0x25c00], desc[UR46][R2.64], !P0 ;  /* 0x25c0000002077fae */ /* 0x0083e8000c101d6e */
[----:B------:R1:W-:Y:S04]  /*af40*/  LDGSTS.E.BYPASS.LTC128B.128 [R7+0x29c00], desc[UR46][R2.64+0x80], !P1 ;  /* 0x29c0008002077fae */ /* 0x0003e8000c901d6e */
[----:B------:R1:W-:Y:S04]  /*af50*/  LDGSTS.E.BYPASS.LTC128B.128 [R7+0x2dc00], desc[UR46][R2.64+0x100], !P2 ;  /* 0x2dc0010002077fae */ /* 0x0003e8000d101d6e */
[----:B------:R1:W-:Y:S02]  /*af60*/  LDGSTS.E.BYPASS.LTC128B.128 [R7+0x31c00], desc[UR46][R2.64+0x180], !P3 ;  /* 0x31c0018002077fae */ /* 0x0003e4000d901d6e */
.L_x_225:
[----:B------:R-:W-:Y:S05]  /*af70*/  BSYNC B0 ;  /* 0x0000000000007941 */ /* 0x000fea0003800000 */
.L_x_224:
[----:B-12---:R-:W2:Y:S01]  /*af80*/  LDL R2, [R1+0x5c] ;  /* 0x00005c0001027983 */ /* 0x006ea20000100800 */
        /* <DEDUP_REMOVED lines=9> */
[----:B-1----:R-:W-:Y:S05]  /*b020*/  @!P0 BRA `(.L_x_227) ;  /* 0x00000044005c8947 */ /* 0x002fea0003800000 */
.L_x_347:
[----:B------:R-:W-:Y:S05]  /*b030*/  BSYNC B0 ;  /* 0x0000000000007941 */ /* 0x000fea0003800000 */
.L_x_226:
[----:B------:R-:W-:Y:S01]  /*b040*/  LOP3.LUT P0, RZ, R18, 0x2, RZ, 0xc0, !PT ;  /* 0x0000000212ff7812 */ /* 0x000fe2000780c0ff */
[----:B------:R-:W-:-:S12]  /*b050*/  BSSY B0, `(.L_x_228) ;  /* 0x0000059000007945 */ /* 0x000fd80003800000 */
[----:B------:R-:W-:Y:S05]  /*b060*/  @!P0 BRA `(.L_x_229) ;  /* 0x00000004005c8947 */ /* 0x000fea0003800000 */
[----:B0-----:R-:W2:Y:S01]  /*b070*/  LDL R4, [R1+0x8] ;  /* 0x0000080001047983 */ /* 0x001ea20000100800 */
[----:B------:R-:W-:Y:S01]  /*b080*/  LEA R2, R19, UR37, 0x3 ;  /* 0x0000002513027c11 */ /* 0x000fe2000f8e18ff */
[----:B------:R-:W-:Y:S01]  /*b090*/  BSSY B1, `(.L_x_230) ;  /* 0x0000007000017945 */ /* 0x000fe20003800000 */
[----:B-1----:R-:W0:Y:S02]  /*b0a0*/  S2R R3, SR_TID.X ;  /* 0x0000000000037919 */ /* 0x002e240000002100 */
[----:B0-----:R-:W-:-:S04]  /*b0b0*/  LOP3.LUT R3, R3, 0x7f, RZ, 0xc0, !PT ;  /* 0x0000007f03037812 */ /* 0x001fc800078ec0ff */
[----:B------:R-:W-:Y:S02]  /*b0c0*/  ISETP.NE.AND P1, PT, R3, RZ, PT ;  /* 0x000000ff0300720c */ /* 0x000fe40003f25270 */
[----:B--2---:R-:W-:-:S04]  /*b0d0*/  SHF.L.U32 R0, R4, 0x1f, RZ ;  /* 0x0000001f04007819 */ /* 0x004fc800000006ff */
[----:B------:R-:W0:Y:S02]  /*b0e0*/  SYNCS.PHASECHK.TRANS64.TRYWAIT P0, [R2+URZ+0x32460], R0 ;  /* 0x03246000020075a7 */ /* 0x000e24000800017f */
[----:B0-----:R-:W-:Y:S05]  /*b0f0*/  @!P0 BRA `(.L_x_231) ;  /* 0x0000004400408947 */ /* 0x001fea0003800000 */
.L_x_348:
[----:B------:R-:W-:Y:S05]  /*b100*/  BSYNC B1 ;  /* 0x0000000000017941 */ /* 0x000fea0003800000 */
.L_x_230:
        /* <DEDUP_REMOVED lines=9> */
.L_x_233:
[----:B------:R-:W-:Y:S05]  /*b1a0*/  BSYNC B1 ;  /* 0x0000000000017941 */ /* 0x000fea0003800000 */
.L_x_232:
        /* <DEDUP_REMOVED lines=12> */
.L_x_234:
        /* <DEDUP_REMOVED lines=15> */
.L_x_235:
        /* <DEDUP_REMOVED lines=15> */
.L_x_236:
        /* <DEDUP_REMOVED lines=15> */
.L_x_237:
        /* <DEDUP_REMOVED lines=10> */
.L_x_229:
[----:B------:R-:W-:Y:S05]  /*b5e0*/  BSYNC B0 ;  /* 0x0000000000007941 */ /* 0x000fea0003800000 */
.L_x_228:
[----:B0-----:R-:W2:Y:S04]  /*b5f0*/  LDL.LU R4, [R1+0x58] ;  /* 0x0000580001047983 */ /* 0x001ea80000300800 */
[----:B------:R-:W3:Y:S01]  /*b600*/  LDL.LU R7, [R1+0x8] ;  /* 0x0000080001077983 */ /* 0x000ee20000300800 */
[----:B------:R-:W-:-:S05]  /*b610*/  VIADD R19, R19, 0x1 ;  /* 0x0000000113137836 */ /* 0x000fca0000000000 */
[----:B------:R-:W-:-:S04]  /*b620*/  ISETP.NE.AND P0, PT, R19, 0x2, PT ;  /* 0x000000021300780c */ /* 0x000fc80003f05270 */
[----:B-1----:R-:W-:Y:S02]  /*b630*/  SEL R0, RZ, 0x1, P0 ;  /* 0x00000001ff007807 */ /* 0x002fe40000000000 */
[----:B------:R-:W-:Y:S02]  /*b640*/  SEL R19, R19, RZ, P0 ;  /* 0x000000ff13137207 */ /* 0x000fe40000000000 */
[----:B--2---:R-:W-:Y:S02]  /*b650*/  ISETP.GE.AND P1, PT, R4, 0x61, PT ;  /* 0x000000610400780c */ /* 0x004fe40003f26270 */
[----:B---3--:R-:W-:-:S05]  /*b660*/  LOP3.LUT R7, R7, R0, RZ, 0x3c, !PT ;  /* 0x0000000007077212 */ /* 0x008fca00078e3cff */
[----:B------:R0:W-:Y:S06]  /*b670*/  STL [R1+0x8], R7 ;  /* 0x0000080701007387 */ /* 0x0001ec0000100800 */
        /* <DEDUP_REMOVED lines=10> */
[----:B------:R-:W-:Y:S01]  /*b720*/  LOP3.LUT P2, RZ, R18, 0x2, RZ, 0xc0, !PT ;  /* 0x0000000212ff7812 */ /* 0x000fe2000784c0ff */
[----:B------:R-:W-:-:S12]  /*b730*/  BSSY B0, `(.L_x_240) ;  /* 0x0000091000007945 */ /* 0x000fd80003800000 */
[----:B------:R-:W-:Y:S05]  /*b740*/  @!P2 BRA `(.L_x_241) ;  /* 0x00000008003ca947 */ /* 0x000fea0003800000 */
[----:B------:R-:W-:-:S13]  /*b750*/  LOP3.LUT P2, RZ, R18, 0x1, RZ, 0xc0, !PT ;  /* 0x0000000112ff7812 */ /* 0x000fda000784c0ff */
[----:B------:R-:W-:Y:S05]  /*b760*/  @!P2 BRA `(.L_x_242) ;  /* 0x000000000050a947 */ /* 0x000fea0003800000 */
[----:B------:R-:W2:Y:S01]  /*b770*/  LDL R9, [R1+0xc] ;  /* 0x00000c0001097983 */ /* 0x000ea20000100800 */
[----:B------:R-:W1:Y:S01]  /*b780*/  LDC R5, c[0x0][0x43c] ;  /* 0x00010f00ff057b82 */ /* 0x000e620000000800 */
[----:B------:R-:W-:Y:S02]  /*b790*/  ULDC.64 UR4, c[0x0][0x428] ;  /* 0x00010a0000047ab9 */ /* 0x000fe40000000a00 */
[----:B------:R-:W3:Y:S01]  /*b7a0*/  LDL R8, [R1] ;  /* 0x0000000001087983 */ /* 0x000ee20000100800 */
[----:B-1----:R-:W-:-:S13]  /*b7b0*/  ISETP.NE.AND P0, PT, R5, 0x1, PT ;  /* 0x000000010500780c */ /* 0x002fda0003f05270 */
[----:B------:R-:W1:Y:S02]  /*b7c0*/  @P0 LDC.64 R2, c[0x0][0x440] ;  /* 0x00011000ff020b82 */ /* 0x000e640000000a00 */
[----:B-1----:R-:W-:-:S04]  /*b7d0*/  @P0 IMAD.HI.U32 R4, R0, R2, RZ ;  /* 0x0000000200040227 */ /* 0x002fc800078e00ff */
[----:B------:R-:W-:Y:S01]  /*b7e0*/  IMAD.MOV.U32 R2, RZ, RZ, R0 ;  /* 0x000000ffff027224 */ /* 0x000fe200078e0000 */
[----:B------:R-:W-:-:S05]  /*b7f0*/  @P0 SHF.R.U32.HI R2, RZ, R3, R4 ;  /* 0x00000003ff020219 */ /* 0x000fca0000011604 */
[----:B------:R-:W-:-:S04]  /*b800*/  IMAD.MOV R3, RZ, RZ, -R2 ;  /* 0x000000ffff037224 */ /* 0x000fc800078e0a02 */
[----:B------:R-:W-:Y:S01]  /*b810*/  IMAD R0, R5, R3, R0 ;  /* 0x0000000305007224 */ /* 0x000fe200078e0200 */
[----:B------:R-:W-:Y:S01]  /*b820*/  SHF.R.S32.HI R3, RZ, 0x1f, R2 ;  /* 0x0000001fff037819 */ /* 0x000fe20000011402 */
[----:B--2---:R-:W-:-:S04]  /*b830*/  IMAD R4, R9, UR4, RZ ;  /* 0x0000000409047c24 */ /* 0x004fc8000f8e02ff */
[C---:B---3--:R-:W-:Y:S02]  /*b840*/  IMAD R4, R8.reuse, UR5, R4 ;  /* 0x0000000508047c24 */ /* 0x048fe4000f8e0204 */
[----:B------:R-:W-:Y:S01]  /*b850*/  IMAD.WIDE.U32 R2, R8, UR4, R2 ;  /* 0x0000000408027c25 */ /* 0x000fe2000f8e0002 */
[----:B------:R-:W-:-:S03]  /*b860*/  ULDC.64 UR4, c[0x0][0x418] ;  /* 0x0001060000047ab9 */ /* 0x000fc60000000a00 */
[----:B------:R-:W-:Y:S01]  /*b870*/  IMAD.IADD R3, R4, 0x1, R3 ;  /* 0x0000000104037824 */ /* 0x000fe200078e0203 */
[----:B------:R-:W-:-:S04]  /*b880*/  LEA R4, P0, R2, UR4, 0x2 ;  /* 0x0000000402047c11 */ /* 0x000fc8000f8010ff */
[----:B------:R-:W-:-:S05]  /*b890*/  LEA.HI.X R5, R2, UR5, R3, 0x2, P0 ;  /* 0x0000000502057c11 */ /* 0x000fca00080f1403 */
[----:B------:R1:W5:Y:S04]  /*b8a0*/  LDG.E R16, desc[UR46][R4.64] ;  /* 0x0000002e04107981 */ /* 0x000368000c1e1900 */
.L_x_242:
        /* <DEDUP_REMOVED lines=8> */
.L_x_349:
[----:B------:R-:W-:Y:S05]  /*b930*/  BSYNC B1 ;  /* 0x0000000000017941 */ /* 0x000fea0003800000 */
.L_x_243:
        /* <DEDUP_REMOVED lines=9> */
.L_x_246:
[----:B------:R-:W-:Y:S05]  /*b9d0*/  BSYNC B1 ;  /* 0x0000000000017941 */ /* 0x000fea0003800000 */
.L_x_245:
        /* <DEDUP_REMOVED lines=12> */
.L_x_247:
        /* <DEDUP_REMOVED lines=13> */
.L_x_350:
[----:B------:R-:W-:Y:S05]  /*bb70*/  BSYNC B1 ;  /* 0x0000000000017941 */ /* 0x000fea0003800000 */
.L_x_248:
        /* <DEDUP_REMOVED lines=11> */
.L_x_251:
[----:B------:R-:W-:Y:S05]  /*bc30*/  BSYNC B1 ;  /* 0x0000000000017941 */ /* 0x000fea0003800000 */
.L_x_250:
        /* <DEDUP_REMOVED lines=9> */
.L_x_252:
        /* <DEDUP_REMOVED lines=15> */
.L_x_253:
        /* <DEDUP_REMOVED lines=15> */
.L_x_254:
        /* <DEDUP_REMOVED lines=15> */
.L_x_255:
        /* <DEDUP_REMOVED lines=10> */
.L_x_241:
[----:B------:R-:W-:Y:S05]  /*c040*/  BSYNC B0 ;  /* 0x0000000000007941 */ /* 0x000fea0003800000 */
.L_x_240:
[----:B------:R-:W2:Y:S04]  /*c050*/  LDL.LU R5, [R1+0x8] ;  /* 0x0000080001057983 */ /* 0x000ea80000300800 */
[----:B------:R-:W3:Y:S01]  /*c060*/  LDL.LU R4, [R1+0x20] ;  /* 0x0000200001047983 */ /* 0x000ee20000300800 */
[----:B------:R-:W-:-:S05]  /*c070*/  VIADD R19, R19, 0x1 ;  /* 0x0000000113137836 */ /* 0x000fca0000000000 */
[----:B------:R-:W-:-:S04]  /*c080*/  ISETP.NE.AND P0, PT, R19, 0x2, PT ;  /* 0x000000021300780c */ /* 0x000fc80003f05270 */
[----:B------:R-:W-:Y:S02]  /*c090*/  SEL R0, RZ, 0x1, P0 ;  /* 0x00000001ff007807 */ /* 0x000fe40000000000 */
[----:B------:R-:W-:Y:S02]  /*c0a0*/  SEL R19, R19, RZ, P0 ;  /* 0x000000ff13137207 */ /* 0x000fe40000000000 */
[----:B--2---:R-:W-:Y:S01]  /*c0b0*/  LOP3.LUT R5, R5, R0, RZ, 0x3c, !PT ;  /* 0x0000000005057212 */ /* 0x004fe200078e3cff */
[----:B---3--:R-:W-:-:S04]  /*c0c0*/  VIADD R0, R4, 0xfffffffd ;  /* 0xfffffffd04007836 */ /* 0x008fc80000000000 */
[----:B------:R1:W-:Y:S03]  /*c0d0*/  STL [R1+0x8], R5 ;  /* 0x0000080501007387 */ /* 0x0003e60000100800 */
.L_x_239:
[----:B------:R-:W2:Y:S01]  /*c0e0*/  LDL.LU R2, [R1+0x1c] ;  /* 0x00001c0001027983 */ /* 0x000ea20000300800 */
[----:B------:R-:W-:Y:S01]  /*c0f0*/  IMAD.MOV R6, RZ, RZ, -R6 ;  /* 0x000000ffff067224 */ /* 0x000fe200078e0a06 */
[----:B------:R-:W-:Y:S04]  /*c100*/  BSSY B0, `(.L_x_238) ;  /* 0x000013b000007945 */ /* 0x000fe80003800000 */
[----:B--2---:R-:W-:-:S13]  /*c110*/  ISETP.NE.AND P0, PT, R2, R6, PT ;  /* 0x000000060200720c */ /* 0x004fda0003f05270 */
[----:B------:R-:W-:Y:S05]  /*c120*/  @!P0 BRA `(.L_x_256) ;  /* 0x0000001000e08947 */ /* 0x000fea0003800000 */
.L_x_289:
[----:B------:R-:W-:Y:S01]  /*c130*/  LOP3.LUT P0, RZ, R18, 0x2, RZ, 0xc0, !PT ;  /* 0x0000000212ff7812 */ /* 0x000fe2000780c0ff */
[----:B------:R-:W-:-:S12]  /*c140*/  BSSY B1, `(.L_x_257) ;  /* 0x0000093000017945 */ /* 0x000fd80003800000 */
[----:B--2---:R-:W-:Y:S05]  /*c150*/  @!P0 BRA `(.L_x_258) ;  /* 0x0000000800448947 */ /* 0x004fea0003800000 */
[----:B------:R-:W-:Y:S01]  /*c160*/  LOP3.LUT P0, RZ, R18, 0x1, RZ, 0xc0, !PT ;  /* 0x0000000112ff7812 */ /* 0x000fe2000780c0ff */
[----:B------:R-:W-:-:S12]  /*c170*/  IMAD.MOV.U32 R6, RZ, RZ, R0 ;  /* 0x000000ffff067224 */ /* 0x000fd800078e0000 */
[----:B------:R-:W-:Y:S05]  /*c180*/  @!P0 BRA `(.L_x_259) ;  /* 0x0000000000508947 */ /* 0x000fea0003800000 */
[----:B0-----:R-:W2:Y:S01]  /*c190*/  LDL R7, [R1+0xc] ;  /* 0x00000c0001077983 */ /* 0x001ea20000100800 */
[----:B------:R-:W0:Y:S01]  /*c1a0*/  LDC R6, c[0x0][0x43c] ;  /* 0x00010f00ff067b82 */ /* 0x000e220000000800 */
[----:B------:R-:W-:Y:S02]  /*c1b0*/  ULDC.64 UR4, c[0x0][0x428] ;  /* 0x00010a0000047ab9 */ /* 0x000fe40000000a00 */
[----:B-1----:R-:W3:Y:S01]  /*c1c0*/  LDL R5, [R1] ;  /* 0x0000000001057983 */ /* 0x002ee20000100800 */
[----:B0-----:R-:W-:-:S13]  /*c1d0*/  ISETP.NE.AND P0, PT, R6, 0x1, PT ;  /* 0x000000010600780c */ /* 0x001fda0003f05270 */
[----:B------:R-:W0:Y:S02]  /*c1e0*/  @P0 LDC.64 R2, c[0x0][0x440] ;  /* 0x00011000ff020b82 */ /* 0x000e240000000a00 */
[----:B0-----:R-:W-:-:S04]  /*c1f0*/  @P0 IMAD.HI.U32 R4, R0, R2, RZ ;  /* 0x0000000200040227 */ /* 0x001fc800078e00ff */
        /* <DEDUP_REMOVED lines=13> */
.L_x_259:
[----:B------:R-:W3:Y:S01]  /*c2d0*/  LDL R2, [R1+0x8] ;  /* 0x0000080001027983 */ /* 0x000ee20000100800 */
        /* <DEDUP_REMOVED lines=8> */
.L_x_351:
[----:B------:R-:W-:Y:S05]  /*c360*/  BSYNC B2 ;  /* 0x0000000000027941 */ /* 0x000fea0003800000 */
.L_x_260:
        /* <DEDUP_REMOVED lines=9> */
.L_x_263:
[----:B------:R-:W-:Y:S05]  /*c400*/  BSYNC B2 ;  /* 0x0000000000027941 */ /* 0x000fea0003800000 */
.L_x_262:
        /* <DEDUP_REMOVED lines=8> */
[----:B-1----:R-:W-:Y:S01]  /*c490*/  VIADD R5, R4, 0x32430 ;  /* 0x0003243004057836 */ /* 0x002fe20000000000 */
[----:B------:R-:W-:Y:S01]  /*c4a0*/  UMOV UR6, 0x0 ;  /* 0x0000000000067882 */ /* 0x000fe20000000000 */
[----:B------:R-:W-:Y:S01]  /*c4b0*/  VIADD R3, R3, 0x1c400 ;  /* 0x0001c40003037836 */ /* 0x000fe20000000000 */
[----:B------:R-:W-:-:S09]  /*c4c0*/  UMOV UR7, 0x14f00000 ;  /* 0x14f0000000077882 */ /* 0x000fd20000000000 */
.L_x_264:
        /* <DEDUP_REMOVED lines=13> */
.L_x_352:
[----:B------:R-:W-:Y:S05]  /*c5a0*/  BSYNC B2 ;  /* 0x0000000000027941 */ /* 0x000fea0003800000 */
.L_x_265:
        /* <DEDUP_REMOVED lines=11> */
.L_x_268:
[----:B------:R-:W-:Y:S05]  /*c660*/  BSYNC B2 ;  /* 0x0000000000027941 */ /* 0x000fea0003800000 */
.L_x_267:
        /* <DEDUP_REMOVED lines=9> */
.L_x_269:
        /* <DEDUP_REMOVED lines=15> */
.L_x_270:
        /* <DEDUP_REMOVED lines=15> */
.L_x_271:
        /* <DEDUP_REMOVED lines=15> */
.L_x_272:
        /* <DEDUP_REMOVED lines=10> */
.L_x_258:
[----:B------:R-:W-:Y:S05]  /*ca70*/  BSYNC B1 ;  /* 0x0000000000017941 */ /* 0x000fea0003800000 */
.L_x_257:
[----:B------:R-:W2:Y:S01]  /*ca80*/  LDL.LU R2, [R1+0x8] ;  /* 0x0000080001027983 */ /* 0x000ea20000300800 */
[----:B------:R-:W-:Y:S01]  /*ca90*/  LOP3.LUT P2, RZ, R18, 0x2, RZ, 0xc0, !PT ;  /* 0x0000000212ff7812 */ /* 0x000fe2000784c0ff */
[----:B0-----:R-:W-:Y:S01]  /*caa0*/  VIADD R7, R19, 0x1 ;  /* 0x0000000113077836 */ /* 0x001fe20000000000 */
[----:B------:R-:W-:Y:S04]  /*cab0*/  BSSY B1, `(.L_x_273) ;  /* 0x0000096000017945 */ /* 0x000fe80003800000 */
[----:B------:R-:W-:-:S04]  /*cac0*/  ISETP.NE.AND P0, PT, R7, 0x2, PT ;  /* 0x000000020700780c */ /* 0x000fc80003f05270 */
[----:B------:R-:W-:Y:S02]  /*cad0*/  SEL R6, RZ, 0x1, P0 ;  /* 0x00000001ff067807 */ /* 0x000fe40000000000 */
[----:B------:R-:W-:Y:S02]  /*cae0*/  SEL R7, R7, RZ, P0 ;  /* 0x000000ff07077207 */ /* 0x000fe40000000000 */
[----:B--2---:R-:W-:Y:S01]  /*caf0*/  LOP3.LUT R6, R2, R6, RZ, 0x3c, !PT ;  /* 0x0000000602067212 */ /* 0x004fe200078e3cff */
[----:B------:R-:W-:Y:S06]  /*cb00*/  @!P2 BRA `(.L_x_274) ;  /* 0x000000080040a947 */ /* 0x000fec0003800000 */
[----:B------:R-:W-:Y:S01]  /*cb10*/  LOP3.LUT P2, RZ, R18, 0x1, RZ, 0xc0, !PT ;  /* 0x0000000112ff7812 */ /* 0x000fe2000784c0ff */
[----:B------:R-:W-:-:S12]  /*cb20*/  VIADD R8, R0, 0xffffffff ;  /* 0xffffffff00087836 */ /* 0x000fd80000000000 */
[----:B------:R-:W-:Y:S05]  /*cb30*/  @!P2 BRA `(.L_x_275) ;  /* 0x000000000050a947 */ /* 0x000fea0003800000 */
[----:B------:R-:W2:Y:S01]  /*cb40*/  LDL R10, [R1+0xc] ;  /* 0x00000c00010a7983 */ /* 0x000ea20000100800 */
[----:B------:R-:W0:Y:S01]  /*cb50*/  LDC R4, c[0x0][0x43c] ;  /* 0x00010f00ff047b82 */ /* 0x000e220000000800 */
[----:B------:R-:W-:Y:S02]  /*cb60*/  ULDC.64 UR4, c[0x0][0x428] ;  /* 0x00010a0000047ab9 */ /* 0x000fe40000000a00 */
[----:B------:R-:W3:Y:S01]  /*cb70*/  LDL R9, [R1] ;  /* 0x0000000001097983 */ /* 0x000ee20000100800 */
[----:B0-----:R-:W-:-:S13]  /*cb80*/  ISETP.NE.AND P0, PT, R4, 0x1, PT ;  /* 0x000000010400780c */ /* 0x001fda0003f05270 */
        /* <DEDUP_REMOVED lines=15> */
.L_x_275:
        /* <DEDUP_REMOVED lines=8> */
.L_x_353:
[----:B------:R-:W-:Y:S05]  /*cd00*/  BSYNC B2 ;  /* 0x0000000000027941 */ /* 0x000fea0003800000 */
.L_x_276:
        /* <DEDUP_REMOVED lines=9> */
.L_x_279:
[----:B------:R-:W-:Y:S05]  /*cda0*/  BSYNC B2 ;  /* 0x0000000000027941 */ /* 0x000fea0003800000 */
.L_x_278:
[----:B------:R-:W-:Y:S01]  /*cdb0*/  IMAD.MOV.U32 R10, RZ, RZ, RZ ;  /* 0x000000ffff0a7224 */ /* 0x000fe200078e00ff */
[----:B------:R-:W-:Y:S01]  /*cdc0*/  UIADD3 UR4, UP0, UR40, 0x370, URZ ;  /* 0x0000037028047890 */ /* 0x000fe2000ff1e03f */
[----:B------:R-:W-:Y:S01]  /*cdd0*/  IMAD.U32 R9, RZ, RZ, UR37 ;  /* 0x00000025ff097e24 */ /* 0x000fe2000f8e00ff */
        /* <DEDUP_REMOVED lines=9> */
.L_x_280:
        /* <DEDUP_REMOVED lines=13> */
.L_x_354:
[----:B------:R-:W-:Y:S05]  /*cf40*/  BSYNC B2 ;  /* 0x0000000000027941 */ /* 0x000fea0003800000 */
.L_x_281:
        /* <DEDUP_REMOVED lines=11> */
.L_x_284:
[----:B------:R-:W-:Y:S05]  /*d000*/  BSYNC B2 ;  /* 0x0000000000027941 */ /* 0x000fea0003800000 */
.L_x_283:
        /* <DEDUP_REMOVED lines=9> */
.L_x_285:
        /* <DEDUP_REMOVED lines=15> */
.L_x_286:
        /* <DEDUP_REMOVED lines=15> */
.L_x_287:
        /* <DEDUP_REMOVED lines=15> */
.L_x_288:
        /* <DEDUP_REMOVED lines=10> */
.L_x_274:
[----:B------:R-:W-:Y:S05]  /*d410*/  BSYNC B1 ;  /* 0x0000000000017941 */ /* 0x000fea0003800000 */
.L_x_273:
[----:B------:R-:W-:Y:S01]  /*d420*/  VIADD R7, R7, 0x1 ;  /* 0x0000000107077836 */ /* 0x000fe20000000000 */
[C---:B------:R-:W-:Y:S01]  /*d430*/  ISETP.GT.AND P1, PT, R0.reuse, 0x1, PT ;  /* 0x000000010000780c */ /* 0x040fe20003f24270 */
[----:B------:R-:W-:-:S03]  /*d440*/  VIADD R0, R0, 0xfffffffe ;  /* 0xfffffffe00007836 */ /* 0x000fc60000000000 */
[----:B------:R-:W-:-:S04]  /*d450*/  ISETP.NE.AND P0, PT, R7, 0x2, PT ;  /* 0x000000020700780c */ /* 0x000fc80003f05270 */
[----:B------:R-:W-:Y:S02]  /*d460*/  SEL R2, RZ, 0x1, P0 ;  /* 0x00000001ff027807 */ /* 0x000fe40000000000 */
[----:B------:R-:W-:Y:S02]  /*d470*/  SEL R19, R7, RZ, P0 ;  /* 0x000000ff07137207 */ /* 0x000fe40000000000 */
[----:B------:R-:W-:-:S05]  /*d480*/  LOP3.LUT R2, R6, R2, RZ, 0x3c, !PT ;  /* 0x0000000206027212 */ /* 0x000fca00078e3cff */
[----:B------:R2:W-:Y:S01]  /*d490*/  STL [R1+0x8], R2 ;  /* 0x0000080201007387 */ /* 0x0005e20000100800 */
[----:B------:R-:W-:Y:S05]  /*d4a0*/  @P1 BRA `(.L_x_289) ;  /* 0xffffffec00201947 */ /* 0x000fea000383ffff */
.L_x_256:
[----:B------:R-:W-:Y:S05]  /*d4b0*/  BSYNC B0 ;  /* 0x0000000000007941 */ /* 0x000fea0003800000 */
.L_x_238:
        /* <DEDUP_REMOVED lines=10> */
.L_x_210:
[----:B0-----:R-:W0:Y:S01]  /*d560*/  S2R R3, SR_CgaCtaId ;  /* 0x0000000000037919 */ /* 0x001e220000008800 */
[----:B------:R-:W-:Y:S01]  /*d570*/  MOV R0, 0x400 ;  /* 0x0000040000007802 */ /* 0x000fe20000000f00 */
[----:B------:R-:W-:Y:S03]  /*d580*/  BSSY B0, `(.L_x_291) ;  /* 0x0000005000007945 */ /* 0x000fe60003800000 */
[----:B0-----:R-:W-:Y:S02]  /*d590*/  LEA R0, R3, R0, 0x18 ;  /* 0x0000000003007211 */ /* 0x001fe400078ec0ff */
[----:B------:R-:W-:-:S04]  /*d5a0*/  SHF.L.U32 R3, R2, 0x1f, RZ ;  /* 0x0000001f02037819 */ /* 0x000fc800000006ff */
[----:B------:R-:W0:Y:S02]  /*d5b0*/  SYNCS.PHASECHK.TRANS64.TRYWAIT P0, [R0+URZ+0x32420], R3 ;  /* 0x03242003000075a7 */ /* 0x000e24000800017f */
[----:B0-----:R-:W-:Y:S05]  /*d5c0*/  @!P0 BRA `(.L_x_292) ;  /* 0x0000002000988947 */ /* 0x001fea0003800000 */
.L_x_355:
[----:B------:R-:W-:Y:S05]  /*d5d0*/  BSYNC B0 ;  /* 0x0000000000007941 */ /* 0x000fea0003800000 */
.L_x_291:
[----:B------:R-:W-:-:S03]  /*d5e0*/  UMOV UR4, 0xffffffff ;  /* 0xffffffff00047882 */ /* 0x000fc60000000000 */
[----:B------:R-:W-:Y:S05]  /*d5f0*/  BRA.DIV UR4, `(.L_x_293) ;  /* 0x0000002204a07947 */ /* 0x000fea000b800000 */
[----:B------:R-:W2:Y:S02]  /*d600*/  S2R R2, SR_TID.X ;  /* 0x0000000000027919 */ /* 0x000ea40000002100 */
[----:B--2---:R-:W-:-:S04]  /*d610*/  SHF.R.U32.HI R2, RZ, 0x5, R2 ;  /* 0x00000005ff027819 */ /* 0x004fc80000011602 */
[----:B------:R-:W-:-:S05]  /*d620*/  LOP3.LUT R2, R2, 0x3, RZ, 0xc0, !PT ;  /* 0x0000000302027812 */ /* 0x000fca00078ec0ff */
[----:B------:R2:W3:Y:S02]  /*d630*/  SHFL.IDX PT, R14, R2, RZ, 0x1f ;  /* 0x00001fff020e7589 */ /* 0x0004e400000e0000 */
.L_x_358:
[----:B---3--:R-:W-:Y:S01]  /*d640*/  ISETP.NE.AND P0, PT, R14, RZ, PT ;  /* 0x000000ff0e00720c */ /* 0x008fe20003f05270 */
[----:B------:R-:W-:-:S12]  /*d650*/  BSSY B0, `(.L_x_294) ;  /* 0x0000025000007945 */ /* 0x000fd80003800000 */
[----:B------:R-:W-:Y:S05]  /*d660*/  @P0 BRA `(.L_x_295) ;  /* 0x00000000008c0947 */ /* 0x000fea0003800000 */
[----:B------:R-:W-:-:S03]  /*d670*/  UMOV UR4, 0xffffffff ;  /* 0xffffffff00047882 */ /* 0x000fc60000000000 */
[----:B------:R-:W-:Y:S05]  /*d680*/  BRA.DIV UR4, `(.L_x_296) ;  /* 0x0000002204b07947 */ /* 0x000fea000b800000 */
[----:B------:R-:W-:-:S13]  /*d690*/  ELECT P6, URZ, PT ;  /* 0x00000000003f782f */ /* 0x000fda00038c0000 */
.L_x_361:
[----:B------:R-:W-:Y:S05]  /*d6a0*/  @!P6 BRA `(.L_x_295) ;  /* 0x00000000007ce947 */ /* 0x000fea0003800000 */
[----:B------:R-:W-:-:S06]  /*d6b0*/  ULOP3.LUT UR4, UR36, 0x2, URZ, 0xfc, !UPT ;  /* 0x0000000224047892 */ /* 0x000fcc000f8efc3f */
[----:B--2---:R-:W-:-:S05]  /*d6c0*/  IMAD.U32 R2, RZ, RZ, UR4 ;  /* 0x00000004ff027e24 */ /* 0x004fca000f8e00ff */
[----:B------:R-:W-:-:S13]  /*d6d0*/  ISETP.NE.AND P2, PT, R2, 0x3, PT ;  /* 0x000000030200780c */ /* 0x000fda0003f45270 */
[----:B------:R-:W-:Y:S05]  /*d6e0*/  @!P2 BRA `(.L_x_297) ;  /* 0x000000000004a947 */ /* 0x000fea0003800000 */
[----:B------:R-:W-:Y:S01]  /*d6f0*/  BPT.TRAP 0x1 ;  /* 0x000000040000795c */ /* 0x000fe20000300000 */
.L_x_297:
[----:B------:R-:W1:Y:S01]  /*d700*/  LDL.LU R7, [R1+0x8] ;  /* 0x0000080001077983 */ /* 0x000e620000300800 */
[----:B------:R-:W-:Y:S02]  /*d710*/  VIADD R2, R0, 0x32440 ;  /* 0x0003244000027836 */ /* 0x000fe40000000000 */
[C---:B0-----:R-:W-:Y:S02]  /*d720*/  VIADD R3, R19.reuse, 0x1 ;  /* 0x0000000113037836 */ /* 0x041fe40000000000 */
[----:B------:R-:W-:-:S03]  /*d730*/  IMAD R6, R19, 0x8, R2 ;  /* 0x0000000813067824 */ /* 0x000fc600078e0202 */
[----:B------:R-:W-:-:S04]  /*d740*/  ISETP.NE.AND P1, PT, R3, 0x2, PT ;  /* 0x000000020300780c */ /* 0x000fc80003f25270 */
[----:B------:R-:W-:Y:S02]  /*d750*/  SEL R4, RZ, 0x1, P1 ;  /* 0x00000001ff047807 */ /* 0x000fe40000800000 */
[----:B------:R-:W-:Y:S02]  /*d760*/  SEL R3, R3, RZ, P1 ;  /* 0x000000ff03037207 */ /* 0x000fe40000800000 */
[C---:B-1----:R-:W-:Y:S02]  /*d770*/  SHF.L.U32 R5, R7.reuse, 0x1f, RZ ;  /* 0x0000001f07057819 */ /* 0x042fe400000006ff */
[----:B------:R-:W-:Y:S01]  /*d780*/  LOP3.LUT R4, R7, R4, RZ, 0x3c, !PT ;  /* 0x0000000407047212 */ /* 0x000fe200078e3cff */
[----:B------:R-:W-:Y:S01]  /*d790*/  IMAD R7, R3, 0x8, R2 ;  /* 0x0000000803077824 */ /* 0x000fe200078e0202 */
[----:B------:R-:W0:Y:S02]  /*d7a0*/  SYNCS.PHASECHK.TRANS64.TRYWAIT P0, [R6+URZ], R5 ;  /* 0x00000005060075a7 */ /* 0x000e24000800017f */
[----:B------:R-:W-:Y:S01]  /*d7b0*/  SHF.L.U32 R2, R4, 0x1f, RZ ;  /* 0x0000001f04027819 */ /* 0x000fe200000006ff */
[----:B0-----:R-:W-:Y:S06]  /*d7c0*/  @!P0 BRA `(.L_x_298) ;  /* 0x0000002000808947 */ /* 0x001fec0003800000 */
.L_x_362:
[----:B------:R-:W1:Y:S02]  /*d7d0*/  SYNCS.PHASECHK.TRANS64.TRYWAIT P0, [R7+URZ], R2 ;  /* 0x00000002070075a7 */ /* 0x000e64000800017f */
[----:B-1----:R-:W-:Y:S05]  /*d7e0*/  @!P0 BRA `(.L_x_299) ;  /* 0x00000020008c8947 */ /* 0x002fea0003800000 */
.L_x_363:
[----:B------:R-:W-:Y:S05]  /*d7f0*/  @!P2 BRA `(.L_x_300) ;  /* 0x000000000004a947 */ /* 0x000fea0003800000 */
[----:B------:R-:W-:Y:S01]  /*d800*/  BPT.TRAP 0x1 ;  /* 0x000000040000795c */ /* 0x000fe20000300000 */
.L_x_300:
[----:B------:R-:W-:-:S04]  /*d810*/  VIADD R0, R0, 0x32460 ;  /* 0x0003246000007836 */ /* 0x000fc80000000000 */
[----:B------:R-:W-:-:S04]  /*d820*/  IMAD R4, R19, 0x8, R0 ;  /* 0x0000000813047824 */ /* 0x000fc800078e0200 */
[----:B------:R-:W2:Y:S02]  /*d830*/  SYNCS.PHASECHK.TRANS64.TRYWAIT P0, [R4+URZ], R5 ;  /* 0x00000005040075a7 */ /* 0x000ea4000800017f */
[----:B--2---:R-:W-:Y:S05]  /*d840*/  @!P0 BRA `(.L_x_301) ;  /* 0x0000002000888947 */ /* 0x004fea0003800000 */
.L_x_364:
[----:B------:R-:W-:-:S07]  /*d850*/  IMAD R3, R3, 0x8, R0 ;  /* 0x0000000803037824 */ /* 0x000fce00078e0200 */
.L_x_302:
[----:B---3--:R3:W4:Y:S02]  /*d860*/  SYNCS.PHASECHK.TRANS64.TRYWAIT P0, [R3+URZ], R2 ;  /* 0x00000002030075a7 */ /* 0x008724000800017f */
[----:B----4-:R-:W-:Y:S05]  /*d870*/  @!P0 NANOSLEEP.SYNCS 0x989680 ;  /* 0x009896800000895d */ /* 0x010fea0003900000 */
[----:B------:R-:W4:Y:S02]  /*d880*/  @!P0 SYNCS.PHASECHK.TRANS64 P0, [R3+URZ], R2 ;  /* 0x00000002030085a7 */ /* 0x000f24000800007f */
[----:B----4-:R-:W-:Y:S05]  /*d890*/  @!P0 BRA `(.L_x_302) ;  /* 0xfffffffc00f08947 */ /* 0x010fea000383ffff */
.L_x_295:
[----:B------:R-:W-:Y:S05]  /*d8a0*/  BSYNC B0 ;  /* 0x0000000000007941 */ /* 0x000fea0003800000 */
.L_x_294:
[----:B------:R-:W-:Y:S05]  /*d8b0*/  EXIT ;  /* 0x000000000000794d */ /* 0x000fea0003800000 */
.L_x_181:
[----:B0-----:R-:W-:-:S04]  /*d8c0*/  IMAD.U32 R3, RZ, RZ, UR50 ;  /* 0x00000032ff037e24 */ /* 0x001fc8000f8e00ff */
[----:B------:R0:W1:Y:S03]  /*d8d0*/  SYNCS.PHASECHK.TRANS64.TRYWAIT P0, [R3+URZ+0x32400], R0 ;  /* 0x03240000030075a7 */ /* 0x000066000800017f */
[----:B-1----:R-:W-:Y:S05]  /*d8e0*/  @!P0 NANOSLEEP.SYNCS 0x989680 ;  /* 0x009896800000895d */ /* 0x002fea0003900000 */
[----:B------:R-:W1:Y:S02]  /*d8f0*/  @!P0 SYNCS.PHASECHK.TRANS64 P0, [R3+URZ+0x32400], R0 ;  /* 0x03240000030085a7 */ /* 0x000e64000800007f */
[----:B-1----:R-:W-:Y:S05]  /*d900*/  @!P0 BRA `(.L_x_181) ;  /* 0xfffffffc00ec8947 */ /* 0x002fea000383ffff */
[----:B------:R-:W-:Y:S05]  /*d910*/  BRA `(.L_x_303) ;  /* 0xffffff38002c7947 */ /* 0x000fea000383ffff */
.L_x_185:
[----:B-1----:R-:W-:-:S04]  /*d920*/  IMAD.U32 R4, RZ, RZ, UR26 ;  /* 0x0000001aff047e24 */ /* 0x002fc8000f8e00ff */
[----:B------:R1:W2:Y:S03]  /*d930*/  SYNCS.PHASECHK.TRANS64.TRYWAIT P1, [R4+URZ+0x32430], R3 ;  /* 0x03243003040075a7 */ /* 0x0002a6000802017f */
[----:B--2---:R-:W-:Y:S05]  /*d940*/  @!P1 NANOSLEEP.SYNCS 0x989680 ;  /* 0x009896800000995d */ /* 0x004fea0003900000 */
[----:B------:R-:W2:Y:S02]  /*d950*/  @!P1 SYNCS.PHASECHK.TRANS64 P1, [R4+URZ+0x32430], R3 ;  /* 0x03243003040095a7 */ /* 0x000ea4000802007f */
[----:B--2---:R-:W-:Y:S05]  /*d960*/  @!P1 BRA `(.L_x_185) ;  /* 0xfffffffc00ec9947 */ /* 0x004fea000383ffff */
[----:B------:R-:W-:Y:S05]  /*d970*/  BRA `(.L_x_184) ;  /* 0xffffff3800507947 */ /* 0x000fea000383ffff */
.L_x_186:
[----:B--2---:R-:W-:-:S04]  /*d980*/  IMAD.U32 R5, RZ, RZ, UR50 ;  /* 0x00000032ff057e24 */ /* 0x004fc8000f8e00ff */
[----:B------:R2:W3:Y:S03]  /*d990*/  SYNCS.PHASECHK.TRANS64.TRYWAIT P1, [R5+URZ+0x32410], R0 ;  /* 0x03241000050075a7 */ /* 0x0004e6000802017f */
[----:B---3--:R-:W-:Y:S05]  /*d9a0*/  @!P1 NANOSLEEP.SYNCS 0x989680 ;  /* 0x009896800000995d */ /* 0x008fea0003900000 */
[----:B------:R-:W3:Y:S02]  /*d9b0*/  @!P1 SYNCS.PHASECHK.TRANS64 P1, [R5+URZ+0x32410], R0 ;  /* 0x03241000050095a7 */ /* 0x000ee4000802007f */
[----:B---3--:R-:W-:Y:S05]  /*d9c0*/  @!P1 BRA `(.L_x_186) ;  /* 0xfffffffc00ec9947 */ /* 0x008fea000383ffff */
[----:B------:R-:W-:Y:S05]  /*d9d0*/  BRA `(.L_x_304) ;  /* 0xffffff3800d07947 */ /* 0x000fea000383ffff */
.L_x_190:
[----:B--2---:R-:W-:-:S04]  /*d9e0*/  IMAD.U32 R0, RZ, RZ, UR26 ;  /* 0x0000001aff007e24 */ /* 0x004fc8000f8e00ff */
[----:B------:R2:W4:Y:S03]  /*d9f0*/  SYNCS.PHASECHK.TRANS64.TRYWAIT P1, [R0+URZ+0x32450], R3 ;  /* 0x03245003000075a7 */ /* 0x000526000802017f */
[----:B----4-:R-:W-:Y:S05]  /*da00*/  @!P1 NANOSLEEP.SYNCS 0x989680 ;  /* 0x009896800000995d */ /* 0x010fea0003900000 */
[----:B------:R-:W4:Y:S02]  /*da10*/  @!P1 SYNCS.PHASECHK.TRANS64 P1, [R0+URZ+0x32450], R3 ;  /* 0x03245003000095a7 */ /* 0x000f24000802007f */
[----:B----4-:R-:W-:Y:S05]  /*da20*/  @!P1 BRA `(.L_x_190) ;  /* 0xfffffffc00ec9947 */ /* 0x010fea000383ffff */
[----:B------:R-:W-:Y:S05]  /*da30*/  BRA `(.L_x_189) ;  /* 0xffffff3800d87947 */ /* 0x000fea000383ffff */
.L_x_195:
[----:B--2---:R-:W-:-:S04]  /*da40*/  IMAD.U32 R4, RZ, RZ, UR29 ;  /* 0x0000001dff047e24 */ /* 0x004fc8000f8e00ff */
[----:B------:R2:W3:Y:S03]  /*da50*/  SYNCS.PHASECHK.TRANS64.TRYWAIT P3, [R4+URZ+0x32430], R3 ;  /* 0x03243003040075a7 */ /* 0x0004e6000806017f */
[----:B---3--:R-:W-:Y:S05]  /*da60*/  @!P3 NANOSLEEP.SYNCS 0x989680 ;  /* 0x009896800000b95d */ /* 0x008fea0003900000 */
[----:B------:R-:W3:Y:S02]  /*da70*/  @!P3 SYNCS.PHASECHK.TRANS64 P3, [R4+URZ+0x32430], R3 ;  /* 0x032430030400b5a7 */ /* 0x000ee4000806007f */
[----:B---3--:R-:W-:Y:S05]  /*da80*/  @!P3 BRA `(.L_x_195) ;  /* 0xfffffffc00ecb947 */ /* 0x008fea000383ffff */
[----:B------:R-:W-:Y:S05]  /*da90*/  BRA `(.L_x_194) ;  /* 0xffffff60000c7947 */ /* 0x000fea000383ffff */
.L_x_199:
[----:B--2---:R-:W-:-:S04]  /*daa0*/  IMAD.U32 R4, RZ, RZ, UR29 ;  /* 0x0000001dff047e24 */ /* 0x004fc8000f8e00ff */
[----:B------:R2:W4:Y:S03]  /*dab0*/  SYNCS.PHASECHK.TRANS64.TRYWAIT P3, [R4+URZ+0x32450], R3 ;  /* 0x03245003040075a7 */ /* 0x000526000806017f */
[----:B----4-:R-:W-:Y:S05]  /*dac0*/  @!P3 NANOSLEEP.SYNCS 0x989680 ;  /* 0x009896800000b95d */ /* 0x010fea0003900000 */
[----:B------:R-:W4:Y:S02]  /*dad0*/  @!P3 SYNCS.PHASECHK.TRANS64 P3, [R4+URZ+0x32450], R3 ;  /* 0x032450030400b5a7 */ /* 0x000f24000806007f */
[----:B----4-:R-:W-:Y:S05]  /*dae0*/  @!P3 BRA `(.L_x_199) ;  /* 0xfffffffc00ecb947 */ /* 0x010fea000383ffff */
[----:B------:R-:W-:Y:S05]  /*daf0*/  BRA `(.L_x_198) ;  /* 0xffffff6000647947 */ /* 0x000fea000383ffff */
.L_x_214:
        /* <DEDUP_REMOVED lines=11> */
.L_x_306:
[----:B------:R-:W-:Y:S05]  /*dbb0*/  BSYNC B0 ;  /* 0x0000000000007941 */ /* 0x000fea0003800000 */
.L_x_305:
[----:B------:R-:W-:Y:S05]  /*dbc0*/  BRA `(.L_x_307) ;  /* 0xffffffb800347947 */ /* 0x000fea000383ffff */
.L_x_216:
[----:B------:R-:W-:Y:S01]  /*dbd0*/  BSSY B0, `(.L_x_308) ;  /* 0x0000006000007945 */ /* 0x000fe20003800000 */
[----:B------:R-:W-:-:S07]  /*dbe0*/  IMAD.MOV.U32 R15, RZ, RZ, -0x1 ;  /* 0xffffffffff0f7424 */ /* 0x000fce00078e00ff */
[----:B012---:R-:W-:Y:S05]  /*dbf0*/  WARPSYNC.COLLECTIVE R15, `(.L_x_309) ;  /* 0x000000000f0c7348 */ /* 0x007fea0003c00000 */
[----:B------:R-:W-:Y:S02]  /*dc00*/  ELECT P6, UR62, PT ;  /* 0x00000000003e782f */ /* 0x000fe400038c0000 */
[----:B------:R-:W-:Y:S01]  /*dc10*/  MOV R14, UR62 ;  /* 0x0000003e000e7c02 */ /* 0x000fe20008000f00 */
[----:B012---:R-:W-:Y:S10]  /*dc20*/  ENDCOLLECTIVE ;  /* 0x000000000000791b */ /* 0x007ff40003800000 */
.L_x_309:
[----:B------:R-:W-:Y:S05]  /*dc30*/  BSYNC B0 ;  /* 0x0000000000007941 */ /* 0x000fea0003800000 */
.L_x_308:
[----:B------:R-:W-:Y:S05]  /*dc40*/  BRA `(.L_x_310) ;  /* 0xffffffb800347947 */ /* 0x000fea000383ffff */
.L_x_218:
[----:B--2---:R2:W4:Y:S02]  /*dc50*/  SYNCS.PHASECHK.TRANS64.TRYWAIT P0, [R0+URZ+0x32440], R2 ;  /* 0x03244002000075a7 */ /* 0x004524000800017f */
[----:B----4-:R-:W-:Y:S05]  /*dc60*/  @!P0 NANOSLEEP.SYNCS 0x989680 ;  /* 0x009896800000895d */ /* 0x010fea0003900000 */
[----:B------:R-:W4:Y:S02]  /*dc70*/  @!P0 SYNCS.PHASECHK.TRANS64 P0, [R0+URZ+0x32440], R2 ;  /* 0x03244002000085a7 */ /* 0x000f24000800007f */
[----:B----4-:R-:W-:Y:S05]  /*dc80*/  @!P0 BRA `(.L_x_218) ;  /* 0xfffffffc00f08947 */ /* 0x010fea000383ffff */
[----:B------:R-:W-:Y:S05]  /*dc90*/  BRA `(.L_x_311) ;  /* 0xffffffb800907947 */ /* 0x000fea000383ffff */
.L_x_221:
[----:B------:R-:W-:Y:S01]  /*dca0*/  IMAD.MOV.U32 R13, RZ, RZ, R2 ;  /* 0x000000ffff0d7224 */ /* 0x000fe200078e0002 */
[----:B------:R-:W0:Y:S01]  /*dcb0*/  S2R R5, SR_TID.X ;  /* 0x0000000000057919 */ /* 0x000e220000002100 */
[----:B------:R-:W-:Y:S02]  /*dcc0*/  IMAD.MOV.U32 R12, RZ, RZ, RZ ;  /* 0x000000ffff0c7224 */ /* 0x000fe400078e00ff */
[----:B------:R-:W-:Y:S01]  /*dcd0*/  IMAD.MOV.U32 R11, RZ, RZ, 0x181f ;  /* 0x0000181fff0b7424 */ /* 0x000fe200078e00ff */
[----:B------:R1:W-:Y:S01]  /*dce0*/  STL [R1+0x60], R9 ;  /* 0x0000600901007387 */ /* 0x0003e20000100800 */
[----:B------:R-:W-:-:S07]  /*dcf0*/  IMAD.MOV.U32 R15, RZ, RZ, -0x1 ;  /* 0xffffffffff0f7424 */ /* 0x000fce00078e00ff */
[----:B01---5:R-:W-:Y:S05]  /*dd00*/  WARPSYNC.COLLECTIVE R15, `(.L_x_312) ;  /* 0x000000000f087348 */ /* 0x023fea0003c00000 */
[----:B------:R2:W3:Y:S02]  /*dd10*/  SHFL.IDX P6, R14, R13, R12, R11 ;  /* 0x0000000c0d0e7389 */ /* 0x0004e400000c000b */
[----:B0123-5:R-:W-:Y:S01]  /*dd20*/  ENDCOLLECTIVE ;  /* 0x000000000000791b */ /* 0x02ffe20003800000 */
.L_x_312:
[----:B------:R-:W-:Y:S01]  /*dd30*/  IMAD.MOV.U32 R13, RZ, RZ, R0 ;  /* 0x000000ffff0d7224 */ /* 0x000fe200078e0000 */
[----:B------:R-:W-:Y:S01]  /*dd40*/  LOP3.LUT R5, R5, 0x7f, RZ, 0xc0, !PT ;  /* 0x0000007f05057812 */ /* 0x000fe200078ec0ff */
[----:B------:R-:W-:-:S07]  /*dd50*/  IMAD.MOV.U32 R7, RZ, RZ, R14 ;  /* 0x000000ffff077224 */ /* 0x000fce00078e000e */
[----:B------:R-:W-:Y:S05]  /*dd60*/  WARPSYNC.COLLECTIVE R15, `(.L_x_313) ;  /* 0x000000000f087348 */ /* 0x000fea0003c00000 */
[----:B------:R0:W1:Y:S02]  /*dd70*/  SHFL.IDX P6, R14, R13, R12, R11 ;  /* 0x0000000c0d0e7389 */ /* 0x00006400000c000b */
[----:B01----:R-:W-:Y:S01]  /*dd80*/  ENDCOLLECTIVE ;  /* 0x000000000000791b */ /* 0x003fe20003800000 */
.L_x_313:
[----:B------:R-:W-:Y:S01]  /*dd90*/  ULDC UR4, c[0x0][0x288] ;  /* 0x0000a20000047ab9 */ /* 0x000fe20000000800 */
[----:B------:R-:W-:Y:S01]  /*dda0*/  SHF.R.U32.HI R9, RZ, 0x3, R5 ;  /* 0x00000003ff097819 */ /* 0x000fe20000011605 */
[----:B------:R-:W-:-:S04]  /*ddb0*/  IMAD R3, R6, UR4, RZ ;  /* 0x0000000406037c24 */ /* 0x000fc8000f8e02ff */
[----:B------:R-:W-:-:S05]  /*ddc0*/  IMAD.IADD R9, R9, 0x1, R4 ;  /* 0x0000000109097824 */ /* 0x000fca00078e0204 */
[----:B------:R-:W-:Y:S01]  /*ddd0*/  ISETP.GE.AND P1, PT, R9, R3, PT ;  /* 0x000000030900720c */ /* 0x000fe20003f26270 */
[----:B------:R0:W-:Y:S01]  /*dde0*/  STL [R1+0x10], R9 ;  /* 0x0000100901007387 */ /* 0x0001e20000100800 */
[----:B------:R-:W-:Y:S02]  /*ddf0*/  IMAD.MOV.U32 R13, RZ, RZ, R2 ;  /* 0x000000ffff0d7224 */ /* 0x000fe400078e0002 */
[----:B------:R-:W-:Y:S02]  /*de00*/  IMAD.MOV.U32 R12, RZ, RZ, 0x1 ;  /* 0x00000001ff0c7424 */ /* 0x000fe400078e00ff */
[----:B------:R-:W-:-:S07]  /*de10*/  IMAD.MOV.U32 R5, RZ, RZ, R14 ;  /* 0x000000ffff057224 */ /* 0x000fce00078e000e */
[----:B0-----:R-:W-:Y:S05]  /*de20*/  WARPSYNC.COLLECTIVE R15, `(.L_x_314) ;  /* 0x000000000f087348 */ /* 0x001fea0003c00000 */
[----:B------:R1:W2:Y:S02]  /*de30*/  SHFL.IDX P6, R14, R13, R12, R11 ;  /* 0x0000000c0d0e7389 */ /* 0x0002a400000c000b */
[----:B012---:R-:W-:Y:S01]  /*de40*/  ENDCOLLECTIVE ;  /* 0x000000000000791b */ /* 0x007fe20003800000 */
.L_x_314:
[----:B------:R-:W-:-:S05]  /*de50*/  @!P1 LEA R5, P3, R8, R5, 0x1 ;  /* 0x0000000508059211 */ /* 0x000fca00078608ff */
[----:B------:R-:W-:Y:S02]  /*de60*/  @!P1 IMAD.X R4, RZ, RZ, R7, P3 ;  /* 0x000000ffff049224 */ /* 0x000fe400018e0607 */
[----:B------:R-:W0:Y:S03]  /*de70*/  S2R R7, SR_TID.X ;  /* 0x0000000000077919 */ /* 0x000e260000002100 */
[----:B------:R-:W-:Y:S01]  /*de80*/  @!P1 LOP3.LUT R5, R5, R4, RZ, 0x3c, !PT ;  /* 0x0000000405059212 */ /* 0x000fe200078e3cff */
[----:B------:R-:W-:-:S03]  /*de90*/  IMAD.MOV.U32 R13, RZ, RZ, R0 ;  /* 0x000000ffff0d7224 */ /* 0x000fc600078e0000 */
[----:B------:R-:W-:-:S04]  /*dea0*/  @!P1 LOP3.LUT R4, R5, R4, RZ, 0x3c, !PT ;  /* 0x0000000405049212 */ /* 0x000fc800078e3cff */
[----:B------:R-:W-:Y:S01]  /*deb0*/  @!P1 LOP3.LUT R5, R5, R4, RZ, 0x3c, !PT ;  /* 0x0000000405059212 */ /* 0x000fe200078e3cff */
[----:B------:R-:W-:-:S07]  /*dec0*/  IMAD.MOV.U32 R8, RZ, RZ, R14 ;  /* 0x000000ffff087224 */ /* 0x000fce00078e000e */
[----:B0-----:R-:W-:Y:S05]  /*ded0*/  WARPSYNC.COLLECTIVE R15, `(.L_x_315) ;  /* 0x000000000f087348 */ /* 0x001fea0003c00000 */
[----:B------:R1:W2:Y:S02]  /*dee0*/  SHFL.IDX P6, R14, R13, R12, R11 ;  /* 0x0000000c0d0e7389 */ /* 0x0002a400000c000b */
[----:B012---:R-:W-:Y:S01]  /*def0*/  ENDCOLLECTIVE ;  /* 0x000000000000791b */ /* 0x007fe20003800000 */
.L_x_315:
[----:B------:R-:W-:Y:S01]  /*df00*/  @!PT LDS RZ, [RZ] ;  /* 0x00000000fffff984 */ /* 0x000fe20000000800 */
[----:B------:R-:W-:Y:S01]  /*df10*/  @!PT LDS RZ, [RZ] ;  /* 0x00000000fffff984 */ /* 0x000fe20000000800 */
[----:B------:R-:W-:Y:S01]  /*df20*/  @!PT LDS RZ, [RZ] ;  /* 0x00000000fffff984 */ /* 0x000fe20000000800 */
[----:B------:R0:W-:Y:S01]  /*df30*/  @!P1 LDGSTS.E.BYPASS.LTC128B.128 [R10+0x18400], desc[UR46][R4.64], !P0 ;  /* 0x18400000040a9fae */ /* 0x0001e2000c101d6e */
[----:B------:R-:W-:Y:S02]  /*df40*/  IMAD.MOV.U32 R13, RZ, RZ, R2 ;  /* 0x000000ffff0d7224 */ /* 0x000fe400078e0002 */
[----:B------:R-:W-:Y:S02]  /*df50*/  IMAD.MOV.U32 R12, RZ, RZ, 0x2 ;  /* 0x00000002ff0c7424 */ /* 0x000fe400078e00ff */
[----:B0-----:R-:W-:Y:S02]  /*df60*/  VIADD R5, R9, 0x10 ;  /* 0x0000001009057836 */ /* 0x001fe40000000000 */
[----:B------:R-:W-:-:S03]  /*df70*/  IMAD.SHL.U32 R7, R7, 0x8, RZ ;  /* 0x0000000807077824 */ /* 0x000fc600078e00ff */
[----:B------:R-:W-:Y:S01]  /*df80*/  ISETP.GE.AND P2, PT, R5, R3, PT ;  /* 0x000000030500720c */ /* 0x000fe20003f46270 */
[----:B------:R-:W-:Y:S01]  /*df90*/  IMAD.MOV.U32 R6, RZ, RZ, R14 ;  /* 0x000000ffff067224 */ /* 0x000fe200078e000e */
[----:B------:R-:W-:-:S11]  /*dfa0*/  LOP3.LUT R7, R7, 0x38, RZ, 0xc0, !PT ;  /* 0x0000003807077812 */ /* 0x000fd600078ec0ff */
[----:B------:R-:W-:Y:S05]  /*dfb0*/  WARPSYNC.COLLECTIVE R15, `(.L_x_316) ;  /* 0x000000000f087348 */ /* 0x000fea0003c00000 */
[----:B------:R0:W1:Y:S02]  /*dfc0*/  SHFL.IDX P6, R14, R13, R12, R11 ;  /* 0x0000000c0d0e7389 */ /* 0x00006400000c000b */
[----:B01----:R-:W-:Y:S01]  /*dfd0*/  ENDCOLLECTIVE ;  /* 0x000000000000791b */ /* 0x003fe20003800000 */
.L_x_316:
[----:B------:R0:W-:Y:S01]  /*dfe0*/  STL [R1+0x28], R5 ;  /* 0x0000280501007387 */ /* 0x0001e20000100800 */
[----:B------:R-:W-:Y:S01]  /*dff0*/  IMAD.MOV.U32 R13, RZ, RZ, R0 ;  /* 0x000000ffff0d7224 */ /* 0x000fe200078e0000 */
[----:B0-----:R-:W-:-:S05]  /*e000*/  @!P2 LEA R5, P1, R7, R6, 0x1 ;  /* 0x000000060705a211 */ /* 0x001fca00078208ff */
[----:B------:R-:W-:Y:S02]  /*e010*/  @!P2 IMAD.X R4, RZ, RZ, R8, P1 ;  /* 0x000000ffff04a224 */ /* 0x000fe400008e0608 */
[----:B------:R-:W-:Y:S02]  /*e020*/  VIADD R8, R9, 0x20 ;  /* 0x0000002009087836 */ /* 0x000fe40000000000 */
[----:B------:R-:W-:Y:S01]  /*e030*/  IMAD.MOV.U32 R6, RZ, RZ, R14 ;  /* 0x000000ffff067224 */ /* 0x000fe200078e000e */
[----:B------:R-:W-:-:S07]  /*e040*/  @!P2 LOP3.LUT R5, R5, R4, RZ, 0x3c, !PT ;  /* 0x000000040505a212 */ /* 0x000fce00078e3cff */
[----:B------:R-:W-:Y:S05]  /*e050*/  WARPSYNC.COLLECTIVE R15, `(.L_x_317) ;  /* 0x000000000f087348 */ /* 0x000fea0003c00000 */
[----:B------:R0:W1:Y:S02]  /*e060*/  SHFL.IDX P6, R14, R13, R12, R11 ;  /* 0x0000000c0d0e7389 */ /* 0x00006400000c000b */
[----:B01----:R-:W-:Y:S01]  /*e070*/  ENDCOLLECTIVE ;  /* 0x000000000000791b */ /* 0x003fe20003800000 */
.L_x_317:
[----:B------:R-:W-:Y:S02]  /*e080*/  ISETP.GE.AND P1, PT, R8, R3, PT ;  /* 0x000000030800720c */ /* 0x000fe40003f26270 */
[C---:B------:R-:W-:Y:S01]  /*e090*/  @!P2 LOP3.LUT R4, R5.reuse, R4, RZ, 0x3c, !PT ;  /* 0x000000040504a212 */ /* 0x040fe200078e3cff */
[----:B------:R0:W-:Y:S03]  /*e0a0*/  STL [R1+0x2c], R8 ;  /* 0x00002c0801007387 */ /* 0x0001e60000100800 */
[----:B------:R-:W-:-:S05]  /*e0b0*/  @!P2 LOP3.LUT R5, R5, R4, RZ, 0x3c, !PT ;  /* 0x000000040505a212 */ /* 0x000fca00078e3cff */
[----:B------:R-:W-:Y:S01]  /*e0c0*/  @!PT LDS RZ, [RZ] ;  /* 0x00000000fffff984 */ /* 0x000fe20000000800 */
[----:B------:R-:W-:Y:S01]  /*e0d0*/  @!PT LDS RZ, [RZ] ;  /* 0x00000000fffff984 */ /* 0x000fe20000000800 */
[----:B------:R-:W-:Y:S01]  /*e0e0*/  @!PT LDS RZ, [RZ] ;  /* 0x00000000fffff984 */ /* 0x000fe20000000800 */
[----:B------:R1:W-:Y:S01]  /*e0f0*/  @!P2 LDGSTS.E.BYPASS.LTC128B.128 [R10+0x18c00], desc[UR46][R4.64], !P0 ;  /* 0x18c00000040aafae */ /* 0x0003e2000c101d6e */
[----:B------:R-:W-:Y:S02]  /*e100*/  IMAD.MOV.U32 R13, RZ, RZ, R2 ;  /* 0x000000ffff0d7224 */ /* 0x000fe400078e0002 */
[----:B------:R-:W-:Y:S02]  /*e110*/  IMAD.MOV.U32 R12, RZ, RZ, 0x3 ;  /* 0x00000003ff0c7424 */ /* 0x000fe400078e00ff */
[----:B0-----:R-:W-:-:S05]  /*e120*/  VIADD R8, R9, 0x30 ;  /* 0x0000003009087836 */ /* 0x001fca0000000000 */
[----:B------:R0:W-:Y:S01]  /*e130*/  STL [R1+0x30], R8 ;  /* 0x0000300801007387 */ /* 0x0001e20000100800 */
[----:B-1----:R-:W-:-:S07]  /*e140*/  IMAD.MOV.U32 R4, RZ, RZ, R14 ;  /* 0x000000ffff047224 */ /* 0x002fce00078e000e */
[----:B0-----:R-:W-:Y:S05]  /*e150*/  WARPSYNC.COLLECTIVE R15, `(.L_x_318) ;  /* 0x000000000f087348 */ /* 0x001fea0003c00000 */
[----:B------:R1:W2:Y:S02]  /*e160*/  SHFL.IDX P6, R14, R13, R12, R11 ;  /* 0x0000000c0d0e7389 */ /* 0x0002a400000c000b */
[----:B012---:R-:W-:Y:S01]  /*e170*/  ENDCOLLECTIVE ;  /* 0x000000000000791b */ /* 0x007fe20003800000 */
.L_x_318:
[----:B------:R-:W-:-:S05]  /*e180*/  @!P1 LEA R5, P2, R7, R4, 0x1 ;  /* 0x0000000407059211 */ /* 0x000fca00078408ff */
[----:B------:R-:W-:-:S05]  /*e190*/  @!P1 IMAD.X R4, RZ, RZ, R6, P2 ;  /* 0x000000ffff049224 */ /* 0x000fca00010e0606 */
[----:B------:R-:W-:Y:S01]  /*e1a0*/  @!P1 LOP3.LUT R5, R5, R4, RZ, 0x3c, !PT ;  /* 0x0000000405059212 */ /* 0x000fe200078e3cff */
[----:B------:R-:W-:-:S03]  /*e1b0*/  IMAD.MOV.U32 R13, RZ, RZ, R0 ;  /* 0x000000ffff0d7224 */ /* 0x000fc600078e0000 */
[----:B------:R-:W-:-:S04]  /*e1c0*/  @!P1 LOP3.LUT R4, R5, R4, RZ, 0x3c, !PT ;  /* 0x0000000405049212 */ /* 0x000fc800078e3cff */
[----:B------:R-:W-:Y:S01]  /*e1d0*/  @!P1 LOP3.LUT R5, R5, R4, RZ, 0x3c, !PT ;  /* 0x0000000405059212 */ /* 0x000fe200078e3cff */
[----:B------:R-:W-:-:S04]  /*e1e0*/  IMAD.MOV.U32 R6, RZ, RZ, R14 ;  /* 0x000000ffff067224 */ /* 0x000fc800078e000e */
[----:B------:R-:W-:Y:S01]  /*e1f0*/  @!PT LDS RZ, [RZ] ;  /* 0x00000000fffff984 */ /* 0x000fe20000000800 */
[----:B------:R-:W-:Y:S01]  /*e200*/  @!PT LDS RZ, [RZ] ;  /* 0x00000000fffff984 */ /* 0x000fe20000000800 */
[----:B------:R-:W-:Y:S01]  /*e210*/  @!PT LDS RZ, [RZ] ;  /* 0x00000000fffff984 */ /* 0x000fe20000000800 */
[----:B------:R0:W-:Y:S01]  /*e220*/  @!P1 LDGSTS.E.BYPASS.LTC128B.128 [R10+0x19400], desc[UR46][R4.64], !P0 ;  /* 0x19400000040a9fae */ /* 0x0001e2000c101d6e */
[----:B------:R-:W-:Y:S01]  /*e230*/  ISETP.GE.AND P1, PT, R8, R3, PT ;  /* 0x000000030800720c */ /* 0x000fe20003f26270 */
[----:B------:R-:W-:-:S12]  /*e240*/  VIADD R8, R9, 0x40 ;  /* 0x0000004009087836 */ /* 0x000fd80000000000 */
[----:B0-----:R-:W-:Y:S05]  /*e250*/  WARPSYNC.COLLECTIVE R15, `(.L_x_319) ;  /* 0x000000000f087348 */ /* 0x001fea0003c00000 */
[----:B------:R1:W2:Y:S02]  /*e260*/  SHFL.IDX P6, R14, R13, R12, R11 ;  /* 0x0000000c0d0e7389 */ /* 0x0002a400000c000b */
[----:B012---:R-:W-:Y:S01]  /*e270*/  ENDCOLLECTIVE ;  /* 0x000000000000791b */ /* 0x007fe20003800000 */
.L_x_319:
[----:B------:R0:W-:Y:S01]  /*e280*/  STL [R1+0x34], R8 ;  /* 0x0000340801007387 */ /* 0x0001e20000100800 */
[----:B------:R-:W-:Y:S02]  /*e290*/  IMAD.MOV.U32 R13, RZ, RZ, R2 ;  /* 0x000000ffff0d7224 */ /* 0x000fe400078e0002 */
[----:B------:R-:W-:Y:S02]  /*e2a0*/  IMAD.MOV.U32 R12, RZ, RZ, 0x4 ;  /* 0x00000004ff0c7424 */ /* 0x000fe400078e00ff */
[----:B------:R-:W-:-:S07]  /*e2b0*/  IMAD.MOV.U32 R4, RZ, RZ, R14 ;  /* 0x000000ffff047224 */ /* 0x000fce00078e000e */
[----:B0-----:R-:W-:Y:S05]  /*e2c0*/  WARPSYNC.COLLECTIVE R15, `(.L_x_320) ;  /* 0x000000000f087348 */ /* 0x001fea0003c00000 */
[----:B------:R1:W2:Y:S02]  /*e2d0*/  SHFL.IDX P6, R14, R13, R12, R11 ;  /* 0x0000000c0d0e7389 */ /* 0x0002a400000c000b */
[----:B012---:R-:W-:Y:S01]  /*e2e0*/  ENDCOLLECTIVE ;  /* 0x000000000000791b */ /* 0x007fe20003800000 */
.L_x_320:
        /* <DEDUP_REMOVED lines=10> */
.L_x_321:
[----:B------:R-:W-:Y:S01]  /*e390*/  @!PT LDS RZ, [RZ] ;  /* 0x00000000fffff984 */ /* 0x000fe20000000800 */
[----:B------:R-:W-:Y:S01]  /*e3a0*/  @!PT LDS RZ, [RZ] ;  /* 0x00000000fffff984 */ /* 0x000fe20000000800 */
[----:B------:R-:W-:Y:S01]  /*e3b0*/  @!PT LDS RZ, [RZ] ;  /* 0x00000000fffff984 */ /* 0x000fe20000000800 */
[----:B------:R0:W-:Y:S01]  /*e3c0*/  @!P1 LDGSTS.E.BYPASS.LTC128B.128 [R10+0x19c00], desc[UR46][R4.64], !P0 ;  /* 0x19c00000040a9fae */ /* 0x0001e2000c101d6e */
[----:B------:R-:W-:Y:S01]  /*e3d0*/  ISETP.GE.AND P1, PT, R8, R3, PT ;  /* 0x000000030800720c */ /* 0x000fe20003f26270 */
[----:B------:R-:W-:-:S05]  /*e3e0*/  VIADD R8, R9, 0x50 ;  /* 0x0000005009087836 */ /* 0x000fca0000000000 */
[----:B------:R1:W-:Y:S01]  /*e3f0*/  STL [R1+0x38], R8 ;  /* 0x0000380801007387 */ /* 0x0003e20000100800 */
[----:B------:R-:W-:Y:S02]  /*e400*/  IMAD.MOV.U32 R13, RZ, RZ, R2 ;  /* 0x000000ffff0d7224 */ /* 0x000fe400078e0002 */
[----:B------:R-:W-:Y:S02]  /*e410*/  IMAD.MOV.U32 R12, RZ, RZ, 0x5 ;  /* 0x00000005ff0c7424 */ /* 0x000fe400078e00ff */
[----:B0-----:R-:W-:-:S07]  /*e420*/  IMAD.MOV.U32 R4, RZ, RZ, R14 ;  /* 0x000000ffff047224 */ /* 0x001fce00078e000e */
[----:B-1----:R-:W-:Y:S05]  /*e430*/  WARPSYNC.COLLECTIVE R15, `(.L_x_322) ;  /* 0x000000000f087348 */ /* 0x002fea0003c00000 */
[----:B------:R0:W2:Y:S02]  /*e440*/  SHFL.IDX P6, R14, R13, R12, R11 ;  /* 0x0000000c0d0e7389 */ /* 0x0000a400000c000b */
[----:B012---:R-:W-:Y:S01]  /*e450*/  ENDCOLLECTIVE ;  /* 0x000000000000791b */ /* 0x007fe20003800000 */
.L_x_322:
        /* <DEDUP_REMOVED lines=10> */
.L_x_323:
[----:B------:R-:W-:Y:S01]  /*e500*/  @!PT LDS RZ, [RZ] ;  /* 0x00000000fffff984 */ /* 0x000fe20000000800 */
[----:B------:R-:W-:Y:S01]  /*e510*/  @!PT LDS RZ, [RZ] ;  /* 0x00000000fffff984 */ /* 0x000fe20000000800 */
[----:B------:R-:W-:Y:S01]  /*e520*/  @!PT LDS RZ, [RZ] ;  /* 0x00000000fffff984 */ /* 0x000fe20000000800 */
[----:B------:R0:W-:Y:S01]  /*e530*/  @!P1 LDGSTS.E.BYPASS.LTC128B.128 [R10+0x1a400], desc[UR46][R4.64], !P0 ;  /* 0x1a400000040a9fae */ /* 0x0001e2000c101d6e */
[----:B------:R-:W-:Y:S01]  /*e540*/  ISETP.GE.AND P1, PT, R8, R3, PT ;  /* 0x000000030800720c */ /* 0x000fe20003f26270 */
[----:B------:R-:W-:Y:S02]  /*e550*/  VIADD R8, R9, 0x60 ;  /* 0x0000006009087836 */ /* 0x000fe40000000000 */
[----:B------:R1:W5:Y:S01]  /*e560*/  LDL.LU R9, [R1+0x60] ;  /* 0x0000600001097983 */ /* 0x0003620000300800 */
[----:B------:R-:W-:Y:S02]  /*e570*/  IMAD.MOV.U32 R13, RZ, RZ, R2 ;  /* 0x000000ffff0d7224 */ /* 0x000fe400078e0002 */
[----:B------:R-:W-:Y:S02]  /*e580*/  IMAD.MOV.U32 R12, RZ, RZ, 0x6 ;  /* 0x00000006ff0c7424 */ /* 0x000fe400078e00ff */
[----:B01----:R-:W-:-:S07]  /*e590*/  IMAD.MOV.U32 R4, RZ, RZ, R14 ;  /* 0x000000ffff047224 */ /* 0x003fce00078e000e */
[----:B-----5:R-:W-:Y:S05]  /*e5a0*/  WARPSYNC.COLLECTIVE R15, `(.L_x_324) ;  /* 0x000000000f087348 */ /* 0x020fea0003c00000 */
[----:B------:R0:W1:Y:S02]  /*e5b0*/  SHFL.IDX P6, R14, R13, R12, R11 ;  /* 0x0000000c0d0e7389 */ /* 0x00006400000c000b */
[----:B01---5:R-:W-:Y:S01]  /*e5c0*/  ENDCOLLECTIVE ;  /* 0x000000000000791b */ /* 0x023fe20003800000 */
.L_x_324:
        /* <DEDUP_REMOVED lines=10> */
.L_x_325:
[----:B------:R-:W-:Y:S01]  /*e670*/  @!PT LDS RZ, [RZ] ;  /* 0x00000000fffff984 */ /* 0x000fe20000000800 */
[----:B------:R-:W-:Y:S01]  /*e680*/  @!PT LDS RZ, [RZ] ;  /* 0x00000000fffff984 */ /* 0x000fe20000000800 */
[----:B------:R-:W-:Y:S01]  /*e690*/  @!PT LDS RZ, [RZ] ;  /* 0x00000000fffff984 */ /* 0x000fe20000000800 */
[----:B------:R0:W-:Y:S01]  /*e6a0*/  @!P1 LDGSTS.E.BYPASS.LTC128B.128 [R10+0x1ac00], desc[UR46][R4.64], !P0 ;  /* 0x1ac00000040a9fae */ /* 0x0001e2000c101d6e */
[----:B------:R-:W-:Y:S01]  /*e6b0*/  ISETP.GE.AND P1, PT, R8, R3, PT ;  /* 0x000000030800720c */ /* 0x000fe20003f26270 */
[----:B------:R-:W-:Y:S02]  /*e6c0*/  IMAD.MOV.U32 R13, RZ, RZ, R2 ;  /* 0x000000ffff0d7224 */ /* 0x000fe400078e0002 */
[----:B------:R-:W-:Y:S02]  /*e6d0*/  IMAD.MOV.U32 R12, RZ, RZ, 0x7 ;  /* 0x00000007ff0c7424 */ /* 0x000fe400078e00ff */
[----:B0-----:R-:W-:-:S08]  /*e6e0*/  IMAD.MOV.U32 R4, RZ, RZ, R14 ;  /* 0x000000ffff047224 */ /* 0x001fd000078e000e */
[----:B------:R-:W-:Y:S05]  /*e6f0*/  WARPSYNC.COLLECTIVE R15, `(.L_x_326) ;  /* 0x000000000f087348 */ /* 0x000fea0003c00000 */
[----:B------:R0:W1:Y:S02]  /*e700*/  SHFL.IDX P6, R14, R13, R12, R11 ;  /* 0x0000000c0d0e7389 */ /* 0x00006400000c000b */
[----:B01----:R-:W-:Y:S01]  /*e710*/  ENDCOLLECTIVE ;  /* 0x000000000000791b */ /* 0x003fe20003800000 */
.L_x_326:
[----:B------:R-:W-:-:S05]  /*e720*/  @!P1 LEA R5, P2, R7, R4, 0x1 ;  /* 0x0000000407059211 */ /* 0x000fca00078408ff */
[----:B------:R-:W-:-:S05]  /*e730*/  @!P1 IMAD.X R4, RZ, RZ, R6, P2 ;  /* 0x000000ffff049224 */ /* 0x000fca00010e0606 */
[----:B------:R-:W-:-:S04]  /*e740*/  @!P1 LOP3.LUT R5, R5, R4, RZ, 0x3c, !PT ;  /* 0x0000000405059212 */ /* 0x000fc800078e3cff */
[----:B------:R-:W-:Y:S01]  /*e750*/  @!P1 LOP3.LUT R4, R5, R4, RZ, 0x3c, !PT ;  /* 0x0000000405049212 */ /* 0x000fe200078e3cff */
[----:B------:R-:W-:-:S03]  /*e760*/  IMAD.MOV.U32 R13, RZ, RZ, R0 ;  /* 0x000000ffff0d7224 */ /* 0x000fc600078e0000 */
[----:B------:R-:W-:-:S05]  /*e770*/  @!P1 LOP3.LUT R5, R5, R4, RZ, 0x3c, !PT ;  /* 0x0000000405059212 */ /* 0x000fca00078e3cff */
[----:B------:R-:W-:Y:S01]  /*e780*/  @!PT LDS RZ, [RZ] ;  /* 0x00000000fffff984 */ /* 0x000fe20000000800 */
[----:B------:R-:W-:Y:S01]  /*e790*/  @!PT LDS RZ, [RZ] ;  /* 0x00000000fffff984 */ /* 0x000fe20000000800 */
[----:B------:R-:W-:Y:S01]  /*e7a0*/  @!PT LDS RZ, [RZ] ;  /* 0x00000000fffff984 */ /* 0x000fe20000000800 */
[----:B------:R0:W-:Y:S04]  /*e7b0*/  @!P1 LDGSTS.E.BYPASS.LTC128B.128 [R10+0x1b400], desc[UR46][R4.64], !P0 ;  /* 0x1b400000040a9fae */ /* 0x0001e8000c101d6e */
[----:B------:R1:W-:Y:S01]  /*e7c0*/  STL [R1+0x3c], R8 ;  /* 0x00003c0801007387 */ /* 0x0003e20000100800 */
[----:B0-----:R-:W-:-:S07]  /*e7d0*/  IMAD.MOV.U32 R4, RZ, RZ, R14 ;  /* 0x000000ffff047224 */ /* 0x001fce00078e000e */
[----:B-1----:R-:W-:Y:S05]  /*e7e0*/  WARPSYNC.COLLECTIVE R15, `(.L_x_327) ;  /* 0x000000000f087348 */ /* 0x002fea0003c00000 */
[----:B------:R0:W2:Y:S02]  /*e7f0*/  SHFL.IDX P6, R14, R13, R12, R11 ;  /* 0x0000000c0d0e7389 */ /* 0x0000a400000c000b */
[----:B012---:R-:W-:Y:S01]  /*e800*/  ENDCOLLECTIVE ;  /* 0x000000000000791b */ /* 0x007fe20003800000 */
.L_x_327:
[----:B------:R-:W-:Y:S01]  /*e810*/  IMAD.MOV.U32 R0, RZ, RZ, R14 ;  /* 0x000000ffff007224 */ /* 0x000fe200078e000e */
[----:B------:R-:W-:Y:S06]  /*e820*/  BRA `(.L_x_328) ;  /* 0xffffffb800e07947 */ /* 0x000fec000383ffff */
.L_x_223:
[----:B------:R-:W-:Y:S01]  /*e830*/  BSSY B0, `(.L_x_329) ;  /* 0x0000008000007945 */ /* 0x000fe20003800000 */
[----:B------:R-:W-:Y:S02]  /*e840*/  IMAD.MOV.U32 R13, RZ, RZ, R4 ;  /* 0x000000ffff0d7224 */ /* 0x000fe400078e0004 */
[----:B------:R-:W-:Y:S02]  /*e850*/  IMAD.MOV.U32 R12, RZ, RZ, RZ ;  /* 0x000000ffff0c7224 */ /* 0x000fe400078e00ff */
[----:B------:R-:W-:Y:S02]  /*e860*/  IMAD.MOV.U32 R11, RZ, RZ, 0x181f ;  /* 0x0000181fff0b7424 */ /* 0x000fe400078e00ff */
[----:B------:R-:W-:-:S07]  /*e870*/  IMAD.MOV.U32 R15, RZ, RZ, -0x1 ;  /* 0xffffffffff0f7424 */ /* 0x000fce00078e00ff */
[----:B------:R-:W-:Y:S05]  /*e880*/  WARPSYNC.COLLECTIVE R15, `(.L_x_330) ;  /* 0x000000000f087348 */ /* 0x000fea0003c00000 */
[----:B------:R0:W1:Y:S02]  /*e890*/  SHFL.IDX P6, R14, R13, R12, R11 ;  /* 0x0000000c0d0e7389 */ /* 0x00006400000c000b */
[----:B01----:R-:W-:Y:S01]  /*e8a0*/  ENDCOLLECTIVE ;  /* 0x000000000000791b */ /* 0x003fe20003800000 */
.L_x_330:
[----:B------:R-:W-:Y:S05]  /*e8b0*/  BSYNC B0 ;  /* 0x0000000000007941 */ /* 0x000fea0003800000 */
.L_x_329:
[----:B------:R-:W-:Y:S01]  /*e8c0*/  IMAD.MOV.U32 R13, RZ, RZ, R5 ;  /* 0x000000ffff0d7224 */ /* 0x000fe200078e0005 */
[----:B------:R0:W5:Y:S01]  /*e8d0*/  LDL.LU R10, [R1+0x38] ;  /* 0x00003800010a7983 */ /* 0x0001620000300800 */
[----:B------:R-:W-:Y:S02]  /*e8e0*/  IMAD.MOV.U32 R12, RZ, RZ, RZ ;  /* 0x000000ffff0c7224 */ /* 0x000fe400078e00ff */
[----:B------:R-:W-:Y:S01]  /*e8f0*/  IMAD.MOV.U32 R11, RZ, RZ, 0x181f ;  /* 0x0000181fff0b7424 */ /* 0x000fe200078e00ff */
[----:B------:R0:W5:Y:S01]  /*e900*/  LDL.LU R9, [R1+0x3c] ;  /* 0x00003c0001097983 */ /* 0x0001620000300800 */
[----:B------:R-:W-:Y:S02]  /*e910*/  IMAD.MOV.U32 R15, RZ, RZ, -0x1 ;  /* 0xffffffffff0f7424 */ /* 0x000fe400078e00ff */
[----:B------:R-:W-:Y:S01]  /*e920*/  IMAD.MOV.U32 R2, RZ, RZ, R14 ;  /* 0x000000ffff027224 */ /* 0x000fe200078e000e */
[----:B------:R0:W5:Y:S06]  /*e930*/  LDL R7, [R1+0x4] ;  /* 0x0000040001077983 */ /* 0x00016c0000100800 */
[----:B0----5:R-:W-:Y:S05]  /*e940*/  WARPSYNC.COLLECTIVE R15, `(.L_x_331) ;  /* 0x000000000f087348 */ /* 0x021fea0003c00000 */
[----:B------:R1:W2:Y:S02]  /*e950*/  SHFL.IDX P6, R14, R13, R12, R11 ;  /* 0x0000000c0d0e7389 */ /* 0x0002a400000c000b */
[----:B012--5:R-:W-:Y:S01]  /*e960*/  ENDCOLLECTIVE ;  /* 0x000000000000791b */ /* 0x027fe20003800000 */
.L_x_331:
[----:B------:R-:W-:Y:S01]  /*e970*/  ULDC UR4, c[0x0][0x288] ;  /* 0x0000a20000047ab9 */ /* 0x000fe20000000800 */
[----:B------:R-:W2:Y:S04]  /*e980*/  LDL.LU R13, [R1+0x28] ;  /* 0x00002800010d7983 */ /* 0x000ea80000300800 */
[----:B------:R-:W3:Y:S04]  /*e990*/  LDL.LU R12, [R1+0x2c] ;  /* 0x00002c00010c7983 */ /* 0x000ee80000300800 */
[----:B------:R-:W4:Y:S04]  /*e9a0*/  LDL.LU R11, [R1+0x30] ;  /* 0x00003000010b7983 */ /* 0x000f280000300800 */
[----:B------:R-:W5:Y:S01]  /*e9b0*/  LDL.LU R15, [R1+0x34] ;  /* 0x00003400010f7983 */ /* 0x000f620000300800 */
[----:B------:R-:W-:-:S03]  /*e9c0*/  IMAD.MOV.U32 R3, RZ, RZ, R14 ;  /* 0x000000ffff037224 */ /* 0x000fc600078e000e */
[----:B------:R-:W5:Y:S01]  /*e9d0*/  LDL.LU R14, [R1+0x10] ;  /* 0x00001000010e7983 */ /* 0x000f620000300800 */
[----:B------:R-:W-:Y:S01]  /*e9e0*/  IMAD R0, R6, UR4, RZ ;  /* 0x0000000406007c24 */ /* 0x000fe2000f8e02ff */
[----:B------:R-:W-:-:S04]  /*e9f0*/  LOP3.LUT R18, R18, 0xffffffbf, RZ, 0xc0, !PT ;  /* 0xffffffbf12127812 */ /* 0x000fc800078ec0ff */
[-C--:B--2---:R-:W-:Y:S01]  /*ea00*/  ISETP.GE.AND P6, PT, R13, R0.reuse, PT ;  /* 0x000000000d00720c */ /* 0x084fe20003fc6270 */
[----:B------:R-:W-:Y:S01]  /*ea10*/  IMAD.MOV.U32 R13, RZ, RZ, R4 ;  /* 0x000000ffff0d7224 */ /* 0x000fe200078e0004 */
[----:B---3--:R-:W-:Y:S01]  /*ea20*/  ISETP.GE.AND P5, PT, R12, R0, PT ;  /* 0x000000000c00720c */ /* 0x008fe20003fa6270 */
[----:B------:R-:W-:-:S10]  /*ea30*/  IMAD.MOV.U32 R12, RZ, RZ, 0x1 ;  /* 0x00000001ff0c7424 */ /* 0x000fd400078e00ff */
[----:B------:R-:W-:Y:S02]  /*ea40*/  @P6 LOP3.LUT R18, R18, 0x40, RZ, 0xfc, !PT ;  /* 0x0000004012126812 */ /* 0x000fe400078efcff */
[-C--:B----4-:R-:W-:Y:S01]  /*ea50*/  ISETP.GE.AND P6, PT, R11, R0.reuse, PT ;  /* 0x000000000b00720c */ /* 0x090fe20003fc6270 */
[----:B------:R-:W-:Y:S01]  /*ea60*/  IMAD.MOV.U32 R11, RZ, RZ, 0x181f ;  /* 0x0000181fff0b7424 */ /* 0x000fe200078e00ff */
[----:B------:R-:W-:Y:S02]  /*ea70*/  LOP3.LUT R18, R18, 0xffffffdf, RZ, 0xc0, !PT ;  /* 0xffffffdf12127812 */ /* 0x000fe400078ec0ff */
[-C--:B-----5:R-:W-:Y:S02]  /*ea80*/  ISETP.GE.AND P4, PT, R14, R0.reuse, PT ;  /* 0x000000000e00720c */ /* 0x0a0fe40003f86270 */
[----:B------:R-:W-:Y:S02]  /*ea90*/  @P5 LOP3.LUT R18, R18, 0x20, RZ, 0xfc, !PT ;  /* 0x0000002012125812 */ /* 0x000fe400078efcff */
[----:B------:R-:W-:Y:S01]  /*eaa0*/  ISETP.GE.AND P5, PT, R15, R0, PT ;  /* 0x000000000f00720c */ /* 0x000fe20003fa6270 */
[----:B------:R-:W-:Y:S01]  /*eab0*/  IMAD.MOV.U32 R15, RZ, RZ, -0x1 ;  /* 0xffffffffff0f7424 */ /* 0x000fe200078e00ff */
[----:B------:R-:W-:-:S04]  /*eac0*/  LOP3.LUT R18, R18, 0xffffffef, RZ, 0xc0, !PT ;  /* 0xffffffef12127812 */ /* 0x000fc800078ec0ff */
[----:B------:R-:W-:Y:S02]  /*ead0*/  @P6 LOP3.LUT R18, R18, 0x10, RZ, 0xfc, !PT ;  /* 0x0000001012126812 */ /* 0x000fe400078efcff */
[----:B------:R-:W-:Y:S02]  /*eae0*/  ISETP.GE.AND P6, PT, R10, R0, PT ;  /* 0x000000000a00720c */ /* 0x000fe40003fc6270 */
[----:B------:R-:W-:-:S04]  /*eaf0*/  LOP3.LUT R18, R18, 0xfffffff7, RZ, 0xc0, !PT ;  /* 0xfffffff712127812 */ /* 0x000fc800078ec0ff */
[----:B------:R-:W-:Y:S02]  /*eb00*/  @P5 LOP3.LUT R18, R18, 0x8, RZ, 0xfc, !PT ;  /* 0x0000000812125812 */ /* 0x000fe400078efcff */
[----:B------:R-:W-:Y:S02]  /*eb10*/  ISETP.GE.AND P5, PT, R9, R0, PT ;  /* 0x000000000900720c */ /* 0x000fe40003fa6270 */
[----:B------:R-:W-:-:S04]  /*eb20*/  LOP3.LUT R18, R18, 0xffffff7f, RZ, 0xc0, !PT ;  /* 0xffffff7f12127812 */ /* 0x000fc800078ec0ff */
[----:B------:R-:W-:-:S04]  /*eb30*/  LOP3.LUT R18, R18, 0xfffffffb, RZ, 0xc0, !PT ;  /* 0xfffffffb12127812 */ /* 0x000fc800078ec0ff */
[----:B------:R-:W-:Y:S02]  /*eb40*/  @P6 LOP3.LUT R18, R18, 0x4, RZ, 0xfc, !PT ;  /* 0x0000000412126812 */ /* 0x000fe400078efcff */
[----:B------:R-:W-:Y:S02]  /*eb50*/  @!P4 LEA R3, P6, R8, R3, 0x1 ;  /* 0x000000030803c211 */ /* 0x000fe400078c08ff */
[----:B------:R-:W-:-:S03]  /*eb60*/  @P5 LOP3.LUT R18, R18, 0x80, RZ, 0xfc, !PT ;  /* 0x0000008012125812 */ /* 0x000fc600078efcff */
[----:B------:R-:W-:Y:S01]  /*eb70*/  @!P4 IMAD.X R2, RZ, RZ, R2, P6 ;  /* 0x000000ffff02c224 */ /* 0x000fe200030e0602 */
[----:B------:R-:W-:-:S04]  /*eb80*/  LOP3.LUT P5, RZ, R18, 0x20, RZ, 0xc0, !PT ;  /* 0x0000002012ff7812 */ /* 0x000fc800078ac0ff */
[----:B------:R-:W-:-:S09]  /*eb90*/  @!P4 LOP3.LUT R3, R3, R2, RZ, 0x3c, !PT ;  /* 0x000000020303c212 */ /* 0x000fd200078e3cff */
[----:B------:R-:W-:Y:S05]  /*eba0*/  WARPSYNC.COLLECTIVE R15, `(.L_x_332) ;  /* 0x000000000f087348 */ /* 0x000fea0003c00000 */
[----:B------:R0:W1:Y:S02]  /*ebb0*/  SHFL.IDX P6, R14, R13, R12, R11 ;  /* 0x0000000c0d0e7389 */ /* 0x00006400000c000b */
[----:B01----:R-:W-:Y:S01]  /*ebc0*/  ENDCOLLECTIVE ;  /* 0x000000000000791b */ /* 0x003fe20003800000 */
.L_x_332:
[----:B------:R-:W-:-:S04]  /*ebd0*/  @!P4 LOP3.LUT R2, R3, R2, RZ, 0x3c, !PT ;  /* 0x000000020302c212 */ /* 0x000fc800078e3cff */
[----:B------:R-:W-:-:S05]  /*ebe0*/  @!P4 LOP3.LUT R3, R3, R2, RZ, 0x3c, !PT ;  /* 0x000000020303c212 */ /* 0x000fca00078e3cff */
[----:B------:R-:W-:Y:S01]  /*ebf0*/  @!PT LDS RZ, [RZ] ;  /* 0x00000000fffff984 */ /* 0x000fe20000000800 */
[----:B------:R-:W-:Y:S01]  /*ec00*/  @!PT LDS RZ, [RZ] ;  /* 0x00000000fffff984 */ /* 0x000fe20000000800 */
[----:B------:R-:W-:Y:S01]  /*ec10*/  @!PT LDS RZ, [RZ] ;  /* 0x00000000fffff984 */ /* 0x000fe20000000800 */
[----:B------:R0:W-:Y:S01]  /*ec20*/  @!P4 LDGSTS.E.BYPASS.LTC128B.128 [R7+0x22400], desc[UR46][R2.64], !P0 ;  /* 0x224000000207cfae */ /* 0x0001e2000c101d6e */
[----:B------:R-:W-:-:S03]  /*ec30*/  IMAD.MOV.U32 R13, RZ, RZ, R5 ;  /* 0x000000ffff0d7224 */ /* 0x000fc600078e0005 */
[----:B------:R0:W-:Y:S04]  /*ec40*/  @!P4 LDGSTS.E.BYPASS.LTC128B.128 [R7+0x26400], desc[UR46][R2.64+0x80], !P1 ;  /* 0x264000800207cfae */ /* 0x0001e8000c901d6e */
[----:B------:R0:W-:Y:S04]  /*ec50*/  @!P4 LDGSTS.E.BYPASS.LTC128B.128 [R7+0x2a400], desc[UR46][R2.64+0x100], !P2 ;  /* 0x2a4001000207cfae */ /* 0x0001e8000d101d6e */
[----:B------:R0:W-:Y:S01]  /*ec60*/  @!P4 LDGSTS.E.BYPASS.LTC128B.128 [R7+0x2e400], desc[UR46][R2.64+0x180], !P3 ;  /* 0x2e4001800207cfae */ /* 0x0001e2000d901d6e */
[----:B------:R-:W-:Y:S01]  /*ec70*/  IMAD.MOV.U32 R6, RZ, RZ, R14 ;  /* 0x000000ffff067224 */ /* 0x000fe200078e000e */
[----:B------:R-:W-:-:S13]  /*ec80*/  LOP3.LUT P4, RZ, R18, 0x40, RZ, 0xc0, !PT ;  /* 0x0000004012ff7812 */ /* 0x000fda000788c0ff */
[----:B0-----:R-:W-:Y:S05]  /*ec90*/  WARPSYNC.COLLECTIVE R15, `(.L_x_333) ;  /* 0x000000000f087348 */ /* 0x001fea0003c00000 */
[----:B------:R1:W2:Y:S02]  /*eca0*/  SHFL.IDX P6, R14, R13, R12, R11 ;  /* 0x0000000c0d0e7389 */ /* 0x0002a400000c000b */
[----:B012---:R-:W-:Y:S01]  /*ecb0*/  ENDCOLLECTIVE ;  /* 0x000000000000791b */ /* 0x007fe20003800000 */
.L_x_333:
[----:B------:R-:W-:Y:S02]  /*ecc0*/  IMAD.MOV.U32 R13, RZ, RZ, R4 ;  /* 0x000000ffff0d7224 */ /* 0x000fe400078e0004 */
[----:B------:R-:W-:Y:S02]  /*ecd0*/  IMAD.MOV.U32 R12, RZ, RZ, 0x2 ;  /* 0x00000002ff0c7424 */ /* 0x000fe400078e00ff */
[----:B------:R-:W-:-:S05]  /*ece0*/  IMAD.MOV.U32 R2, RZ, RZ, R14 ;  /* 0x000000ffff027224 */ /* 0x000fca00078e000e */
[----:B------:R-:W-:-:S05]  /*ecf0*/  @!P4 LEA R2, P6, R8, R2, 0x1 ;  /* 0x000000020802c211 */ /* 0x000fca00078c08ff */
[----:B------:R-:W-:-:S05]  /*ed00*/  @!P4 IMAD.X R3, RZ, RZ, R6, P6 ;  /* 0x000000ffff03c224 */ /* 0x000fca00030e0606 */
[----:B------:R-:W-:Y:S01]  /*ed10*/  @!PT LDS RZ, [RZ] ;  /* 0x00000000fffff984 */ /* 0x000fe20000000800 */
[----:B------:R-:W-:Y:S01]  /*ed20*/  @!PT LDS RZ, [RZ] ;  /* 0x00000000fffff984 */ /* 0x000fe20000000800 */
[----:B------:R-:W-:Y:S01]  /*ed30*/  @!PT LDS RZ, [RZ] ;  /* 0x00000000fffff984 */ /* 0x000fe20000000800 */
[----:B------:R0:W-:Y:S03]  /*ed40*/  @!P4 LDGSTS.E.BYPASS.LTC128B.128 [R7+0x22c00], desc[UR46][R2.64], !P0 ;  /* 0x22c000000207cfae */ /* 0x0001e6000c101d6e */
[----:B0-----:R-:W-:Y:S05]  /*ed50*/  WARPSYNC.COLLECTIVE R15, `(.L_x_334) ;  /* 0x000000000f087348 */ /* 0x001fea0003c00000 */
[----:B------:R1:W2:Y:S02]  /*ed60*/  SHFL.IDX P6, R14, R13, R12, R11 ;  /* 0x0000000c0d0e7389 */ /* 0x0002a400000c000b */
[----:B012---:R-:W-:Y:S01]  /*ed70*/  ENDCOLLECTIVE ;  /* 0x000000000000791b */ /* 0x007fe20003800000 */
.L_x_334:
[----:B------:R-:W-:Y:S01]  /*ed80*/  @!PT LDS RZ, [RZ] ;  /* 0x00000000fffff984 */ /* 0x000fe20000000800 */
[----:B------:R-:W-:Y:S01]  /*ed90*/  @!PT LDS RZ, [RZ] ;  /* 0x00000000fffff984 */ /* 0x000fe20000000800 */
[----:B------:R-:W-:Y:S01]  /*eda0*/  @!PT LDS RZ, [RZ] ;  /* 0x00000000fffff984 */ /* 0x000fe20000000800 */
[----:B------:R0:W-:Y:S04]  /*edb0*/  @!P4 LDGSTS.E.BYPASS.LTC128B.128 [R7+0x26c00], desc[UR46][R2.64+0x80], !P1 ;  /* 0x26c000800207cfae */ /* 0x0001e8000c901d6e */
[----:B------:R0:W-:Y:S04]  /*edc0*/  @!P4 LDGSTS.E.BYPASS.LTC128B.128 [R7+0x2ac00], desc[UR46][R2.64+0x100], !P2 ;  /* 0x2ac001000207cfae */ /* 0x0001e8000d101d6e */
[----:B------:R0:W-:Y:S01]  /*edd0*/  @!P4 LDGSTS.E.BYPASS.LTC128B.128 [R7+0x2ec00], desc[UR46][R2.64+0x180], !P3 ;  /* 0x2ec001800207cfae */ /* 0x0001e2000d901d6e */
[----:B------:R-:W-:Y:S01]  /*ede0*/  LOP3.LUT P4, RZ, R18, 0x10, RZ, 0xc0, !PT ;  /* 0x0000001012ff7812 */ /* 0x000fe2000788c0ff */
[----:B------:R-:W-:-:S02]  /*edf0*/  IMAD.MOV.U32 R13, RZ, RZ, R5 ;  /* 0x000000ffff0d7224 */ /* 0x000fc400078e0005 */
[----:B------:R-:W-:-:S10]  /*ee00*/  IMAD.MOV.U32 R6, RZ, RZ, R14 ;  /* 0x000000ffff067224 */ /* 0x000fd400078e000e */
[----:B0-----:R-:W-:Y:S05]  /*ee10*/  WARPSYNC.COLLECTIVE R15, `(.L_x_335) ;  /* 0x000000000f087348 */ /* 0x001fea0003c00000 */
[----:B------:R1:W2:Y:S02]  /*ee20*/  SHFL.IDX P6, R14, R13, R12, R11 ;  /* 0x0000000c0d0e7389 */ /* 0x0002a400000c000b */
[----:B012---:R-:W-:Y:S01]  /*ee30*/  ENDCOLLECTIVE ;  /* 0x000000000000791b */ /* 0x007fe20003800000 */
.L_x_335:
        /* <DEDUP_REMOVED lines=12> */
.L_x_336:
        /* <DEDUP_REMOVED lines=12> */
.L_x_337:
        /* <DEDUP_REMOVED lines=12> */
.L_x_338:
        /* <DEDUP_REMOVED lines=12> */
.L_x_339:
[----:B------:R-:W-:Y:S02]  /*f140*/  IMAD.MOV.U32 R13, RZ, RZ, R4 ;  /* 0x000000ffff0d7224 */ /* 0x000fe400078e0004 */
[----:B------:R-:W-:Y:S02]  /*f150*/  IMAD.MOV.U32 R12, RZ, RZ, 0x5 ;  /* 0x00000005ff0c7424 */ /* 0x000fe400078e00ff */
[----:B------:R-:W-:-:S05]  /*f160*/  IMAD.MOV.U32 R2, RZ, RZ, R14 ;  /* 0x000000ffff027224 */ /* 0x000fca00078e000e */
[----:B------:R-:W-:-:S05]  /*f170*/  @!P5 LEA R2, P6, R8, R2, 0x1 ;  /* 0x000000020802d211 */ /* 0x000fca00078c08ff */
[----:B------:R-:W-:Y:S01]  /*f180*/  @!P5 IMAD.X R3, RZ, RZ, R6, P6 ;  /* 0x000000ffff03d224 */ /* 0x000fe200030e0606 */
[C---:B------:R-:W-:Y:S02]  /*f190*/  LOP3.LUT P6, RZ, R18.reuse, 0x8, RZ, 0xc0, !PT ;  /* 0x0000000812ff7812 */ /* 0x040fe400078cc0ff */
[----:B------:R-:W-:-:S11]  /*f1a0*/  LOP3.LUT P5, RZ, R18, 0x80, RZ, 0xc0, !PT ;  /* 0x0000008012ff7812 */ /* 0x000fd600078ac0ff */
[----:B------:R-:W-:Y:S01]  /*f1b0*/  @!PT LDS RZ, [RZ] ;  /* 0x00000000fffff984 */ /* 0x000fe20000000800 */
[----:B------:R-:W-:Y:S01]  /*f1c0*/  @!PT LDS RZ, [RZ] ;  /* 0x00000000fffff984 */ /* 0x000fe20000000800 */
[----:B------:R-:W-:Y:S01]  /*f1d0*/  @!PT LDS RZ, [RZ] ;  /* 0x00000000fffff984 */ /* 0x000fe20000000800 */
[----:B------:R0:W-:Y:S04]  /*f1e0*/  @!P6 LDGSTS.E.BYPASS.LTC128B.128 [R7+0x24400], desc[UR46][R2.64], !P0 ;  /* 0x244000000207efae */ /* 0x0001e8000c101d6e */
[----:B------:R0:W-:Y:S04]  /*f1f0*/  @!P6 LDGSTS.E.BYPASS.LTC128B.128 [R7+0x28400], desc[UR46][R2.64+0x80], !P1 ;  /* 0x284000800207efae */ /* 0x0001e8000c901d6e */
[----:B------:R0:W-:Y:S04]  /*f200*/  @!P6 LDGSTS.E.BYPASS.LTC128B.128 [R7+0x2c400], desc[UR46][R2.64+0x100], !P2 ;  /* 0x2c4001000207efae */ /* 0x0001e8000d101d6e */
[----:B------:R0:W-:Y:S02]  /*f210*/  @!P6 LDGSTS.E.BYPASS.LTC128B.128 [R7+0x30400], desc[UR46][R2.64+0x180], !P3 ;  /* 0x304001800207efae */ /* 0x0001e4000d901d6e */
[----:B0-----:R-:W-:Y:S05]  /*f220*/  WARPSYNC.COLLECTIVE R15, `(.L_x_340) ;  /* 0x000000000f087348 */ /* 0x001fea0003c00000 */
[----:B------:R1:W2:Y:S02]  /*f230*/  SHFL.IDX P6, R14, R13, R12, R11 ;  /* 0x0000000c0d0e7389 */ /* 0x0002a400000c000b */
[----:B012---:R-:W-:Y:S01]  /*f240*/  ENDCOLLECTIVE ;  /* 0x000000000000791b */ /* 0x007fe20003800000 */
.L_x_340:
[----:B------:R-:W-:Y:S02]  /*f250*/  IMAD.MOV.U32 R13, RZ, RZ, R5 ;  /* 0x000000ffff0d7224 */ /* 0x000fe400078e0005 */
[----:B------:R-:W-:-:S07]  /*f260*/  IMAD.MOV.U32 R6, RZ, RZ, R14 ;  /* 0x000000ffff067224 */ /* 0x000fce00078e000e */
[----:B------:R-:W-:Y:S05]  /*f270*/  WARPSYNC.COLLECTIVE R15, `(.L_x_341) ;  /* 0x000000000f087348 */ /* 0x000fea0003c00000 */
[----:B------:R0:W1:Y:S02]  /*f280*/  SHFL.IDX P6, R14, R13, R12, R11 ;  /* 0x0000000c0d0e7389 */ /* 0x00006400000c000b */
[----:B01----:R-:W-:Y:S01]  /*f290*/  ENDCOLLECTIVE ;  /* 0x000000000000791b */ /* 0x003fe20003800000 */
.L_x_341:
        /* <DEDUP_REMOVED lines=12> */
.L_x_342:
[----:B------:R-:W-:Y:S01]  /*f360*/  @!PT LDS RZ, [RZ] ;  /* 0x00000000fffff984 */ /* 0x000fe20000000800 */
[----:B------:R-:W-:Y:S01]  /*f370*/  @!PT LDS RZ, [RZ] ;  /* 0x00000000fffff984 */ /* 0x000fe20000000800 */
[----:B------:R-:W-:Y:S01]  /*f380*/  @!PT LDS RZ, [RZ] ;  /* 0x00000000fffff984 */ /* 0x000fe20000000800 */
[----:B------:R0:W-:Y:S04]  /*f390*/  @!P4 LDGSTS.E.BYPASS.LTC128B.128 [R7+0x28c00], desc[UR46][R2.64+0x80], !P1 ;  /* 0x28c000800207cfae */ /* 0x0001e8000c901d6e */
[----:B------:R0:W-:Y:S04]  /*f3a0*/  @!P4 LDGSTS.E.BYPASS.LTC128B.128 [R7+0x2cc00], desc[UR46][R2.64+0x100], !P2 ;  /* 0x2cc001000207cfae */ /* 0x0001e8000d101d6e */
[----:B------:R0:W-:Y:S01]  /*f3b0*/  @!P4 LDGSTS.E.BYPASS.LTC128B.128 [R7+0x30c00], desc[UR46][R2.64+0x180], !P3 ;  /* 0x30c001800207cfae */ /* 0x0001e2000d901d6e */
[----:B------:R-:W-:Y:S02]  /*f3c0*/  IMAD.MOV.U32 R13, RZ, RZ, R5 ;  /* 0x000000ffff0d7224 */ /* 0x000fe400078e0005 */
[----:B------:R-:W-:-:S07]  /*f3d0*/  IMAD.MOV.U32 R6, RZ, RZ, R14 ;  /* 0x000000ffff067224 */ /* 0x000fce00078e000e */
[----:B0-----:R-:W-:Y:S05]  /*f3e0*/  WARPSYNC.COLLECTIVE R15, `(.L_x_343) ;  /* 0x000000000f087348 */ /* 0x001fea0003c00000 */
[----:B------:R1:W2:Y:S02]  /*f3f0*/  SHFL.IDX P6, R14, R13, R12, R11 ;  /* 0x0000000c0d0e7389 */ /* 0x0002a400000c000b */
[----:B012---:R-:W-:Y:S01]  /*f400*/  ENDCOLLECTIVE ;  /* 0x000000000000791b */ /* 0x007fe20003800000 */
.L_x_343:
        /* <DEDUP_REMOVED lines=12> */
.L_x_344:
        /* <DEDUP_REMOVED lines=11> */
.L_x_345:
[----:B------:R-:W-:Y:S01]  /*f580*/  IMAD.MOV.U32 R2, RZ, RZ, R14 ;  /* 0x000000ffff027224 */ /* 0x000fe200078e000e */
[----:B------:R-:W-:Y:S06]  /*f590*/  BRA `(.L_x_346) ;  /* 0xffffffb8003c7947 */ /* 0x000fec000383ffff */
.L_x_227:
[----:B-1----:R-:W-:-:S04]  /*f5a0*/  IMAD.U32 R3, RZ, RZ, UR37 ;  /* 0x00000025ff037e24 */ /* 0x002fc8000f8e00ff */
[----:B------:R1:W2:Y:S03]  /*f5b0*/  SYNCS.PHASECHK.TRANS64.TRYWAIT P0, [R3+URZ+0x32420], R0 ;  /* 0x03242000030075a7 */ /* 0x0002a6000800017f */
[----:B--2---:R-:W-:Y:S05]  /*f5c0*/  @!P0 NANOSLEEP.SYNCS 0x989680 ;  /* 0x009896800000895d */ /* 0x004fea0003900000 */
[----:B------:R-:W2:Y:S02]  /*f5d0*/  @!P0 SYNCS.PHASECHK.TRANS64 P0, [R3+URZ+0x32420], R0 ;  /* 0x03242000030085a7 */ /* 0x000ea4000800007f */
[----:B--2---:R-:W-:Y:S05]  /*f5e0*/  @!P0 BRA `(.L_x_227) ;  /* 0xfffffffc00ec8947 */ /* 0x004fea000383ffff */
[----:B------:R-:W-:Y:S05]  /*f5f0*/  BRA `(.L_x_347) ;  /* 0xffffffb8008c7947 */ /* 0x000fea000383ffff */
.L_x_231:
[----:B0-----:R0:W1:Y:S02]  /*f600*/  SYNCS.PHASECHK.TRANS64.TRYWAIT P0, [R2+URZ+0x32460], R0 ;  /* 0x03246000020075a7 */ /* 0x001064000800017f */
[----:B-1----:R-:W-:Y:S05]  /*f610*/  @!P0 NANOSLEEP.SYNCS 0x989680 ;  /* 0x009896800000895d */ /* 0x002fea0003900000 */
[----:B------:R-:W1:Y:S02]  /*f620*/  @!P0 SYNCS.PHASECHK.TRANS64 P0, [R2+URZ+0x32460], R0 ;  /* 0x03246000020085a7 */ /* 0x000e64000800007f */
[----:B-1----:R-:W-:Y:S05]  /*f630*/  @!P0 BRA `(.L_x_231) ;  /* 0xfffffffc00f08947 */ /* 0x002fea000383ffff */
[----:B------:R-:W-:Y:S05]  /*f640*/  BRA `(.L_x_348) ;  /* 0xffffffb800ac7947 */ /* 0x000fea000383ffff */
.L_x_244:
[----:B-1----:R1:W2:Y:S02]  /*f650*/  SYNCS.PHASECHK.TRANS64.TRYWAIT P0, [R3+URZ+0x32440], R2 ;  /* 0x03244002030075a7 */ /* 0x0022a4000800017f */
[----:B--2---:R-:W-:Y:S05]  /*f660*/  @!P0 NANOSLEEP.SYNCS 0x989680 ;  /* 0x009896800000895d */ /* 0x004fea0003900000 */
[----:B------:R-:W2:Y:S02]  /*f670*/  @!P0 SYNCS.PHASECHK.TRANS64 P0, [R3+URZ+0x32440], R2 ;  /* 0x03244002030085a7 */ /* 0x000ea4000800007f */
[----:B--2---:R-:W-:Y:S05]  /*f680*/  @!P0 BRA `(.L_x_244) ;  /* 0xfffffffc00f08947 */ /* 0x004fea000383ffff */
[----:B------:R-:W-:Y:S05]  /*f690*/  BRA `(.L_x_349) ;  /* 0xffffffc000a47947 */ /* 0x000fea000383ffff */
.L_x_249:
[----:B0-----:R0:W2:Y:S02]  /*f6a0*/  SYNCS.PHASECHK.TRANS64.TRYWAIT P0, [R3+URZ+0x32460], R2 ;  /* 0x03246002030075a7 */ /* 0x0010a4000800017f */
[----:B--2---:R-:W-:Y:S05]  /*f6b0*/  @!P0 NANOSLEEP.SYNCS 0x989680 ;  /* 0x009896800000895d */ /* 0x004fea0003900000 */
[----:B------:R-:W2:Y:S02]  /*f6c0*/  @!P0 SYNCS.PHASECHK.TRANS64 P0, [R3+URZ+0x32460], R2 ;  /* 0x03246002030085a7 */ /* 0x000ea4000800007f */
[----:B--2---:R-:W-:Y:S05]  /*f6d0*/  @!P0 BRA `(.L_x_249) ;  /* 0xfffffffc00f08947 */ /* 0x004fea000383ffff */
[----:B------:R-:W-:Y:S05]  /*f6e0*/  BRA `(.L_x_350) ;  /* 0xffffffc400207947 */ /* 0x000fea000383ffff */
.L_x_261:
[----:B--2---:R2:W3:Y:S02]  /*f6f0*/  SYNCS.PHASECHK.TRANS64.TRYWAIT P0, [R4+URZ+0x32440], R2 ;  /* 0x03244002040075a7 */ /* 0x0044e4000800017f */
[----:B---3--:R-:W-:Y:S05]  /*f700*/  @!P0 NANOSLEEP.SYNCS 0x989680 ;  /* 0x009896800000895d */ /* 0x008fea0003900000 */
[----:B------:R-:W3:Y:S02]  /*f710*/  @!P0 SYNCS.PHASECHK.TRANS64 P0, [R4+URZ+0x32440], R2 ;  /* 0x03244002040085a7 */ /* 0x000ee4000800007f */
[----:B---3--:R-:W-:Y:S05]  /*f720*/  @!P0 BRA `(.L_x_261) ;  /* 0xfffffffc00f08947 */ /* 0x008fea000383ffff */
[----:B------:R-:W-:Y:S05]  /*f730*/  BRA `(.L_x_351) ;  /* 0xffffffcc00087947 */ /* 0x000fea000383ffff */
.L_x_266:
[----:B0-----:R0:W1:Y:S02]  /*f740*/  SYNCS.PHASECHK.TRANS64.TRYWAIT P0, [R4+URZ+0x32460], R2 ;  /* 0x03246002040075a7 */ /* 0x001064000800017f */
[----:B-1----:R-:W-:Y:S05]  /*f750*/  @!P0 NANOSLEEP.SYNCS 0x989680 ;  /* 0x009896800000895d */ /* 0x002fea0003900000 */
[----:B------:R-:W1:Y:S02]  /*f760*/  @!P0 SYNCS.PHASECHK.TRANS64 P0, [R4+URZ+0x32460], R2 ;  /* 0x03246002040085a7 */ /* 0x000e64000800007f */
[----:B-1----:R-:W-:Y:S05]  /*f770*/  @!P0 BRA `(.L_x_266) ;  /* 0xfffffffc00f08947 */ /* 0x002fea000383ffff */
[----:B------:R-:W-:Y:S05]  /*f780*/  BRA `(.L_x_352) ;  /* 0xffffffcc00847947 */ /* 0x000fea000383ffff */
.L_x_277:
[----:B0-----:R0:W2:Y:S02]  /*f790*/  SYNCS.PHASECHK.TRANS64.TRYWAIT P0, [R4+URZ+0x32440], R2 ;  /* 0x03244002040075a7 */ /* 0x0010a4000800017f */
[----:B--2---:R-:W-:Y:S05]  /*f7a0*/  @!P0 NANOSLEEP.SYNCS 0x989680 ;  /* 0x009896800000895d */ /* 0x004fea0003900000 */
[----:B------:R-:W2:Y:S02]  /*f7b0*/  @!P0 SYNCS.PHASECHK.TRANS64 P0, [R4+URZ+0x32440], R2 ;  /* 0x03244002040085a7 */ /* 0x000ea4000800007f */
[----:B--2---:R-:W-:Y:S05]  /*f7c0*/  @!P0 BRA `(.L_x_277) ;  /* 0xfffffffc00f08947 */ /* 0x004fea000383ffff */
[----:B------:R-:W-:Y:S05]  /*f7d0*/  BRA `(.L_x_353) ;  /* 0xffffffd400487947 */ /* 0x000fea000383ffff */
.L_x_282:
[----:B-1----:R1:W2:Y:S02]  /*f7e0*/  SYNCS.PHASECHK.TRANS64.TRYWAIT P0, [R4+URZ+0x32460], R2 ;  /* 0x03246002040075a7 */ /* 0x0022a4000800017f */
[----:B--2---:R-:W-:Y:S05]  /*f7f0*/  @!P0 NANOSLEEP.SYNCS 0x989680 ;  /* 0x009896800000895d */ /* 0x004fea0003900000 */
[----:B------:R-:W2:Y:S02]  /*f800*/  @!P0 SYNCS.PHASECHK.TRANS64 P0, [R4+URZ+0x32460], R2 ;  /* 0x03246002040085a7 */ /* 0x000ea4000800007f */
[----:B--2---:R-:W-:Y:S05]  /*f810*/  @!P0 BRA `(.L_x_282) ;  /* 0xfffffffc00f08947 */ /* 0x004fea000383ffff */
[----:B------:R-:W-:Y:S05]  /*f820*/  BRA `(.L_x_354) ;  /* 0xffffffd400c47947 */ /* 0x000fea000383ffff */
.L_x_292:
[----:B0-----:R0:W2:Y:S02]  /*f830*/  SYNCS.PHASECHK.TRANS64.TRYWAIT P0, [R0+URZ+0x32420], R3 ;  /* 0x03242003000075a7 */ /* 0x0010a4000800017f */
[----:B--2---:R-:W-:Y:S05]  /*f840*/  @!P0 NANOSLEEP.SYNCS 0x989680 ;  /* 0x009896800000895d */ /* 0x004fea0003900000 */
[----:B------:R-:W2:Y:S02]  /*f850*/  @!P0 SYNCS.PHASECHK.TRANS64 P0, [R0+URZ+0x32420], R3 ;  /* 0x03242003000085a7 */ /* 0x000ea4000800007f */
[----:B--2---:R-:W-:Y:S05]  /*f860*/  @!P0 BRA `(.L_x_292) ;  /* 0xfffffffc00f08947 */ /* 0x004fea000383ffff */
[----:B------:R-:W-:Y:S05]  /*f870*/  BRA `(.L_x_355) ;  /* 0xffffffdc00547947 */ /* 0x000fea000383ffff */
.L_x_293:
        /* <DEDUP_REMOVED lines=11> */
.L_x_357:
[----:B------:R-:W-:Y:S05]  /*f930*/  BSYNC B0 ;  /* 0x0000000000007941 */ /* 0x000fea0003800000 */
.L_x_356:
[----:B------:R-:W-:Y:S05]  /*f940*/  BRA `(.L_x_358) ;  /* 0xffffffdc003c7947 */ /* 0x000fea000383ffff */
.L_x_296:
[----:B------:R-:W-:Y:S01]  /*f950*/  BSSY B1, `(.L_x_359) ;  /* 0x0000006000017945 */ /* 0x000fe20003800000 */
[----:B------:R-:W-:-:S07]  /*f960*/  IMAD.MOV.U32 R15, RZ, RZ, -0x1 ;  /* 0xffffffffff0f7424 */ /* 0x000fce00078e00ff */
[----:B012---:R-:W-:Y:S05]  /*f970*/  WARPSYNC.COLLECTIVE R15, `(.L_x_360) ;  /* 0x000000000f0c7348 */ /* 0x007fea0003c00000 */
[----:B------:R-:W-:Y:S02]  /*f980*/  ELECT P6, UR62, PT ;  /* 0x00000000003e782f */ /* 0x000fe400038c0000 */
[----:B------:R-:W-:Y:S01]  /*f990*/  MOV R14, UR62 ;  /* 0x0000003e000e7c02 */ /* 0x000fe20008000f00 */
[----:B012---:R-:W-:Y:S10]  /*f9a0*/  ENDCOLLECTIVE ;  /* 0x000000000000791b */ /* 0x007ff40003800000 */
.L_x_360:
[----:B------:R-:W-:Y:S05]  /*f9b0*/  BSYNC B1 ;  /* 0x0000000000017941 */ /* 0x000fea0003800000 */
.L_x_359:
[----:B------:R-:W-:Y:S05]  /*f9c0*/  BRA `(.L_x_361) ;  /* 0xffffffdc00347947 */ /* 0x000fea000383ffff */
.L_x_298:
[----:B0-----:R0:W1:Y:S02]  /*f9d0*/  SYNCS.PHASECHK.TRANS64.TRYWAIT P0, [R6+URZ], R5 ;  /* 0x00000005060075a7 */ /* 0x001064000800017f */
[----:B-1----:R-:W-:Y:S05]  /*f9e0*/  @!P0 NANOSLEEP.SYNCS 0x989680 ;  /* 0x009896800000895d */ /* 0x002fea0003900000 */
[----:B------:R-:W1:Y:S02]  /*f9f0*/  @!P0 SYNCS.PHASECHK.TRANS64 P0, [R6+URZ], R5 ;  /* 0x00000005060085a7 */ /* 0x000e64000800007f */
[----:B-1----:R-:W-:Y:S05]  /*fa00*/  @!P0 BRA `(.L_x_298) ;  /* 0xfffffffc00f08947 */ /* 0x002fea000383ffff */
[----:B------:R-:W-:Y:S05]  /*fa10*/  BRA `(.L_x_362) ;  /* 0xffffffdc006c7947 */ /* 0x000fea000383ffff */
.L_x_299:
[----:B-1----:R1:W2:Y:S02]  /*fa20*/  SYNCS.PHASECHK.TRANS64.TRYWAIT P0, [R7+URZ], R2 ;  /* 0x00000002070075a7 */ /* 0x0022a4000800017f */
[----:B--2---:R-:W-:Y:S05]  /*fa30*/  @!P0 NANOSLEEP.SYNCS 0x989680 ;  /* 0x009896800000895d */ /* 0x004fea0003900000 */
[----:B------:R-:W2:Y:S02]  /*fa40*/  @!P0 SYNCS.PHASECHK.TRANS64 P0, [R7+URZ], R2 ;  /* 0x00000002070085a7 */ /* 0x000ea4000800007f */
[----:B--2---:R-:W-:Y:S05]  /*fa50*/  @!P0 BRA `(.L_x_299) ;  /* 0xfffffffc00f08947 */ /* 0x004fea000383ffff */
[----:B------:R-:W-:Y:S05]  /*fa60*/  BRA `(.L_x_363) ;  /* 0xffffffdc00607947 */ /* 0x000fea000383ffff */
.L_x_301:
[----:B--2---:R2:W3:Y:S02]  /*fa70*/  SYNCS.PHASECHK.TRANS64.TRYWAIT P0, [R4+URZ], R5 ;  /* 0x00000005040075a7 */ /* 0x0044e4000800017f */
[----:B---3--:R-:W-:Y:S05]  /*fa80*/  @!P0 NANOSLEEP.SYNCS 0x989680 ;  /* 0x009896800000895d */ /* 0x008fea0003900000 */
[----:B------:R-:W3:Y:S02]  /*fa90*/  @!P0 SYNCS.PHASECHK.TRANS64 P0, [R4+URZ], R5 ;  /* 0x00000005040085a7 */ /* 0x000ee4000800007f */
[----:B---3--:R-:W-:Y:S05]  /*faa0*/  @!P0 BRA `(.L_x_301) ;  /* 0xfffffffc00f08947 */ /* 0x008fea000383ffff */
[----:B------:R-:W-:Y:S05]  /*fab0*/  BRA `(.L_x_364) ;  /* 0xffffffdc00647947 */ /* 0x000fea000383ffff */
.L_x_365:
        /* <DEDUP_REMOVED lines=12> */
.L_x_6031:


//--------------------- .text._ZN7cutlass13device_kernelIN5flash11enable_sm90INS1_16FlashAttnFwdSm90INS1_25CollectiveMainloopFwdSm90ILi2EN4cute5tupleIJNS5_1CILi1EEES8_S8_EEENS6_IJNS7_ILi128EEENS7_ILi96EEENS7_ILi64EEEEEELi256ENS_6half_tEfNS_4arch4Sm90ELb0ELb0ELb1ELb1ELb0ELb0ELb0ELb1ELb0ELb1ELb0ELb0EEENS1_21CollectiveEpilogueFwdINS6_IJSA_NS7_ILi256EEESB_EEES9_SE_SG_Li256ELb1ELb1ELb0ELb0EEENS1_36VarlenDynamicPersistentTileSchedulerILi128ELi96ELi256ELi128ELb0ELb1ELb1ELb0ELb1ELb1EEEEEEEEEvNT_6ParamsE --------------------------
	.section	.text._ZN7cutlass13device_kernelIN5flash11enable_sm90INS1_16FlashAttnFwdSm90INS1_25CollectiveMainloopFwdSm90ILi2EN4cute5tupleIJNS5_1CILi1EEES8_S8_EEENS6_IJNS7_ILi128EEENS7_ILi96EEENS7_ILi64EEEEEELi256ENS_6half_tEfNS_4arch4Sm90ELb0ELb0ELb1ELb1ELb0ELb0ELb0ELb1ELb0ELb1ELb0ELb0EEENS1_21CollectiveEpilogueFwdINS6_IJSA_NS7_ILi256EEESB_EEES9_SE_SG_Li256ELb1ELb1ELb0ELb0EEENS1_36VarlenDynamicPersistentTileSchedulerILi128ELi96ELi256ELi128ELb0ELb1ELb1ELb0ELb1ELb1EEEEEEEEEvNT_6ParamsE,"ax",@progbits
	.align	128
.text._ZN7cutlass13device_kernelIN5flash11enable_sm90INS1_16FlashAttnFwdSm90INS1_25CollectiveMainloopFwdSm90ILi2EN4cute5tupleIJNS5_1CILi1EEES8_S8_EEENS6_IJNS7_ILi128EEENS7_ILi96EEENS7_ILi64EEEEEELi256ENS_6half_tEfNS_4arch4Sm90ELb0ELb0ELb1ELb1ELb0ELb0ELb0ELb1ELb0ELb1ELb0ELb0EEENS1_21CollectiveEpilogueFwdINS6_IJSA_NS7_ILi256EEESB_EEES9_SE_SG_Li256ELb1ELb1ELb0ELb0EEENS1_36VarlenDynamicPersistentTileSchedulerILi128ELi96ELi256ELi128ELb0ELb1ELb1ELb0ELb1ELb1EEEEEEEEEvNT_6ParamsE:
        .type           _ZN7cutlass13device_kernelIN5flash11enable_sm90INS1_16FlashAttnFwdSm90INS1_25CollectiveMainloopFwdSm90ILi2EN4cute5tupleIJNS5_1CILi1EEES8_S8_EEENS6_IJNS7_ILi128EEENS7_ILi96EEENS7_ILi64EEEEEELi256ENS_6half_tEfNS_4arch4Sm90ELb0ELb0ELb1ELb1ELb0ELb0ELb0ELb1ELb0ELb1ELb0ELb0EEENS1_21CollectiveEpilogueFwdINS6_IJSA_NS7_ILi256EEESB_EEES9_SE_SG_Li256ELb1ELb1ELb0ELb0EEENS1_36VarlenDynamicPersistentTileSchedulerILi128ELi96ELi256ELi128ELb0ELb1ELb1ELb0ELb1ELb1EEEEEEEEEvNT_6ParamsE,@function
        .size           _ZN7cutlass13device_kernelIN5flash11enable_sm90INS1_16FlashAttnFwdSm90INS1_25CollectiveMainloopFwdSm90ILi2EN4cute5tupleIJNS5_1CILi1EEES8_S8_EEENS6_IJNS7_ILi128EEENS7_ILi96EEENS7_ILi64EEEEEELi256ENS_6half_tEfNS_4arch4Sm90ELb0ELb0ELb1ELb1ELb0ELb0ELb0ELb1ELb0ELb1ELb0ELb0EEENS1_21CollectiveEpilogueFwdINS6_IJSA_NS7_ILi256EEESB_EEES9_SE_SG_Li256ELb1ELb1ELb0ELb0EEENS1_36VarlenDynamicPersistentTileSchedulerILi128ELi96ELi256ELi128ELb0ELb1ELb1ELb0ELb1ELb1EEEEEEEEEvNT_6ParamsE,(.L_x_6032 - _ZN7cutlass13device_kernelIN5flash11enable_sm90INS1_16FlashAttnFwdSm90INS1_25CollectiveMainloopFwdSm90ILi2EN4cute5tupleIJNS5_1CILi1EEES8_S8_EEENS6_IJNS7_ILi128EEENS7_ILi96EEENS7_ILi64EEEEEELi256ENS_6half_tEfNS_4arch4Sm90ELb0ELb0ELb1ELb1ELb0ELb0ELb0ELb1ELb0ELb1ELb0ELb0EEENS1_21CollectiveEpilogueFwdINS6_IJSA_NS7_ILi256EEESB_EEES9_SE_SG_Li256ELb1ELb1ELb0ELb0EEENS1_36VarlenDynamicPersistentTileSchedulerILi128ELi96ELi256ELi128ELb0ELb1ELb1ELb0ELb1ELb1EEEEEEEEEvNT_6ParamsE)
        .other          _ZN7cutlass13device_kernelIN5flash11enable_sm90INS1_16FlashAttnFwdSm90INS1_25CollectiveMainloopFwdSm90ILi2EN4cute5tupleIJNS5_1CILi1EEES8_S8_EEENS6_IJNS7_ILi128EEENS7_ILi96EEENS7_ILi64EEEEEELi256ENS_6half_tEfNS_4arch4Sm90ELb0ELb0ELb1ELb1ELb0ELb0ELb0ELb1ELb0ELb1ELb0ELb0EEENS1_21CollectiveEpilogueFwdINS6_IJSA_NS7_ILi256EEESB_EEES9_SE_SG_Li256ELb1ELb1ELb0ELb0EEENS1_36VarlenDynamicPersistentTileSchedulerILi128ELi96ELi256ELi128ELb0ELb1ELb1ELb0ELb1ELb1EEEEEEEEEvNT_6ParamsE,@"STO_CUDA_ENTRY STV_DEFAULT"
_ZN7cutlass13device_kernelIN5flash11enable_sm90INS1_16FlashAttnFwdSm90INS1_25CollectiveMainloopFwdSm90ILi2EN4cute5tupleIJNS5_1CILi1EEES8_S8_EEENS6_IJNS7_ILi128EEENS7_ILi96EEENS7_ILi64EEEEEELi256ENS_6half_tEfNS_4arch4Sm90ELb0ELb0ELb1ELb1ELb0ELb0ELb0ELb1ELb0ELb1ELb0ELb0EEENS1_21CollectiveEpilogueFwdINS6_IJSA_NS7_ILi256EEESB_EEES9_SE_SG_Li256ELb1ELb1ELb0ELb0EEENS1_36VarlenDynamicPersistentTileSchedulerILi128ELi96ELi256ELi128ELb0ELb1ELb1ELb0ELb1ELb1EEEEEEEEEvNT_6ParamsE:
        /* <DEDUP_REMOVED lines=18> */
.L_x_367:
[----:B------:R-:W-:Y:S05]  /*0120*/  BSYNC B0 ;  /* 0x0000000000007941 */ /* 0x000fea0003800000 */
.L_x_366:
        /* <DEDUP_REMOVED lines=41> */
.L_x_368:
        /* <DEDUP_REMOVED lines=22> */
.L_x_369:
        /* <DEDUP_REMOVED lines=18> */
.L_x_370:
        /* <DEDUP_REMOVED lines=22> */
.L_x_371:
        /* <DEDUP_REMOVED lines=22> */
.L_x_372:
[----:B------:R-:W-:Y:S01]  /*0900*/  PLOP3.LUT P0, PT, PT, PT, UP0, 0x80, 0x0 ;  /* 0x000000000000781c */ /* 0x000fe20003f0f008 */
[----:B------:R-:W-:Y:S01]  /*0910*/  UMOV UR36, 0x1 ;  /* 0x0000000100247882 */ /* 0x000fe20000000000 */
[----:B------:R-:W-:Y:S01]  /*0920*/  NOP ;  /* 0x0000000000007918 */ /* 0x000fe20000000000 */
[----:B------:R-:W-:Y:S01]  /*0930*/  USEL UR36, UR36, 0x2, !UP0 ;  /* 0x0000000224247887 */ /* 0x000fe2000c000000 */
[----:B------:R-:W-:Y:S01]  /*0940*/  ULDC.64 UR40, c[0x0][0x208] ;  /* 0x0000820000287ab9 */ /* 0x000fe20000000a00 */
[----:B012-4-:R-:W-:Y:S08]  /*0950*/  BAR.SYNC.DEFER_BLOCKING 0x0 ;  /* 0x0000000000007b1d */ /* 0x017ff00000010000 */
[----:B------:R-:W-:Y:S05]  /*0960*/  @!P0 BRA `(.L_x_373) ;  /* 0x0000008800dc8947 */ /* 0x000fea0003800000 */
.L_x_374:
[----:B------:R-:W-:-:S08]  /*0970*/  NOP ;  /* 0x0000000000007918 */ /* 0x000fd00000000000 */
[----:B------:R-:W0:Y:S02]  /*0980*/  USETMAXREG.TRY_ALLOC.CTAPOOL UP0, 0xf0 ;  /* 0x000000f0000079c8 */ /* 0x000e240008000600 */
[----:B0-----:R-:W-:-:S13]  /*0990*/  PLOP3.LUT P0, PT, PT, PT, UP0, 0x80, 0x0 ;  /* 0x000000000000781c */ /* 0x001fda0003f0f008 */
[----:B------:R-:W-:Y:S05]  /*09a0*/  @!P0 BRA `(.L_x_374) ;  /* 0xfffffffc00f08947 */ /* 0x000fea000383ffff */
[----:B------:R-:W0:Y:S01]  /*09b0*/  S2R R0, SR_TID.X ;  /* 0x0000000000007919 */ /* 0x000e220000002100 */
[----:B------:R-:W1:Y:S01]  /*09c0*/  S2UR UR5, SR_CgaCtaId ;  /* 0x00000000000579c3 */ /* 0x000e620000008800 */
[----:B------:R-:W-:-:S07]  /*09d0*/  UMOV UR4, 0x400 ;  /* 0x0000040000047882 */ /* 0x000fce0000000000 */
[----:B------:R-:W-:Y:S06]  /*09e0*/  BAR.ARV 0x8, 0x180 ;  /* 0x0206000000007b1d */ /* 0x000fec0000002000 */
[----:B-1----:R-:W-:Y:S01]  /*09f0*/  ULEA UR4, UR5, UR4, 0x18 ;  /* 0x0000000405047291 */ /* 0x002fe2000f8ec03f */
[----:B0-----:R-:W-:-:S04]  /*0a00*/  SHF.R.U32.HI R0, RZ, 0x7, R0 ;  /* 0x00000007ff007819 */ /* 0x001fc80000011600 */
[----:B------:R-:W-:-:S13]  /*0a10*/  ISETP.NE.AND P0, PT, R0, 0x1, PT ;  /* 0x000000010000780c */ /* 0x000fda0003f05270 */
[----:B------:R-:W-:Y:S08]  /*0a20*/  @!P0 BAR.ARV 0x9, 0x100 ;  /* 0x0244000000008b1d */ /* 0x000ff00000002000 */
[----:B------:R-:W-:Y:S06]  /*0a30*/  BAR.SYNC.DEFER_BLOCKING 0x5, 0x180 ;  /* 0x0146000000007b1d */ /* 0x000fec0000010000 */
[----:B------:R-:W0:Y:S01]  /*0a40*/  LDS.128 R12, [UR4+0x228d0] ;  /* 0x0228d004ff0c7984 */ /* 0x000e220008000c00 */
[----:B------:R-:W-:Y:S01]  /*0a50*/  ULDC UR4, c[0x0][0xc3c] ;  /* 0x00030f0000047ab9 */ /* 0x000fe20000000800 */
[----:B------:R-:W-:Y:S06]  /*0a60*/  BAR.ARV 0x4, 0x180 ;  /* 0x0106000000007b1d */ /* 0x000fec0000002000 */
[----:B0-----:R-:W-:-:S13]  /*0a70*/  ISETP.GE.AND P0, PT, R15, UR4, PT ;  /* 0x000000040f007c0c */ /* 0x001fda000bf06270 */
[----:B------:R-:W-:Y:S05]  /*0a80*/  @P0 EXIT ;  /* 0x000000000000094d */ /* 0x000fea0003800000 */
[----:B------:R-:W0:Y:S01]  /*0a90*/  S2R R0, SR_TID.X ;  /* 0x0000000000007919 */ /* 0x000e220000002100 */
[----:B------:R-:W-:Y:S01]  /*0aa0*/  R2UR UR5, R13 ;  /* 0x000000000d0572ca */ /* 0x000fe200000e0000 */
[----:B------:R-:W-:Y:S01]  /*0ab0*/  ULOP3.LUT UR48, UR36, 0x1, URZ, 0xfc, !UPT ;  /* 0x0000000124307892 */ /* 0x000fe2000f8efc3f */
[----:B------:R-:W-:Y:S01]  /*0ac0*/  R2UR UR6, R14 ;  /* 0x000000000e0672ca */ /* 0x000fe200000e0000 */
[----:B------:R-:W-:Y:S01]  /*0ad0*/  UMOV UR47, URZ ;  /* 0x0000003f002f7c82 */ /* 0x000fe20008000000 */
[----:B------:R-:W-:Y:S01]  /*0ae0*/  UMOV UR38, URZ ;  /* 0x0000003f00267c82 */ /* 0x000fe20008000000 */
[----:B------:R-:W-:Y:S01]  /*0af0*/  UMOV UR37, URZ ;  /* 0x0000003f00257c82 */ /* 0x000fe20008000000 */
[----:B0-----:R-:W-:-:S05]  /*0b00*/  VIADD R209, R0, 0xffffff80 ;  /* 0xffffff8000d17836 */ /* 0x001fca0000000000 */
[----:B------:R-:W-:-:S04]  /*0b10*/  SHF.R.S32.HI R0, RZ, 0x1f, R209 ;  /* 0x0000001fff007819 */ /* 0x000fc800000114d1 */
[CC--:B------:R-:W-:Y:S02]  /*0b20*/  LEA.HI R3, R0.reuse, R209.reuse, RZ, 0x7 ;  /* 0x000000d100037211 */ /* 0x0c0fe400078f38ff */
[-C--:B------:R-:W-:Y:S02]  /*0b30*/  LEA.HI R4, R0, R209.reuse, RZ, 0x5 ;  /* 0x000000d100047211 */ /* 0x080fe400078f28ff */
[----:B------:R-:W-:Y:S02]  /*0b40*/  LOP3.LUT R2, R3, 0xffffff80, RZ, 0xc0, !PT ;  /* 0xffffff8003027812 */ /* 0x000fe400078ec0ff */
[----:B------:R-:W-:Y:S01]  /*0b50*/  SHF.R.S32.HI R200, RZ, 0x7, R3 ;  /* 0x00000007ffc87819 */ /* 0x000fe20000011403 */
[----:B------:R-:W-:Y:S02]  /*0b60*/  IMAD.SHL.U32 R6, R4, 0x20, RZ ;  /* 0x0000002004067824 */ /* 0x000fe400078e00ff */
[----:B------:R-:W-:Y:S01]  /*0b70*/  IMAD.IADD R23, R209, 0x1, -R2 ;  /* 0x00000001d1177824 */ /* 0x000fe200078e0a02 */
[----:B------:R-:W-:-:S02]  /*0b80*/  LEA.HI R2, R0, R209, RZ, 0x4 ;  /* 0x000000d100027211 */ /* 0x000fc400078f20ff */
[----:B------:R-:W-:Y:S02]  /*0b90*/  LOP3.LUT R7, R6, 0xfffffc00, RZ, 0xc0, !PT ;  /* 0xfffffc0006077812 */ /* 0x000fe400078ec0ff */
[----:B------:R-:W-:Y:S02]  /*0ba0*/  SHF.R.S32.HI R8, RZ, 0x1f, R23 ;  /* 0x0000001fff087819 */ /* 0x000fe40000011417 */
[----:B------:R-:W-:Y:S02]  /*0bb0*/  LOP3.LUT R4, R2, 0x3fffff0, RZ, 0xc0, !PT ;  /* 0x03fffff002047812 */ /* 0x000fe400078ec0ff */
[----:B------:R-:W-:Y:S02]  /*0bc0*/  LEA.HI R9, R8, R23, RZ, 0x2 ;  /* 0x0000001708097211 */ /* 0x000fe400078f10ff */
[----:B------:R-:W-:Y:S01]  /*0bd0*/  SHF.R.S32.HI R5, RZ, 0x4, R2 ;  /* 0x00000004ff057819 */ /* 0x000fe20000011402 */
[----:B------:R-:W-:Y:S01]  /*0be0*/  IMAD.IADD R4, R209, 0x1, -R4 ;  /* 0x00000001d1047824 */ /* 0x000fe200078e0a04 */
[----:B------:R-:W-:-:S02]  /*0bf0*/  LEA.HI R6, R0, R209, RZ, 0x2 ;  /* 0x000000d100067211 */ /* 0x000fc400078f10ff */
[----:B------:R-:W-:Y:S01]  /*0c00*/  SHF.R.S32.HI R10, RZ, 0x2, R9 ;  /* 0x00000002ff0a7819 */ /* 0x000fe20000011409 */
[----:B------:R-:W-:Y:S01]  /*0c10*/  IMAD R7, R4, 0x40, R7 ;  /* 0x0000004004077824 */ /* 0x000fe200078e0207 */
[----:B------:R-:W-:Y:S02]  /*0c20*/  SHF.R.S32.HI R11, RZ, 0x1f, R9 ;  /* 0x0000001fff0b7819 */ /* 0x000fe40000011409 */
[----:B------:R-:W-:Y:S02]  /*0c30*/  LEA.HI R2, R2, R5, RZ, 0x1 ;  /* 0x0000000502027211 */ /* 0x000fe400078f08ff */
[----:B------:R-:W-:Y:S02]  /*0c40*/  LOP3.LUT R6, R6, 0xfffffffc, RZ, 0xc0, !PT ;  /* 0xfffffffc06067812 */ /* 0x000fe400078ec0ff */
[----:B------:R-:W-:Y:S02]  /*0c50*/  LEA.HI R0, R0, R209, RZ, 0x3 ;  /* 0x000000d100007211 */ /* 0x000fe400078f18ff */
[----:B------:R-:W-:Y:S01]  /*0c60*/  LEA.HI R11, R11, R10, RZ, 0x3 ;  /* 0x0000000a0b0b7211 */ /* 0x000fe200078f18ff */
[----:B------:R-:W-:Y:S01]  /*0c70*/  IMAD.IADD R6, R209, 0x1, -R6 ;  /* 0x00000001d1067824 */ /* 0x000fe200078e0a06 */
[----:B------:R-:W-:-:S02]  /*0c80*/  LOP3.LUT R2, R2, 0x1ffffffe, RZ, 0xc0, !PT ;  /* 0x1ffffffe02027812 */ /* 0x000fc400078ec0ff */
[----:B------:R-:W-:Y:S02]  /*0c90*/  LOP3.LUT R4, R0, 0xfffffff8, RZ, 0xc0, !PT ;  /* 0xfffffff800047812 */ /* 0x000fe400078ec0ff */
[----:B------:R-:W-:Y:S01]  /*0ca0*/  LOP3.LUT R11, R11, 0xfffffff8, RZ, 0xc0, !PT ;  /* 0xfffffff80b0b7812 */ /* 0x000fe200078ec0ff */
[----:B------:R-:W-:Y:S01]  /*0cb0*/  IMAD.IADD R2, R5, 0x1, -R2 ;  /* 0x0000000105027824 */ /* 0x000fe200078e0a02 */
[----:B------:R-:W-:Y:S01]  /*0cc0*/  LEA.HI R8, R8, R23, RZ, 0x5 ;  /* 0x0000001708087211 */ /* 0x000fe200078f28ff */
[----:B------:R-:W-:Y:S01]  /*0cd0*/  IMAD.IADD R19, R209, 0x1, -R4 ;  /* 0x00000001d1137824 */ /* 0x000fe200078e0a04 */
[----:B------:R-:W-:Y:S01]  /*0ce0*/  LEA.HI R3, R3, R200, RZ, 0x1 ;  /* 0x000000c803037211 */ /* 0x000fe200078f08ff */
[----:B------:R-:W-:Y:S01]  /*0cf0*/  IMAD.IADD R11, R10, 0x1, -R11 ;  /* 0x000000010a0b7824 */ /* 0x000fe200078e0a0b */
[----:B------:R-:W-:Y:S01]  /*0d00*/  SHF.R.S32.HI R8, RZ, 0x5, R8 ;  /* 0x00000005ff087819 */ /* 0x000fe20000011408 */
[----:B------:R-:W-:Y:S01]  /*0d10*/  IMAD R204, R2, 0x8, R7 ;  /* 0x0000000802cc7824 */ /* 0x000fe200078e0207 */
[----:B------:R-:W-:Y:S01]  /*0d20*/  LEA.HI R5, R6, R6, RZ, 0x1 ;  /* 0x0000000606057211 */ /* 0x000fe200078f08ff */
[----:B------:R-:W-:Y:S01]  /*0d30*/  IMAD.SHL.U32 R2, R19, 0x8, RZ ;  /* 0x0000000813027824 */ /* 0x000fe200078e00ff */
[----:B------:R-:W-:Y:S01]  /*0d40*/  LOP3.LUT R3, R3, 0x3fffffe, RZ, 0xc0, !PT ;  /* 0x03fffffe03037812 */ /* 0x000fe200078ec0ff */
[----:B------:R-:W-:Y:S01]  /*0d50*/  IMAD R8, R8, 0x10, R11 ;  /* 0x0000001008087824 */ /* 0x000fe200078e020b */
[----:B------:R-:W-:Y:S01]  /*0d60*/  LOP3.LUT R5, R5, 0x1ffffffe, RZ, 0xc0, !PT ;  /* 0x1ffffffe05057812 */ /* 0x000fe200078ec0ff */
[----:B------:R-:W-:Y:S01]  /*0d70*/  VIADD R17, R2, 0x40 ;  /* 0x0000004002117836 */ /* 0x000fe20000000000 */
[----:B------:R-:W-:Y:S01]  /*0d80*/  LOP3.LUT R202, R9, 0x7ffffffc, RZ, 0xc0, !PT ;  /* 0x7ffffffc09ca7812 */ /* 0x000fe200078ec0ff */
[----:B------:R-:W-:Y:S01]  /*0d90*/  IMAD.IADD R3, R200, 0x1, -R3 ;  /* 0x00000001c8037824 */ /* 0x000fe200078e0a03 */
[----:B------:R-:W-:Y:S01]  /*0da0*/  SHF.R.S32.HI R22, RZ, 0x3, R0 ;  /* 0x00000003ff167819 */ /* 0x000fe20000011400 */
[C---:B------:R-:W-:Y:S01]  /*0db0*/  VIADD R16, R2.reuse, 0x80 ;  /* 0x0000008002107836 */ /* 0x040fe20000000000 */
[----:B------:R-:W-:Y:S01]  /*0dc0*/  SHF.R.S32.HI R208, RZ, 0x1f, R2 ;  /* 0x0000001fffd07819 */ /* 0x000fe20000011402 */
[----:B------:R-:W-:Y:S01]  /*0dd0*/  VIADD R18, R2, 0xc0 ;  /* 0x000000c002127836 */ /* 0x000fe20000000000 */
[----:B------:R-:W-:Y:S01]  /*0de0*/  SHF.R.S32.HI R207, RZ, 0x1f, R17 ;  /* 0x0000001fffcf7819 */ /* 0x000fe20000011411 */
[----:B------:R-:W-:Y:S01]  /*0df0*/  IMAD.IADD R6, R6, 0x1, -R5 ;  /* 0x0000000106067824 */ /* 0x000fe200078e0a05 */
[----:B------:R-:W-:Y:S01]  /*0e00*/  SHF.R.S32.HI R206, RZ, 0x1f, R16 ;  /* 0x0000001fffce7819 */ /* 0x000fe20000011410 */
[----:B------:R-:W-:Y:S01]  /*0e10*/  IMAD R201, R3, 0x40, R8 ;  /* 0x0000004003c97824 */ /* 0x000fe200078e0208 */
[----:B------:R-:W-:Y:S01]  /*0e20*/  SHF.R.S32.HI R205, RZ, 0x1f, R18 ;  /* 0x0000001fffcd7819 */ /* 0x000fe20000011412 */
[----:B------:R-:W-:-:S02]  /*0e30*/  IMAD.MOV.U32 R7, RZ, RZ, R15 ;  /* 0x000000ffff077224 */ /* 0x000fc400078e000f */
[----:B------:R-:W-:Y:S02]  /*0e40*/  IMAD.IADD R202, R23, 0x1, -R202 ;  /* 0x0000000117ca7824 */ /* 0x000fe400078e0aca */
[----:B------:R-:W-:-:S07]  /*0e50*/  IMAD R203, R6, 0x8, R201 ;  /* 0x0000000806cb7824 */ /* 0x000fce00078e02c9 */
.L_x_416:
[----:B012-4-:R-:W0:Y:S01]  /*0e60*/  LDC.64 R4, c[0x0][0xc88] ;  /* 0x00032200ff047b82 */ /* 0x017e220000000a00 */
[----:B------:R-:W-:Y:S01]  /*0e70*/  ULDC.64 UR8, c[0x0][0xa28] ;  /* 0x00028a0000087ab9 */ /* 0x000fe20000000a00 */
[----:B------:R-:W-:Y:S01]  /*0e80*/  ULDC.64 UR10, c[0x0][0xa20] ;  /* 0x00028800000a7ab9 */ /* 0x000fe20000000a00 */
[----:B------:R-:W-:Y:S01]  /*0e90*/  ULDC UR4, c[0x0][0x424] ;  /* 0x0001090000047ab9 */ /* 0x000fe20000000800 */
[----:B0-----:R-:W-:-:S06]  /*0ea0*/  IMAD.WIDE R4, R7, 0x4, R4 ;  /* 0x0000000407047825 */ /* 0x001fcc00078e0204 */
[----:B------:R-:W2:Y:S01]  /*0eb0*/  LDG.E R4, desc[UR40][R4.64] ;  /* 0x0000002804047981 */ /* 0x000ea2000c1e1900 */
[----:B------:R-:W-:Y:S02]  /*0ec0*/  UISETP.NE.U32.AND UP0, UPT, UR8, URZ, UPT ;  /* 0x0000003f0800728c */ /* 0x000fe4000bf05070 */
[----:B------:R-:W-:Y:S02]  /*0ed0*/  UISETP.NE.U32.AND UP1, UPT, UR10, URZ, UPT ;  /* 0x0000003f0a00728c */ /* 0x000fe4000bf25070 */
[----:B------:R-:W-:Y:S02]  /*0ee0*/  UISETP.NE.AND.EX UP0, UPT, UR9, URZ, UPT, UP0 ;  /* 0x0000003f0900728c */ /* 0x000fe4000bf05300 */
[----:B------:R-:W-:-:S04]  /*0ef0*/  UISETP.NE.AND.EX UP1, UPT, UR11, URZ, UPT, UP1 ;  /* 0x0000003f0b00728c */ /* 0x000fc8000bf25310 */
[----:B------:R-:W-:Y:S02]  /*0f00*/  PLOP3.LUT P0, PT, PT, PT, UP0, 0x80, 0x0 ;  /* 0x000000000000781c */ /* 0x000fe40003f0f008 */
[----:B------:R-:W-:Y:S02]  /*0f10*/  PLOP3.LUT P1, PT, PT, PT, UP1, 0x80, 0x0 ;  /* 0x000000000000781c */ /* 0x000fe40003f2f018 */
[----:B--2---:R-:W-:-:S13]  /*0f20*/  R2UR UR46, R4 ;  /* 0x00000000042e72ca */ /* 0x004fda00000e0000 */
[----:B------:R-:W-:Y:S02]  /*0f30*/  USHF.R.S32.HI UR45, URZ, 0x1f, UR46 ;  /* 0x0000001f3f2d7899 */ /* 0x000fe4000801142e */
[----:B------:R-:W-:Y:S02]  /*0f40*/  @UP0 ULEA UR8, UP2, UR46, UR8, 0x2 ;  /* 0x000000082e080291 */ /* 0x000fe4000f84103f */
[----:B------:R-:W-:Y:S02]  /*0f50*/  @UP1 ULEA UR10, UP3, UR46, UR10, 0x2 ;  /* 0x0000000a2e0a1291 */ /* 0x000fe4000f86103f */
[----:B------:R-:W-:Y:S02]  /*0f60*/  @UP0 ULEA.HI.X UR9, UR46, UR9, UR45, 0x2, UP2 ;  /* 0x000000092e090291 */ /* 0x000fe400090f142d */
[----:B------:R-:W-:Y:S01]  /*0f70*/  @UP1 ULEA.HI.X UR11, UR46, UR11, UR45, 0x2, UP3 ;  /* 0x0000000b2e0b1291 */ /* 0x000fe200098f142d */
[----:B------:R-:W-:Y:S02]  /*0f80*/  IMAD.U32 R4, RZ, RZ, UR8 ;  /* 0x00000008ff047e24 */ /* 0x000fe4000f8e00ff */
[----:B------:R-:W-:-:S02]  /*0f90*/  IMAD.U32 R6, RZ, RZ, UR10 ;  /* 0x0000000aff067e24 */ /* 0x000fc4000f8e00ff */
[----:B------:R-:W-:Y:S01]  /*0fa0*/  IMAD.U32 R5, RZ, RZ, UR9 ;  /* 0x00000009ff057e24 */ /* 0x000fe2000f8e00ff */
[----:B------:R-:W-:Y:S01]  /*0fb0*/  ULDC.64 UR8, c[0x0][0x418] ;  /* 0x0001060000087ab9 */ /* 0x000fe20000000a00 */
[----:B------:R-:W-:-:S03]  /*0fc0*/  IMAD.U32 R7, RZ, RZ, UR11 ;  /* 0x0000000bff077e24 */ /* 0x000fc6000f8e00ff */
[----:B------:R-:W2:Y:S04]  /*0fd0*/  @P0 LDG.E R4, desc[UR40][R4.64] ;  /* 0x0000002804040981 */ /* 0x000ea8000c1e1900 */
[----:B---3--:R-:W3:Y:S01]  /*0fe0*/  @P1 LDG.E R6, desc[UR40][R6.64] ;  /* 0x0000002806061981 */ /* 0x008ee2000c1e1900 */
[----:B------:R-:W-:Y:S01]  /*0ff0*/  UISETP.NE.U32.AND UP0, UPT, UR8, URZ, UPT ;  /* 0x0000003f0800728c */ /* 0x000fe2000bf05070 */
[----:B------:R-:W-:Y:S01]  /*1000*/  CS2R R8, SRZ ;  /* 0x0000000000087805 */ /* 0x000fe2000001ff00 */
[----:B------:R-:W-:Y:S01]  /*1010*/  UMOV UR44, UR5 ;  /* 0x00000005002c7c82 */ /* 0x000fe20008000000 */
[----:B------:R-:W-:Y:S01]  /*1020*/  ULDC UR5, c[0x0][0x2f0] ;  /* 0x0000bc0000057ab9 */ /* 0x000fe20000000800 */
[----:B------:R-:W-:Y:S01]  /*1030*/  UISETP.NE.AND.EX UP0, UPT, UR9, URZ, UPT, UP0 ;  /* 0x0000003f0900728c */ /* 0x000fe2000bf05300 */
[----:B------:R-:W-:Y:S01]  /*1040*/  CS2R R150, SRZ ;  /* 0x0000000000967805 */ /* 0x000fe2000001ff00 */
[----:B------:R-:W-:Y:S01]  /*1050*/  UMOV UR42, URZ ;  /* 0x0000003f002a7c82 */ /* 0x000fe20008000000 */
[----:B------:R-:W-:Y:S01]  /*1060*/  UMOV UR43, UR6 ;  /* 0x00000006002b7c82 */ /* 0x000fe20008000000 */
[----:B------:R-:W-:Y:S01]  /*1070*/  USEL UR4, UR4, 0x1, UP0 ;  /* 0x0000000104047887 */ /* 0x000fe20008000000 */
[----:B------:R-:W-:-:S02]  /*1080*/  CS2R R148, SRZ ;  /* 0x0000000000947805 */ /* 0x000fc4000001ff00 */
[----:B------:R-:W-:Y:S02]  /*1090*/  CS2R R146, SRZ ;  /* 0x0000000000927805 */ /* 0x000fe4000001ff00 */
[----:B------:R-:W-:Y:S01]  /*10a0*/  CS2R R144, SRZ ;  /* 0x0000000000907805 */ /* 0x000fe2000001ff00 */
[----:B------:R-:W-:Y:S01]  /*10b0*/  UIMAD UR4, UR4, UR5, URZ ;  /* 0x00000005040472a4 */ /* 0x000fe2000f8e023f */
[----:B------:R-:W-:Y:S02]  /*10c0*/  CS2R R142, SRZ ;  /* 0x00000000008e7805 */ /* 0x000fe4000001ff00 */
[----:B------:R-:W-:Y:S02]  /*10d0*/  CS2R R140, SRZ ;  /* 0x00000000008c7805 */ /* 0x000fe4000001ff00 */
[----:B------:R-:W-:Y:S02]  /*10e0*/  CS2R R138, SRZ ;  /* 0x00000000008a7805 */ /* 0x000fe4000001ff00 */
[----:B------:R-:W-:-:S02]  /*10f0*/  CS2R R136, SRZ ;  /* 0x0000000000887805 */ /* 0x000fc4000001ff00 */
[----:B------:R-:W-:Y:S02]  /*1100*/  CS2R R134, SRZ ;  /* 0x0000000000867805 */ /* 0x000fe4000001ff00 */
[----:B------:R-:W-:Y:S02]  /*1110*/  CS2R R132, SRZ ;  /* 0x0000000000847805 */ /* 0x000fe4000001ff00 */
[----:B------:R-:W-:Y:S02]  /*1120*/  CS2R R130, SRZ ;  /* 0x0000000000827805 */ /* 0x000fe4000001ff00 */
[----:B------:R-:W-:Y:S02]  /*1130*/  CS2R R128, SRZ ;  /* 0x0000000000807805 */ /* 0x000fe4000001ff00 */
[----:B------:R-:W-:Y:S02]  /*1140*/  CS2R R126, SRZ ;  /* 0x00000000007e7805 */ /* 0x000fe4000001ff00 */
[----:B------:R-:W-:-:S02]  /*1150*/  CS2R R124, SRZ ;  /* 0x00000000007c7805 */ /* 0x000fc4000001ff00 */
[----:B------:R-:W-:Y:S02]  /*1160*/  CS2R R122, SRZ ;  /* 0x00000000007a7805 */ /* 0x000fe4000001ff00 */
[----:B------:R-:W-:Y:S02]  /*1170*/  CS2R R120, SRZ ;  /* 0x0000000000787805 */ /* 0x000fe4000001ff00 */
[----:B------:R-:W-:Y:S02]  /*1180*/  CS2R R118, SRZ ;  /* 0x0000000000767805 */ /* 0x000fe4000001ff00 */
[----:B------:R-:W-:Y:S01]  /*1190*/  CS2R R116, SRZ ;  /* 0x0000000000747805 */ /* 0x000fe2000001ff00 */
[----:B------:R-:W-:Y:S01]  /*11a0*/  IMAD.MOV.U32 R174, RZ, RZ, RZ ;  /* 0x000000ffffae7224 */ /* 0x000fe200078e00ff */
        /* <DEDUP_REMOVED lines=36> */
[----:B------:R-:W-:Y:S02]  /*13f0*/  IMAD.MOV.U32 R160, RZ, RZ, RZ ;  /* 0x000000ffffa07224 */ /* 0x000fe400078e00ff */
[----:B------:R-:W-:Y:S01]  /*1400*/  IMAD.MOV.U32 R41, RZ, RZ, RZ ;  /* 0x000000ffff297224 */ /* 0x000fe200078e00ff */
[----:B--2---:R-:W-:-:S02]  /*1410*/  @P0 R2UR UR42, R4 ;  /* 0x00000000042a02ca */ /* 0x004fc400000e0000 */
[----:B------:R-:W-:Y:S02]  /*1420*/  PLOP3.LUT P0, PT, PT, PT, PT, 0x80, 0x0 ;  /* 0x000000000000781c */ /* 0x000fe40003f0f070 */
[----:B---3--:R-:W-:Y:S01]  /*1430*/  @P1 R2UR UR4, R6 ;  /* 0x00000000060412ca */ /* 0x008fe200000e0000 */
[----:B------:R-:W-:-:S14]  /*1440*/  @P1 BRA `(.L_x_375) ;  /* 0x0000000000341947 */ /* 0x000fdc0003800000 */
[----:B------:R-:W-:Y:S02]  /*1450*/  ULDC.64 UR6, c[0x0][0xa08] ;  /* 0x0002820000067ab9 */ /* 0x000fe40000000a00 */
[----:B------:R-:W-:-:S04]  /*1460*/  ISETP.NE.U32.AND P1, PT, RZ, UR6, PT ;  /* 0x00000006ff007c0c */ /* 0x000fc8000bf25070 */
[----:B------:R-:W-:-:S13]  /*1470*/  ISETP.NE.AND.EX P1, PT, RZ, UR7, PT, P1 ;  /* 0x00000007ff007c0c */ /* 0x000fda000bf25310 */
[----:B------:R-:W-:Y:S05]  /*1480*/  @!P1 BRA `(.L_x_375) ;  /* 0x0000000000249947 */ /* 0x000fea0003800000 */
[----:B------:R-:W-:Y:S02]  /*1490*/  ULDC.64 UR4, c[0x0][0xa08] ;  /* 0x0002820000047ab9 */ /* 0x000fe40000000a00 */
[----:B------:R-:W-:-:S06]  /*14a0*/  UIMAD.WIDE UR4, UR46, 0x4, UR4 ;  /* 0x000000042e0478a5 */ /* 0x000fcc000f8e0204 */
[----:B------:R-:W-:Y:S02]  /*14b0*/  IMAD.U32 R4, RZ, RZ, UR4 ;  /* 0x00000004ff047e24 */ /* 0x000fe4000f8e00ff */
[----:B------:R-:W-:-:S05]  /*14c0*/  IMAD.U32 R5, RZ, RZ, UR5 ;  /* 0x00000005ff057e24 */ /* 0x000fca000f8e00ff */
[----:B------:R-:W2:Y:S04]  /*14d0*/  LDG.E R3, desc[UR40][R4.64] ;  /* 0x0000002804037981 */ /* 0x000ea8000c1e1900 */
[----:B------:R-:W3:Y:S01]  /*14e0*/  LDG.E R0, desc[UR40][R4.64+0x4] ;  /* 0x0000042804007981 */ /* 0x000ee2000c1e1900 */
[----:B--2---:R-:W-:Y:S02]  /*14f0*/  R2UR UR4, R3 ;  /* 0x00000000030472ca */ /* 0x004fe400000e0000 */
[----:B---3--:R-:W-:-:S13]  /*1500*/  R2UR UR5, R0 ;  /* 0x00000000000572ca */ /* 0x008fda00000e0000 */
[----:B------:R-:W-:-:S12]  /*1510*/  UIADD3 UR4, -UR4, UR5, URZ ;  /* 0x0000000504047290 */ /* 0x000fd8000fffe13f */
.L_x_375:
[----:B------:R-:W-:Y:S01]  /*1520*/  UIADD3 UR42, -UR42, UR4, URZ ;  /* 0x000000042a2a7290 */ /* 0x000fe2000fffe13f */
[----:B------:R-:W-:Y:S01]  /*1530*/  IMAD.MOV.U32 R40, RZ, RZ, RZ ;  /* 0x000000ffff287224 */ /* 0x000fe200078e00ff */
[----:B------:R-:W-:Y:S01]  /*1540*/  CS2R R34, SRZ ;  /* 0x0000000000227805 */ /* 0x000fe2000001ff00 */
[----:B------:R-:W-:Y:S01]  /*1550*/  IMAD.MOV.U32 R161, RZ, RZ, RZ ;  /* 0x000000ffffa17224 */ /* 0x000fe200078e00ff */
[----:B------:R-:W-:Y:S01]  /*1560*/  UISETP.GE.AND UP0, UPT, UR42, 0x1, UPT ;  /* 0x000000012a00788c */ /* 0x000fe2000bf06270 */
[----:B------:R-:W-:Y:S01]  /*1570*/  CS2R R36, SRZ ;  /* 0x0000000000247805 */ /* 0x000fe2000001ff00 */
[----:B------:R-:W-:Y:S01]  /*1580*/  UIADD3 UR4, UR42, 0x5f, URZ ;  /* 0x0000005f2a047890 */ /* 0x000fe2000fffe03f */
[----:B------:R-:W-:Y:S02]  /*1590*/  CS2R R162, SRZ ;  /* 0x0000000000a27805 */ /* 0x000fe4000001ff00 */
[----:B------:R-:W-:Y:S01]  /*15a0*/  CS2R R32, SRZ ;  /* 0x0000000000207805 */ /* 0x000fe2000001ff00 */
[----:B------:R-:W-:Y:S01]  /*15b0*/  IMAD.MOV.U32 R12, RZ, RZ, RZ ;  /* 0x000000ffff0c7224 */ /* 0x000fe200078e00ff */
[----:B------:R-:W-:Y:S01]  /*15c0*/  PLOP3.LUT P1, PT, PT, PT, UP0, 0x80, 0x0 ;  /* 0x000000000000781c */ /* 0x000fe20003f2f008 */
[----:B------:R-:W-:Y:S01]  /*15d0*/  UIMAD.WIDE UR4, UR4, 0x2aaaaaab, URZ ;  /* 0x2aaaaaab040478a5 */ /* 0x000fe2000f8e023f */
[----:B------:R-:W-:-:S02]  /*15e0*/  CS2R R26, SRZ ;  /* 0x00000000001a7805 */ /* 0x000fc4000001ff00 */
[----:B------:R-:W-:Y:S02]  /*15f0*/  CS2R R28, SRZ ;  /* 0x00000000001c7805 */ /* 0x000fe4000001ff00 */
[----:B------:R-:W-:Y:S01]  /*1600*/  CS2R R24, SRZ ;  /* 0x0000000000187805 */ /* 0x000fe2000001ff00 */
[----:B------:R-:W-:-:S04]  /*1610*/  USHF.R.U32.HI UR39, URZ, 0x1f, UR5 ;  /* 0x0000001f3f277899 */ /* 0x000fc80008011605 */
[----:B------:R-:W-:Y:S02]  /*1620*/  ULEA.HI.SX32 UR39, UR5, UR39, 0x1c ;  /* 0x0000002705277291 */ /* 0x000fe4000f8fe23f */
[----:B------:R-:W-:Y:S10]  /*1630*/  @!P1 BRA `(.L_x_376) ;  /* 0x0000005000209947 */ /* 0x000ff40003800000 */
[----:B------:R-:W0:Y:S01]  /*1640*/  SHFL.IDX PT, R0, R200, RZ, 0x1f ;  /* 0x00001fffc8007589 */ /* 0x000e2200000e0000 */
[----:B------:R-:W1:Y:S01]  /*1650*/  S2UR UR7, SR_CgaCtaId ;  /* 0x00000000000779c3 */ /* 0x000e620000008800 */
[----:B------:R-:W-:Y:S01]  /*1660*/  UMOV UR6, 0x400 ;  /* 0x0000040000067882 */ /* 0x000fe20000000000 */
[----:B0-----:R-:W-:Y:S01]  /*1670*/  R2UR UR4, R0 ;  /* 0x00000000000472ca */ /* 0x001fe200000e0000 */
[----:B-1----:R-:W-:-:S04]  /*1680*/  ULEA UR6, UR7, UR6, 0x18 ;  /* 0x0000000607067291 */ /* 0x002fc8000f8ec03f */
[----:B------:R-:W-:-:S04]  /*1690*/  UIADD3 UR6, UR6, 0x18400, URZ ;  /* 0x0001840006067890 */ /* 0x000fc8000fffe03f */
[----:B------:R-:W-:-:S04]  /*16a0*/  ULOP3.LUT UP0, URZ, UR6, 0x1bf, URZ, 0xc0, !UPT ;  /* 0x000001bf063f7892 */ /* 0x000fc8000f80c03f */
[----:B------:R-:W-:Y:S02]  /*16b0*/  ULEA.HI UR5, UR4, UR4, URZ, 0x1 ;  /* 0x0000000404057291 */ /* 0x000fe4000f8f083f */
[----:B------:R-:W-:Y:S02]  /*16c0*/  PLOP3.LUT P0, PT, PT, PT, UP0, 0x80, 0x0 ;  /* 0x000000000000781c */ /* 0x000fe40003f0f008 */
[----:B------:R-:W-:-:S04]  /*16d0*/  ULOP3.LUT UR5, UR5, 0x1e, URZ, 0xc0, !UPT ;  /* 0x0000001e05057892 */ /* 0x000fc8000f8ec03f */
[----:B------:R-:W-:-:S04]  /*16e0*/  UIADD3 UR5, UR4, -UR5, URZ ;  /* 0x8000000504057290 */ /* 0x000fc8000fffe03f */
[----:B------:R-:W-:-:S04]  /*16f0*/  ULEA UR5, UR5, UR6, 0xd ;  /* 0x0000000605057291 */ /* 0x000fc8000f8e683f */
[----:B------:R-:W-:-:S04]  /*1700*/  USHF.R.U32.HI UR5, URZ, 0x4, UR5 ;  /* 0x000000043f057899 */ /* 0x000fc80008011605 */
[----:B------:R-:W-:Y:S01]  /*1710*/  ULOP3.LUT UR49, UR5, 0x3fff, URZ, 0xc0, !UPT ;  /* 0x00003fff05317892 */ /* 0x000fe2000f8ec03f */
[----:B------:R-:W-:Y:S11]  /*1720*/  @!P0 BRA `(.L_x_377) ;  /* 0x0000000000408947 */ /* 0x000ff60003800000 */
        /* <DEDUP_REMOVED lines=16> */
.L_x_377:
[----:B------:R-:W0:Y:S01]  /*1830*/  S2R R0, SR_CgaCtaId ;  /* 0x0000000000007919 */ /* 0x000e220000008800 */
[----:B------:R-:W-:Y:S01]  /*1840*/  ULEA.HI UR4, UR47, UR47, URZ, 0x1 ;  /* 0x0000002f2f047291 */ /* 0x000fe2000f8f083f */
[----:B------:R-:W-:Y:S01]  /*1850*/  MOV R7, 0x400 ;  /* 0x0000040000077802 */ /* 0x000fe20000000f00 */
[----:B------:R-:W1:Y:S02]  /*1860*/  S2R R20, SR_TID.X ;  /* 0x0000000000147919 */ /* 0x000e640000002100 */
[----:B------:R-:W-:-:S04]  /*1870*/  ULOP3.LUT UR4, UR4, 0xfffffffe, URZ, 0xc0, !UPT ;  /* 0xfffffffe04047892 */ /* 0x000fc8000f8ec03f */
[----:B------:R-:W-:-:S06]  /*1880*/  UIADD3 UR4, UR47, -UR4, URZ ;  /* 0x800000042f047290 */ /* 0x000fcc000fffe03f */
[----:B------:R-:W-:Y:S01]  /*1890*/  IMAD.U32 R3, RZ, RZ, UR4 ;  /* 0x00000004ff037e24 */ /* 0x000fe2000f8e00ff */
[----:B0-----:R-:W-:-:S04]  /*18a0*/  LEA R7, R0, R7, 0x18 ;  /* 0x0000000700077211 */ /* 0x001fc800078ec0ff */
[----:B------:R-:W-:Y:S02]  /*18b0*/  SHF.L.U32 R0, R3, 0x1f, RZ ;  /* 0x0000001f03007819 */ /* 0x000fe400000006ff */
[----:B-1----:R-:W-:Y:S02]  /*18c0*/  SHF.R.U32.HI R20, RZ, 0x7, R20 ;  /* 0x00000007ff147819 */ /* 0x002fe40000011614 */
[----:B------:R-:W0:Y:S03]  /*18d0*/  SYNCS.PHASECHK.TRANS64.TRYWAIT P0, [R7+URZ+0x22800], R0 ;  /* 0x02280000070075a7 */ /* 0x000e26000800017f */
[----:B------:R-:W-:Y:S01]  /*18e0*/  VIADD R8, R20, 0x8 ;  /* 0x0000000814087836 */ /* 0x000fe20000000000 */
[----:B0-----:R-:W-:Y:S06]  /*18f0*/  @!P0 BRA `(.L_x_378) ;  /* 0x000000d800b48947 */ /* 0x001fec0003800000 */
.L_x_541:
[----:B0-----:R-:W-:Y:S01]  /*1900*/  IMAD.U32 R0, RZ, RZ, UR48 ;  /* 0x00000030ff007e24 */ /* 0x001fe2000f8e00ff */
[----:B------:R-:W-:Y:S05]  /*1910*/  WARPSYNC.ALL ;  /* 0x0000000000007948 */ /* 0x000fea0003800000 */
[----:B------:R0:W-:Y:S01]  /*1920*/  BAR.SYNC.DEFER_BLOCKING R8, 0x100 ;  /* 0x000400080000751d */ /* 0x0001e20000010000 */
[----:B------:R-:W-:-:S13]  /*1930*/  ISETP.NE.AND P0, PT, R0, 0x3, PT ;  /* 0x000000030000780c */ /* 0x000fda0003f05270 */
[----:B0-----:R-:W-:Y:S05]  /*1940*/  @!P0 BRA `(.L_x_379) ;  /* 0x0000000000048947 */ /* 0x001fea0003800000 */
[----:B------:R-:W-:Y:S01]  /*1950*/  BPT.TRAP 0x1 ;  /* 0x000000040000795c */ /* 0x000fe20000300000 */
.L_x_379:
[----:B------:R-:W-:Y:S02]  /*1960*/  IMAD.U32 R10, RZ, RZ, UR38 ;  /* 0x00000026ff0a7e24 */ /* 0x000fe4000f8e00ff */
[----:B------:R-:W-:-:S03]  /*1970*/  IMAD.U32 R0, RZ, RZ, UR37 ;  /* 0x00000025ff007e24 */ /* 0x000fc6000f8e00ff */
[----:B------:R-:W-:Y:S01]  /*1980*/  SHF.L.U32 R10, R10, 0x1f, RZ ;  /* 0x0000001f0a0a7819 */ /* 0x000fe200000006ff */
[----:B------:R-:W-:-:S04]  /*1990*/  IMAD R5, R0, 0x8, R7 ;  /* 0x0000000800057824 */ /* 0x000fc800078e0207 */
[----:B------:R0:W1:Y:S01]  /*19a0*/  SYNCS.PHASECHK.TRANS64.TRYWAIT P1, [R5+URZ+0x22830], R10 ;  /* 0x0228300a050075a7 */ /* 0x000062000802017f */
[----:B------:R-:W-:Y:S05]  /*19b0*/  @!P0 BRA `(.L_x_380) ;  /* 0x0000000000048947 */ /* 0x000fea0003800000 */
[----:B------:R-:W-:Y:S01]  /*19c0*/  BPT.TRAP 0x1 ;  /* 0x000000040000795c */ /* 0x000fe20000300000 */
.L_x_380:
[----:B-1----:R-:W-:Y:S05]  /*19d0*/  @P1 BRA `(.L_x_381) ;  /* 0x0000000000081947 */ /* 0x002fea0003800000 */
[----:B------:R-:W1:Y:S02]  /*19e0*/  SYNCS.PHASECHK.TRANS64.TRYWAIT P1, [R5+URZ+0x22830], R10 ;  /* 0x0228300a050075a7 */ /* 0x000e64000802017f */
[----:B-1----:R-:W-:Y:S05]  /*19f0*/  @!P1 BRA `(.L_x_382) ;  /* 0x000000d800889947 */ /* 0x002fea0003800000 */
.L_x_381:
[----:B------:R-:W-:Y:S01]  /*1a00*/  R2UR UR4, R7 ;  /* 0x00000000070472ca */ /* 0x000fe200000e0000 */
[----:B------:R-:W-:Y:S01]  /*1a10*/  WARPGROUP.ARRIVE ;  /* 0x00000000000079c5 */ /* 0x000fe20000000000 */
[----:B------:R-:W-:Y:S01]  /*1a20*/  UMOV UR5, 0x40000040 ;  /* 0x4000004000057882 */ /* 0x000fe20000000000 */
[----:B------:R-:W-:Y:S01]  /*1a30*/  UMOV UR7, 0x40000040 ;  /* 0x4000004000077882 */ /* 0x000fe20000000000 */
[----:B------:R-:W-:Y:S01]  /*1a40*/  UMOV UR9, 0x40000040 ;  /* 0x4000004000097882 */ /* 0x000fe20000000000 */
[----:B------:R-:W-:Y:S01]  /*1a50*/  UMOV UR11, 0x40000040 ;  /* 0x40000040000b7882 */ /* 0x000fe20000000000 */
[----:B------:R-:W-:Y:S01]  /*1a60*/  UMOV UR13, 0x40000040 ;  /* 0x40000040000d7882 */ /* 0x000fe20000000000 */
[----:B------:R-:W-:Y:S01]  /*1a70*/  UMOV UR15, 0x40000040 ;  /* 0x40000040000f7882 */ /* 0x000fe20000000000 */
[----:B------:R-:W-:Y:S01]  /*1a80*/  UMOV UR17, 0x40000040 ;  /* 0x4000004000117882 */ /* 0x000fe20000000000 */
[----:B------:R-:W-:Y:S01]  /*1a90*/  UMOV UR19, 0x40000040 ;  /* 0x4000004000137882 */ /* 0x000fe20000000000 */
[----:B------:R-:W-:Y:S01]  /*1aa0*/  P2R R72, PR, RZ, 0x1 ;  /* 0x00000001ff487803 */ /* 0x000fe20000000000 */
[----:B------:R-:W2:Y:S02]  /*1ab0*/  S2R R73, SR_TID.X ;  /* 0x0000000000497919 */ /* 0x000ea40000002100 */
[----:B------:R-:W-:-:S04]  /*1ac0*/  UIADD3 UR4, UR4, 0x1c400, URZ ;  /* 0x0001c40004047890 */ /* 0x000fc8000fffe03f */
[----:B------:R-:W-:-:S04]  /*1ad0*/  USHF.R.U32.HI UR4, URZ, 0x4, UR4 ;  /* 0x000000043f047899 */ /* 0x000fc80008011604 */
[----:B------:R-:W-:-:S04]  /*1ae0*/  ULOP3.LUT UR4, UR4, 0x3fff, URZ, 0xc0, !UPT ;  /* 0x00003fff04047892 */ /* 0x000fc8000f8ec03f */
[----:B------:R-:W-:Y:S02]  /*1af0*/  ULOP3.LUT UR20, UR4, 0x10000, URZ, 0xfc, !UPT ;  /* 0x0001000004147892 */ /* 0x000fe4000f8efc3f */
[----:B------:R-:W-:Y:S02]  /*1b00*/  ULOP3.LUT UR4, UR49, 0x10000, URZ, 0xfc, !UPT ;  /* 0x0001000031047892 */ /* 0x000fe4000f8efc3f */
[----:B------:R-:W-:Y:S02]  /*1b10*/  UIMAD UR6, UR37, 0x300, UR20 ;  /* 0x00000300250678a4 */ /* 0x000fe4000f8e0214 */
[----:B------:R-:W-:Y:S02]  /*1b20*/  UIADD3 UR8, UR4, 0x2, URZ ;  /* 0x0000000204087890 */ /* 0x000fe4000fffe03f */
[----:B------:R-:W-:Y:S02]  /*1b30*/  UIADD3 UR10, UR6, 0x2, URZ ;  /* 0x00000002060a7890 */ /* 0x000fe4000fffe03f */
[----:B------:R-:W-:-:S02]  /*1b40*/  UIADD3 UR12, UR4, 0x4, URZ ;  /* 0x00000004040c7890 */ /* 0x000fc4000fffe03f */
[----:B------:R-:W-:Y:S02]  /*1b50*/  UIADD3 UR14, UR6, 0x4, URZ ;  /* 0x00000004060e7890 */ /* 0x000fe4000fffe03f */
[----:B------:R-:W-:Y:S01]  /*1b60*/  HGMMA.64x96x16.F32 R24, gdesc[UR4], RZ, !UPT, gsb0 ;  /* 0x01600000041879f0 */ /* 0x000fe2000c0008ff */
[----:B------:R-:W-:Y:S02]  /*1b70*/  UIADD3 UR16, UR4, 0x6, URZ ;  /* 0x0000000604107890 */ /* 0x000fe4000fffe03f */
[----:B------:R-:W-:Y:S01]  /*1b80*/  UIADD3 UR18, UR6, 0x6, URZ ;  /* 0x0000000606127890 */ /* 0x000fe2000fffe03f */
[----:B------:R-:W-:Y:S01]  /*1b90*/  ULDC UR7, c[0x0][0x9d8] ;  /* 0x0002760000077ab9 */ /* 0x000fe20000000800 */
[----:B------:R-:W-:-:S04]  /*1ba0*/  UIMAD UR6, UR39, -0x60, UR42 ;  /* 0xffffffa0270678a4 */ /* 0x000fc8000f8e022a */
[----:B------:R-:W-:-:S06]  /*1bb0*/  UIADD3 UR6, UR6, 0x60, URZ ;  /* 0x0000006006067890 */ /* 0x000fcc000fffe03f */
        /* <DEDUP_REMOVED lines=33> */
[----:B------:R-:W-:Y:S01]  /*1dd0*/  MUFU.TANH R25, R25 ;  /* 0x0000001900197308 */ /* 0x000fe20000002400 */
        /* <DEDUP_REMOVED lines=8> */
[----:B---3--:R-:W-:Y:S01]  /*1e60*/  FSEL R3, R24, -INF , P6 ;  /* 0xff80000018037808 */ /* 0x008fe20003000000 */
        /* <DEDUP_REMOVED lines=14> */
[----:B------:R-:W5:Y:S01]  /*1f50*/  MUFU.TANH R32, R32 ;  /* 0x0000002000207308 */ /* 0x000f620000002400 */
[----:B----4-:R-:W-:Y:S01]  /*1f60*/  FSEL R28, R28, -INF , P4 ;  /* 0xff8000001c1c7808 */ /* 0x010fe20002000000 */
[----:B------:R-:W-:Y:S01]  /*1f70*/  FMUL.FTZ R54, R54, UR7 ;  /* 0x0000000736367c20 */ /* 0x000fe20008410000 */
[----:B------:R-:W-:Y:S01]  /*1f80*/  FMUL.FTZ R61, R61, UR7 ;  /* 0x000000073d3d7c20 */ /* 0x000fe20008410000 */
[----:B------:R-:W-:Y:S01]  /*1f90*/  FMUL.FTZ R55, R55, UR7 ;  /* 0x0000000737377c20 */ /* 0x000fe20008410000 */
[----:B------:R-:W-:Y:S01]  /*1fa0*/  FMUL.FTZ R64, R64, UR7 ;  /* 0x0000000740407c20 */ /* 0x000fe20008410000 */
[----:B------:R-:W-:Y:S01]  /*1fb0*/  FMUL.FTZ R58, R58, UR7 ;  /* 0x000000073a3a7c20 */ /* 0x000fe20008410000 */
[----:B------:R-:W-:Y:S01]  /*1fc0*/  FMUL.FTZ R65, R65, UR7 ;  /* 0x0000000741417c20 */ /* 0x000fe20008410000 */
[----:B------:R4:W0:Y:S01]  /*1fd0*/  MUFU.TANH R4, R26 ;  /* 0x0000001a00047308 */ /* 0x0008220000002400 */
        /* <DEDUP_REMOVED lines=8> */
[----:B----4-:R-:W-:Y:S01]  /*2060*/  FSEL R26, R25, -INF , P5 ;  /* 0xff800000191a7808 */ /* 0x010fe20002800000 */
[----:B------:R-:W-:Y:S01]  /*2070*/  FMUL.FTZ R67, R67, UR7 ;  /* 0x0000000743437c20 */ /* 0x000fe20008410000 */
[----:B-----5:R-:W-:Y:S01]  /*2080*/  FSEL R32, R32, -INF , P1 ;  /* 0xff80000020207808 */ /* 0x020fe20000800000 */
[----:B------:R-:W-:Y:S01]  /*2090*/  FMUL.FTZ R70, R70, UR7 ;  /* 0x0000000746467c20 */ /* 0x000fe20008410000 */
[----:B------:R-:W-:Y:S01]  /*20a0*/  FMNMX.FTZ R25, R3, R26, !PT ;  /* 0x0000001a03197209 */ /* 0x000fe20007810000 */
[----:B------:R-:W-:-:S02]  /*20b0*/  FMUL.FTZ R71, R71, UR7 ;  /* 0x0000000747477c20 */ /* 0x000fc40008410000 */
[----:B------:R-:W4:Y:S01]  /*20c0*/  MUFU.TANH R9, R27 ;  /* 0x0000001b00097308 */ /* 0x000f220000002400 */
[----:B------:R-:W-:Y:S02]  /*20d0*/  FMNMX.FTZ R24, R28, R25, !PT ;  /* 0x000000191c187209 */ /* 0x000fe40007810000 */
[----:B0-----:R-:W-:Y:S02]  /*20e0*/  FSEL R4, R4, -INF , P6 ;  /* 0xff80000004047808 */ /* 0x001fe40003000000 */
[----:B------:R-:W-:Y:S02]  /*20f0*/  FMNMX.FTZ R25, R29, R24, !PT ;  /* 0x000000181d197209 */ /* 0x000fe40007810000 */
[----:B------:R-:W-:Y:S01]  /*2100*/  ISETP.GT.AND P6, PT, R0, 0x18, PT ;  /* 0x000000180000780c */ /* 0x000fe20003fc4270 */
[----:B------:R-:W0:Y:S01]  /*2110*/  MUFU.TANH R36, R36 ;  /* 0x0000002400247308 */ /* 0x000e220000002400 */
[----:B---3--:R-:W-:Y:S02]  /*2120*/  FSEL R33, R33, -INF , P2 ;  /* 0xff80000021217808 */ /* 0x008fe40001000000 */
[----:B------:R-:W-:-:S04]  /*2130*/  FMNMX.FTZ R24, R32, R25, !PT ;  /* 0x0000001920187209 */ /* 0x000fc80007810000 */
[----:B------:R-:W-:Y:S01]  /*2140*/  FMNMX.FTZ R25, R33, R24, !PT ;  /* 0x0000001821197209 */ /* 0x000fe20007810000 */
[----:B------:R-:W3:Y:S01]  /*2150*/  MUFU.TANH R6, R30 ;  /* 0x0000001e00067308 */ /* 0x000ee20000002400 */
[----:B----4-:R-:W-:Y:S02]  /*2160*/  FSEL R9, R9, -INF , P5 ;  /* 0xff80000009097808 */ /* 0x010fe40002800000 */
[----:B------:R-:W-:-:S05]  /*2170*/  ISETP.GT.AND P5, PT, R0, 0x19, PT ;  /* 0x000000190000780c */ /* 0x000fca0003fa4270 */
[----:B------:R-:W4:Y:S01]  /*2180*/  MUFU.TANH R37, R37 ;  /* 0x0000002500257308 */ /* 0x000f220000002400 */
[----:B0-----:R-:W-:-:S04]  /*2190*/  FSEL R36, R36, -INF , P6 ;  /* 0xff80000024247808 */ /* 0x001fc80003000000 */
[----:B------:R-:W-:-:S03]  /*21a0*/  FMNMX.FTZ R24, R36, R25, !PT ;  /* 0x0000001924187209 */ /* 0x000fc60007810000 */
[----:B------:R-:W0:Y:S01]  /*21b0*/  MUFU.TANH R11, R31 ;  /* 0x0000001f000b7308 */ /* 0x000e220000002400 */
[----:B---3--:R-:W-:Y:S02]  /*21c0*/  FSEL R6, R6, -INF , P4 ;  /* 0xff80000006067808 */ /* 0x008fe40002000000 */
[----:B------:R-:W-:-:S05]  /*21d0*/  ISETP.GT.AND P4, PT, R0, 0x20, PT ;  /* 0x000000200000780c */ /* 0x000fca0003f84270 */
[----:B------:R-:W3:Y:S01]  /*21e0*/  MUFU.TANH R40, R40 ;  /* 0x0000002800287308 */ /* 0x000ee20000002400 */
[----:B----4-:R-:W-:-:S04]  /*21f0*/  FSEL R37, R37, -INF , P5 ;  /* 0xff80000025257808 */ /* 0x010fc80002800000 */
[----:B------:R-:W-:-:S03]  /*2200*/  FMNMX.FTZ R25, R37, R24, !PT ;  /* 0x0000001825197209 */ /* 0x000fc60007810000 */
[----:B------:R-:W4:Y:S01]  /*2210*/  MUFU.TANH R12, R34 ;  /* 0x00000022000c7308 */ /* 0x000f220000002400 */
[----:B0-----:R-:W-:Y:S02]  /*2220*/  FSEL R11, R11, -INF , P3 ;  /* 0xff8000000b0b7808 */ /* 0x001fe40001800000 */
[----:B------:R-:W-:-:S05]  /*2230*/  ISETP.GT.AND P3, PT, R0, 0x21, PT ;  /* 0x000000210000780c */ /* 0x000fca0003f64270 */
[----:B------:R-:W0:Y:S01]  /*2240*/  MUFU.TANH R41, R41 ;  /* 0x0000002900297308 */ /* 0x000e220000002400 */
[----:B---3--:R-:W-:-:S04]  /*2250*/  FSEL R40, R40, -INF , P4 ;  /* 0xff80000028287808 */ /* 0x008fc80002000000 */
[----:B------:R-:W-:-:S03]  /*2260*/  FMNMX.FTZ R30, R40, R25, !PT ;  /* 0x00000019281e7209 */ /* 0x000fc60007810000 */
        /* <DEDUP_REMOVED lines=85> */
[----:B0-----:R-:W-:-:S04]  /*27c0*/  FSEL R69, R69, -INF , P1 ;  /* 0xff80000045457808 */ /* 0x001fc80000800000 */
[----:B------:R-:W-:-:S03]  /*27d0*/  FMNMX.FTZ R27, R69, R0, !PT ;  /* 0x00000000451b7209 */ /* 0x000fc60007810000 */
[----:B------:R-:W0:Y:S01]  /*27e0*/  MUFU.TANH R66, R66 ;  /* 0x0000004200427308 */ /* 0x000e220000002400 */
[----:B---3--:R-:W-:Y:S01]  /*27f0*/  FSEL R62, R62, -INF , P6 ;  /* 0xff8000003e3e7808 */ /* 0x008fe20003000000 */
[----:B------:R-:W3:Y:S06]  /*2800*/  SHFL.BFLY PT, R0, R27, 0x2, 0x1f ;  /* 0x0c401f001b007f89 */ /* 0x000eec00000e0000 */
[----:B------:R-:W5:Y:S01]  /*2810*/  MUFU.TANH R67, R67 ;  /* 0x0000004300437308 */ /* 0x000f620000002400 */
[----:B----4-:R-:W-:-:S07]  /*2820*/  FSEL R63, R63, -INF , P5 ;  /* 0xff8000003f3f7808 */ /* 0x010fce0002800000 */
[----:B------:R-:W4:Y:S01]  /*2830*/  MUFU.TANH R70, R70 ;  /* 0x0000004600467308 */ /* 0x000f220000002400 */
[----:B0-----:R-:W-:-:S07]  /*2840*/  FSEL R66, R66, -INF , P4 ;  /* 0xff80000042427808 */ /* 0x001fce0002000000 */
[----:B------:R-:W0:Y:S01]  /*2850*/  MUFU.TANH R71, R71 ;  /* 0x0000004700477308 */ /* 0x000e220000002400 */
[----:B-----5:R-:W-:Y:S02]  /*2860*/  FSEL R67, R67, -INF , P3 ;  /* 0xff80000043437808 */ /* 0x020fe40001800000 */
[----:B---3--:R-:W-:Y:S02]  /*2870*/  FMNMX.FTZ R30, R27, R0, !PT ;  /* 0x000000001b1e7209 */ /* 0x008fe40007810000 */
[----:B------:R-:W-:-:S03]  /*2880*/  FMNMX.FTZ R27, R4, R9, !PT ;  /* 0x00000009041b7209 */ /* 0x000fc60007810000 */
[----:B------:R-:W3:Y:S01]  /*2890*/  SHFL.BFLY PT, R31, R30, 0x1, 0x1f ;  /* 0x0c201f001e1f7f89 */ /* 0x000ee200000e0000 */
[----:B----4-:R-:W-:Y:S02]  /*28a0*/  FSEL R70, R70, -INF , P2 ;  /* 0xff80000046467808 */ /* 0x010fe40001000000 */
[----:B0-----:R-:W-:Y:S02]  /*28b0*/  FSEL R71, R71, -INF , P1 ;  /* 0xff80000047477808 */ /* 0x001fe40000800000 */
[----:B---3--:R-:W-:Y:S02]  /*28c0*/  FMNMX.FTZ R0, R30, R31, !PT ;  /* 0x0000001f1e007209 */ /* 0x008fe40007810000 */
[----:B------:R-:W-:Y:S02]  /*28d0*/  FMNMX.FTZ R30, R6, R27, !PT ;  /* 0x0000001b061e7209 */ /* 0x000fe40007810000 */
[C---:B------:R-:W-:Y:S01]  /*28e0*/  FSETP.NEU.FTZ.AND P0, PT, R0.reuse, -INF , PT ;  /* 0xff8000000000780b */ /* 0x040fe20003f1d000 */
[----:B------:R-:W-:-:S05]  /*28f0*/  FMUL.FTZ R31, R0, UR10 ;  /* 0x0000000a001f7c20 */ /* 0x000fca0008410000 */
[----:B------:R-:W-:Y:S02]  /*2900*/  FSEL R31, R31, RZ, P0 ;  /* 0x000000ff1f1f7208 */ /* 0x000fe40000000000 */
[----:B------:R-:W-:-:S03]  /*2910*/  ISETP.NE.AND P0, PT, R72, RZ, PT ;  /* 0x000000ff4800720c */ /* 0x000fc60003f05270 */
[--C-:B------:R-:W-:Y:S01]  /*2920*/  FFMA.FTZ R27, R3, UR10, -R31.reuse ;  /* 0x0000000a031b7c23 */ /* 0x100fe2000801081f */
[----:B------:R-:W-:Y:S01]  /*2930*/  FMNMX.FTZ R3, R11, R30, !PT ;  /* 0x0000001e0b037209 */ /* 0x000fe20007810000 */
[--C-:B------:R-:W-:Y:S01]  /*2940*/  FFMA.FTZ R34, R26, UR10, -R31.reuse ;  /* 0x0000000a1a227c23 */ /* 0x100fe2000801081f */
[--C-:B------:R-:W-:Y:S01]  /*2950*/  FFMA.FTZ R28, R28, UR10, -R31.reuse ;  /* 0x0000000a1c1c7c23 */ /* 0x100fe2000801081f */
[----:B------:R-:W-:Y:S01]  /*2960*/  MUFU.EX2 R152, R27 ;  /* 0x0000001b00987308 */ /* 0x000fe20000000800 */
[----:B------:R-:W-:Y:S01]  /*2970*/  FMNMX.FTZ R30, R12, R3, !PT ;  /* 0x000000030c1e7209 */ /* 0x000fe20007810000 */
[--C-:B------:R-:W-:Y:S01]  /*2980*/  FFMA.FTZ R29, R29, UR10, -R31.reuse ;  /* 0x0000000a1d1d7c23 */ /* 0x100fe2000801081f */
[--C-:B------:R-:W-:Y:S01]  /*2990*/  FFMA.FTZ R32, R32, UR10, -R31.reuse ;  /* 0x0000000a20207c23 */ /* 0x100fe2000801081f */
        /* <DEDUP_REMOVED lines=20> */
[----:B------:R-:W0:Y:S01]  /*2ae0*/  MUFU.EX2 R29, R29 ;  /* 0x0000001d001d7308 */ /* 0x000e220000000800 */
        /* <DEDUP_REMOVED lines=9> */
[----:B------:R-:W-:-:S03]  /*2b80*/  FFMA.FTZ R31, R69, UR10, -R31 ;  /* 0x0000000a451f7c23 */ /* 0x000fc6000801081f */
[----:B------:R-:W-:-:S03]  /*2b90*/  FMNMX.FTZ R3, R51, R26, !PT ;  /* 0x0000001a33037209 */ /* 0x000fc60007810000 */
[----:B------:R-:W3:Y:S01]  /*2ba0*/  MUFU.EX2 R33, R33 ;  /* 0x0000002100217308 */ /* 0x000ee20000000800 */
[----:B------:R-:W-:Y:S02]  /*2bb0*/  FMNMX.FTZ R26, R54, R3, !PT ;  /* 0x00000003361a7209 */ /* 0x000fe40007810000 */
[----:B0-----:R-:W-:Y:S02]  /*2bc0*/  F2FP.F16.F32.PACK_AB R154, R29, R28 ;  /* 0x0000001c1d9a723e */ /* 0x001fe400000000ff */
[----:B------:R-:W-:-:S03]  /*2bd0*/  FMNMX.FTZ R3, R55, R26, !PT ;  /* 0x0000001a37037209 */ /* 0x000fc60007810000 */
[----:B------:R-:W-:Y:S01]  /*2be0*/  MUFU.EX2 R36, R36 ;  /* 0x0000002400247308 */ /* 0x000fe20000000800 */
[----:B------:R-:W-:-:S04]  /*2bf0*/  FMNMX.FTZ R26, R58, R3, !PT ;  /* 0x000000033a1a7209 */ /* 0x000fc80007810000 */
[----:B------:R-:W-:-:S03]  /*2c00*/  FMNMX.FTZ R3, R59, R26, !PT ;  /* 0x0000001a3b037209 */ /* 0x000fc60007810000 */
[----:B------:R-:W0:Y:S01]  /*2c10*/  MUFU.EX2 R37, R37 ;  /* 0x0000002500257308 */ /* 0x000e220000000800 */
[----:B------:R-:W-:Y:S02]  /*2c20*/  FMNMX.FTZ R26, R62, R3, !PT ;  /* 0x000000033e1a7209 */ /* 0x000fe40007810000 */
[----:B---3--:R-:W-:Y:S02]  /*2c30*/  F2FP.F16.F32.PACK_AB R156, R33, R32 ;  /* 0x00000020219c723e */ /* 0x008fe400000000ff */
[----:B------:R-:W-:-:S03]  /*2c40*/  FMNMX.FTZ R3, R63, R26, !PT ;  /* 0x0000001a3f037209 */ /* 0x000fc60007810000 */
[----:B------:R-:W-:Y:S01]  /*2c50*/  MUFU.EX2 R40, R40 ;  /* 0x0000002800287308 */ /* 0x000fe20000000800 */
[----:B------:R-:W-:-:S04]  /*2c60*/  FMNMX.FTZ R26, R66, R3, !PT ;  /* 0x00000003421a7209 */ /* 0x000fc80007810000 */
[----:B------:R-:W-:-:S03]  /*2c70*/  FMNMX.FTZ R3, R67, R26, !PT ;  /* 0x0000001a43037209 */ /* 0x000fc60007810000 */
[----:B------:R-:W3:Y:S01]  /*2c80*/  MUFU.EX2 R41, R41 ;  /* 0x0000002900297308 */ /* 0x000ee20000000800 */
[----:B------:R-:W-:Y:S02]  /*2c90*/  FMNMX.FTZ R26, R70, R3, !PT ;  /* 0x00000003461a7209 */ /* 0x000fe40007810000 */
[----:B0-----:R-:W-:Y:S02]  /*2ca0*/  F2FP.F16.F32.PACK_AB R158, R37, R36 ;  /* 0x00000024259e723e */ /* 0x001fe400000000ff */
[----:B------:R-:W-:-:S03]  /*2cb0*/  FMNMX.FTZ R26, R71, R26, !PT ;  /* 0x0000001a471a7209 */ /* 0x000fc60007810000 */
[----:B------:R-:W-:Y:S02]  /*2cc0*/  MUFU.EX2 R44, R44 ;  /* 0x0000002c002c7308 */ /* 0x000fe40000000800 */
[----:B------:R-:W0:Y:S06]  /*2cd0*/  SHFL.BFLY PT, R3, R26, 0x2, 0x1f ;  /* 0x0c401f001a037f89 */ /* 0x000e2c00000e0000 */
[----:B------:R-:W4:Y:S01]  /*2ce0*/  MUFU.EX2 R45, R45 ;  /* 0x0000002d002d7308 */ /* 0x000f220000000800 */
[----:B---3--:R-:W-:-:S07]  /*2cf0*/  F2FP.F16.F32.PACK_AB R160, R41, R40 ;  /* 0x0000002829a0723e */ /* 0x008fce00000000ff */
[----:B------:R-:W-:Y:S08]  /*2d00*/  MUFU.EX2 R48, R48 ;  /* 0x0000003000307308 */ /* 0x000ff00000000800 */
[----:B------:R-:W3:Y:S01]  /*2d10*/  MUFU.EX2 R49, R49 ;  /* 0x0000003100317308 */ /* 0x000ee20000000800 */
[----:B----4-:R-:W-:Y:S02]  /*2d20*/  F2FP.F16.F32.PACK_AB R162, R45, R44 ;  /* 0x0000002c2da2723e */ /* 0x010fe400000000ff */
[----:B0-----:R-:W-:-:S05]  /*2d30*/  FMNMX.FTZ R27, R26, R3, !PT ;  /* 0x000000031a1b7209 */ /* 0x001fca0007810000 */
[----:B------:R-:W0:Y:S01]  /*2d40*/  SHFL.BFLY PT, R26, R27, 0x1, 0x1f ;  /* 0x0c201f001b1a7f89 */ /* 0x000e2200000e0000 */
[----:B------:R-:W-:Y:S08]  /*2d50*/  MUFU.EX2 R52, R52 ;  /* 0x0000003400347308 */ /* 0x000ff00000000800 */
[----:B------:R-:W4:Y:S01]  /*2d60*/  MUFU.EX2 R53, R53 ;  /* 0x0000003500357308 */ /* 0x000f220000000800 */
[----:B---3--:R-:W-:-:S07]  /*2d70*/  F2FP.F16.F32.PACK_AB R164, R49, R48 ;  /* 0x0000003031a4723e */ /* 0x008fce00000000ff */
[----:B------:R-:W-:Y:S01]  /*2d80*/  MUFU.EX2 R56, R56 ;  /* 0x0000003800387308 */ /* 0x000fe20000000800 */
[----:B0-----:R-:W-:-:S07]  /*2d90*/  FMNMX.FTZ R3, R27, R26, !PT ;  /* 0x0000001a1b037209 */ /* 0x001fce0007810000 */
[----:B------:R-:W-:Y:S01]  /*2da0*/  MUFU.EX2 R57, R57 ;  /* 0x0000003900397308 */ /* 0x000fe20000000800 */
[----:B----4-:R-:W-:Y:S02]  /*2db0*/  F2FP.F16.F32.PACK_AB R166, R53, R52 ;  /* 0x0000003435a6723e */ /* 0x010fe400000000ff */
[C---:B------:R-:W-:Y:S01]  /*2dc0*/  FSETP.NEU.FTZ.AND P1, PT, R3.reuse, -INF , PT ;  /* 0xff8000000300780b */ /* 0x040fe20003f3d000 */
[----:B------:R-:W-:-:S04]  /*2dd0*/  FMUL.FTZ R26, R3, UR10 ;  /* 0x0000000a031a7c20 */ /* 0x000fc80008410000 */
[----:B------:R-:W-:Y:S01]  /*2de0*/  MUFU.EX2 R60, R60 ;  /* 0x0000003c003c7308 */ /* 0x000fe20000000800 */
[----:B------:R-:W-:Y:S02]  /*2df0*/  FSEL R26, R26, RZ, P1 ;  /* 0x000000ff1a1a7208 */ /* 0x000fe40000800000 */
[----:B--2---:R-:W-:Y:S02]  /*2e00*/  LOP3.LUT P1, RZ, R73, 0x7f, RZ, 0xc0, !PT ;  /* 0x0000007f49ff7812 */ /* 0x004fe4000782c0ff */
[----:B------:R-:W-:Y:S01]  /*2e10*/  SHF.R.U32.HI R73, RZ, 0x7, R73 ;  /* 0x00000007ff497819 */ /* 0x000fe20000011649 */
[--C-:B------:R-:W-:Y:S01]  /*2e20*/  FFMA.FTZ R4, R4, UR10, -R26.reuse ;  /* 0x0000000a04047c23 */ /* 0x100fe2000801081a */
[--C-:B------:R-:W-:Y:S01]  /*2e30*/  FFMA.FTZ R9, R9, UR10, -R26.reuse ;  /* 0x0000000a09097c23 */ /* 0x100fe2000801081a */
        /* <DEDUP_REMOVED lines=8> */
[--C-:B------:R-:W-:Y:S01]  /*2ec0*/  FFMA.FTZ R21, R21, UR10, -R26.reuse ;  /* 0x0000000a15157c23 */ /* 0x100fe2000801081a */
[--C-:B------:R-:W-:Y:S01]  /*2ed0*/  FFMA.FTZ R24, R24, UR10, -R26.reuse ;  /* 0x0000000a18187c23 */ /* 0x100fe2000801081a */
[----:B------:R0:W2:Y:S01]  /*2ee0*/  MUFU.EX2 R30, R9 ;  /* 0x00000009001e7308 */ /* 0x0000a20000000800 */
[--C-:B------:R-:W-:Y:S01]  /*2ef0*/  FFMA.FTZ R25, R25, UR10, -R26.reuse ;  /* 0x0000000a19197c23 */ /* 0x100fe2000801081a */
[--C-:B------:R-:W-:Y:S01]  /*2f00*/  FFMA.FTZ R50, R50, UR10, -R26.reuse ;  /* 0x0000000a32327c23 */ /* 0x100fe2000801081a */
[--C-:B------:R-:W-:Y:S01]  /*2f10*/  FFMA.FTZ R51, R51, UR10, -R26.reuse ;  /* 0x0000000a33337c23 */ /* 0x100fe2000801081a */
[--C-:B------:R-:W-:Y:S01]  /*2f20*/  FFMA.FTZ R54, R54, UR10, -R26.reuse ;  /* 0x0000000a36367c23 */ /* 0x100fe2000801081a */
[--C-:B------:R-:W-:Y:S01]  /*2f30*/  FFMA.FTZ R55, R55, UR10, -R26.reuse ;  /* 0x0000000a37377c23 */ /* 0x100fe2000801081a */
[--C-:B------:R-:W-:Y:S01]  /*2f40*/  FFMA.FTZ R58, R58, UR10, -R26.reuse ;  /* 0x0000000a3a3a7c23 */ /* 0x100fe2000801081a */
[--C-:B------:R-:W-:Y:S01]  /*2f50*/  FFMA.FTZ R59, R59, UR10, -R26.reuse ;  /* 0x0000000a3b3b7c23 */ /* 0x100fe2000801081a */
[----:B------:R3:W4:Y:S01]  /*2f60*/  MUFU.EX2 R155, R6 ;  /* 0x00000006009b7308 */ /* 0x0007220000000800 */
[----:B0-----:R-:W-:Y:S01]  /*2f70*/  FADD.FTZ R9, R152, R35 ;  /* 0x0000002398097221 */ /* 0x001fe20000010000 */
[--C-:B------:R-:W-:Y:S01]  /*2f80*/  FFMA.FTZ R62, R62, UR10, -R26.reuse ;  /* 0x0000000a3e3e7c23 */ /* 0x100fe2000801081a */
[--C-:B------:R-:W-:Y:S01]  /*2f90*/  FFMA.FTZ R63, R63, UR10, -R26.reuse ;  /* 0x0000000a3f3f7c23 */ /* 0x100fe2000801081a */
[--C-:B------:R-:W-:Y:S01]  /*2fa0*/  FFMA.FTZ R66, R66, UR10, -R26.reuse ;  /* 0x0000000a42427c23 */ /* 0x100fe2000801081a */
[----:B------:R-:W-:Y:S01]  /*2fb0*/  FADD.FTZ R4, R28, R9 ;  /* 0x000000091c047221 */ /* 0x000fe20000010000 */
[--C-:B------:R-:W-:Y:S01]  /*2fc0*/  FFMA.FTZ R67, R67, UR10, -R26.reuse ;  /* 0x0000000a43437c23 */ /* 0x100fe2000801081a */
[----:B------:R-:W-:Y:S01]  /*2fd0*/  FFMA.FTZ R70, R70, UR10, -R26 ;  /* 0x0000000a46467c23 */ /* 0x000fe2000801081a */
[----:B------:R4:W0:Y:S01]  /*2fe0*/  MUFU.EX2 R34, R11 ;  /* 0x0000000b00227308 */ /* 0x0008220000000800 */
[----:B------:R-:W-:Y:S01]  /*2ff0*/  FADD.FTZ R9, R29, R4 ;  /* 0x000000041d097221 */ /* 0x000fe20000010000 */
[----:B--2---:R-:W-:Y:S01]  /*3000*/  FADD.FTZ R4, R153, R30 ;  /* 0x0000001e99047221 */ /* 0x004fe20000010000 */
[----:B------:R-:W-:Y:S01]  /*3010*/  FFMA.FTZ R26, R71, UR10, -R26 ;  /* 0x0000000a471a7c23 */ /* 0x000fe2000801081a */
[----:B------:R-:W-:Y:S01]  /*3020*/  F2FP.F16.F32.PACK_AB R152, R35, R152 ;  /* 0x000000982398723e */ /* 0x000fe200000000ff */
[----:B---3--:R-:W-:Y:S01]  /*3030*/  FADD.FTZ R6, R32, R9 ;  /* 0x0000000920067221 */ /* 0x008fe20000010000 */
[----:B------:R-:W-:-:S02]  /*3040*/  F2FP.F16.F32.PACK_AB R168, R57, R56 ;  /* 0x0000003839a8723e */ /* 0x000fc400000000ff */
[----:B------:R-:W2:Y:S01]  /*3050*/  MUFU.EX2 R12, R12 ;  /* 0x0000000c000c7308 */ /* 0x000ea20000000800 */
[----:B----4-:R-:W-:Y:S01]  /*3060*/  FADD.FTZ R11, R155, R4 ;  /* 0x000000049b0b7221 */ /* 0x010fe20000010000 */
[----:B------:R-:W-:Y:S01]  /*3070*/  FADD.FTZ R9, R33, R6 ;  /* 0x0000000621097221 */ /* 0x000fe20000010000 */
[----:B------:R-:W-:-:S03]  /*3080*/  F2FP.F16.F32.PACK_AB R153, R30, R153 ;  /* 0x000000991e99723e */ /* 0x000fc600000000ff */
[----:B------:R-:W-:Y:S01]  /*3090*/  FADD.FTZ R4, R36, R9 ;  /* 0x0000000924047221 */ /* 0x000fe20000010000 */
[----:B------:R-:W-:Y:S01]  /*30a0*/  IADD3 R9, -R73, 0xb, RZ ;  /* 0x0000000b49097810 */ /* 0x000fe20007ffe1ff */
[----:B------:R-:W3:Y:S01]  /*30b0*/  MUFU.EX2 R13, R13 ;  /* 0x0000000d000d7308 */ /* 0x000ee20000000800 */
[C---:B0-----:R-:W-:Y:S01]  /*30c0*/  FADD.FTZ R11, R34.reuse, R11 ;  /* 0x0000000b220b7221 */ /* 0x041fe20000010000 */
[----:B------:R-:W-:Y:S01]  /*30d0*/  FADD.FTZ R27, R37, R4 ;  /* 0x00000004251b7221 */ /* 0x000fe20000010000 */
[----:B------:R-:W-:Y:S01]  /*30e0*/  @!P1 VIADD R4, R5, 0x22840 ;  /* 0x0002284005049836 */ /* 0x000fe20000000000 */
[----:B------:R-:W-:Y:S02]  /*30f0*/  F2FP.F16.F32.PACK_AB R155, R34, R155 ;  /* 0x0000009b229b723e */ /* 0x000fe400000000ff */
[----:B------:R-:W-:Y:S02]  /*3100*/  FADD.FTZ R38, R40, R27 ;  /* 0x0000001b28267221 */ /* 0x000fe40000010000 */
[----:B------:R-:W0:Y:S01]  /*3110*/  MUFU.EX2 R14, R14 ;  /* 0x0000000e000e7308 */ /* 0x000e220000000800 */
[----:B--2---:R-:W-:Y:S01]  /*3120*/  FADD.FTZ R6, R12, R11 ;  /* 0x0000000b0c067221 */ /* 0x004fe20000010000 */
[----:B------:R-:W-:Y:S01]  /*3130*/  @!P1 PRMT R4, RZ, 0x654, R4 ;  /* 0x00000654ff049816 */ /* 0x000fe20000000004 */
[----:B------:R2:W-:Y:S06]  /*3140*/  BAR.ARV R9, 0x100 ;  /* 0x000400090000751d */ /* 0x0005ec0000002000 */
[----:B------:R-:W4:Y:S01]  /*3150*/  MUFU.EX2 R15, R15 ;  /* 0x0000000f000f7308 */ /* 0x000f220000000800 */
[----:B---3--:R-:W-:Y:S01]  /*3160*/  FADD.FTZ R11, R13, R6 ;  /* 0x000000060d0b7221 */ /* 0x008fe20000010000 */
[----:B------:R3:W-:Y:S01]  /*3170*/  @!P1 SYNCS.ARRIVE.TRANS64.RED.A1T0 RZ, [R4+URZ], RZ ;  /* 0x000000ff04ff99a7 */ /* 0x0007e2000810043f */
[----:B------:R-:W-:Y:S01]  /*3180*/  FADD.FTZ R27, R41, R38 ;  /* 0x00000026291b7221 */ /* 0x000fe20000010000 */
[----:B------:R-:W-:-:S03]  /*3190*/  F2FP.F16.F32.PACK_AB R157, R13, R12 ;  /* 0x0000000c0d9d723e */ /* 0x000fc600000000ff */
[----:B------:R-:W-:Y:S01]  /*31a0*/  FADD.FTZ R38, R44, R27 ;  /* 0x0000001b2c267221 */ /* 0x000fe20000010000 */
[----:B------:R-:W3:Y:S01]  /*31b0*/  MUFU.EX2 R20, R20 ;  /* 0x0000001400147308 */ /* 0x000ee20000000800 */
[----:B0-----:R-:W-:Y:S02]  /*31c0*/  FADD.FTZ R6, R14, R11 ;  /* 0x0000000b0e067221 */ /* 0x001fe40000010000 */
[----:B------:R-:W-:-:S05]  /*31d0*/  FADD.FTZ R27, R45, R38 ;  /* 0x000000262d1b7221 */ /* 0x000fca0000010000 */
[----:B------:R-:W0:Y:S01]  /*31e0*/  MUFU.EX2 R21, R21 ;  /* 0x0000001500157308 */ /* 0x000e220000000800 */
[C---:B----4-:R-:W-:Y:S01]  /*31f0*/  FADD.FTZ R11, R15.reuse, R6 ;  /* 0x000000060f0b7221 */ /* 0x050fe20000010000 */
[----:B------:R-:W-:Y:S01]  /*3200*/  FADD.FTZ R6, R48, R27 ;  /* 0x0000001b30067221 */ /* 0x000fe20000010000 */
[----:B------:R-:W-:-:S03]  /*3210*/  F2FP.F16.F32.PACK_AB R159, R15, R14 ;  /* 0x0000000e0f9f723e */ /* 0x000fc600000000ff */
[----:B------:R-:W-:Y:S02]  /*3220*/  FADD.FTZ R27, R49, R6 ;  /* 0x00000006311b7221 */ /* 0x000fe40000010000 */
[----:B------:R-:W4:Y:S01]  /*3230*/  MUFU.EX2 R24, R24 ;  /* 0x0000001800187308 */ /* 0x000f220000000800 */
[----:B---3--:R-:W-:Y:S01]  /*3240*/  FADD.FTZ R4, R20, R11 ;  /* 0x0000000b14047221 */ /* 0x008fe20000010000 */
[----:B------:R-:W-:-:S04]  /*3250*/  FADD.FTZ R6, R52, R27 ;  /* 0x0000001b34067221 */ /* 0x000fc80000010000 */
[----:B------:R-:W-:Y:S02]  /*3260*/  FADD.FTZ R27, R53, R6 ;  /* 0x00000006351b7221 */ /* 0x000fe40000010000 */
[----:B------:R-:W3:Y:S01]  /*3270*/  MUFU.EX2 R25, R25 ;  /* 0x0000001900197308 */ /* 0x000ee20000000800 */
[C---:B0-----:R-:W-:Y:S01]  /*3280*/  FADD.FTZ R11, R21.reuse, R4 ;  /* 0x00000004150b7221 */ /* 0x041fe20000010000 */
[----:B------:R-:W-:Y:S01]  /*3290*/  FADD.FTZ R6, R56, R27 ;  /* 0x0000001b38067221 */ /* 0x000fe20000010000 */
[----:B------:R-:W-:-:S03]  /*32a0*/  F2FP.F16.F32.PACK_AB R161, R21, R20 ;  /* 0x0000001415a1723e */ /* 0x000fc600000000ff */
[----:B------:R-:W-:Y:S02]  /*32b0*/  FADD.FTZ R27, R57, R6 ;  /* 0x00000006391b7221 */ /* 0x000fe40000010000 */
[----:B------:R-:W0:Y:S01]  /*32c0*/  MUFU.EX2 R50, R50 ;  /* 0x0000003200327308 */ /* 0x000e220000000800 */
[----:B----4-:R-:W-:Y:S01]  /*32d0*/  FADD.FTZ R4, R24, R11 ;  /* 0x0000000b18047221 */ /* 0x010fe20000010000 */
[----:B------:R-:W-:-:S06]  /*32e0*/  FADD.FTZ R6, R60, R27 ;  /* 0x0000001b3c067221 */ /* 0x000fcc0000010000 */
[----:B------:R-:W4:Y:S01]  /*32f0*/  MUFU.EX2 R51, R51 ;  /* 0x0000003300337308 */ /* 0x000f220000000800 */
[C---:B---3--:R-:W-:Y:S01]  /*3300*/  FADD.FTZ R11, R25.reuse, R4 ;  /* 0x00000004190b7221 */ /* 0x048fe20000010000 */
[----:B------:R-:W-:-:S06]  /*3310*/  F2FP.F16.F32.PACK_AB R163, R25, R24 ;  /* 0x0000001819a3723e */ /* 0x000fcc00000000ff */
[----:B------:R-:W3:Y:S01]  /*3320*/  MUFU.EX2 R54, R54 ;  /* 0x0000003600367308 */ /* 0x000ee20000000800 */
[----:B0-----:R-:W-:-:S07]  /*3330*/  FADD.FTZ R4, R50, R11 ;  /* 0x0000000b32047221 */ /* 0x001fce0000010000 */
[----:B------:R-:W0:Y:S01]  /*3340*/  MUFU.EX2 R55, R55 ;  /* 0x0000003700377308 */ /* 0x000e220000000800 */
[C---:B----4-:R-:W-:Y:S01]  /*3350*/  FADD.FTZ R11, R51.reuse, R4 ;  /* 0x00000004330b7221 */ /* 0x050fe20000010000 */
[----:B------:R-:W-:-:S06]  /*3360*/  F2FP.F16.F32.PACK_AB R165, R51, R50 ;  /* 0x0000003233a5723e */ /* 0x000fcc00000000ff */
[----:B------:R-:W4:Y:S01]  /*3370*/  MUFU.EX2 R58, R58 ;  /* 0x0000003a003a7308 */ /* 0x000f220000000800 */
[----:B---3--:R-:W-:-:S07]  /*3380*/  FADD.FTZ R4, R54, R11 ;  /* 0x0000000b36047221 */ /* 0x008fce0000010000 */
[----:B------:R-:W3:Y:S01]  /*3390*/  MUFU.EX2 R59, R59 ;  /* 0x0000003b003b7308 */ /* 0x000ee20000000800 */
[C---:B0-----:R-:W-:Y:S01]  /*33a0*/  FADD.FTZ R11, R55.reuse, R4 ;  /* 0x00000004370b7221 */ /* 0x041fe20000010000 */
[----:B------:R-:W-:-:S06]  /*33b0*/  F2FP.F16.F32.PACK_AB R167, R55, R54 ;  /* 0x0000003637a7723e */ /* 0x000fcc00000000ff */
[----:B------:R-:W0:Y:S01]  /*33c0*/  MUFU.EX2 R62, R62 ;  /* 0x0000003e003e7308 */ /* 0x000e220000000800 */
[----:B----4-:R-:W-:-:S07]  /*33d0*/  FADD.FTZ R4, R58, R11 ;  /* 0x0000000b3a047221 */ /* 0x010fce0000010000 */
        /* <DEDUP_REMOVED lines=9> */
[C---:B---3--:R-:W-:Y:S01]  /*3470*/  FADD.FTZ R27, R61.reuse, R6 ;  /* 0x000000063d1b7221 */ /* 0x048fe20000010000 */
[----:B------:R-:W-:-:S06]  /*3480*/  F2FP.F16.F32.PACK_AB R170, R61, R60 ;  /* 0x0000003c3daa723e */ /* 0x000fcc00000000ff */
[----:B------:R-:W3:Y:S01]  /*3490*/  MUFU.EX2 R67, R67 ;  /* 0x0000004300437308 */ /* 0x000ee20000000800 */
[----:B0-----:R-:W-:-:S07]  /*34a0*/  FADD.FTZ R4, R66, R11 ;  /* 0x0000000b42047221 */ /* 0x001fce0000010000 */
[----:B------:R-:W0:Y:S01]  /*34b0*/  MUFU.EX2 R65, R65 ;  /* 0x0000004100417308 */ /* 0x000e220000000800 */
[----:B----4-:R-:W-:-:S07]  /*34c0*/  FADD.FTZ R6, R64, R27 ;  /* 0x0000001b40067221 */ /* 0x010fce0000010000 */
[----:B------:R-:W4:Y:S01]  /*34d0*/  MUFU.EX2 R70, R70 ;  /* 0x0000004600467308 */ /* 0x000f220000000800 */
[C---:B---3--:R-:W-:Y:S01]  /*34e0*/  FADD.FTZ R11, R67.reuse, R4 ;  /* 0x00000004430b7221 */ /* 0x048fe20000010000 */
[----:B------:R-:W-:-:S06]  /*34f0*/  F2FP.F16.F32.PACK_AB R173, R67, R66 ;  /* 0x0000004243ad723e */ /* 0x000fcc00000000ff */
[----:B------:R-:W3:Y:S01]  /*3500*/  MUFU.EX2 R68, R68 ;  /* 0x0000004400447308 */ /* 0x000ee20000000800 */
[C---:B0-----:R-:W-:Y:S01]  /*3510*/  FADD.FTZ R27, R65.reuse, R6 ;  /* 0x00000006411b7221 */ /* 0x041fe20000010000 */
[----:B------:R-:W-:-:S06]  /*3520*/  F2FP.F16.F32.PACK_AB R172, R65, R64 ;  /* 0x0000004041ac723e */ /* 0x000fcc00000000ff */
[----:B------:R-:W0:Y:S01]  /*3530*/  MUFU.EX2 R175, R26 ;  /* 0x0000001a00af7308 */ /* 0x000e220000000800 */
[----:B----4-:R-:W-:-:S07]  /*3540*/  FADD.FTZ R4, R70, R11 ;  /* 0x0000000b46047221 */ /* 0x010fce0000010000 */
[----:B------:R-:W4:Y:S01]  /*3550*/  MUFU.EX2 R31, R31 ;  /* 0x0000001f001f7308 */ /* 0x000f220000000800 */
[----:B---3--:R-:W-:Y:S01]  /*3560*/  FADD.FTZ R6, R68, R27 ;  /* 0x0000001b44067221 */ /* 0x008fe20000010000 */
[C---:B0-----:R-:W-:Y:S01]  /*3570*/  FADD.FTZ R4, R175.reuse, R4 ;  /* 0x00000004af047221 */ /* 0x041fe20000010000 */
[----:B------:R-:W-:Y:S02]  /*3580*/  F2FP.F16.F32.PACK_AB R175, R175, R70 ;  /* 0x00000046afaf723e */ /* 0x000fe400000000ff */
[C---:B----4-:R-:W-:Y:S01]  /*3590*/  FADD.FTZ R6, R31.reuse, R6 ;  /* 0x000000061f067221 */ /* 0x050fe20000010000 */
[----:B------:R-:W-:Y:S01]  /*35a0*/  F2FP.F16.F32.PACK_AB R174, R31, R68 ;  /* 0x000000441fae723e */ /* 0x000fe200000000ff */
[----:B--2---:R-:W-:Y:S06]  /*35b0*/  @!P0 BRA `(.L_x_383) ;  /* 0x0000000000048947 */ /* 0x004fec0003800000 */
[----:B------:R-:W-:Y:S01]  /*35c0*/  BPT.TRAP 0x1 ;  /* 0x000000040000795c */ /* 0x000fe20000300000 */
.L_x_383:
[----:B------:R0:W2:Y:S01]  /*35d0*/  SYNCS.PHASECHK.TRANS64.TRYWAIT P2, [R5+URZ+0x22850], R10 ;  /* 0x0228500a050075a7 */ /* 0x0000a2000804017f */
[----:B------:R-:W-:Y:S05]  /*35e0*/  @!P0 BRA `(.L_x_384) ;  /* 0x0000000000048947 */ /* 0x000fea0003800000 */
[----:B------:R-:W-:Y:S01]  /*35f0*/  BPT.TRAP 0x1 ;  /* 0x000000040000795c */ /* 0x000fe20000300000 */
.L_x_384:
[----:B--2---:R-:W-:Y:S05]  /*3600*/  @P2 BRA `(.L_x_385) ;  /* 0x0000000000082947 */ /* 0x004fea0003800000 */
[----:B------:R-:W2:Y:S02]  /*3610*/  SYNCS.PHASECHK.TRANS64.TRYWAIT P2, [R5+URZ+0x22850], R10 ;  /* 0x0228500a050075a7 */ /* 0x000ea4000804017f */
[----:B--2---:R-:W-:Y:S05]  /*3620*/  @!P2 BRA `(.L_x_386) ;  /* 0x000000bc0090a947 */ /* 0x004fea0003800000 */
.L_x_385:
[----:B------:R-:W-:Y:S01]  /*3630*/  R2UR UR6, R7 ;  /* 0x00000000070672ca */ /* 0x000fe200000e0000 */
[----:B------:R3:W-:Y:S01]  /*3640*/  BAR.SYNC.DEFER_BLOCKING R8, 0x100 ;  /* 0x000400080000751d */ /* 0x0007e20000010000 */
[----:B------:R-:W-:Y:S01]  /*3650*/  UISETP.GE.AND UP0, UPT, UR42, 0x61, UPT ;  /* 0x000000612a00788c */ /* 0x000fe2000bf06270 */
[----:B012---:R-:W-:-:S04]  /*3660*/  @!P1 VIADD R5, R5, 0x22860 ;  /* 0x0002286005059836 */ /* 0x007fc80000000000 */
[----:B------:R-:W-:Y:S01]  /*3670*/  UMOV UR7, 0x40000040 ;  /* 0x4000004000077882 */ /* 0x000fe20000000000 */
[----:B------:R-:W-:Y:S02]  /*3680*/  PLOP3.LUT P2, PT, PT, PT, UP0, 0x80, 0x0 ;  /* 0x000000000000781c */ /* 0x000fe40003f4f008 */
[----:B------:R-:W-:-:S03]  /*3690*/  @!P1 PRMT R5, RZ, 0x654, R5 ;  /* 0x00000654ff059816 */ /* 0x000fc60000000005 */
[----:B------:R-:W-:-:S04]  /*36a0*/  UIADD3 UR6, UR6, 0x400, URZ ;  /* 0x0000040006067890 */ /* 0x000fc8000fffe03f */
[----:B------:R-:W-:-:S04]  /*36b0*/  USHF.R.U32.HI UR6, URZ, 0x4, UR6 ;  /* 0x000000043f067899 */ /* 0x000fc80008011606 */
[----:B------:R-:W-:-:S04]  /*36c0*/  ULOP3.LUT UR6, UR6, 0x3fff, URZ, 0xc0, !UPT ;  /* 0x00003fff06067892 */ /* 0x000fc8000f8ec03f */
[----:B------:R-:W-:Y:S01]  /*36d0*/  ULOP3.LUT UR21, UR6, 0x3000000, URZ, 0xfc, !UPT ;  /* 0x0300000006157892 */ /* 0x000fe2000f8efc3f */
[----:B------:R-:W-:-:S03]  /*36e0*/  WARPGROUP.ARRIVE ;  /* 0x00000000000079c5 */ /* 0x000fc60000000000 */
[----:B------:R-:W-:-:S07]  /*36f0*/  UIMAD UR11, UR37, 0xc00, UR21 ;  /* 0x00000c00250b78a4 */ /* 0x000fce000f8e0215 */
        /* <DEDUP_REMOVED lines=35> */
[----:B---3--:R-:W-:Y:S01]  /*3930*/  IMAD.MOV.U32 R8, RZ, RZ, R3 ;  /* 0x000000ffff087224 */ /* 0x008fe200078e0003 */
[----:B------:R-:W-:Y:S01]  /*3940*/  UIADD3 UR39, UR39, -0x2, URZ ;  /* 0xfffffffe27277890 */ /* 0x000fe2000fffe03f */
[----:B------:R-:W-:Y:S01]  /*3950*/  IMAD.MOV.U32 R7, RZ, RZ, R0 ;  /* 0x000000ffff077224 */ /* 0x000fe200078e0000 */
[----:B------:R-:W-:Y:S01]  /*3960*/  ULDC UR24, c[0x0][0x9d8] ;  /* 0x0002760000187ab9 */ /* 0x000fe20000000800 */
[----:B------:R-:W-:-:S09]  /*3970*/  ULDC UR22, c[0x0][0x988] ;  /* 0x0002620000167ab9 */ /* 0x000fd20000000800 */
.L_x_396:
        /* <DEDUP_REMOVED lines=8> */
[----:B0-----:R-:W-:Y:S11]  /*3a00*/  @!P0 BRA `(.L_x_388) ;  /* 0x0000000000048947 */ /* 0x001ff60003800000 */
[----:B------:R-:W-:Y:S01]  /*3a10*/  BPT.TRAP 0x1 ;  /* 0x000000040000795c */ /* 0x000fe20000300000 */
.L_x_388:
[----:B------:R-:W0:Y:S01]  /*3a20*/  S2UR UR7, SR_CgaCtaId ;  /* 0x00000000000779c3 */ /* 0x000e220000008800 */
[----:B------:R-:W-:Y:S01]  /*3a30*/  UMOV UR6, 0x400 ;  /* 0x0000040000067882 */ /* 0x000fe20000000000 */
[----:B------:R-:W-:-:S05]  /*3a40*/  IMAD.U32 R5, RZ, RZ, UR38 ;  /* 0x00000026ff057e24 */ /* 0x000fca000f8e00ff */
[----:B------:R-:W-:Y:S01]  /*3a50*/  SHF.L.U32 R5, R5, 0x1f, RZ ;  /* 0x0000001f05057819 */ /* 0x000fe200000006ff */
[----:B0-----:R-:W-:-:S04]  /*3a60*/  ULEA UR6, UR7, UR6, 0x18 ;  /* 0x0000000607067291 */ /* 0x001fc8000f8ec03f */
[----:B------:R-:W-:-:S09]  /*3a70*/  ULEA UR23, UR37, UR6, 0x3 ;  /* 0x0000000625177291 */ /* 0x000fd2000f8e183f */
[----:B------:R0:W1:Y:S01]  /*3a80*/  SYNCS.PHASECHK.TRANS64.TRYWAIT P3, [UR23+0x22830], R5 ;  /* 0x02283005ff0075a7 */ /* 0x0000620008060157 */
[----:B------:R-:W-:Y:S05]  /*3a90*/  @!P0 BRA `(.L_x_389) ;  /* 0x0000000000048947 */ /* 0x000fea0003800000 */
[----:B------:R-:W-:Y:S01]  /*3aa0*/  BPT.TRAP 0x1 ;  /* 0x000000040000795c */ /* 0x000fe20000300000 */
.L_x_389:
[----:B-1----:R-:W-:Y:S05]  /*3ab0*/  @P3 BRA `(.L_x_390) ;  /* 0x0000000000083947 */ /* 0x002fea0003800000 */
[----:B------:R-:W1:Y:S02]  /*3ac0*/  SYNCS.PHASECHK.TRANS64.TRYWAIT P3, [UR23+0x22830], R5 ;  /* 0x02283005ff0075a7 */ /* 0x000e640008060157 */
[----:B-1----:R-:W-:Y:S05]  /*3ad0*/  @!P3 BRA `(.L_x_391) ;  /* 0x000000b80078b947 */ /* 0x002fea0003800000 */
.L_x_390:
        /* <DEDUP_REMOVED lines=62> */
[----:B---3--:R-:W-:Y:S01]  /*3ec0*/  FMNMX.FTZ R0, R12, R169, !PT ;  /* 0x000000a90c007209 */ /* 0x008fe20007810000 */
        /* <DEDUP_REMOVED lines=9> */
[----:B------:R-:W-:-:S05]  /*3f60*/  FMUL.FTZ R189, R199, UR24 ;  /* 0x00000018c7bd7c20 */ /* 0x000fca0008410000 */
[----:B------:R-:W1:Y:S01]  /*3f70*/  MUFU.TANH R154, R154 ;  /* 0x0000009a009a7308 */ /* 0x000e620000002400 */
[----:B--2---:R-:W-:-:S07]  /*3f80*/  FMNMX.FTZ R171, R20, R171, !PT ;  /* 0x000000ab14ab7209 */ /* 0x004fce0007810000 */
[----:B------:R-:W2:Y:S01]  /*3f90*/  MUFU.TANH R155, R155 ;  /* 0x0000009b009b7308 */ /* 0x000ea20000002400 */
[----:B---3--:R-:W-:-:S07]  /*3fa0*/  FMNMX.FTZ R171, R152, R171, !PT ;  /* 0x000000ab98ab7209 */ /* 0x008fce0007810000 */
        /* <DEDUP_REMOVED lines=9> */
[----:B-1----:R-:W-:-:S07]  /*4040*/  FMNMX.FTZ R173, R159, R0, !PT ;  /* 0x000000009fad7209 */ /* 0x002fce0007810000 */
[----:B------:R-:W1:Y:S01]  /*4050*/  MUFU.TANH R165, R165 ;  /* 0x000000a500a57308 */ /* 0x000e620000002400 */
[----:B--2---:R-:W-:Y:S01]  /*4060*/  FMNMX.FTZ R177, R162, R173, !PT ;  /* 0x000000ada2b17209 */ /* 0x004fe20007810000 */
[----:B------:R-:W-:-:S06]  /*4070*/  FMUL.FTZ R173, R192, UR24 ;  /* 0x00000018c0ad7c20 */ /* 0x000fcc0008410000 */
        /* <DEDUP_REMOVED lines=12> */
[----:B--2---:R-:W-:-:S07]  /*4140*/  FMNMX.FTZ R181, R169, R0, !PT ;  /* 0x00000000a9b57209 */ /* 0x004fce0007810000 */
        /* <DEDUP_REMOVED lines=13> */
[----:B---3--:R-:W-:Y:S01]  /*4220*/  FMNMX.FTZ R0, R176, R181, !PT ;  /* 0x000000b5b0007209 */ /* 0x008fe20007810000 */
[----:B------:R-:W-:Y:S01]  /*4230*/  FMUL.FTZ R181, R183, UR24 ;  /* 0x00000018b7b57c20 */ /* 0x000fe20008410000 */
[----:B------:R-:W-:Y:S01]  /*4240*/  FMUL.FTZ R183, R187, UR24 ;  /* 0x00000018bbb77c20 */ /* 0x000fe20008410000 */
[----:B------:R-:W-:Y:S02]  /*4250*/  FMUL.FTZ R187, R195, UR24 ;  /* 0x00000018c3bb7c20 */ /* 0x000fe40008410000 */
[----:B------:R-:W3:Y:S02]  /*4260*/  SHFL.BFLY PT, R185, R0, 0x2, 0x1f ;  /* 0x0c401f0000b97f89 */ /* 0x000ee400000e0000 */
[----:B------:R-:W4:Y:S01]  /*4270*/  MUFU.TANH R14, R14 ;  /* 0x0000000e000e7308 */ /* 0x000f220000002400 */
[----:B-1----:R-:W-:-:S07]  /*4280*/  FMNMX.FTZ R190, R9, R8, !PT ;  /* 0x0000000809be7209 */ /* 0x002fce0007810000 */
[----:B------:R-:W1:Y:S08]  /*4290*/  MUFU.TANH R15, R15 ;  /* 0x0000000f000f7308 */ /* 0x000e700000002400 */
[----:B------:R-:W5:Y:S01]  /*42a0*/  MUFU.TANH R21, R21 ;  /* 0x0000001500157308 */ /* 0x000f620000002400 */
[----:B---3--:R-:W-:Y:S01]  /*42b0*/  FMNMX.FTZ R192, R0, R185, !PT ;  /* 0x000000b900c07209 */ /* 0x008fe20007810000 */
[----:B------:R-:W-:-:S06]  /*42c0*/  FMUL.FTZ R185, R191, UR24 ;  /* 0x00000018bfb97c20 */ /* 0x000fcc0008410000 */
[----:B------:R-:W3:Y:S01]  /*42d0*/  MUFU.TANH R153, R153 ;  /* 0x0000009900997308 */ /* 0x000ee20000002400 */
[----:B--2---:R-:W-:Y:S01]  /*42e0*/  FMNMX.FTZ R191, R11, R190, !PT ;  /* 0x000000be0bbf7209 */ /* 0x004fe20007810000 */
[----:B------:R-:W2:Y:S03]  /*42f0*/  SHFL.BFLY PT, R193, R192, 0x1, 0x1f ;  /* 0x0c201f00c0c17f89 */ /* 0x000ea600000e0000 */
[----:B----4-:R-:W-:-:S03]  /*4300*/  FMNMX.FTZ R190, R14, R191, !PT ;  /* 0x000000bf0ebe7209 */ /* 0x010fc60007810000 */
[----:B------:R-:W4:Y:S01]  /*4310*/  MUFU.TANH R156, R156 ;  /* 0x0000009c009c7308 */ /* 0x000f220000002400 */
[----:B-1----:R-:W-:-:S04]  /*4320*/  FMNMX.FTZ R190, R15, R190, !PT ;  /* 0x000000be0fbe7209 */ /* 0x002fc80007810000 */
[----:B-----5:R-:W-:-:S03]  /*4330*/  FMNMX.FTZ R190, R21, R190, !PT ;  /* 0x000000be15be7209 */ /* 0x020fc60007810000 */
[----:B------:R-:W1:Y:S08]  /*4340*/  MUFU.TANH R157, R157 ;  /* 0x0000009d009d7308 */ /* 0x000e700000002400 */
[----:B------:R-:W5:Y:S01]  /*4350*/  MUFU.TANH R160, R160 ;  /* 0x000000a000a07308 */ /* 0x000f620000002400 */
[----:B--2---:R-:W-:-:S05]  /*4360*/  FMNMX.FTZ R0, R192, R193, !PT ;  /* 0x000000c1c0007209 */ /* 0x004fca0007810000 */
[C---:B------:R-:W-:Y:S02]  /*4370*/  FMUL.FTZ R197, R0.reuse, UR10 ;  /* 0x0000000a00c57c20 */ /* 0x040fe40008410000 */
[----:B------:R-:W2:Y:S01]  /*4380*/  MUFU.TANH R161, R161 ;  /* 0x000000a100a17308 */ /* 0x000ea20000002400 */
[----:B------:R-:W-:Y:S01]  /*4390*/  FADD.FTZ R7, -R0, R7 ;  /* 0x0000000700077221 */ /* 0x000fe20000010100 */
[--C-:B------:R-:W-:Y:S01]  /*43a0*/  FFMA.FTZ R191, R3, UR10, -R197.reuse ;  /* 0x0000000a03bf7c23 */ /* 0x100fe200080108c5 */
[----:B---3--:R-:W-:Y:S01]  /*43b0*/  FMNMX.FTZ R3, R153, R190, !PT ;  /* 0x000000be99037209 */ /* 0x008fe20007810000 */
[--C-:B------:R-:W-:Y:S01]  /*43c0*/  FFMA.FTZ R193, R152, UR10, -R197.reuse ;  /* 0x0000000a98c17c23 */ /* 0x100fe200080108c5 */
[----:B------:R-:W-:Y:S01]  /*43d0*/  FMUL.FTZ R7, R7, UR10 ;  /* 0x0000000a07077c20 */ /* 0x000fe20008410000 */
[--C-:B------:R-:W-:Y:S02]  /*43e0*/  FFMA.FTZ R10, R10, UR10, -R197.reuse ;  /* 0x0000000a0a0a7c23 */ /* 0x100fe400080108c5 */
[----:B------:R-:W3:Y:S01]  /*43f0*/  MUFU.TANH R163, R163 ;  /* 0x000000a300a37308 */ /* 0x000ee20000002400 */
[----:B----4-:R-:W-:Y:S01]  /*4400*/  FMNMX.FTZ R190, R156, R3, !PT ;  /* 0x000000039cbe7209 */ /* 0x010fe20007810000 */
[--C-:B------:R-:W-:Y:S01]  /*4410*/  FFMA.FTZ R195, R164, UR10, -R197.reuse ;  /* 0x0000000aa4c37c23 */ /* 0x100fe200080108c5 */
[--C-:B------:R-:W-:Y:S01]  /*4420*/  FFMA.FTZ R164, R165, UR10, -R197.reuse ;  /* 0x0000000aa5a47c23 */ /* 0x100fe200080108c5 */
[--C-:B------:R-:W-:Y:S01]  /*4430*/  FFMA.FTZ R165, R166, UR10, -R197.reuse ;  /* 0x0000000aa6a57c23 */ /* 0x100fe200080108c5 */
[----:B-1----:R-:W-:Y:S01]  /*4440*/  FMNMX.FTZ R3, R157, R190, !PT ;  /* 0x000000be9d037209 */ /* 0x002fe20007810000 */
[--C-:B------:R-:W-:Y:S01]  /*4450*/  FFMA.FTZ R166, R167, UR10, -R197.reuse ;  /* 0x0000000aa7a67c23 */ /* 0x100fe200080108c5 */
[--C-:B------:R-:W-:Y:S01]  /*4460*/  FFMA.FTZ R167, R168, UR10, -R197.reuse ;  /* 0x0000000aa8a77c23 */ /* 0x100fe200080108c5 */
[----:B------:R-:W1:Y:S01]  /*4470*/  MUFU.TANH R175, R175 ;  /* 0x000000af00af7308 */ /* 0x000e620000002400 */
[----:B-----5:R-:W-:Y:S01]  /*4480*/  FMNMX.FTZ R190, R160, R3, !PT ;  /* 0x00000003a0be7209 */ /* 0x020fe20007810000 */
[--C-:B------:R-:W-:Y:S01]  /*4490*/  FFMA.FTZ R12, R12, UR10, -R197.reuse ;  /* 0x0000000a0c0c7c23 */ /* 0x100fe200080108c5 */
[--C-:B------:R-:W-:Y:S01]  /*44a0*/  FFMA.FTZ R168, R169, UR10, -R197.reuse ;  /* 0x0000000aa9a87c23 */ /* 0x100fe200080108c5 */
[--C-:B------:R-:W-:Y:S01]  /*44b0*/  FFMA.FTZ R169, R170, UR10, -R197.reuse ;  /* 0x0000000aaaa97c23 */ /* 0x100fe200080108c5 */
[----:B--2---:R-:W-:Y:S01]  /*44c0*/  FMNMX.FTZ R190, R161, R190, !PT ;  /* 0x000000bea1be7209 */ /* 0x004fe20007810000 */
[--C-:B------:R-:W-:Y:S01]  /*44d0*/  FFMA.FTZ R170, R171, UR10, -R197.reuse ;  /* 0x0000000aabaa7c23 */ /* 0x100fe200080108c5 */
[--C-:B------:R-:W-:Y:S01]  /*44e0*/  FFMA.FTZ R171, R172, UR10, -R197.reuse ;  /* 0x0000000aacab7c23 */ /* 0x100fe200080108c5 */
[----:B------:R-:W2:Y:S01]  /*44f0*/  MUFU.TANH R178, R178 ;  /* 0x000000b200b27308 */ /* 0x000ea20000002400 */
[----:B---3--:R-:W-:Y:S01]  /*4500*/  FMNMX.FTZ R190, R163, R190, !PT ;  /* 0x000000bea3be7209 */ /* 0x008fe20007810000 */
[--C-:B------:R-:W-:Y:S01]  /*4510*/  FFMA.FTZ R13, R13, UR10, -R197.reuse ;  /* 0x0000000a0d0d7c23 */ /* 0x100fe200080108c5 */
[--C-:B------:R-:W-:Y:S01]  /*4520*/  FFMA.FTZ R172, R173, UR10, -R197.reuse ;  /* 0x0000000aadac7c23 */ /* 0x100fe200080108c5 */
[--C-:B------:R-:W-:Y:S01]  /*4530*/  FFMA.FTZ R173, R174, UR10, -R197.reuse ;  /* 0x0000000aaead7c23 */ /* 0x100fe200080108c5 */
[--C-:B------:R-:W-:Y:S01]  /*4540*/  FFMA.FTZ R20, R20, UR10, -R197.reuse ;  /* 0x0000000a14147c23 */ /* 0x100fe200080108c5 */
[--C-:B------:R-:W-:Y:S01]  /*4550*/  FFMA.FTZ R155, R155, UR10, -R197.reuse ;  /* 0x0000000a9b9b7c23 */ /* 0x100fe200080108c5 */
[--C-:B------:R-:W-:Y:S01]  /*4560*/  FFMA.FTZ R192, R158, UR10, -R197.reuse ;  /* 0x0000000a9ec07c23 */ /* 0x100fe200080108c5 */
[----:B------:R-:W3:Y:S01]  /*4570*/  MUFU.TANH R179, R179 ;  /* 0x000000b300b37308 */ /* 0x000ee20000002400 */
[----:B-1----:R-:W-:Y:S01]  /*4580*/  FMNMX.FTZ R3, R175, R190, !PT ;  /* 0x000000beaf037209 */ /* 0x002fe20007810000 */
[--C-:B------:R-:W-:Y:S01]  /*4590*/  FFMA.FTZ R190, R154, UR10, -R197.reuse ;  /* 0x0000000a9abe7c23 */ /* 0x100fe200080108c5 */
[--C-:B------:R-:W-:Y:S01]  /*45a0*/  FFMA.FTZ R159, R159, UR10, -R197.reuse ;  /* 0x0000000a9f9f7c23 */ /* 0x100fe200080108c5 */
[--C-:B------:R-:W-:Y:S01]  /*45b0*/  FFMA.FTZ R162, R162, UR10, -R197.reuse ;  /* 0x0000000aa2a27c23 */ /* 0x100fe200080108c5 */
[--C-:B------:R-:W-:Y:S01]  /*45c0*/  FFMA.FTZ R174, R177, UR10, -R197.reuse ;  /* 0x0000000ab1ae7c23 */ /* 0x100fe200080108c5 */
[----:B------:R-:W-:-:S02]  /*45d0*/  FFMA.FTZ R197, R176, UR10, -R197 ;  /* 0x0000000ab0c57c23 */ /* 0x000fc400080108c5 */
        /* <DEDUP_REMOVED lines=20> */
[----:B------:R-:W2:Y:S01]  /*4720*/  MUFU.EX2 R7, R7 ;  /* 0x0000000700077308 */ /* 0x000ea20000000800 */
[----:B---3--:R-:W-:-:S07]  /*4730*/  FMNMX.FTZ R152, R188, R3, !PT ;  /* 0x00000003bc987209 */ /* 0x008fce0007810000 */
[----:B------:R-:W3:Y:S01]  /*4740*/  MUFU.EX2 R10, R10 ;  /* 0x0000000a000a7308 */ /* 0x000ee20000000800 */
[----:B-1----:R-:W-:-:S05]  /*4750*/  FMNMX.FTZ R152, R189, R152, !PT ;  /* 0x00000098bd987209 */ /* 0x002fca0007810000 */
[----:B------:R-:W1:Y:S02]  /*4760*/  SHFL.BFLY PT, R3, R152, 0x2, 0x1f ;  /* 0x0c401f0098037f89 */ /* 0x000e6400000e0000 */
[----:B------:R-:W4:Y:S01]  /*4770*/  MUFU.EX2 R191, R191 ;  /* 0x000000bf00bf7308 */ /* 0x000f220000000800 */
[-C--:B--2---:R-:W-:Y:S01]  /*4780*/  FMUL.FTZ R24, R24, R7.reuse ;  /* 0x0000000718187220 */ /* 0x084fe20000410000 */
[-C--:B------:R-:W-:Y:S01]  /*4790*/  FMUL.FTZ R25, R25, R7.reuse ;  /* 0x0000000719197220 */ /* 0x080fe20000410000 */
[-C--:B------:R-:W-:Y:S01]  /*47a0*/  FMUL.FTZ R28, R28, R7.reuse ;  /* 0x000000071c1c7220 */ /* 0x080fe20000410000 */
[-C--:B------:R-:W-:Y:S01]  /*47b0*/  FMUL.FTZ R29, R29, R7.reuse ;  /* 0x000000071d1d7220 */ /* 0x080fe20000410000 */
[-C--:B------:R-:W-:Y:S01]  /*47c0*/  FMUL.FTZ R32, R32, R7.reuse ;  /* 0x0000000720207220 */ /* 0x080fe20000410000 */
[-C--:B------:R-:W-:Y:S01]  /*47d0*/  FMUL.FTZ R33, R33, R7.reuse ;  /* 0x0000000721217220 */ /* 0x080fe20000410000 */
[-C--:B------:R-:W-:Y:S01]  /*47e0*/  FMUL.FTZ R36, R36, R7.reuse ;  /* 0x0000000724247220 */ /* 0x080fe20000410000 */
[----:B------:R-:W2:Y:S01]  /*47f0*/  MUFU.EX2 R12, R12 ;  /* 0x0000000c000c7308 */ /* 0x000ea20000000800 */
[----:B---3--:R-:W-:Y:S01]  /*4800*/  FFMA.FTZ R6, R7, R6, R10 ;  /* 0x0000000607067223 */ /* 0x008fe2000001000a */
[-C--:B------:R-:W-:Y:S01]  /*4810*/  FMUL.FTZ R37, R37, R7.reuse ;  /* 0x0000000725257220 */ /* 0x080fe20000410000 */
[-C--:B------:R-:W-:Y:S01]  /*4820*/  FMUL.FTZ R40, R40, R7.reuse ;  /* 0x0000000728287220 */ /* 0x080fe20000410000 */
[-C--:B------:R-:W-:Y:S01]  /*4830*/  FMUL.FTZ R41, R41, R7.reuse ;  /* 0x0000000729297220 */ /* 0x080fe20000410000 */
[-C--:B------:R-:W-:Y:S01]  /*4840*/  FMUL.FTZ R44, R44, R7.reuse ;  /* 0x000000072c2c7220 */ /* 0x080fe20000410000 */
[-C--:B------:R-:W-:Y:S01]  /*4850*/  FMUL.FTZ R45, R45, R7.reuse ;  /* 0x000000072d2d7220 */ /* 0x080fe20000410000 */
[-C--:B------:R-:W-:Y:S01]  /*4860*/  FMUL.FTZ R48, R48, R7.reuse ;  /* 0x0000000730307220 */ /* 0x080fe20000410000 */
[----:B------:R-:W3:Y:S01]  /*4870*/  MUFU.EX2 R13, R13 ;  /* 0x0000000d000d7308 */ /* 0x000ee20000000800 */
[-C--:B------:R-:W-:Y:S01]  /*4880*/  FMUL.FTZ R49, R49, R7.reuse ;  /* 0x0000000731317220 */ /* 0x080fe20000410000 */
[-C--:B------:R-:W-:Y:S01]  /*4890*/  FMUL.FTZ R52, R52, R7.reuse ;  /* 0x0000000734347220 */ /* 0x080fe20000410000 */
[-C--:B------:R-:W-:Y:S01]  /*48a0*/  FMUL.FTZ R53, R53, R7.reuse ;  /* 0x0000000735357220 */ /* 0x080fe20000410000 */
[-C--:B------:R-:W-:Y:S01]  /*48b0*/  FMUL.FTZ R56, R56, R7.reuse ;  /* 0x0000000738387220 */ /* 0x080fe20000410000 */
[----:B------:R-:W-:Y:S01]  /*48c0*/  FMUL.FTZ R57, R57, R7 ;  /* 0x0000000739397220 */ /* 0x000fe20000410000 */
[----:B-1----:R-:W-:Y:S01]  /*48d0*/  FMNMX.FTZ R154, R152, R3, !PT ;  /* 0x00000003989a7209 */ /* 0x002fe20007810000 */
[-C--:B------:R-:W-:Y:S01]  /*48e0*/  FMUL.FTZ R60, R60, R7.reuse ;  /* 0x000000073c3c7220 */ /* 0x080fe20000410000 */
[----:B------:R-:W1:Y:S01]  /*48f0*/  MUFU.EX2 R20, R20 ;  /* 0x0000001400147308 */ /* 0x000e620000000800 */
[-C--:B------:R-:W-:Y:S01]  /*4900*/  FMUL.FTZ R61, R61, R7.reuse ;  /* 0x000000073d3d7220 */ /* 0x080fe20000410000 */
[-C--:B------:R-:W-:Y:S01]  /*4910*/  FMUL.FTZ R64, R64, R7.reuse ;  /* 0x0000000740407220 */ /* 0x080fe20000410000 */
[----:B------:R-:W5:Y:S01]  /*4920*/  SHFL.BFLY PT, R3, R154, 0x1, 0x1f ;  /* 0x0c201f009a037f89 */ /* 0x000f6200000e0000 */
        /* <DEDUP_REMOVED lines=22> */
[----:B------:R-:W-:Y:S01]  /*4a90*/  FMUL.FTZ R104, R104, R7 ;  /* 0x0000000768687220 */ /* 0x000fe20000410000 */
[----:B-----5:R-:W-:Y:S01]  /*4aa0*/  FMNMX.FTZ R3, R154, R3, !PT ;  /* 0x000000039a037209 */ /* 0x020fe20007810000 */
[-C--:B------:R-:W-:Y:S01]  /*4ab0*/  FMUL.FTZ R105, R105, R7.reuse ;  /* 0x0000000769697220 */ /* 0x080fe20000410000 */
[-C--:B------:R-:W-:Y:S01]  /*4ac0*/  FMUL.FTZ R108, R108, R7.reuse ;  /* 0x000000076c6c7220 */ /* 0x080fe20000410000 */
[-C--:B------:R-:W-:Y:S01]  /*4ad0*/  FMUL.FTZ R109, R109, R7.reuse ;  /* 0x000000076d6d7220 */ /* 0x080fe20000410000 */
[-C--:B------:R-:W-:Y:S01]  /*4ae0*/  FMUL.FTZ R112, R112, R7.reuse ;  /* 0x0000000770707220 */ /* 0x080fe20000410000 */
[C---:B------:R-:W-:Y:S01]  /*4af0*/  FMUL.FTZ R152, R3.reuse, UR10 ;  /* 0x0000000a03987c20 */ /* 0x040fe20008410000 */
[----:B------:R-:W-:Y:S01]  /*4b00*/  FADD.FTZ R8, -R3, R8 ;  /* 0x0000000803087221 */ /* 0x000fe20000010100 */
[----:B------:R-:W5:Y:S01]  /*4b10*/  MUFU.EX2 R192, R192 ;  /* 0x000000c000c07308 */ /* 0x000f620000000800 */
[----:B------:R-:W-:Y:S01]  /*4b20*/  FMUL.FTZ R113, R113, R7 ;  /* 0x0000000771717220 */ /* 0x000fe20000410000 */
[--C-:B------:R-:W-:Y:S01]  /*4b30*/  FFMA.FTZ R198, R175, UR10, -R152.reuse ;  /* 0x0000000aafc67c23 */ /* 0x100fe20008010898 */
[--C-:B------:R-:W-:Y:S01]  /*4b40*/  FFMA.FTZ R175, R178, UR10, -R152.reuse ;  /* 0x0000000ab2af7c23 */ /* 0x100fe20008010898 */
[--C-:B------:R-:W-:Y:S01]  /*4b50*/  FFMA.FTZ R178, R179, UR10, -R152.reuse ;  /* 0x0000000ab3b27c23 */ /* 0x100fe20008010898 */
[--C-:B------:R-:W-:Y:S01]  /*4b60*/  FFMA.FTZ R179, R180, UR10, -R152.reuse ;  /* 0x0000000ab4b37c23 */ /* 0x100fe20008010898 */
[--C-:B------:R-:W-:Y:S01]  /*4b70*/  FFMA.FTZ R180, R181, UR10, -R152.reuse ;  /* 0x0000000ab5b47c23 */ /* 0x100fe20008010898 */
[----:B------:R-:W-:Y:S01]  /*4b80*/  FFMA.FTZ R181, R182, UR10, -R152 ;  /* 0x0000000ab6b57c23 */ /* 0x000fe20008010898 */
[----:B------:R-:W-:-:S02]  /*4b90*/  IMAD.U32 R182, RZ, RZ, UR23 ;  /* 0x00000017ffb67e24 */ /* 0x000fc4000f8e00ff */
[--C-:B------:R-:W-:Y:S01]  /*4ba0*/  FFMA.FTZ R176, R153, UR10, -R152.reuse ;  /* 0x0000000a99b07c23 */ /* 0x100fe20008010898 */
[----:B------:R-:W-:Y:S01]  /*4bb0*/  FMUL.FTZ R177, R8, UR10 ;  /* 0x0000000a08b17c20 */ /* 0x000fe20008410000 */
[--C-:B------:R-:W-:Y:S01]  /*4bc0*/  FFMA.FTZ R8, R9, UR10, -R152.reuse ;  /* 0x0000000a09087c23 */ /* 0x100fe20008010898 */
[----:B------:R-:W-:Y:S01]  /*4bd0*/  @!P1 VIADD R153, R182, 0x22840 ;  /* 0x00022840b6999836 */ /* 0x000fe20000000000 */
[----:B------:R-:W-:Y:S01]  /*4be0*/  IADD3 R9, -R211, 0xb, RZ ;  /* 0x0000000bd3097810 */ /* 0x000fe20007ffe1ff */
[----:B------:R-:W5:Y:S01]  /*4bf0*/  MUFU.EX2 R159, R159 ;  /* 0x0000009f009f7308 */ /* 0x000f620000000800 */
[--C-:B------:R-:W-:Y:S01]  /*4c00*/  FFMA.FTZ R11, R11, UR10, -R152.reuse ;  /* 0x0000000a0b0b7c23 */ /* 0x100fe20008010898 */
[--C-:B------:R-:W-:Y:S01]  /*4c10*/  FFMA.FTZ R14, R14, UR10, -R152.reuse ;  /* 0x0000000a0e0e7c23 */ /* 0x100fe20008010898 */
[----:B------:R-:W-:Y:S01]  /*4c20*/  @!P1 PRMT R153, RZ, 0x654, R153 ;  /* 0x00000654ff999816 */ /* 0x000fe20000000099 */
[----:B------:R0:W-:Y:S06]  /*4c30*/  BAR.ARV R9, 0x100 ;  /* 0x000400090000751d */ /* 0x0001ec0000002000 */
[----:B------:R4:W-:Y:S01]  /*4c40*/  @!P1 SYNCS.ARRIVE.TRANS64.RED.A1T0 RZ, [R153+URZ], RZ ;  /* 0x000000ff99ff99a7 */ /* 0x0009e2000810043f */
[----:B------:R-:W5:Y:S01]  /*4c50*/  MUFU.EX2 R162, R162 ;  /* 0x000000a200a27308 */ /* 0x000f620000000800 */
[----:B------:R-:W-:Y:S01]  /*4c60*/  FFMA.FTZ R15, R15, UR10, -R152 ;  /* 0x0000000a0f0f7c23 */ /* 0x000fe20008010898 */
[-C--:B------:R-:W-:Y:S01]  /*4c70*/  FMUL.FTZ R116, R116, R7.reuse ;  /* 0x0000000774747220 */ /* 0x080fe20000410000 */
[-C--:B------:R-:W-:Y:S01]  /*4c80*/  FMUL.FTZ R117, R117, R7.reuse ;  /* 0x0000000775757220 */ /* 0x080fe20000410000 */
[-C--:B------:R-:W-:Y:S01]  /*4c90*/  FMUL.FTZ R120, R120, R7.reuse ;  /* 0x0000000778787220 */ /* 0x080fe20000410000 */
[-C--:B------:R-:W-:Y:S01]  /*4ca0*/  FMUL.FTZ R121, R121, R7.reuse ;  /* 0x0000000779797220 */ /* 0x080fe20000410000 */
[-C--:B------:R-:W-:Y:S01]  /*4cb0*/  FMUL.FTZ R124, R124, R7.reuse ;  /* 0x000000077c7c7220 */ /* 0x080fe20000410000 */
[----:B----4-:R-:W-:Y:S01]  /*4cc0*/  FADD.FTZ R153, R191, R6 ;  /* 0x00000006bf997221 */ /* 0x010fe20000010000 */
[----:B------:R-:W4:Y:S01]  /*4cd0*/  MUFU.EX2 R195, R195 ;  /* 0x000000c300c37308 */ /* 0x000f220000000800 */
[-C--:B------:R-:W-:Y:S01]  /*4ce0*/  FMUL.FTZ R125, R125, R7.reuse ;  /* 0x000000077d7d7220 */ /* 0x080fe20000410000 */
[-C--:B------:R-:W-:Y:S01]  /*4cf0*/  FMUL.FTZ R128, R128, R7.reuse ;  /* 0x0000000780807220 */ /* 0x080fe20000410000 */
[----:B--2---:R-:W-:Y:S01]  /*4d00*/  FADD.FTZ R6, R12, R153 ;  /* 0x000000990c067221 */ /* 0x004fe20000010000 */
[-C--:B------:R-:W-:Y:S01]  /*4d10*/  FMUL.FTZ R129, R129, R7.reuse ;  /* 0x0000000781817220 */ /* 0x080fe20000410000 */
[-C--:B------:R-:W-:Y:S01]  /*4d20*/  FMUL.FTZ R132, R132, R7.reuse ;  /* 0x0000000784847220 */ /* 0x080fe20000410000 */
[-C--:B------:R-:W-:Y:S01]  /*4d30*/  FMUL.FTZ R133, R133, R7.reuse ;  /* 0x0000000785857220 */ /* 0x080fe20000410000 */
[----:B---3--:R-:W-:Y:S01]  /*4d40*/  FADD.FTZ R153, R13, R6 ;  /* 0x000000060d997221 */ /* 0x008fe20000010000 */
[----:B------:R-:W2:Y:S01]  /*4d50*/  MUFU.EX2 R164, R164 ;  /* 0x000000a400a47308 */ /* 0x000ea20000000800 */
[-C--:B------:R-:W-:Y:S01]  /*4d60*/  FMUL.FTZ R136, R136, R7.reuse ;  /* 0x0000000788887220 */ /* 0x080fe20000410000 */
[-C--:B------:R-:W-:Y:S01]  /*4d70*/  FMUL.FTZ R137, R137, R7.reuse ;  /* 0x0000000789897220 */ /* 0x080fe20000410000 */
[----:B-1----:R-:W-:Y:S01]  /*4d80*/  FADD.FTZ R6, R20, R153 ;  /* 0x0000009914067221 */ /* 0x002fe20000010000 */
[-C--:B------:R-:W-:Y:S01]  /*4d90*/  FMUL.FTZ R140, R140, R7.reuse ;  /* 0x000000078c8c7220 */ /* 0x080fe20000410000 */
[-C--:B------:R-:W-:Y:S01]  /*4da0*/  FMUL.FTZ R141, R141, R7.reuse ;  /* 0x000000078d8d7220 */ /* 0x080fe20000410000 */
[-C--:B------:R-:W-:Y:S01]  /*4db0*/  FMUL.FTZ R144, R144, R7.reuse ;  /* 0x0000000790907220 */ /* 0x080fe20000410000 */
[----:B0-----:R-:W-:Y:S01]  /*4dc0*/  FADD.FTZ R153, R193, R6 ;  /* 0x00000006c1997221 */ /* 0x001fe20000010000 */
[----:B------:R-:W0:Y:S01]  /*4dd0*/  MUFU.EX2 R165, R165 ;  /* 0x000000a500a57308 */ /* 0x000e220000000800 */
[-C--:B------:R-:W-:Y:S01]  /*4de0*/  FMUL.FTZ R145, R145, R7.reuse ;  /* 0x0000000791917220 */ /* 0x080fe20000410000 */
[-C--:B------:R-:W-:Y:S01]  /*4df0*/  FMUL.FTZ R148, R148, R7.reuse ;  /* 0x0000000794947220 */ /* 0x080fe20000410000 */
[----:B------:R-:W-:Y:S01]  /*4e00*/  FADD.FTZ R6, R190, R153 ;  /* 0x00000099be067221 */ /* 0x000fe20000010000 */
[----:B------:R-:W-:Y:S01]  /*4e10*/  FMUL.FTZ R149, R149, R7 ;  /* 0x0000000795957220 */ /* 0x000fe20000410000 */
[----:B------:R-:W-:Y:S01]  /*4e20*/  FFMA.FTZ R21, R21, UR10, -R152 ;  /* 0x0000000a15157c23 */ /* 0x000fe20008010898 */
[----:B------:R-:W-:Y:S01]  /*4e30*/  F2FP.F16.F32.PACK_AB R154, R13, R12 ;  /* 0x0000000c0d9a723e */ /* 0x000fe200000000ff */
[----:B------:R-:W-:Y:S01]  /*4e40*/  FADD.FTZ R153, R155, R6 ;  /* 0x000000069b997221 */ /* 0x000fe20000010000 */
[----:B------:R-:W1:Y:S01]  /*4e50*/  MUFU.EX2 R166, R166 ;  /* 0x000000a600a67308 */ /* 0x000e620000000800 */
[--C-:B------:R-:W-:Y:S01]  /*4e60*/  FFMA.FTZ R194, R156, UR10, -R152.reuse ;  /* 0x0000000a9cc27c23 */ /* 0x100fe20008010898 */
[--C-:B------:R-:W-:Y:S01]  /*4e70*/  FFMA.FTZ R199, R157, UR10, -R152.reuse ;  /* 0x0000000a9dc77c23 */ /* 0x100fe20008010898 */
[----:B-----5:R-:W-:Y:S01]  /*4e80*/  FADD.FTZ R6, R192, R153 ;  /* 0x00000099c0067221 */ /* 0x020fe20000010000 */
[--C-:B------:R-:W-:Y:S01]  /*4e90*/  FFMA.FTZ R196, R160, UR10, -R152.reuse ;  /* 0x0000000aa0c47c23 */ /* 0x100fe20008010898 */
[--C-:B------:R-:W-:Y:S01]  /*4ea0*/  FFMA.FTZ R161, R161, UR10, -R152.reuse ;  /* 0x0000000aa1a17c23 */ /* 0x100fe20008010898 */
[----:B------:R-:W-:Y:S01]  /*4eb0*/  FFMA.FTZ R163, R163, UR10, -R152 ;  /* 0x0000000aa3a37c23 */ /* 0x000fe20008010898 */
[----:B------:R-:W-:Y:S01]  /*4ec0*/  FADD.FTZ R153, R159, R6 ;  /* 0x000000069f997221 */ /* 0x000fe20000010000 */
[----:B------:R-:W3:Y:S01]  /*4ed0*/  MUFU.EX2 R167, R167 ;  /* 0x000000a700a77308 */ /* 0x000ee20000000800 */
[--C-:B------:R-:W-:Y:S01]  /*4ee0*/  FFMA.FTZ R210, R183, UR10, -R152.reuse ;  /* 0x0000000ab7d27c23 */ /* 0x100fe20008010898 */
[--C-:B------:R-:W-:Y:S01]  /*4ef0*/  FFMA.FTZ R183, R184, UR10, -R152.reuse ;  /* 0x0000000ab8b77c23 */ /* 0x100fe20008010898 */
[----:B------:R-:W-:Y:S01]  /*4f00*/  FADD.FTZ R6, R162, R153 ;  /* 0x00000099a2067221 */ /* 0x000fe20000010000 */
[--C-:B------:R-:W-:Y:S01]  /*4f10*/  FFMA.FTZ R184, R185, UR10, -R152.reuse ;  /* 0x0000000ab9b87c23 */ /* 0x100fe20008010898 */
[--C-:B------:R-:W-:Y:S01]  /*4f20*/  FFMA.FTZ R185, R186, UR10, -R152.reuse ;  /* 0x0000000abab97c23 */ /* 0x100fe20008010898 */
[----:B------:R-:W-:Y:S01]  /*4f30*/  FFMA.FTZ R187, R187, UR10, -R152 ;  /* 0x0000000abbbb7c23 */ /* 0x000fe20008010898 */
[----:B----4-:R-:W-:Y:S01]  /*4f40*/  FADD.FTZ R153, R195, R6 ;  /* 0x00000006c3997221 */ /* 0x010fe20000010000 */
[----:B------:R-:W4:Y:S01]  /*4f50*/  MUFU.EX2 R168, R168 ;  /* 0x000000a800a87308 */ /* 0x000f220000000800 */
[--C-:B------:R-:W-:Y:S01]  /*4f60*/  FFMA.FTZ R188, R188, UR10, -R152.reuse ;  /* 0x0000000abcbc7c23 */ /* 0x100fe20008010898 */
[----:B------:R-:W-:Y:S01]  /*4f70*/  FFMA.FTZ R189, R189, UR10, -R152 ;  /* 0x0000000abdbd7c23 */ /* 0x000fe20008010898 */
[----:B--2---:R-:W-:Y:S01]  /*4f80*/  FADD.FTZ R6, R164, R153 ;  /* 0x00000099a4067221 */ /* 0x004fe20000010000 */
[----:B------:R-:W-:-:S02]  /*4f90*/  F2FP.F16.F32.PACK_AB R152, R191, R10 ;  /* 0x0000000abf98723e */ /* 0x000fc400000000ff */
[C---:B0-----:R-:W-:Y:S01]  /*4fa0*/  F2FP.F16.F32.PACK_AB R164, R165.reuse, R164 ;  /* 0x000000a4a5a4723e */ /* 0x041fe200000000ff */
[----:B------:R-:W-:Y:S01]  /*4fb0*/  FADD.FTZ R153, R165, R6 ;  /* 0x00000006a5997221 */ /* 0x000fe20000010000 */
[----:B------:R-:W0:Y:S01]  /*4fc0*/  MUFU.EX2 R169, R169 ;  /* 0x000000a900a97308 */ /* 0x000e220000000800 */
[----:B------:R-:W-:Y:S02]  /*4fd0*/  F2FP.F16.F32.PACK_AB R158, R155, R190 ;  /* 0x000000be9b9e723e */ /* 0x000fe400000000ff */
[----:B-1----:R-:W-:Y:S01]  /*4fe0*/  FADD.FTZ R6, R166, R153 ;  /* 0x00000099a6067221 */ /* 0x002fe20000010000 */
[----:B------:R-:W-:Y:S02]  /*4ff0*/  F2FP.F16.F32.PACK_AB R160, R159, R192 ;  /* 0x000000c09fa0723e */ /* 0x000fe400000000ff */
[C---:B---3--:R-:W-:Y:S01]  /*5000*/  F2FP.F16.F32.PACK_AB R166, R167.reuse, R166 ;  /* 0x000000a6a7a6723e */ /* 0x048fe200000000ff */
[----:B------:R-:W-:Y:S01]  /*5010*/  FADD.FTZ R153, R167, R6 ;  /* 0x00000006a7997221 */ /* 0x000fe20000010000 */
[----:B------:R-:W1:Y:S01]  /*5020*/  MUFU.EX2 R170, R170 ;  /* 0x000000aa00aa7308 */ /* 0x000e620000000800 */
[----:B------:R-:W-:-:S02]  /*5030*/  F2FP.F16.F32.PACK_AB R156, R193, R20 ;  /* 0x00000014c19c723e */ /* 0x000fc400000000ff */
[----:B----4-:R-:W-:Y:S01]  /*5040*/  FADD.FTZ R6, R168, R153 ;  /* 0x00000099a8067221 */ /* 0x010fe20000010000 */
[----:B------:R-:W-:-:S04]  /*5050*/  F2FP.F16.F32.PACK_AB R162, R195, R162 ;  /* 0x000000a2c3a2723e */ /* 0x000fc800000000ff */
[----:B------:R-:W2:Y:S01]  /*5060*/  MUFU.EX2 R171, R171 ;  /* 0x000000ab00ab7308 */ /* 0x000ea20000000800 */
[C---:B0-----:R-:W-:Y:S01]  /*5070*/  FADD.FTZ R153, R169.reuse, R6 ;  /* 0x00000006a9997221 */ /* 0x041fe20000010000 */
[----:B------:R-:W-:-:S06]  /*5080*/  F2FP.F16.F32.PACK_AB R168, R169, R168 ;  /* 0x000000a8a9a8723e */ /* 0x000fcc00000000ff */
[----:B------:R-:W0:Y:S01]  /*5090*/  MUFU.EX2 R172, R172 ;  /* 0x000000ac00ac7308 */ /* 0x000e220000000800 */
[----:B-1----:R-:W-:-:S07]  /*50a0*/  FADD.FTZ R6, R170, R153 ;  /* 0x00000099aa067221 */ /* 0x002fce0000010000 */
[----:B------:R-:W1:Y:S01]  /*50b0*/  MUFU.EX2 R173, R173 ;  /* 0x000000ad00ad7308 */ /* 0x000e620000000800 */
[C---:B--2---:R-:W-:Y:S01]  /*50c0*/  FADD.FTZ R7, R171.reuse, R6 ;  /* 0x00000006ab077221 */ /* 0x044fe20000010000 */
[----:B------:R-:W-:-:S06]  /*50d0*/  F2FP.F16.F32.PACK_AB R170, R171, R170 ;  /* 0x000000aaabaa723e */ /* 0x000fcc00000000ff */
[----:B------:R-:W2:Y:S01]  /*50e0*/  MUFU.EX2 R177, R177 ;  /* 0x000000b100b17308 */ /* 0x000ea20000000800 */
[----:B0-----:R-:W-:-:S07]  /*50f0*/  FADD.FTZ R6, R172, R7 ;  /* 0x00000007ac067221 */ /* 0x001fce0000010000 */
[----:B------:R-:W0:Y:S01]  /*5100*/  MUFU.EX2 R8, R8 ;  /* 0x0000000800087308 */ /* 0x000e220000000800 */
[C---:B-1----:R-:W-:Y:S01]  /*5110*/  FADD.FTZ R13, R173.reuse, R6 ;  /* 0x00000006ad0d7221 */ /* 0x042fe20000010000 */
[----:B------:R-:W-:-:S06]  /*5120*/  F2FP.F16.F32.PACK_AB R172, R173, R172 ;  /* 0x000000acadac723e */ /* 0x000fcc00000000ff */
[----:B------:R-:W1:Y:S01]  /*5130*/  MUFU.EX2 R174, R174 ;  /* 0x000000ae00ae7308 */ /* 0x000e620000000800 */
        /* <DEDUP_REMOVED lines=8> */
[----:B0-----:R-:W-:Y:S01]  /*51c0*/  FFMA.FTZ R4, R177, R4, R8 ;  /* 0x00000004b1047223 */ /* 0x001fe20000010008 */
[-C--:B------:R-:W-:Y:S01]  /*51d0*/  FMUL.FTZ R39, R39, R177.reuse ;  /* 0x000000b127277220 */ /* 0x080fe20000410000 */
[-C--:B------:R-:W-:Y:S01]  /*51e0*/  FMUL.FTZ R42, R42, R177.reuse ;  /* 0x000000b12a2a7220 */ /* 0x080fe20000410000 */
[-C--:B------:R-:W-:Y:S01]  /*51f0*/  FMUL.FTZ R43, R43, R177.reuse ;  /* 0x000000b12b2b7220 */ /* 0x080fe20000410000 */
[-C--:B------:R-:W-:Y:S01]  /*5200*/  FMUL.FTZ R46, R46, R177.reuse ;  /* 0x000000b12e2e7220 */ /* 0x080fe20000410000 */
[-C--:B------:R-:W-:Y:S01]  /*5210*/  FMUL.FTZ R47, R47, R177.reuse ;  /* 0x000000b12f2f7220 */ /* 0x080fe20000410000 */
[-C--:B------:R-:W-:Y:S01]  /*5220*/  FMUL.FTZ R50, R50, R177.reuse ;  /* 0x000000b132327220 */ /* 0x080fe20000410000 */
[----:B------:R-:W0:Y:S01]  /*5230*/  MUFU.EX2 R14, R14 ;  /* 0x0000000e000e7308 */ /* 0x000e220000000800 */
        /* <DEDUP_REMOVED lines=68> */
[----:B------:R-:W-:Y:S01]  /*5680*/  FMUL.FTZ R151, R151, R177 ;  /* 0x000000b197977220 */ /* 0x000fe20000410000 */
[----:B------:R-:W-:-:S02]  /*5690*/  F2FP.F16.F32.PACK_AB R155, R15, R14 ;  /* 0x0000000e0f9b723e */ /* 0x000fc400000000ff */
[----:B------:R-:W0:Y:S01]  /*56a0*/  MUFU.EX2 R198, R198 ;  /* 0x000000c600c67308 */ /* 0x000e220000000800 */
[----:B-1----:R-:W-:Y:S01]  /*56b0*/  FADD.FTZ R4, R161, R4 ;  /* 0x00000004a1047221 */ /* 0x002fe20000010000 */
[----:B------:R-:W-:Y:S02]  /*56c0*/  F2FP.F16.F32.PACK_AB R157, R176, R21 ;  /* 0x00000015b09d723e */ /* 0x000fe400000000ff */
[----:B------:R-:W-:Y:S02]  /*56d0*/  F2FP.F16.F32.PACK_AB R159, R199, R194 ;  /* 0x000000c2c79f723e */ /* 0x000fe400000000ff */
[----:B------:R-:W-:Y:S02]  /*56e0*/  F2FP.F16.F32.PACK_AB R161, R161, R196 ;  /* 0x000000c4a1a1723e */ /* 0x000fe400000000ff */
[----:B------:R-:W1:Y:S01]  /*56f0*/  MUFU.EX2 R175, R175 ;  /* 0x000000af00af7308 */ /* 0x000e620000000800 */
[----:B--2---:R-:W-:-:S07]  /*5700*/  FADD.FTZ R13, R163, R4 ;  /* 0x00000004a30d7221 */ /* 0x004fce0000010000 */
        /* <DEDUP_REMOVED lines=29> */
[----:B--2---:R-:W-:Y:S01]  /*58e0*/  FADD.FTZ R11, R7, R4 ;  /* 0x00000004070b7221 */ /* 0x004fe20000010000 */
[C---:B0-----:R-:W-:Y:S01]  /*58f0*/  FADD.FTZ R6, R197.reuse, R6 ;  /* 0x00000006c5067221 */ /* 0x041fe20000010000 */
[----:B------:R-:W-:Y:S02]  /*5900*/  F2FP.F16.F32.PACK_AB R174, R197, R174 ;  /* 0x000000aec5ae723e */ /* 0x000fe400000000ff */
[C---:B-1----:R-:W-:Y:S01]  /*5910*/  FADD.FTZ R4, R12.reuse, R11 ;  /* 0x0000000b0c047221 */ /* 0x042fe20000010000 */
[----:B------:R-:W-:Y:S01]  /*5920*/  F2FP.F16.F32.PACK_AB R175, R12, R7 ;  /* 0x000000070caf723e */ /* 0x000fe200000000ff */
[----:B------:R-:W-:Y:S06]  /*5930*/  @!P0 BRA `(.L_x_392) ;  /* 0x0000000000048947 */ /* 0x000fec0003800000 */
[----:B------:R-:W-:Y:S01]  /*5940*/  BPT.TRAP 0x1 ;  /* 0x000000040000795c */ /* 0x000fe20000300000 */
.L_x_392:
[----:B------:R0:W1:Y:S01]  /*5950*/  SYNCS.PHASECHK.TRANS64.TRYWAIT P3, [UR23+0x22850], R5 ;  /* 0x02285005ff0075a7 */ /* 0x0000620008060157 */
[----:B------:R-:W-:Y:S05]  /*5960*/  @!P0 BRA `(.L_x_393) ;  /* 0x0000000000048947 */ /* 0x000fea0003800000 */
[----:B------:R-:W-:Y:S01]  /*5970*/  BPT.TRAP 0x1 ;  /* 0x000000040000795c */ /* 0x000fe20000300000 */
.L_x_393:
[----:B-1----:R-:W-:Y:S05]  /*5980*/  @P3 BRA `(.L_x_394) ;  /* 0x0000000000083947 */ /* 0x002fea0003800000 */
[----:B------:R-:W1:Y:S02]  /*5990*/  SYNCS.PHASECHK.TRANS64.TRYWAIT P3, [UR23+0x22850], R5 ;  /* 0x02285005ff0075a7 */ /* 0x000e640008060157 */
[----:B-1----:R-:W-:Y:S05]  /*59a0*/  @!P3 BRA `(.L_x_395) ;  /* 0x0000009800dcb947 */ /* 0x002fea0003800000 */
.L_x_394:
[----:B------:R-:W2:Y:S01]  /*59b0*/  S2R R7, SR_TID.X ;  /* 0x0000000000077919 */ /* 0x000ea20000002100 */
[----:B------:R-:W-:Y:S01]  /*59c0*/  UIMAD UR11, UR37, 0xc00, UR21 ;  /* 0x00000c00250b78a4 */ /* 0x000fe2000f8e0215 */
[----:B-1----:R-:W-:Y:S01]  /*59d0*/  @!P1 VIADD R182, R182, 0x22860 ;  /* 0x00022860b6b69836 */ /* 0x002fe20000000000 */
[----:B------:R-:W-:Y:S01]  /*59e0*/  UMOV UR7, 0x40000040 ;  /* 0x4000004000077882 */ /* 0x000fe20000000000 */
[----:B------:R-:W-:-:S03]  /*59f0*/  IMAD.MOV.U32 R8, RZ, RZ, R3 ;  /* 0x000000ffff087224 */ /* 0x000fc600078e0003 */
[----:B------:R-:W-:Y:S01]  /*5a00*/  @!P1 PRMT R182, RZ, 0x654, R182 ;  /* 0x00000654ffb69816 */ /* 0x000fe200000000b6 */
[----:B------:R-:W-:Y:S01]  /*5a10*/  UMOV UR6, UR11 ;  /* 0x0000000b00067c82 */ /* 0x000fe20008000000 */
[----:B--2---:R-:W-:-:S05]  /*5a20*/  SHF.R.U32.HI R7, RZ, 0x7, R7 ;  /* 0x00000007ff077819 */ /* 0x004fca0000011607 */
[----:B0-----:R-:W-:Y:S02]  /*5a30*/  VIADD R5, R7, 0x8 ;  /* 0x0000000807057836 */ /* 0x001fe40000000000 */
[----:B------:R-:W-:-:S03]  /*5a40*/  IMAD.MOV.U32 R7, RZ, RZ, R0 ;  /* 0x000000ffff077224 */ /* 0x000fc600078e0000 */
[----:B------:R0:W-:Y:S06]  /*5a50*/  BAR.SYNC.DEFER_BLOCKING R5, 0x100 ;  /* 0x000400050000751d */ /* 0x0001ec0000010000 */
        /* <DEDUP_REMOVED lines=35> */
.L_x_387:
[----:B0--3--:R-:W0:Y:S01]  /*5c90*/  SHFL.BFLY PT, R5, R6, 0x2, 0x1f ;  /* 0x0c401f0006057f89 */ /* 0x009e2200000e0000 */
[----:B------:R-:W-:Y:S01]  /*5ca0*/  IMAD.MOV.U32 R10, RZ, RZ, RZ ;  /* 0x000000ffff0a7224 */ /* 0x000fe200078e00ff */
[----:B------:R-:W-:Y:S01]  /*5cb0*/  UIADD3 UR37, UR37, 0x1, URZ ;  /* 0x0000000125257890 */ /* 0x000fe2000fffe03f */
[----:B------:R-:W-:Y:S01]  /*5cc0*/  IMAD.U32 R15, RZ, RZ, UR10 ;  /* 0x0000000aff0f7e24 */ /* 0x000fe2000f8e00ff */
[----:B------:R-:W1:Y:S01]  /*5cd0*/  SHFL.BFLY PT, R7, R4, 0x2, 0x1f ;  /* 0x0c401f0004077f89 */ /* 0x000e6200000e0000 */
[----:B------:R2:W-:Y:S06]  /*5ce0*/  BAR.ARV R9, 0x100 ;  /* 0x000400090000751d */ /* 0x0005ec0000002000 */
[----:B------:R-:W-:-:S02]  /*5cf0*/  UISETP.NE.AND UP0, UPT, UR37, 0x2, UPT ;  /* 0x000000022500788c */ /* 0x000fc4000bf05270 */
[----:B------:R-:W-:Y:S06]  /*5d00*/  BAR.ARV 0x8, 0x180 ;  /* 0x0206000000007b1d */ /* 0x000fec0000002000 */
[----:B--2---:R-:W-:Y:S01]  /*5d10*/  IMAD.MOV.U32 R9, RZ, RZ, -0x800000 ;  /* 0xff800000ff097424 */ /* 0x004fe200078e00ff */
[----:B------:R-:W-:Y:S01]  /*5d20*/  USEL UR4, URZ, 0x1, UP0 ;  /* 0x000000013f047887 */ /* 0x000fe20008000000 */
[----:B0-----:R-:W-:Y:S01]  /*5d30*/  FADD.FTZ R5, R5, R6 ;  /* 0x0000000605057221 */ /* 0x001fe20000010000 */
[----:B------:R-:W-:Y:S01]  /*5d40*/  PLOP3.LUT P0, PT, PT, PT, PT, 0x8, 0x0 ;  /* 0x000000000000781c */ /* 0x000fe20003f0e170 */
[----:B------:R-:W-:Y:S01]  /*5d50*/  UIADD3 UR47, UR47, 0x1, URZ ;  /* 0x000000012f2f7890 */ /* 0x000fe2000fffe03f */
[----:B-1----:R-:W-:-:S02]  /*5d60*/  FADD.FTZ R7, R7, R4 ;  /* 0x0000000407077221 */ /* 0x002fc40000010000 */
[----:B------:R-:W0:Y:S01]  /*5d70*/  SHFL.BFLY PT, R8, R5, 0x1, 0x1f ;  /* 0x0c201f0005087f89 */ /* 0x000e2200000e0000 */
[----:B------:R-:W-:Y:S01]  /*5d80*/  IMAD.MOV.U32 R4, RZ, RZ, RZ ;  /* 0x000000ffff047224 */ /* 0x000fe200078e00ff */
[----:B------:R-:W-:Y:S02]  /*5d90*/  USEL UR37, UR37, URZ, UP0 ;  /* 0x0000003f25257287 */ /* 0x000fe40008000000 */
[----:B------:R-:W-:Y:S01]  /*5da0*/  ULOP3.LUT UR38, UR38, UR4, URZ, 0x3c, !UPT ;  /* 0x0000000426267292 */ /* 0x000fe2000f8e3c3f */
[----:B0-----:R-:W-:Y:S01]  /*5db0*/  FADD.FTZ R11, R5, R8 ;  /* 0x00000008050b7221 */ /* 0x001fe20000010000 */
[----:B------:R-:W-:Y:S01]  /*5dc0*/  IMAD.U32 R5, RZ, RZ, UR10 ;  /* 0x0000000aff057e24 */ /* 0x000fe2000f8e00ff */
[----:B------:R-:W0:Y:S03]  /*5dd0*/  SHFL.BFLY PT, R8, R7, 0x1, 0x1f ;  /* 0x0c201f0007087f89 */ /* 0x000e2600000e0000 */
[----:B------:R-:W-:-:S13]  /*5de0*/  FSETP.NE.FTZ.AND P1, PT, R11, RZ, PT ;  /* 0x000000ff0b00720b */ /* 0x000fda0003f35000 */
[----:B------:R-:W1:Y:S01]  /*5df0*/  @P1 MUFU.LG2 R6, R11 ;  /* 0x0000000b00061308 */ /* 0x000e620000000c00 */
[----:B------:R-:W-:Y:S01]  /*5e00*/  @P1 FMUL.FTZ R5, R5, 0.69314718246459960938 ;  /* 0x3f31721805051820 */ /* 0x000fe20000410000 */
[----:B0-----:R-:W-:-:S06]  /*5e10*/  FADD.FTZ R13, R7, R8 ;  /* 0x00000008070d7221 */ /* 0x001fcc0000010000 */
[----:B------:R-:W0:Y:S01]  /*5e20*/  @P1 MUFU.RCP R10, R11 ;  /* 0x0000000b000a1308 */ /* 0x000e220000001000 */
[----:B------:R-:W-:Y:S01]  /*5e30*/  IMAD.MOV.U32 R8, RZ, RZ, -0x800000 ;  /* 0xff800000ff087424 */ /* 0x000fe200078e00ff */
[----:B------:R-:W-:Y:S01]  /*5e40*/  FSETP.NE.FTZ.AND P2, PT, R13, RZ, PT ;  /* 0x000000ff0d00720b */ /* 0x000fe20003f55000 */
[----:B-1----:R-:W-:-:S04]  /*5e50*/  @P1 FMUL.FTZ R6, R6, 0.69314718246459960938 ;  /* 0x3f31721806061820 */ /* 0x002fc80000410000 */
[----:B------:R-:W-:-:S08]  /*5e60*/  @P1 FFMA.FTZ R9, R5, R0, R6 ;  /* 0x0000000005091223 */ /* 0x000fd00000010006 */
[----:B------:R-:W1:Y:S01]  /*5e70*/  @P2 MUFU.LG2 R7, R13 ;  /* 0x0000000d00072308 */ /* 0x000e620000000c00 */
[----:B------:R-:W-:Y:S01]  /*5e80*/  @P2 FMUL.FTZ R15, R15, 0.69314718246459960938 ;  /* 0x3f3172180f0f2820 */ /* 0x000fe20000410000 */
[-C--:B0-----:R-:W-:Y:S01]  /*5e90*/  FMUL.FTZ R24, R24, R10.reuse ;  /* 0x0000000a18187220 */ /* 0x081fe20000410000 */
[-C--:B------:R-:W-:Y:S01]  /*5ea0*/  FMUL.FTZ R25, R25, R10.reuse ;  /* 0x0000000a19197220 */ /* 0x080fe20000410000 */
[-C--:B------:R-:W-:Y:S01]  /*5eb0*/  FMUL.FTZ R28, R28, R10.reuse ;  /* 0x0000000a1c1c7220 */ /* 0x080fe20000410000 */
[-C--:B------:R-:W-:Y:S01]  /*5ec0*/  FMUL.FTZ R29, R29, R10.reuse ;  /* 0x0000000a1d1d7220 */ /* 0x080fe20000410000 */
[-C--:B------:R-:W-:Y:S01]  /*5ed0*/  FMUL.FTZ R32, R32, R10.reuse ;  /* 0x0000000a20207220 */ /* 0x080fe20000410000 */
[-C--:B------:R-:W-:Y:S01]  /*5ee0*/  FMUL.FTZ R33, R33, R10.reuse ;  /* 0x0000000a21217220 */ /* 0x080fe20000410000 */
[----:B------:R-:W0:Y:S01]  /*5ef0*/  @P2 MUFU.RCP R4, R13 ;  /* 0x0000000d00042308 */ /* 0x000e220000001000 */
        /* <DEDUP_REMOVED lines=59> */
[-C--:B0-----:R-:W-:Y:S01]  /*62b0*/  FMUL.FTZ R10, R83, R4.reuse ;  /* 0x00000004530a7220 */ /* 0x081fe20000410000 */
        /* <DEDUP_REMOVED lines=63> */
[----:B------:R-:W-:-:S07]  /*66b0*/  @P2 FFMA.FTZ R8, R15, R3, R14 ;  /* 0x000000030f082223 */ /* 0x000fce000001000e */
.L_x_376:
[----:B------:R-:W0:Y:S01]  /*66c0*/  S2R R3, SR_CgaCtaId ;  /* 0x0000000000037919 */ /* 0x000e220000008800 */
[----:B------:R-:W-:Y:S01]  /*66d0*/  MOV R0, 0x400 ;  /* 0x0000040000007802 */ /* 0x000fe20000000f00 */
[----:B------:R-:W-:Y:S01]  /*66e0*/  BSSY B0, `(.L_x_397) ;  /* 0x00002db000007945 */ /* 0x000fe20003800000 */
[----:B------:R-:W-:Y:S02]  /*66f0*/  BAR.SYNC.DEFER_BLOCKING 0x5, 0x180 ;  /* 0x0146000000007b1d */ /* 0x000fe40000010000 */
[----:B0-----:R-:W-:-:S05]  /*6700*/  LEA R0, R3, R0, 0x18 ;  /* 0x0000000003007211 */ /* 0x001fca00078ec0ff */
[----:B------:R-:W0:Y:S02]  /*6710*/  LDS.128 R4, [R0+0x228d0] ;  /* 0x0228d00000047984 */ /* 0x000e240000000c00 */
[----:B0-----:R-:W-:Y:S02]  /*6720*/  R2UR UR5, R5 ;  /* 0x00000000050572ca */ /* 0x001fe400000e0000 */
[----:B------:R-:W-:Y:S01]  /*6730*/  R2UR UR6, R6 ;  /* 0x00000000060672ca */ /* 0x000fe200000e0000 */
[----:B------:R-:W-:Y:S06]  /*6740*/  BAR.ARV 0x4, 0x180 ;  /* 0x0106000000007b1d */ /* 0x000fec0000002000 */
[----:B------:R-:W-:Y:S08]  /*6750*/  @P0 BRA `(.L_x_398) ;  /* 0x0000001c00e40947 */ /* 0x000ff00003800000 */
[----:B------:R-:W0:Y:S01]  /*6760*/  S2R R3, SR_SWINHI ;  /* 0x0000000000037919 */ /* 0x000e220000002f00 */
[----:B------:R-:W-:Y:S01]  /*6770*/  F2FP.F16.F32.PACK_AB R24, R25, R24 ;  /* 0x000000181918723e */ /* 0x000fe200000000ff */
[----:B------:R-:W-:Y:S01]  /*6780*/  ULDC.64 UR8, c[0x0][0xc00] ;  /* 0x0003000000087ab9 */ /* 0x000fe20000000a00 */
[----:B------:R-:W-:Y:S01]  /*6790*/  F2FP.F16.F32.PACK_AB R25, R163, R26 ;  /* 0x0000001aa319723e */ /* 0x000fe200000000ff */
[----:B------:R-:W-:Y:S01]  /*67a0*/  UISETP.NE.U32.AND UP0, UPT, UR8, URZ, UPT ;  /* 0x0000003f0800728c */ /* 0x000fe2000bf05070 */
[----:B------:R-:W-:Y:S01]  /*67b0*/  F2FP.F16.F32.PACK_AB R32, R33, R32 ;  /* 0x000000202120723e */ /* 0x000fe200000000ff */
[----:B------:R-:W-:Y:S01]  /*67c0*/  USHF.L.U32 UR10, UR46, 0x2, URZ ;  /* 0x000000022e0a7899 */ /* 0x000fe2000800063f */
[----:B------:R-:W-:Y:S01]  /*67d0*/  F2FP.F16.F32.PACK_AB R26, R29, R28 ;  /* 0x0000001c1d1a723e */ /* 0x000fe200000000ff */
[----:B------:R-:W-:Y:S01]  /*67e0*/  UISETP.NE.AND.EX UP0, UPT, UR9, URZ, UPT, UP0 ;  /* 0x0000003f0900728c */ /* 0x000fe2000bf05300 */
[----:B------:R-:W-:Y:S01]  /*67f0*/  F2FP.F16.F32.PACK_AB R27, R12, R27 ;  /* 0x0000001b0c1b723e */ /* 0x000fe200000000ff */
[----:B------:R-:W-:Y:S01]  /*6800*/  USHF.L.U64.HI UR11, UR46, 0x2, UR45 ;  /* 0x000000022e0b7899 */ /* 0x000fe2000801022d */
[----:B------:R-:W-:Y:S01]  /*6810*/  F2FP.F16.F32.PACK_AB R33, R162, R34 ;  /* 0x00000022a221723e */ /* 0x000fe200000000ff */
[----:B------:R-:W-:Y:S01]  /*6820*/  UIADD3 UR4, UP1, UR10, UR8, URZ ;  /* 0x000000080a047290 */ /* 0x000fe2000ff3e03f */
[----:B------:R-:W-:-:S02]  /*6830*/  F2FP.F16.F32.PACK_AB R40, R41, R40 ;  /* 0x000000282928723e */ /* 0x000fc400000000ff */
[----:B------:R-:W-:Y:S01]  /*6840*/  F2FP.F16.F32.PACK_AB R34, R37, R36 ;  /* 0x000000242522723e */ /* 0x000fe200000000ff */
[----:B------:R-:W-:Y:S01]  /*6850*/  UIADD3.X UR7, UR11, UR9, URZ, UP1, !UPT ;  /* 0x000000090b077290 */ /* 0x000fe20008ffe43f */
[----:B------:R-:W-:Y:S02]  /*6860*/  F2FP.F16.F32.PACK_AB R35, R161, R35 ;  /* 0x00000023a123723e */ /* 0x000fe400000000ff */
[----:B------:R-:W-:Y:S01]  /*6870*/  F2FP.F16.F32.PACK_AB R41, R160, R42 ;  /* 0x0000002aa029723e */ /* 0x000fe200000000ff */
[----:B------:R-:W-:Y:S01]  /*6880*/  ULDC.64 UR8, c[0x0][0xc08] ;  /* 0x0003020000087ab9 */ /* 0x000fe20000000a00 */
[----:B------:R-:W-:Y:S02]  /*6890*/  F2FP.F16.F32.PACK_AB R48, R49, R48 ;  /* 0x000000303130723e */ /* 0x000fe400000000ff */
[----:B------:R-:W-:Y:S02]  /*68a0*/  F2FP.F16.F32.PACK_AB R42, R45, R44 ;  /* 0x0000002c2d2a723e */ /* 0x000fe400000000ff */
[----:B------:R-:W-:-:S02]  /*68b0*/  F2FP.F16.F32.PACK_AB R43, R159, R43 ;  /* 0x0000002b9f2b723e */ /* 0x000fc400000000ff */
[----:B------:R-:W-:Y:S02]  /*68c0*/  F2FP.F16.F32.PACK_AB R49, R158, R50 ;  /* 0x000000329e31723e */ /* 0x000fe400000000ff */
[----:B------:R-:W-:Y:S02]  /*68d0*/  F2FP.F16.F32.PACK_AB R56, R57, R56 ;  /* 0x000000383938723e */ /* 0x000fe400000000ff */
[----:B------:R-:W-:Y:S02]  /*68e0*/  F2FP.F16.F32.PACK_AB R50, R53, R52 ;  /* 0x000000343532723e */ /* 0x000fe400000000ff */
[----:B------:R-:W-:Y:S02]  /*68f0*/  MOV R4, R0 ;  /* 0x0000000000047202 */ /* 0x000fe40000000f00 */
[----:B0-----:R-:W-:Y:S02]  /*6900*/  MOV R5, R3 ;  /* 0x0000000300057202 */ /* 0x001fe40000000f00 */
[----:B------:R-:W-:-:S02]  /*6910*/  F2FP.F16.F32.PACK_AB R51, R157, R51 ;  /* 0x000000339d33723e */ /* 0x000fc400000000ff */
[----:B------:R-:W-:Y:S01]  /*6920*/  F2FP.F16.F32.PACK_AB R57, R156, R58 ;  /* 0x0000003a9c39723e */ /* 0x000fe200000000ff */
[----:B------:R-:W-:Y:S01]  /*6930*/  IMAD.WIDE R114, R204, 0x2, R4 ;  /* 0x00000002cc727825 */ /* 0x000fe200078e0204 */
[----:B------:R-:W-:Y:S02]  /*6940*/  F2FP.F16.F32.PACK_AB R64, R65, R64 ;  /* 0x000000404140723e */ /* 0x000fe400000000ff */
[----:B------:R-:W-:Y:S02]  /*6950*/  F2FP.F16.F32.PACK_AB R58, R61, R60 ;  /* 0x0000003c3d3a723e */ /* 0x000fe400000000ff */
[C---:B------:R-:W-:Y:S02]  /*6960*/  IADD3 R175, P1, R114.reuse, 0x20, RZ ;  /* 0x0000002072af7810 */ /* 0x040fe40007f3e0ff */
[C---:B------:R-:W-:Y:S02]  /*6970*/  IADD3 R177, P0, R114.reuse, 0x40, RZ ;  /* 0x0000004072b17810 */ /* 0x040fe40007f1e0ff */
[C---:B------:R-:W-:Y:S01]  /*6980*/  IADD3 R179, P4, R114.reuse, 0x60, RZ ;  /* 0x0000006072b37810 */ /* 0x040fe20007f9e0ff */
[--C-:B------:R-:W-:Y:S01]  /*6990*/  IMAD.X R15, RZ, RZ, R115.reuse, P1 ;  /* 0x000000ffff0f7224 */ /* 0x100fe200008e0673 */
[C---:B------:R-:W-:Y:S01]  /*69a0*/  LOP3.LUT R13, R114.reuse, 0x380, RZ, 0xc0, !PT ;  /* 0x00000380720d7812 */ /* 0x040fe200078ec0ff */
[--C-:B------:R-:W-:Y:S01]  /*69b0*/  IMAD.X R21, RZ, RZ, R115.reuse, P0 ;  /* 0x000000ffff157224 */ /* 0x100fe200000e0673 */
[C---:B------:R-:W-:Y:S01]  /*69c0*/  IADD3 R181, P3, R114.reuse, 0x4000, RZ ;  /* 0x0000400072b57810 */ /* 0x040fe20007f7e0ff */
[----:B------:R-:W-:Y:S01]  /*69d0*/  IMAD.X R31, RZ, RZ, R115, P4 ;  /* 0x000000ffff1f7224 */ /* 0x000fe200020e0673 */
[----:B------:R-:W-:-:S02]  /*69e0*/  IADD3 R183, P6, R114, 0x4020, RZ ;  /* 0x0000402072b77810 */ /* 0x000fc40007fde0ff */
        /* <DEDUP_REMOVED lines=9> */
[----:B------:R-:W-:Y:S01]  /*6a80*/  IMAD.X R71, RZ, RZ, R115, P1 ;  /* 0x000000ffff477224 */ /* 0x000fe200008e0673 */
[----:B------:R-:W-:-:S02]  /*6a90*/  LOP3.LUT R30, R179, 0x380, RZ, 0xc0, !PT ;  /* 0x00000380b31e7812 */ /* 0x000fc400078ec0ff */
[----:B------:R-:W-:Y:S02]  /*6aa0*/  SHF.R.U64 R13, R13, 0x3, RZ ;  /* 0x000000030d0d7819 */ /* 0x000fe400000012ff */
[----:B------:R-:W-:Y:S02]  /*6ab0*/  LOP3.LUT R38, R181, 0x380, RZ, 0xc0, !PT ;  /* 0x00000380b5267812 */ /* 0x000fe400078ec0ff */
[----:B------:R-:W-:Y:S02]  /*6ac0*/  IADD3 R191, P0, R114, 0x8020, RZ ;  /* 0x0000802072bf7810 */ /* 0x000fe40007f1e0ff */
[----:B------:R-:W-:Y:S02]  /*6ad0*/  SHF.R.U64 R14, R14, 0x3, RZ ;  /* 0x000000030e0e7819 */ /* 0x000fe400000012ff */
[----:B------:R-:W-:Y:S01]  /*6ae0*/  LOP3.LUT R46, R183, 0x380, RZ, 0xc0, !PT ;  /* 0x00000380b72e7812 */ /* 0x000fe200078ec0ff */
[----:B------:R-:W-:Y:S01]  /*6af0*/  IMAD.X R79, RZ, RZ, R115, P0 ;  /* 0x000000ffff4f7224 */ /* 0x000fe200000e0673 */
[----:B------:R-:W-:-:S02]  /*6b00*/  IADD3 R193, P4, R114, 0x8040, RZ ;  /* 0x0000804072c17810 */ /* 0x000fc40007f9e0ff */
[----:B------:R-:W-:Y:S02]  /*6b10*/  SHF.R.U64 R20, R20, 0x3, RZ ;  /* 0x0000000314147819 */ /* 0x000fe400000012ff */
[----:B------:R-:W-:Y:S01]  /*6b20*/  LOP3.LUT R54, R185, 0x380, RZ, 0xc0, !PT ;  /* 0x00000380b9367812 */ /* 0x000fe200078ec0ff */
[--C-:B------:R-:W-:Y:S01]  /*6b30*/  IMAD.X R95, RZ, RZ, R115.reuse, P4 ;  /* 0x000000ffff5f7224 */ /* 0x100fe200020e0673 */
[C---:B------:R-:W-:Y:S02]  /*6b40*/  IADD3 R195, P3, R114.reuse, 0x8060, RZ ;  /* 0x0000806072c37810 */ /* 0x040fe40007f7e0ff */
[C---:B------:R-:W-:Y:S02]  /*6b50*/  IADD3 R197, P6, R114.reuse, 0xc000, RZ ;  /* 0x0000c00072c57810 */ /* 0x040fe40007fde0ff */
[C---:B------:R-:W-:Y:S01]  /*6b60*/  IADD3 R3, P5, R114.reuse, 0xc020, RZ ;  /* 0x0000c02072037810 */ /* 0x040fe20007fbe0ff */
[--C-:B------:R-:W-:Y:S01]  /*6b70*/  IMAD.X R99, RZ, RZ, R115.reuse, P3 ;  /* 0x000000ffff637224 */ /* 0x100fe200018e0673 */
[C---:B------:R-:W-:Y:S01]  /*6b80*/  IADD3 R110, P2, R114.reuse, 0xc040, RZ ;  /* 0x0000c040726e7810 */ /* 0x040fe20007f5e0ff */
[--C-:B------:R-:W-:Y:S01]  /*6b90*/  IMAD.X R103, RZ, RZ, R115.reuse, P6 ;  /* 0x000000ffff677224 */ /* 0x100fe200030e0673 */
[----:B------:R-:W-:Y:S01]  /*6ba0*/  IADD3 R6, P1, R114, 0xc060, RZ ;  /* 0x0000c06072067810 */ /* 0x000fe20007f3e0ff */
[--C-:B------:R-:W-:Y:S01]  /*6bb0*/  IMAD.X R107, RZ, RZ, R115.reuse, P5 ;  /* 0x000000ffff6b7224 */ /* 0x100fe200028e0673 */
[----:B------:R-:W-:Y:S01]  /*6bc0*/  SHF.R.U64 R30, R30, 0x3, RZ ;  /* 0x000000031e1e7819 */ /* 0x000fe200000012ff */
[----:B------:R-:W-:Y:S01]  /*6bd0*/  IMAD.X R111, RZ, RZ, R115, P2 ;  /* 0x000000ffff6f7224 */ /* 0x000fe200010e0673 */
[----:B------:R-:W-:-:S02]  /*6be0*/  LOP3.LUT R62, R187, 0x380, RZ, 0xc0, !PT ;  /* 0x00000380bb3e7812 */ /* 0x000fc400078ec0ff */
[----:B------:R-:W-:Y:S01]  /*6bf0*/  LOP3.LUT R114, R13, R114, RZ, 0x3c, !PT ;  /* 0x000000720d727212 */ /* 0x000fe200078e3cff */
[----:B------:R-:W-:Y:S01]  /*6c00*/  IMAD.X R13, RZ, RZ, R115, P1 ;  /* 0x000000ffff0d7224 */ /* 0x000fe200008e0673 */
[----:B------:R-:W-:Y:S02]  /*6c10*/  SHF.R.U64 R38, R38, 0x3, RZ ;  /* 0x0000000326267819 */ /* 0x000fe400000012ff */
[----:B------:R-:W-:Y:S02]  /*6c20*/  LOP3.LUT R70, R189, 0x380, RZ, 0xc0, !PT ;  /* 0x00000380bd467812 */ /* 0x000fe400078ec0ff */
[----:B------:R-:W-:Y:S02]  /*6c30*/  LOP3.LUT R14, R14, R175, RZ, 0x3c, !PT ;  /* 0x000000af0e0e7212 */ /* 0x000fe400078e3cff */
[----:B------:R-:W-:Y:S02]  /*6c40*/  SHF.R.U64 R46, R46, 0x3, RZ ;  /* 0x000000032e2e7819 */ /* 0x000fe400000012ff */
[----:B------:R-:W-:-:S02]  /*6c50*/  LOP3.LUT R78, R191, 0x380, RZ, 0xc0, !PT ;  /* 0x00000380bf4e7812 */ /* 0x000fc400078ec0ff */
[----:B------:R-:W-:Y:S02]  /*6c60*/  LOP3.LUT R20, R20, R177, RZ, 0x3c, !PT ;  /* 0x000000b114147212 */ /* 0x000fe400078e3cff */
        /* <DEDUP_REMOVED lines=8> */
[----:B------:R-:W-:Y:S01]  /*6cf0*/  MOV R114, R114 ;  /* 0x0000007200727202 */ /* 0x000fe20000000f00 */
[----:B------:R-:W-:Y:S01]  /*6d00*/  BAR.SYNC.DEFER_BLOCKING 0x1, 0x100 ;  /* 0x0044000000007b1d */ /* 0x000fe20000010000 */
[----:B------:R-:W-:Y:S02]  /*6d10*/  LOP3.LUT R46, R46, R183, RZ, 0x3c, !PT ;  /* 0x000000b72e2e7212 */ /* 0x000fe400078e3cff */
[----:B------:R-:W-:-:S02]  /*6d20*/  SHF.R.U64 R78, R78, 0x3, RZ ;  /* 0x000000034e4e7819 */ /* 0x000fc400000012ff */
[----:B------:R-:W-:Y:S02]  /*6d30*/  LOP3.LUT R106, R3, 0x380, RZ, 0xc0, !PT ;  /* 0x00000380036a7812 */ /* 0x000fe400078ec0ff */
[----:B------:R-:W-:Y:S02]  /*6d40*/  LOP3.LUT R115, R110, 0x380, RZ, 0xc0, !PT ;  /* 0x000003806e737812 */ /* 0x000fe400078ec0ff */
[----:B------:R-:W-:Y:S02]  /*6d50*/  MOV R14, R14 ;  /* 0x0000000e000e7202 */ /* 0x000fe40000000f00 */
[----:B------:R-:W-:Y:S02]  /*6d60*/  LOP3.LUT R54, R54, R185, RZ, 0x3c, !PT ;  /* 0x000000b936367212 */ /* 0x000fe400078e3cff */
[----:B------:R-:W-:Y:S02]  /*6d70*/  SHF.R.U64 R94, R94, 0x3, RZ ;  /* 0x000000035e5e7819 */ /* 0x000fe400000012ff */
[----:B------:R-:W-:-:S02]  /*6d80*/  LOP3.LUT R163, R6, 0x380, RZ, 0xc0, !PT ;  /* 0x0000038006a37812 */ /* 0x000fc400078ec0ff */
[----:B------:R-:W-:Y:S02]  /*6d90*/  MOV R20, R20 ;  /* 0x0000001400147202 */ /* 0x000fe40000000f00 */
[----:B------:R-:W-:Y:S02]  /*6da0*/  LOP3.LUT R62, R62, R187, RZ, 0x3c, !PT ;  /* 0x000000bb3e3e7212 */ /* 0x000fe400078e3cff */
[----:B------:R-:W-:Y:S02]  /*6db0*/  SHF.R.U64 R98, R98, 0x3, RZ ;  /* 0x0000000362627819 */ /* 0x000fe400000012ff */
[----:B------:R-:W-:Y:S01]  /*6dc0*/  MOV R30, R30 ;  /* 0x0000001e001e7202 */ /* 0x000fe20000000f00 */
[----:B------:R0:W-:Y:S01]  /*6dd0*/  STSM.16.M88.4 [R114], R24 ;  /* 0x0000001872007844 */ /* 0x0001e20000000200 */
[----:B------:R-:W-:Y:S02]  /*6de0*/  LOP3.LUT R70, R70, R189, RZ, 0x3c, !PT ;  /* 0x000000bd46467212 */ /* 0x000fe400078e3cff */
[----:B------:R-:W-:Y:S01]  /*6df0*/  SHF.R.U64 R102, R102, 0x3, RZ ;  /* 0x0000000366667819 */ /* 0x000fe200000012ff */
[----:B------:R-:W-:Y:S01]  /*6e00*/  STSM.16.M88.4 [R14], R32 ;  /* 0x000000200e007844 */ /* 0x000fe20000000200 */
[----:B------:R-:W-:-:S02]  /*6e10*/  MOV R38, R38 ;  /* 0x0000002600267202 */ /* 0x000fc40000000f00 */
[----:B------:R-:W-:Y:S01]  /*6e20*/  F2FP.F16.F32.PACK_AB R59, R155, R59 ;  /* 0x0000003b9b3b723e */ /* 0x000fe200000000ff */
[----:B------:R-:W-:Y:S01]  /*6e30*/  STSM.16.M88.4 [R20], R40 ;  /* 0x0000002814007844 */ /* 0x000fe20000000200 */
[----:B------:R-:W-:Y:S02]  /*6e40*/  F2FP.F16.F32.PACK_AB R65, R154, R66 ;  /* 0x000000429a41723e */ /* 0x000fe400000000ff */
[----:B------:R-:W-:Y:S01]  /*6e50*/  F2FP.F16.F32.PACK_AB R72, R73, R72 ;  /* 0x000000484948723e */ /* 0x000fe200000000ff */
[----:B------:R-:W-:Y:S01]  /*6e60*/  STSM.16.M88.4 [R30], R48 ;  /* 0x000000301e007844 */ /* 0x000fe20000000200 */
[----:B------:R-:W-:Y:S02]  /*6e70*/  LOP3.LUT R78, R78, R191, RZ, 0x3c, !PT ;  /* 0x000000bf4e4e7212 */ /* 0x000fe400078e3cff */
[----:B------:R-:W-:Y:S01]  /*6e80*/  SHF.R.U64 R28, R106, 0x3, RZ ;  /* 0x000000036a1c7819 */ /* 0x000fe200000012ff */
[----:B------:R-:W-:Y:S01]  /*6e90*/  STSM.16.M88.4 [R38], R56 ;  /* 0x0000003826007844 */ /* 0x000fe20000000200 */
[----:B------:R-:W-:-:S02]  /*6ea0*/  SHF.R.U64 R29, R115, 0x3, RZ ;  /* 0x00000003731d7819 */ /* 0x000fc400000012ff */
[----:B------:R-:W-:Y:S02]  /*6eb0*/  MOV R46, R46 ;  /* 0x0000002e002e7202 */ /* 0x000fe40000000f00 */
[----:B------:R-:W-:Y:S02]  /*6ec0*/  F2FP.F16.F32.PACK_AB R66, R69, R68 ;  /* 0x000000444542723e */ /* 0x000fe400000000ff */
[----:B------:R-:W-:Y:S02]  /*6ed0*/  F2FP.F16.F32.PACK_AB R67, R153, R67 ;  /* 0x000000439943723e */ /* 0x000fe400000000ff */
[----:B------:R-:W-:Y:S02]  /*6ee0*/  F2FP.F16.F32.PACK_AB R73, R152, R74 ;  /* 0x0000004a9849723e */ /* 0x000fe400000000ff */
[----:B------:R-:W-:Y:S01]  /*6ef0*/  F2FP.F16.F32.PACK_AB R80, R81, R80 ;  /* 0x000000505150723e */ /* 0x000fe200000000ff */
[----:B------:R-:W-:Y:S01]  /*6f00*/  STSM.16.M88.4 [R46], R64 ;  /* 0x000000402e007844 */ /* 0x000fe20000000200 */
[----:B------:R-:W-:-:S02]  /*6f10*/  LOP3.LUT R94, R94, R193, RZ, 0x3c, !PT ;  /* 0x000000c15e5e7212 */ /* 0x000fc400078e3cff */
[----:B------:R-:W-:Y:S02]  /*6f20*/  SHF.R.U64 R115, R163, 0x3, RZ ;  /* 0x00000003a3737819 */ /* 0x000fe400000012ff */
[----:B------:R-:W-:Y:S02]  /*6f30*/  MOV R54, R54 ;  /* 0x0000003600367202 */ /* 0x000fe40000000f00 */
[----:B------:R-:W-:Y:S02]  /*6f40*/  F2FP.F16.F32.PACK_AB R74, R77, R76 ;  /* 0x0000004c4d4a723e */ /* 0x000fe400000000ff */
[----:B------:R-:W-:Y:S01]  /*6f50*/  F2FP.F16.F32.PACK_AB R75, R11, R75 ;  /* 0x0000004b0b4b723e */ /* 0x000fe200000000ff */
[----:B------:R-:W-:Y:S01]  /*6f60*/  IMAD.U32 R11, RZ, RZ, UR7 ;  /* 0x00000007ff0b7e24 */ /* 0x000fe2000f8e00ff */
[----:B------:R-:W-:Y:S01]  /*6f70*/  F2FP.F16.F32.PACK_AB R81, R10, R82 ;  /* 0x000000520a51723e */ /* 0x000fe200000000ff */
[----:B------:R-:W-:Y:S01]  /*6f80*/  IMAD.U32 R10, RZ, RZ, UR4 ;  /* 0x00000004ff0a7e24 */ /* 0x000fe2000f8e00ff */
[----:B------:R-:W-:Y:S01]  /*6f90*/  LOP3.LUT R98, R98, R195, RZ, 0x3c, !PT ;  /* 0x000000c362627212 */ /* 0x000fe200078e3cff */
[----:B------:R-:W-:Y:S01]  /*6fa0*/  STSM.16.M88.4 [R54], R72 ;  /* 0x0000004836007844 */ /* 0x000fe20000000200 */
[----:B------:R-:W-:-:S02]  /*6fb0*/  MOV R62, R62 ;  /* 0x0000003e003e7202 */ /* 0x000fc40000000f00 */
[----:B------:R-:W-:Y:S02]  /*6fc0*/  F2FP.F16.F32.PACK_AB R82, R85, R84 ;  /* 0x000000545552723e */ /* 0x000fe400000000ff */
[----:B------:R-:W-:Y:S02]  /*6fd0*/  F2FP.F16.F32.PACK_AB R83, R83, R86 ;  /* 0x000000565353723e */ /* 0x000fe400000000ff */
[----:B------:R-:W-:Y:S02]  /*6fe0*/  LOP3.LUT R102, R102, R197, RZ, 0x3c, !PT ;  /* 0x000000c566667212 */ /* 0x000fe400078e3cff */
[----:B------:R-:W-:Y:S01]  /*6ff0*/  MOV R70, R70 ;  /* 0x0000004600467202 */ /* 0x000fe20000000f00 */
[----:B------:R1:W-:Y:S01]  /*7000*/  STSM.16.M88.4 [R62], R80 ;  /* 0x000000503e007844 */ /* 0x0003e20000000200 */
[----:B------:R-:W-:Y:S02]  /*7010*/  F2FP.F16.F32.PACK_AB R84, R89, R88 ;  /* 0x000000585954723e */ /* 0x000fe400000000ff */
[----:B------:R-:W-:-:S02]  /*7020*/  F2FP.F16.F32.PACK_AB R85, R91, R90 ;  /* 0x0000005a5b55723e */ /* 0x000fc400000000ff */
[----:B------:R-:W-:Y:S02]  /*7030*/  F2FP.F16.F32.PACK_AB R86, R93, R92 ;  /* 0x0000005c5d56723e */ /* 0x000fe400000000ff */
[----:B------:R-:W-:Y:S02]  /*7040*/  F2FP.F16.F32.PACK_AB R87, R164, R87 ;  /* 0x00000057a457723e */ /* 0x000fe400000000ff */
[----:B------:R-:W-:Y:S02]  /*7050*/  F2FP.F16.F32.PACK_AB R165, R166, R165 ;  /* 0x000000a5a6a5723e */ /* 0x000fe400000000ff */
[----:B------:R-:W-:Y:S01]  /*7060*/  LOP3.LUT R106, R28, R3, RZ, 0x3c, !PT ;  /* 0x000000031c6a7212 */ /* 0x000fe200078e3cff */
[----:B------:R2:W-:Y:S01]  /*7070*/  STSM.16.M88.4 [R70], R84 ;  /* 0x0000005446007844 */ /* 0x0005e20000000200 */
[----:B------:R-:W-:Y:S02]  /*7080*/  MOV R78, R78 ;  /* 0x0000004e004e7202 */ /* 0x000fe40000000f00 */
[----:B------:R-:W-:-:S02]  /*7090*/  F2FP.F16.F32.PACK_AB R164, R97, R96 ;  /* 0x0000006061a4723e */ /* 0x000fc400000000ff */
[----:B------:R-:W-:Y:S02]  /*70a0*/  F2FP.F16.F32.PACK_AB R167, R168, R167 ;  /* 0x000000a7a8a7723e */ /* 0x000fe400000000ff */
[----:B------:R-:W-:Y:S02]  /*70b0*/  F2FP.F16.F32.PACK_AB R169, R170, R169 ;  /* 0x000000a9aaa9723e */ /* 0x000fe400000000ff */
[----:B------:R-:W-:Y:S02]  /*70c0*/  LOP3.LUT R110, R29, R110, RZ, 0x3c, !PT ;  /* 0x0000006e1d6e7212 */ /* 0x000fe400078e3cff */
[----:B------:R-:W-:Y:S02]  /*70d0*/  LOP3.LUT R12, R115, R6, RZ, 0x3c, !PT ;  /* 0x00000006730c7212 */ /* 0x000fe400078e3cff */
[----:B------:R-:W-:Y:S02]  /*70e0*/  MOV R94, R94 ;  /* 0x0000005e005e7202 */ /* 0x000fe40000000f00 */
[----:B------:R-:W-:-:S02]  /*70f0*/  F2FP.F16.F32.PACK_AB R171, R172, R171 ;  /* 0x000000abacab723e */ /* 0x000fc400000000ff */
[----:B------:R-:W-:Y:S02]  /*7100*/  F2FP.F16.F32.PACK_AB R112, R113, R112 ;  /* 0x000000707170723e */ /* 0x000fe400000000ff */
[----:B------:R-:W-:Y:S02]  /*7110*/  F2FP.F16.F32.PACK_AB R120, R121, R120 ;  /* 0x000000787978723e */ /* 0x000fe400000000ff */
[----:B0-----:R-:W-:Y:S02]  /*7120*/  F2FP.F16.F32.PACK_AB R114, R117, R116 ;  /* 0x000000747572723e */ /* 0x001fe400000000ff */
[----:B------:R-:W-:Y:S02]  /*7130*/  F2FP.F16.F32.PACK_AB R128, R129, R128 ;  /* 0x000000808180723e */ /* 0x000fe400000000ff */
[----:B------:R-:W-:Y:S02]  /*7140*/  F2FP.F16.F32.PACK_AB R136, R137, R136 ;  /* 0x000000888988723e */ /* 0x000fe400000000ff */
[----:B------:R-:W-:-:S02]  /*7150*/  F2FP.F16.F32.PACK_AB R144, R145, R144 ;  /* 0x000000909190723e */ /* 0x000fc400000000ff */
[----:B------:R-:W-:Y:S01]  /*7160*/  PLOP3.LUT P0, PT, PT, PT, UP0, 0x80, 0x0 ;  /* 0x000000000000781c */ /* 0x000fe20003f0f008 */
[----:B------:R-:W-:Y:S01]  /*7170*/  UISETP.NE.U32.AND UP1, UPT, UR8, URZ, UPT ;  /* 0x0000003f0800728c */ /* 0x000fe2000bf25070 */
[----:B------:R-:W-:Y:S01]  /*7180*/  F2FP.F16.F32.PACK_AB R166, R101, R100 ;  /* 0x0000006465a6723e */ /* 0x000fe200000000ff */
[----:B------:R-:W-:Y:S01]  /*7190*/  ULDC UR7, c[0x0][0xa88] ;  /* 0x0002a20000077ab9 */ /* 0x000fe20000000800 */
[----:B------:R-:W-:Y:S01]  /*71a0*/  F2FP.F16.F32.PACK_AB R168, R105, R104 ;  /* 0x0000006869a8723e */ /* 0x000fe200000000ff */
[----:B------:R-:W-:Y:S01]  /*71b0*/  UMOV UR4, URZ ;  /* 0x0000003f00047c82 */ /* 0x000fe20008000000 */
[----:B------:R-:W-:Y:S01]  /*71c0*/  F2FP.F16.F32.PACK_AB R170, R109, R108 ;  /* 0x0000006c6daa723e */ /* 0x000fe200000000ff */
[----:B------:R2:W-:Y:S01]  /*71d0*/  STSM.16.M88.4 [R78], R164 ;  /* 0x000000a44e007844 */ /* 0x0005e20000000200 */
[----:B------:R-:W-:Y:S01]  /*71e0*/  MOV R98, R98 ;  /* 0x0000006200627202 */ /* 0x000fe20000000f00 */
[----:B-1----:R-:W0:Y:S01]  /*71f0*/  LDC R80, c[0x0][0xbe8] ;  /* 0x0002fa00ff507b82 */ /* 0x002e220000000800 */
[----:B------:R-:W-:Y:S01]  /*7200*/  F2FP.F16.F32.PACK_AB R113, R174, R173 ;  /* 0x000000adae71723e */ /* 0x000fe200000000ff */
[----:B------:R2:W-:Y:S01]  /*7210*/  STSM.16.M88.4 [R94], R168 ;  /* 0x000000a85e007844 */ /* 0x0005e20000000200 */
[----:B------:R-:W-:-:S02]  /*7220*/  F2FP.F16.F32.PACK_AB R115, R119, R118 ;  /* 0x000000767773723e */ /* 0x000fc400000000ff */
[----:B------:R-:W-:Y:S02]  /*7230*/  F2FP.F16.F32.PACK_AB R121, R123, R122 ;  /* 0x0000007a7b79723e */ /* 0x000fe400000000ff */
[----:B------:R-:W-:Y:S01]  /*7240*/  MOV R102, R102 ;  /* 0x0000006600667202 */ /* 0x000fe20000000f00 */
[----:B------:R2:W-:Y:S01]  /*7250*/  STSM.16.M88.4 [R98], R112 ;  /* 0x0000007062007844 */ /* 0x0005e20000000200 */
[----:B------:R-:W-:Y:S02]  /*7260*/  F2FP.F16.F32.PACK_AB R122, R125, R124 ;  /* 0x0000007c7d7a723e */ /* 0x000fe400000000ff */
[----:B------:R-:W-:Y:S02]  /*7270*/  F2FP.F16.F32.PACK_AB R123, R127, R126 ;  /* 0x0000007e7f7b723e */ /* 0x000fe400000000ff */
[----:B------:R-:W-:Y:S02]  /*7280*/  F2FP.F16.F32.PACK_AB R129, R131, R130 ;  /* 0x000000828381723e */ /* 0x000fe400000000ff */
[----:B------:R-:W-:Y:S01]  /*7290*/  MOV R106, R106 ;  /* 0x0000006a006a7202 */ /* 0x000fe20000000f00 */
[----:B------:R2:W-:Y:S01]  /*72a0*/  STSM.16.M88.4 [R102], R120 ;  /* 0x0000007866007844 */ /* 0x0005e20000000200 */
[----:B------:R-:W-:-:S02]  /*72b0*/  F2FP.F16.F32.PACK_AB R130, R133, R132 ;  /* 0x000000848582723e */ /* 0x000fc400000000ff */
[----:B------:R-:W-:Y:S02]  /*72c0*/  F2FP.F16.F32.PACK_AB R131, R135, R134 ;  /* 0x000000868783723e */ /* 0x000fe400000000ff */
[----:B------:R-:W-:Y:S02]  /*72d0*/  F2FP.F16.F32.PACK_AB R137, R139, R138 ;  /* 0x0000008a8b89723e */ /* 0x000fe400000000ff */
[----:B------:R-:W-:Y:S01]  /*72e0*/  MOV R110, R110 ;  /* 0x0000006e006e7202 */ /* 0x000fe20000000f00 */
[----:B------:R2:W-:Y:S01]  /*72f0*/  STSM.16.M88.4 [R106], R128 ;  /* 0x000000806a007844 */ /* 0x0005e20000000200 */
[----:B------:R-:W-:Y:S02]  /*7300*/  F2FP.F16.F32.PACK_AB R138, R141, R140 ;  /* 0x0000008c8d8a723e */ /* 0x000fe400000000ff */
[----:B------:R-:W-:Y:S02]  /*7310*/  F2FP.F16.F32.PACK_AB R139, R143, R142 ;  /* 0x0000008e8f8b723e */ /* 0x000fe400000000ff */
[----:B------:R-:W-:-:S02]  /*7320*/  F2FP.F16.F32.PACK_AB R145, R147, R146 ;  /* 0x000000929391723e */ /* 0x000fc400000000ff */
[----:B------:R-:W-:Y:S01]  /*7330*/  MOV R12, R12 ;  /* 0x0000000c000c7202 */ /* 0x000fe20000000f00 */
[----:B------:R2:W-:Y:S01]  /*7340*/  STSM.16.M88.4 [R110], R136 ;  /* 0x000000886e007844 */ /* 0x0005e20000000200 */
[----:B------:R-:W-:Y:S02]  /*7350*/  F2FP.F16.F32.PACK_AB R146, R149, R148 ;  /* 0x000000949592723e */ /* 0x000fe400000000ff */
[----:B------:R-:W-:-:S05]  /*7360*/  F2FP.F16.F32.PACK_AB R147, R151, R150 ;  /* 0x000000969793723e */ /* 0x000fca00000000ff */
[----:B------:R2:W-:Y:S01]  /*7370*/  STSM.16.M88.4 [R12], R144 ;  /* 0x000000900c007844 */ /* 0x0005e20000000200 */
[----:B------:R-:W-:Y:S06]  /*7380*/  BAR.SYNC.DEFER_BLOCKING 0x1, 0x100 ;  /* 0x0044000000007b1d */ /* 0x000fec0000010000 */
[----:B------:R-:W3:Y:S01]  /*7390*/  @P0 LDG.E R3, desc[UR40][R10.64] ;  /* 0x000000280a030981 */ /* 0x000ee2000c1e1900 */
[----:B------:R-:W-:Y:S01]  /*73a0*/  UISETP.NE.AND.EX UP1, UPT, UR9, URZ, UPT, UP1 ;  /* 0x0000003f0900728c */ /* 0x000fe2000bf25310 */
[----:B0-----:R-:W-:Y:S01]  /*73b0*/  ISETP.NE.AND P1, PT, R80, 0x1, PT ;  /* 0x000000015000780c */ /* 0x001fe20003f25270 */
[----:B------:R-:W-:-:S04]  /*73c0*/  IMAD.U32 R14, RZ, RZ, UR44 ;  /* 0x0000002cff0e7e24 */ /* 0x000fc8000f8e00ff */
[----:B------:R-:W-:-:S05]  /*73d0*/  PLOP3.LUT P2, PT, PT, PT, UP1, 0x80, 0x0 ;  /* 0x000000000000781c */ /* 0x000fca0003f4f018 */
[----:B------:R-:W-:-:S03]  /*73e0*/  @UP1 UIADD3 UR8, UP2, UR10, UR8, URZ ;  /* 0x000000080a081290 */ /* 0x000fc6000ff5e03f */
[----:B------:R-:W0:Y:S01]  /*73f0*/  @P1 LDC R6, c[0x0][0xbec] ;  /* 0x0002fb00ff061b82 */ /* 0x000e220000000800 */
[----:B------:R-:W-:Y:S02]  /*7400*/  @UP1 UIADD3.X UR9, UR11, UR9, URZ, UP2, !UPT ;  /* 0x000000090b091290 */ /* 0x000fe400097fe43f */
[----:B------:R-:W-:-:S04]  /*7410*/  IMAD.U32 R20, RZ, RZ, UR8 ;  /* 0x00000008ff147e24 */ /* 0x000fc8000f8e00ff */
[----:B------:R-:W-:Y:S01]  /*7420*/  IMAD.U32 R21, RZ, RZ, UR9 ;  /* 0x00000009ff157e24 */ /* 0x000fe2000f8e00ff */
[----:B------:R-:W1:Y:S01]  /*7430*/  @P1 LDC R13, c[0x0][0xbf0] ;  /* 0x0002fc00ff0d1b82 */ /* 0x000e620000000800 */
[----:B---3--:R-:W-:Y:S01]  /*7440*/  @P0 R2UR UR4, R3 ;  /* 0x00000000030402ca */ /* 0x008fe200000e0000 */
[----:B------:R-:W-:-:S06]  /*7450*/  IMAD.U32 R3, RZ, RZ, UR7 ;  /* 0x00000007ff037e24 */ /* 0x000fcc000f8e00ff */
[----:B------:R2:W5:Y:S01]  /*7460*/  @P2 LDG.E R3, desc[UR40][R20.64] ;  /* 0x0000002814032981 */ /* 0x000562000c1e1900 */
[----:B01----:R-:W-:Y:S07]  /*7470*/  @P2 BRA `(.L_x_399) ;  /* 0x0000000000102947 */ /* 0x003fee0003800000 */
[----:B------:R-:W-:Y:S05]  /*7480*/  @!P0 BRA `(.L_x_399) ;  /* 0x00000000000c8947 */ /* 0x000fea0003800000 */
[----:B--2---:R-:W2:Y:S04]  /*7490*/  LDG.E R12, desc[UR40][R10.64] ;  /* 0x000000280a0c7981 */ /* 0x004ea8000c1e1900 */
[----:B-----5:R-:W2:Y:S02]  /*74a0*/  LDG.E R3, desc[UR40][R10.64+0x4] ;  /* 0x000004280a037981 */ /* 0x020ea4000c1e1900 */
[----:B--2---:R-:W-:-:S07]  /*74b0*/  IMAD.IADD R3, R3, 0x1, -R12 ;  /* 0x0000000103037824 */ /* 0x004fce00078e0a0c */
.L_x_399:
[----:B------:R-:W-:Y:S01]  /*74c0*/  USHF.R.S32.HI UR14, URZ, 0x1f, UR43 ;  /* 0x0000001f3f0e7899 */ /* 0x000fe2000801142b */
[----:B------:R-:W-:Y:S01]  /*74d0*/  IMAD R15, R14, 0x80, R203 ;  /* 0x000000800e0f7824 */ /* 0x000fe200078e02cb */
[----:B------:R-:W-:Y:S01]  /*74e0*/  ULDC.64 UR12, c[0x0][0xb90] ;  /* 0x0002e400000c7ab9 */ /* 0x000fe20000000a00 */
[----:B------:R-:W-:Y:S01]  /*74f0*/  USHF.R.S32.HI UR11, URZ, 0x1f, UR4 ;  /* 0x0000001f3f0b7899 */ /* 0x000fe20008011404 */
[----:B------:R-:W-:Y:S01]  /*7500*/  IMAD R11, R22, 0x40, R2 ;  /* 0x00000040160b7824 */ /* 0x000fe200078e0202 */
[----:B------:R-:W-:Y:S01]  /*7510*/  UIMAD UR7, UR14, UR12, URZ ;  /* 0x0000000c0e0772a4 */ /* 0x000fe2000f8e023f */
[----:B------:R-:W-:Y:S01]  /*7520*/  @P1 IMAD.HI.U32 R6, R15, R6, RZ ;  /* 0x000000060f061227 */ /* 0x000fe200078e00ff */
[----:B------:R-:W-:Y:S01]  /*7530*/  UMOV UR10, UR4 ;  /* 0x00000004000a7c82 */ /* 0x000fe20008000000 */
[----:B------:R-:W-:Y:S02]  /*7540*/  USEL UR45, UR45, URZ, !UP0 ;  /* 0x0000003f2d2d7287 */ /* 0x000fe4000c000000 */
[----:B------:R-:W-:Y:S01]  /*7550*/  UIMAD.WIDE.U32 UR8, UR43, UR12, UR10 ;  /* 0x0000000c2b0872a5 */ /* 0x000fe2000f8e000a */
[----:B------:R-:W-:Y:S01]  /*7560*/  IMAD.MOV.U32 R10, RZ, RZ, R15 ;  /* 0x000000ffff0a7224 */ /* 0x000fe200078e000f */
[----:B------:R-:W-:Y:S01]  /*7570*/  UIMAD UR7, UR43, UR13, UR7 ;  /* 0x0000000d2b0772a4 */ /* 0x000fe2000f8e0207 */
[----:B------:R-:W-:Y:S01]  /*7580*/  @P1 SHF.R.U32.HI R10, RZ, R13, R6 ;  /* 0x0000000dff0a1219 */ /* 0x000fe20000011606 */
[----:B------:R-:W-:Y:S01]  /*7590*/  USEL UR46, UR46, URZ, !UP0 ;  /* 0x0000003f2e2e7287 */ /* 0x000fe2000c000000 */
[----:B------:R-:W-:Y:S01]  /*75a0*/  IMAD.WIDE R4, R11, 0x2, R4 ;  /* 0x000000020b047825 */ /* 0x000fe200078e0204 */
[----:B------:R-:W-:Y:S01]  /*75b0*/  ULDC.64 UR12, c[0x0][0xb98] ;  /* 0x0002e600000c7ab9 */ /* 0x000fe20000000a00 */
[----:B------:R-:W-:Y:S01]  /*75c0*/  UIADD3 UR9, UR9, UR7, URZ ;  /* 0x0000000709097290 */ /* 0x000fe2000fffe03f */
[--C-:B------:R-:W-:Y:S01]  /*75d0*/  SHF.R.S32.HI R6, RZ, 0x1f, R10.reuse ;  /* 0x0000001fff067819 */ /* 0x100fe2000001140a */
[----:B------:R-:W-:Y:S01]  /*75e0*/  UIMAD UR7, UR45, UR12, URZ ;  /* 0x0000000c2d0772a4 */ /* 0x000fe2000f8e023f */
[----:B------:R-:W-:Y:S01]  /*75f0*/  IMAD.MOV R13, RZ, RZ, -R10 ;  /* 0x000000ffff0d7224 */ /* 0x000fe200078e0a0a */
[----:B------:R-:W-:Y:S01]  /*7600*/  UIMAD.WIDE.U32 UR8, UR46, UR12, UR8 ;  /* 0x0000000c2e0872a5 */ /* 0x000fe2000f8e0008 */
[----:B------:R-:W-:Y:S01]  /*7610*/  IADD3 R37, P2, R4, 0x5000, RZ ;  /* 0x0000500004257810 */ /* 0x000fe20007f5e0ff */
[----:B------:R-:W-:Y:S01]  /*7620*/  UIMAD UR7, UR46, UR13, UR7 ;  /* 0x0000000d2e0772a4 */ /* 0x000fe2000f8e0207 */
[----:B------:R-:W-:Y:S01]  /*7630*/  IMAD R13, R80, R13, R15 ;  /* 0x0000000d500d7224 */ /* 0x000fe200078e020f */
[----:B------:R-:W-:Y:S01]  /*7640*/  IADD3 R25, P5, R4, 0x1000, RZ ;  /* 0x0000100004197810 */ /* 0x000fe20007fbe0ff */
[----:B--2--5:R-:W-:Y:S01]  /*7650*/  IMAD R84, R3, R80, RZ ;  /* 0x0000005003547224 */ /* 0x024fe200078e02ff */
[----:B------:R-:W-:Y:S01]  /*7660*/  IADD3 R10, P0, R10, UR8, RZ ;  /* 0x000000080a0a7c10 */ /* 0x000fe2000ff1e0ff */
[----:B------:R-:W-:Y:S01]  /*7670*/  ULDC.64 UR12, c[0x0][0xaa0] ;  /* 0x0002a800000c7ab9 */ /* 0x000fe20000000a00 */
[----:B------:R-:W-:Y:S01]  /*7680*/  IMAD.U32 R11, RZ, RZ, UR7 ;  /* 0x00000007ff0b7e24 */ /* 0x000fe2000f8e00ff */
[----:B------:R-:W-:-:S02]  /*7690*/  IADD3 R29, P4, R4, 0x2000, RZ ;  /* 0x00002000041d7810 */ /* 0x000fc40007f9e0ff */
[----:B------:R-:W-:Y:S02]  /*76a0*/  IADD3 R57, P3, R4, 0x4000, RZ ;  /* 0x0000400004397810 */ /* 0x000fe40007f7e0ff */
[----:B------:R-:W-:Y:S01]  /*76b0*/  IADD3.X R11, R6, UR9, R11, P0, !PT ;  /* 0x00000009060b7c10 */ /* 0x000fe200087fe40b */
[----:B------:R-:W-:Y:S01]  /*76c0*/  ULDC.64 UR8, c[0x0][0xb88] ;  /* 0x0002e20000087ab9 */ /* 0x000fe20000000a00 */
[----:B------:R-:W-:Y:S02]  /*76d0*/  SHF.R.S32.HI R6, RZ, 0x1f, R13 ;  /* 0x0000001fff067819 */ /* 0x000fe4000001140d */
[----:B------:R-:W-:Y:S01]  /*76e0*/  IADD3 R33, P0, R4, 0x3000, RZ ;  /* 0x0000300004217810 */ /* 0x000fe20007f1e0ff */
[----:B------:R-:W-:Y:S01]  /*76f0*/  IMAD.WIDE.U32 R10, R13, UR8, R10 ;  /* 0x000000080d0a7c25 */ /* 0x000fe2000f8e000a */
[----:B------:R-:W-:Y:S02]  /*7700*/  LOP3.LUT R36, R37, 0x380, RZ, 0xc0, !PT ;  /* 0x0000038025247812 */ /* 0x000fe400078ec0ff */
[----:B------:R-:W-:Y:S01]  /*7710*/  LOP3.LUT R32, R33, 0x380, RZ, 0xc0, !PT ;  /* 0x0000038021207812 */ /* 0x000fe200078ec0ff */
[----:B------:R-:W-:Y:S01]  /*7720*/  IMAD R6, R6, UR8, RZ ;  /* 0x0000000806067c24 */ /* 0x000fe2000f8e02ff */
[----:B------:R-:W-:-:S02]  /*7730*/  LOP3.LUT R24, R25, 0x380, RZ, 0xc0, !PT ;  /* 0x0000038019187812 */ /* 0x000fc400078ec0ff */
[----:B------:R-:W-:Y:S01]  /*7740*/  SHF.R.U64 R32, R32, 0x3, RZ ;  /* 0x0000000320207819 */ /* 0x000fe200000012ff */
[----:B------:R-:W-:Y:S01]  /*7750*/  IMAD R15, R13, UR9, R6 ;  /* 0x000000090d0f7c24 */ /* 0x000fe2000f8e0206 */
[----:B------:R-:W-:Y:S01]  /*7760*/  LOP3.LUT R28, R29, 0x380, RZ, 0xc0, !PT ;  /* 0x000003801d1c7812 */ /* 0x000fe200078ec0ff */
[----:B------:R-:W-:Y:S01]  /*7770*/  ULDC.64 UR8, c[0x0][0xb50] ;  /* 0x0002d40000087ab9 */ /* 0x000fe20000000a00 */
[----:B------:R-:W-:Y:S01]  /*7780*/  LOP3.LUT R56, R57, 0x380, RZ, 0xc0, !PT ;  /* 0x0000038039387812 */ /* 0x000fe200078ec0ff */
[----:B------:R-:W-:Y:S01]  /*7790*/  IMAD.IADD R11, R11, 0x1, R15 ;  /* 0x000000010b0b7824 */ /* 0x000fe200078e020f */
[----:B------:R-:W-:Y:S01]  /*77a0*/  LEA R14, P6, R10, UR8, 0x2 ;  /* 0x000000080a0e7c11 */ /* 0x000fe2000f8c10ff */
[----:B------:R-:W-:Y:S01]  /*77b0*/  IMAD.U32 R6, RZ, RZ, UR44 ;  /* 0x0000002cff067e24 */ /* 0x000fe2000f8e00ff */
[----:B------:R-:W-:Y:S01]  /*77c0*/  LOP3.LUT R32, R32, R33, RZ, 0x3c, !PT ;  /* 0x0000002120207212 */ /* 0x000fe200078e3cff */
[----:B------:R-:W-:Y:S01]  /*77d0*/  IMAD.X R33, RZ, RZ, R5, P0 ;  /* 0x000000ffff217224 */ /* 0x000fe200000e0605 */
[----:B------:R-:W-:Y:S01]  /*77e0*/  SHF.R.U64 R36, R36, 0x3, RZ ;  /* 0x0000000324247819 */ /* 0x000fe200000012ff */
[----:B------:R-:W-:Y:S01]  /*77f0*/  SHFL.IDX PT, R20, R14, RZ, 0x1c1f ;  /* 0x001c1fff0e147589 */ /* 0x000fe200000e0000 */
[----:B------:R-:W-:Y:S01]  /*7800*/  SHF.R.U64 R24, R24, 0x3, RZ ;  /* 0x0000000318187819 */ /* 0x000fe200000012ff */
[----:B------:R-:W-:Y:S01]  /*7810*/  IMAD R27, R6, 0x80, R201 ;  /* 0x00000080061b7824 */ /* 0x000fe200078e02c9 */
[----:B------:R-:W-:Y:S01]  /*7820*/  SHF.R.U64 R28, R28, 0x3, RZ ;  /* 0x000000031c1c7819 */ /* 0x000fe200000012ff */
[----:B------:R-:W-:Y:S01]  /*7830*/  SHFL.IDX PT, R50, R14, 0x1, 0x1c1f ;  /* 0x003c1f000e327f89 */ /* 0x000fe200000e0000 */
[----:B------:R-:W-:Y:S01]  /*7840*/  SHF.R.U64 R56, R56, 0x3, RZ ;  /* 0x0000000338387819 */ /* 0x000fe200000012ff */
[----:B------:R-:W-:Y:S01]  /*7850*/  VIADD R6, R27, 0x8 ;  /* 0x000000081b067836 */ /* 0x000fe20000000000 */
[----:B------:R-:W-:-:S02]  /*7860*/  IADD3 R61, P0, R4, 0x9000, RZ ;  /* 0x00009000043d7810 */ /* 0x000fc40007f1e0ff */
[----:B------:R-:W-:Y:S02]  /*7870*/  LEA.HI.X R15, R10, UR9, R11, 0x2, P6 ;  /* 0x000000090a0f7c11 */ /* 0x000fe4000b0f140b */
[----:B------:R-:W-:Y:S01]  /*7880*/  LOP3.LUT R36, R36, R37, RZ, 0x3c, !PT ;  /* 0x0000002524247212 */ /* 0x000fe200078e3cff */
[--C-:B------:R-:W-:Y:S01]  /*7890*/  IMAD.X R37, RZ, RZ, R5.reuse, P2 ;  /* 0x000000ffff257224 */ /* 0x100fe200010e0605 */
[----:B------:R-:W-:Y:S01]  /*78a0*/  LOP3.LUT R24, R24, R25, RZ, 0x3c, !PT ;  /* 0x0000001918187212 */ /* 0x000fe200078e3cff */
[--C-:B------:R-:W-:Y:S01]  /*78b0*/  IMAD.X R25, RZ, RZ, R5.reuse, P5 ;  /* 0x000000ffff197224 */ /* 0x100fe200028e0605 */
[----:B------:R-:W-:Y:S01]  /*78c0*/  LOP3.LUT R28, R28, R29, RZ, 0x3c, !PT ;  /* 0x0000001d1c1c7212 */ /* 0x000fe200078e3cff */
[--C-:B------:R-:W-:Y:S01]  /*78d0*/  IMAD.X R29, RZ, RZ, R5.reuse, P4 ;  /* 0x000000ffff1d7224 */ /* 0x100fe200020e0605 */
[----:B------:R-:W-:Y:S01]  /*78e0*/  LOP3.LUT R56, R56, R57, RZ, 0x3c, !PT ;  /* 0x0000003938387212 */ /* 0x000fe200078e3cff */
[----:B------:R-:W-:Y:S01]  /*78f0*/  IMAD.X R57, RZ, RZ, R5, P3 ;  /* 0x000000ffff397224 */ /* 0x000fe200018e0605 */
[----:B------:R-:W-:Y:S01]  /*7900*/  LOP3.LUT R60, R61, 0x380, RZ, 0xc0, !PT ;  /* 0x000003803d3c7812 */ /* 0x000fe200078ec0ff */
[----:B------:R-:W0:Y:S01]  /*7910*/  SHFL.IDX PT, R21, R15, RZ, 0x1c1f ;  /* 0x001c1fff0f157589 */ /* 0x000e2200000e0000 */
[----:B------:R-:W-:-:S02]  /*7920*/  IADD3 R11, P2, R4, 0xb000, RZ ;  /* 0x0000b000040b7810 */ /* 0x000fc40007f5e0ff */
[C---:B------:R-:W-:Y:S01]  /*7930*/  IADD3 R41, P6, R4.reuse, 0x6000, RZ ;  /* 0x0000600004297810 */ /* 0x040fe20007fde0ff */
[----:B------:R-:W1:Y:S01]  /*7940*/  SHFL.IDX PT, R51, R15, 0x1, 0x1c1f ;  /* 0x003c1f000f337f89 */ /* 0x000e6200000e0000 */
[C---:B------:R-:W-:Y:S02]  /*7950*/  IADD3 R45, P5, R4.reuse, 0x7000, RZ ;  /* 0x00007000042d7810 */ /* 0x040fe40007fbe0ff */
[C---:B------:R-:W-:Y:S02]  /*7960*/  IADD3 R69, P4, R4.reuse, 0x8000, RZ ;  /* 0x0000800004457810 */ /* 0x040fe40007f9e0ff */
[----:B------:R-:W-:Y:S02]  /*7970*/  IADD3 R49, P3, R4, 0xa000, RZ ;  /* 0x0000a00004317810 */ /* 0x000fe40007f7e0ff */
[----:B------:R-:W-:Y:S02]  /*7980*/  SHF.R.U64 R60, R60, 0x3, RZ ;  /* 0x000000033c3c7819 */ /* 0x000fe400000012ff */
[----:B------:R-:W-:-:S02]  /*7990*/  LOP3.LUT R10, R11, 0x380, RZ, 0xc0, !PT ;  /* 0x000003800b0a7812 */ /* 0x000fc400078ec0ff */
[----:B------:R-:W-:Y:S02]  /*79a0*/  LOP3.LUT R40, R41, 0x380, RZ, 0xc0, !PT ;  /* 0x0000038029287812 */ /* 0x000fe400078ec0ff */
[----:B------:R-:W-:Y:S02]  /*79b0*/  LOP3.LUT R44, R45, 0x380, RZ, 0xc0, !PT ;  /* 0x000003802d2c7812 */ /* 0x000fe400078ec0ff */
[----:B------:R-:W-:Y:S02]  /*79c0*/  LOP3.LUT R68, R69, 0x380, RZ, 0xc0, !PT ;  /* 0x0000038045447812 */ /* 0x000fe400078ec0ff */
[----:B------:R-:W-:Y:S02]  /*79d0*/  LOP3.LUT R48, R49, 0x380, RZ, 0xc0, !PT ;  /* 0x0000038031307812 */ /* 0x000fe400078ec0ff */
[----:B------:R-:W-:Y:S01]  /*79e0*/  LOP3.LUT R60, R60, R61, RZ, 0x3c, !PT ;  /* 0x0000003d3c3c7212 */ /* 0x000fe200078e3cff */
[----:B------:R-:W-:Y:S01]  /*79f0*/  IMAD.X R61, RZ, RZ, R5, P0 ;  /* 0x000000ffff3d7224 */ /* 0x000fe200000e0605 */
[----:B------:R-:W-:-:S02]  /*7a00*/  SHF.R.U64 R10, R10, 0x3, RZ ;  /* 0x000000030a0a7819 */ /* 0x000fc400000012ff */
[----:B------:R-:W-:Y:S02]  /*7a10*/  SHF.R.U64 R40, R40, 0x3, RZ ;  /* 0x0000000328287819 */ /* 0x000fe400000012ff */
[----:B------:R-:W-:Y:S02]  /*7a20*/  SHF.R.U64 R44, R44, 0x3, RZ ;  /* 0x000000032c2c7819 */ /* 0x000fe400000012ff */
[----:B------:R-:W-:Y:S02]  /*7a30*/  SHF.R.U64 R68, R68, 0x3, RZ ;  /* 0x0000000344447819 */ /* 0x000fe400000012ff */
[----:B------:R-:W-:Y:S02]  /*7a40*/  SHF.R.U64 R48, R48, 0x3, RZ ;  /* 0x0000000330307819 */ /* 0x000fe400000012ff */
[----:B------:R-:W-:Y:S02]  /*7a50*/  LOP3.LUT P0, RZ, R23, 0x3, RZ, 0xc0, !PT ;  /* 0x0000000317ff7812 */ /* 0x000fe4000780c0ff */
[----:B------:R-:W-:Y:S01]  /*7a60*/  LOP3.LUT R10, R10, R11, RZ, 0x3c, !PT ;  /* 0x0000000b0a0a7212 */ /* 0x000fe200078e3cff */
[--C-:B------:R-:W-:Y:S01]  /*7a70*/  IMAD.X R11, RZ, RZ, R5.reuse, P2 ;  /* 0x000000ffff0b7224 */ /* 0x100fe200010e0605 */
        /* <DEDUP_REMOVED lines=8> */
[----:B------:R-:W-:-:S02]  /*7b00*/  ISETP.GE.OR P2, PT, R27, R84, P0 ;  /* 0x000000541b00720c */ /* 0x000fc40000746670 */
[----:B------:R-:W-:Y:S02]  /*7b10*/  ISETP.GE.OR P0, PT, R6, R84, P0 ;  /* 0x000000540600720c */ /* 0x000fe40000706670 */
[C---:B------:R-:W-:Y:S02]  /*7b20*/  IADD3 R77, P6, R4.reuse, 0xc000, RZ ;  /* 0x0000c000044d7810 */ /* 0x040fe40007fde0ff */
[C---:B------:R-:W-:Y:S02]  /*7b30*/  IADD3 R73, P5, R4.reuse, 0xd000, RZ ;  /* 0x0000d00004497810 */ /* 0x040fe40007fbe0ff */
[C---:B------:R-:W-:Y:S02]  /*7b40*/  IADD3 R65, P4, R4.reuse, 0xe000, RZ ;  /* 0x0000e00004417810 */ /* 0x040fe40007f9e0ff */
[C---:B------:R-:W-:Y:S02]  /*7b50*/  LOP3.LUT R13, R4.reuse, 0x380, RZ, 0xc0, !PT ;  /* 0x00000380040d7812 */ /* 0x040fe400078ec0ff */
[----:B------:R-:W-:Y:S01]  /*7b60*/  IADD3 R12, P3, R4, 0xf000, RZ ;  /* 0x0000f000040c7810 */ /* 0x000fe20007f7e0ff */
[----:B0-----:R0:W-:Y:S01]  /*7b70*/  @!P2 ST.E desc[UR40][R20.64], R9 ;  /* 0x000000091400a985 */ /* 0x0011e2000c101928 */
[----:B------:R-:W-:-:S02]  /*7b80*/  LOP3.LUT R76, R77, 0x380, RZ, 0xc0, !PT ;  /* 0x000003804d4c7812 */ /* 0x000fc400078ec0ff */
[----:B------:R-:W-:Y:S01]  /*7b90*/  LOP3.LUT R72, R73, 0x380, RZ, 0xc0, !PT ;  /* 0x0000038049487812 */ /* 0x000fe200078ec0ff */
[----:B-1----:R1:W-:Y:S01]  /*7ba0*/  @!P0 ST.E desc[UR40][R50.64], R8 ;  /* 0x0000000832008985 */ /* 0x0023e2000c101928 */
[----:B------:R-:W-:Y:S01]  /*7bb0*/  LOP3.LUT R64, R65, 0x380, RZ, 0xc0, !PT ;  /* 0x0000038041407812 */ /* 0x000fe200078ec0ff */
[----:B------:R-:W-:Y:S01]  /*7bc0*/  IMAD.X R53, RZ, RZ, R5, P3 ;  /* 0x000000ffff357224 */ /* 0x000fe200018e0605 */
[----:B------:R-:W-:Y:S01]  /*7bd0*/  SHF.R.U64 R13, R13, 0x3, RZ ;  /* 0x000000030d0d7819 */ /* 0x000fe200000012ff */
[----:B------:R-:W-:Y:S01]  /*7be0*/  UIMAD UR7, UR11, UR12, URZ ;  /* 0x0000000c0b0772a4 */ /* 0x000fe2000f8e023f */
[----:B------:R-:W-:Y:S01]  /*7bf0*/  LOP3.LUT R3, R12, 0x380, RZ, 0xc0, !PT ;  /* 0x000003800c037812 */ /* 0x000fe200078ec0ff */
[----:B------:R-:W-:Y:S01]  /*7c00*/  UIMAD.WIDE.U32 UR8, UR4, UR12, URZ ;  /* 0x0000000c040872a5 */ /* 0x000fe2000f8e003f */
[----:B------:R-:W-:Y:S01]  /*7c10*/  SHF.R.U64 R76, R76, 0x3, RZ ;  /* 0x000000034c4c7819 */ /* 0x000fe200000012ff */
[----:B0-----:R-:W0:Y:S01]  /*7c20*/  @P1 LDC R21, c[0x0][0xbf0] ;  /* 0x0002fc00ff151b82 */ /* 0x001e220000000800 */
[----:B------:R-:W-:Y:S01]  /*7c30*/  SHF.R.U64 R72, R72, 0x3, RZ ;  /* 0x0000000348487819 */ /* 0x000fe200000012ff */
[----:B------:R-:W-:Y:S01]  /*7c40*/  ULDC.64 UR10, c[0x0][0xae8] ;  /* 0x0002ba00000a7ab9 */ /* 0x000fe20000000a00 */
[----:B------:R-:W-:Y:S01]  /*7c50*/  SHF.R.U64 R64, R64, 0x3, RZ ;  /* 0x0000000340407819 */ /* 0x000fe200000012ff */
[----:B------:R-:W-:Y:S01]  /*7c60*/  IMAD.U32 R20, RZ, RZ, UR44 ;  /* 0x0000002cff147e24 */ /* 0x000fe2000f8e00ff */
[----:B------:R-:W-:Y:S01]  /*7c70*/  LOP3.LUT R4, R13, R4, RZ, 0x3c, !PT ;  /* 0x000000040d047212 */ /* 0x000fe200078e3cff */
[----:B------:R-:W5:Y:S01]  /*7c80*/  LD.E.128 R24, desc[UR40][R24.64] ;  /* 0x0000002818187980 */ /* 0x000f62000c101d00 */
[----:B------:R-:W-:-:S02]  /*7c90*/  SHF.R.U64 R3, R3, 0x3, RZ ;  /* 0x0000000303037819 */ /* 0x000fc400000012ff */
[----:B------:R-:W-:Y:S01]  /*7ca0*/  LOP3.LUT R76, R76, R77, RZ, 0x3c, !PT ;  /* 0x0000004d4c4c7212 */ /* 0x000fe200078e3cff */
[--C-:B------:R-:W-:Y:S01]  /*7cb0*/  IMAD.X R77, RZ, RZ, R5.reuse, P6 ;  /* 0x000000ffff4d7224 */ /* 0x100fe200030e0605 */
[----:B------:R-:W-:Y:S01]  /*7cc0*/  LOP3.LUT R72, R72, R73, RZ, 0x3c, !PT ;  /* 0x0000004948487212 */ /* 0x000fe200078e3cff */
[--C-:B------:R-:W-:Y:S01]  /*7cd0*/  IMAD.X R73, RZ, RZ, R5.reuse, P5 ;  /* 0x000000ffff497224 */ /* 0x100fe200028e0605 */
[----:B------:R-:W-:Y:S01]  /*7ce0*/  LOP3.LUT R64, R64, R65, RZ, 0x3c, !PT ;  /* 0x0000004140407212 */ /* 0x000fe200078e3cff */
[----:B------:R-:W-:Y:S01]  /*7cf0*/  IMAD.X R65, RZ, RZ, R5, P4 ;  /* 0x000000ffff417224 */ /* 0x000fe200020e0605 */
[----:B------:R-:W-:Y:S01]  /*7d00*/  LOP3.LUT R52, R3, R12, RZ, 0x3c, !PT ;  /* 0x0000000c03347212 */ /* 0x000fe200078e3cff */
[----:B------:R-:W-:Y:S01]  /*7d10*/  UIMAD UR7, UR4, UR13, UR7 ;  /* 0x0000000d040772a4 */ /* 0x000fe2000f8e0207 */
[----:B------:R2:W5:Y:S01]  /*7d20*/  LD.E.128 R12, desc[UR40][R4.64] ;  /* 0x00000028040c7980 */ /* 0x000562000c101d00 */
[----:B------:R-:W-:Y:S02]  /*7d30*/  IMAD R3, R19, 0x20, R22 ;  /* 0x0000002013037824 */ /* 0x000fe400078e0216 */
[----:B------:R-:W-:Y:S01]  /*7d40*/  IMAD.U32 R87, RZ, RZ, UR44 ;  /* 0x0000002cff577e24 */ /* 0x000fe2000f8e00ff */
[----:B------:R-:W5:Y:S04]  /*7d50*/  LD.E.128 R28, desc[UR40][R28.64] ;  /* 0x000000281c1c7980 */ /* 0x000f68000c101d00 */
[----:B------:R-:W5:Y:S01]  /*7d60*/  LD.E.128 R32, desc[UR40][R32.64] ;  /* 0x0000002820207980 */ /* 0x000f62000c101d00 */
[----:B--2---:R-:W2:Y:S01]  /*7d70*/  @P1 LDC R5, c[0x0][0xbec] ;  /* 0x0002fb00ff051b82 */ /* 0x004ea20000000800 */
[----:B------:R-:W-:-:S02]  /*7d80*/  UIADD3 UR9, UR9, UR7, URZ ;  /* 0x0000000709097290 */ /* 0x000fc4000fffe03f */
[----:B------:R-:W5:Y:S01]  /*7d90*/  LD.E.128 R56, desc[UR40][R56.64] ;  /* 0x0000002838387980 */ /* 0x000f62000c101d00 */
[----:B------:R-:W-:Y:S01]  /*7da0*/  UIMAD UR4, UR14, UR10, URZ ;  /* 0x0000000a0e0472a4 */ /* 0x000fe2000f8e023f */
[----:B------:R-:W-:Y:S01]  /*7db0*/  IMAD R20, R20, 0x80, R3 ;  /* 0x0000008014147824 */ /* 0x000fe200078e0203 */
[----:B------:R-:W-:Y:S01]  /*7dc0*/  UIMAD.WIDE.U32 UR8, UR43, UR10, UR8 ;  /* 0x0000000a2b0872a5 */ /* 0x000fe2000f8e0008 */
[----:B------:R-:W5:Y:S01]  /*7dd0*/  LD.E.128 R36, desc[UR40][R36.64] ;  /* 0x0000002824247980 */ /* 0x000f62000c101d00 */
[----:B------:R-:W-:-:S03]  /*7de0*/  UIMAD UR4, UR43, UR11, UR4 ;  /* 0x0000000b2b0472a4 */ /* 0x000fc6000f8e0204 */
[----:B------:R-:W-:Y:S01]  /*7df0*/  ULDC.64 UR10, c[0x0][0xaf0] ;  /* 0x0002bc00000a7ab9 */ /* 0x000fe20000000a00 */
[----:B------:R-:W-:Y:S01]  /*7e00*/  UIADD3 UR9, UR9, UR4, URZ ;  /* 0x0000000409097290 */ /* 0x000fe2000fffe03f */
[----:B------:R-:W5:Y:S01]  /*7e10*/  LD.E.128 R40, desc[UR40][R40.64] ;  /* 0x0000002828287980 */ /* 0x000f62000c101d00 */
[----:B------:R-:W-:Y:S01]  /*7e20*/  UIMAD UR4, UR45, UR10, URZ ;  /* 0x0000000a2d0472a4 */ /* 0x000fe2000f8e023f */
[----:B------:R-:W-:Y:S01]  /*7e30*/  IMAD.MOV.U32 R3, RZ, RZ, R20 ;  /* 0x000000ffff037224 */ /* 0x000fe200078e0014 */
[----:B------:R-:W-:Y:S01]  /*7e40*/  UIMAD.WIDE.U32 UR8, UR46, UR10, UR8 ;  /* 0x0000000a2e0872a5 */ /* 0x000fe2000f8e0008 */
[----:B------:R-:W5:Y:S01]  /*7e50*/  LD.E.128 R44, desc[UR40][R44.64] ;  /* 0x000000282c2c7980 */ /* 0x000f62000c101d00 */
[----:B------:R-:W-:-:S03]  /*7e60*/  UIMAD UR4, UR46, UR11, UR4 ;  /* 0x0000000b2e0472a4 */ /* 0x000fc6000f8e0204 */
[----:B------:R-:W5:Y:S01]  /*7e70*/  LD.E.128 R68, desc[UR40][R68.64] ;  /* 0x0000002844447980 */ /* 0x000f62000c101d00 */
[----:B--2---:R-:W-:Y:S01]  /*7e80*/  @P1 IMAD.HI.U32 R4, R20, R5, RZ ;  /* 0x0000000514041227 */ /* 0x004fe200078e00ff */
[----:B------:R-:W-:Y:S02]  /*7e90*/  UIADD3 UR4, UR9, UR4, URZ ;  /* 0x0000000409047290 */ /* 0x000fe4000fffe03f */
[----:B------:R-:W5:Y:S02]  /*7ea0*/  LD.E.128 R60, desc[UR40][R60.64] ;  /* 0x000000283c3c7980 */ /* 0x000f64000c101d00 */
[----:B0-----:R-:W-:Y:S01]  /*7eb0*/  @P1 SHF.R.U32.HI R3, RZ, R21, R4 ;  /* 0x00000015ff031219 */ /* 0x001fe20000011604 */
[----:B------:R-:W-:Y:S01]  /*7ec0*/  IMAD.U32 R4, RZ, RZ, UR8 ;  /* 0x00000008ff047e24 */ /* 0x000fe2000f8e00ff */
[----:B-1----:R-:W5:Y:S02]  /*7ed0*/  LD.E.128 R48, desc[UR40][R48.64] ;  /* 0x0000002830307980 */ /* 0x002f64000c101d00 */
[--C-:B------:R-:W-:Y:S01]  /*7ee0*/  SHF.R.S32.HI R6, RZ, 0x1f, R3.reuse ;  /* 0x0000001fff067819 */ /* 0x100fe20000011403 */
[----:B------:R-:W-:Y:S01]  /*7ef0*/  IMAD.MOV R21, RZ, RZ, -R3 ;  /* 0x000000ffff157224 */ /* 0x000fe200078e0a03 */
[----:B------:R-:W5:Y:S01]  /*7f00*/  LD.E.128 R8, desc[UR40][R10.64] ;  /* 0x000000280a087980 */ /* 0x000f62000c101d00 */
[----:B------:R-:W-:Y:S01]  /*7f10*/  IMAD.U32 R5, RZ, RZ, UR9 ;  /* 0x00000009ff057e24 */ /* 0x000fe2000f8e00ff */
[----:B------:R-:W-:Y:S01]  /*7f20*/  ULDC.64 UR8, c[0x0][0xae0] ;  /* 0x0002b80000087ab9 */ /* 0x000fe20000000a00 */
[----:B------:R-:W-:Y:S01]  /*7f30*/  IMAD.U32 R5, RZ, RZ, UR4 ;  /* 0x00000004ff057e24 */ /* 0x000fe2000f8e00ff */
[----:B------:R-:W5:Y:S01]  /*7f40*/  LD.E.128 R76, desc[UR40][R76.64] ;  /* 0x000000284c4c7980 */ /* 0x000f62000c101d00 */
[----:B------:R-:W-:-:S02]  /*7f50*/  IMAD R6, R6, UR8, RZ ;  /* 0x0000000806067c24 */ /* 0x000fc4000f8e02ff */
[----:B------:R-:W-:Y:S01]  /*7f60*/  IMAD R21, R80, R21, R20 ;  /* 0x0000001550157224 */ /* 0x000fe200078e0214 */
[----:B------:R-:W5:Y:S01]  /*7f70*/  LD.E.128 R72, desc[UR40][R72.64] ;  /* 0x0000002848487980 */ /* 0x000f62000c101d00 */
[C---:B------:R-:W-:Y:S02]  /*7f80*/  IMAD R81, R3.reuse, UR9, R6 ;  /* 0x0000000903517c24 */ /* 0x040fe4000f8e0206 */
[----:B------:R-:W-:Y:S01]  /*7f90*/  IMAD.WIDE.U32 R4, R3, UR8, R4 ;  /* 0x0000000803047c25 */ /* 0x000fe2000f8e0004 */
[----:B------:R-:W5:Y:S01]  /*7fa0*/  LD.E.128 R64, desc[UR40][R64.64] ;  /* 0x0000002840407980 */ /* 0x000f62000c101d00 */
[----:B------:R-:W-:Y:S01]  /*7fb0*/  SHF.R.S32.HI R3, RZ, 0x1f, R21 ;  /* 0x0000001fff037819 */ /* 0x000fe20000011415 */
[----:B------:R-:W-:Y:S02]  /*7fc0*/  ULDC.64 UR8, c[0x0][0xad8] ;  /* 0x0002b60000087ab9 */ /* 0x000fe40000000a00 */
[----:B------:R-:W5:Y:S01]  /*7fd0*/  LD.E.128 R52, desc[UR40][R52.64] ;  /* 0x0000002834347980 */ /* 0x000f62000c101d00 */
[----:B------:R-:W-:Y:S01]  /*7fe0*/  IMAD R87, R87, 0x80, R22 ;  /* 0x0000008057577824 */ /* 0x000fe200078e0216 */
[----:B------:R-:W-:Y:S01]  /*7ff0*/  @!PT LDS RZ, [RZ] ;  /* 0x00000000fffff984 */ /* 0x000fe20000000800 */
[----:B------:R-:W-:Y:S01]  /*8000*/  @!PT LDS RZ, [RZ] ;  /* 0x00000000fffff984 */ /* 0x000fe20000000800 */
[----:B------:R-:W-:Y:S01]  /*8010*/  @!PT LDS RZ, [RZ] ;  /* 0x00000000fffff984 */ /* 0x000fe20000000800 */
[----:B------:R-:W-:Y:S01]  /*8020*/  @!PT LDS RZ, [RZ] ;  /* 0x00000000fffff984 */ /* 0x000fe20000000800 */
[----:B------:R0:W-:Y:S06]  /*8030*/  MEMBAR.ALL.CTA ;  /* 0x0000000000007992 */ /* 0x0001ec0000008000 */
[----:B0-----:R-:W0:Y:S01]  /*8040*/  FENCE.VIEW.ASYNC.S ;  /* 0x00000000000073c6 */ /* 0x001e220000000000 */
[----:B------:R-:W-:-:S02]  /*8050*/  IMAD.IADD R5, R5, 0x1, R81 ;  /* 0x0000000105057824 */ /* 0x000fc400078e0251 */
[----:B------:R-:W-:Y:S02]  /*8060*/  IMAD R6, R3, UR8, RZ ;  /* 0x0000000803067c24 */ /* 0x000fe4000f8e02ff */
[----:B------:R-:W-:Y:S02]  /*8070*/  VIADD R3, R87, 0x20 ;  /* 0x0000002057037836 */ /* 0x000fe40000000000 */
[C---:B------:R-:W-:Y:S02]  /*8080*/  IMAD R81, R21.reuse, UR9, R6 ;  /* 0x0000000915517c24 */ /* 0x040fe4000f8e0206 */
[----:B------:R-:W-:Y:S01]  /*8090*/  IMAD.WIDE.U32 R4, R21, UR8, R4 ;  /* 0x0000000815047c25 */ /* 0x000fe2000f8e0004 */
[-C--:B------:R-:W-:Y:S01]  /*80a0*/  ISETP.GE.AND P1, PT, R3, R84.reuse, PT ;  /* 0x000000540300720c */ /* 0x080fe20003f26270 */
[----:B------:R-:W-:Y:S01]  /*80b0*/  ULDC.64 UR8, c[0x0][0xa80] ;  /* 0x0002a00000087ab9 */ /* 0x000fe20000000a00 */
[C---:B------:R-:W-:Y:S01]  /*80c0*/  ISETP.GE.AND P2, PT, R87.reuse, R84, PT ;  /* 0x000000545700720c */ /* 0x040fe20003f46270 */
[----:B------:R-:W-:Y:S01]  /*80d0*/  VIADD R3, R87, 0x40 ;  /* 0x0000004057037836 */ /* 0x000fe20000000000 */
[----:B------:R-:W-:Y:S01]  /*80e0*/  LEA R6, P3, R4, UR8, 0x1 ;  /* 0x0000000804067c11 */ /* 0x000fe2000f8608ff */
[----:B------:R-:W-:-:S02]  /*80f0*/  IMAD.IADD R5, R5, 0x1, R81 ;  /* 0x0000000105057824 */ /* 0x000fc400078e0251 */
[----:B------:R-:W-:Y:S01]  /*8100*/  VIADD R0, R0, 0x22820 ;  /* 0x0002282000007836 */ /* 0x000fe20000000000 */
[----:B------:R-:W-:Y:S02]  /*8110*/  ISETP.GE.AND P0, PT, R3, R84, PT ;  /* 0x000000540300720c */ /* 0x000fe40003f06270 */
[----:B------:R-:W-:Y:S02]  /*8120*/  LEA.HI.X R3, R4, UR9, R5, 0x1, P3 ;  /* 0x0000000904037c11 */ /* 0x000fe400098f0c05 */
[----:B------:R-:W-:Y:S01]  /*8130*/  PRMT R0, RZ, 0x654, R0 ;  /* 0x00000654ff007816 */ /* 0x000fe20000000000 */
[----:B0-----:R0:W1:Y:S01]  /*8140*/  SHFL.IDX PT, R85, R6, RZ, 0x181f ;  /* 0x00181fff06557589 */ /* 0x00106200000e0000 */
[----:B------:R-:W-:Y:S02]  /*8150*/  BSSY B1, `(.L_x_400) ;  /* 0x0000015000017945 */ /* 0x000fe40003800000 */
[----:B------:R0:W-:Y:S01]  /*8160*/  SYNCS.ARRIVE.TRANS64.RED.A1T0 RZ, [R0+URZ], RZ ;  /* 0x000000ff00ff79a7 */ /* 0x0001e2000810043f */
[----:B------:R0:W2:Y:S01]  /*8170*/  SHFL.IDX PT, R83, R3, RZ, 0x181f ;  /* 0x00181fff03537589 */ /* 0x0000a200000e0000 */
[----:B------:R-:W-:Y:S05]  /*8180*/  @P2 BRA `(.L_x_401) ;  /* 0x0000000000442947 */ /* 0x000fea0003800000 */
[----:B------:R-:W-:Y:S02]  /*8190*/  ULDC UR4, c[0x0][0xac8] ;  /* 0x0002b20000047ab9 */ /* 0x000fe40000000800 */
[----:B------:R-:W-:Y:S02]  /*81a0*/  ISETP.GE.AND P5, PT, R2, UR4, PT ;  /* 0x0000000402007c0c */ /* 0x000fe4000bfa6270 */
[----:B------:R-:W-:Y:S02]  /*81b0*/  ISETP.GE.AND P4, PT, R17, UR4, PT ;  /* 0x0000000411007c0c */ /* 0x000fe4000bf86270 */
[----:B------:R-:W-:Y:S02]  /*81c0*/  ISETP.GE.AND P3, PT, R16, UR4, PT ;  /* 0x0000000410007c0c */ /* 0x000fe4000bf66270 */
[----:B------:R-:W-:-:S07]  /*81d0*/  ISETP.GE.AND P2, PT, R18, UR4, PT ;  /* 0x0000000412007c0c */ /* 0x000fce000bf46270 */
[----:B-1----:R-:W-:-:S04]  /*81e0*/  @!P5 LEA R4, P6, R2, R85, 0x1 ;  /* 0x000000550204d211 */ /* 0x002fc800078c08ff */
[----:B--2---:R-:W-:Y:S02]  /*81f0*/  @!P5 LEA.HI.X R5, R2, R83, R208, 0x1, P6 ;  /* 0x000000530205d211 */ /* 0x004fe400030f0cd0 */
[----:B------:R-:W-:-:S03]  /*8200*/  @!P4 LEA R20, P6, R17, R85, 0x1 ;  /* 0x000000551114c211 */ /* 0x000fc600078c08ff */
[----:B-----5:R3:W-:Y:S01]  /*8210*/  @!P5 ST.E.128 desc[UR40][R4.64], R12 ;  /* 0x0000000c0400d985 */ /* 0x0207e2000c101d28 */
[----:B------:R-:W-:Y:S02]  /*8220*/  @!P4 LEA.HI.X R21, R17, R83, R207, 0x1, P6 ;  /* 0x000000531115c211 */ /* 0x000fe400030f0ccf */
[----:B------:R-:W-:-:S03]  /*8230*/  @!P3 LEA R80, P6, R16, R85, 0x1 ;  /* 0x000000551050b211 */ /* 0x000fc600078c08ff */
[----:B------:R3:W-:Y:S01]  /*8240*/  @!P4 ST.E.128 desc[UR40][R20.64], R56 ;  /* 0x000000381400c985 */ /* 0x0007e2000c101d28 */
[----:B------:R-:W-:Y:S02]  /*8250*/  @!P3 LEA.HI.X R81, R16, R83, R206, 0x1, P6 ;  /* 0x000000531051b211 */ /* 0x000fe400030f0cce */
[----:B------:R-:W-:-:S03]  /*8260*/  @!P2 LEA R82, P6, R18, R85, 0x1 ;  /* 0x000000551252a211 */ /* 0x000fc600078c08ff */
[----:B------:R3:W-:Y:S01]  /*8270*/  @!P3 ST.E.128 desc[UR40][R80.64], R68 ;  /* 0x000000445000b985 */ /* 0x0007e2000c101d28 */
[----:B------:R-:W-:-:S05]  /*8280*/  @!P2 LEA.HI.X R83, R18, R83, R205, 0x1, P6 ;  /* 0x000000531253a211 */ /* 0x000fca00030f0ccd */
[----:B------:R3:W-:Y:S04]  /*8290*/  @!P2 ST.E.128 desc[UR40][R82.64], R76 ;  /* 0x0000004c5200a985 */ /* 0x0007e8000c101d28 */
.L_x_401:
[----:B------:R-:W-:Y:S05]  /*82a0*/  BSYNC B1 ;  /* 0x0000000000017941 */ /* 0x000fea0003800000 */
.L_x_400:
[----:B---3--:R3:W4:Y:S01]  /*82b0*/  SHFL.IDX PT, R21, R3, 0x1, 0x181f ;  /* 0x00381f0003157f89 */ /* 0x00872200000e0000 */
[----:B------:R-:W-:Y:S03]  /*82c0*/  BSSY B1, `(.L_x_402) ;  /* 0x0000014000017945 */ /* 0x000fe60003800000 */
[----:B-----5:R3:W0:Y:S01]  /*82d0*/  SHFL.IDX PT, R15, R6, 0x1, 0x181f ;  /* 0x00381f00060f7f89 */ /* 0x02062200000e0000 */
[----:B------:R-:W-:Y:S05]  /*82e0*/  @P1 BRA `(.L_x_403) ;  /* 0x0000000000441947 */ /* 0x000fea0003800000 */
[----:B------:R-:W-:Y:S02]  /*82f0*/  ULDC UR4, c[0x0][0xac8] ;  /* 0x0002b20000047ab9 */ /* 0x000fe40000000800 */
[----:B------:R-:W-:Y:S02]  /*8300*/  ISETP.GE.AND P4, PT, R2, UR4, PT ;  /* 0x0000000402007c0c */ /* 0x000fe4000bf86270 */
[----:B------:R-:W-:Y:S02]  /*8310*/  ISETP.GE.AND P3, PT, R17, UR4, PT ;  /* 0x0000000411007c0c */ /* 0x000fe4000bf66270 */
[----:B------:R-:W-:Y:S02]  /*8320*/  ISETP.GE.AND P2, PT, R16, UR4, PT ;  /* 0x0000000410007c0c */ /* 0x000fe4000bf46270 */
[----:B------:R-:W-:-:S07]  /*8330*/  ISETP.GE.AND P1, PT, R18, UR4, PT ;  /* 0x0000000412007c0c */ /* 0x000fce000bf26270 */
[CC--:B0-----:R-:W-:Y:S02]  /*8340*/  @!P4 LEA R4, P6, R2.reuse, R15.reuse, 0x1 ;  /* 0x0000000f0204c211 */ /* 0x0c1fe400078c08ff */
[C---:B------:R-:W-:Y:S02]  /*8350*/  @!P3 LEA R12, P5, R17.reuse, R15, 0x1 ;  /* 0x0000000f110cb211 */ /* 0x040fe400078a08ff */
[----:B----4-:R-:W-:Y:S02]  /*8360*/  @!P4 LEA.HI.X R5, R2, R21, R208, 0x1, P6 ;  /* 0x000000150205c211 */ /* 0x010fe400030f0cd0 */
[----:B------:R-:W-:Y:S02]  /*8370*/  @!P2 LEA R14, P6, R16, R15, 0x1 ;  /* 0x0000000f100ea211 */ /* 0x000fe400078c08ff */
[----:B------:R-:W-:Y:S01]  /*8380*/  @!P3 LEA.HI.X R13, R17, R21, R207, 0x1, P5 ;  /* 0x00000015110db211 */ /* 0x000fe200028f0ccf */
[----:B------:R0:W-:Y:S01]  /*8390*/  @!P4 ST.E.128 desc[UR40][R4.64], R24 ;  /* 0x000000180400c985 */ /* 0x0001e2000c101d28 */
[----:B------:R-:W-:-:S02]  /*83a0*/  @!P1 LEA R20, P5, R18, R15, 0x1 ;  /* 0x0000000f12149211 */ /* 0x000fc400078a08ff */
[-C--:B------:R-:W-:Y:S01]  /*83b0*/  @!P2 LEA.HI.X R15, R16, R21.reuse, R206, 0x1, P6 ;  /* 0x00000015100fa211 */ /* 0x080fe200030f0cce */
[----:B------:R0:W-:Y:S01]  /*83c0*/  @!P3 ST.E.128 desc[UR40][R12.64], R36 ;  /* 0x000000240c00b985 */ /* 0x0001e2000c101d28 */
[----:B------:R-:W-:-:S03]  /*83d0*/  @!P1 LEA.HI.X R21, R18, R21, R205, 0x1, P5 ;  /* 0x0000001512159211 */ /* 0x000fc600028f0ccd */
[----:B------:R0:W-:Y:S04]  /*83e0*/  @!P2 ST.E.128 desc[UR40][R14.64], R60 ;  /* 0x0000003c0e00a985 */ /* 0x0001e8000c101d28 */
[----:B------:R0:W-:Y:S02]  /*83f0*/  @!P1 ST.E.128 desc[UR40][R20.64], R72 ;  /* 0x0000004814009985 */ /* 0x0001e4000c101d28 */
.L_x_403:
[----:B------:R-:W-:Y:S05]  /*8400*/  BSYNC B1 ;  /* 0x0000000000017941 */ /* 0x000fea0003800000 */
.L_x_402:
[----:B0---4-:R0:W4:Y:S01]  /*8410*/  SHFL.IDX PT, R21, R3, 0x2, 0x181f ;  /* 0x00581f0003157f89 */ /* 0x01112200000e0000 */
        /* <DEDUP_REMOVED lines=11> */
[----:B----4-:R-:W-:Y:S02]  /*84d0*/  @!P3 LEA.HI.X R5, R2, R21, R208, 0x1, P6 ;  /* 0x000000150205b211 */ /* 0x010fe400030f0cd0 */
[----:B------:R-:W-:Y:S02]  /*84e0*/  @!P0 LEA R20, P6, R18, R13, 0x1 ;  /* 0x0000000d12148211 */ /* 0x000fe400078c08ff */
[-C--:B------:R-:W-:Y:S01]  /*84f0*/  @!P2 LEA.HI.X R13, R17, R21.reuse, R207, 0x1, P5 ;  /* 0x00000015110da211 */ /* 0x080fe200028f0ccf */
[----:B------:R0:W-:Y:S01]  /*8500*/  @!P3 ST.E.128 desc[UR40][R4.64], R28 ;  /* 0x0000001c0400b985 */ /* 0x0001e2000c101d28 */
[----:B------:R-:W-:-:S02]  /*8510*/  @!P1 LEA.HI.X R15, R16, R21, R206, 0x1, P4 ;  /* 0x00000015100f9211 */ /* 0x000fc400020f0cce */
[----:B------:R-:W-:Y:S01]  /*8520*/  @!P0 LEA.HI.X R21, R18, R21, R205, 0x1, P6 ;  /* 0x0000001512158211 */ /* 0x000fe200030f0ccd */
[----:B------:R0:W-:Y:S04]  /*8530*/  @!P2 ST.E.128 desc[UR40][R12.64], R40 ;  /* 0x000000280c00a985 */ /* 0x0001e8000c101d28 */
[----:B------:R0:W-:Y:S04]  /*8540*/  @!P1 ST.E.128 desc[UR40][R14.64], R48 ;  /* 0x000000300e009985 */ /* 0x0001e8000c101d28 */
[----:B------:R0:W-:Y:S02]  /*8550*/  @!P0 ST.E.128 desc[UR40][R20.64], R64 ;  /* 0x0000004014008985 */ /* 0x0001e4000c101d28 */
.L_x_405:
[----:B------:R-:W-:Y:S05]  /*8560*/  BSYNC B1 ;  /* 0x0000000000017941 */ /* 0x000fea0003800000 */
.L_x_404:
[----:B------:R-:W-:Y:S01]  /*8570*/  VIADD R0, R87, 0x60 ;  /* 0x0000006057007836 */ /* 0x000fe20000000000 */
[----:B0--3--:R-:W3:Y:S04]  /*8580*/  SHFL.IDX PT, R3, R3, 0x3, 0x181f ;  /* 0x00781f0003037f89 */ /* 0x009ee800000e0000 */
[----:B------:R-:W-:Y:S01]  /*8590*/  ISETP.GE.AND P0, PT, R0, R84, PT ;  /* 0x000000540000720c */ /* 0x000fe20003f06270 */
[----:B----4-:R4:W0:-:S12]  /*85a0*/  SHFL.IDX PT, R21, R6, 0x3, 0x181f ;  /* 0x00781f0006157f89 */ /* 0x01081800000e0000 */
[----:B----4-:R-:W-:Y:S05]  /*85b0*/  @P0 BRA `(.L_x_406) ;  /* 0x0000000c00b40947 */ /* 0x010fea0003800000 */
[----:B------:R-:W-:Y:S02]  /*85c0*/  ULDC UR4, c[0x0][0xac8] ;  /* 0x0002b20000047ab9 */ /* 0x000fe40000000800 */
[----:B------:R-:W-:Y:S02]  /*85d0*/  ISETP.GE.AND P3, PT, R2, UR4, PT ;  /* 0x0000000402007c0c */ /* 0x000fe4000bf66270 */
[----:B------:R-:W-:Y:S02]  /*85e0*/  ISETP.GE.AND P4, PT, R17, UR4, PT ;  /* 0x0000000411007c0c */ /* 0x000fe4000bf86270 */
[----:B------:R-:W-:-:S09]  /*85f0*/  ISETP.GE.AND P5, PT, R16, UR4, PT ;  /* 0x0000000410007c0c */ /* 0x000fd2000bfa6270 */
[-C--:B0-----:R-:W-:Y:S02]  /*8600*/  @!P3 LEA R4, P0, R2, R21.reuse, 0x1 ;  /* 0x000000150204b211 */ /* 0x081fe400078008ff */
[CC--:B------:R-:W-:Y:S02]  /*8610*/  @!P4 LEA R12, P1, R17.reuse, R21.reuse, 0x1 ;  /* 0x00000015110cc211 */ /* 0x0c0fe400078208ff */
[----:B------:R-:W-:Y:S02]  /*8620*/  @!P5 LEA R14, P2, R16, R21, 0x1 ;  /* 0x00000015100ed211 */ /* 0x000fe400078408ff */
[-C--:B---3--:R-:W-:Y:S02]  /*8630*/  @!P3 LEA.HI.X R5, R2, R3.reuse, R208, 0x1, P0 ;  /* 0x000000030205b211 */ /* 0x088fe400000f0cd0 */
[-C--:B------:R-:W-:Y:S02]  /*8640*/  @!P4 LEA.HI.X R13, R17, R3.reuse, R207, 0x1, P1 ;  /* 0x00000003110dc211 */ /* 0x080fe400008f0ccf */
[----:B------:R-:W-:Y:S01]  /*8650*/  @!P5 LEA.HI.X R15, R16, R3, R206, 0x1, P2 ;  /* 0x00000003100fd211 */ /* 0x000fe200010f0cce */
[----:B------:R4:W-:Y:S01]  /*8660*/  @!P3 ST.E.128 desc[UR40][R4.64], R32 ;  /* 0x000000200400b985 */ /* 0x0009e2000c101d28 */
[----:B------:R-:W-:-:S03]  /*8670*/  ISETP.GE.AND P0, PT, R18, UR4, PT ;  /* 0x0000000412007c0c */ /* 0x000fc6000bf06270 */
[----:B------:R4:W-:Y:S04]  /*8680*/  @!P4 ST.E.128 desc[UR40][R12.64], R44 ;  /* 0x0000002c0c00c985 */ /* 0x0009e8000c101d28 */
[----:B------:R4:W-:Y:S06]  /*8690*/  @!P5 ST.E.128 desc[UR40][R14.64], R8 ;  /* 0x000000080e00d985 */ /* 0x0009ec000c101d28 */
[----:B------:R-:W-:Y:S05]  /*86a0*/  @P0 BRA `(.L_x_406) ;  /* 0x0000000c00780947 */ /* 0x000fea0003800000 */
[----:B----4-:R-:W-:-:S04]  /*86b0*/  LEA R4, P0, R18, R21, 0x1 ;  /* 0x0000001512047211 */ /* 0x010fc800078008ff */
[----:B------:R-:W-:-:S05]  /*86c0*/  LEA.HI.X R5, R18, R3, R205, 0x1, P0 ;  /* 0x0000000312057211 */ /* 0x000fca00000f0ccd */
[----:B------:R0:W-:Y:S01]  /*86d0*/  ST.E.128 desc[UR40][R4.64], R52 ;  /* 0x0000003404007985 */ /* 0x0001e2000c101d28 */
[----:B------:R-:W-:Y:S05]  /*86e0*/  BRA `(.L_x_406) ;  /* 0x0000000c00687947 */ /* 0x000fea0003800000 */
.L_x_398:
[----:B------:R-:W-:Y:S01]  /*86f0*/  ULDC.64 UR8, c[0x0][0xc00] ;  /* 0x0003000000087ab9 */ /* 0x000fe20000000a00 */
[----:B------:R-:W-:Y:S01]  /*8700*/  ULDC UR4, c[0x0][0xa88] ;  /* 0x0002a20000047ab9 */ /* 0x000fe20000000800 */
[----:B------:R-:W-:Y:S01]  /*8710*/  UISETP.NE.U32.AND UP0, UPT, UR8, URZ, UPT ;  /* 0x0000003f0800728c */ /* 0x000fe2000bf05070 */
[----:B------:R-:W0:Y:S03]  /*8720*/  LDC R13, c[0x0][0xbe8] ;  /* 0x0002fa00ff0d7b82 */ /* 0x000e260000000800 */
[----:B------:R-:W-:-:S03]  /*8730*/  UISETP.NE.AND.EX UP0, UPT, UR9, URZ, UPT, UP0 ;  /* 0x0000003f0900728c */ /* 0x000fc6000bf05300 */
[----:B------:R-:W-:Y:S02]  /*8740*/  ULDC.64 UR8, c[0x0][0xc00] ;  /* 0x0003000000087ab9 */ /* 0x000fe40000000a00 */
[----:B------:R-:W-:Y:S01]  /*8750*/  UIMAD.WIDE UR8, UR46, 0x4, UR8 ;  /* 0x000000042e0878a5 */ /* 0x000fe2000f8e0208 */
[----:B------:R-:W-:-:S05]  /*8760*/  PLOP3.LUT P2, PT, PT, PT, UP0, 0x80, 0x0 ;  /* 0x000000000000781c */ /* 0x000fca0003f4f008 */
[----:B------:R-:W-:Y:S02]  /*8770*/  IMAD.U32 R4, RZ, RZ, UR8 ;  /* 0x00000008ff047e24 */ /* 0x000fe4000f8e00ff */
[----:B------:R-:W-:Y:S01]  /*8780*/  IMAD.U32 R5, RZ, RZ, UR9 ;  /* 0x00000009ff057e24 */ /* 0x000fe2000f8e00ff */
[----:B------:R-:W-:Y:S02]  /*8790*/  ULDC.64 UR8, c[0x0][0xc08] ;  /* 0x0003020000087ab9 */ /* 0x000fe40000000a00 */
[----:B------:R-:W-:-:S03]  /*87a0*/  UISETP.NE.U32.AND UP1, UPT, UR8, URZ, UPT ;  /* 0x0000003f0800728c */ /* 0x000fc6000bf25070 */
[----:B------:R-:W2:Y:S01]  /*87b0*/  @P2 LDG.E R3, desc[UR40][R4.64] ;  /* 0x0000002804032981 */ /* 0x000ea2000c1e1900 */
[----:B------:R-:W-:Y:S01]  /*87c0*/  UISETP.NE.AND.EX UP1, UPT, UR9, URZ, UPT, UP1 ;  /* 0x0000003f0900728c */ /* 0x000fe2000bf25310 */
[----:B------:R-:W-:-:S05]  /*87d0*/  IMAD.U32 R0, RZ, RZ, UR4 ;  /* 0x00000004ff007e24 */ /* 0x000fca000f8e00ff */
[----:B------:R-:W-:-:S05]  /*87e0*/  PLOP3.LUT P3, PT, PT, PT, UP1, 0x80, 0x0 ;  /* 0x000000000000781c */ /* 0x000fca0003f6f018 */
[----:B------:R-:W-:Y:S02]  /*87f0*/  @UP1 ULDC.64 UR8, c[0x0][0xc08] ;  /* 0x0003020000081ab9 */ /* 0x000fe40000000a00 */
[----:B------:R-:W-:-:S06]  /*8800*/  @UP1 UIMAD.WIDE UR8, UR46, 0x4, UR8 ;  /* 0x000000042e0818a5 */ /* 0x000fcc000f8e0208 */
[----:B------:R-:W-:Y:S02]  /*8810*/  IMAD.U32 R8, RZ, RZ, UR8 ;  /* 0x00000008ff087e24 */ /* 0x000fe4000f8e00ff */
[----:B------:R-:W-:-:S05]  /*8820*/  IMAD.U32 R9, RZ, RZ, UR9 ;  /* 0x00000009ff097e24 */ /* 0x000fca000f8e00ff */
[----:B------:R1:W5:Y:S01]  /*8830*/  @P3 LDG.E R0, desc[UR40][R8.64] ;  /* 0x0000002808003981 */ /* 0x000362000c1e1900 */
[----:B0-----:R-:W-:Y:S01]  /*8840*/  ISETP.NE.AND P0, PT, R13, 0x1, PT ;  /* 0x000000010d00780c */ /* 0x001fe20003f05270 */
[----:B------:R-:W-:Y:S01]  /*8850*/  UMOV UR4, URZ ;  /* 0x0000003f00047c82 */ /* 0x000fe20008000000 */
[----:B------:R-:W-:Y:S01]  /*8860*/  USHF.R.S32.HI UR11, URZ, 0x1f, UR43 ;  /* 0x0000001f3f0b7899 */ /* 0x000fe2000801142b */
[----:B------:R-:W-:-:S10]  /*8870*/  ISETP.GE.AND P1, PT, R209, 0x80, PT ;  /* 0x00000080d100780c */ /* 0x000fd40003f26270 */
[----:B------:R-:W0:Y:S01]  /*8880*/  @P0 LDC R11, c[0x0][0xbec] ;  /* 0x0002fb00ff0b0b82 */ /* 0x000e220000000800 */
[----:B--2---:R-:W-:-:S13]  /*8890*/  @P2 R2UR UR4, R3 ;  /* 0x00000000030422ca */ /* 0x004fda00000e0000 */
[----:B------:R-:W-:Y:S01]  /*88a0*/  USHF.R.S32.HI UR10, URZ, 0x1f, UR4 ;  /* 0x0000001f3f0a7899 */ /* 0x000fe20008011404 */
[----:B01----:R-:W-:Y:S11]  /*88b0*/  @P3 BRA `(.L_x_407) ;  /* 0x0000000000103947 */ /* 0x003ff60003800000 */
[----:B------:R-:W-:Y:S05]  /*88c0*/  @!P2 BRA `(.L_x_407) ;  /* 0x00000000000ca947 */ /* 0x000fea0003800000 */
[----:B------:R-:W2:Y:S04]  /*88d0*/  LDG.E R3, desc[UR40][R4.64] ;  /* 0x0000002804037981 */ /* 0x000ea8000c1e1900 */
[----:B-----5:R-:W2:Y:S02]  /*88e0*/  LDG.E R0, desc[UR40][R4.64+0x4] ;  /* 0x0000042804007981 */ /* 0x020ea4000c1e1900 */
[----:B--2---:R-:W-:-:S07]  /*88f0*/  IMAD.IADD R0, R0, 0x1, -R3 ;  /* 0x0000000100007824 */ /* 0x004fce00078e0a03 */
.L_x_407:
[----:B------:R-:W-:Y:S01]  /*8900*/  USEL UR46, UR46, URZ, !UP0 ;  /* 0x0000003f2e2e7287 */ /* 0x000fe2000c000000 */
[----:B------:R-:W-:Y:S01]  /*8910*/  BSSY B1, `(.L_x_408) ;  /* 0x000002d000017945 */ /* 0x000fe20003800000 */
[----:B------:R-:W-:-:S03]  /*8920*/  USEL UR45, UR45, URZ, !UP0 ;  /* 0x0000003f2d2d7287 */ /* 0x000fc6000c000000 */
[----:B------:R-:W-:Y:S09]  /*8930*/  @P1 BRA `(.L_x_409) ;  /* 0x0000000000a81947 */ /* 0x000ff20003800000 */
[----:B------:R-:W0:Y:S01]  /*8940*/  S2R R4, SR_TID.X ;  /* 0x0000000000047919 */ /* 0x000e220000002100 */
[----:B------:R-:W1:Y:S01]  /*8950*/  LDC R6, c[0x0][0xbe8] ;  /* 0x0002fa00ff067b82 */ /* 0x000e620000000800 */
[----:B------:R-:W-:-:S04]  /*8960*/  IMAD.U32 R3, RZ, RZ, UR44 ;  /* 0x0000002cff037e24 */ /* 0x000fc8000f8e00ff */
[----:B0-----:R-:W-:Y:S02]  /*8970*/  IMAD R3, R3, 0x80, R4 ;  /* 0x0000008003037824 */ /* 0x001fe400078e0204 */
[----:B-1---5:R-:W-:Y:S02]  /*8980*/  IMAD R4, R0, R6, RZ ;  /* 0x0000000600047224 */ /* 0x022fe400078e02ff */
[----:B------:R-:W-:-:S05]  /*8990*/  VIADD R5, R3, 0xffffff80 ;  /* 0xffffff8003057836 */ /* 0x000fca0000000000 */
[----:B------:R-:W-:-:S13]  /*89a0*/  ISETP.GE.AND P1, PT, R5, R4, PT ;  /* 0x000000040500720c */ /* 0x000fda0003f26270 */
[----:B------:R-:W-:Y:S05]  /*89b0*/  @P1 BRA `(.L_x_409) ;  /* 0x0000000000881947 */ /* 0x000fea0003800000 */
[----:B------:R-:W-:Y:S01]  /*89c0*/  ISETP.NE.AND P1, PT, R6, 0x1, PT ;  /* 0x000000010600780c */ /* 0x000fe20003f25270 */
[----:B------:R-:W-:Y:S01]  /*89d0*/  ULDC.64 UR12, c[0x0][0xb90] ;  /* 0x0002e400000c7ab9 */ /* 0x000fe20000000a00 */
[----:B------:R-:W-:Y:S01]  /*89e0*/  UMOV UR8, UR4 ;  /* 0x0000000400087c82 */ /* 0x000fe20008000000 */
[----:B------:R-:W-:Y:S01]  /*89f0*/  UIMAD UR7, UR11, UR12, URZ ;  /* 0x0000000c0b0772a4 */ /* 0x000fe2000f8e023f */
[----:B------:R-:W-:Y:S02]  /*8a00*/  UMOV UR9, UR10 ;  /* 0x0000000a00097c82 */ /* 0x000fe40008000000 */
[----:B------:R-:W-:Y:S02]  /*8a10*/  UIMAD.WIDE.U32 UR8, UR43, UR12, UR8 ;  /* 0x0000000c2b0872a5 */ /* 0x000fe4000f8e0008 */
[----:B------:R-:W-:-:S03]  /*8a20*/  UIMAD UR7, UR43, UR13, UR7 ;  /* 0x0000000d2b0772a4 */ /* 0x000fc6000f8e0207 */
[----:B------:R-:W-:Y:S02]  /*8a30*/  ULDC.64 UR12, c[0x0][0xb98] ;  /* 0x0002e600000c7ab9 */ /* 0x000fe40000000a00 */
[----:B------:R-:W0:Y:S01]  /*8a40*/  @P1 LDC R4, c[0x0][0xbec] ;  /* 0x0002fb00ff041b82 */ /* 0x000e220000000800 */
[----:B------:R-:W-:Y:S02]  /*8a50*/  UIADD3 UR9, UR9, UR7, URZ ;  /* 0x0000000709097290 */ /* 0x000fe4000fffe03f */
[----:B------:R-:W-:Y:S02]  /*8a60*/  UIMAD UR7, UR45, UR12, URZ ;  /* 0x0000000c2d0772a4 */ /* 0x000fe4000f8e023f */
[----:B------:R-:W-:Y:S02]  /*8a70*/  UIMAD.WIDE.U32 UR8, UR46, UR12, UR8 ;  /* 0x0000000c2e0872a5 */ /* 0x000fe4000f8e0008 */
[----:B------:R-:W-:Y:S01]  /*8a80*/  UIMAD UR7, UR46, UR13, UR7 ;  /* 0x0000000d2e0772a4 */ /* 0x000fe2000f8e0207 */
[----:B------:R-:W1:Y:S02]  /*8a90*/  @P1 LDC R8, c[0x0][0xbf0] ;  /* 0x0002fc00ff081b82 */ /* 0x000e640000000800 */
[----:B------:R-:W-:Y:S01]  /*8aa0*/  ULDC.64 UR12, c[0x0][0xb88] ;  /* 0x0002e200000c7ab9 */ /* 0x000fe20000000a00 */
[----:B0-----:R-:W-:-:S04]  /*8ab0*/  @P1 IMAD.HI.U32 R3, R5, R4, RZ ;  /* 0x0000000405031227 */ /* 0x001fc800078e00ff */
[----:B------:R-:W-:Y:S01]  /*8ac0*/  IMAD.MOV.U32 R4, RZ, RZ, R5 ;  /* 0x000000ffff047224 */ /* 0x000fe200078e0005 */
[----:B-1----:R-:W-:Y:S01]  /*8ad0*/  @P1 SHF.R.U32.HI R4, RZ, R8, R3 ;  /* 0x00000008ff041219 */ /* 0x002fe20000011603 */
[----:B------:R-:W-:-:S04]  /*8ae0*/  IMAD.U32 R8, RZ, RZ, UR7 ;  /* 0x00000007ff087e24 */ /* 0x000fc8000f8e00ff */
[----:B------:R-:W-:-:S04]  /*8af0*/  IMAD.MOV R3, RZ, RZ, -R4 ;  /* 0x000000ffff037224 */ /* 0x000fc800078e0a04 */
[----:B------:R-:W-:Y:S01]  /*8b00*/  IMAD R3, R6, R3, R5 ;  /* 0x0000000306037224 */ /* 0x000fe200078e0205 */
[----:B------:R-:W-:Y:S02]  /*8b10*/  SHF.R.S32.HI R5, RZ, 0x1f, R4 ;  /* 0x0000001fff057819 */ /* 0x000fe40000011404 */
[----:B------:R-:W-:Y:S02]  /*8b20*/  IADD3 R4, P1, R4, UR8, RZ ;  /* 0x0000000804047c10 */ /* 0x000fe4000ff3e0ff */
[----:B------:R-:W-:Y:S02]  /*8b30*/  SHF.R.S32.HI R6, RZ, 0x1f, R3 ;  /* 0x0000001fff067819 */ /* 0x000fe40000011403 */
[----:B------:R-:W-:Y:S01]  /*8b40*/  IADD3.X R5, R5, UR9, R8, P1, !PT ;  /* 0x0000000905057c10 */ /* 0x000fe20008ffe408 */
[----:B------:R-:W-:Y:S02]  /*8b50*/  ULDC.64 UR8, c[0x0][0xb50] ;  /* 0x0002d40000087ab9 */ /* 0x000fe40000000a00 */
[----:B------:R-:W-:-:S02]  /*8b60*/  IMAD R6, R6, UR12, RZ ;  /* 0x0000000c06067c24 */ /* 0x000fc4000f8e02ff */
[----:B------:R-:W-:-:S04]  /*8b70*/  IMAD.WIDE.U32 R4, R3, UR12, R4 ;  /* 0x0000000c03047c25 */ /* 0x000fc8000f8e0004 */
[----:B------:R-:W-:Y:S01]  /*8b80*/  IMAD R9, R3, UR13, R6 ;  /* 0x0000000d03097c24 */ /* 0x000fe2000f8e0206 */
[----:B------:R-:W-:-:S03]  /*8b90*/  LEA R8, P1, R4, UR8, 0x2 ;  /* 0x0000000804087c11 */ /* 0x000fc6000f8210ff */
[----:B------:R-:W-:-:S05]  /*8ba0*/  IMAD.IADD R3, R5, 0x1, R9 ;  /* 0x0000000105037824 */ /* 0x000fca00078e0209 */
[----:B------:R-:W-:Y:S01]  /*8bb0*/  LEA.HI.X R9, R4, UR9, R3, 0x2, P1 ;  /* 0x0000000904097c11 */ /* 0x000fe200088f1403 */
[----:B------:R-:W-:-:S05]  /*8bc0*/  IMAD.MOV.U32 R3, RZ, RZ, -0x800000 ;  /* 0xff800000ff037424 */ /* 0x000fca00078e00ff */
[----:B------:R0:W-:Y:S02]  /*8bd0*/  STG.E desc[UR40][R8.64], R3 ;  /* 0x0000000308007986 */ /* 0x0001e4000c101928 */
.L_x_409:
[----:B------:R-:W-:Y:S05]  /*8be0*/  BSYNC B1 ;  /* 0x0000000000017941 */ /* 0x000fea0003800000 */
.L_x_408:
[----:B------:R-:W1:Y:S01]  /*8bf0*/  @P0 LDC R5, c[0x0][0xbf0] ;  /* 0x0002fc00ff050b82 */ /* 0x000e620000000800 */
[----:B------:R-:W-:Y:S01]  /*8c00*/  ULDC.64 UR12, c[0x0][0xaa0] ;  /* 0x0002a800000c7ab9 */ /* 0x000fe20000000a00 */
[----:B0-----:R-:W-:Y:S01]  /*8c10*/  IMAD R3, R19, 0x20, R22 ;  /* 0x0000002013037824 */ /* 0x001fe200078e0216 */
[----:B------:R-:W-:Y:S01]  /*8c20*/  UIMAD UR7, UR10, UR12, URZ ;  /* 0x0000000c0a0772a4 */ /* 0x000fe2000f8e023f */
[----:B------:R-:W-:Y:S01]  /*8c30*/  IMAD.U32 R8, RZ, RZ, UR44 ;  /* 0x0000002cff087e24 */ /* 0x000fe2000f8e00ff */
[----:B------:R-:W-:Y:S01]  /*8c40*/  UIMAD.WIDE.U32 UR8, UR4, UR12, URZ ;  /* 0x0000000c040872a5 */ /* 0x000fe2000f8e003f */
[----:B------:R-:W-:Y:S01]  /*8c50*/  IMAD.U32 R15, RZ, RZ, UR44 ;  /* 0x0000002cff0f7e24 */ /* 0x000fe2000f8e00ff */
[----:B------:R-:W-:Y:S01]  /*8c60*/  UIMAD UR7, UR4, UR13, UR7 ;  /* 0x0000000d040772a4 */ /* 0x000fe2000f8e0207 */
[----:B------:R-:W-:Y:S01]  /*8c70*/  IMAD R8, R8, 0x80, R3 ;  /* 0x0000008008087824 */ /* 0x000fe200078e0203 */
[----:B------:R-:W-:Y:S01]  /*8c80*/  BSSY B1, `(.L_x_410) ;  /* 0x000003e000017945 */ /* 0x000fe20003800000 */
[----:B------:R-:W-:Y:S01]  /*8c90*/  ULDC.64 UR12, c[0x0][0xae8] ;  /* 0x0002ba00000c7ab9 */ /* 0x000fe20000000a00 */
[----:B------:R-:W-:Y:S01]  /*8ca0*/  UIADD3 UR9, UR9, UR7, URZ ;  /* 0x0000000709097290 */ /* 0x000fe2000fffe03f */
[----:B------:R-:W-:Y:S01]  /*8cb0*/  @P0 IMAD.HI.U32 R4, R8, R11, RZ ;  /* 0x0000000b08040227 */ /* 0x000fe200078e00ff */
[----:B------:R-:W-:-:S02]  /*8cc0*/  UIMAD UR4, UR11, UR12, URZ ;  /* 0x0000000c0b0472a4 */ /* 0x000fc4000f8e023f */
[----:B------:R-:W-:Y:S01]  /*8cd0*/  UIMAD.WIDE.U32 UR8, UR43, UR12, UR8 ;  /* 0x0000000c2b0872a5 */ /* 0x000fe2000f8e0008 */
[----:B------:R-:W-:Y:S01]  /*8ce0*/  IMAD.MOV.U32 R3, RZ, RZ, R8 ;  /* 0x000000ffff037224 */ /* 0x000fe200078e0008 */
[----:B------:R-:W-:Y:S01]  /*8cf0*/  UIMAD UR4, UR43, UR13, UR4 ;  /* 0x0000000d2b0472a4 */ /* 0x000fe2000f8e0204 */
[----:B------:R-:W-:-:S03]  /*8d00*/  ULDC.64 UR10, c[0x0][0xaf0] ;  /* 0x0002bc00000a7ab9 */ /* 0x000fc60000000a00 */
[----:B------:R-:W-:Y:S02]  /*8d10*/  UIADD3 UR9, UR9, UR4, URZ ;  /* 0x0000000409097290 */ /* 0x000fe4000fffe03f */
[----:B------:R-:W-:Y:S01]  /*8d20*/  UIMAD UR4, UR45, UR10, URZ ;  /* 0x0000000a2d0472a4 */ /* 0x000fe2000f8e023f */
[----:B-1----:R-:W-:Y:S01]  /*8d30*/  @P0 SHF.R.U32.HI R3, RZ, R5, R4 ;  /* 0x00000005ff030219 */ /* 0x002fe20000011604 */
[----:B------:R-:W-:Y:S02]  /*8d40*/  UIMAD.WIDE.U32 UR8, UR46, UR10, UR8 ;  /* 0x0000000a2e0872a5 */ /* 0x000fe4000f8e0008 */
[----:B------:R-:W-:Y:S01]  /*8d50*/  UIMAD UR4, UR46, UR11, UR4 ;  /* 0x0000000b2e0472a4 */ /* 0x000fe2000f8e0204 */
[--C-:B------:R-:W-:Y:S01]  /*8d60*/  SHF.R.S32.HI R4, RZ, 0x1f, R3.reuse ;  /* 0x0000001fff047819 */ /* 0x100fe20000011403 */
[----:B------:R-:W-:Y:S01]  /*8d70*/  IMAD.MOV R9, RZ, RZ, -R3 ;  /* 0x000000ffff097224 */ /* 0x000fe200078e0a03 */
[----:B------:R-:W-:Y:S01]  /*8d80*/  ULDC.64 UR10, c[0x0][0xae0] ;  /* 0x0002b800000a7ab9 */ /* 0x000fe20000000a00 */
[----:B------:R-:W-:-:S02]  /*8d90*/  UIADD3 UR4, UR9, UR4, URZ ;  /* 0x0000000409047290 */ /* 0x000fc4000fffe03f */
[----:B------:R-:W-:Y:S02]  /*8da0*/  IMAD.U32 R5, RZ, RZ, UR9 ;  /* 0x00000009ff057e24 */ /* 0x000fe4000f8e00ff */
[----:B------:R-:W-:Y:S02]  /*8db0*/  IMAD R6, R4, UR10, RZ ;  /* 0x0000000a04067c24 */ /* 0x000fe4000f8e02ff */
[----:B------:R-:W-:Y:S01]  /*8dc0*/  IMAD.U32 R4, RZ, RZ, UR8 ;  /* 0x00000008ff047e24 */ /* 0x000fe2000f8e00ff */
[----:B------:R-:W-:Y:S01]  /*8dd0*/  ULDC.64 UR8, c[0x0][0xad8] ;  /* 0x0002b60000087ab9 */ /* 0x000fe20000000a00 */
[----:B------:R-:W-:Y:S02]  /*8de0*/  IMAD.U32 R5, RZ, RZ, UR4 ;  /* 0x00000004ff057e24 */ /* 0x000fe4000f8e00ff */
[----:B------:R-:W-:Y:S02]  /*8df0*/  IMAD R9, R13, R9, R8 ;  /* 0x000000090d097224 */ /* 0x000fe400078e0208 */
[----:B------:R-:W-:-:S02]  /*8e00*/  IMAD R11, R3, UR11, R6 ;  /* 0x0000000b030b7c24 */ /* 0x000fc4000f8e0206 */
[----:B------:R-:W-:Y:S01]  /*8e10*/  IMAD.WIDE.U32 R4, R3, UR10, R4 ;  /* 0x0000000a03047c25 */ /* 0x000fe2000f8e0004 */
[----:B------:R-:W-:-:S03]  /*8e20*/  SHF.R.S32.HI R3, RZ, 0x1f, R9 ;  /* 0x0000001fff037819 */ /* 0x000fc60000011409 */
[----:B------:R-:W-:Y:S02]  /*8e30*/  IMAD.IADD R5, R5, 0x1, R11 ;  /* 0x0000000105057824 */ /* 0x000fe400078e020b */
[----:B------:R-:W-:Y:S02]  /*8e40*/  IMAD R6, R3, UR8, RZ ;  /* 0x0000000803067c24 */ /* 0x000fe4000f8e02ff */
[----:B------:R-:W-:Y:S02]  /*8e50*/  IMAD R8, R15, 0x80, R22 ;  /* 0x000000800f087824 */ /* 0x000fe400078e0216 */
[----:B-----5:R-:W-:Y:S02]  /*8e60*/  IMAD R13, R0, R13, RZ ;  /* 0x0000000d000d7224 */ /* 0x020fe400078e02ff */
[C---:B------:R-:W-:Y:S02]  /*8e70*/  IMAD R3, R9.reuse, UR9, R6 ;  /* 0x0000000909037c24 */ /* 0x040fe4000f8e0206 */
[----:B------:R-:W-:Y:S01]  /*8e80*/  IMAD.WIDE.U32 R4, R9, UR8, R4 ;  /* 0x0000000809047c25 */ /* 0x000fe2000f8e0004 */
[----:B------:R-:W-:Y:S01]  /*8e90*/  ISETP.GE.AND P2, PT, R8, R13, PT ;  /* 0x0000000d0800720c */ /* 0x000fe20003f46270 */
[----:B------:R-:W-:-:S02]  /*8ea0*/  ULDC.64 UR8, c[0x0][0xa80] ;  /* 0x0002a00000087ab9 */ /* 0x000fc40000000a00 */
[----:B------:R-:W-:Y:S01]  /*8eb0*/  IMAD.IADD R3, R5, 0x1, R3 ;  /* 0x0000000105037824 */ /* 0x000fe200078e0203 */
[----:B------:R-:W-:Y:S01]  /*8ec0*/  LEA R6, P3, R4, UR8, 0x1 ;  /* 0x0000000804067c11 */ /* 0x000fe2000f8608ff */
[----:B------:R-:W-:-:S03]  /*8ed0*/  VIADD R0, R8, 0x20 ;  /* 0x0000002008007836 */ /* 0x000fc60000000000 */
[----:B------:R-:W-:Y:S01]  /*8ee0*/  LEA.HI.X R3, R4, UR9, R3, 0x1, P3 ;  /* 0x0000000904037c11 */ /* 0x000fe200098f0c03 */
[----:B------:R0:W1:Y:S01]  /*8ef0*/  SHFL.IDX PT, R9, R6, RZ, 0x181f ;  /* 0x00181fff06097589 */ /* 0x00006200000e0000 */
[-C--:B------:R-:W-:Y:S01]  /*8f00*/  ISETP.GE.AND P1, PT, R0, R13.reuse, PT ;  /* 0x0000000d0000720c */ /* 0x080fe20003f26270 */
[----:B------:R-:W-:Y:S02]  /*8f10*/  VIADD R0, R8, 0x40 ;  /* 0x0000004008007836 */ /* 0x000fe40000000000 */
[----:B------:R0:W2:Y:S03]  /*8f20*/  SHFL.IDX PT, R5, R3, RZ, 0x181f ;  /* 0x00181fff03057589 */ /* 0x0000a600000e0000 */
        /* <DEDUP_REMOVED lines=10> */
[----:B------:R3:W-:Y:S01]  /*8fd0*/  @!P5 ST.E.128 desc[UR40][R10.64], RZ ;  /* 0x000000ff0a00d985 */ /* 0x0007e2000c101d28 */
[----:B------:R-:W-:Y:S02]  /*8fe0*/  @!P4 LEA.HI.X R15, R17, R5, R207, 0x1, P6 ;  /* 0x00000005110fc211 */ /* 0x000fe400030f0ccf */
[----:B------:R-:W-:-:S03]  /*8ff0*/  @!P3 LEA R20, P6, R16, R9, 0x1 ;  /* 0x000000091014b211 */ /* 0x000fc600078c08ff */
[----:B------:R3:W-:Y:S01]  /*9000*/  @!P4 ST.E.128 desc[UR40][R14.64], RZ ;  /* 0x000000ff0e00c985 */ /* 0x0007e2000c101d28 */
[----:B------:R-:W-:Y:S02]  /*9010*/  @!P3 LEA.HI.X R21, R16, R5, R206, 0x1, P6 ;  /* 0x000000051015b211 */ /* 0x000fe400030f0cce */
[----:B------:R-:W-:-:S03]  /*9020*/  @!P2 LEA R4, P6, R18, R9, 0x1 ;  /* 0x000000091204a211 */ /* 0x000fc600078c08ff */
[----:B------:R3:W-:Y:S01]  /*9030*/  @!P3 ST.E.128 desc[UR40][R20.64], RZ ;  /* 0x000000ff1400b985 */ /* 0x0007e2000c101d28 */
[----:B------:R-:W-:-:S05]  /*9040*/  @!P2 LEA.HI.X R5, R18, R5, R205, 0x1, P6 ;  /* 0x000000051205a211 */ /* 0x000fca00030f0ccd */
[----:B------:R3:W-:Y:S04]  /*9050*/  @!P2 ST.E.128 desc[UR40][R4.64], RZ ;  /* 0x000000ff0400a985 */ /* 0x0007e8000c101d28 */
.L_x_411:
[----:B------:R-:W-:Y:S05]  /*9060*/  BSYNC B1 ;  /* 0x0000000000017941 */ /* 0x000fea0003800000 */
.L_x_410:
[----:B--23--:R2:W3:Y:S01]  /*9070*/  SHFL.IDX PT, R5, R3, 0x1, 0x181f ;  /* 0x00381f0003057f89 */ /* 0x00c4e200000e0000 */
[----:B------:R-:W-:Y:S03]  /*9080*/  BSSY B1, `(.L_x_412) ;  /* 0x0000014000017945 */ /* 0x000fe60003800000 */
[----:B-1----:R2:W1:Y:S01]  /*9090*/  SHFL.IDX PT, R9, R6, 0x1, 0x181f ;  /* 0x00381f0006097f89 */ /* 0x00246200000e0000 */
[----:B------:R-:W-:Y:S05]  /*90a0*/  @P1 BRA `(.L_x_413) ;  /* 0x0000000000441947 */ /* 0x000fea0003800000 */
[----:B------:R-:W-:Y:S02]  /*90b0*/  ULDC UR4, c[0x0][0xac8] ;  /* 0x0002b20000047ab9 */ /* 0x000fe40000000800 */
[----:B------:R-:W-:Y:S02]  /*90c0*/  ISETP.GE.AND P4, PT, R2, UR4, PT ;  /* 0x0000000402007c0c */ /* 0x000fe4000bf86270 */
[----:B------:R-:W-:Y:S02]  /*90d0*/  ISETP.GE.AND P3, PT, R17, UR4, PT ;  /* 0x0000000411007c0c */ /* 0x000fe4000bf66270 */
[----:B------:R-:W-:Y:S02]  /*90e0*/  ISETP.GE.AND P2, PT, R16, UR4, PT ;  /* 0x0000000410007c0c */ /* 0x000fe4000bf46270 */
[----:B------:R-:W-:-:S07]  /*90f0*/  ISETP.GE.AND P1, PT, R18, UR4, PT ;  /* 0x0000000412007c0c */ /* 0x000fce000bf26270 */
[CC--:B-1----:R-:W-:Y:S02]  /*9100*/  @!P4 LEA R10, P6, R2.reuse, R9.reuse, 0x1 ;  /* 0x00000009020ac211 */ /* 0x0c2fe400078c08ff */
[C---:B------:R-:W-:Y:S02]  /*9110*/  @!P3 LEA R14, P5, R17.reuse, R9, 0x1 ;  /* 0x00000009110eb211 */ /* 0x040fe400078a08ff */
[----:B---3--:R-:W-:Y:S02]  /*9120*/  @!P4 LEA.HI.X R11, R2, R5, R208, 0x1, P6 ;  /* 0x00000005020bc211 */ /* 0x008fe400030f0cd0 */
[----:B------:R-:W-:Y:S02]  /*9130*/  @!P2 LEA R20, P6, R16, R9, 0x1 ;  /* 0x000000091014a211 */ /* 0x000fe400078c08ff */
[----:B------:R-:W-:Y:S01]  /*9140*/  @!P3 LEA.HI.X R15, R17, R5, R207, 0x1, P5 ;  /* 0x00000005110fb211 */ /* 0x000fe200028f0ccf */
[----:B------:R4:W-:Y:S01]  /*9150*/  @!P4 ST.E.128 desc[UR40][R10.64], RZ ;  /* 0x000000ff0a00c985 */ /* 0x0009e2000c101d28 */
[----:B------:R-:W-:-:S02]  /*9160*/  @!P1 LEA R4, P5, R18, R9, 0x1 ;  /* 0x0000000912049211 */ /* 0x000fc400078a08ff */
[-C--:B------:R-:W-:Y:S01]  /*9170*/  @!P2 LEA.HI.X R21, R16, R5.reuse, R206, 0x1, P6 ;  /* 0x000000051015a211 */ /* 0x080fe200030f0cce */
[----:B------:R4:W-:Y:S01]  /*9180*/  @!P3 ST.E.128 desc[UR40][R14.64], RZ ;  /* 0x000000ff0e00b985 */ /* 0x0009e2000c101d28 */
[----:B------:R-:W-:-:S03]  /*9190*/  @!P1 LEA.HI.X R5, R18, R5, R205, 0x1, P5 ;  /* 0x0000000512059211 */ /* 0x000fc600028f0ccd */
[----:B------:R4:W-:Y:S04]  /*91a0*/  @!P2 ST.E.128 desc[UR40][R20.64], RZ ;  /* 0x000000ff1400a985 */ /* 0x0009e8000c101d28 */
[----:B------:R4:W-:Y:S02]  /*91b0*/  @!P1 ST.E.128 desc[UR40][R4.64], RZ ;  /* 0x000000ff04009985 */ /* 0x0009e4000c101d28 */
.L_x_413:
[----:B------:R-:W-:Y:S05]  /*91c0*/  BSYNC B1 ;  /* 0x0000000000017941 */ /* 0x000fea0003800000 */
.L_x_412:
[----:B---34-:R3:W4:Y:S01]  /*91d0*/  SHFL.IDX PT, R5, R3, 0x2, 0x181f ;  /* 0x00581f0003057f89 */ /* 0x01872200000e0000 */
        /* <DEDUP_REMOVED lines=8> */
[-C--:B-1----:R-:W-:Y:S02]  /*9260*/  @!P3 LEA R10, P6, R2, R9.reuse, 0x1 ;  /* 0x00000009020ab211 */ /* 0x082fe400078c08ff */
[CC--:B------:R-:W-:Y:S02]  /*9270*/  @!P2 LEA R14, P5, R17.reuse, R9.reuse, 0x1 ;  /* 0x00000009110ea211 */ /* 0x0c0fe400078a08ff */
[----:B------:R-:W-:Y:S02]  /*9280*/  @!P1 LEA R20, P4, R16, R9, 0x1 ;  /* 0x0000000910149211 */ /* 0x000fe400078808ff */
[----:B----4-:R-:W-:Y:S02]  /*9290*/  @!P3 LEA.HI.X R11, R2, R5, R208, 0x1, P6 ;  /* 0x00000005020bb211 */ /* 0x010fe400030f0cd0 */
[----:B------:R-:W-:Y:S02]  /*92a0*/  @!P0 LEA R4, P6, R18, R9, 0x1 ;  /* 0x0000000912048211 */ /* 0x000fe400078c08ff */
[-C--:B------:R-:W-:Y:S01]  /*92b0*/  @!P2 LEA.HI.X R15, R17, R5.reuse, R207, 0x1, P5 ;  /* 0x00000005110fa211 */ /* 0x080fe200028f0ccf */
[----:B------:R1:W-:Y:S01]  /*92c0*/  @!P3 ST.E.128 desc[UR40][R10.64], RZ ;  /* 0x000000ff0a00b985 */ /* 0x0003e2000c101d28 */
[----:B------:R-:W-:-:S02]  /*92d0*/  @!P1 LEA.HI.X R21, R16, R5, R206, 0x1, P4 ;  /* 0x0000000510159211 */ /* 0x000fc400020f0cce */
[----:B------:R-:W-:Y:S01]  /*92e0*/  @!P0 LEA.HI.X R5, R18, R5, R205, 0x1, P6 ;  /* 0x0000000512058211 */ /* 0x000fe200030f0ccd */
[----:B------:R1:W-:Y:S04]  /*92f0*/  @!P2 ST.E.128 desc[UR40][R14.64], RZ ;  /* 0x000000ff0e00a985 */ /* 0x0003e8000c101d28 */
[----:B------:R1:W-:Y:S04]  /*9300*/  @!P1 ST.E.128 desc[UR40][R20.64], RZ ;  /* 0x000000ff14009985 */ /* 0x0003e8000c101d28 */
[----:B------:R1:W-:Y:S02]  /*9310*/  @!P0 ST.E.128 desc[UR40][R4.64], RZ ;  /* 0x000000ff04008985 */ /* 0x0003e4000c101d28 */
.L_x_415:
[----:B------:R-:W-:Y:S05]  /*9320*/  BSYNC B1 ;  /* 0x0000000000017941 */ /* 0x000fea0003800000 */
.L_x_414:
[----:B------:R-:W-:Y:S01]  /*9330*/  VIADD R0, R8, 0x60 ;  /* 0x0000006008007836 */ /* 0x000fe20000000000 */
[----:B0-23--:R-:W0:Y:S04]  /*9340*/  SHFL.IDX PT, R3, R3, 0x3, 0x181f ;  /* 0x00781f0003037f89 */ /* 0x00de2800000e0000 */
[----:B------:R-:W-:Y:S01]  /*9350*/  ISETP.GE.AND P0, PT, R0, R13, PT ;  /* 0x0000000d0000720c */ /* 0x000fe20003f06270 */
[----:B-1--4-:R1:W2:-:S12]  /*9360*/  SHFL.IDX PT, R5, R6, 0x3, 0x181f ;  /* 0x00781f0006057f89 */ /* 0x01229800000e0000 */
[----:B-1----:R-:W-:Y:S05]  /*9370*/  @P0 BRA `(.L_x_406) ;  /* 0x0000000000440947 */ /* 0x002fea0003800000 */
[----:B------:R-:W-:Y:S02]  /*9380*/  ULDC UR4, c[0x0][0xac8] ;  /* 0x0002b20000047ab9 */ /* 0x000fe40000000800 */
[----:B------:R-:W-:Y:S02]  /*9390*/  ISETP.GE.AND P3, PT, R2, UR4, PT ;  /* 0x0000000402007c0c */ /* 0x000fe4000bf66270 */
[----:B------:R-:W-:Y:S02]  /*93a0*/  ISETP.GE.AND P2, PT, R17, UR4, PT ;  /* 0x0000000411007c0c */ /* 0x000fe4000bf46270 */
[----:B------:R-:W-:Y:S02]  /*93b0*/  ISETP.GE.AND P1, PT, R16, UR4, PT ;  /* 0x0000000410007c0c */ /* 0x000fe4000bf26270 */
[----:B------:R-:W-:-:S07]  /*93c0*/  ISETP.GE.AND P0, PT, R18, UR4, PT ;  /* 0x0000000412007c0c */ /* 0x000fce000bf06270 */
[-C--:B--2---:R-:W-:Y:S02]  /*93d0*/  @!P3 LEA R8, P6, R2, R5.reuse, 0x1 ;  /* 0x000000050208b211 */ /* 0x084fe400078c08ff */
[CC--:B------:R-:W-:Y:S02]  /*93e0*/  @!P2 LEA R10, P5, R17.reuse, R5.reuse, 0x1 ;  /* 0x00000005110aa211 */ /* 0x0c0fe400078a08ff */
[----:B------:R-:W-:Y:S02]  /*93f0*/  @!P1 LEA R12, P4, R16, R5, 0x1 ;  /* 0x00000005100c9211 */ /* 0x000fe400078808ff */
[----:B0-----:R-:W-:Y:S02]  /*9400*/  @!P3 LEA.HI.X R9, R2, R3, R208, 0x1, P6 ;  /* 0x000000030209b211 */ /* 0x001fe400030f0cd0 */
        /* <DEDUP_REMOVED lines=8> */
.L_x_406:
[----:B------:R-:W-:Y:S05]  /*9490*/  BSYNC B0 ;  /* 0x0000000000007941 */ /* 0x000fea0003800000 */
.L_x_397:
[----:B------:R-:W-:Y:S02]  /*94a0*/  ULDC UR4, c[0x0][0xc3c] ;  /* 0x00030f0000047ab9 */ /* 0x000fe40000000800 */
[----:B------:R-:W-:-:S13]  /*94b0*/  ISETP.GE.AND P0, PT, R7, UR4, PT ;  /* 0x0000000407007c0c */ /* 0x000fda000bf06270 */
[----:B------:R-:W-:Y:S05]  /*94c0*/  @!P0 BRA `(.L_x_416) ;  /* 0xffffff7800648947 */ /* 0x000fea000383ffff */
[----:B------:R-:W-:Y:S05]  /*94d0*/  EXIT ;  /* 0x000000000000794d */ /* 0x000fea0003800000 */
.L_x_373:
[----:B------:R-:W-:-:S08]  /*94e0*/  NOP ;  /* 0x0000000000007918 */ /* 0x000fd00000000000 */
[----:B------:R-:W0:-:S00]  /*94f0*/  USETMAXREG.DEALLOC.CTAPOOL 0x18 ;  /* 0x00000018000079c8 */ /* 0x000e0000080e0500 */
[----:B0-----:R-:W-:-:S06]  /*9500*/  LOP3.LUT R0, R0, 0x3, RZ, 0xc0, !PT ;  /* 0x0000000300007812 */ /* 0x001fcc00078ec0ff */
[----:B------:R-:W0:Y:S02]  /*9510*/  SHFL.IDX PT, R0, R0, RZ, 0x1f ;  /* 0x00001fff00007589 */ /* 0x000e2400000e0000 */
[----:B0-----:R-:W-:Y:S01]  /*9520*/  ISETP.NE.AND P0, PT, R0, RZ, PT ;  /* 0x000000ff0000720c */ /* 0x001fe20003f05270 */
[----:B------:R-:W-:-:S03]  /*9530*/  IMAD.MOV.U32 R0, RZ, RZ, RZ ;  /* 0x000000ffff007224 */ /* 0x000fc600078e00ff */
[----:B------:R-:W-:-:S05]  /*9540*/  P2R R2, PR, RZ, 0x1 ;  /* 0x00000001ff027803 */ /* 0x000fca0000000000 */
[----:B------:R0:W-:Y:S04]  /*9550*/  STL [R1+0x58], R2 ;  /* 0x0000580201007387 */ /* 0x0001e80000100800 */
[----:B------:R-:W-:Y:S05]  /*9560*/  @!P0 BRA `(.L_x_417) ;  /* 0x00000000001c8947 */ /* 0x000fea0003800000 */
[----:B------:R-:W1:Y:S08]  /*9570*/  S2UR UR5, SR_CgaCtaId ;  /* 0x00000000000579c3 */ /* 0x000e700000008800 */
[----:B------:R-:W-:Y:S06]  /*9580*/  BAR.SYNC.DEFER_BLOCKING 0x5, 0x180 ;  /* 0x0146000000007b1d */ /* 0x000fec0000010000 */
[----:B------:R-:W-:-:S02]  /*9590*/  UMOV UR4, 0x400 ;  /* 0x0000040000047882 */ /* 0x000fc40000000000 */
[----:B-1----:R-:W-:-:S09]  /*95a0*/  ULEA UR4, UR5, UR4, 0x18 ;  /* 0x0000000405047291 */ /* 0x002fd2000f8ec03f */
[----:B------:R-:W1:Y:S01]  /*95b0*/  LDS.128 R16, [UR4+0x228d0] ;  /* 0x0228d004ff107984 */ /* 0x000e620008000c00 */
[----:B------:R-:W-:Y:S06]  /*95c0*/  BAR.ARV 0x4, 0x180 ;  /* 0x0106000000007b1d */ /* 0x000fec0000002000 */
[----:B------:R-:W-:Y:S05]  /*95d0*/  BRA `(.L_x_418) ;  /* 0x0000000400fc7947 */ /* 0x000fea0003800000 */
.L_x_417:
[----:B0-----:R-:W0:Y:S01]  /*95e0*/  S2R R2, SR_TID.X ;  /* 0x0000000000027919 */ /* 0x001e220000002100 */
[----:B------:R-:W-:Y:S01]  /*95f0*/  ULDC UR4, c[0x0][0xc3c] ;  /* 0x00030f0000047ab9 */ /* 0x000fe20000000800 */
[----:B------:R-:W1:Y:S01]  /*9600*/  S2UR UR6, SR_CTAID.X ;  /* 0x00000000000679c3 */ /* 0x000e620000002500 */
[----:B------:R-:W-:Y:S01]  /*9610*/  ULDC UR5, c[0x0][0xc38] ;  /* 0x00030e0000057ab9 */ /* 0x000fe20000000800 */
[----:B0-----:R-:W-:-:S04]  /*9620*/  LOP3.LUT R5, R2, 0x1f, RZ, 0xc0, !PT ;  /* 0x0000001f02057812 */ /* 0x001fc800078ec0ff */
[----:B------:R-:W-:-:S04]  /*9630*/  ISETP.NE.AND P0, PT, R5, 0x1f, PT ;  /* 0x0000001f0500780c */ /* 0x000fc80003f05270 */
[----:B------:R-:W-:-:S13]  /*9640*/  ISETP.GE.OR P1, PT, R5, UR4, !P0 ;  /* 0x0000000405007c0c */ /* 0x000fda000c726670 */
[----:B------:R-:W0:Y:S02]  /*9650*/  @!P1 LDC.64 R2, c[0x0][0xc80] ;  /* 0x00032000ff029b82 */ /* 0x000e240000000a00 */
[----:B0-----:R-:W-:-:S05]  /*9660*/  @!P1 IMAD.WIDE.U32 R2, R5, 0x4, R2 ;  /* 0x0000000405029825 */ /* 0x001fca00078e0002 */
[----:B------:R-:W2:Y:S01]  /*9670*/  @!P1 LDG.E R0, desc[UR40][R2.64] ;  /* 0x0000002802009981 */ /* 0x000ea2000c1e1900 */
[C---:B------:R-:W-:Y:S01]  /*9680*/  ISETP.NE.AND P1, PT, R5.reuse, RZ, PT ;  /* 0x000000ff0500720c */ /* 0x040fe20003f25270 */
[----:B------:R-:W-:Y:S01]  /*9690*/  UMOV UR4, URZ ;  /* 0x0000003f00047c82 */ /* 0x000fe20008000000 */
[C---:B------:R-:W-:Y:S01]  /*96a0*/  ISETP.GE.U32.AND P2, PT, R5.reuse, 0x2, PT ;  /* 0x000000020500780c */ /* 0x040fe20003f46070 */
[----:B------:R-:W-:Y:S01]  /*96b0*/  IMAD.MOV.U32 R16, RZ, RZ, RZ ;  /* 0x000000ffff107224 */ /* 0x000fe200078e00ff */
[C---:B------:R-:W-:Y:S02]  /*96c0*/  ISETP.GE.U32.AND P3, PT, R5.reuse, 0x4, PT ;  /* 0x000000040500780c */ /* 0x040fe40003f66070 */
[C---:B------:R-:W-:Y:S02]  /*96d0*/  ISETP.GE.U32.AND P4, PT, R5.reuse, 0x8, PT ;  /* 0x000000080500780c */ /* 0x040fe40003f86070 */
[----:B------:R-:W-:Y:S01]  /*96e0*/  ISETP.GE.U32.AND P5, PT, R5, 0x10, PT ;  /* 0x000000100500780c */ /* 0x000fe20003fa6070 */
[----:B--2---:R-:W0:Y:S02]  /*96f0*/  SHFL.UP PT, R4, R0, 0x1, RZ ;  /* 0x0420000000047989 */ /* 0x004e2400000e00ff */
[----:B0-----:R-:W-:-:S05]  /*9700*/  SEL R7, R4, RZ, P1 ;  /* 0x000000ff04077207 */ /* 0x001fca0000800000 */
[----:B------:R-:W-:-:S05]  /*9710*/  IMAD.IADD R7, R0, 0x1, R7 ;  /* 0x0000000100077824 */ /* 0x000fca00078e0207 */
[----:B------:R-:W0:Y:S02]  /*9720*/  SHFL.UP PT, R4, R7, 0x2, RZ ;  /* 0x0440000007047989 */ /* 0x000e2400000e00ff */
        /* <DEDUP_REMOVED lines=11> */
[----:B------:R-:W0:Y:S02]  /*97e0*/  SHFL.IDX PT, R4, R2, 0x1f, 0x1f ;  /* 0x03e01f0002047f89 */ /* 0x000e2400000e0000 */
[----:B0-----:R-:W-:-:S04]  /*97f0*/  IMAD R4, R4, UR5, RZ ;  /* 0x0000000504047c24 */ /* 0x001fc8000f8e02ff */
[----:B------:R-:W-:Y:S01]  /*9800*/  IMAD.MOV.U32 R7, RZ, RZ, R4 ;  /* 0x000000ffff077224 */ /* 0x000fe200078e0004 */
[----:B-1----:R-:W-:-:S13]  /*9810*/  ISETP.GT.AND P6, PT, R4, UR6, PT ;  /* 0x0000000604007c0c */ /* 0x002fda000bfc4270 */
[----:B------:R-:W-:Y:S05]  /*9820*/  @P6 BRA `(.L_x_419) ;  /* 0x0000000000a06947 */ /* 0x000fea0003800000 */
[----:B------:R-:W0:Y:S01]  /*9830*/  LDC R6, c[0x0][0xc3c] ;  /* 0x00030f00ff067b82 */ /* 0x000e220000000800 */
[----:B------:R-:W-:Y:S01]  /*9840*/  IMAD.MOV.U32 R4, RZ, RZ, R7 ;  /* 0x000000ffff047224 */ /* 0x000fe200078e0007 */
[----:B------:R-:W-:Y:S01]  /*9850*/  UMOV UR4, URZ ;  /* 0x0000003f00047c82 */ /* 0x000fe20008000000 */
[----:B------:R-:W-:Y:S01]  /*9860*/  ULDC UR7, c[0x0][0xc3c] ;  /* 0x00030f0000077ab9 */ /* 0x000fe20000000800 */
[----:B------:R-:W-:-:S05]  /*9870*/  ULDC UR5, c[0x0][0xc38] ;  /* 0x00030e0000057ab9 */ /* 0x000fca0000000800 */
.L_x_423:
[----:B------:R-:W-:Y:S01]  /*9880*/  UIADD3 UR4, UR4, 0x1f, URZ ;  /* 0x0000001f04047890 */ /* 0x000fe2000fffe03f */
[----:B------:R-:W-:-:S05]  /*9890*/  IMAD.U32 R19, RZ, RZ, UR7 ;  /* 0x00000007ff137e24 */ /* 0x000fca000f8e00ff */
[----:B0-----:R-:W-:-:S13]  /*98a0*/  ISETP.LE.AND P6, PT, R6, UR4, PT ;  /* 0x0000000406007c0c */ /* 0x001fda000bfc3270 */
[----:B------:R-:W-:Y:S05]  /*98b0*/  @P6 BRA `(.L_x_420) ;  /* 0x0000000400206947 */ /* 0x000fea0003800000 */
[----:B------:R-:W-:Y:S01]  /*98c0*/  VIADD R7, R5, UR4 ;  /* 0x0000000405077c36 */ /* 0x000fe20008000000 */
[----:B------:R-:W-:Y:S01]  /*98d0*/  BSSY B0, `(.L_x_421) ;  /* 0x0000007000007945 */ /* 0x000fe20003800000 */
[----:B------:R-:W-:-:S03]  /*98e0*/  IMAD.MOV.U32 R0, RZ, RZ, RZ ;  /* 0x000000ffff007224 */ /* 0x000fc600078e00ff */
[----:B------:R-:W-:-:S13]  /*98f0*/  ISETP.GE.OR P6, PT, R7, R6, !P0 ;  /* 0x000000060700720c */ /* 0x000fda00047c6670 */
[----:B------:R-:W-:Y:S05]  /*9900*/  @P6 BRA `(.L_x_422) ;  /* 0x00000000000c6947 */ /* 0x000fea0003800000 */
[----:B------:R-:W0:Y:S02]  /*9910*/  LDC.64 R2, c[0x0][0xc80] ;  /* 0x00032000ff027b82 */ /* 0x000e240000000a00 */
[----:B0-----:R-:W-:-:S05]  /*9920*/  IMAD.WIDE R2, R7, 0x4, R2 ;  /* 0x0000000407027825 */ /* 0x001fca00078e0202 */
[----:B------:R0:W5:Y:S02]  /*9930*/  LDG.E R0, desc[UR40][R2.64] ;  /* 0x0000002802007981 */ /* 0x000164000c1e1900 */
.L_x_422:
[----:B------:R-:W-:Y:S05]  /*9940*/  BSYNC B0 ;  /* 0x0000000000007941 */ /* 0x000fea0003800000 */
.L_x_421:
[----:B0----5:R-:W0:Y:S02]  /*9950*/  SHFL.UP PT, R2, R0, 0x1, RZ ;  /* 0x0420000000027989 */ /* 0x021e2400000e00ff */
        /* <DEDUP_REMOVED lines=16> */
[----:B------:R-:W-:-:S05]  /*9a60*/  IMAD.IADD R4, R3, 0x1, R4 ;  /* 0x0000000103047824 */ /* 0x000fca00078e0204 */
[----:B------:R-:W-:-:S13]  /*9a70*/  ISETP.GT.AND P6, PT, R4, UR6, PT ;  /* 0x0000000604007c0c */ /* 0x000fda000bfc4270 */
[----:B------:R-:W-:Y:S05]  /*9a80*/  @!P6 BRA `(.L_x_423) ;  /* 0xfffffffc007ce947 */ /* 0x000fea000383ffff */
[----:B------:R-:W-:Y:S02]  /*9a90*/  IMAD.MOV.U32 R2, RZ, RZ, R9 ;  /* 0x000000ffff027224 */ /* 0x000fe400078e0009 */
[----:B------:R-:W-:-:S07]  /*9aa0*/  IMAD.MOV.U32 R7, RZ, RZ, R3 ;  /* 0x000000ffff077224 */ /* 0x000fce00078e0003 */
.L_x_419:
[----:B------:R-:W-:-:S04]  /*9ab0*/  IMAD.IADD R7, R4, 0x1, -R7 ;  /* 0x0000000104077824 */ /* 0x000fc800078e0a07 */
[----:B------:R-:W-:-:S05]  /*9ac0*/  IMAD R3, R2, UR5, R7 ;  /* 0x0000000502037c24 */ /* 0x000fca000f8e0207 */
[----:B------:R-:W-:-:S13]  /*9ad0*/  ISETP.GT.AND P0, PT, R3, UR6, PT ;  /* 0x0000000603007c0c */ /* 0x000fda000bf04270 */
[----:B------:R-:W-:-:S04]  /*9ae0*/  VOTE.ANY R6, PT, !P0 ;  /* 0x0000000000067806 */ /* 0x000fc800040e0100 */
[----:B------:R-:W0:Y:S01]  /*9af0*/  POPC R19, R6 ;  /* 0x0000000600137309 */ /* 0x000e220000000000 */
[----:B------:R-:W-:Y:S01]  /*9b00*/  ISETP.NE.AND P0, PT, R6, RZ, PT ;  /* 0x000000ff0600720c */ /* 0x000fe20003f05270 */
[----:B0-----:R-:W0:Y:S02]  /*9b10*/  SHFL.IDX PT, R0, R0, R19, 0x1f ;  /* 0x00001f1300007589 */ /* 0x001e2400000e0000 */
[----:B0-----:R-:W-:-:S04]  /*9b20*/  IABS R4, R0 ;  /* 0x0000000000047213 */ /* 0x001fc80000000000 */
[----:B------:R-:W0:Y:S08]  /*9b30*/  I2F.RP R8, R4 ;  /* 0x0000000400087306 */ /* 0x000e300000209400 */
[----:B0-----:R-:W0:Y:S02]  /*9b40*/  MUFU.RCP R8, R8 ;  /* 0x0000000800087308 */ /* 0x001e240000001000 */
[----:B0-----:R-:W-:-:S06]  /*9b50*/  VIADD R3, R8, 0xffffffe ;  /* 0x0ffffffe08037836 */ /* 0x001fcc0000000000 */
[----:B------:R-:W0:Y:S02]  /*9b60*/  F2I.FTZ.U32.TRUNC.NTZ R3, R3 ;  /* 0x0000000300037305 */ /* 0x000e24000021f000 */
[----:B0-----:R-:W-:Y:S01]  /*9b70*/  IMAD.MOV R11, RZ, RZ, -R3 ;  /* 0x000000ffff0b7224 */ /* 0x001fe200078e0a03 */
[----:B------:R-:W-:Y:S06]  /*9b80*/  @!P0 BRA `(.L_x_424) ;  /* 0x0000000000088947 */ /* 0x000fec0003800000 */
[----:B------:R-:W-:-:S05]  /*9b90*/  VIADD R9, R19, 0xffffffff ;  /* 0xffffffff13097836 */ /* 0x000fca0000000000 */
[----:B------:R0:W1:Y:S02]  /*9ba0*/  SHFL.IDX PT, R16, R2, R9, 0x1f ;  /* 0x00001f0902107589 */ /* 0x00006400000e0000 */
.L_x_424:
[----:B-1----:R-:W-:Y:S01]  /*9bb0*/  IMAD R16, R16, UR5, R7 ;  /* 0x0000000510107c24 */ /* 0x002fe2000f8e0207 */
[----:B------:R-:W-:Y:S01]  /*9bc0*/  IABS R6, R0 ;  /* 0x0000000000067213 */ /* 0x000fe20000000000 */
[----:B------:R-:W-:Y:S02]  /*9bd0*/  IMAD R7, R11, R4, RZ ;  /* 0x000000040b077224 */ /* 0x000fe400078e02ff */
[----:B0-----:R-:W-:Y:S02]  /*9be0*/  IMAD.MOV.U32 R2, RZ, RZ, RZ ;  /* 0x000000ffff027224 */ /* 0x001fe400078e00ff */
[----:B------:R-:W-:Y:S02]  /*9bf0*/  IMAD.MOV R6, RZ, RZ, -R6 ;  /* 0x000000ffff067224 */ /* 0x000fe400078e0a06 */
[----:B------:R-:W-:Y:S01]  /*9c00*/  IMAD.HI.U32 R2, R3, R7, R2 ;  /* 0x0000000703027227 */ /* 0x000fe200078e0002 */
[----:B------:R-:W-:-:S03]  /*9c10*/  IADD3 R7, -R16, UR6, RZ ;  /* 0x0000000610077c10 */ /* 0x000fc6000fffe1ff */
[----:B------:R-:W-:Y:S01]  /*9c20*/  VIADD R19, R19, UR4 ;  /* 0x0000000413137c36 */ /* 0x000fe20008000000 */
[----:B------:R-:W-:-:S05]  /*9c30*/  IABS R3, R7 ;  /* 0x0000000700037213 */ /* 0x000fca0000000000 */
[----:B------:R-:W-:-:S04]  /*9c40*/  IMAD.HI.U32 R2, R2, R3, RZ ;  /* 0x0000000302027227 */ /* 0x000fc800078e00ff */
[----:B------:R-:W-:-:S05]  /*9c50*/  IMAD R3, R2, R6, R3 ;  /* 0x0000000602037224 */ /* 0x000fca00078e0203 */
[----:B------:R-:W-:-:S13]  /*9c60*/  ISETP.GT.U32.AND P1, PT, R4, R3, PT ;  /* 0x000000030400720c */ /* 0x000fda0003f24070 */
[----:B------:R-:W-:Y:S02]  /*9c70*/  @!P1 IMAD.IADD R3, R3, 0x1, -R4 ;  /* 0x0000000103039824 */ /* 0x000fe400078e0a04 */
[----:B------:R-:W-:Y:S01]  /*9c80*/  @!P1 VIADD R2, R2, 0x1 ;  /* 0x0000000102029836 */ /* 0x000fe20000000000 */
[----:B------:R-:W-:Y:S02]  /*9c90*/  ISETP.NE.AND P1, PT, R0, RZ, PT ;  /* 0x000000ff0000720c */ /* 0x000fe40003f25270 */
[----:B------:R-:W-:Y:S02]  /*9ca0*/  ISETP.GE.U32.AND P0, PT, R3, R4, PT ;  /* 0x000000040300720c */ /* 0x000fe40003f06070 */
[----:B------:R-:W-:-:S04]  /*9cb0*/  LOP3.LUT R3, R7, R0, RZ, 0x3c, !PT ;  /* 0x0000000007037212 */ /* 0x000fc800078e3cff */
[----:B------:R-:W-:-:S07]  /*9cc0*/  ISETP.GE.AND P2, PT, R3, RZ, PT ;  /* 0x000000ff0300720c */ /* 0x000fce0003f46270 */
[----:B------:R-:W-:-:S06]  /*9cd0*/  @P0 VIADD R2, R2, 0x1 ;  /* 0x0000000102020836 */ /* 0x000fcc0000000000 */
[----:B------:R-:W-:Y:S01]  /*9ce0*/  @!P2 IMAD.MOV R2, RZ, RZ, -R2 ;  /* 0x000000ffff02a224 */ /* 0x000fe200078e0a02 */
[----:B------:R-:W-:-:S05]  /*9cf0*/  @!P1 LOP3.LUT R2, RZ, R0, RZ, 0x33, !PT ;  /* 0x00000000ff029212 */ /* 0x000fca00078e33ff */
[--C-:B------:R-:W-:Y:S02]  /*9d00*/  IMAD.MOV R17, RZ, RZ, -R2.reuse ;  /* 0x000000ffff117224 */ /* 0x100fe400078e0a02 */
[----:B------:R-:W-:Y:S02]  /*9d10*/  IMAD.MOV.U32 R18, RZ, RZ, R2 ;  /* 0x000000ffff127224 */ /* 0x000fe400078e0002 */
[----:B------:R-:W-:Y:S01]  /*9d20*/  IMAD R17, R0, R17, R7 ;  /* 0x0000001100117224 */ /* 0x000fe200078e0207 */
[----:B------:R-:W-:Y:S06]  /*9d30*/  BRA `(.L_x_425) ;  /* 0x00000000000c7947 */ /* 0x000fec0003800000 */
.L_x_420:
[----:B------:R-:W-:Y:S02]  /*9d40*/  IMAD.MOV.U32 R17, RZ, RZ, RZ ;  /* 0x000000ffff117224 */ /* 0x000fe400078e00ff */
[----:B------:R-:W-:Y:S02]  /*9d50*/  IMAD.U32 R16, RZ, RZ, UR6 ;  /* 0x00000006ff107e24 */ /* 0x000fe4000f8e00ff */
[----:B------:R-:W-:-:S07]  /*9d60*/  IMAD.MOV.U32 R18, RZ, RZ, RZ ;  /* 0x000000ffff127224 */ /* 0x000fce00078e00ff */
.L_x_425:
[----:B------:R-:W-:-:S13]  /*9d70*/  ISETP.NE.AND P0, PT, R5, RZ, PT ;  /* 0x000000ff0500720c */ /* 0x000fda0003f05270 */
[----:B------:R-:W0:Y:S01]  /*9d80*/  @!P0 S2R R3, SR_CgaCtaId ;  /* 0x0000000000038919 */ /* 0x000e220000008800 */
[----:B------:R-:W-:-:S04]  /*9d90*/  @!P0 MOV R0, 0x400 ;  /* 0x0000040000008802 */ /* 0x000fc80000000f00 */
[----:B0-----:R-:W-:-:S05]  /*9da0*/  @!P0 LEA R0, R3, R0, 0x18 ;  /* 0x0000000003008211 */ /* 0x001fca00078ec0ff */
[----:B------:R2:W-:Y:S01]  /*9db0*/  @!P0 STS.128 [R0+0x228d0], R16 ;  /* 0x0228d01000008388 */ /* 0x0005e20000000c00 */
[----:B------:R-:W-:Y:S06]  /*9dc0*/  BAR.ARV 0x5, 0x180 ;  /* 0x0146000000007b1d */ /* 0x000fec0000002000 */
.L_x_418:
[----:B--2---:R-:W-:Y:S01]  /*9dd0*/  IMAD.MOV.U32 R0, RZ, RZ, 0x1 ;  /* 0x00000001ff007424 */ /* 0x004fe200078e00ff */
[----:B------:R2:W-:Y:S01]  /*9de0*/  STL [R1+0x40], RZ ;  /* 0x000040ff01007387 */ /* 0x0005e20000100800 */
[----:B------:R-:W-:Y:S02]  /*9df0*/  ULDC UR4, c[0x0][0xc3c] ;  /* 0x00030f0000047ab9 */ /* 0x000fe40000000800 */
[----:B-1----:R-:W-:Y:S01]  /*9e00*/  ISETP.GE.AND P0, PT, R19, UR4, PT ;  /* 0x0000000413007c0c */ /* 0x002fe2000bf06270 */
[----:B------:R2:W-:Y:S04]  /*9e10*/  STL [R1+0x10], R0 ;  /* 0x0000100001007387 */ /* 0x0005e80000100800 */
[----:B------:R2:W-:Y:S08]  /*9e20*/  STL [R1+0x8], RZ ;  /* 0x000008ff01007387 */ /* 0x0005f00000100800 */
[----:B--2---:R-:W-:Y:S05]  /*9e30*/  @P0 BRA `(.L_x_426) ;  /* 0x0000005000700947 */ /* 0x004fea0003800000 */
[----:B------:R-:W1:Y:S01]  /*9e40*/  S2R R5, SR_TID.X ;  /* 0x0000000000057919 */ /* 0x000e620000002100 */
[----:B------:R-:W2:Y:S01]  /*9e50*/  S2UR UR5, SR_CgaCtaId ;  /* 0x00000000000579c3 */ /* 0x000ea20000008800 */
[----:B------:R-:W-:Y:S01]  /*9e60*/  UMOV UR4, 0x400 ;  /* 0x0000040000047882 */ /* 0x000fe20000000000 */
[----:B------:R-:W-:Y:S01]  /*9e70*/  BSSY B8, `(.L_x_426) ;  /* 0x0000518000087945 */ /* 0x000fe20003800000 */
[----:B------:R-:W-:Y:S01]  /*9e80*/  ULDC UR37, c[0x0][0xc] ;  /* 0x0000030000257ab9 */ /* 0x000fe20000000800 */
[----:B------:R-:W-:Y:S01]  /*9e90*/  ULDC.64 UR38, c[0x0][0x198] ;  /* 0x0000660000267ab9 */ /* 0x000fe20000000a00 */
[----:B--2---:R-:W-:Y:S01]  /*9ea0*/  ULEA UR4, UR5, UR4, 0x18 ;  /* 0x0000000405047291 */ /* 0x004fe2000f8ec03f */
[C---:B-1----:R-:W-:Y:S01]  /*9eb0*/  IMAD.SHL.U32 R0, R5.reuse, 0x8, RZ ;  /* 0x0000000805007824 */ /* 0x042fe200078e00ff */
[----:B------:R-:W-:-:S04]  /*9ec0*/  LOP3.LUT R4, R5, 0x7f, RZ, 0xc0, !PT ;  /* 0x0000007f05047812 */ /* 0x000fc800078ec0ff */
[----:B0-----:R-:W-:-:S04]  /*9ed0*/  LOP3.LUT R2, R0, 0x1f8, RZ, 0xc0, !PT ;  /* 0x000001f800027812 */ /* 0x001fc800078ec0ff */
[----:B------:R-:W-:Y:S01]  /*9ee0*/  LOP3.LUT R3, R2, 0x38, R5, 0x78, !PT ;  /* 0x0000003802037812 */ /* 0x000fe200078e7805 */
[----:B------:R-:W-:-:S05]  /*9ef0*/  IMAD.SHL.U32 R2, R4, 0x8, RZ ;  /* 0x0000000804027824 */ /* 0x000fca00078e00ff */
[----:B------:R-:W-:Y:S01]  /*9f00*/  LOP3.LUT R2, R3, 0x200, R2, 0xf8, !PT ;  /* 0x0000020003027812 */ /* 0x000fe200078ef802 */
[----:B------:R-:W-:Y:S01]  /*9f10*/  IMAD.SHL.U32 R3, R5, 0x10, RZ ;  /* 0x0000001005037824 */ /* 0x000fe200078e00ff */
[----:B------:R-:W-:Y:S01]  /*9f20*/  SHF.R.U32.HI R5, RZ, 0x3, R4 ;  /* 0x00000003ff057819 */ /* 0x000fe20000011604 */
[----:B------:R-:W-:-:S03]  /*9f30*/  IMAD.U32 R4, RZ, RZ, UR4 ;  /* 0x00000004ff047e24 */ /* 0x000fc6000f8e00ff */
[----:B------:R-:W-:Y:S01]  /*9f40*/  LOP3.LUT R0, R5, 0x70, R3, 0xf8, !PT ;  /* 0x0000007005007812 */ /* 0x000fe200078ef803 */
[----:B------:R-:W-:Y:S01]  /*9f50*/  IMAD R2, R2, 0x2, R4 ;  /* 0x0000000202027824 */ /* 0x000fe200078e0204 */
[----:B------:R0:W-:Y:S01]  /*9f60*/  STL [R1+0x4], R4 ;  /* 0x0000040401007387 */ /* 0x0001e20000100800 */
[----:B------:R-:W-:-:S03]  /*9f70*/  IMAD.MOV.U32 R0, RZ, RZ, 0x1 ;  /* 0x00000001ff007424 */ /* 0x000fc600078e00ff */
[----:B------:R0:W-:Y:S04]  /*9f80*/  STL [R1+0x24], R2 ;  /* 0x0000240201007387 */ /* 0x0001e80000100800 */
[----:B------:R0:W-:Y:S04]  /*9f90*/  STL [R1+0x8], RZ ;  /* 0x000008ff01007387 */ /* 0x0001e80000100800 */
[----:B------:R0:W-:Y:S04]  /*9fa0*/  STL [R1+0x10], R0 ;  /* 0x0000100001007387 */ /* 0x0001e80000100800 */
[----:B------:R0:W-:Y:S02]  /*9fb0*/  STL [R1+0x40], RZ ;  /* 0x000040ff01007387 */ /* 0x0001e40000100800 */
.L_x_528:
[----:B012---:R-:W0:Y:S02]  /*9fc0*/  LDC.64 R2, c[0x0][0xc88] ;  /* 0x00032200ff027b82 */ /* 0x007e240000000a00 */
[----:B0-----:R-:W-:-:S05]  /*9fd0*/  IMAD.WIDE R2, R19, 0x4, R2 ;  /* 0x0000000413027825 */ /* 0x001fca00078e0202 */
[----:B------:R-:W2:Y:S01]  /*9fe0*/  LDG.E R11, desc[UR40][R2.64] ;  /* 0x00000028020b7981 */ /* 0x000ea2000c1e1900 */
[----:B------:R-:W-:Y:S05]  /*9ff0*/  YIELD ;  /* 0x0000000000007946 */ /* 0x000fea0003800000 */
[----:B------:R-:W-:Y:S01]  /*a000*/  ULDC.64 UR4, c[0x0][0xa28] ;  /* 0x00028a0000047ab9 */ /* 0x000fe20000000a00 */
[----:B---3--:R-:W-:Y:S01]  /*a010*/  IMAD.MOV.U32 R0, RZ, RZ, RZ ;  /* 0x000000ffff007224 */ /* 0x008fe200078e00ff */
[----:B------:R-:W-:Y:S01]  /*a020*/  ISETP.NE.U32.AND P0, PT, RZ, UR4, PT ;  /* 0x00000004ff007c0c */ /* 0x000fe2000bf05070 */
[----:B------:R-:W-:Y:S01]  /*a030*/  IMAD.MOV.U32 R6, RZ, RZ, RZ ;  /* 0x000000ffff067224 */ /* 0x000fe200078e00ff */
[----:B------:R-:W-:Y:S01]  /*a040*/  ULDC.64 UR6, c[0x0][0xa18] ;  /* 0x0002860000067ab9 */ /* 0x000fe20000000a00 */
[----:B------:R-:W-:Y:S01]  /*a050*/  ULDC.64 UR8, c[0x0][0xa08] ;  /* 0x0002820000087ab9 */ /* 0x000fe20000000a00 */
[----:B------:R-:W-:-:S02]  /*a060*/  ISETP.NE.AND.EX P0, PT, RZ, UR5, PT, P0 ;  /* 0x00000005ff007c0c */ /* 0x000fc4000bf05300 */
[----:B--2---:R-:W-:Y:S01]  /*a070*/  SHF.R.S32.HI R4, RZ, 0x1f, R11 ;  /* 0x0000001fff047819 */ /* 0x004fe2000001140b */
[----:B------:R-:W-:-:S10]  /*a080*/  IMAD.SHL.U32 R10, R11, 0x4, RZ ;  /* 0x000000040b0a7824 */ /* 0x000fd400078e00ff */
[C---:B------:R-:W-:Y:S01]  /*a090*/  @P0 LEA R2, P1, R11.reuse, UR4, 0x2 ;  /* 0x000000040b020c11 */ /* 0x040fe2000f8210ff */
[----:B------:R-:W-:Y:S03]  /*a0a0*/  STL [R1+0x20], R11 ;  /* 0x0000200b01007387 */ /* 0x000fe60000100800 */
[C-C-:B------:R-:W-:Y:S01]  /*a0b0*/  @P0 LEA.HI.X R3, R11.reuse, UR5, R4.reuse, 0x2, P1 ;  /* 0x000000050b030c11 */ /* 0x140fe200088f1404 */
[----:B------:R-:W-:Y:S01]  /*a0c0*/  ULDC.64 UR4, c[0x0][0xa00] ;  /* 0x0002800000047ab9 */ /* 0x000fe20000000a00 */
[----:B------:R-:W-:Y:S01]  /*a0d0*/  SHF.L.U64.HI R9, R11, 0x2, R4 ;  /* 0x000000020b097819 */ /* 0x000fe20000010204 */
[----:B------:R0:W-:Y:S01]  /*a0e0*/  STL [R1+0x34], R4 ;  /* 0x0000340401007387 */ /* 0x0001e20000100800 */
[----:B------:R-:W-:-:S03]  /*a0f0*/  ISETP.NE.U32.AND P1, PT, RZ, UR4, PT ;  /* 0x00000004ff007c0c */ /* 0x000fc6000bf25070 */
[----:B-----5:R1:W5:Y:S01]  /*a100*/  @P0 LDG.E R0, desc[UR40][R2.64] ;  /* 0x0000002802000981 */ /* 0x020362000c1e1900 */
[----:B------:R-:W-:Y:S01]  /*a110*/  ISETP.NE.AND.EX P1, PT, RZ, UR5, PT, P1 ;  /* 0x00000005ff007c0c */ /* 0x000fe2000bf25310 */
[----:B------:R-:W-:Y:S01]  /*a120*/  IMAD.MOV.U32 R8, RZ, RZ, RZ ;  /* 0x000000ffff087224 */ /* 0x000fe200078e00ff */
[----:B------:R-:W-:Y:S01]  /*a130*/  ISETP.NE.U32.AND P2, PT, RZ, UR6, PT ;  /* 0x00000006ff007c0c */ /* 0x000fe2000bf45070 */
[----:B------:R-:W-:Y:S01]  /*a140*/  STL [R1], R10 ;  /* 0x0000000a01007387 */ /* 0x000fe20000100800 */
[----:B------:R-:W-:Y:S02]  /*a150*/  ISETP.NE.U32.AND P0, PT, RZ, UR8, PT ;  /* 0x00000008ff007c0c */ /* 0x000fe4000bf05070 */
[----:B------:R-:W-:Y:S01]  /*a160*/  ISETP.NE.AND.EX P2, PT, RZ, UR7, PT, P2 ;  /* 0x00000007ff007c0c */ /* 0x000fe2000bf45320 */
[----:B------:R-:W-:Y:S01]  /*a170*/  STL [R1+0x14], R9 ;  /* 0x0000140901007387 */ /* 0x000fe20000100800 */
[----:B------:R-:W-:Y:S02]  /*a180*/  ISETP.NE.AND.EX P0, PT, RZ, UR9, PT, P0 ;  /* 0x00000009ff007c0c */ /* 0x000fe4000bf05300 */
[----:B-1----:R-:W-:-:S02]  /*a190*/  IADD3 R2, P3, R10, UR4, RZ ;  /* 0x000000040a027c10 */ /* 0x002fc4000ff7e0ff */
[----:B0-----:R-:W-:Y:S02]  /*a1a0*/  IADD3 R4, P4, R10, UR8, RZ ;  /* 0x000000080a047c10 */ /* 0x001fe4000ff9e0ff */
[C---:B------:R-:W-:Y:S01]  /*a1b0*/  IADD3.X R3, R9.reuse, UR5, RZ, P3, !PT ;  /* 0x0000000509037c10 */ /* 0x040fe20009ffe4ff */
[----:B------:R-:W-:Y:S01]  /*a1c0*/  ULDC UR4, c[0x0][0x288] ;  /* 0x0000a20000047ab9 */ /* 0x000fe20000000800 */
[----:B------:R-:W-:-:S03]  /*a1d0*/  IADD3.X R5, R9, UR9, RZ, P4, !PT ;  /* 0x0000000909057c10 */ /* 0x000fc6000a7fe4ff */
[----:B------:R-:W2:Y:S01]  /*a1e0*/  @P1 LDG.E R6, desc[UR40][R2.64] ;  /* 0x0000002802061981 */ /* 0x000ea2000c1e1900 */
[----:B------:R-:W-:Y:S01]  /*a1f0*/  IMAD.U32 R12, RZ, RZ, UR4 ;  /* 0x00000004ff0c7e24 */ /* 0x000fe2000f8e00ff */
[----:B------:R-:W-:Y:S02]  /*a200*/  ULDC.64 UR4, c[0x0][0x418] ;  /* 0x0001060000047ab9 */ /* 0x000fe40000000a00 */
[----:B------:R-:W5:Y:S04]  /*a210*/  @P0 LDG.E R8, desc[UR40][R4.64] ;  /* 0x0000002804080981 */ /* 0x000f68000c1e1900 */
[----:B--2---:R0:W-:Y:S02]  /*a220*/  STL [R1+0x30], R6 ;  /* 0x0000300601007387 */ /* 0x0041e40000100800 */
[----:B0-----:R-:W-:-:S04]  /*a230*/  @P2 IADD3 R6, P3, R10, UR6, RZ ;  /* 0x000000060a062c10 */ /* 0x001fc8000ff7e0ff */
[----:B------:R-:W-:-:S05]  /*a240*/  @P2 IADD3.X R7, R9, UR7, RZ, P3, !PT ;  /* 0x0000000709072c10 */ /* 0x000fca0009ffe4ff */
[----:B------:R0:W2:Y:S01]  /*a250*/  @P2 LDG.E R12, desc[UR40][R6.64] ;  /* 0x00000028060c2981 */ /* 0x0000a2000c1e1900 */
[----:B------:R-:W-:-:S03]  /*a260*/  UISETP.NE.U32.AND UP0, UPT, UR4, URZ, UPT ;  /* 0x0000003f0400728c */ /* 0x000fc6000bf05070 */
[----:B------:R-:W-:Y:S01]  /*a270*/  ULDC UR4, c[0x0][0x424] ;  /* 0x0001090000047ab9 */ /* 0x000fe20000000800 */
[----:B------:R-:W-:-:S03]  /*a280*/  UISETP.NE.AND.EX UP0, UPT, UR5, URZ, UPT, UP0 ;  /* 0x0000003f0500728c */ /* 0x000fc6000bf05300 */
[----:B------:R-:W-:Y:S01]  /*a290*/  ULDC UR5, c[0x0][0x2f0] ;  /* 0x0000bc0000057ab9 */ /* 0x000fe20000000800 */
[----:B------:R-:W-:-:S04]  /*a2a0*/  USEL UR4, UR4, 0x1, UP0 ;  /* 0x0000000104047887 */ /* 0x000fc80008000000 */
[----:B------:R-:W-:-:S06]  /*a2b0*/  UIMAD UR4, UR4, UR5, URZ ;  /* 0x00000005040472a4 */ /* 0x000fcc000f8e023f */
[----:B0-----:R-:W-:Y:S01]  /*a2c0*/  IMAD.U32 R6, RZ, RZ, UR4 ;  /* 0x00000004ff067e24 */ /* 0x001fe2000f8e00ff */
[----:B--2---:R0:W-:Y:S01]  /*a2d0*/  STL [R1+0x3c], R12 ;  /* 0x00003c0c01007387 */ /* 0x0041e20000100800 */
[----:B------:R-:W-:Y:S05]  /*a2e0*/  @P2 BRA `(.L_x_427) ;  /* 0x0000000000142947 */ /* 0x000fea0003800000 */
[----:B------:R-:W-:Y:S05]  /*a2f0*/  @!P1 BRA `(.L_x_427) ;  /* 0x0000000000109947 */ /* 0x000fea0003800000 */
[----:B------:R-:W2:Y:S04]  /*a300*/  LDG.E R7, desc[UR40][R2.64] ;  /* 0x0000002802077981 */ /* 0x000ea8000c1e1900 */
[----:B------:R-:W2:Y:S02]  /*a310*/  LDG.E R2, desc[UR40][R2.64+0x4] ;  /* 0x0000042802027981 */ /* 0x000ea4000c1e1900 */
[----:B--2---:R-:W-:-:S05]  /*a320*/  IMAD.IADD R2, R2, 0x1, -R7 ;  /* 0x0000000102027824 */ /* 0x004fca00078e0a07 */
[----:B------:R1:W-:Y:S02]  /*a330*/  STL [R1+0x3c], R2 ;  /* 0x00003c0201007387 */ /* 0x0003e40000100800 */
.L_x_427:
[----:B-1----:R-:W-:Y:S01]  /*a340*/  IMAD.MOV.U32 R2, RZ, RZ, R11 ;  /* 0x000000ffff027224 */ /* 0x002fe200078e000b */
[----:B------:R-:W-:Y:S01]  /*a350*/  ULDC.64 UR4, c[0x0][0xa20] ;  /* 0x0002880000047ab9 */ /* 0x000fe20000000a00 */
[----:B-----5:R-:W-:Y:S01]  /*a360*/  IMAD.IADD R3, R8, 0x1, R0 ;  /* 0x0000000108037824 */ /* 0x020fe200078e0200 */
[----:B------:R-:W-:Y:S02]  /*a370*/  ISETP.NE.U32.AND P1, PT, RZ, UR4, PT ;  /* 0x00000004ff007c0c */ /* 0x000fe4000bf25070 */
[----:B------:R1:W-:Y:S02]  /*a380*/  STL [R1+0xc], R2 ;  /* 0x00000c0201007387 */ /* 0x0003e40000100800 */
[----:B------:R-:W-:Y:S02]  /*a390*/  ISETP.NE.AND.EX P1, PT, RZ, UR5, PT, P1 ;  /* 0x00000005ff007c0c */ /* 0x000fe4000bf25310 */
[----:B------:R1:W-:Y:S11]  /*a3a0*/  STL [R1+0x1c], R3 ;  /* 0x00001c0301007387 */ /* 0x0003f60000100800 */
[----:B-1----:R-:W-:Y:S05]  /*a3b0*/  @!P1 BRA `(.L_x_428) ;  /* 0x0000000000109947 */ /* 0x002fea0003800000 */
[----:B------:R-:W-:-:S04]  /*a3c0*/  IADD3 R6, P0, R10, UR4, RZ ;  /* 0x000000040a067c10 */ /* 0x000fc8000ff1e0ff */
[----:B------:R-:W-:-:S05]  /*a3d0*/  IADD3.X R7, R9, UR5, RZ, P0, !PT ;  /* 0x0000000509077c10 */ /* 0x000fca00087fe4ff */
[----:B------:R1:W5:Y:S01]  /*a3e0*/  LDG.E R6, desc[UR40][R6.64] ;  /* 0x0000002806067981 */ /* 0x000362000c1e1900 */
[----:B------:R-:W-:Y:S05]  /*a3f0*/  BRA `(.L_x_429) ;  /* 0x0000000000107947 */ /* 0x000fea0003800000 */
.L_x_428:
[----:B------:R-:W-:Y:S05]  /*a400*/  @!P0 BRA `(.L_x_429) ;  /* 0x00000000000c8947 */ /* 0x000fea0003800000 */
[----:B------:R-:W2:Y:S04]  /*a410*/  LDG.E R6, desc[UR40][R4.64] ;  /* 0x0000002804067981 */ /* 0x000ea8000c1e1900 */
[----:B------:R-:W2:Y:S02]  /*a420*/  LDG.E R4, desc[UR40][R4.64+0x4] ;  /* 0x0000042804047981 */ /* 0x000ea4000c1e1900 */
[----:B--2---:R-:W-:-:S07]  /*a430*/  IMAD.IADD R6, R4, 0x1, -R6 ;  /* 0x0000000104067824 */ /* 0x004fce00078e0a06 */
.L_x_429:
[----:B-----5:R-:W-:Y:S01]  /*a440*/  IMAD.IADD R2, R6, 0x1, -R0 ;  /* 0x0000000106027824 */ /* 0x020fe200078e0a00 */
[----:B------:R-:W-:Y:S03]  /*a450*/  BSSY B7, `(.L_x_430) ;  /* 0x0000417000077945 */ /* 0x000fe60003800000 */
[C---:B------:R-:W-:Y:S01]  /*a460*/  VIADD R0, R2.reuse, 0x5f ;  /* 0x0000005f02007836 */ /* 0x040fe20000000000 */
[----:B------:R2:W-:Y:S01]  /*a470*/  STL [R1+0x38], R2 ;  /* 0x0000380201007387 */ /* 0x0005e20000100800 */
[----:B------:R-:W-:Y:S02]  /*a480*/  ISETP.GT.AND P0, PT, R2, RZ, PT ;  /* 0x000000ff0200720c */ /* 0x000fe40003f04270 */
[----:B------:R-:W-:-:S05]  /*a490*/  IMAD.HI R0, R0, 0x2aaaaaab, RZ ;  /* 0x2aaaaaab00007827 */ /* 0x000fca00078e02ff */
[----:B--2---:R-:W-:-:S04]  /*a4a0*/  SHF.R.U32.HI R2, RZ, 0x1f, R0 ;  /* 0x0000001fff027819 */ /* 0x004fc80000011600 */
[----:B------:R-:W-:-:S05]  /*a4b0*/  LEA.HI.SX32 R0, R0, R2, 0x1c ;  /* 0x0000000200007211 */ /* 0x000fca00078fe2ff */
[----:B------:R2:W-:Y:S01]  /*a4c0*/  STL [R1+0x2c], R0 ;  /* 0x00002c0001007387 */ /* 0x0005e20000100800 */
[----:B------:R-:W-:Y:S05]  /*a4d0*/  @P0 BRA `(.L_x_431) ;  /* 0x0000000000440947 */ /* 0x000fea0003800000 */
[----:B------:R-:W3:Y:S02]  /*a4e0*/  S2R R3, SR_TID.X ;  /* 0x0000000000037919 */ /* 0x000ee40000002100 */
[----:B---3--:R-:W-:-:S04]  /*a4f0*/  LOP3.LUT R3, R3, 0x7f, RZ, 0xc0, !PT ;  /* 0x0000007f03037812 */ /* 0x008fc800078ec0ff */
[----:B------:R-:W-:-:S13]  /*a500*/  ISETP.NE.AND P0, PT, R3, RZ, PT ;  /* 0x000000ff0300720c */ /* 0x000fda0003f05270 */
[----:B------:R-:W-:Y:S05]  /*a510*/  @P0 BRA `(.L_x_432) ;  /* 0x0000004000280947 */ /* 0x000fea0003800000 */
[----:B------:R-:W3:Y:S01]  /*a520*/  S2R R5, SR_LANEID ;  /* 0x0000000000057919 */ /* 0x000ee20000000000 */
[----:B------:R-:W-:Y:S01]  /*a530*/  VOTEU.ANY UR4, UPT, PT ;  /* 0x0000000000047886 */ /* 0x000fe200038e0100 */
[----:B------:R-:W4:Y:S01]  /*a540*/  LDC.64 R2, c[0x0][0xc60] ;  /* 0x00031800ff027b82 */ /* 0x000f220000000a00 */
[----:B--2---:R-:W3:Y:S02]  /*a550*/  FLO.U32 R0, UR4 ;  /* 0x0000000400007d00 */ /* 0x004ee400080e0000 */
[----:B---3--:R-:W-:-:S06]  /*a560*/  ISETP.EQ.U32.AND P0, PT, R0, R5, PT ;  /* 0x000000050000720c */ /* 0x008fcc0003f02070 */
[----:B------:R-:W4:Y:S07]  /*a570*/  POPC R5, UR4 ;  /* 0x0000000400057d09 */ /* 0x000f2e0008000000 */
[----:B----4-:R-:W2:Y:S01]  /*a580*/  @P0 ATOMG.E.ADD.STRONG.GPU PT, R3, desc[UR40][R2.64], R5 ;  /* 0x00000005020309a8 */ /* 0x010ea200081ee1e8 */
[----:B------:R-:W3:Y:S02]  /*a590*/  S2R R4, SR_LTMASK ;  /* 0x0000000000047919 */ /* 0x000ee40000003900 */
[----:B---3--:R-:W-:-:S04]  /*a5a0*/  LOP3.LUT R4, R4, UR4, RZ, 0xc0, !PT ;  /* 0x0000000404047c12 */ /* 0x008fc8000f8ec0ff */
[----:B-1----:R-:W1:Y:S01]  /*a5b0*/  POPC R7, R4 ;  /* 0x0000000400077309 */ /* 0x002e620000000000 */
[----:B--2---:R-:W1:Y:S02]  /*a5c0*/  SHFL.IDX PT, R0, R3, R0, 0x1f ;  /* 0x00001f0003007589 */ /* 0x004e6400000e0000 */
[----:B-1----:R-:W-:Y:S01]  /*a5d0*/  IADD3 R16, R0, UR37, R7 ;  /* 0x0000002500107c10 */ /* 0x002fe2000fffe007 */
[----:B------:R-:W-:Y:S06]  /*a5e0*/  BRA `(.L_x_432) ;  /* 0x0000003c00f47947 */ /* 0x000fec0003800000 */
.L_x_431:
[----:B--2---:R-:W2:Y:S01]  /*a5f0*/  LDL R0, [R1+0x4] ;  /* 0x0000040001007983 */ /* 0x004ea20000100800 */
[----:B------:R-:W-:Y:S01]  /*a600*/  BSSY B6, `(.L_x_433) ;  /* 0x0000014000067945 */ /* 0x000fe20003800000 */
[----:B--2---:R-:W-:-:S05]  /*a610*/  VIADD R0, R0, 0x1c400 ;  /* 0x0001c40000007836 */ /* 0x004fca0000000000 */
[----:B------:R-:W-:-:S13]  /*a620*/  LOP3.LUT P0, RZ, R0, 0x3ff, RZ, 0xc0, !PT ;  /* 0x000003ff00ff7812 */ /* 0x000fda000780c0ff */
        /* <DEDUP_REMOVED lines=13> */
[----:B0-----:R-:W-:Y:S02]  /*a700*/  IMAD.MOV.U32 R12, RZ, RZ, 0x1 ;  /* 0x00000001ff0c7424 */ /* 0x001fe400078e00ff */
[----:B------:R-:W-:-:S07]  /*a710*/  IMAD.MOV.U32 R13, RZ, RZ, RZ ;  /* 0x000000ffff0d7224 */ /* 0x000fce00078e00ff */
[----:B------:R-:W-:-:S07]  /*a720*/  LEPC R20, `(.L_x_434) ;  /* 0x000000001014794e */ /* 0x000fce0000000000 */
[----:B--2---:R-:W-:Y:S05]  /*a730*/  CALL.ABS.NOINC R2 ;  /* 0x0000000002007343 */ /* 0x004fea0003c00000 */
.L_x_434:
[----:B------:R-:W-:Y:S05]  /*a740*/  BSYNC B6 ;  /* 0x0000000000067941 */ /* 0x000fea0003800000 */
.L_x_433:
[----:B------:R-:W2:Y:S01]  /*a750*/  LDL R2, [R1+0x4] ;  /* 0x0000040001027983 */ /* 0x000ea20000100800 */
        /* <DEDUP_REMOVED lines=12> */
[----:B-1----:R-:W-:-:S02]  /*a820*/  IMAD.U32 R7, RZ, RZ, UR9 ;  /* 0x00000009ff077e24 */ /* 0x002fc4000f8e00ff */
[----:B------:R-:W-:Y:S02]  /*a830*/  IMAD.U32 R10, RZ, RZ, UR4 ;  /* 0x00000004ff0a7e24 */ /* 0x000fe4000f8e00ff */
[----:B------:R-:W-:Y:S02]  /*a840*/  IMAD.U32 R11, RZ, RZ, UR5 ;  /* 0x00000005ff0b7e24 */ /* 0x000fe4000f8e00ff */
[----:B------:R-:W-:Y:S02]  /*a850*/  IMAD.MOV.U32 R8, RZ, RZ, 0x70 ;  /* 0x00000070ff087424 */ /* 0x000fe400078e00ff */
[----:B0-----:R-:W-:Y:S02]  /*a860*/  IMAD.MOV.U32 R12, RZ, RZ, 0x1 ;  /* 0x00000001ff0c7424 */ /* 0x001fe400078e00ff */
[----:B--2---:R-:W-:-:S07]  /*a870*/  IMAD.MOV.U32 R13, RZ, RZ, RZ ;  /* 0x000000ffff0d7224 */ /* 0x004fce00078e00ff */
[----:B------:R-:W-:-:S07]  /*a880*/  LEPC R20, `(.L_x_437) ;  /* 0x000000001014794e */ /* 0x000fce0000000000 */
[----:B---3--:R-:W-:Y:S05]  /*a890*/  CALL.ABS.NOINC R2 ;  /* 0x0000000002007343 */ /* 0x008fea0003c00000 */
.L_x_437:
[----:B------:R-:W-:Y:S01]  /*a8a0*/  MOV R2, 0x0 ;  /* 0x0000000000027802 */ /* 0x000fe20000000f00 */
        /* <DEDUP_REMOVED lines=15> */
.L_x_436:
[----:B------:R-:W-:Y:S05]  /*a9a0*/  BSYNC B6 ;  /* 0x0000000000067941 */ /* 0x000fea0003800000 */
.L_x_435:
[----:B------:R-:W2:Y:S01]  /*a9b0*/  LDL.LU R2, [R1] ;  /* 0x0000000001027983 */ /* 0x000ea20000300800 */
[----:B------:R-:W-:-:S03]  /*a9c0*/  ULDC.64 UR4, c[0x0][0x9f8] ;  /* 0x00027e0000047ab9 */ /* 0x000fc60000000a00 */
[----:B------:R-:W3:Y:S04]  /*a9d0*/  LDL.LU R4, [R1+0x14] ;  /* 0x0000140001047983 */ /* 0x000ee80000300800 */
[----:B-1----:R-:W4:Y:S01]  /*a9e0*/  LDL R7, [R1+0xc] ;  /* 0x00000c0001077983 */ /* 0x002f220000100800 */
[----:B------:R-:W-:-:S03]  /*a9f0*/  ISETP.NE.U32.AND P0, PT, RZ, UR4, PT ;  /* 0x00000004ff007c0c */ /* 0x000fc6000bf05070 */
[----:B------:R-:W5:Y:S01]  /*aa00*/  LDL R0, [R1+0x2c] ;  /* 0x00002c0001007983 */ /* 0x000f620000100800 */
[----:B------:R-:W-:-:S13]  /*aa10*/  ISETP.NE.AND.EX P0, PT, RZ, UR5, PT, P0 ;  /* 0x00000005ff007c0c */ /* 0x000fda000bf05300 */
[----:B--2---:R-:W-:-:S04]  /*aa20*/  @P0 IADD3 R2, P1, R2, UR4, RZ ;  /* 0x0000000402020c10 */ /* 0x004fc8000ff3e0ff */
[----:B---3--:R-:W-:Y:S01]  /*aa30*/  @P0 IADD3.X R3, R4, UR5, RZ, P1, !PT ;  /* 0x0000000504030c10 */ /* 0x008fe20008ffe4ff */
[----:B------:R-:W-:-:S04]  /*aa40*/  ULDC.64 UR4, c[0x0][0xa08] ;  /* 0x0002820000047ab9 */ /* 0x000fc80000000a00 */
[----:B----4-:R1:W2:Y:S01]  /*aa50*/  @P0 LDG.E R7, desc[UR40][R2.64] ;  /* 0x0000002802070981 */ /* 0x0102a2000c1e1900 */
[----:B-----5:R-:W-:Y:S01]  /*aa60*/  VIADD R9, R0, 0xffffffff ;  /* 0xffffffff00097836 */ /* 0x020fe20000000000 */
[----:B-1----:R-:W1:Y:S01]  /*aa70*/  LDC.64 R2, c[0x0][0x418] ;  /* 0x00010600ff027b82 */ /* 0x002e620000000a00 */
[----:B--2---:R-:W-:Y:S01]  /*aa80*/  SHF.R.S32.HI R8, RZ, 0x1f, R7 ;  /* 0x0000001fff087819 */ /* 0x004fe20000011407 */
[----:B------:R2:W-:Y:S04]  /*aa90*/  @P0 STL [R1+0xc], R7 ;  /* 0x00000c0701000387 */ /* 0x0005e80000100800 */
[----:B------:R2:W-:Y:S04]  /*aaa0*/  STL [R1+0x28], R9 ;  /* 0x0000280901007387 */ /* 0x0005e80000100800 */
[----:B------:R2:W-:Y:S01]  /*aab0*/  STL [R1+0x14], R8 ;  /* 0x0000140801007387 */ /* 0x0005e20000100800 */
[----:B-1----:R-:W-:Y:S01]  /*aac0*/  LOP3.LUT P0, RZ, R2, UR4, RZ, 0xfc, !PT ;  /* 0x0000000402ff7c12 */ /* 0x002fe2000f80fcff */
[----:B------:R-:W-:-:S03]  /*aad0*/  UMOV UR4, 0xffffffff ;  /* 0xffffffff00047882 */ /* 0x000fc60000000000 */
[----:B------:R-:W-:-:S04]  /*aae0*/  LOP3.LUT P0, RZ, R3, UR5, RZ, 0xfc, P0 ;  /* 0x0000000503ff7c12 */ /* 0x000fc8000800fcff */
[----:B------:R-:W-:Y:S01]  /*aaf0*/  SEL R0, R7, RZ, !P0 ;  /* 0x000000ff07007207 */ /* 0x000fe20004000000 */
[----:B--2---:R-:W-:Y:S08]  /*ab00*/  BRA.DIV UR4, `(.L_x_438) ;  /* 0x0000004a04987947 */ /* 0x004ff0000b800000 */
[----:B------:R-:W1:Y:S02]  /*ab10*/  S2R R4, SR_TID.X ;  /* 0x0000000000047919 */ /* 0x000e640000002100 */
[----:B-1----:R-:W-:-:S04]  /*ab20*/  SHF.R.U32.HI R4, RZ, 0x5, R4 ;  /* 0x00000005ff047819 */ /* 0x002fc80000011604 */
[----:B------:R-:W-:-:S05]  /*ab30*/  LOP3.LUT R4, R4, 0x3, RZ, 0xc0, !PT ;  /* 0x0000000304047812 */ /* 0x000fca00078ec0ff */
[----:B------:R1:W2:Y:S02]  /*ab40*/  SHFL.IDX PT, R14, R4, RZ, 0x1f ;  /* 0x00001fff040e7589 */ /* 0x0002a400000e0000 */
.L_x_544:
[----:B------:R-:W-:Y:S01]  /*ab50*/  PLOP3.LUT P1, PT, PT, PT, PT, 0x8, 0x0 ;  /* 0x000000000000781c */ /* 0x000fe20003f2e170 */
[----:B------:R3:W-:Y:S01]  /*ab60*/  STL [R1], R0 ;  /* 0x0000000001007387 */ /* 0x0007e20000100800 */
[----:B--2---:R-:W-:Y:S02]  /*ab70*/  ISETP.NE.AND P0, PT, R14, RZ, PT ;  /* 0x000000ff0e00720c */ /* 0x004fe40003f05270 */
[----:B---3--:R-:W-:-:S05]  /*ab80*/  P2R R0, PR, RZ, 0x2 ;  /* 0x00000002ff007803 */ /* 0x008fca0000000000 */
[----:B------:R2:W-:Y:S06]  /*ab90*/  STL [R1+0x18], R0 ;  /* 0x0000180001007387 */ /* 0x0005ec0000100800 */
[----:B------:R-:W-:Y:S05]  /*aba0*/  @P0 BRA `(.L_x_439) ;  /* 0x00000004001c0947 */ /* 0x000fea0003800000 */
[----:B------:R-:W-:-:S03]  /*abb0*/  UMOV UR4, 0xffffffff ;  /* 0xffffffff00047882 */ /* 0x000fc60000000000 */
[----:B------:R-:W-:Y:S05]  /*abc0*/  BRA.DIV UR4, `(.L_x_440) ;  /* 0x0000004a049c7947 */ /* 0x000fea000b800000 */
[----:B------:R-:W-:-:S13]  /*abd0*/  ELECT P6, URZ, PT ;  /* 0x00000000003f782f */ /* 0x000fda00038c0000 */
.L_x_547:
[----:B------:R-:W-:Y:S05]  /*abe0*/  @!P6 BRA `(.L_x_439) ;  /* 0x00000004000ce947 */ /* 0x000fea0003800000 */
[----:B------:R3:W-:Y:S01]  /*abf0*/  STL [R1+0x50], R9 ;  /* 0x0000500901007387 */ /* 0x0007e20000100800 */
[----:B------:R-:W-:-:S04]  /*ac00*/  ISETP.NE.U32.AND P0, PT, R2, RZ, PT ;  /* 0x000000ff0200720c */ /* 0x000fc80003f05070 */
[----:B------:R-:W-:-:S13]  /*ac10*/  ISETP.NE.AND.EX P0, PT, R3, RZ, PT, P0 ;  /* 0x000000ff0300720c */ /* 0x000fda0003f05300 */
[----:B---3--:R-:W-:Y:S05]  /*ac20*/  @!P0 BRA `(.L_x_441) ;  /* 0x0000000000508947 */ /* 0x008fea0003800000 */
[----:B------:R-:W3:Y:S01]  /*ac30*/  LDC R6, c[0x0][0x43c] ;  /* 0x00010f00ff067b82 */ /* 0x000ee20000000800 */
[----:B--2---:R-:W-:Y:S01]  /*ac40*/  IMAD.MOV.U32 R0, RZ, RZ, R9 ;  /* 0x000000ffff007224 */ /* 0x004fe200078e0009 */
[----:B------:R-:W-:Y:S01]  /*ac50*/  ULDC.64 UR4, c[0x0][0x428] ;  /* 0x00010a0000047ab9 */ /* 0x000fe20000000a00 */
[----:B---3--:R-:W-:-:S13]  /*ac60*/  ISETP.NE.AND P0, PT, R6, 0x1, PT ;  /* 0x000000010600780c */ /* 0x008fda0003f05270 */
[----:B-1----:R-:W1:Y:S02]  /*ac70*/  @P0 LDC.64 R4, c[0x0][0x440] ;  /* 0x00011000ff040b82 */ /* 0x002e640000000a00 */
[----:B-1----:R-:W-:-:S05]  /*ac80*/  @P0 IMAD.HI.U32 R4, R9, R4, RZ ;  /* 0x0000000409040227 */ /* 0x002fca00078e00ff */
        /* <DEDUP_REMOVED lines=8> */
[----:B-1----:R-:W-:-:S04]  /*ad10*/  IMAD R6, R8, UR4, RZ ;  /* 0x0000000408067c24 */ /* 0x002fc8000f8e02ff */
[----:B------:R-:W-:-:S04]  /*ad20*/  IMAD R0, R7, UR5, R6 ;  /* 0x0000000507007c24 */ /* 0x000fc8000f8e0206 */
[----:B------:R-:W-:-:S05]  /*ad30*/  IMAD.IADD R0, R5, 0x1, R0 ;  /* 0x0000000105007824 */ /* 0x000fca00078e0200 */
[----:B------:R-:W-:-:S05]  /*ad40*/  LEA.HI.X R3, R4, R3, R0, 0x2, P0 ;  /* 0x0000000304037211 */ /* 0x000fca00000f1400 */
[----:B------:R-:W2:Y:S04]  /*ad50*/  LDG.E R0, desc[UR40][R2.64] ;  /* 0x0000002802007981 */ /* 0x000ea8000c1e1900 */
[----:B--2---:R3:W-:Y:S02]  /*ad60*/  STL [R1], R0 ;  /* 0x0000000001007387 */ /* 0x0047e40000100800 */
.L_x_441:
[----:B------:R-:W4:Y:S04]  /*ad70*/  LDL R7, [R1+0x4] ;  /* 0x0000040001077983 */ /* 0x000f280000100800 */
[----:B--23--:R-:W4:Y:S04]  /*ad80*/  LDL R0, [R1+0x8] ;  /* 0x0000080001007983 */ /* 0x00cf280000100800 */
[----:B------:R-:W2:Y:S01]  /*ad90*/  LDL R2, [R1+0x10] ;  /* 0x0000100001027983 */ /* 0x000ea20000100800 */
[----:B----4-:R-:W-:Y:S01]  /*ada0*/  IMAD R0, R0, 0x8, R7 ;  /* 0x0000000800007824 */ /* 0x010fe200078e0207 */
[----:B--2---:R-:W-:-:S04]  /*adb0*/  SHF.L.U32 R2, R2, 0x1f, RZ ;  /* 0x0000001f02027819 */ /* 0x004fc800000006ff */
[----:B------:R-:W2:Y:S02]  /*adc0*/  SYNCS.PHASECHK.TRANS64.TRYWAIT P0, [R0+URZ+0x22840], R2 ;  /* 0x02284002000075a7 */ /* 0x000ea4000800017f */
[----:B--2---:R-:W-:Y:S05]  /*add0*/  @!P0 BRA `(.L_x_442) ;  /* 0x0000004800388947 */ /* 0x004fea0003800000 */
.L_x_548:
[----:B------:R-:W3:Y:S02]  /*ade0*/  S2R R3, SR_TID.X ;  /* 0x0000000000037919 */ /* 0x000ee40000002100 */
[----:B---3--:R-:W-:-:S04]  /*adf0*/  LOP3.LUT R3, R3, 0x7f, RZ, 0xc0, !PT ;  /* 0x0000007f03037812 */ /* 0x008fc800078ec0ff */
[----:B------:R-:W-:-:S13]  /*ae00*/  ISETP.NE.AND P0, PT, R3, RZ, PT ;  /* 0x000000ff0300720c */ /* 0x000fda0003f05270 */
[----:B------:R-:W-:Y:S05]  /*ae10*/  @P0 BRA `(.L_x_443) ;  /* 0x00000000001c0947 */ /* 0x000fea0003800000 */
[----:B------:R-:W3:Y:S01]  /*ae20*/  S2R R3, SR_TID.X ;  /* 0x0000000000037919 */ /* 0x000ee20000002100 */
[----:B--2---:R-:W-:-:S04]  /*ae30*/  IMAD.MOV.U32 R2, RZ, RZ, 0x3000 ;  /* 0x00003000ff027424 */ /* 0x004fc800078e00ff */
[----:B------:R4:W-:Y:S01]  /*ae40*/  SYNCS.ARRIVE.TRANS64 RZ, [R0+URZ+0x22830], R2 ;  /* 0x0228300200ff79a7 */ /* 0x0009e2000800003f */
[----:B---3--:R-:W-:-:S04]  /*ae50*/  LOP3.LUT R3, R3, 0x1f, RZ, 0xc0, !PT ;  /* 0x0000001f03037812 */ /* 0x008fc800078ec0ff */
[----:B------:R-:W-:-:S13]  /*ae60*/  ISETP.NE.AND P0, PT, R3, RZ, PT ;  /* 0x000000ff0300720c */ /* 0x000fda0003f05270 */
[----:B----4-:R-:W-:Y:S05]  /*ae70*/  @!P0 BRA `(.L_x_443) ;  /* 0x0000000000048947 */ /* 0x010fea0003800000 */
[----:B------:R-:W-:Y:S01]  /*ae80*/  BPT.TRAP 0x1 ;  /* 0x000000040000795c */ /* 0x000fe20000300000 */
.L_x_443:
[----:B------:R-:W3:Y:S04]  /*ae90*/  LDL R6, [R1+0x4] ;  /* 0x0000040001067983 */ /* 0x000ee80000100800 */
[----:B------:R-:W3:Y:S04]  /*aea0*/  LDL R5, [R1+0x8] ;  /* 0x0000080001057983 */ /* 0x000ee80000100800 */
[----:B-1----:R-:W4:Y:S04]  /*aeb0*/  LDL R4, [R1+0x50] ;  /* 0x0000500001047983 */ /* 0x002f280000100800 */
[----:B------:R-:W5:Y:S04]  /*aec0*/  LDL R3, [R1+0x1c] ;  /* 0x00001c0001037983 */ /* 0x000f680000100800 */
[----:B--2---:R-:W2:Y:S01]  /*aed0*/  LDL R2, [R1] ;  /* 0x0000000001027983 */ /* 0x004ea20000100800 */
[----:B------:R-:W-:Y:S01]  /*aee0*/  R2UR UR9, R0 ;  /* 0x00000000000972ca */ /* 0x000fe200000e0000 */
[----:B------:R-:W-:Y:S01]  /*aef0*/  UIADD3 UR6, UP0, UR38, 0x370, URZ ;  /* 0x0000037026067890 */ /* 0x000fe2000ff1e03f */
[----:B------:R-:W-:Y:S01]  /*af00*/  R2UR UR12, R18 ;  /* 0x00000000120c72ca */ /* 0x000fe200000e0000 */
[----:B------:R-:W-:Y:S01]  /*af10*/  UMOV UR5, 0x14f00000 ;  /* 0x14f0000000057882 */ /* 0x000fe20000000000 */
[----:B------:R-:W-:Y:S01]  /*af20*/  PLOP3.LUT P0, PT, PT, PT, PT, 0x80, 0x0 ;  /* 0x000000000000781c */ /* 0x000fe20003f0f070 */
[----:B------:R-:W-:Y:S01]  /*af30*/  UIADD3.X UR7, URZ, UR39, URZ, UP0, !UPT ;  /* 0x000000273f077290 */ /* 0x000fe200087fe43f */
[----:B------:R-:W-:-:S07]  /*af40*/  UMOV UR10, URZ ;  /* 0x0000003f000a7c82 */ /* 0x000fce0008000000 */
[----:B------:R-:W-:Y:S01]  /*af50*/  UIADD3 UR9, UR9, 0x22830, URZ ;  /* 0x0002283009097890 */ /* 0x000fe2000fffe03f */
[----:B---3--:R-:W-:Y:S01]  /*af60*/  IMAD R0, R5, 0x3000, R6 ;  /* 0x0000300005007824 */ /* 0x008fe200078e0206 */
[----:B----4-:R-:W-:-:S04]  /*af70*/  R2UR UR11, R4 ;  /* 0x00000000040b72ca */ /* 0x010fc800000e0000 */
[----:B------:R-:W-:Y:S02]  /*af80*/  R2UR UR8, R0 ;  /* 0x00000000000872ca */ /* 0x000fe400000e0000 */
[----:B-----5:R-:W-:Y:S02]  /*af90*/  R2UR UR4, R3 ;  /* 0x00000000030472ca */ /* 0x020fe400000e0000 */
[----:B------:R-:W-:Y:S02]  /*afa0*/  P2R R0, PR, RZ, 0x1 ;  /* 0x00000001ff007803 */ /* 0x000fe40000000000 */
[----:B--2---:R-:W-:-:S03]  /*afb0*/  R2UR UR13, R2 ;  /* 0x00000000020d72ca */ /* 0x004fc600000e0000 */
[----:B------:R3:W-:Y:S04]  /*afc0*/  STL [R1+0x18], R0 ;  /* 0x0000180001007387 */ /* 0x0007e80000100800 */
[----:B------:R-:W-:Y:S02]  /*afd0*/  UIADD3 UR8, UR8, 0x1c400, URZ ;  /* 0x0001c40008087890 */ /* 0x000fe4000fffe03f */
[----:B------:R-:W-:-:S03]  /*afe0*/  UIMAD UR11, UR11, 0x60, UR4 ;  /* 0x000000600b0b78a4 */ /* 0x000fc6000f8e0204 */
[----:B------:R-:W-:-:S06]  /*aff0*/  UMOV UR4, 0x0 ;  /* 0x0000000000047882 */ /* 0x000fcc0000000000 */
[----:B------:R3:W-:Y:S02]  /*b000*/  UTMALDG.4D [UR8], [UR6], desc[UR4] ;  /* 0x00000408060075b4 */ /* 0x0007e40008019000 */
[----:B---3--:R-:W-:Y:S01]  /*b010*/  NOP ;  /* 0x0000000000007918 */ /* 0x008fe20000000000 */
.L_x_439:
[----:B------:R-:W3:Y:S04]  /*b020*/  LDL R2, [R1+0x4] ;  /* 0x0000040001027983 */ /* 0x000ee80000100800 */
[----:B------:R-:W2:Y:S04]  /*b030*/  LDL.LU R3, [R1+0x30] ;  /* 0x0000300001037983 */ /* 0x000ea80000300800 */
[----:B------:R-:W4:Y:S04]  /*b040*/  LDL.LU R5, [R1+0x20] ;  /* 0x0000200001057983 */ /* 0x000f280000300800 */
[----:B-1----:R-:W5:Y:S01]  /*b050*/  LDL.LU R4, [R1+0x34] ;  /* 0x0000340001047983 */ /* 0x002f620000300800 */
[----:B------:R-:W-:Y:S05]  /*b060*/  WARPSYNC.ALL ;  /* 0x0000000000007948 */ /* 0x000fea0003800000 */
[----:B------:R-:W-:Y:S01]  /*b070*/  ULDC.64 UR4, c[0x0][0x298] ;  /* 0x0000a60000047ab9 */ /* 0x000fe20000000a00 */
[----:B------:R-:W-:Y:S01]  /*b080*/  ULDC.64 UR6, c[0x0][0xa00] ;  /* 0x0002800000067ab9 */ /* 0x000fe20000000a00 */
[----:B------:R-:W-:Y:S01]  /*b090*/  BSSY B6, `(.L_x_444) ;  /* 0x0000024000067945 */ /* 0x000fe20003800000 */
[----:B------:R-:W-:Y:S01]  /*b0a0*/  BAR.SYNC.DEFER_BLOCKING 0x8, 0x180 ;  /* 0x0206000000007b1d */ /* 0x000fe20000010000 */
[----:B------:R-:W-:-:S04]  /*b0b0*/  ISETP.NE.U32.AND P0, PT, RZ, UR6, PT ;  /* 0x00000006ff007c0c */ /* 0x000fc8000bf05070 */
[----:B------:R-:W-:Y:S01]  /*b0c0*/  ISETP.NE.AND.EX P0, PT, RZ, UR7, PT, P0 ;  /* 0x00000007ff007c0c */ /* 0x000fe2000bf05300 */
[----:B---3--:R-:W-:Y:S01]  /*b0d0*/  VIADD R2, R2, 0x18400 ;  /* 0x0001840002027836 */ /* 0x008fe20000000000 */
[----:B--2---:R-:W-:-:S04]  /*b0e0*/  SHF.R.S32.HI R0, RZ, 0x1f, R3 ;  /* 0x0000001fff007819 */ /* 0x004fc80000011403 */
[----:B------:R-:W-:Y:S02]  /*b0f0*/  LOP3.LUT P1, RZ, R2, 0x3ff, RZ, 0xc0, !PT ;  /* 0x000003ff02ff7812 */ /* 0x000fe4000782c0ff */
[----:B----4-:R-:W-:Y:S01]  /*b100*/  SEL R5, R5, RZ, !P0 ;  /* 0x000000ff05057207 */ /* 0x010fe20004000000 */
[----:B------:R-:W-:Y:S01]  /*b110*/  IMAD R0, R0, UR4, RZ ;  /* 0x0000000400007c24 */ /* 0x000fe2000f8e02ff */
[----:B-----5:R-:W-:-:S03]  /*b120*/  SEL R4, R4, RZ, !P0 ;  /* 0x000000ff04047207 */ /* 0x020fc60004000000 */
[C---:B------:R-:W-:Y:S02]  /*b130*/  IMAD R0, R3.reuse, UR5, R0 ;  /* 0x0000000503007c24 */ /* 0x040fe4000f8e0200 */
[----:B------:R-:W-:-:S05]  /*b140*/  IMAD.WIDE.U32 R2, R3, UR4, RZ ;  /* 0x0000000403027c25 */ /* 0x000fca000f8e00ff */
[----:B------:R1:W-:Y:S04]  /*b150*/  STL.64 [R1+0x48], R2 ;  /* 0x0000480201007387 */ /* 0x0003e80000100a00 */
[----:B------:R2:W-:Y:S04]  /*b160*/  STL [R1+0x20], R5 ;  /* 0x0000200501007387 */ /* 0x0005e80000100800 */
[----:B------:R2:W-:Y:S01]  /*b170*/  STL [R1+0x54], R4 ;  /* 0x0000540401007387 */ /* 0x0005e20000100800 */
[----:B-1----:R-:W-:Y:S01]  /*b180*/  IMAD.IADD R2, R3, 0x1, R0 ;  /* 0x0000000103027824 */ /* 0x002fe200078e0200 */
[----:B------:R-:W-:-:S05]  /*b190*/  SHF.R.S32.HI R0, RZ, 0x1f, R18 ;  /* 0x0000001fff007819 */ /* 0x000fca0000011412 */
[----:B------:R2:W-:Y:S04]  /*b1a0*/  STL [R1+0x34], R0 ;  /* 0x0000340001007387 */ /* 0x0005e80000100800 */
[----:B------:R2:W-:Y:S01]  /*b1b0*/  STL [R1+0x30], R2 ;  /* 0x0000300201007387 */ /* 0x0005e20000100800 */
[----:B------:R-:W-:Y:S05]  /*b1c0*/  @!P1 BRA `(.L_x_445) ;  /* 0x0000000000409947 */ /* 0x000fea0003800000 */
[----:B--2---:R-:W-:Y:S01]  /*b1d0*/  MOV R2, 0x0 ;  /* 0x0000000000027802 */ /* 0x004fe20000000f00 */
[----:B------:R-:W-:Y:S01]  /*b1e0*/  ULDC.64 UR6, c[0x4][0x98] ;  /* 0x0100260000067ab9 */ /* 0x000fe20000000a00 */
[----:B------:R-:W-:Y:S01]  /*b1f0*/  ULDC.64 UR8, c[0x4][0xa0] ;  /* 0x0100280000087ab9 */ /* 0x000fe20000000a00 */
[----:B------:R-:W-:Y:S01]  /*b200*/  ULDC.64 UR4, c[0x4][0x20] ;  /* 0x0100080000047ab9 */ /* 0x000fe20000000a00 */
[----:B------:R-:W-:Y:S02]  /*b210*/  IMAD.U32 R4, RZ, RZ, UR6 ;  /* 0x00000006ff047e24 */ /* 0x000fe4000f8e00ff */
[----:B------:R-:W1:Y:S01]  /*b220*/  LDC.64 R2, c[0x4][R2] ;  /* 0x0100000002027b82 */ /* 0x000e620000000a00 */
[----:B------:R-:W-:Y:S02]  /*b230*/  IMAD.U32 R5, RZ, RZ, UR7 ;  /* 0x00000007ff057e24 */ /* 0x000fe4000f8e00ff */
[----:B------:R-:W-:Y:S02]  /*b240*/  IMAD.U32 R6, RZ, RZ, UR8 ;  /* 0x00000008ff067e24 */ /* 0x000fe4000f8e00ff */
[----:B------:R-:W-:-:S02]  /*b250*/  IMAD.U32 R7, RZ, RZ, UR9 ;  /* 0x00000009ff077e24 */ /* 0x000fc4000f8e00ff */
[----:B------:R-:W-:Y:S02]  /*b260*/  IMAD.U32 R10, RZ, RZ, UR4 ;  /* 0x00000004ff0a7e24 */ /* 0x000fe4000f8e00ff */
[----:B------:R-:W-:Y:S02]  /*b270*/  IMAD.U32 R11, RZ, RZ, UR5 ;  /* 0x00000005ff0b7e24 */ /* 0x000fe4000f8e00ff */
[----:B------:R-:W-:Y:S02]  /*b280*/  IMAD.MOV.U32 R8, RZ, RZ, 0x70 ;  /* 0x00000070ff087424 */ /* 0x000fe400078e00ff */
[----:B0-----:R-:W-:Y:S02]  /*b290*/  IMAD.MOV.U32 R12, RZ, RZ, 0x1 ;  /* 0x00000001ff0c7424 */ /* 0x001fe400078e00ff */
[----:B------:R-:W-:-:S07]  /*b2a0*/  IMAD.MOV.U32 R13, RZ, RZ, RZ ;  /* 0x000000ffff0d7224 */ /* 0x000fce00078e00ff */
[----:B------:R-:W-:-:S07]  /*b2b0*/  LEPC R20, `(.L_x_445) ;  /* 0x000000001014794e */ /* 0x000fce0000000000 */
[----:B-1----:R-:W-:Y:S05]  /*b2c0*/  CALL.ABS.NOINC R2 ;  /* 0x0000000002007343 */ /* 0x002fea0003c00000 */
.L_x_445:
[----:B------:R-:W-:Y:S05]  /*b2d0*/  BSYNC B6 ;  /* 0x0000000000067941 */ /* 0x000fea0003800000 */
.L_x_444:
[----:B--2---:R-:W2:Y:S01]  /*b2e0*/  LDL.LU R4, [R1+0x30] ;  /* 0x0000300001047983 */ /* 0x004ea20000300800 */
[----:B------:R-:W1:Y:S01]  /*b2f0*/  LDC R7, c[0x0][0x448] ;  /* 0x00011200ff077b82 */ /* 0x000e620000000800 */
[----:B------:R-:W-:Y:S01]  /*b300*/  ULDC.64 UR4, c[0x0][0x2d8] ;  /* 0x0000b60000047ab9 */ /* 0x000fe20000000a00 */
[----:B------:R-:W-:Y:S01]  /*b310*/  IMAD.SHL.U32 R17, R17, 0x80, RZ ;  /* 0x0000008011117824 */ /* 0x000fe200078e00ff */
[----:B------:R-:W2:Y:S01]  /*b320*/  LDL.LU.64 R2, [R1+0x48] ;  /* 0x0000480001027983 */ /* 0x000ea20000300a00 */
[----:B------:R-:W-:-:S03]  /*b330*/  ULDC UR6, c[0x0][0x2b8] ;  /* 0x0000ae0000067ab9 */ /* 0x000fc60000000800 */
[----:B------:R-:W3:Y:S04]  /*b340*/  LDL.LU R0, [R1+0x34] ;  /* 0x0000340001007983 */ /* 0x000ee80000300800 */
[----:B------:R-:W4:Y:S04]  /*b350*/  LDL.LU R6, [R1+0x54] ;  /* 0x0000540001067983 */ /* 0x000f280000300800 */
[----:B------:R-:W4:Y:S04]  /*b360*/  LDL.LU R5, [R1+0x20] ;  /* 0x0000200001057983 */ /* 0x000f280000300800 */
[----:B------:R0:W5:Y:S01]  /*b370*/  LDL R9, [R1+0x24] ;  /* 0x0000240001097983 */ /* 0x0001620000100800 */
[----:B-1----:R-:W-:Y:S01]  /*b380*/  ISETP.NE.AND P0, PT, R7, 0x1, PT ;  /* 0x000000010700780c */ /* 0x002fe20003f05270 */
[----:B------:R-:W1:Y:S02]  /*b390*/  S2R R8, SR_TID.X ;  /* 0x0000000000087919 */ /* 0x000e640000002100 */
[C---:B-1----:R-:W-:Y:S01]  /*b3a0*/  IMAD.SHL.U32 R10, R8.reuse, 0x8, RZ ;  /* 0x00000008080a7824 */ /* 0x042fe200078e00ff */
[----:B------:R-:W-:-:S04]  /*b3b0*/  LOP3.LUT R8, R8, 0x7f, RZ, 0xc0, !PT ;  /* 0x0000007f08087812 */ /* 0x000fc800078ec0ff */
[----:B------:R-:W-:Y:S02]  /*b3c0*/  LOP3.LUT R10, R10, 0x38, RZ, 0xc0, !PT ;  /* 0x000000380a0a7812 */ /* 0x000fe400078ec0ff */
[----:B------:R-:W-:Y:S01]  /*b3d0*/  SHF.R.U32.HI R8, RZ, 0x3, R8 ;  /* 0x00000003ff087819 */ /* 0x000fe20000011608 */
[----:B--2---:R-:W-:Y:S02]  /*b3e0*/  IMAD.MOV.U32 R3, RZ, RZ, R4 ;  /* 0x000000ffff037224 */ /* 0x004fe400078e0004 */
[----:B------:R-:W1:Y:S01]  /*b3f0*/  S2R R4, SR_TID.X ;  /* 0x0000000000047919 */ /* 0x000e620000002100 */
[----:B---3--:R-:W-:Y:S02]  /*b400*/  IMAD R0, R0, UR4, RZ ;  /* 0x0000000400007c24 */ /* 0x008fe4000f8e02ff */
[----:B------:R-:W-:-:S04]  /*b410*/  IMAD.WIDE.U32 R2, R18, UR4, R2 ;  /* 0x0000000412027c25 */ /* 0x000fc8000f8e0002 */
[----:B------:R-:W-:Y:S01]  /*b420*/  IMAD R0, R18, UR5, R0 ;  /* 0x0000000512007c24 */ /* 0x000fe2000f8e0200 */
[----:B------:R-:W-:-:S03]  /*b430*/  ULDC.64 UR4, c[0x0][0x2e0] ;  /* 0x0000b80000047ab9 */ /* 0x000fc60000000a00 */
[----:B------:R-:W-:Y:S02]  /*b440*/  IMAD.IADD R3, R3, 0x1, R0 ;  /* 0x0000000103037824 */ /* 0x000fe400078e0200 */
[----:B----4-:R-:W-:Y:S02]  /*b450*/  IMAD R0, R6, UR4, RZ ;  /* 0x0000000406007c24 */ /* 0x010fe4000f8e02ff */
[C---:B------:R-:W-:Y:S01]  /*b460*/  IMAD.WIDE.U32 R2, R5.reuse, UR4, R2 ;  /* 0x0000000405027c25 */ /* 0x040fe2000f8e0002 */
[----:B------:R-:W2:Y:S03]  /*b470*/  @P0 LDC R6, c[0x0][0x450] ;  /* 0x00011400ff060b82 */ /* 0x000ea60000000800 */
[----:B------:R-:W-:Y:S01]  /*b480*/  IMAD R0, R5, UR5, R0 ;  /* 0x0000000505007c24 */ /* 0x000fe2000f8e0200 */
[----:B------:R-:W-:-:S03]  /*b490*/  ULDC.64 UR4, c[0x0][0x2d0] ;  /* 0x0000b40000047ab9 */ /* 0x000fc60000000a00 */
[----:B------:R-:W-:Y:S01]  /*b4a0*/  IMAD.IADD R3, R3, 0x1, R0 ;  /* 0x0000000103037824 */ /* 0x000fe200078e0200 */
[C---:B-1----:R-:W-:Y:S01]  /*b4b0*/  LOP3.LUT R5, R4.reuse, 0x7f, RZ, 0xc0, !PT ;  /* 0x0000007f04057812 */ /* 0x042fe200078ec0ff */
[----:B------:R-:W-:-:S03]  /*b4c0*/  IMAD.SHL.U32 R4, R4, 0x10, RZ ;  /* 0x0000001004047824 */ /* 0x000fc600078e00ff */
[----:B------:R-:W-:-:S04]  /*b4d0*/  SHF.R.U32.HI R5, RZ, 0x3, R5 ;  /* 0x00000003ff057819 */ /* 0x000fc80000011605 */
[----:B------:R-:W-:Y:S02]  /*b4e0*/  LOP3.LUT R4, R5, 0x70, R4, 0xf8, !PT ;  /* 0x0000007005047812 */ /* 0x000fe400078ef804 */
[----:B------:R-:W1:Y:S02]  /*b4f0*/  @P0 LDC R5, c[0x0][0x44c] ;  /* 0x00011300ff050b82 */ /* 0x000e640000000800 */
[----:B------:R-:W-:-:S05]  /*b500*/  LOP3.LUT R0, R4, R17, RZ, 0xfc, !PT ;  /* 0x0000001104007212 */ /* 0x000fca00078efcff */
[----:B------:R-:W-:Y:S02]  /*b510*/  IMAD.MOV.U32 R4, RZ, RZ, R0 ;  /* 0x000000ffff047224 */ /* 0x000fe400078e0000 */
[----:B-1----:R-:W-:-:S05]  /*b520*/  @P0 IMAD.HI.U32 R5, R0, R5, RZ ;  /* 0x0000000500050227 */ /* 0x002fca00078e00ff */
[----:B--2---:R-:W-:-:S05]  /*b530*/  @P0 SHF.R.U32.HI R4, RZ, R6, R5 ;  /* 0x00000006ff040219 */ /* 0x004fca0000011605 */
[----:B------:R-:W-:-:S04]  /*b540*/  IMAD.MOV R5, RZ, RZ, -R4 ;  /* 0x000000ffff057224 */ /* 0x000fc800078e0a04 */
[----:B------:R-:W-:Y:S01]  /*b550*/  IMAD R0, R7, R5, R0 ;  /* 0x0000000507007224 */ /* 0x000fe200078e0200 */
[----:B------:R-:W-:Y:S01]  /*b560*/  SHF.R.S32.HI R5, RZ, 0x1f, R4 ;  /* 0x0000001fff057819 */ /* 0x000fe20000011404 */
[----:B------:R-:W-:-:S04]  /*b570*/  IMAD.WIDE.U32 R2, R4, UR4, R2 ;  /* 0x0000000404027c25 */ /* 0x000fc8000f8e0002 */
[----:B------:R-:W-:-:S04]  /*b580*/  IMAD R5, R5, UR4, RZ ;  /* 0x0000000405057c24 */ /* 0x000fc8000f8e02ff */
[----:B------:R-:W-:Y:S01]  /*b590*/  IMAD R4, R4, UR5, R5 ;  /* 0x0000000504047c24 */ /* 0x000fe2000f8e0205 */
[----:B------:R-:W-:-:S03]  /*b5a0*/  ULDC.64 UR4, c[0x0][0x2c8] ;  /* 0x0000b20000047ab9 */ /* 0x000fc60000000a00 */
[----:B------:R-:W-:Y:S01]  /*b5b0*/  IMAD.IADD R3, R3, 0x1, R4 ;  /* 0x0000000103037824 */ /* 0x000fe200078e0204 */
[----:B------:R-:W-:-:S05]  /*b5c0*/  SHF.R.S32.HI R4, RZ, 0x1f, R0 ;  /* 0x0000001fff047819 */ /* 0x000fca0000011400 */
[----:B------:R-:W-:Y:S02]  /*b5d0*/  IMAD R4, R4, UR4, RZ ;  /* 0x0000000404047c24 */ /* 0x000fe4000f8e02ff */
[----:B------:R-:W-:-:S04]  /*b5e0*/  IMAD.WIDE.U32 R2, R0, UR4, R2 ;  /* 0x0000000400027c25 */ /* 0x000fc8000f8e0002 */
[----:B------:R-:W-:Y:S01]  /*b5f0*/  IMAD R4, R0, UR5, R4 ;  /* 0x0000000500047c24 */ /* 0x000fe2000f8e0204 */
[----:B------:R-:W-:Y:S02]  /*b600*/  ULDC.64 UR4, c[0x0][0x280] ;  /* 0x0000a00000047ab9 */ /* 0x000fe40000000a00 */
[----:B------:R-:W-:Y:S01]  /*b610*/  LEA R0, P1, R2, UR4, 0x1 ;  /* 0x0000000402007c11 */ /* 0x000fe2000f8208ff */
[----:B------:R-:W-:Y:S01]  /*b620*/  IMAD.IADD R4, R3, 0x1, R4 ;  /* 0x0000000103047824 */ /* 0x000fe200078e0204 */
[----:B------:R-:W-:Y:S01]  /*b630*/  UMOV UR4, 0xffffffff ;  /* 0xffffffff00047882 */ /* 0x000fe20000000000 */
[----:B------:R-:W-:-:S03]  /*b640*/  ISETP.GE.AND P0, PT, R10, UR6, PT ;  /* 0x000000060a007c0c */ /* 0x000fc6000bf06270 */
[----:B------:R-:W-:Y:S01]  /*b650*/  LEA.HI.X R2, R2, UR5, R4, 0x1, P1 ;  /* 0x0000000502027c11 */ /* 0x000fe200088f0c04 */
[----:B0-----:R-:W-:Y:S09]  /*b660*/  BRA.DIV UR4, `(.L_x_446) ;  /* 0x0000004204287947 */ /* 0x001ff2000b800000 */
[----:B------:R-:W2:Y:S01]  /*b670*/  LDL.LU R6, [R1+0x3c] ;  /* 0x00003c0001067983 */ /* 0x000ea20000300800 */
[----:B------:R-:W-:-:S04]  /*b680*/  IMAD.IADD R3, R8, 0x1, R17 ;  /* 0x0000000108037824 */ /* 0x000fc800078e0211 */
[C---:B------:R-:W-:Y:S02]  /*b690*/  VIADD R5, R3.reuse, 0x10 ;  /* 0x0000001003057836 */ /* 0x040fe40000000000 */
[----:B--2---:R-:W-:Y:S02]  /*b6a0*/  IMAD R4, R6, R7, RZ ;  /* 0x0000000706047224 */ /* 0x004fe400078e02ff */
[----:B------:R-:W0:Y:S03]  /*b6b0*/  SHFL.IDX PT, R7, R0, RZ, 0x181f ;  /* 0x00181fff00077589 */ /* 0x000e2600000e0000 */
[----:B------:R-:W-:Y:S01]  /*b6c0*/  ISETP.GE.AND P1, PT, R3, R4, PT ;  /* 0x000000040300720c */ /* 0x000fe20003f26270 */
[----:B------:R-:W1:-:S12]  /*b6d0*/  SHFL.IDX PT, R6, R2, RZ, 0x181f ;  /* 0x00181fff02067589 */ /* 0x000e5800000e0000 */
[----:B0-----:R-:W-:-:S05]  /*b6e0*/  @!P1 LEA R7, P2, R10, R7, 0x1 ;  /* 0x000000070a079211 */ /* 0x001fca00078408ff */
[----:B-1----:R-:W-:-:S05]  /*b6f0*/  @!P1 IMAD.X R6, RZ, RZ, R6, P2 ;  /* 0x000000ffff069224 */ /* 0x002fca00010e0606 */
[----:B------:R-:W-:-:S04]  /*b700*/  @!P1 LOP3.LUT R7, R7, R6, RZ, 0x3c, !PT ;  /* 0x0000000607079212 */ /* 0x000fc800078e3cff */
[----:B------:R-:W-:-:S04]  /*b710*/  @!P1 LOP3.LUT R6, R7, R6, RZ, 0x3c, !PT ;  /* 0x0000000607069212 */ /* 0x000fc800078e3cff */
[----:B------:R-:W-:-:S05]  /*b720*/  @!P1 LOP3.LUT R7, R7, R6, RZ, 0x3c, !PT ;  /* 0x0000000607079212 */ /* 0x000fca00078e3cff */
[----:B------:R-:W-:Y:S01]  /*b730*/  @!PT LDS RZ, [RZ] ;  /* 0x00000000fffff984 */ /* 0x000fe20000000800 */
[----:B-----5:R0:W-:Y:S01]  /*b740*/  @!P1 LDGSTS.E.BYPASS.LTC128B.128 [R9+0x18400], desc[UR40][R6.64], !P0 ;  /* 0x1840000006099fae */ /* 0x0201e2000c101d68 */
[----:B------:R-:W-:-:S03]  /*b750*/  ISETP.GE.AND P1, PT, R5, R4, PT ;  /* 0x000000040500720c */ /* 0x000fc60003f26270 */
[----:B------:R-:W1:Y:S04]  /*b760*/  SHFL.IDX PT, R5, R0, 0x1, 0x181f ;  /* 0x00381f0000057f89 */ /* 0x000e6800000e0000 */
[----:B0-----:R-:W0:Y:S06]  /*b770*/  SHFL.IDX PT, R6, R2, 0x1, 0x181f ;  /* 0x00381f0002067f89 */ /* 0x001e2c00000e0000 */
[----:B-1----:R-:W-:-:S05]  /*b780*/  @!P1 LEA R5, P2, R10, R5, 0x1 ;  /* 0x000000050a059211 */ /* 0x002fca00078408ff */
[----:B0-----:R-:W-:-:S04]  /*b790*/  @!P1 IMAD.X R6, RZ, RZ, R6, P2 ;  /* 0x000000ffff069224 */ /* 0x001fc800010e0606 */
[----:B------:R-:W-:Y:S02]  /*b7a0*/  @!P1 IMAD.MOV.U32 R7, RZ, RZ, R6 ;  /* 0x000000ffff079224 */ /* 0x000fe400078e0006 */
[----:B------:R-:W-:Y:S02]  /*b7b0*/  @!P1 IMAD.MOV.U32 R6, RZ, RZ, R5 ;  /* 0x000000ffff069224 */ /* 0x000fe400078e0005 */
[----:B------:R-:W-:-:S03]  /*b7c0*/  VIADD R5, R3, 0x20 ;  /* 0x0000002003057836 */ /* 0x000fc60000000000 */
[----:B------:R0:W-:Y:S02]  /*b7d0*/  @!P1 LDGSTS.E.BYPASS.LTC128B.128 [R9+0x18c00], desc[UR40][R6.64], !P0 ;  /* 0x18c0000006099fae */ /* 0x0001e4000c101d68 */
[----:B------:R-:W-:Y:S02]  /*b7e0*/  ISETP.GE.AND P1, PT, R5, R4, PT ;  /* 0x000000040500720c */ /* 0x000fe40003f26270 */
[----:B------:R-:W1:Y:S04]  /*b7f0*/  SHFL.IDX PT, R5, R0, 0x2, 0x181f ;  /* 0x00581f0000057f89 */ /* 0x000e6800000e0000 */
[----:B0-----:R-:W0:Y:S07]  /*b800*/  SHFL.IDX PT, R6, R2, 0x2, 0x181f ;  /* 0x00581f0002067f89 */ /* 0x001e2e00000e0000 */
        /* <DEDUP_REMOVED lines=35> */
[----:B------:R-:W-:Y:S04]  /*ba40*/  SHFL.IDX PT, R0, R0, 0x7, 0x181f ;  /* 0x00f81f0000007f89 */ /* 0x000fe800000e0000 */
[----:B0-----:R-:W0:Y:S03]  /*ba50*/  SHFL.IDX PT, R6, R2, 0x6, 0x181f ;  /* 0x00d81f0002067f89 */ /* 0x001e2600000e0000 */
[----:B-1----:R-:W-:-:S05]  /*ba60*/  @!P1 LEA R5, P2, R10, R5, 0x1 ;  /* 0x000000050a059211 */ /* 0x002fca00078408ff */
[----:B0-----:R-:W-:-:S04]  /*ba70*/  @!P1 IMAD.X R6, RZ, RZ, R6, P2 ;  /* 0x000000ffff069224 */ /* 0x001fc800010e0606 */
[----:B------:R-:W-:Y:S02]  /*ba80*/  @!P1 IMAD.MOV.U32 R7, RZ, RZ, R6 ;  /* 0x000000ffff079224 */ /* 0x000fe400078e0006 */
[----:B------:R-:W-:Y:S02]  /*ba90*/  @!P1 IMAD.MOV.U32 R6, RZ, RZ, R5 ;  /* 0x000000ffff069224 */ /* 0x000fe400078e0005 */
[----:B------:R0:W1:Y:S04]  /*baa0*/  SHFL.IDX PT, R5, R2, 0x7, 0x181f ;  /* 0x00f81f0002057f89 */ /* 0x00006800000e0000 */
[----:B------:R0:W-:Y:S02]  /*bab0*/  @!P1 LDGSTS.E.BYPASS.LTC128B.128 [R9+0x1b400], desc[UR40][R6.64], !P0 ;  /* 0x1b40000006099fae */ /* 0x0001e4000c101d68 */
.L_x_565:
[----:B------:R2:W5:Y:S01]  /*bac0*/  LDL R8, [R1+0x4] ;  /* 0x0000040001087983 */ /* 0x0005620000100800 */
[----:B------:R-:W-:-:S05]  /*bad0*/  VIADD R3, R3, 0x70 ;  /* 0x0000007003037836 */ /* 0x000fca0000000000 */
[----:B------:R-:W-:-:S13]  /*bae0*/  ISETP.GE.AND P1, PT, R3, R4, PT ;  /* 0x000000040300720c */ /* 0x000fda0003f26270 */
[----:B0-----:R-:W-:-:S05]  /*baf0*/  @!P1 LEA R2, P2, R10, R0, 0x1 ;  /* 0x000000000a029211 */ /* 0x001fca00078408ff */
[----:B-1----:R-:W-:-:S05]  /*bb00*/  @!P1 IMAD.X R3, RZ, RZ, R5, P2 ;  /* 0x000000ffff039224 */ /* 0x002fca00010e0605 */
[----:B------:R-:W-:Y:S01]  /*bb10*/  @!PT LDS RZ, [RZ] ;  /* 0x00000000fffff984 */ /* 0x000fe20000000800 */
[----:B------:R-:W-:Y:S01]  /*bb20*/  @!PT LDS RZ, [RZ] ;  /* 0x00000000fffff984 */ /* 0x000fe20000000800 */
[----:B------:R-:W-:Y:S01]  /*bb30*/  @!PT LDS RZ, [RZ] ;  /* 0x00000000fffff984 */ /* 0x000fe20000000800 */
[----:B------:R2:W-:Y:S01]  /*bb40*/  @!P1 LDGSTS.E.BYPASS.LTC128B.128 [R9+0x1bc00], desc[UR40][R2.64], !P0 ;  /* 0x1bc0000002099fae */ /* 0x0005e2000c101d68 */
[----:B------:R-:W-:Y:S01]  /*bb50*/  PLOP3.LUT P0, PT, PT, PT, PT, 0x80, 0x0 ;  /* 0x000000000000781c */ /* 0x000fe20003f0f070 */
[----:B------:R-:W-:-:S12]  /*bb60*/  NOP ;  /* 0x0000000000007918 */ /* 0x000fd80000000000 */
.L_x_447:
[----:B--2---:R-:W2:Y:S01]  /*bb70*/  LDL R2, [R1+0x4] ;  /* 0x0000040001027983 */ /* 0x004ea20000100800 */
[----:B------:R-:W-:Y:S02]  /*bb80*/  PLOP3.LUT P1, PT, P1, P0, PT, 0xa2, 0x0 ;  /* 0x000000000000781c */ /* 0x000fe40000f21472 */
[----:B--2---:R-:W-:-:S08]  /*bb90*/  @P0 R2UR P1, UR4, R2 ;  /* 0x00000000020402ca */ /* 0x004fd00000020000 */
[----:B------:R-:W-:-:S05]  /*bba0*/  @P0 PLOP3.LUT P0, PT, P1, PT, PT, 0x80, 0x0 ;  /* 0x000000000000081c */ /* 0x000fca0000f0f070 */
[----:B------:R-:W-:Y:S01]  /*bbb0*/  @!P1 SYNCS.ARRIVE.TRANS64.RED.A0T1 RZ, [UR4+0x22800], RZ ;  /* 0x022800ffffff99a7 */ /* 0x000fe20008200404 */
[----:B------:R-:W-:Y:S07]  /*bbc0*/  @!P1 ARRIVES.LDGSTSBAR.64.TRANSCNT [UR4+0x22800] ;  /* 0x02280000ff0099b0 */ /* 0x000fee0008000a84 */
[----:B------:R-:W-:Y:S05]  /*bbd0*/  @P0 BRA.U.ANY `(.L_x_447) ;  /* 0xfffffffd00e40947 */ /* 0x000fea000393ffff */
[----:B------:R-:W2:Y:S02]  /*bbe0*/  LDL.LU R3, [R1+0x40] ;  /* 0x0000400001037983 */ /* 0x000ea40000300800 */
[----:B--2---:R-:W-:-:S05]  /*bbf0*/  VIADD R3, R3, 0x1 ;  /* 0x0000000103037836 */ /* 0x004fca0000000000 */
[----:B------:R0:W-:Y:S01]  /*bc00*/  STL [R1+0x40], R3 ;  /* 0x0000400301007387 */ /* 0x0001e20000100800 */
[----:B------:R-:W-:-:S04]  /*bc10*/  LEA.HI R0, R3, R3, RZ, 0x1 ;  /* 0x0000000303007211 */ /* 0x000fc800078f08ff */
[----:B------:R-:W-:-:S05]  /*bc20*/  LOP3.LUT R0, R0, 0xfffffffe, RZ, 0xc0, !PT ;  /* 0xfffffffe00007812 */ /* 0x000fca00078ec0ff */
[----:B------:R-:W-:-:S05]  /*bc30*/  IMAD.IADD R0, R3, 0x1, -R0 ;  /* 0x0000000103007824 */ /* 0x000fca00078e0a00 */
[----:B------:R-:W-:Y:S01]  /*bc40*/  SHF.L.U32 R0, R0, 0x1f, RZ ;  /* 0x0000001f00007819 */ /* 0x000fe200000006ff */
[----:B------:R-:W-:Y:S01]  /*bc50*/  NOP ;  /* 0x0000000000007918 */ /* 0x000fe20000000000 */
[----:B------:R0:W-:Y:S01]  /*bc60*/  SYNCS.ARRIVE.TRANS64.A1T0 RZ, [R2+URZ+0x22800], RZ ;  /* 0x022800ff02ff79a7 */ /* 0x0001e2000810003f */
[----:B------:R-:W-:Y:S01]  /*bc70*/  BSSY B0, `(.L_x_448) ;  /* 0x0000003000007945 */ /* 0x000fe20003800000 */
[----:B------:R-:W1:Y:S03]  /*bc80*/  SYNCS.PHASECHK.TRANS64.TRYWAIT P0, [R2+URZ+0x22820], R0 ;  /* 0x02282000020075a7 */ /* 0x000e66000800017f */
[----:B01----:R-:W-:Y:S05]  /*bc90*/  @!P0 BRA `(.L_x_449) ;  /* 0x00000044002c8947 */ /* 0x003fea0003800000 */
.L_x_566:
[----:B------:R-:W-:Y:S05]  /*bca0*/  BSYNC B0 ;  /* 0x0000000000007941 */ /* 0x000fea0003800000 */
.L_x_448:
[----:B0-----:R-:W2:Y:S01]  /*bcb0*/  LDL R2, [R1+0x18] ;  /* 0x0000180001027983 */ /* 0x001ea20000100800 */
[----:B------:R-:W-:Y:S01]  /*bcc0*/  BSSY B0, `(.L_x_450) ;  /* 0x0000063000007945 */ /* 0x000fe20003800000 */
[----:B--2---:R-:W-:-:S13]  /*bcd0*/  ISETP.NE.AND P0, PT, R2, RZ, PT ;  /* 0x000000ff0200720c */ /* 0x004fda0003f05270 */
[----:B------:R-:W-:Y:S05]  /*bce0*/  @!P0 BRA `(.L_x_451) ;  /* 0x0000000400808947 */ /* 0x000fea0003800000 */
[----:B------:R-:W2:Y:S04]  /*bcf0*/  LDL R2, [R1+0x4] ;  /* 0x0000040001027983 */ /* 0x000ea80000100800 */
[----:B------:R-:W3:Y:S01]  /*bd00*/  LDL R4, [R1+0x10] ;  /* 0x0000100001047983 */ /* 0x000ee20000100800 */
[----:B------:R-:W0:Y:S01]  /*bd10*/  S2R R3, SR_TID.X ;  /* 0x0000000000037919 */ /* 0x000e220000002100 */
[----:B--2---:R-:W-:Y:S02]  /*bd20*/  IMAD.MOV.U32 R5, RZ, RZ, R2 ;  /* 0x000000ffff057224 */ /* 0x004fe400078e0002 */
[----:B------:R-:W2:Y:S01]  /*bd30*/  LDL R2, [R1+0x8] ;  /* 0x0000080001027983 */ /* 0x000ea20000100800 */
[----:B---3--:R-:W-:Y:S01]  /*bd40*/  SHF.L.U32 R0, R4, 0x1f, RZ ;  /* 0x0000001f04007819 */ /* 0x008fe200000006ff */
[----:B------:R-:W-:Y:S01]  /*bd50*/  BSSY B1, `(.L_x_452) ;  /* 0x0000006000017945 */ /* 0x000fe20003800000 */
[----:B0-----:R-:W-:-:S04]  /*bd60*/  LOP3.LUT R3, R3, 0x7f, RZ, 0xc0, !PT ;  /* 0x0000007f03037812 */ /* 0x001fc800078ec0ff */
[----:B------:R-:W-:Y:S01]  /*bd70*/  ISETP.NE.AND P1, PT, R3, RZ, PT ;  /* 0x000000ff0300720c */ /* 0x000fe20003f25270 */
[----:B--2---:R-:W-:-:S04]  /*bd80*/  IMAD R2, R2, 0x8, R5 ;  /* 0x0000000802027824 */ /* 0x004fc800078e0205 */
[----:B------:R-:W0:Y:S02]  /*bd90*/  SYNCS.PHASECHK.TRANS64.TRYWAIT P0, [R2+URZ+0x22860], R0 ;  /* 0x02286000020075a7 */ /* 0x000e24000800017f */
[----:B0-----:R-:W-:Y:S06]  /*bda0*/  @!P0 BRA `(.L_x_453) ;  /* 0x0000004400008947 */ /* 0x001fec0003800000 */
.L_x_567:
[----:B------:R-:W-:Y:S05]  /*bdb0*/  BSYNC B1 ;  /* 0x0000000000017941 */ /* 0x000fea0003800000 */
.L_x_452:
        /* <DEDUP_REMOVED lines=9> */
.L_x_455:
[----:B------:R-:W-:Y:S05]  /*be50*/  BSYNC B1 ;  /* 0x0000000000017941 */ /* 0x000fea0003800000 */
.L_x_454:
[----:B------:R-:W2:Y:S04]  /*be60*/  LDL R5, [R1+0x4] ;  /* 0x0000040001057983 */ /* 0x000ea80000100800 */
[----:B------:R-:W2:Y:S04]  /*be70*/  LDL R3, [R1+0x8] ;  /* 0x0000080001037983 */ /* 0x000ea80000100800 */
[----:B------:R-:W3:Y:S04]  /*be80*/  LDL R4, [R1+0x1c] ;  /* 0x00001c0001047983 */ /* 0x000ee80000100800 */
[----:B0-----:R-:W3:Y:S01]  /*be90*/  LDL R0, [R1+0x50] ;  /* 0x0000500001007983 */ /* 0x001ee20000100800 */
[----:B------:R-:W-:Y:S01]  /*bea0*/  UIADD3 UR4, UP0, UR38, 0x470, URZ ;  /* 0x0000047026047890 */ /* 0x000fe2000ff1e03f */
[----:B------:R-:W-:Y:S01]  /*beb0*/  PLOP3.LUT P0, PT, PT, PT, PT, 0x80, 0x0 ;  /* 0x000000000000781c */ /* 0x000fe20003f0f070 */
[----:B------:R-:W-:Y:S01]  /*bec0*/  VIADD R2, R2, 0x22850 ;  /* 0x0002285002027836 */ /* 0x000fe20000000000 */
[----:B------:R-:W-:Y:S01]  /*bed0*/  UMOV UR6, 0x0 ;  /* 0x0000000000067882 */ /* 0x000fe20000000000 */
[----:B------:R-:W-:Y:S01]  /*bee0*/  UIADD3.X UR5, URZ, UR39, URZ, UP0, !UPT ;  /* 0x000000273f057290 */ /* 0x000fe200087fe43f */
[----:B------:R-:W-:Y:S01]  /*bef0*/  UMOV UR7, 0x14f00000 ;  /* 0x14f0000000077882 */ /* 0x000fe20000000000 */
[----:B------:R-:W-:Y:S01]  /*bf00*/  UMOV UR10, URZ ;  /* 0x0000003f000a7c82 */ /* 0x000fe20008000000 */
[----:B--2---:R-:W-:-:S02]  /*bf10*/  IMAD R3, R3, 0xc000, R5 ;  /* 0x0000c00003037824 */ /* 0x004fc400078e0205 */
[----:B---3--:R-:W-:Y:S02]  /*bf20*/  IMAD R0, R0, 0x60, R4 ;  /* 0x0000006000007824 */ /* 0x008fe400078e0204 */
[----:B------:R-:W-:-:S07]  /*bf30*/  VIADD R4, R3, 0x400 ;  /* 0x0000040003047836 */ /* 0x000fce0000000000 */
.L_x_456:
[----:B------:R-:W2:Y:S01]  /*bf40*/  LDL R5, [R1] ;  /* 0x0000000001057983 */ /* 0x000ea20000100800 */
[----:B------:R-:W-:-:S13]  /*bf50*/  @P0 ELECT P1, URZ, PT ;  /* 0x00000000003f082f */ /* 0x000fda0003820000 */
[----:B------:R-:W-:Y:S02]  /*bf60*/  @P1 R2UR UR12, R18 ;  /* 0x00000000120c12ca */ /* 0x000fe400000e0000 */
[----:B------:R-:W-:Y:S02]  /*bf70*/  @P1 R2UR UR11, R0 ;  /* 0x00000000000b12ca */ /* 0x000fe400000e0000 */
[----:B------:R-:W-:Y:S02]  /*bf80*/  @P1 R2UR UR9, R2 ;  /* 0x00000000020912ca */ /* 0x000fe400000e0000 */
[----:B------:R-:W-:Y:S02]  /*bf90*/  @P1 R2UR UR8, R4 ;  /* 0x00000000040812ca */ /* 0x000fe400000e0000 */
[----:B------:R-:W-:Y:S02]  /*bfa0*/  @P1 PLOP3.LUT P0, PT, P1, PT, PT, 0x8, 0x0 ;  /* 0x000000000000181c */ /* 0x000fe40000f0e170 */
[----:B--2---:R-:W-:-:S02]  /*bfb0*/  @P1 R2UR UR13, R5 ;  /* 0x00000000050d12ca */ /* 0x004fc400000e0000 */
[----:B------:R-:W-:-:S11]  /*bfc0*/  PLOP3.LUT P1, PT, PT, PT, PT, 0x8, 0x0 ;  /* 0x000000000000781c */ /* 0x000fd60003f2e170 */
[----:B------:R0:W-:Y:S02]  /*bfd0*/  UTMALDG.4D [UR8], [UR4], desc[UR6] ;  /* 0x00000608040075b4 */ /* 0x0001e40008019000 */
[----:B0-----:R-:W-:Y:S05]  /*bfe0*/  @P0 BRA.U.ANY `(.L_x_456) ;  /* 0xfffffffd00d40947 */ /* 0x001fea000393ffff */
[----:B------:R-:W-:Y:S01]  /*bff0*/  PLOP3.LUT P0, PT, PT, PT, PT, 0x80, 0x0 ;  /* 0x000000000000781c */ /* 0x000fe20003f0f070 */
[----:B------:R-:W-:Y:S01]  /*c000*/  VIADD R4, R3, 0x3400 ;  /* 0x0000340003047836 */ /* 0x000fe20000000000 */
[----:B------:R-:W-:Y:S01]  /*c010*/  UMOV UR6, 0x0 ;  /* 0x0000000000067882 */ /* 0x000fe20000000000 */
[----:B------:R-:W-:Y:S01]  /*c020*/  UMOV UR7, 0x14f00000 ;  /* 0x14f0000000077882 */ /* 0x000fe20000000000 */
[----:B------:R-:W-:-:S09]  /*c030*/  UMOV UR10, 0x40 ;  /* 0x00000040000a7882 */ /* 0x000fd20000000000 */
.L_x_457:
        /* <DEDUP_REMOVED lines=16> */
.L_x_458:
        /* <DEDUP_REMOVED lines=16> */
.L_x_459:
        /* <DEDUP_REMOVED lines=11> */
.L_x_451:
[----:B------:R-:W-:Y:S05]  /*c2f0*/  BSYNC B0 ;  /* 0x0000000000007941 */ /* 0x000fea0003800000 */
.L_x_450:
[----:B------:R-:W2:Y:S01]  /*c300*/  LDL.LU R4, [R1+0x38] ;  /* 0x0000380001047983 */ /* 0x000ea20000300800 */
[----:B------:R-:W-:Y:S01]  /*c310*/  BSSY B0, `(.L_x_460) ;  /* 0x000020f000007945 */ /* 0x000fe20003800000 */
[----:B--2---:R-:W-:-:S13]  /*c320*/  ISETP.GE.AND P0, PT, R4, 0x61, PT ;  /* 0x000000610400780c */ /* 0x004fda0003f06270 */
[----:B------:R-:W-:Y:S05]  /*c330*/  @!P0 BRA `(.L_x_461) ;  /* 0x0000002000308947 */ /* 0x000fea0003800000 */
[----:B------:R-:W2:Y:S01]  /*c340*/  LDL R4, [R1+0x2c] ;  /* 0x00002c0001047983 */ /* 0x000ea20000100800 */
[----:B------:R-:W-:Y:S01]  /*c350*/  IMAD.MOV.U32 R0, RZ, RZ, 0x1 ;  /* 0x00000001ff007424 */ /* 0x000fe200078e00ff */
[----:B------:R-:W-:Y:S01]  /*c360*/  BSSY B2, `(.L_x_462) ;  /* 0x00000b3000027945 */ /* 0x000fe20003800000 */
[----:B--2---:R-:W-:-:S05]  /*c370*/  IMAD.MOV R6, RZ, RZ, -R4 ;  /* 0x000000ffff067224 */ /* 0x004fca00078e0a04 */
[----:B------:R-:W-:-:S05]  /*c380*/  VIADDMNMX R6, R6, R0, 0xffffffff, !PT ;  /* 0xffffffff06067446 */ /* 0x000fca0007800100 */
[----:B------:R-:W-:-:S05]  /*c390*/  IMAD.IADD R0, R4, 0x1, R6 ;  /* 0x0000000104007824 */ /* 0x000fca00078e0206 */
[----:B------:R-:W-:-:S04]  /*c3a0*/  LOP3.LUT R0, R0, 0x1, RZ, 0xc0, !PT ;  /* 0x0000000100007812 */ /* 0x000fc800078ec0ff */
[----:B------:R-:W-:Y:S01]  /*c3b0*/  ISETP.NE.U32.AND P0, PT, R0, 0x1, PT ;  /* 0x000000010000780c */ /* 0x000fe20003f05070 */
[----:B------:R-:W-:-:S12]  /*c3c0*/  VIADD R0, R4, 0xfffffffe ;  /* 0xfffffffe04007836 */ /* 0x000fd80000000000 */
[----:B------:R-:W-:Y:S05]  /*c3d0*/  @P0 BRA `(.L_x_463) ;  /* 0x0000000800ac0947 */ /* 0x000fea0003800000 */
[----:B------:R-:W2:Y:S04]  /*c3e0*/  LDL R5, [R1+0x18] ;  /* 0x0000180001057983 */ /* 0x000ea80000100800 */
[----:B------:R-:W3:Y:S04]  /*c3f0*/  LDL.LU R4, [R1+0x8] ;  /* 0x0000080001047983 */ /* 0x000ee80000300800 */
[----:B------:R-:W4:Y:S01]  /*c400*/  LDL.LU R7, [R1+0x10] ;  /* 0x0000100001077983 */ /* 0x000f220000300800 */
[----:B------:R-:W-:Y:S01]  /*c410*/  BSSY B1, `(.L_x_464) ;  /* 0x00000a5000017945 */ /* 0x000fe20003800000 */
[----:B--2---:R-:W-:Y:S01]  /*c420*/  ISETP.NE.AND P2, PT, R5, RZ, PT ;  /* 0x000000ff0500720c */ /* 0x004fe20003f45270 */
[----:B---3--:R-:W-:-:S05]  /*c430*/  VIADD R2, R4, 0x1 ;  /* 0x0000000104027836 */ /* 0x008fca0000000000 */
[----:B------:R-:W-:-:S04]  /*c440*/  ISETP.NE.AND P0, PT, R2, 0x2, PT ;  /* 0x000000020200780c */ /* 0x000fc80003f05270 */
[----:B------:R-:W-:Y:S02]  /*c450*/  SEL R3, RZ, 0x1, P0 ;  /* 0x00000001ff037807 */ /* 0x000fe40000000000 */
[----:B-----5:R-:W-:Y:S02]  /*c460*/  SEL R8, R2, RZ, P0 ;  /* 0x000000ff02087207 */ /* 0x020fe40000000000 */
[----:B----4-:R-:W-:-:S05]  /*c470*/  LOP3.LUT R7, R7, R3, RZ, 0x3c, !PT ;  /* 0x0000000307077212 */ /* 0x010fca00078e3cff */
[----:B------:R0:W-:Y:S04]  /*c480*/  STL [R1+0x10], R7 ;  /* 0x0000100701007387 */ /* 0x0001e80000100800 */
[----:B------:R0:W-:Y:S01]  /*c490*/  STL [R1+0x8], R8 ;  /* 0x0000080801007387 */ /* 0x0001e20000100800 */
[----:B------:R-:W-:Y:S05]  /*c4a0*/  @!P2 BRA `(.L_x_465) ;  /* 0x00000008006ca947 */ /* 0x000fea0003800000 */
[----:B------:R-:W-:Y:S02]  /*c4b0*/  ULDC.64 UR4, c[0x0][0x418] ;  /* 0x0001060000047ab9 */ /* 0x000fe40000000a00 */
[----:B------:R-:W-:-:S04]  /*c4c0*/  ISETP.NE.U32.AND P0, PT, RZ, UR4, PT ;  /* 0x00000004ff007c0c */ /* 0x000fc8000bf05070 */
[----:B------:R-:W-:-:S13]  /*c4d0*/  ISETP.NE.AND.EX P0, PT, RZ, UR5, PT, P0 ;  /* 0x00000005ff007c0c */ /* 0x000fda000bf05300 */
[----:B------:R-:W-:Y:S05]  /*c4e0*/  @!P0 BRA `(.L_x_466) ;  /* 0x0000000000508947 */ /* 0x000fea0003800000 */
[----:B------:R-:W2:Y:S01]  /*c4f0*/  LDL R10, [R1+0x14] ;  /* 0x00001400010a7983 */ /* 0x000ea20000100800 */
[----:B------:R-:W1:Y:S01]  /*c500*/  LDC R5, c[0x0][0x43c] ;  /* 0x00010f00ff057b82 */ /* 0x000e620000000800 */
[----:B------:R-:W-:Y:S02]  /*c510*/  ULDC.64 UR6, c[0x0][0x428] ;  /* 0x00010a0000067ab9 */ /* 0x000fe40000000a00 */
[----:B------:R-:W3:Y:S01]  /*c520*/  LDL R9, [R1+0xc] ;  /* 0x00000c0001097983 */ /* 0x000ee20000100800 */
        /* <DEDUP_REMOVED lines=10> */
[----:B------:R-:W-:-:S04]  /*c5d0*/  IMAD.WIDE.U32 R2, R9, UR6, R2 ;  /* 0x0000000609027c25 */ /* 0x000fc8000f8e0002 */
[----:B------:R-:W-:Y:S01]  /*c5e0*/  IMAD.IADD R3, R4, 0x1, R3 ;  /* 0x0000000104037824 */ /* 0x000fe200078e0203 */
[----:B------:R-:W-:-:S04]  /*c5f0*/  LEA R4, P0, R2, UR4, 0x2 ;  /* 0x0000000402047c11 */ /* 0x000fc8000f8010ff */
[----:B------:R-:W-:-:S05]  /*c600*/  LEA.HI.X R5, R2, UR5, R3, 0x2, P0 ;  /* 0x0000000502057c11 */ /* 0x000fca00080f1403 */
[----:B------:R-:W2:Y:S04]  /*c610*/  LDG.E R2, desc[UR40][R4.64] ;  /* 0x0000002804027981 */ /* 0x000ea8000c1e1900 */
[----:B--2---:R1:W-:Y:S02]  /*c620*/  STL [R1], R2 ;  /* 0x0000000201007387 */ /* 0x0043e40000100800 */
.L_x_466:
[----:B-1----:R-:W2:Y:S01]  /*c630*/  LDL R2, [R1+0x4] ;  /* 0x0000040001027983 */ /* 0x002ea20000100800 */
[----:B------:R-:W1:Y:S02]  /*c640*/  S2R R3, SR_TID.X ;  /* 0x0000000000037919 */ /* 0x000e640000002100 */
[----:B-1----:R-:W-:Y:S01]  /*c650*/  LOP3.LUT R4, R3, 0x7f, RZ, 0xc0, !PT ;  /* 0x0000007f03047812 */ /* 0x002fe200078ec0ff */
[----:B------:R-:W-:Y:S03]  /*c660*/  BSSY B3, `(.L_x_467) ;  /* 0x0000006000037945 */ /* 0x000fe60003800000 */
[----:B------:R-:W-:Y:S01]  /*c670*/  ISETP.NE.AND P1, PT, R4, RZ, PT ;  /* 0x000000ff0400720c */ /* 0x000fe20003f25270 */
[----:B--2---:R-:W-:Y:S01]  /*c680*/  IMAD R3, R8, 0x8, R2 ;  /* 0x0000000808037824 */ /* 0x004fe200078e0202 */
[----:B------:R-:W-:-:S04]  /*c690*/  SHF.L.U32 R2, R7, 0x1f, RZ ;  /* 0x0000001f07027819 */ /* 0x000fc800000006ff */
[----:B------:R-:W1:Y:S02]  /*c6a0*/  SYNCS.PHASECHK.TRANS64.TRYWAIT P0, [R3+URZ+0x22840], R2 ;  /* 0x02284002030075a7 */ /* 0x000e64000800017f */
[----:B-1----:R-:W-:Y:S05]  /*c6b0*/  @!P0 BRA `(.L_x_468) ;  /* 0x0000003800d08947 */ /* 0x002fea0003800000 */
.L_x_568:
[----:B------:R-:W-:Y:S05]  /*c6c0*/  BSYNC B3 ;  /* 0x0000000000037941 */ /* 0x000fea0003800000 */
.L_x_467:
[----:B------:R-:W-:Y:S04]  /*c6d0*/  BSSY B3, `(.L_x_469) ;  /* 0x0000009000037945 */ /* 0x000fe80003800000 */
[----:B------:R-:W-:Y:S05]  /*c6e0*/  @P1 BRA `(.L_x_470) ;  /* 0x00000000001c1947 */ /* 0x000fea0003800000 */
[----:B------:R-:W2:Y:S02]  /*c6f0*/  S2R R4, SR_TID.X ;  /* 0x0000000000047919 */ /* 0x000ea40000002100 */
[----:B--2---:R-:W-:Y:S01]  /*c700*/  LOP3.LUT R5, R4, 0x1f, RZ, 0xc0, !PT ;  /* 0x0000001f04057812 */ /* 0x004fe200078ec0ff */
[----:B------:R-:W-:-:S03]  /*c710*/  IMAD.MOV.U32 R4, RZ, RZ, 0x3000 ;  /* 0x00003000ff047424 */ /* 0x000fc600078e00ff */
[----:B------:R-:W-:Y:S01]  /*c720*/  ISETP.NE.AND P0, PT, R5, RZ, PT ;  /* 0x000000ff0500720c */ /* 0x000fe20003f05270 */
[----:B------:R2:W-:-:S12]  /*c730*/  SYNCS.ARRIVE.TRANS64 RZ, [R3+URZ+0x22830], R4 ;  /* 0x0228300403ff79a7 */ /* 0x0005d8000800003f */
[----:B--2---:R-:W-:Y:S05]  /*c740*/  @!P0 BRA `(.L_x_470) ;  /* 0x0000000000048947 */ /* 0x004fea0003800000 */
[----:B------:R-:W-:Y:S01]  /*c750*/  BPT.TRAP 0x1 ;  /* 0x000000040000795c */ /* 0x000fe20000300000 */
.L_x_470:
[----:B------:R-:W-:Y:S05]  /*c760*/  BSYNC B3 ;  /* 0x0000000000037941 */ /* 0x000fea0003800000 */
.L_x_469:
[----:B0-----:R-:W2:Y:S04]  /*c770*/  LDL R8, [R1+0x4] ;  /* 0x0000040001087983 */ /* 0x001ea80000100800 */
[----:B------:R-:W2:Y:S04]  /*c780*/  LDL R4, [R1+0x8] ;  /* 0x0000080001047983 */ /* 0x000ea80000100800 */
[----:B------:R-:W3:Y:S01]  /*c790*/  LDL R5, [R1+0x1c] ;  /* 0x00001c0001057983 */ /* 0x000ee20000100800 */
[----:B------:R-:W-:Y:S01]  /*c7a0*/  IMAD.MOV.U32 R7, RZ, RZ, RZ ;  /* 0x000000ffff077224 */ /* 0x000fe200078e00ff */
[----:B------:R-:W-:Y:S01]  /*c7b0*/  UIADD3 UR4, UP0, UR38, 0x370, URZ ;  /* 0x0000037026047890 */ /* 0x000fe2000ff1e03f */
[----:B------:R-:W-:Y:S01]  /*c7c0*/  PLOP3.LUT P0, PT, PT, PT, PT, 0x80, 0x0 ;  /* 0x000000000000781c */ /* 0x000fe20003f0f070 */
[----:B------:R-:W-:Y:S01]  /*c7d0*/  UMOV UR6, 0x0 ;  /* 0x0000000000067882 */ /* 0x000fe20000000000 */
[----:B------:R-:W-:Y:S01]  /*c7e0*/  UMOV UR7, 0x14f00000 ;  /* 0x14f0000000077882 */ /* 0x000fe20000000000 */
[----:B------:R-:W-:Y:S01]  /*c7f0*/  R2UR UR10, R7 ;  /* 0x00000000070a72ca */ /* 0x000fe200000e0000 */
[----:B------:R-:W-:Y:S01]  /*c800*/  UIADD3.X UR5, URZ, UR39, URZ, UP0, !UPT ;  /* 0x000000273f057290 */ /* 0x000fe200087fe43f */
[----:B--2---:R-:W-:-:S02]  /*c810*/  IMAD R4, R4, 0x3000, R8 ;  /* 0x0000300004047824 */ /* 0x004fc400078e0208 */
[----:B---3--:R-:W-:Y:S02]  /*c820*/  IMAD R0, R0, 0x60, R5 ;  /* 0x0000006000007824 */ /* 0x008fe400078e0205 */
[----:B------:R-:W-:Y:S02]  /*c830*/  VIADD R4, R4, 0x1c400 ;  /* 0x0001c40004047836 */ /* 0x000fe40000000000 */
[----:B------:R-:W-:-:S07]  /*c840*/  VIADD R5, R3, 0x22830 ;  /* 0x0002283003057836 */ /* 0x000fce0000000000 */
.L_x_471:
        /* <DEDUP_REMOVED lines=11> */
[----:B------:R-:W0:Y:S01]  /*c900*/  SYNCS.PHASECHK.TRANS64.TRYWAIT P0, [R3+URZ+0x22860], R2 ;  /* 0x02286002030075a7 */ /* 0x000e22000800017f */
[----:B------:R-:W-:Y:S04]  /*c910*/  BSSY B3, `(.L_x_472) ;  /* 0x0000002000037945 */ /* 0x000fe80003800000 */
[----:B0-----:R-:W-:Y:S05]  /*c920*/  @!P0 BRA `(.L_x_473) ;  /* 0x0000003800488947 */ /* 0x001fea0003800000 */
.L_x_569:
[----:B------:R-:W-:Y:S05]  /*c930*/  BSYNC B3 ;  /* 0x0000000000037941 */ /* 0x000fea0003800000 */
.L_x_472:
        /* <DEDUP_REMOVED lines=11> */
.L_x_475:
[----:B------:R-:W-:Y:S05]  /*c9f0*/  BSYNC B3 ;  /* 0x0000000000037941 */ /* 0x000fea0003800000 */
.L_x_474:
[----:B------:R-:W2:Y:S04]  /*ca00*/  LDL R4, [R1+0x4] ;  /* 0x0000040001047983 */ /* 0x000ea80000100800 */
[----:B01----:R-:W2:Y:S01]  /*ca10*/  LDL R2, [R1+0x8] ;  /* 0x0000080001027983 */ /* 0x003ea20000100800 */
[----:B------:R-:W-:Y:S01]  /*ca20*/  R2UR UR10, R7 ;  /* 0x00000000070a72ca */ /* 0x000fe200000e0000 */
[----:B------:R-:W-:Y:S01]  /*ca30*/  UIADD3 UR4, UP0, UR38, 0x470, URZ ;  /* 0x0000047026047890 */ /* 0x000fe2000ff1e03f */
[----:B------:R-:W-:Y:S01]  /*ca40*/  R2UR UR6, R8 ;  /* 0x00000000080672ca */ /* 0x000fe200000e0000 */
[----:B------:R-:W-:Y:S01]  /*ca50*/  VIADD R3, R3, 0x22850 ;  /* 0x0002285003037836 */ /* 0x000fe20000000000 */
[----:B------:R-:W-:Y:S01]  /*ca60*/  R2UR UR7, R9 ;  /* 0x00000000090772ca */ /* 0x000fe200000e0000 */
[----:B------:R-:W-:Y:S01]  /*ca70*/  UIADD3.X UR5, URZ, UR39, URZ, UP0, !UPT ;  /* 0x000000273f057290 */ /* 0x000fe200087fe43f */
[----:B------:R-:W-:Y:S01]  /*ca80*/  PLOP3.LUT P0, PT, PT, PT, PT, 0x80, 0x0 ;  /* 0x000000000000781c */ /* 0x000fe20003f0f070 */
[----:B--2---:R-:W-:-:S04]  /*ca90*/  IMAD R2, R2, 0xc000, R4 ;  /* 0x0000c00002027824 */ /* 0x004fc800078e0204 */
[----:B------:R-:W-:-:S08]  /*caa0*/  VIADD R4, R2, 0x400 ;  /* 0x0000040002047836 */ /* 0x000fd00000000000 */
.L_x_476:
        /* <DEDUP_REMOVED lines=11> */
[----:B------:R-:W-:Y:S01]  /*cb60*/  R2UR UR6, R8 ;  /* 0x00000000080672ca */ /* 0x000fe200000e0000 */
[----:B------:R-:W-:Y:S01]  /*cb70*/  VIADD R4, R2, 0x3400 ;  /* 0x0000340002047836 */ /* 0x000fe20000000000 */
[----:B------:R-:W-:Y:S01]  /*cb80*/  R2UR UR7, R9 ;  /* 0x00000000090772ca */ /* 0x000fe200000e0000 */
[----:B------:R-:W-:Y:S01]  /*cb90*/  UMOV UR10, 0x40 ;  /* 0x00000040000a7882 */ /* 0x000fe20000000000 */
[----:B------:R-:W-:-:S13]  /*cba0*/  PLOP3.LUT P0, PT, PT, PT, PT, 0x80, 0x0 ;  /* 0x000000000000781c */ /* 0x000fda0003f0f070 */
.L_x_477:
        /* <DEDUP_REMOVED lines=16> */
.L_x_478:
        /* <DEDUP_REMOVED lines=16> */
.L_x_479:
        /* <DEDUP_REMOVED lines=10> */
[----:B-1----:R-:W-:Y:S05]  /*ce50*/  @P0 BRA.U.ANY `(.L_x_479) ;  /* 0xfffffffd00d40947 */ /* 0x002fea000393ffff */
.L_x_465:
[----:B------:R-:W-:Y:S05]  /*ce60*/  BSYNC B1 ;  /* 0x0000000000017941 */ /* 0x000fea0003800000 */
.L_x_464:
[----:B------:R-:W2:Y:S02]  /*ce70*/  LDL.LU R4, [R1+0x2c] ;  /* 0x00002c0001047983 */ /* 0x000ea40000300800 */
[----:B--2---:R-:W-:-:S07]  /*ce80*/  VIADD R0, R4, 0xfffffffd ;  /* 0xfffffffd04007836 */ /* 0x004fce0000000000 */
.L_x_463:
[----:B------:R-:W-:Y:S05]  /*ce90*/  BSYNC B2 ;  /* 0x0000000000027941 */ /* 0x000fea0003800000 */
.L_x_462:
[----:B------:R-:W2:Y:S01]  /*cea0*/  LDL.LU R2, [R1+0x28] ;  /* 0x0000280001027983 */ /* 0x000ea20000300800 */
[----:B------:R-:W-:-:S05]  /*ceb0*/  IMAD.MOV R6, RZ, RZ, -R6 ;  /* 0x000000ffff067224 */ /* 0x000fca00078e0a06 */
[----:B--2---:R-:W-:-:S13]  /*cec0*/  ISETP.NE.AND P0, PT, R2, R6, PT ;  /* 0x000000060200720c */ /* 0x004fda0003f05270 */
[----:B------:R-:W-:Y:S05]  /*ced0*/  @!P0 BRA `(.L_x_461) ;  /* 0x0000001400488947 */ /* 0x000fea0003800000 */
.L_x_512:
[----:B------:R-:W2:Y:S04]  /*cee0*/  LDL R4, [R1+0x18] ;  /* 0x0000180001047983 */ /* 0x000ea80000100800 */
[----:B------:R-:W0:Y:S04]  /*cef0*/  LDL.LU R3, [R1+0x8] ;  /* 0x0000080001037983 */ /* 0x000e280000300800 */
[----:B------:R-:W3:Y:S01]  /*cf00*/  LDL.LU R2, [R1+0x10] ;  /* 0x0000100001027983 */ /* 0x000ee20000300800 */
[----:B------:R-:W-:Y:S05]  /*cf10*/  YIELD ;  /* 0x0000000000007946 */ /* 0x000fea0003800000 */
[----:B------:R-:W-:Y:S01]  /*cf20*/  BSSY B1, `(.L_x_480) ;  /* 0x00000a2000017945 */ /* 0x000fe20003800000 */
[----:B--2---:R-:W-:Y:S01]  /*cf30*/  ISETP.NE.AND P1, PT, R4, RZ, PT ;  /* 0x000000ff0400720c */ /* 0x004fe20003f25270 */
[----:B0-----:R-:W-:-:S05]  /*cf40*/  VIADD R7, R3, 0x1 ;  /* 0x0000000103077836 */ /* 0x001fca0000000000 */
[----:B------:R-:W-:-:S04]  /*cf50*/  ISETP.NE.AND P0, PT, R7, 0x2, PT ;  /* 0x000000020700780c */ /* 0x000fc80003f05270 */
[----:B------:R-:W-:Y:S02]  /*cf60*/  SEL R6, RZ, 0x1, P0 ;  /* 0x00000001ff067807 */ /* 0x000fe40000000000 */
[----:B------:R-:W-:Y:S02]  /*cf70*/  SEL R7, R7, RZ, P0 ;  /* 0x000000ff07077207 */ /* 0x000fe40000000000 */
[----:B---3--:R-:W-:Y:S01]  /*cf80*/  LOP3.LUT R6, R2, R6, RZ, 0x3c, !PT ;  /* 0x0000000602067212 */ /* 0x008fe200078e3cff */
[----:B------:R-:W-:Y:S06]  /*cf90*/  @!P1 BRA `(.L_x_481) ;  /* 0x0000000800689947 */ /* 0x000fec0003800000 */
[----:B------:R-:W-:Y:S01]  /*cfa0*/  ULDC.64 UR4, c[0x0][0x418] ;  /* 0x0001060000047ab9 */ /* 0x000fe20000000a00 */
[----:B-----5:R-:W-:Y:S01]  /*cfb0*/  IMAD.MOV.U32 R8, RZ, RZ, R0 ;  /* 0x000000ffff087224 */ /* 0x020fe200078e0000 */
[----:B------:R-:W-:-:S04]  /*cfc0*/  ISETP.NE.U32.AND P0, PT, RZ, UR4, PT ;  /* 0x00000004ff007c0c */ /* 0x000fc8000bf05070 */
[----:B------:R-:W-:-:S13]  /*cfd0*/  ISETP.NE.AND.EX P0, PT, RZ, UR5, PT, P0 ;  /* 0x00000005ff007c0c */ /* 0x000fda000bf05300 */
[----:B------:R-:W-:Y:S05]  /*cfe0*/  @!P0 BRA `(.L_x_482) ;  /* 0x0000000000508947 */ /* 0x000fea0003800000 */
[----:B------:R-:W2:Y:S01]  /*cff0*/  LDL R9, [R1+0x14] ;  /* 0x0000140001097983 */ /* 0x000ea20000100800 */
[----:B------:R-:W0:Y:S01]  /*d000*/  LDC R8, c[0x0][0x43c] ;  /* 0x00010f00ff087b82 */ /* 0x000e220000000800 */
[----:B------:R-:W-:Y:S02]  /*d010*/  ULDC.64 UR6, c[0x0][0x428] ;  /* 0x00010a0000067ab9 */ /* 0x000fe40000000a00 */
[----:B------:R-:W3:Y:S01]  /*d020*/  LDL R5, [R1+0xc] ;  /* 0x00000c0001057983 */ /* 0x000ee20000100800 */
        /* <DEDUP_REMOVED lines=16> */
.L_x_482:
[----:B0-----:R-:W2:Y:S01]  /*d130*/  LDL R2, [R1+0x4] ;  /* 0x0000040001027983 */ /* 0x001ea20000100800 */
[----:B------:R-:W0:Y:S02]  /*d140*/  S2R R3, SR_TID.X ;  /* 0x0000000000037919 */ /* 0x000e240000002100 */
[----:B0-----:R-:W-:Y:S02]  /*d150*/  LOP3.LUT R4, R3, 0x7f, RZ, 0xc0, !PT ;  /* 0x0000007f03047812 */ /* 0x001fe400078ec0ff */
[----:B------:R-:W-:Y:S01]  /*d160*/  SHF.L.U32 R3, R6, 0x1f, RZ ;  /* 0x0000001f06037819 */ /* 0x000fe200000006ff */
[----:B------:R-:W-:Y:S01]  /*d170*/  BSSY B2, `(.L_x_483) ;  /* 0x0000005000027945 */ /* 0x000fe20003800000 */
[----:B------:R-:W-:Y:S01]  /*d180*/  ISETP.NE.AND P1, PT, R4, RZ, PT ;  /* 0x000000ff0400720c */ /* 0x000fe20003f25270 */
[----:B--2---:R-:W-:-:S04]  /*d190*/  IMAD R2, R7, 0x8, R2 ;  /* 0x0000000807027824 */ /* 0x004fc800078e0202 */
[----:B------:R-:W0:Y:S02]  /*d1a0*/  SYNCS.PHASECHK.TRANS64.TRYWAIT P0, [R2+URZ+0x22840], R3 ;  /* 0x02284003020075a7 */ /* 0x000e24000800017f */
[----:B0-----:R-:W-:Y:S06]  /*d1b0*/  @!P0 BRA `(.L_x_484) ;  /* 0x0000003000388947 */ /* 0x001fec0003800000 */
.L_x_570:
[----:B------:R-:W-:Y:S05]  /*d1c0*/  BSYNC B2 ;  /* 0x0000000000027941 */ /* 0x000fea0003800000 */
.L_x_483:
[----:B------:R-:W-:Y:S04]  /*d1d0*/  BSSY B2, `(.L_x_485) ;  /* 0x0000009000027945 */ /* 0x000fe80003800000 */
[----:B------:R-:W-:Y:S05]  /*d1e0*/  @P1 BRA `(.L_x_486) ;  /* 0x00000000001c1947 */ /* 0x000fea0003800000 */
[----:B------:R-:W1:Y:S02]  /*d1f0*/  S2R R4, SR_TID.X ;  /* 0x0000000000047919 */ /* 0x000e640000002100 */
[----:B-1----:R-:W-:Y:S01]  /*d200*/  LOP3.LUT R5, R4, 0x1f, RZ, 0xc0, !PT ;  /* 0x0000001f04057812 */ /* 0x002fe200078ec0ff */
[----:B------:R-:W-:-:S03]  /*d210*/  IMAD.MOV.U32 R4, RZ, RZ, 0x3000 ;  /* 0x00003000ff047424 */ /* 0x000fc600078e00ff */
[----:B------:R-:W-:Y:S01]  /*d220*/  ISETP.NE.AND P0, PT, R5, RZ, PT ;  /* 0x000000ff0500720c */ /* 0x000fe20003f05270 */
[----:B------:R1:W-:-:S12]  /*d230*/  SYNCS.ARRIVE.TRANS64 RZ, [R2+URZ+0x22830], R4 ;  /* 0x0228300402ff79a7 */ /* 0x0003d8000800003f */
[----:B-1----:R-:W-:Y:S05]  /*d240*/  @!P0 BRA `(.L_x_486) ;  /* 0x0000000000048947 */ /* 0x002fea0003800000 */
[----:B------:R-:W-:Y:S01]  /*d250*/  BPT.TRAP 0x1 ;  /* 0x000000040000795c */ /* 0x000fe20000300000 */
.L_x_486:
[----:B------:R-:W-:Y:S05]  /*d260*/  BSYNC B2 ;  /* 0x0000000000027941 */ /* 0x000fea0003800000 */
.L_x_485:
        /* <DEDUP_REMOVED lines=13> */
.L_x_487:
        /* <DEDUP_REMOVED lines=11> */
[----:B------:R-:W1:Y:S01]  /*d3f0*/  SYNCS.PHASECHK.TRANS64.TRYWAIT P0, [R2+URZ+0x22860], R3 ;  /* 0x02286003020075a7 */ /* 0x000e62000800017f */
[----:B------:R-:W-:Y:S04]  /*d400*/  BSSY B2, `(.L_x_488) ;  /* 0x0000002000027945 */ /* 0x000fe80003800000 */
[----:B-1----:R-:W-:Y:S05]  /*d410*/  @!P0 BRA `(.L_x_489) ;  /* 0x0000002c00b48947 */ /* 0x002fea0003800000 */
.L_x_571:
[----:B------:R-:W-:Y:S05]  /*d420*/  BSYNC B2 ;  /* 0x0000000000027941 */ /* 0x000fea0003800000 */
.L_x_488:
        /* <DEDUP_REMOVED lines=11> */
.L_x_491:
[----:B------:R-:W-:Y:S05]  /*d4e0*/  BSYNC B2 ;  /* 0x0000000000027941 */ /* 0x000fea0003800000 */
.L_x_490:
        /* <DEDUP_REMOVED lines=10> */
.L_x_492:
        /* <DEDUP_REMOVED lines=16> */
.L_x_493:
        /* <DEDUP_REMOVED lines=16> */
.L_x_494:
        /* <DEDUP_REMOVED lines=16> */
.L_x_495:
        /* <DEDUP_REMOVED lines=11> */
.L_x_481:
[----:B------:R-:W-:Y:S05]  /*d940*/  BSYNC B1 ;  /* 0x0000000000017941 */ /* 0x000fea0003800000 */
.L_x_480:
[----:B------:R-:W2:Y:S01]  /*d950*/  LDL R5, [R1+0x18] ;  /* 0x0000180001057983 */ /* 0x000ea20000100800 */
[----:B------:R-:W-:Y:S01]  /*d960*/  VIADD R7, R7, 0x1 ;  /* 0x0000000107077836 */ /* 0x000fe20000000000 */
[----:B------:R-:W-:Y:S04]  /*d970*/  BSSY B1, `(.L_x_496) ;  /* 0x00000a5000017945 */ /* 0x000fe80003800000 */
[----:B------:R-:W-:-:S04]  /*d980*/  ISETP.NE.AND P0, PT, R7, 0x2, PT ;  /* 0x000000020700780c */ /* 0x000fc80003f05270 */
[----:B------:R-:W-:Y:S02]  /*d990*/  SEL R2, RZ, 0x1, P0 ;  /* 0x00000001ff027807 */ /* 0x000fe40000000000 */
[----:B------:R-:W-:Y:S02]  /*d9a0*/  SEL R9, R7, RZ, P0 ;  /* 0x000000ff07097207 */ /* 0x000fe40000000000 */
[----:B-----5:R-:W-:-:S05]  /*d9b0*/  LOP3.LUT R8, R6, R2, RZ, 0x3c, !PT ;  /* 0x0000000206087212 */ /* 0x020fca00078e3cff */
[----:B------:R0:W-:Y:S04]  /*d9c0*/  STL [R1+0x10], R8 ;  /* 0x0000100801007387 */ /* 0x0001e80000100800 */
[----:B------:R0:W-:Y:S01]  /*d9d0*/  STL [R1+0x8], R9 ;  /* 0x0000080901007387 */ /* 0x0001e20000100800 */
[----:B--2---:R-:W-:-:S13]  /*d9e0*/  ISETP.NE.AND P2, PT, R5, RZ, PT ;  /* 0x000000ff0500720c */ /* 0x004fda0003f45270 */
[----:B0-----:R-:W-:Y:S05]  /*d9f0*/  @!P2 BRA `(.L_x_497) ;  /* 0x000000080070a947 */ /* 0x001fea0003800000 */
[----:B------:R-:W-:Y:S01]  /*da00*/  ULDC.64 UR4, c[0x0][0x418] ;  /* 0x0001060000047ab9 */ /* 0x000fe20000000a00 */
[----:B------:R-:W-:Y:S01]  /*da10*/  VIADD R6, R0, 0xffffffff ;  /* 0xffffffff00067836 */ /* 0x000fe20000000000 */
        /* <DEDUP_REMOVED lines=23> */
.L_x_498:
        /* <DEDUP_REMOVED lines=9> */
.L_x_572:
[----:B------:R-:W-:Y:S05]  /*dc20*/  BSYNC B2 ;  /* 0x0000000000027941 */ /* 0x000fea0003800000 */
.L_x_499:
        /* <DEDUP_REMOVED lines=9> */
.L_x_502:
[----:B------:R-:W-:Y:S05]  /*dcc0*/  BSYNC B2 ;  /* 0x0000000000027941 */ /* 0x000fea0003800000 */
.L_x_501:
[----:B------:R-:W2:Y:S04]  /*dcd0*/  LDL R8, [R1+0x4] ;  /* 0x0000040001087983 */ /* 0x000ea80000100800 */
        /* <DEDUP_REMOVED lines=13> */
.L_x_503:
        /* <DEDUP_REMOVED lines=14> */
.L_x_573:
[----:B------:R-:W-:Y:S05]  /*de90*/  BSYNC B2 ;  /* 0x0000000000027941 */ /* 0x000fea0003800000 */
.L_x_504:
        /* <DEDUP_REMOVED lines=11> */
.L_x_507:
[----:B------:R-:W-:Y:S05]  /*df50*/  BSYNC B2 ;  /* 0x0000000000027941 */ /* 0x000fea0003800000 */
.L_x_506:
        /* <DEDUP_REMOVED lines=11> */
.L_x_508:
        /* <DEDUP_REMOVED lines=16> */
.L_x_509:
        /* <DEDUP_REMOVED lines=16> */
.L_x_510:
        /* <DEDUP_REMOVED lines=16> */
.L_x_511:
        /* <DEDUP_REMOVED lines=11> */
.L_x_497:
[----:B------:R-:W-:Y:S05]  /*e3c0*/  BSYNC B1 ;  /* 0x0000000000017941 */ /* 0x000fea0003800000 */
.L_x_496:
[C---:B------:R-:W-:Y:S01]  /*e3d0*/  ISETP.GT.AND P0, PT, R0.reuse, 0x1, PT ;  /* 0x000000010000780c */ /* 0x040fe20003f04270 */
[----:B------:R-:W-:-:S12]  /*e3e0*/  VIADD R0, R0, 0xfffffffe ;  /* 0xfffffffe00007836 */ /* 0x000fd80000000000 */
[----:B------:R-:W-:Y:S05]  /*e3f0*/  @P0 BRA `(.L_x_512) ;  /* 0xffffffe800b80947 */ /* 0x000fea000383ffff */
.L_x_461:
[----:B------:R-:W-:Y:S05]  /*e400*/  BSYNC B0 ;  /* 0x0000000000007941 */ /* 0x000fea0003800000 */
.L_x_460:
[----:B------:R-:W2:Y:S04]  /*e410*/  LDL.LU R4, [R1+0x8] ;  /* 0x0000080001047983 */ /* 0x000ea80000300800 */
[----:B------:R-:W3:Y:S01]  /*e420*/  LDL.LU R3, [R1+0x10] ;  /* 0x0000100001037983 */ /* 0x000ee20000300800 */
[----:B------:R-:W1:Y:S01]  /*e430*/  S2R R2, SR_TID.X ;  /* 0x0000000000027919 */ /* 0x000e620000002100 */
[----:B------:R-:W-:Y:S01]  /*e440*/  BSSY B0, `(.L_x_513) ;  /* 0x0000015000007945 */ /* 0x000fe20003800000 */
[----:B-1----:R-:W-:-:S04]  /*e450*/  LOP3.LUT R2, R2, 0x7f, RZ, 0xc0, !PT ;  /* 0x0000007f02027812 */ /* 0x002fc800078ec0ff */
[----:B------:R-:W-:Y:S01]  /*e460*/  ISETP.NE.AND P1, PT, R2, RZ, PT ;  /* 0x000000ff0200720c */ /* 0x000fe20003f25270 */
[----:B--2---:R-:W-:-:S05]  /*e470*/  VIADD R0, R4, 0x1 ;  /* 0x0000000104007836 */ /* 0x004fca0000000000 */
[----:B------:R-:W-:-:S04]  /*e480*/  ISETP.NE.AND P0, PT, R0, 0x2, PT ;  /* 0x000000020000780c */ /* 0x000fc80003f05270 */
[----:B------:R-:W-:-:S04]  /*e490*/  SEL R2, RZ, 0x1, P0 ;  /* 0x00000001ff027807 */ /* 0x000fc80000000000 */
[----:B---3--:R-:W-:-:S05]  /*e4a0*/  LOP3.LUT R3, R3, R2, RZ, 0x3c, !PT ;  /* 0x0000000203037212 */ /* 0x008fca00078e3cff */
[----:B------:R1:W-:Y:S01]  /*e4b0*/  STL [R1+0x10], R3 ;  /* 0x0000100301007387 */ /* 0x0003e20000100800 */
[----:B------:R-:W-:Y:S05]  /*e4c0*/  @P1 BRA `(.L_x_514) ;  /* 0x0000000000301947 */ /* 0x000fea0003800000 */
[----:B------:R-:W2:Y:S01]  /*e4d0*/  S2R R5, SR_LANEID ;  /* 0x0000000000057919 */ /* 0x000ea20000000000 */
[----:B------:R-:W-:Y:S01]  /*e4e0*/  VOTEU.ANY UR4, UPT, PT ;  /* 0x0000000000047886 */ /* 0x000fe200038e0100 */
[----:B-1----:R-:W1:Y:S01]  /*e4f0*/  LDC.64 R2, c[0x0][0xc60] ;  /* 0x00031800ff027b82 */ /* 0x002e620000000a00 */
[----:B------:R-:W2:Y:S02]  /*e500*/  FLO.U32 R4, UR4 ;  /* 0x0000000400047d00 */ /* 0x000ea400080e0000 */
[----:B--2---:R-:W-:-:S06]  /*e510*/  ISETP.EQ.U32.AND P1, PT, R4, R5, PT ;  /* 0x000000050400720c */ /* 0x004fcc0003f22070 */
[----:B------:R-:W1:Y:S07]  /*e520*/  POPC R5, UR4 ;  /* 0x0000000400057d09 */ /* 0x000e6e0008000000 */
[----:B-1----:R-:W2:Y:S01]  /*e530*/  @P1 ATOMG.E.ADD.STRONG.GPU PT, R3, desc[UR40][R2.64], R5 ;  /* 0x00000005020319a8 */ /* 0x002ea200081ee1e8 */
[----:B------:R-:W1:Y:S02]  /*e540*/  S2R R6, SR_LTMASK ;  /* 0x0000000000067919 */ /* 0x000e640000003900 */
[----:B-1----:R-:W-:-:S04]  /*e550*/  LOP3.LUT R6, R6, UR4, RZ, 0xc0, !PT ;  /* 0x0000000406067c12 */ /* 0x002fc8000f8ec0ff */
[----:B0-----:R-:W0:Y:S01]  /*e560*/  POPC R7, R6 ;  /* 0x0000000600077309 */ /* 0x001e220000000000 */
[----:B--2---:R-:W0:Y:S02]  /*e570*/  SHFL.IDX PT, R4, R3, R4, 0x1f ;  /* 0x00001f0403047589 */ /* 0x004e2400000e0000 */
[----:B0-----:R-:W-:-:S07]  /*e580*/  IADD3 R16, R4, UR37, R7 ;  /* 0x0000002504107c10 */ /* 0x001fce000fffe007 */
.L_x_514:
[----:B------:R-:W-:Y:S05]  /*e590*/  BSYNC B0 ;  /* 0x0000000000007941 */ /* 0x000fea0003800000 */
.L_x_513:
[----:B------:R-:W-:-:S05]  /*e5a0*/  SEL R0, R0, RZ, P0 ;  /* 0x000000ff00007207 */ /* 0x000fca0000000000 */
[----:B------:R2:W-:Y:S02]  /*e5b0*/  STL [R1+0x8], R0 ;  /* 0x0000080001007387 */ /* 0x0005e40000100800 */
.L_x_432:
[----:B------:R-:W-:Y:S05]  /*e5c0*/  BSYNC B7 ;  /* 0x0000000000077941 */ /* 0x000fea0003800000 */
.L_x_430:
[----:B--2---:R-:W2:Y:S02]  /*e5d0*/  LDL R0, [R1+0x58] ;  /* 0x0000580001007983 */ /* 0x004ea40000100800 */
[----:B--2---:R-:W-:-:S13]  /*e5e0*/  ISETP.NE.AND P0, PT, R0, RZ, PT ;  /* 0x000000ff0000720c */ /* 0x004fda0003f05270 */
[----:B------:R-:W-:Y:S05]  /*e5f0*/  @!P0 BRA `(.L_x_515) ;  /* 0x0000000000288947 */ /* 0x000fea0003800000 */
[----:B------:R-:W-:Y:S05]  /*e600*/  WARPSYNC.ALL ;  /* 0x0000000000007948 */ /* 0x000fea0003800000 */
[----:B------:R-:W2:Y:S08]  /*e610*/  S2UR UR5, SR_CgaCtaId ;  /* 0x00000000000579c3 */ /* 0x000eb00000008800 */
[----:B------:R-:W-:Y:S06]  /*e620*/  BAR.SYNC.DEFER_BLOCKING 0x5, 0x180 ;  /* 0x0146000000007b1d */ /* 0x000fec0000010000 */
[----:B------:R-:W-:-:S02]  /*e630*/  UMOV UR4, 0x400 ;  /* 0x0000040000047882 */ /* 0x000fc40000000000 */
[----:B--2---:R-:W-:-:S06]  /*e640*/  ULEA UR4, UR5, UR4, 0x18 ;  /* 0x0000000405047291 */ /* 0x004fcc000f8ec03f */
[----:B------:R-:W-:-:S05]  /*e650*/  IMAD.U32 R0, RZ, RZ, UR4 ;  /* 0x00000004ff007e24 */ /* 0x000fca000f8e00ff */
[----:B------:R3:W4:Y:S04]  /*e660*/  LDS.128 R16, [R0+0x228d0] ;  /* 0x0228d00000107984 */ /* 0x0007280000000c00 */
[----:B------:R3:W-:Y:S01]  /*e670*/  STL [R1+0x4], R0 ;  /* 0x0000040001007387 */ /* 0x0007e20000100800 */
[----:B------:R-:W-:Y:S06]  /*e680*/  BAR.ARV 0x4, 0x180 ;  /* 0x0106000000007b1d */ /* 0x000fec0000002000 */
[----:B------:R-:W-:Y:S05]  /*e690*/  BRA `(.L_x_516) ;  /* 0x0000000800487947 */ /* 0x000fea0003800000 */
.L_x_515:
[----:B------:R-:W2:Y:S01]  /*e6a0*/  S2R R0, SR_TID.X ;  /* 0x0000000000007919 */ /* 0x000ea20000002100 */
[----:B------:R-:W-:Y:S01]  /*e6b0*/  UMOV UR4, 0xffffffff ;  /* 0xffffffff00047882 */ /* 0x000fe20000000000 */
[----:B--2---:R-:W-:-:S04]  /*e6c0*/  LOP3.LUT R6, R0, 0x1f, RZ, 0xc0, !PT ;  /* 0x0000001f00067812 */ /* 0x004fc800078ec0ff */
[----:B------:R-:W-:Y:S01]  /*e6d0*/  ISETP.NE.AND P0, PT, R6, 0x1f, PT ;  /* 0x0000001f0600780c */ /* 0x000fe20003f05270 */
[----:B------:R-:W-:-:S12]  /*e6e0*/  BRA.DIV UR4, `(.L_x_517) ;  /* 0x0000001e043c7947 */ /* 0x000fd8000b800000 */
[----:B------:R-:W-:Y:S01]  /*e6f0*/  IMAD.IADD R5, R19, 0x1, R6 ;  /* 0x0000000113057824 */ /* 0x000fe200078e0206 */
[----:B------:R-:W-:-:S04]  /*e700*/  ULDC UR4, c[0x0][0xc3c] ;  /* 0x00030f0000047ab9 */ /* 0x000fc80000000800 */
[----:B------:R-:W-:-:S13]  /*e710*/  ISETP.GE.OR P1, PT, R5, UR4, !P0 ;  /* 0x0000000405007c0c */ /* 0x000fda000c726670 */
[----:B-1----:R-:W1:Y:S02]  /*e720*/  @!P1 LDC.64 R2, c[0x0][0xc80] ;  /* 0x00032000ff029b82 */ /* 0x002e640000000a00 */
[----:B-1----:R-:W-:-:S06]  /*e730*/  @!P1 IMAD.WIDE R2, R5, 0x4, R2 ;  /* 0x0000000405029825 */ /* 0x002fcc00078e0202 */
[----:B------:R1:W2:Y:S01]  /*e740*/  @!P1 LDG.E R3, desc[UR40][R2.64] ;  /* 0x0000002802039981 */ /* 0x0002a2000c1e1900 */
[C---:B------:R-:W-:Y:S02]  /*e750*/  ISETP.GE.U32.AND P2, PT, R6.reuse, 0x2, PT ;  /* 0x000000020600780c */ /* 0x040fe40003f46070 */
[C---:B------:R-:W-:Y:S01]  /*e760*/  ISETP.GE.U32.AND P3, PT, R6.reuse, 0x4, PT ;  /* 0x000000040600780c */ /* 0x040fe20003f66070 */
[----:B------:R-:W-:Y:S01]  /*e770*/  SHFL.IDX PT, R0, R16, RZ, 0x1f ;  /* 0x00001fff10007589 */ /* 0x000fe200000e0000 */
[C---:B------:R-:W-:Y:S02]  /*e780*/  ISETP.GE.U32.AND P4, PT, R6.reuse, 0x8, PT ;  /* 0x000000080600780c */ /* 0x040fe40003f86070 */
[C---:B------:R-:W-:Y:S01]  /*e790*/  ISETP.GE.U32.AND P5, PT, R6.reuse, 0x10, PT ;  /* 0x000000100600780c */ /* 0x040fe20003fa6070 */
[----:B------:R-:W-:Y:S01]  /*e7a0*/  SHFL.IDX PT, R4, R16, 0x1, 0x1f ;  /* 0x00201f0010047f89 */ /* 0x000fe200000e0000 */
[----:B-1----:R-:W-:Y:S02]  /*e7b0*/  IMAD.MOV.U32 R2, RZ, RZ, RZ ;  /* 0x000000ffff027224 */ /* 0x002fe400078e00ff */
[----:B--2---:R-:W-:Y:S01]  /*e7c0*/  @!P1 IMAD.MOV.U32 R2, RZ, RZ, R3 ;  /* 0x000000ffff029224 */ /* 0x004fe200078e0003 */
[----:B------:R-:W-:-:S04]  /*e7d0*/  ISETP.NE.AND P1, PT, R6, RZ, PT ;  /* 0x000000ff0600720c */ /* 0x000fc80003f25270 */
[----:B------:R-:W1:Y:S02]  /*e7e0*/  SHFL.UP PT, R14, R2, 0x1, RZ ;  /* 0x04200000020e7989 */ /* 0x000e6400000e00ff */
[----:B-1----:R-:W-:-:S05]  /*e7f0*/  SEL R5, R14, RZ, P1 ;  /* 0x000000ff0e057207 */ /* 0x002fca0000800000 */
[----:B------:R-:W-:-:S05]  /*e800*/  IMAD.IADD R3, R2, 0x1, R5 ;  /* 0x0000000102037824 */ /* 0x000fca00078e0205 */
        /* <DEDUP_REMOVED lines=12> */
[----:B------:R1:W2:Y:S02]  /*e8d0*/  SHFL.IDX PT, R14, R3, 0x1f, 0x1f ;  /* 0x03e01f00030e7f89 */ /* 0x0002a400000e0000 */
.L_x_583:
[----:B------:R-:W-:Y:S02]  /*e8e0*/  ULDC UR4, c[0x0][0xc38] ;  /* 0x00030e0000047ab9 */ /* 0x000fe40000000800 */
[----:B------:R-:W-:-:S04]  /*e8f0*/  IMAD.U32 R16, RZ, RZ, UR4 ;  /* 0x00000004ff107e24 */ /* 0x000fc8000f8e00ff */
[----:B--2---:R-:W-:-:S04]  /*e900*/  IMAD R6, R14, R16, RZ ;  /* 0x000000100e067224 */ /* 0x004fc800078e02ff */
[----:B------:R-:W-:-:S05]  /*e910*/  IMAD.IADD R4, R4, 0x1, R6 ;  /* 0x0000000104047824 */ /* 0x000fca00078e0206 */
[----:B------:R-:W-:-:S13]  /*e920*/  ISETP.GT.AND P6, PT, R4, R0, PT ;  /* 0x000000000400720c */ /* 0x000fda0003fc4270 */
[----:B------:R-:W-:Y:S05]  /*e930*/  @P6 BRA `(.L_x_518) ;  /* 0x00000000009c6947 */ /* 0x000fea0003800000 */
.L_x_523:
[----:B------:R-:W2:Y:S01]  /*e940*/  LDC R6, c[0x0][0xc3c] ;  /* 0x00030f00ff067b82 */ /* 0x000ea20000000800 */
[----:B------:R-:W-:-:S05]  /*e950*/  VIADD R19, R19, 0x1f ;  /* 0x0000001f13137836 */ /* 0x000fca0000000000 */
[----:B--2---:R-:W-:-:S13]  /*e960*/  ISETP.GE.AND P6, PT, R19, R6, PT ;  /* 0x000000061300720c */ /* 0x004fda0003fc6270 */
[----:B------:R-:W-:Y:S05]  /*e970*/  @P6 BRA `(.L_x_519) ;  /* 0x0000000400446947 */ /* 0x000fea0003800000 */
[----:B------:R-:W2:Y:S01]  /*e980*/  S2R R2, SR_TID.X ;  /* 0x0000000000027919 */ /* 0x000ea20000002100 */
[----:B------:R-:W-:Y:S01]  /*e990*/  BSSY B0, `(.L_x_520) ;  /* 0x0000009000007945 */ /* 0x000fe20003800000 */
[----:B--2---:R-:W-:-:S05]  /*e9a0*/  LOP3.LUT R2, R2, 0x1f, RZ, 0xc0, !PT ;  /* 0x0000001f02027812 */ /* 0x004fca00078ec0ff */
[----:B------:R-:W-:Y:S02]  /*e9b0*/  IMAD.IADD R5, R19, 0x1, R2 ;  /* 0x0000000113057824 */ /* 0x000fe400078e0202 */
[----:B------:R-:W-:-:S03]  /*e9c0*/  IMAD.MOV.U32 R2, RZ, RZ, RZ ;  /* 0x000000ffff027224 */ /* 0x000fc600078e00ff */
[----:B------:R-:W-:-:S13]  /*e9d0*/  ISETP.GE.OR P6, PT, R5, R6, !P0 ;  /* 0x000000060500720c */ /* 0x000fda00047c6670 */
[----:B------:R-:W-:Y:S05]  /*e9e0*/  @P6 BRA `(.L_x_521) ;  /* 0x00000000000c6947 */ /* 0x000fea0003800000 */
[----:B-1----:R-:W1:Y:S02]  /*e9f0*/  LDC.64 R2, c[0x0][0xc80] ;  /* 0x00032000ff027b82 */ /* 0x002e640000000a00 */
[----:B-1----:R-:W-:-:S06]  /*ea00*/  IMAD.WIDE R2, R5, 0x4, R2 ;  /* 0x0000000405027825 */ /* 0x002fcc00078e0202 */
[----:B------:R2:W5:Y:S02]  /*ea10*/  LDG.E R2, desc[UR40][R2.64] ;  /* 0x0000002802027981 */ /* 0x000564000c1e1900 */
.L_x_521:
[----:B------:R-:W-:Y:S05]  /*ea20*/  BSYNC B0 ;  /* 0x0000000000007941 */ /* 0x000fea0003800000 */
.L_x_520:
[----:B------:R-:W-:-:S03]  /*ea30*/  UMOV UR4, 0xffffffff ;  /* 0xffffffff00047882 */ /* 0x000fc60000000000 */
[----:B------:R-:W-:Y:S05]  /*ea40*/  BRA.DIV UR4, `(.L_x_522) ;  /* 0x0000001e04887947 */ /* 0x000fea000b800000 */
[----:B-----5:R-:W1:Y:S02]  /*ea50*/  SHFL.UP PT, R14, R2, 0x1, RZ ;  /* 0x04200000020e7989 */ /* 0x020e6400000e00ff */
[----:B-12---:R-:W-:-:S05]  /*ea60*/  SEL R3, R14, RZ, P1 ;  /* 0x000000ff0e037207 */ /* 0x006fca0000800000 */
        /* <DEDUP_REMOVED lines=14> */
.L_x_591:
[----:B------:R-:W-:Y:S02]  /*eb50*/  ULDC UR4, c[0x0][0xc38] ;  /* 0x00030e0000047ab9 */ /* 0x000fe40000000800 */
[----:B------:R-:W-:-:S04]  /*eb60*/  IMAD.U32 R16, RZ, RZ, UR4 ;  /* 0x00000004ff107e24 */ /* 0x000fc8000f8e00ff */
[----:B--2---:R-:W-:-:S04]  /*eb70*/  IMAD R6, R14, R16, RZ ;  /* 0x000000100e067224 */ /* 0x004fc800078e02ff */
[----:B------:R-:W-:-:S05]  /*eb80*/  IMAD.IADD R4, R6, 0x1, R4 ;  /* 0x0000000106047824 */ /* 0x000fca00078e0204 */
[----:B------:R-:W-:-:S13]  /*eb90*/  ISETP.GT.AND P6, PT, R4, R0, PT ;  /* 0x000000000400720c */ /* 0x000fda0003fc4270 */
[----:B------:R-:W-:Y:S05]  /*eba0*/  @!P6 BRA `(.L_x_523) ;  /* 0xfffffffc0064e947 */ /* 0x000fea000383ffff */
.L_x_518:
[----:B------:R-:W-:Y:S01]  /*ebb0*/  IMAD.IADD R6, R4, 0x1, -R6 ;  /* 0x0000000104067824 */ /* 0x000fe200078e0a06 */
[----:B------:R-:W-:-:S03]  /*ebc0*/  UMOV UR4, 0xffffffff ;  /* 0xffffffff00047882 */ /* 0x000fc60000000000 */
[----:B------:R-:W-:-:S05]  /*ebd0*/  IMAD R5, R3, R16, R6 ;  /* 0x0000001003057224 */ /* 0x000fca00078e0206 */
[----:B------:R-:W-:Y:S01]  /*ebe0*/  ISETP.GT.AND P6, PT, R5, R0, PT ;  /* 0x000000000500720c */ /* 0x000fe20003fc4270 */
[----:B------:R-:W-:-:S12]  /*ebf0*/  BRA.DIV UR4, `(.L_x_524) ;  /* 0x0000001e04dc7947 */ /* 0x000fd8000b800000 */
[----:B------:R-:W-:-:S04]  /*ec00*/  VOTE.ANY R5, PT, !P6 ;  /* 0x0000000000057806 */ /* 0x000fc800070e0100 */
[----:B------:R-:W2:Y:S02]  /*ec10*/  POPC R4, R5 ;  /* 0x0000000500047309 */ /* 0x000ea40000000000 */
[----:B--2---:R2:W3:Y:S02]  /*ec20*/  SHFL.IDX PT, R17, R2, R4, 0x1f ;  /* 0x00001f0402117589 */ /* 0x0044e400000e0000 */
.L_x_595:
[----:B------:R-:W-:Y:S01]  /*ec30*/  ISETP.NE.AND P0, PT, R5, RZ, PT ;  /* 0x000000ff0500720c */ /* 0x000fe20003f05270 */
[----:B------:R-:W-:-:S12]  /*ec40*/  IMAD.MOV.U32 R14, RZ, RZ, RZ ;  /* 0x000000ffff0e7224 */ /* 0x000fd800078e00ff */
[----:B------:R-:W-:Y:S05]  /*ec50*/  @!P0 BRA `(.L_x_525) ;  /* 0x0000000000108947 */ /* 0x000fea0003800000 */
[----:B------:R-:W-:Y:S01]  /*ec60*/  UMOV UR4, 0xffffffff ;  /* 0xffffffff00047882 */ /* 0x000fe20000000000 */
[----:B0-----:R-:W-:Y:S02]  /*ec70*/  VIADD R12, R4, 0xffffffff ;  /* 0xffffffff040c7836 */ /* 0x001fe40000000000 */
[----:B------:R-:W-:Y:S05]  /*ec80*/  BRA.DIV UR4, `(.L_x_526) ;  /* 0x0000002204007947 */ /* 0x000fea000b800000 */
[----:B------:R4:W0:Y:S02]  /*ec90*/  SHFL.IDX PT, R14, R3, R12, 0x1f ;  /* 0x00001f0c030e7589 */ /* 0x00082400000e0000 */
.L_x_525:
[----:B---3--:R-:W-:Y:S01]  /*eca0*/  IABS R5, R17 ;  /* 0x0000001100057213 */ /* 0x008fe20000000000 */
[----:B0-----:R-:W-:Y:S02]  /*ecb0*/  IMAD R16, R14, R16, R6 ;  /* 0x000000100e107224 */ /* 0x001fe400078e0206 */
[----:B------:R-:W-:Y:S01]  /*ecc0*/  IMAD.IADD R19, R4, 0x1, R19 ;  /* 0x0000000104137824 */ /* 0x000fe200078e0213 */
[----:B------:R-:W0:Y:S01]  /*ecd0*/  I2F.RP R7, R5 ;  /* 0x0000000500077306 */ /* 0x000e220000209400 */
[----:B------:R-:W-:-:S07]  /*ece0*/  IMAD.IADD R0, R0, 0x1, -R16 ;  /* 0x0000000100007824 */ /* 0x000fce00078e0a10 */
[----:B0-----:R-:W0:Y:S02]  /*ecf0*/  MUFU.RCP R7, R7 ;  /* 0x0000000700077308 */ /* 0x001e240000001000 */
[----:B0----5:R-:W-:-:S06]  /*ed00*/  VIADD R8, R7, 0xffffffe ;  /* 0x0ffffffe07087836 */ /* 0x021fcc0000000000 */
[----:B-1--4-:R-:W2:Y:S02]  /*ed10*/  F2I.FTZ.U32.TRUNC.NTZ R3, R8 ;  /* 0x0000000800037305 */ /* 0x012ea4000021f000 */
[----:B--2---:R-:W-:-:S04]  /*ed20*/  IMAD.MOV R2, RZ, RZ, -R3 ;  /* 0x000000ffff027224 */ /* 0x004fc800078e0a03 */
[----:B------:R-:W-:Y:S02]  /*ed30*/  IMAD R6, R2, R5, RZ ;  /* 0x0000000502067224 */ /* 0x000fe400078e02ff */
[----:B------:R-:W-:-:S04]  /*ed40*/  IMAD.MOV.U32 R2, RZ, RZ, RZ ;  /* 0x000000ffff027224 */ /* 0x000fc800078e00ff */
[----:B------:R-:W-:Y:S01]  /*ed50*/  IMAD.HI.U32 R2, R3, R6, R2 ;  /* 0x0000000603027227 */ /* 0x000fe200078e0002 */
[----:B------:R-:W-:Y:S02]  /*ed60*/  IABS R6, R17 ;  /* 0x0000001100067213 */ /* 0x000fe40000000000 */
[----:B------:R-:W-:-:S03]  /*ed70*/  IABS R3, R0 ;  /* 0x0000000000037213 */ /* 0x000fc60000000000 */
[----:B------:R-:W-:Y:S02]  /*ed80*/  IMAD.MOV R6, RZ, RZ, -R6 ;  /* 0x000000ffff067224 */ /* 0x000fe400078e0a06 */
[----:B------:R-:W-:-:S04]  /*ed90*/  IMAD.HI.U32 R2, R2, R3, RZ ;  /* 0x0000000302027227 */ /* 0x000fc800078e00ff */
[----:B------:R-:W-:Y:S01]  /*eda0*/  IMAD R6, R2, R6, R3 ;  /* 0x0000000602067224 */ /* 0x000fe200078e0203 */
[----:B------:R-:W-:-:S04]  /*edb0*/  LOP3.LUT R3, R0, R17, RZ, 0x3c, !PT ;  /* 0x0000001100037212 */ /* 0x000fc800078e3cff */
[----:B------:R-:W-:Y:S02]  /*edc0*/  ISETP.GT.U32.AND P1, PT, R5, R6, PT ;  /* 0x000000060500720c */ /* 0x000fe40003f24070 */
[----:B------:R-:W-:-:S11]  /*edd0*/  ISETP.GE.AND P2, PT, R3, RZ, PT ;  /* 0x000000ff0300720c */ /* 0x000fd60003f46270 */
[----:B------:R-:W-:Y:S02]  /*ede0*/  @!P1 IMAD.IADD R6, R6, 0x1, -R5 ;  /* 0x0000000106069824 */ /* 0x000fe400078e0a05 */
[----:B------:R-:W-:Y:S01]  /*edf0*/  @!P1 VIADD R2, R2, 0x1 ;  /* 0x0000000102029836 */ /* 0x000fe20000000000 */
[----:B------:R-:W-:Y:S02]  /*ee00*/  ISETP.NE.AND P1, PT, R17, RZ, PT ;  /* 0x000000ff1100720c */ /* 0x000fe40003f25270 */
[----:B------:R-:W-:-:S13]  /*ee10*/  ISETP.GE.U32.AND P0, PT, R6, R5, PT ;  /* 0x000000050600720c */ /* 0x000fda0003f06070 */
[----:B------:R-:W-:-:S04]  /*ee20*/  @P0 VIADD R2, R2, 0x1 ;  /* 0x0000000102020836 */ /* 0x000fc80000000000 */
[----:B------:R-:W-:Y:S01]  /*ee30*/  @!P2 IMAD.MOV R2, RZ, RZ, -R2 ;  /* 0x000000ffff02a224 */ /* 0x000fe200078e0a02 */
[----:B------:R-:W-:-:S05]  /*ee40*/  @!P1 LOP3.LUT R2, RZ, R17, RZ, 0x33, !PT ;  /* 0x00000011ff029212 */ /* 0x000fca00078e33ff */
[--C-:B------:R-:W-:Y:S02]  /*ee50*/  IMAD.MOV R3, RZ, RZ, -R2.reuse ;  /* 0x000000ffff037224 */ /* 0x100fe400078e0a02 */
[----:B------:R-:W-:Y:S02]  /*ee60*/  IMAD.MOV.U32 R18, RZ, RZ, R2 ;  /* 0x000000ffff127224 */ /* 0x000fe400078e0002 */
[----:B------:R-:W-:Y:S01]  /*ee70*/  IMAD R17, R17, R3, R0 ;  /* 0x0000000311117224 */ /* 0x000fe200078e0200 */
[----:B------:R-:W-:Y:S06]  /*ee80*/  BRA `(.L_x_527) ;  /* 0x00000000001c7947 */ /* 0x000fec0003800000 */
.L_x_519:
[----:B------:R-:W-:Y:S01]  /*ee90*/  UMOV UR4, URZ ;  /* 0x0000003f00047c82 */ /* 0x000fe20008000000 */
[----:B------:R-:W-:Y:S01]  /*eea0*/  UMOV UR5, URZ ;  /* 0x0000003f00057c82 */ /* 0x000fe20008000000 */
[----:B------:R-:W-:Y:S01]  /*eeb0*/  ULDC UR6, c[0x0][0xc3c] ;  /* 0x00030f0000067ab9 */ /* 0x000fe20000000800 */
[----:B------:R-:W-:Y:S02]  /*eec0*/  IMAD.MOV.U32 R16, RZ, RZ, R0 ;  /* 0x000000ffff107224 */ /* 0x000fe400078e0000 */
[----:B------:R-:W-:Y:S02]  /*eed0*/  IMAD.U32 R17, RZ, RZ, UR4 ;  /* 0x00000004ff117e24 */ /* 0x000fe4000f8e00ff */
[----:B------:R-:W-:Y:S02]  /*eee0*/  IMAD.U32 R18, RZ, RZ, UR5 ;  /* 0x00000005ff127e24 */ /* 0x000fe4000f8e00ff */
[----:B------:R-:W-:-:S07]  /*eef0*/  IMAD.U32 R19, RZ, RZ, UR6 ;  /* 0x00000006ff137e24 */ /* 0x000fce000f8e00ff */
.L_x_527:
[----:B------:R2:W3:Y:S01]  /*ef00*/  LDL R2, [R1+0x4] ;  /* 0x0000040001027983 */ /* 0x0004e20000100800 */
[----:B------:R-:W4:Y:S01]  /*ef10*/  S2R R0, SR_TID.X ;  /* 0x0000000000007919 */ /* 0x000f220000002100 */
[----:B------:R-:W-:Y:S05]  /*ef20*/  WARPSYNC.ALL ;  /* 0x0000000000007948 */ /* 0x000fea0003800000 */
[----:B----4-:R-:W-:Y:S01]  /*ef30*/  LOP3.LUT R0, R0, 0x1f, RZ, 0xc0, !PT ;  /* 0x0000001f00007812 */ /* 0x010fe200078ec0ff */
[----:B------:R-:W-:Y:S03]  /*ef40*/  BAR.SYNC.DEFER_BLOCKING 0x4, 0x180 ;  /* 0x0106000000007b1d */ /* 0x000fe60000010000 */
[----:B------:R-:W-:-:S13]  /*ef50*/  ISETP.NE.AND P0, PT, R0, RZ, PT ;  /* 0x000000ff0000720c */ /* 0x000fda0003f05270 */
[----:B-1----:R-:W3:Y:S01]  /*ef60*/  @!P0 S2R R3, SR_CgaCtaId ;  /* 0x0000000000038919 */ /* 0x002ee20000008800 */
[----:B------:R-:W-:-:S04]  /*ef70*/  @!P0 MOV R0, 0x400 ;  /* 0x0000040000008802 */ /* 0x000fc80000000f00 */
[----:B---3--:R-:W-:-:S05]  /*ef80*/  @!P0 LEA R2, R3, R0, 0x18 ;  /* 0x0000000003028211 */ /* 0x008fca00078ec0ff */
[----:B------:R2:W-:Y:S04]  /*ef90*/  @!P0 STS.128 [R2+0x228d0], R16 ;  /* 0x0228d01002008388 */ /* 0x0005e80000000c00 */
[----:B------:R2:W-:Y:S01]  /*efa0*/  @!P0 STL [R1+0x4], R2 ;  /* 0x0000040201008387 */ /* 0x0005e20000100800 */
[----:B------:R-:W-:Y:S06]  /*efb0*/  BAR.ARV 0x5, 0x180 ;  /* 0x0146000000007b1d */ /* 0x000fec0000002000 */
.L_x_516:
[----:B------:R-:W-:Y:S02]  /*efc0*/  ULDC UR4, c[0x0][0xc3c] ;  /* 0x00030f0000047ab9 */ /* 0x000fe40000000800 */
[----:B----4-:R-:W-:-:S13]  /*efd0*/  ISETP.GE.AND P0, PT, R19, UR4, PT ;  /* 0x0000000413007c0c */ /* 0x010fda000bf06270 */
[----:B------:R-:W-:Y:S05]  /*efe0*/  @!P0 BRA `(.L_x_528) ;  /* 0xffffffac00f48947 */ /* 0x000fea000383ffff */
[----:B------:R-:W-:Y:S05]  /*eff0*/  BSYNC B8 ;  /* 0x0000000000087941 */ /* 0x000fea0003800000 */
.L_x_426:
[----:B---3--:R-:W3:Y:S01]  /*f000*/  LDL.LU R0, [R1+0x40] ;  /* 0x0000400001007983 */ /* 0x008ee20000300800 */
[----:B------:R-:W-:Y:S01]  /*f010*/  BSSY B0, `(.L_x_529) ;  /* 0x000000b000007945 */ /* 0x000fe20003800000 */
[----:B------:R-:W4:Y:S01]  /*f020*/  S2R R5, SR_CgaCtaId ;  /* 0x0000000000057919 */ /* 0x000f220000008800 */
[----:B---3--:R-:W-:-:S05]  /*f030*/  VIADD R0, R0, 0x1 ;  /* 0x0000000100007836 */ /* 0x008fca0000000000 */
[----:B0-2---:R-:W-:-:S04]  /*f040*/  LEA.HI R2, R0, R0, RZ, 0x1 ;  /* 0x0000000000027211 */ /* 0x005fc800078f08ff */
[----:B-1----:R-:W-:-:S05]  /*f050*/  LOP3.LUT R3, R2, 0xfffffffe, RZ, 0xc0, !PT ;  /* 0xfffffffe02037812 */ /* 0x002fca00078ec0ff */
[----:B------:R-:W-:Y:S01]  /*f060*/  IMAD.IADD R3, R0, 0x1, -R3 ;  /* 0x0000000100037824 */ /* 0x000fe200078e0a03 */
[----:B------:R-:W-:-:S04]  /*f070*/  MOV R0, 0x400 ;  /* 0x0000040000007802 */ /* 0x000fc80000000f00 */
[----:B----4-:R-:W-:Y:S02]  /*f080*/  LEA R0, R5, R0, 0x18 ;  /* 0x0000000005007211 */ /* 0x010fe400078ec0ff */
[----:B------:R-:W-:-:S04]  /*f090*/  SHF.L.U32 R3, R3, 0x1f, RZ ;  /* 0x0000001f03037819 */ /* 0x000fc800000006ff */
[----:B------:R-:W0:Y:S02]  /*f0a0*/  SYNCS.PHASECHK.TRANS64.TRYWAIT P0, [R0+URZ+0x22820], R3 ;  /* 0x02282003000075a7 */ /* 0x000e24000800017f */
[----:B0-----:R-:W-:Y:S05]  /*f0b0*/  @!P0 BRA `(.L_x_530) ;  /* 0x0000001c00188947 */ /* 0x001fea0003800000 */
.L_x_598:
[----:B------:R-:W-:Y:S05]  /*f0c0*/  BSYNC B0 ;  /* 0x0000000000007941 */ /* 0x000fea0003800000 */
.L_x_529:
[----:B------:R-:W-:-:S03]  /*f0d0*/  UMOV UR4, 0xffffffff ;  /* 0xffffffff00047882 */ /* 0x000fc60000000000 */
[----:B------:R-:W-:Y:S05]  /*f0e0*/  BRA.DIV UR4, `(.L_x_531) ;  /* 0x0000001e04207947 */ /* 0x000fea000b800000 */
[----:B------:R-:W1:Y:S02]  /*f0f0*/  S2R R2, SR_TID.X ;  /* 0x0000000000027919 */ /* 0x000e640000002100 */
[----:B-1----:R-:W-:-:S04]  /*f100*/  SHF.R.U32.HI R2, RZ, 0x5, R2 ;  /* 0x00000005ff027819 */ /* 0x002fc80000011602 */
[----:B------:R-:W-:-:S05]  /*f110*/  LOP3.LUT R2, R2, 0x3, RZ, 0xc0, !PT ;  /* 0x0000000302027812 */ /* 0x000fca00078ec0ff */
[----:B------:R1:W2:Y:S02]  /*f120*/  SHFL.IDX PT, R14, R2, RZ, 0x1f ;  /* 0x00001fff020e7589 */ /* 0x0002a400000e0000 */
.L_x_601:
[----:B--2---:R-:W-:Y:S01]  /*f130*/  ISETP.NE.AND P0, PT, R14, RZ, PT ;  /* 0x000000ff0e00720c */ /* 0x004fe20003f05270 */
[----:B------:R-:W-:-:S12]  /*f140*/  BSSY B0, `(.L_x_532) ;  /* 0x0000027000007945 */ /* 0x000fd80003800000 */
[----:B------:R-:W-:Y:S05]  /*f150*/  @P0 BRA `(.L_x_533) ;  /* 0x0000000000940947 */ /* 0x000fea0003800000 */
[----:B------:R-:W-:-:S03]  /*f160*/  UMOV UR4, 0xffffffff ;  /* 0xffffffff00047882 */ /* 0x000fc60000000000 */
[----:B------:R-:W-:Y:S05]  /*f170*/  BRA.DIV UR4, `(.L_x_534) ;  /* 0x0000001e04307947 */ /* 0x000fea000b800000 */
[----:B------:R-:W-:-:S13]  /*f180*/  ELECT P6, URZ, PT ;  /* 0x00000000003f782f */ /* 0x000fda00038c0000 */
.L_x_604:
[----:B------:R-:W-:Y:S05]  /*f190*/  @!P6 BRA `(.L_x_533) ;  /* 0x000000000084e947 */ /* 0x000fea0003800000 */
[----:B------:R-:W-:-:S06]  /*f1a0*/  ULOP3.LUT UR4, UR36, 0x2, URZ, 0xfc, !UPT ;  /* 0x0000000224047892 */ /* 0x000fcc000f8efc3f */
[----:B-1----:R-:W-:-:S05]  /*f1b0*/  IMAD.U32 R2, RZ, RZ, UR4 ;  /* 0x00000004ff027e24 */ /* 0x002fca000f8e00ff */
[----:B------:R-:W-:-:S13]  /*f1c0*/  ISETP.NE.AND P2, PT, R2, 0x3, PT ;  /* 0x000000030200780c */ /* 0x000fda0003f45270 */
[----:B------:R-:W-:Y:S05]  /*f1d0*/  @!P2 BRA `(.L_x_535) ;  /* 0x000000000004a947 */ /* 0x000fea0003800000 */
[----:B------:R-:W-:Y:S01]  /*f1e0*/  BPT.TRAP 0x1 ;  /* 0x000000040000795c */ /* 0x000fe20000300000 */
.L_x_535:
[----:B0-----:R-:W2:Y:S04]  /*f1f0*/  LDL R3, [R1+0x8] ;  /* 0x0000080001037983 */ /* 0x001ea80000100800 */
[----:B------:R-:W3:Y:S01]  /*f200*/  LDL.LU R7, [R1+0x10] ;  /* 0x0000100001077983 */ /* 0x000ee20000300800 */
[----:B------:R-:W-:-:S04]  /*f210*/  VIADD R2, R0, 0x22840 ;  /* 0x0002284000027836 */ /* 0x000fc80000000000 */
[C---:B--2---:R-:W-:Y:S02]  /*f220*/  IMAD R6, R3.reuse, 0x8, R2 ;  /* 0x0000000803067824 */ /* 0x044fe400078e0202 */
[----:B------:R-:W-:Y:S01]  /*f230*/  VIADD R3, R3, 0x1 ;  /* 0x0000000103037836 */ /* 0x000fe20000000000 */
[----:B---3--:R-:W-:-:S04]  /*f240*/  SHF.L.U32 R5, R7, 0x1f, RZ ;  /* 0x0000001f07057819 */ /* 0x008fc800000006ff */
[C---:B------:R-:W-:Y:S01]  /*f250*/  ISETP.NE.AND P1, PT, R3.reuse, 0x2, PT ;  /* 0x000000020300780c */ /* 0x040fe20003f25270 */
[----:B------:R-:W0:Y:S03]  /*f260*/  SYNCS.PHASECHK.TRANS64.TRYWAIT P0, [R6+URZ], R5 ;  /* 0x00000005060075a7 */ /* 0x000e26000800017f */
[----:B------:R-:W-:Y:S02]  /*f270*/  SEL R4, RZ, 0x1, P1 ;  /* 0x00000001ff047807 */ /* 0x000fe40000800000 */
[----:B------:R-:W-:Y:S02]  /*f280*/  SEL R3, R3, RZ, P1 ;  /* 0x000000ff03037207 */ /* 0x000fe40000800000 */
[----:B------:R-:W-:-:S03]  /*f290*/  LOP3.LUT R4, R7, R4, RZ, 0x3c, !PT ;  /* 0x0000000407047212 */ /* 0x000fc600078e3cff */
[----:B------:R-:W-:Y:S01]  /*f2a0*/  IMAD R7, R3, 0x8, R2 ;  /* 0x0000000803077824 */ /* 0x000fe200078e0202 */
[----:B------:R-:W-:Y:S01]  /*f2b0*/  SHF.L.U32 R2, R4, 0x1f, RZ ;  /* 0x0000001f04027819 */ /* 0x000fe200000006ff */
[----:B0-----:R-:W-:Y:S06]  /*f2c0*/  @!P0 BRA `(.L_x_536) ;  /* 0x0000001800fc8947 */ /* 0x001fec0003800000 */
.L_x_605:
[----:B------:R-:W1:Y:S02]  /*f2d0*/  SYNCS.PHASECHK.TRANS64.TRYWAIT P0, [R7+URZ], R2 ;  /* 0x00000002070075a7 */ /* 0x000e64000800017f */
[----:B-1----:R-:W-:Y:S05]  /*f2e0*/  @!P0 BRA `(.L_x_537) ;  /* 0x0000001c00088947 */ /* 0x002fea0003800000 */
.L_x_606:
[----:B------:R-:W-:Y:S05]  /*f2f0*/  @!P2 BRA `(.L_x_538) ;  /* 0x000000000004a947 */ /* 0x000fea0003800000 */
[----:B------:R-:W-:Y:S01]  /*f300*/  BPT.TRAP 0x1 ;  /* 0x000000040000795c */ /* 0x000fe20000300000 */
.L_x_538:
[----:B------:R-:W2:Y:S01]  /*f310*/  LDL.LU R4, [R1+0x8] ;  /* 0x0000080001047983 */ /* 0x000ea20000300800 */
[----:B------:R-:W-:-:S04]  /*f320*/  VIADD R0, R0, 0x22860 ;  /* 0x0002286000007836 */ /* 0x000fc80000000000 */
[----:B--2---:R-:W-:-:S04]  /*f330*/  IMAD R4, R4, 0x8, R0 ;  /* 0x0000000804047824 */ /* 0x004fc800078e0200 */
[----:B------:R-:W2:Y:S02]  /*f340*/  SYNCS.PHASECHK.TRANS64.TRYWAIT P0, [R4+URZ], R5 ;  /* 0x00000005040075a7 */ /* 0x000ea4000800017f */
[----:B--2---:R-:W-:Y:S05]  /*f350*/  @!P0 BRA `(.L_x_539) ;  /* 0x0000001c00008947 */ /* 0x004fea0003800000 */
.L_x_607:
[----:B------:R-:W-:-:S07]  /*f360*/  IMAD R3, R3, 0x8, R0 ;  /* 0x0000000803037824 */ /* 0x000fce00078e0200 */
.L_x_540:
[----:B---3--:R3:W4:Y:S02]  /*f370*/  SYNCS.PHASECHK.TRANS64.TRYWAIT P0, [R3+URZ], R2 ;  /* 0x00000002030075a7 */ /* 0x008724000800017f */
[----:B----4-:R-:W-:Y:S05]  /*f380*/  @!P0 NANOSLEEP.SYNCS 0x989680 ;  /* 0x009896800000895d */ /* 0x010fea0003900000 */
[----:B------:R-:W4:Y:S02]  /*f390*/  @!P0 SYNCS.PHASECHK.TRANS64 P0, [R3+URZ], R2 ;  /* 0x00000002030085a7 */ /* 0x000f24000800007f */
[----:B----4-:R-:W-:Y:S05]  /*f3a0*/  @!P0 BRA `(.L_x_540) ;  /* 0xfffffffc00f08947 */ /* 0x010fea000383ffff */
.L_x_533:
[----:B------:R-:W-:Y:S05]  /*f3b0*/  BSYNC B0 ;  /* 0x0000000000007941 */ /* 0x000fea0003800000 */
.L_x_532:
[----:B------:R-:W-:Y:S05]  /*f3c0*/  EXIT ;  /* 0x000000000000794d */ /* 0x000fea0003800000 */
.L_x_378:
[----:B0-----:R0:W1:Y:S02]  /*f3d0*/  SYNCS.PHASECHK.TRANS64.TRYWAIT P0, [R7+URZ+0x22800], R0 ;  /* 0x02280000070075a7 */ /* 0x001064000800017f */
[----:B-1----:R-:W-:Y:S05]  /*f3e0*/  @!P0 NANOSLEEP.SYNCS 0x989680 ;  /* 0x009896800000895d */ /* 0x002fea0003900000 */
[----:B------:R-:W1:Y:S02]  /*f3f0*/  @!P0 SYNCS.PHASECHK.TRANS64 P0, [R7+URZ+0x22800], R0 ;  /* 0x02280000070085a7 */ /* 0x000e64000800007f */
[----:B-1----:R-:W-:Y:S05]  /*f400*/  @!P0 BRA `(.L_x_378) ;  /* 0xfffffffc00f08947 */ /* 0x002fea000383ffff */
[----:B------:R-:W-:Y:S05]  /*f410*/  BRA `(.L_x_541) ;  /* 0xffffff2400387947 */ /* 0x000fea000383ffff */
.L_x_382:
[----:B-1----:R1:W2:Y:S02]  /*f420*/  SYNCS.PHASECHK.TRANS64.TRYWAIT P1, [R5+URZ+0x22830], R10 ;  /* 0x0228300a050075a7 */ /* 0x0022a4000802017f */
[----:B--2---:R-:W-:Y:S05]  /*f430*/  @!P1 NANOSLEEP.SYNCS 0x989680 ;  /* 0x009896800000995d */ /* 0x004fea0003900000 */
[----:B------:R-:W2:Y:S02]  /*f440*/  @!P1 SYNCS.PHASECHK.TRANS64 P1, [R5+URZ+0x22830], R10 ;  /* 0x0228300a050095a7 */ /* 0x000ea4000802007f */
[----:B--2---:R-:W-:Y:S05]  /*f450*/  @!P1 BRA `(.L_x_382) ;  /* 0xfffffffc00f09947 */ /* 0x004fea000383ffff */
[----:B------:R-:W-:Y:S05]  /*f460*/  BRA `(.L_x_381) ;  /* 0xffffff2400647947 */ /* 0x000fea000383ffff */
.L_x_386:
[----:B--2---:R2:W3:Y:S02]  /*f470*/  SYNCS.PHASECHK.TRANS64.TRYWAIT P2, [R5+URZ+0x22850], R10 ;  /* 0x0228500a050075a7 */ /* 0x0044e4000804017f */
[----:B---3--:R-:W-:Y:S05]  /*f480*/  @!P2 NANOSLEEP.SYNCS 0x989680 ;  /* 0x009896800000a95d */ /* 0x008fea0003900000 */
[----:B------:R-:W3:Y:S02]  /*f490*/  @!P2 SYNCS.PHASECHK.TRANS64 P2, [R5+URZ+0x22850], R10 ;  /* 0x0228500a0500a5a7 */ /* 0x000ee4000804007f */
[----:B---3--:R-:W-:Y:S05]  /*f4a0*/  @!P2 BRA `(.L_x_386) ;  /* 0xfffffffc00f0a947 */ /* 0x008fea000383ffff */
[----:B------:R-:W-:Y:S05]  /*f4b0*/  BRA `(.L_x_385) ;  /* 0xffffff40005c7947 */ /* 0x000fea000383ffff */
.L_x_391:
[----:B-1----:R-:W-:-:S04]  /*f4c0*/  IMAD.U32 R0, RZ, RZ, UR23 ;  /* 0x00000017ff007e24 */ /* 0x002fc8000f8e00ff */
[----:B------:R1:W2:Y:S03]  /*f4d0*/  SYNCS.PHASECHK.TRANS64.TRYWAIT P3, [R0+URZ+0x22830], R5 ;  /* 0x02283005000075a7 */ /* 0x0002a6000806017f */
[----:B--2---:R-:W-:Y:S05]  /*f4e0*/  @!P3 NANOSLEEP.SYNCS 0x989680 ;  /* 0x009896800000b95d */ /* 0x004fea0003900000 */
[----:B------:R-:W2:Y:S02]  /*f4f0*/  @!P3 SYNCS.PHASECHK.TRANS64 P3, [R0+URZ+0x22830], R5 ;  /* 0x022830050000b5a7 */ /* 0x000ea4000806007f */
[----:B--2---:R-:W-:Y:S05]  /*f500*/  @!P3 BRA `(.L_x_391) ;  /* 0xfffffffc00ecb947 */ /* 0x004fea000383ffff */
[----:B------:R-:W-:Y:S05]  /*f510*/  BRA `(.L_x_390) ;  /* 0xffffff4400707947 */ /* 0x000fea000383ffff */
.L_x_395:
[----:B-1----:R1:W2:Y:S02]  /*f520*/  SYNCS.PHASECHK.TRANS64.TRYWAIT P3, [R182+URZ+0x22850], R5 ;  /* 0x02285005b60075a7 */ /* 0x0022a4000806017f */
[----:B--2---:R-:W-:Y:S05]  /*f530*/  @!P3 NANOSLEEP.SYNCS 0x989680 ;  /* 0x009896800000b95d */ /* 0x004fea0003900000 */
[----:B------:R-:W2:Y:S02]  /*f540*/  @!P3 SYNCS.PHASECHK.TRANS64 P3, [R182+URZ+0x22850], R5 ;  /* 0x02285005b600b5a7 */ /* 0x000ea4000806007f */
[----:B--2---:R-:W-:Y:S05]  /*f550*/  @!P3 BRA `(.L_x_395) ;  /* 0xfffffffc00f0b947 */ /* 0x004fea000383ffff */
[----:B------:R-:W-:Y:S05]  /*f560*/  BRA `(.L_x_394) ;  /* 0xffffff6400107947 */ /* 0x000fea000383ffff */
.L_x_438:
[----:B------:R-:W1:Y:S01]  /*f570*/  S2R R4, SR_TID.X ;  /* 0x0000000000047919 */ /* 0x000e620000002100 */
[----:B------:R-:W-:Y:S01]  /*f580*/  BSSY B0, `(.L_x_542) ;  /* 0x000000a000007945 */ /* 0x000fe20003800000 */
[----:B0-----:R-:W-:Y:S02]  /*f590*/  IMAD.MOV.U32 R12, RZ, RZ, RZ ;  /* 0x000000ffff0c7224 */ /* 0x001fe400078e00ff */
[----:B------:R-:W-:Y:S02]  /*f5a0*/  IMAD.MOV.U32 R11, RZ, RZ, 0x1f ;  /* 0x0000001fff0b7424 */ /* 0x000fe400078e00ff */
[----:B------:R-:W-:Y:S01]  /*f5b0*/  IMAD.MOV.U32 R15, RZ, RZ, -0x1 ;  /* 0xffffffffff0f7424 */ /* 0x000fe200078e00ff */
[----:B-1----:R-:W-:-:S04]  /*f5c0*/  SHF.R.U32.HI R4, RZ, 0x5, R4 ;  /* 0x00000005ff047819 */ /* 0x002fc80000011604 */
[----:B------:R-:W-:-:S05]  /*f5d0*/  LOP3.LUT R4, R4, 0x3, RZ, 0xc0, !PT ;  /* 0x0000000304047812 */ /* 0x000fca00078ec0ff */
[----:B------:R-:W-:-:S07]  /*f5e0*/  IMAD.MOV.U32 R13, RZ, RZ, R4 ;  /* 0x000000ffff0d7224 */ /* 0x000fce00078e0004 */
[----:B------:R-:W-:Y:S05]  /*f5f0*/  WARPSYNC.COLLECTIVE R15, `(.L_x_543) ;  /* 0x000000000f087348 */ /* 0x000fea0003c00000 */
[----:B------:R0:W1:Y:S02]  /*f600*/  SHFL.IDX P6, R14, R13, R12, R11 ;  /* 0x0000000c0d0e7389 */ /* 0x00006400000c000b */
[----:B01----:R-:W-:Y:S01]  /*f610*/  ENDCOLLECTIVE ;  /* 0x000000000000791b */ /* 0x003fe20003800000 */
.L_x_543:
[----:B------:R-:W-:Y:S05]  /*f620*/  BSYNC B0 ;  /* 0x0000000000007941 */ /* 0x000fea0003800000 */
.L_x_542:
[----:B------:R-:W-:Y:S05]  /*f630*/  BRA `(.L_x_544) ;  /* 0xffffffb400447947 */ /* 0x000fea000383ffff */
.L_x_440:
[----:B------:R-:W-:Y:S01]  /*f640*/  BSSY B0, `(.L_x_545) ;  /* 0x0000006000007945 */ /* 0x000fe20003800000 */
[----:B------:R-:W-:-:S07]  /*f650*/  IMAD.MOV.U32 R15, RZ, RZ, -0x1 ;  /* 0xffffffffff0f7424 */ /* 0x000fce00078e00ff */
[----:B012---:R-:W-:Y:S05]  /*f660*/  WARPSYNC.COLLECTIVE R15, `(.L_x_546) ;  /* 0x000000000f0c7348 */ /* 0x007fea0003c00000 */
[----:B------:R-:W-:Y:S02]  /*f670*/  ELECT P6, UR62, PT ;  /* 0x00000000003e782f */ /* 0x000fe400038c0000 */
[----:B------:R-:W-:Y:S01]  /*f680*/  MOV R14, UR62 ;  /* 0x0000003e000e7c02 */ /* 0x000fe20008000f00 */
[----:B012---:R-:W-:Y:S10]  /*f690*/  ENDCOLLECTIVE ;  /* 0x000000000000791b */ /* 0x007ff40003800000 */
.L_x_546:
[----:B------:R-:W-:Y:S05]  /*f6a0*/  BSYNC B0 ;  /* 0x0000000000007941 */ /* 0x000fea0003800000 */
.L_x_545:
[----:B------:R-:W-:Y:S05]  /*f6b0*/  BRA `(.L_x_547) ;  /* 0xffffffb400487947 */ /* 0x000fea000383ffff */
.L_x_442:
[----:B--2---:R2:W3:Y:S02]  /*f6c0*/  SYNCS.PHASECHK.TRANS64.TRYWAIT P0, [R0+URZ+0x22840], R2 ;  /* 0x02284002000075a7 */ /* 0x0044e4000800017f */
[----:B---3--:R-:W-:Y:S05]  /*f6d0*/  @!P0 NANOSLEEP.SYNCS 0x989680 ;  /* 0x009896800000895d */ /* 0x008fea0003900000 */
[----:B------:R-:W3:Y:S02]  /*f6e0*/  @!P0 SYNCS.PHASECHK.TRANS64 P0, [R0+URZ+0x22840], R2 ;  /* 0x02284002000085a7 */ /* 0x000ee4000800007f */
[----:B---3--:R-:W-:Y:S05]  /*f6f0*/  @!P0 BRA `(.L_x_442) ;  /* 0xfffffffc00f08947 */ /* 0x008fea000383ffff */
[----:B------:R-:W-:Y:S05]  /*f700*/  BRA `(.L_x_548) ;  /* 0xffffffb400b47947 */ /* 0x000fea000383ffff */
.L_x_446:
[----:B------:R-:W2:Y:S01]  /*f710*/  LDL.LU R11, [R1+0x3c] ;  /* 0x00003c00010b7983 */ /* 0x000ea20000300800 */
[----:B------:R-:W-:Y:S02]  /*f720*/  IMAD.MOV.U32 R13, RZ, RZ, R2 ;  /* 0x000000ffff0d7224 */ /* 0x000fe400078e0002 */
[----:B------:R-:W-:Y:S02]  /*f730*/  IMAD.MOV.U32 R12, RZ, RZ, RZ ;  /* 0x000000ffff0c7224 */ /* 0x000fe400078e00ff */
[----:B------:R-:W-:Y:S02]  /*f740*/  IMAD.MOV.U32 R15, RZ, RZ, -0x1 ;  /* 0xffffffffff0f7424 */ /* 0x000fe400078e00ff */
[----:B------:R-:W-:-:S04]  /*f750*/  IMAD.IADD R3, R8, 0x1, R17 ;  /* 0x0000000108037824 */ /* 0x000fc800078e0211 */
[----:B------:R-:W-:Y:S02]  /*f760*/  VIADD R5, R3, 0x10 ;  /* 0x0000001003057836 */ /* 0x000fe40000000000 */
[----:B--2---:R-:W-:Y:S02]  /*f770*/  IMAD R4, R11, R7, RZ ;  /* 0x000000070b047224 */ /* 0x004fe400078e02ff */
[----:B------:R-:W-:-:S03]  /*f780*/  IMAD.MOV.U32 R11, RZ, RZ, 0x181f ;  /* 0x0000181fff0b7424 */ /* 0x000fc600078e00ff */
[----:B------:R-:W-:-:S13]  /*f790*/  ISETP.GE.AND P1, PT, R3, R4, PT ;  /* 0x000000040300720c */ /* 0x000fda0003f26270 */
[----:B-----5:R-:W-:Y:S05]  /*f7a0*/  WARPSYNC.COLLECTIVE R15, `(.L_x_549) ;  /* 0x000000000f087348 */ /* 0x020fea0003c00000 */
[----:B------:R0:W1:Y:S02]  /*f7b0*/  SHFL.IDX P6, R14, R13, R12, R11 ;  /* 0x0000000c0d0e7389 */ /* 0x00006400000c000b */
[----:B01---5:R-:W-:Y:S01]  /*f7c0*/  ENDCOLLECTIVE ;  /* 0x000000000000791b */ /* 0x023fe20003800000 */
.L_x_549:
[----:B------:R-:W-:Y:S02]  /*f7d0*/  IMAD.MOV.U32 R13, RZ, RZ, R0 ;  /* 0x000000ffff0d7224 */ /* 0x000fe400078e0000 */
[----:B------:R-:W-:-:S07]  /*f7e0*/  IMAD.MOV.U32 R6, RZ, RZ, R14 ;  /* 0x000000ffff067224 */ /* 0x000fce00078e000e */
[----:B------:R-:W-:Y:S05]  /*f7f0*/  WARPSYNC.COLLECTIVE R15, `(.L_x_550) ;  /* 0x000000000f087348 */ /* 0x000fea0003c00000 */
[----:B------:R0:W1:Y:S02]  /*f800*/  SHFL.IDX P6, R14, R13, R12, R11 ;  /* 0x0000000c0d0e7389 */ /* 0x00006400000c000b */
[----:B01----:R-:W-:Y:S01]  /*f810*/  ENDCOLLECTIVE ;  /* 0x000000000000791b */ /* 0x003fe20003800000 */
.L_x_550:
[----:B------:R-:W-:Y:S02]  /*f820*/  IMAD.MOV.U32 R13, RZ, RZ, R2 ;  /* 0x000000ffff0d7224 */ /* 0x000fe400078e0002 */
[----:B------:R-:W-:Y:S02]  /*f830*/  IMAD.MOV.U32 R12, RZ, RZ, 0x1 ;  /* 0x00000001ff0c7424 */ /* 0x000fe400078e00ff */
[----:B------:R-:W-:-:S07]  /*f840*/  IMAD.MOV.U32 R7, RZ, RZ, R14 ;  /* 0x000000ffff077224 */ /* 0x000fce00078e000e */
[----:B------:R-:W-:Y:S05]  /*f850*/  WARPSYNC.COLLECTIVE R15, `(.L_x_551) ;  /* 0x000000000f087348 */ /* 0x000fea0003c00000 */
[----:B------:R0:W1:Y:S02]  /*f860*/  SHFL.IDX P6, R14, R13, R12, R11 ;  /* 0x0000000c0d0e7389 */ /* 0x00006400000c000b */
[----:B01----:R-:W-:Y:S01]  /*f870*/  ENDCOLLECTIVE ;  /* 0x000000000000791b */ /* 0x003fe20003800000 */
.L_x_551:
        /* <DEDUP_REMOVED lines=15> */
.L_x_552:
[----:B------:R-:W-:Y:S02]  /*f970*/  IMAD.MOV.U32 R13, RZ, RZ, R2 ;  /* 0x000000ffff0d7224 */ /* 0x000fe400078e0002 */
[----:B------:R-:W-:Y:S02]  /*f980*/  IMAD.MOV.U32 R12, RZ, RZ, 0x2 ;  /* 0x00000002ff0c7424 */ /* 0x000fe400078e00ff */
[----:B------:R-:W-:-:S07]  /*f990*/  IMAD.MOV.U32 R5, RZ, RZ, R14 ;  /* 0x000000ffff057224 */ /* 0x000fce00078e000e */
[----:B------:R-:W-:Y:S05]  /*f9a0*/  WARPSYNC.COLLECTIVE R15, `(.L_x_553) ;  /* 0x000000000f087348 */ /* 0x000fea0003c00000 */
[----:B------:R0:W1:Y:S02]  /*f9b0*/  SHFL.IDX P6, R14, R13, R12, R11 ;  /* 0x0000000c0d0e7389 */ /* 0x00006400000c000b */
[----:B01----:R-:W-:Y:S01]  /*f9c0*/  ENDCOLLECTIVE ;  /* 0x000000000000791b */ /* 0x003fe20003800000 */
.L_x_553:
[----:B------:R-:W-:-:S05]  /*f9d0*/  @!P1 LEA R5, P2, R10, R5, 0x1 ;  /* 0x000000050a059211 */ /* 0x000fca00078408ff */
[----:B------:R-:W-:-:S04]  /*f9e0*/  @!P1 IMAD.X R6, RZ, RZ, R6, P2 ;  /* 0x000000ffff069224 */ /* 0x000fc800010e0606 */
[----:B------:R-:W-:Y:S02]  /*f9f0*/  @!P1 IMAD.MOV.U32 R7, RZ, RZ, R6 ;  /* 0x000000ffff079224 */ /* 0x000fe400078e0006 */
[----:B------:R-:W-:Y:S02]  /*fa00*/  @!P1 IMAD.MOV.U32 R6, RZ, RZ, R5 ;  /* 0x000000ffff069224 */ /* 0x000fe400078e0005 */
[----:B------:R-:W-:Y:S02]  /*fa10*/  IMAD.MOV.U32 R13, RZ, RZ, R0 ;  /* 0x000000ffff0d7224 */ /* 0x000fe400078e0000 */
[----:B------:R-:W-:Y:S01]  /*fa20*/  VIADD R5, R3, 0x20 ;  /* 0x0000002003057836 */ /* 0x000fe20000000000 */
[----:B------:R-:W-:Y:S01]  /*fa30*/  @!PT LDS RZ, [RZ] ;  /* 0x00000000fffff984 */ /* 0x000fe20000000800 */
[----:B------:R-:W-:Y:S01]  /*fa40*/  @!PT LDS RZ, [RZ] ;  /* 0x00000000fffff984 */ /* 0x000fe20000000800 */
[----:B------:R-:W-:Y:S01]  /*fa50*/  @!PT LDS RZ, [RZ] ;  /* 0x00000000fffff984 */ /* 0x000fe20000000800 */
[----:B------:R0:W-:Y:S04]  /*fa60*/  @!P1 LDGSTS.E.BYPASS.LTC128B.128 [R9+0x18c00], desc[UR40][R6.64], !P0 ;  /* 0x18c0000006099fae */ /* 0x0001e8000c101d68 */
[----:B------:R-:W-:Y:S01]  /*fa70*/  ISETP.GE.AND P1, PT, R5, R4, PT ;  /* 0x000000040500720c */ /* 0x000fe20003f26270 */
[----:B0-----:R-:W-:-:S12]  /*fa80*/  IMAD.MOV.U32 R6, RZ, RZ, R14 ;  /* 0x000000ffff067224 */ /* 0x001fd800078e000e */
[----:B------:R-:W-:Y:S05]  /*fa90*/  WARPSYNC.COLLECTIVE R15, `(.L_x_554) ;  /* 0x000000000f087348 */ /* 0x000fea0003c00000 */
[----:B------:R0:W1:Y:S02]  /*faa0*/  SHFL.IDX P6, R14, R13, R12, R11 ;  /* 0x0000000c0d0e7389 */ /* 0x00006400000c000b */
[----:B01----:R-:W-:Y:S01]  /*fab0*/  ENDCOLLECTIVE ;  /* 0x000000000000791b */ /* 0x003fe20003800000 */
.L_x_554:
[----:B------:R-:W-:Y:S02]  /*fac0*/  IMAD.MOV.U32 R13, RZ, RZ, R2 ;  /* 0x000000ffff0d7224 */ /* 0x000fe400078e0002 */
[----:B------:R-:W-:Y:S02]  /*fad0*/  IMAD.MOV.U32 R12, RZ, RZ, 0x3 ;  /* 0x00000003ff0c7424 */ /* 0x000fe400078e00ff */
[----:B------:R-:W-:-:S07]  /*fae0*/  IMAD.MOV.U32 R5, RZ, RZ, R14 ;  /* 0x000000ffff057224 */ /* 0x000fce00078e000e */
[----:B------:R-:W-:Y:S05]  /*faf0*/  WARPSYNC.COLLECTIVE R15, `(.L_x_555) ;  /* 0x000000000f087348 */ /* 0x000fea0003c00000 */
[----:B------:R0:W1:Y:S02]  /*fb00*/  SHFL.IDX P6, R14, R13, R12, R11 ;  /* 0x0000000c0d0e7389 */ /* 0x00006400000c000b */
[----:B01----:R-:W-:Y:S01]  /*fb10*/  ENDCOLLECTIVE ;  /* 0x000000000000791b */ /* 0x003fe20003800000 */
.L_x_555:
        /* <DEDUP_REMOVED lines=15> */
.L_x_556:
[----:B------:R-:W-:Y:S02]  /*fc10*/  IMAD.MOV.U32 R13, RZ, RZ, R2 ;  /* 0x000000ffff0d7224 */ /* 0x000fe400078e0002 */
[----:B------:R-:W-:Y:S02]  /*fc20*/  IMAD.MOV.U32 R12, RZ, RZ, 0x4 ;  /* 0x00000004ff0c7424 */ /* 0x000fe400078e00ff */
[----:B------:R-:W-:-:S07]  /*fc30*/  IMAD.MOV.U32 R5, RZ, RZ, R14 ;  /* 0x000000ffff057224 */ /* 0x000fce00078e000e */
[----:B------:R-:W-:Y:S05]  /*fc40*/  WARPSYNC.COLLECTIVE R15, `(.L_x_557) ;  /* 0x000000000f087348 */ /* 0x000fea0003c00000 */
[----:B------:R0:W1:Y:S02]  /*fc50*/  SHFL.IDX P6, R14, R13, R12, R11 ;  /* 0x0000000c0d0e7389 */ /* 0x00006400000c000b */
[----:B01----:R-:W-:Y:S01]  /*fc60*/  ENDCOLLECTIVE ;  /* 0x000000000000791b */ /* 0x003fe20003800000 */
.L_x_557:
        /* <DEDUP_REMOVED lines=15> */
.L_x_558:
[----:B------:R-:W-:Y:S02]  /*fd60*/  IMAD.MOV.U32 R13, RZ, RZ, R2 ;  /* 0x000000ffff0d7224 */ /* 0x000fe400078e0002 */
[----:B------:R-:W-:Y:S02]  /*fd70*/  IMAD.MOV.U32 R12, RZ, RZ, 0x5 ;  /* 0x00000005ff0c7424 */ /* 0x000fe400078e00ff */
[----:B------:R-:W-:-:S07]  /*fd80*/  IMAD.MOV.U32 R5, RZ, RZ, R14 ;  /* 0x000000ffff057224 */ /* 0x000fce00078e000e */
[----:B------:R-:W-:Y:S05]  /*fd90*/  WARPSYNC.COLLECTIVE R15, `(.L_x_559) ;  /* 0x000000000f087348 */ /* 0x000fea0003c00000 */
[----:B------:R0:W1:Y:S02]  /*fda0*/  SHFL.IDX P6, R14, R13, R12, R11 ;  /* 0x0000000c0d0e7389 */ /* 0x00006400000c000b */
[----:B01----:R-:W-:Y:S01]  /*fdb0*/  ENDCOLLECTIVE ;  /* 0x000000000000791b */ /* 0x003fe20003800000 */
.L_x_559:
        /* <DEDUP_REMOVED lines=15> */
.L_x_560:
[----:B------:R-:W-:Y:S02]  /*feb0*/  IMAD.MOV.U32 R13, RZ, RZ, R2 ;  /* 0x000000ffff0d7224 */ /* 0x000fe400078e0002 */
[----:B------:R-:W-:Y:S02]  /*fec0*/  IMAD.MOV.U32 R12, RZ, RZ, 0x6 ;  /* 0x00000006ff0c7424 */ /* 0x000fe400078e00ff */
[----:B------:R-:W-:-:S07]  /*fed0*/  IMAD.MOV.U32 R5, RZ, RZ, R14 ;  /* 0x000000ffff057224 */ /* 0x000fce00078e000e */
[----:B------:R-:W-:Y:S05]  /*fee0*/  WARPSYNC.COLLECTIVE R15, `(.L_x_561) ;  /* 0x000000000f087348 */ /* 0x000fea0003c00000 */
[----:B------:R0:W1:Y:S02]  /*fef0*/  SHFL.IDX P6, R14, R13, R12, R11 ;  /* 0x0000000c0d0e7389 */ /* 0x00006400000c000b */
[----:B01----:R-:W-:Y:S01]  /*ff00*/  ENDCOLLECTIVE ;  /* 0x000000000000791b */ /* 0x003fe20003800000 */
.L_x_561:
[----:B------:R-:W-:-:S05]  /*ff10*/  @!P1 LEA R5, P2, R10, R5, 0x1 ;  /* 0x000000050a059211 */ /* 0x000fca00078408ff */
[----:B------:R-:W-:-:S04]  /*ff20*/  @!P1 IMAD.X R6, RZ, RZ, R6, P2 ;  /* 0x000000ffff069224 */ /* 0x000fc800010e0606 */
[----:B------:R-:W-:Y:S02]  /*ff30*/  @!P1 IMAD.MOV.U32 R7, RZ, RZ, R6 ;  /* 0x000000ffff079224 */ /* 0x000fe400078e0006 */
[----:B------:R-:W-:Y:S02]  /*ff40*/  @!P1 IMAD.MOV.U32 R6, RZ, RZ, R5 ;  /* 0x000000ffff069224 */ /* 0x000fe400078e0005 */
[----:B------:R-:W-:-:S03]  /*ff50*/  IMAD.MOV.U32 R13, RZ, RZ, R0 ;  /* 0x000000ffff0d7224 */ /* 0x000fc600078e0000 */
        /* <DEDUP_REMOVED lines=8> */
.L_x_562:
[----:B------:R-:W-:-:S05]  /*ffe0*/  VIADD R7, R3, 0x60 ;  /* 0x0000006003077836 */ /* 0x000fca0000000000 */
[----:B------:R-:W-:Y:S01]  /*fff0*/  ISETP.GE.AND P1, PT, R7, R4, PT ;  /* 0x000000040700720c */ /* 0x000fe20003f26270 */
[----:B------:R-:W-:Y:S02]  /*10000*/  IMAD.MOV.U32 R13, RZ, RZ, R2 ;  /* 0x000000ffff0d7224 */ /* 0x000fe400078e0002 */
[----:B------:R-:W-:Y:S02]  /*10010*/  IMAD.MOV.U32 R12, RZ, RZ, 0x7 ;  /* 0x00000007ff0c7424 */ /* 0x000fe400078e00ff */
[----:B------:R-:W-:-:S08]  /*10020*/  IMAD.MOV.U32 R5, RZ, RZ, R14 ;  /* 0x000000ffff057224 */ /* 0x000fd000078e000e */
[----:B------:R-:W-:Y:S05]  /*10030*/  WARPSYNC.COLLECTIVE R15, `(.L_x_563) ;  /* 0x000000000f087348 */ /* 0x000fea0003c00000 */
[----:B------:R0:W1:Y:S02]  /*10040*/  SHFL.IDX P6, R14, R13, R12, R11 ;  /* 0x0000000c0d0e7389 */ /* 0x00006400000c000b */
[----:B01----:R-:W-:Y:S01]  /*10050*/  ENDCOLLECTIVE ;  /* 0x000000000000791b */ /* 0x003fe20003800000 */
.L_x_563:
[----:B------:R-:W-:-:S05]  /*10060*/  @!P1 LEA R5, P2, R10, R5, 0x1 ;  /* 0x000000050a059211 */ /* 0x000fca00078408ff */
[----:B------:R-:W-:-:S04]  /*10070*/  @!P1 IMAD.X R6, RZ, RZ, R6, P2 ;  /* 0x000000ffff069224 */ /* 0x000fc800010e0606 */
[----:B------:R-:W-:Y:S02]  /*10080*/  @!P1 IMAD.MOV.U32 R7, RZ, RZ, R6 ;  /* 0x000000ffff079224 */ /* 0x000fe400078e0006 */
[----:B------:R-:W-:Y:S02]  /*10090*/  IMAD.MOV.U32 R13, RZ, RZ, R0 ;  /* 0x000000ffff0d7224 */ /* 0x000fe400078e0000 */
[----:B------:R-:W-:-:S05]  /*100a0*/  @!P1 IMAD.MOV.U32 R6, RZ, RZ, R5 ;  /* 0x000000ffff069224 */ /* 0x000fca00078e0005 */
[----:B------:R-:W-:Y:S01]  /*100b0*/  @!PT LDS RZ, [RZ] ;  /* 0x00000000fffff984 */ /* 0x000fe20000000800 */
[----:B------:R-:W-:Y:S01]  /*100c0*/  @!PT LDS RZ, [RZ] ;  /* 0x00000000fffff984 */ /* 0x000fe20000000800 */
[----:B------:R-:W-:Y:S01]  /*100d0*/  @!PT LDS RZ, [RZ] ;  /* 0x00000000fffff984 */ /* 0x000fe20000000800 */
[----:B------:R0:W-:Y:S01]  /*100e0*/  @!P1 LDGSTS.E.BYPASS.LTC128B.128 [R9+0x1b400], desc[UR40][R6.64], !P0 ;  /* 0x1b40000006099fae */ /* 0x0001e2000c101d68 */
[----:B------:R-:W-:-:S07]  /*100f0*/  IMAD.MOV.U32 R5, RZ, RZ, R14 ;  /* 0x000000ffff057224 */ /* 0x000fce00078e000e */
[----:B0-----:R-:W-:Y:S05]  /*10100*/  WARPSYNC.COLLECTIVE R15, `(.L_x_564) ;  /* 0x000000000f087348 */ /* 0x001fea0003c00000 */
[----:B------:R1:W2:Y:S02]  /*10110*/  SHFL.IDX P6, R14, R13, R12, R11 ;  /* 0x0000000c0d0e7389 */ /* 0x0002a400000c000b */
[----:B012---:R-:W-:Y:S01]  /*10120*/  ENDCOLLECTIVE ;  /* 0x000000000000791b */ /* 0x007fe20003800000 */
.L_x_564:
[----:B------:R-:W-:Y:S01]  /*10130*/  IMAD.MOV.U32 R0, RZ, RZ, R14 ;  /* 0x000000ffff007224 */ /* 0x000fe200078e000e */
[----:B------:R-:W-:Y:S06]  /*10140*/  BRA `(.L_x_565) ;  /* 0xffffffb8005c7947 */ /* 0x000fec000383ffff */
.L_x_449:
[----:B0-----:R-:W2:Y:S02]  /*10150*/  LDL R2, [R1+0x4] ;  /* 0x0000040001027983 */ /* 0x001ea40000100800 */
[----:B--2---:R0:W1:Y:S02]  /*10160*/  SYNCS.PHASECHK.TRANS64.TRYWAIT P0, [R2+URZ+0x22820], R0 ;  /* 0x02282000020075a7 */ /* 0x004064000800017f */
[----:B-1----:R-:W-:Y:S05]  /*10170*/  @!P0 NANOSLEEP.SYNCS 0x989680 ;  /* 0x009896800000895d */ /* 0x002fea0003900000 */
[----:B------:R-:W1:Y:S02]  /*10180*/  @!P0 SYNCS.PHASECHK.TRANS64 P0, [R2+URZ+0x22820], R0 ;  /* 0x02282000020085a7 */ /* 0x000e64000800007f */
[----:B-1----:R-:W-:Y:S05]  /*10190*/  @!P0 BRA `(.L_x_449) ;  /* 0xfffffffc00ec8947 */ /* 0x002fea000383ffff */
[----:B------:R-:W-:Y:S05]  /*101a0*/  BRA `(.L_x_566) ;  /* 0xffffffb800bc7947 */ /* 0x000fea000383ffff */
.L_x_453:
[----:B0-----:R0:W1:Y:S02]  /*101b0*/  SYNCS.PHASECHK.TRANS64.TRYWAIT P0, [R2+URZ+0x22860], R0 ;  /* 0x02286000020075a7 */ /* 0x001064000800017f */
[----:B-1----:R-:W-:Y:S05]  /*101c0*/  @!P0 NANOSLEEP.SYNCS 0x989680 ;  /* 0x009896800000895d */ /* 0x002fea0003900000 */
[----:B------:R-:W1:Y:S02]  /*101d0*/  @!P0 SYNCS.PHASECHK.TRANS64 P0, [R2+URZ+0x22860], R0 ;  /* 0x02286000020085a7 */ /* 0x000e64000800007f */
[----:B-1----:R-:W-:Y:S05]  /*101e0*/  @!P0 BRA `(.L_x_453) ;  /* 0xfffffffc00f08947 */ /* 0x002fea000383ffff */
[----:B------:R-:W-:Y:S05]  /*101f0*/  BRA `(.L_x_567) ;  /* 0xffffffb800ec7947 */ /* 0x000fea000383ffff */
.L_x_468:
[----:B-1----:R1:W2:Y:S02]  /*10200*/  SYNCS.PHASECHK.TRANS64.TRYWAIT P0, [R3+URZ+0x22840], R2 ;  /* 0x02284002030075a7 */ /* 0x0022a4000800017f */
[----:B--2---:R-:W-:Y:S05]  /*10210*/  @!P0 NANOSLEEP.SYNCS 0x989680 ;  /* 0x009896800000895d */ /* 0x004fea0003900000 */
[----:B------:R-:W2:Y:S02]  /*10220*/  @!P0 SYNCS.PHASECHK.TRANS64 P0, [R3+URZ+0x22840], R2 ;  /* 0x02284002030085a7 */ /* 0x000ea4000800007f */
[----:B--2---:R-:W-:Y:S05]  /*10230*/  @!P0 BRA `(.L_x_468) ;  /* 0xfffffffc00f08947 */ /* 0x004fea000383ffff */
[----:B------:R-:W-:Y:S05]  /*10240*/  BRA `(.L_x_568) ;  /* 0xffffffc4001c7947 */ /* 0x000fea000383ffff */
.L_x_473:
[----:B0-----:R0:W2:Y:S02]  /*10250*/  SYNCS.PHASECHK.TRANS64.TRYWAIT P0, [R3+URZ+0x22860], R2 ;  /* 0x02286002030075a7 */ /* 0x0010a4000800017f */
[----:B--2---:R-:W-:Y:S05]  /*10260*/  @!P0 NANOSLEEP.SYNCS 0x989680 ;  /* 0x009896800000895d */ /* 0x004fea0003900000 */
[----:B------:R-:W2:Y:S02]  /*10270*/  @!P0 SYNCS.PHASECHK.TRANS64 P0, [R3+URZ+0x22860], R2 ;  /* 0x02286002030085a7 */ /* 0x000ea4000800007f */
[----:B--2---:R-:W-:Y:S05]  /*10280*/  @!P0 BRA `(.L_x_473) ;  /* 0xfffffffc00f08947 */ /* 0x004fea000383ffff */
[----:B------:R-:W-:Y:S05]  /*10290*/  BRA `(.L_x_569) ;  /* 0xffffffc400a47947 */ /* 0x000fea000383ffff */
.L_x_484:
[----:B0-----:R0:W1:Y:S02]  /*102a0*/  SYNCS.PHASECHK.TRANS64.TRYWAIT P0, [R2+URZ+0x22840], R3 ;  /* 0x02284003020075a7 */ /* 0x001064000800017f */
[----:B-1----:R-:W-:Y:S05]  /*102b0*/  @!P0 NANOSLEEP.SYNCS 0x989680 ;  /* 0x009896800000895d */ /* 0x002fea0003900000 */
[----:B------:R-:W1:Y:S02]  /*102c0*/  @!P0 SYNCS.PHASECHK.TRANS64 P0, [R2+URZ+0x22840], R3 ;  /* 0x02284003020085a7 */ /* 0x000e64000800007f */
[----:B-1----:R-:W-:Y:S05]  /*102d0*/  @!P0 BRA `(.L_x_484) ;  /* 0xfffffffc00f08947 */ /* 0x002fea000383ffff */
[----:B------:R-:W-:Y:S05]  /*102e0*/  BRA `(.L_x_570) ;  /* 0xffffffcc00b47947 */ /* 0x000fea000383ffff */
.L_x_489:
[----:B-1----:R1:W2:Y:S02]  /*102f0*/  SYNCS.PHASECHK.TRANS64.TRYWAIT P0, [R2+URZ+0x22860], R3 ;  /* 0x02286003020075a7 */ /* 0x0022a4000800017f */
[----:B--2---:R-:W-:Y:S05]  /*10300*/  @!P0 NANOSLEEP.SYNCS 0x989680 ;  /* 0x009896800000895d */ /* 0x004fea0003900000 */
[----:B------:R-:W2:Y:S02]  /*10310*/  @!P0 SYNCS.PHASECHK.TRANS64 P0, [R2+URZ+0x22860], R3 ;  /* 0x02286003020085a7 */ /* 0x000ea4000800007f */
[----:B--2---:R-:W-:Y:S05]  /*10320*/  @!P0 BRA `(.L_x_489) ;  /* 0xfffffffc00f08947 */ /* 0x004fea000383ffff */
[----:B------:R-:W-:Y:S05]  /*10330*/  BRA `(.L_x_571) ;  /* 0xffffffd000387947 */ /* 0x000fea000383ffff */
.L_x_500:
[----:B0-----:R0:W1:Y:S02]  /*10340*/  SYNCS.PHASECHK.TRANS64.TRYWAIT P0, [R2+URZ+0x22840], R3 ;  /* 0x02284003020075a7 */ /* 0x001064000800017f */
[----:B-1----:R-:W-:Y:S05]  /*10350*/  @!P0 NANOSLEEP.SYNCS 0x989680 ;  /* 0x009896800000895d */ /* 0x002fea0003900000 */
[----:B------:R-:W1:Y:S02]  /*10360*/  @!P0 SYNCS.PHASECHK.TRANS64 P0, [R2+URZ+0x22840], R3 ;  /* 0x02284003020085a7 */ /* 0x000e64000800007f */
[----:B-1----:R-:W-:Y:S05]  /*10370*/  @!P0 BRA `(.L_x_500) ;  /* 0xfffffffc00f08947 */ /* 0x002fea000383ffff */
[----:B------:R-:W-:Y:S05]  /*10380*/  BRA `(.L_x_572) ;  /* 0xffffffd800247947 */ /* 0x000fea000383ffff */
.L_x_505:
[----:B-1----:R1:W2:Y:S02]  /*10390*/  SYNCS.PHASECHK.TRANS64.TRYWAIT P0, [R2+URZ+0x22860], R3 ;  /* 0x02286003020075a7 */ /* 0x0022a4000800017f */
[----:B--2---:R-:W-:Y:S05]  /*103a0*/  @!P0 NANOSLEEP.SYNCS 0x989680 ;  /* 0x009896800000895d */ /* 0x004fea0003900000 */
[----:B------:R-:W2:Y:S02]  /*103b0*/  @!P0 SYNCS.PHASECHK.TRANS64 P0, [R2+URZ+0x22860], R3 ;  /* 0x02286003020085a7 */ /* 0x000ea4000800007f */
[----:B--2---:R-:W-:Y:S05]  /*103c0*/  @!P0 BRA `(.L_x_505) ;  /* 0xfffffffc00f08947 */ /* 0x004fea000383ffff */
[----:B------:R-:W-:Y:S05]  /*103d0*/  BRA `(.L_x_573) ;  /* 0xffffffd800ac7947 */ /* 0x000fea000383ffff */
.L_x_517:
[----:B------:R-:W-:Y:S01]  /*103e0*/  BSSY B0, `(.L_x_574) ;  /* 0x0000008000007945 */ /* 0x000fe20003800000 */
[----:B------:R-:W-:Y:S02]  /*103f0*/  IMAD.MOV.U32 R13, RZ, RZ, R16 ;  /* 0x000000ffff0d7224 */ /* 0x000fe400078e0010 */
[----:B0-----:R-:W-:Y:S02]  /*10400*/  IMAD.MOV.U32 R12, RZ, RZ, RZ ;  /* 0x000000ffff0c7224 */ /* 0x001fe400078e00ff */
[----:B------:R-:W-:Y:S02]  /*10410*/  IMAD.MOV.U32 R11, RZ, RZ, 0x1f ;  /* 0x0000001fff0b7424 */ /* 0x000fe400078e00ff */
[----:B------:R-:W-:-:S07]  /*10420*/  IMAD.MOV.U32 R15, RZ, RZ, -0x1 ;  /* 0xffffffffff0f7424 */ /* 0x000fce00078e00ff */
[----:B-1---5:R-:W-:Y:S05]  /*10430*/  WARPSYNC.COLLECTIVE R15, `(.L_x_575) ;  /* 0x000000000f087348 */ /* 0x022fea0003c00000 */
[----:B------:R0:W2:Y:S02]  /*10440*/  SHFL.IDX P6, R14, R13, R12, R11 ;  /* 0x0000000c0d0e7389 */ /* 0x0000a400000c000b */
[----:B012--5:R-:W-:Y:S01]  /*10450*/  ENDCOLLECTIVE ;  /* 0x000000000000791b */ /* 0x027fe20003800000 */
.L_x_575:
[----:B------:R-:W-:Y:S05]  /*10460*/  BSYNC B0 ;  /* 0x0000000000007941 */ /* 0x000fea0003800000 */
.L_x_574:
[----:B------:R-:W-:Y:S02]  /*10470*/  IMAD.MOV.U32 R13, RZ, RZ, R16 ;  /* 0x000000ffff0d7224 */ /* 0x000fe400078e0010 */
[----:B------:R-:W-:Y:S02]  /*10480*/  IMAD.MOV.U32 R12, RZ, RZ, 0x1 ;  /* 0x00000001ff0c7424 */ /* 0x000fe400078e00ff */
[----:B------:R-:W-:Y:S02]  /*10490*/  IMAD.MOV.U32 R11, RZ, RZ, 0x1f ;  /* 0x0000001fff0b7424 */ /* 0x000fe400078e00ff */
[----:B------:R-:W-:Y:S02]  /*104a0*/  IMAD.MOV.U32 R15, RZ, RZ, -0x1 ;  /* 0xffffffffff0f7424 */ /* 0x000fe400078e00ff */
[----:B------:R-:W-:Y:S02]  /*104b0*/  IMAD.IADD R5, R19, 0x1, R6 ;  /* 0x0000000113057824 */ /* 0x000fe400078e0206 */
[----:B------:R-:W-:-:S07]  /*104c0*/  IMAD.MOV.U32 R0, RZ, RZ, R14 ;  /* 0x000000ffff007224 */ /* 0x000fce00078e000e */
[----:B------:R-:W-:Y:S05]  /*104d0*/  WARPSYNC.COLLECTIVE R15, `(.L_x_576) ;  /* 0x000000000f087348 */ /* 0x000fea0003c00000 */
[----:B------:R0:W1:Y:S02]  /*104e0*/  SHFL.IDX P6, R14, R13, R12, R11 ;  /* 0x0000000c0d0e7389 */ /* 0x00006400000c000b */
[----:B01----:R-:W-:Y:S01]  /*104f0*/  ENDCOLLECTIVE ;  /* 0x000000000000791b */ /* 0x003fe20003800000 */
.L_x_576:
[----:B------:R-:W-:Y:S02]  /*10500*/  ULDC UR4, c[0x0][0xc3c] ;  /* 0x00030f0000047ab9 */ /* 0x000fe40000000800 */
[----:B------:R-:W-:-:S13]  /*10510*/  ISETP.GE.OR P1, PT, R5, UR4, !P0 ;  /* 0x0000000405007c0c */ /* 0x000fda000c726670 */
[----:B------:R-:W0:Y:S01]  /*10520*/  @!P1 LDC.64 R2, c[0x0][0xc80] ;  /* 0x00032000ff029b82 */ /* 0x000e220000000a00 */
[----:B------:R-:W-:Y:S02]  /*10530*/  IMAD.MOV.U32 R11, RZ, RZ, RZ ;  /* 0x000000ffff0b7224 */ /* 0x000fe400078e00ff */
[----:B------:R-:W-:Y:S02]  /*10540*/  IMAD.MOV.U32 R4, RZ, RZ, R14 ;  /* 0x000000ffff047224 */ /* 0x000fe400078e000e */
[----:B0-----:R-:W-:-:S06]  /*10550*/  @!P1 IMAD.WIDE R2, R5, 0x4, R2 ;  /* 0x0000000405029825 */ /* 0x001fcc00078e0202 */
[----:B------:R0:W2:Y:S01]  /*10560*/  @!P1 LDG.E R3, desc[UR40][R2.64] ;  /* 0x0000002802039981 */ /* 0x0000a2000c1e1900 */
[C---:B------:R-:W-:Y:S02]  /*10570*/  ISETP.GE.U32.AND P2, PT, R6.reuse, 0x2, PT ;  /* 0x000000020600780c */ /* 0x040fe40003f46070 */
[C---:B------:R-:W-:Y:S02]  /*10580*/  ISETP.GE.U32.AND P3, PT, R6.reuse, 0x4, PT ;  /* 0x000000040600780c */ /* 0x040fe40003f66070 */
[C---:B------:R-:W-:Y:S02]  /*10590*/  ISETP.GE.U32.AND P4, PT, R6.reuse, 0x8, PT ;  /* 0x000000080600780c */ /* 0x040fe40003f86070 */
[C---:B------:R-:W-:Y:S01]  /*105a0*/  ISETP.GE.U32.AND P5, PT, R6.reuse, 0x10, PT ;  /* 0x000000100600780c */ /* 0x040fe20003fa6070 */
[----:B0-----:R-:W-:Y:S02]  /*105b0*/  IMAD.MOV.U32 R2, RZ, RZ, RZ ;  /* 0x000000ffff027224 */ /* 0x001fe400078e00ff */
[----:B--2---:R-:W-:Y:S01]  /*105c0*/  @!P1 IMAD.MOV.U32 R2, RZ, RZ, R3 ;  /* 0x000000ffff029224 */ /* 0x004fe200078e0003 */
[----:B------:R-:W-:-:S03]  /*105d0*/  ISETP.NE.AND P1, PT, R6, RZ, PT ;  /* 0x000000ff0600720c */ /* 0x000fc60003f25270 */
[----:B------:R-:W-:-:S10]  /*105e0*/  IMAD.MOV.U32 R13, RZ, RZ, R2 ;  /* 0x000000ffff0d7224 */ /* 0x000fd400078e0002 */
[----:B------:R-:W-:Y:S05]  /*105f0*/  WARPSYNC.COLLECTIVE R15, `(.L_x_577) ;  /* 0x000000000f087348 */ /* 0x000fea0003c00000 */
[----:B------:R0:W1:Y:S02]  /*10600*/  SHFL.UP P6, R14, R13, R12, R11 ;  /* 0x0400000c0d0e7389 */ /* 0x00006400000c000b */
[----:B01----:R-:W-:Y:S01]  /*10610*/  ENDCOLLECTIVE ;  /* 0x000000000000791b */ /* 0x003fe20003800000 */
.L_x_577:
[----:B------:R-:W-:Y:S01]  /*10620*/  IMAD.MOV.U32 R12, RZ, RZ, 0x2 ;  /* 0x00000002ff0c7424 */ /* 0x000fe200078e00ff */
[----:B------:R-:W-:-:S05]  /*10630*/  SEL R5, R14, RZ, P1 ;  /* 0x000000ff0e057207 */ /* 0x000fca0000800000 */
[----:B------:R-:W-:-:S04]  /*10640*/  IMAD.IADD R3, R2, 0x1, R5 ;  /* 0x0000000102037824 */ /* 0x000fc800078e0205 */
[----:B------:R-:W-:-:S07]  /*10650*/  IMAD.MOV.U32 R13, RZ, RZ, R3 ;  /* 0x000000ffff0d7224 */ /* 0x000fce00078e0003 */
[----:B------:R-:W-:Y:S05]  /*10660*/  WARPSYNC.COLLECTIVE R15, `(.L_x_578) ;  /* 0x000000000f087348 */ /* 0x000fea0003c00000 */
[----:B------:R0:W1:Y:S02]  /*10670*/  SHFL.UP P6, R14, R13, R12, R11 ;  /* 0x0400000c0d0e7389 */ /* 0x00006400000c000b */
[----:B01----:R-:W-:Y:S01]  /*10680*/  ENDCOLLECTIVE ;  /* 0x000000000000791b */ /* 0x003fe20003800000 */
.L_x_578:
[----:B------:R-:W-:Y:S01]  /*10690*/  IMAD.MOV.U32 R12, RZ, RZ, 0x4 ;  /* 0x00000004ff0c7424 */ /* 0x000fe200078e00ff */
[----:B------:R-:W-:-:S05]  /*106a0*/  SEL R14, R14, RZ, P2 ;  /* 0x000000ff0e0e7207 */ /* 0x000fca0001000000 */
[----:B------:R-:W-:-:S04]  /*106b0*/  IMAD.IADD R3, R3, 0x1, R14 ;  /* 0x0000000103037824 */ /* 0x000fc800078e020e */
[----:B------:R-:W-:-:S07]  /*106c0*/  IMAD.MOV.U32 R13, RZ, RZ, R3 ;  /* 0x000000ffff0d7224 */ /* 0x000fce00078e0003 */
[----:B------:R-:W-:Y:S05]  /*106d0*/  WARPSYNC.COLLECTIVE R15, `(.L_x_579) ;  /* 0x000000000f087348 */ /* 0x000fea0003c00000 */
[----:B------:R0:W1:Y:S02]  /*106e0*/  SHFL.UP P6, R14, R13, R12, R11 ;  /* 0x0400000c0d0e7389 */ /* 0x00006400000c000b */
[----:B01----:R-:W-:Y:S01]  /*106f0*/  ENDCOLLECTIVE ;  /* 0x000000000000791b */ /* 0x003fe20003800000 */
.L_x_579:
[----:B------:R-:W-:Y:S01]  /*10700*/  IMAD.MOV.U32 R12, RZ, RZ, 0x8 ;  /* 0x00000008ff0c7424 */ /* 0x000fe200078e00ff */
[----:B------:R-:W-:-:S05]  /*10710*/  SEL R14, R14, RZ, P3 ;  /* 0x000000ff0e0e7207 */ /* 0x000fca0001800000 */
[----:B------:R-:W-:-:S04]  /*10720*/  IMAD.IADD R3, R3, 0x1, R14 ;  /* 0x0000000103037824 */ /* 0x000fc800078e020e */
[----:B------:R-:W-:-:S07]  /*10730*/  IMAD.MOV.U32 R13, RZ, RZ, R3 ;  /* 0x000000ffff0d7224 */ /* 0x000fce00078e0003 */
[----:B------:R-:W-:Y:S05]  /*10740*/  WARPSYNC.COLLECTIVE R15, `(.L_x_580) ;  /* 0x000000000f087348 */ /* 0x000fea0003c00000 */
[----:B------:R0:W1:Y:S02]  /*10750*/  SHFL.UP P6, R14, R13, R12, R11 ;  /* 0x0400000c0d0e7389 */ /* 0x00006400000c000b */
[----:B01----:R-:W-:Y:S01]  /*10760*/  ENDCOLLECTIVE ;  /* 0x000000000000791b */ /* 0x003fe20003800000 */
.L_x_580:
[----:B------:R-:W-:Y:S01]  /*10770*/  IMAD.MOV.U32 R12, RZ, RZ, 0x10 ;  /* 0x00000010ff0c7424 */ /* 0x000fe200078e00ff */
[----:B------:R-:W-:-:S05]  /*10780*/  SEL R14, R14, RZ, P4 ;  /* 0x000000ff0e0e7207 */ /* 0x000fca0002000000 */
[----:B------:R-:W-:-:S04]  /*10790*/  IMAD.IADD R3, R3, 0x1, R14 ;  /* 0x0000000103037824 */ /* 0x000fc800078e020e */
[----:B------:R-:W-:-:S07]  /*107a0*/  IMAD.MOV.U32 R13, RZ, RZ, R3 ;  /* 0x000000ffff0d7224 */ /* 0x000fce00078e0003 */
[----:B------:R-:W-:Y:S05]  /*107b0*/  WARPSYNC.COLLECTIVE R15, `(.L_x_581) ;  /* 0x000000000f087348 */ /* 0x000fea0003c00000 */
[----:B------:R0:W1:Y:S02]  /*107c0*/  SHFL.UP P6, R14, R13, R12, R11 ;  /* 0x0400000c0d0e7389 */ /* 0x00006400000c000b */
[----:B01----:R-:W-:Y:S01]  /*107d0*/  ENDCOLLECTIVE ;  /* 0x000000000000791b */ /* 0x003fe20003800000 */
.L_x_581:
[----:B------:R-:W-:Y:S02]  /*107e0*/  IMAD.MOV.U32 R12, RZ, RZ, 0x1f ;  /* 0x0000001fff0c7424 */ /* 0x000fe400078e00ff */
[----:B------:R-:W-:Y:S01]  /*107f0*/  IMAD.MOV.U32 R11, RZ, RZ, 0x1f ;  /* 0x0000001fff0b7424 */ /* 0x000fe200078e00ff */
[----:B------:R-:W-:-:S05]  /*10800*/  SEL R14, R14, RZ, P5 ;  /* 0x000000ff0e0e7207 */ /* 0x000fca0002800000 */
[----:B------:R-:W-:-:S04]  /*10810*/  IMAD.IADD R3, R3, 0x1, R14 ;  /* 0x0000000103037824 */ /* 0x000fc800078e020e */
[----:B------:R-:W-:-:S07]  /*10820*/  IMAD.MOV.U32 R13, RZ, RZ, R3 ;  /* 0x000000ffff0d7224 */ /* 0x000fce00078e0003 */
[----:B------:R-:W-:Y:S05]  /*10830*/  WARPSYNC.COLLECTIVE R15, `(.L_x_582) ;  /* 0x000000000f087348 */ /* 0x000fea0003c00000 */
[----:B------:R0:W1:Y:S02]  /*10840*/  SHFL.IDX P6, R14, R13, R12, R11 ;  /* 0x0000000c0d0e7389 */ /* 0x00006400000c000b */
[----:B01----:R-:W-:Y:S01]  /*10850*/  ENDCOLLECTIVE ;  /* 0x000000000000791b */ /* 0x003fe20003800000 */
.L_x_582:
[----:B------:R-:W-:Y:S05]  /*10860*/  BRA `(.L_x_583) ;  /* 0xffffffe0001c7947 */ /* 0x000fea000383ffff */
.L_x_522:
[----:B------:R-:W-:Y:S01]  /*10870*/  BSSY B0, `(.L_x_584) ;  /* 0x0000008000007945 */ /* 0x000fe20003800000 */
[----:B-----5:R-:W-:Y:S02]  /*10880*/  IMAD.MOV.U32 R13, RZ, RZ, R2 ;  /* 0x000000ffff0d7224 */ /* 0x020fe400078e0002 */
[----:B0-----:R-:W-:Y:S02]  /*10890*/  IMAD.MOV.U32 R12, RZ, RZ, 0x1 ;  /* 0x00000001ff0c7424 */ /* 0x001fe400078e00ff */
[----:B------:R-:W-:Y:S02]  /*108a0*/  IMAD.MOV.U32 R11, RZ, RZ, RZ ;  /* 0x000000ffff0b7224 */ /* 0x000fe400078e00ff */
[----:B------:R-:W-:-:S07]  /*108b0*/  IMAD.MOV.U32 R15, RZ, RZ, -0x1 ;  /* 0xffffffffff0f7424 */ /* 0x000fce00078e00ff */
[----:B-12---:R-:W-:Y:S05]  /*108c0*/  WARPSYNC.COLLECTIVE R15, `(.L_x_585) ;  /* 0x000000000f087348 */ /* 0x006fea0003c00000 */
[----:B------:R0:W3:Y:S02]  /*108d0*/  SHFL.UP P6, R14, R13, R12, R11 ;  /* 0x0400000c0d0e7389 */ /* 0x0000e400000c000b */
[----:B0123--:R-:W-:Y:S01]  /*108e0*/  ENDCOLLECTIVE ;  /* 0x000000000000791b */ /* 0x00ffe20003800000 */
.L_x_585:
[----:B------:R-:W-:Y:S05]  /*108f0*/  BSYNC B0 ;  /* 0x0000000000007941 */ /* 0x000fea0003800000 */
.L_x_584:
[----:B------:R-:W-:Y:S01]  /*10900*/  SEL R3, R14, RZ, P1 ;  /* 0x000000ff0e037207 */ /* 0x000fe20000800000 */
[----:B------:R-:W-:Y:S02]  /*10910*/  IMAD.MOV.U32 R12, RZ, RZ, 0x2 ;  /* 0x00000002ff0c7424 */ /* 0x000fe400078e00ff */
[----:B------:R-:W-:Y:S02]  /*10920*/  IMAD.MOV.U32 R11, RZ, RZ, RZ ;  /* 0x000000ffff0b7224 */ /* 0x000fe400078e00ff */
[----:B------:R-:W-:Y:S02]  /*10930*/  IMAD.IADD R3, R2, 0x1, R3 ;  /* 0x0000000102037824 */ /* 0x000fe400078e0203 */
[----:B------:R-:W-:Y:S02]  /*10940*/  IMAD.MOV.U32 R15, RZ, RZ, -0x1 ;  /* 0xffffffffff0f7424 */ /* 0x000fe400078e00ff */
[----:B------:R-:W-:-:S07]  /*10950*/  IMAD.MOV.U32 R13, RZ, RZ, R3 ;  /* 0x000000ffff0d7224 */ /* 0x000fce00078e0003 */
[----:B------:R-:W-:Y:S05]  /*10960*/  WARPSYNC.COLLECTIVE R15, `(.L_x_586) ;  /* 0x000000000f087348 */ /* 0x000fea0003c00000 */
[----:B------:R0:W1:Y:S02]  /*10970*/  SHFL.UP P6, R14, R13, R12, R11 ;  /* 0x0400000c0d0e7389 */ /* 0x00006400000c000b */
[----:B01----:R-:W-:Y:S01]  /*10980*/  ENDCOLLECTIVE ;  /* 0x000000000000791b */ /* 0x003fe20003800000 */
.L_x_586:
[----:B------:R-:W-:Y:S01]  /*10990*/  IMAD.MOV.U32 R12, RZ, RZ, 0x4 ;  /* 0x00000004ff0c7424 */ /* 0x000fe200078e00ff */
[----:B------:R-:W-:-:S05]  /*109a0*/  SEL R14, R14, RZ, P2 ;  /* 0x000000ff0e0e7207 */ /* 0x000fca0001000000 */
[----:B------:R-:W-:-:S04]  /*109b0*/  IMAD.IADD R3, R3, 0x1, R14 ;  /* 0x0000000103037824 */ /* 0x000fc800078e020e */
[----:B------:R-:W-:-:S07]  /*109c0*/  IMAD.MOV.U32 R13, RZ, RZ, R3 ;  /* 0x000000ffff0d7224 */ /* 0x000fce00078e0003 */
[----:B------:R-:W-:Y:S05]  /*109d0*/  WARPSYNC.COLLECTIVE R15, `(.L_x_587) ;  /* 0x000000000f087348 */ /* 0x000fea0003c00000 */
[----:B------:R0:W1:Y:S02]  /*109e0*/  SHFL.UP P6, R14, R13, R12, R11 ;  /* 0x0400000c0d0e7389 */ /* 0x00006400000c000b */
[----:B01----:R-:W-:Y:S01]  /*109f0*/  ENDCOLLECTIVE ;  /* 0x000000000000791b */ /* 0x003fe20003800000 */
.L_x_587:
[----:B------:R-:W-:Y:S01]  /*10a00*/  IMAD.MOV.U32 R12, RZ, RZ, 0x8 ;  /* 0x00000008ff0c7424 */ /* 0x000fe200078e00ff */
[----:B------:R-:W-:-:S05]  /*10a10*/  SEL R14, R14, RZ, P3 ;  /* 0x000000ff0e0e7207 */ /* 0x000fca0001800000 */
[----:B------:R-:W-:-:S04]  /*10a20*/  IMAD.IADD R3, R3, 0x1, R14 ;  /* 0x0000000103037824 */ /* 0x000fc800078e020e */
[----:B------:R-:W-:-:S07]  /*10a30*/  IMAD.MOV.U32 R13, RZ, RZ, R3 ;  /* 0x000000ffff0d7224 */ /* 0x000fce00078e0003 */
[----:B------:R-:W-:Y:S05]  /*10a40*/  WARPSYNC.COLLECTIVE R15, `(.L_x_588) ;  /* 0x000000000f087348 */ /* 0x000fea0003c00000 */
[----:B------:R0:W1:Y:S02]  /*10a50*/  SHFL.UP P6, R14, R13, R12, R11 ;  /* 0x0400000c0d0e7389 */ /* 0x00006400000c000b */
[----:B01----:R-:W-:Y:S01]  /*10a60*/  ENDCOLLECTIVE ;  /* 0x000000000000791b */ /* 0x003fe20003800000 */
.L_x_588:
[----:B------:R-:W-:Y:S01]  /*10a70*/  IMAD.MOV.U32 R12, RZ, RZ, 0x10 ;  /* 0x00000010ff0c7424 */ /* 0x000fe200078e00ff */
[----:B------:R-:W-:-:S05]  /*10a80*/  SEL R14, R14, RZ, P4 ;  /* 0x000000ff0e0e7207 */ /* 0x000fca0002000000 */
[----:B------:R-:W-:-:S04]  /*10a90*/  IMAD.IADD R3, R3, 0x1, R14 ;  /* 0x0000000103037824 */ /* 0x000fc800078e020e */
[----:B------:R-:W-:-:S07]  /*10aa0*/  IMAD.MOV.U32 R13, RZ, RZ, R3 ;  /* 0x000000ffff0d7224 */ /* 0x000fce00078e0003 */
[----:B------:R-:W-:Y:S05]  /*10ab0*/  WARPSYNC.COLLECTIVE R15, `(.L_x_589) ;  /* 0x000000000f087348 */ /* 0x000fea0003c00000 */
[----:B------:R0:W1:Y:S02]  /*10ac0*/  SHFL.UP P6, R14, R13, R12, R11 ;  /* 0x0400000c0d0e7389 */ /* 0x00006400000c000b */
[----:B01----:R-:W-:Y:S01]  /*10ad0*/  ENDCOLLECTIVE ;  /* 0x000000000000791b */ /* 0x003fe20003800000 */
.L_x_589:
        /* <DEDUP_REMOVED lines=8> */
.L_x_590:
[----:B------:R-:W-:Y:S05]  /*10b60*/  BRA `(.L_x_591) ;  /* 0xffffffdc00f87947 */ /* 0x000fea000383ffff */
.L_x_524:
[----:B------:R-:W-:Y:S01]  /*10b70*/  BSSY B0, `(.L_x_592) ;  /* 0x0000006000007945 */ /* 0x000fe20003800000 */
[----:B------:R-:W-:Y:S01]  /*10b80*/  PLOP3.LUT P6, PT, P6, PT, PT, 0x8, 0x0 ;  /* 0x000000000000781c */ /* 0x000fe200037ce170 */
[----:B------:R-:W-:-:S12]  /*10b90*/  IMAD.MOV.U32 R15, RZ, RZ, -0x1 ;  /* 0xffffffffff0f7424 */ /* 0x000fd800078e00ff */
[----:B01---5:R-:W-:Y:S05]  /*10ba0*/  WARPSYNC.COLLECTIVE R15, `(.L_x_593) ;  /* 0x000000000f087348 */ /* 0x023fea0003c00000 */
[----:B------:R-:W-:Y:S01]  /*10bb0*/  VOTE.ANY R14, PT, P6 ;  /* 0x00000000000e7806 */ /* 0x000fe200030e0100 */
[----:B01---5:R-:W-:Y:S06]  /*10bc0*/  ENDCOLLECTIVE ;  /* 0x000000000000791b */ /* 0x023fec0003800000 */
.L_x_593:
[----:B------:R-:W-:Y:S05]  /*10bd0*/  BSYNC B0 ;  /* 0x0000000000007941 */ /* 0x000fea0003800000 */
.L_x_592:
[----:B------:R-:W-:Y:S02]  /*10be0*/  IMAD.MOV.U32 R5, RZ, RZ, R14 ;  /* 0x000000ffff057224 */ /* 0x000fe400078e000e */
[----:B------:R-:W-:Y:S02]  /*10bf0*/  IMAD.MOV.U32 R13, RZ, RZ, R2 ;  /* 0x000000ffff0d7224 */ /* 0x000fe400078e0002 */
[----:B------:R-:W0:Y:S01]  /*10c00*/  POPC R4, R5 ;  /* 0x0000000500047309 */ /* 0x000e220000000000 */
[----:B------:R-:W-:Y:S02]  /*10c10*/  IMAD.MOV.U32 R11, RZ, RZ, 0x1f ;  /* 0x0000001fff0b7424 */ /* 0x000fe400078e00ff */
[----:B------:R-:W-:Y:S02]  /*10c20*/  IMAD.MOV.U32 R15, RZ, RZ, -0x1 ;  /* 0xffffffffff0f7424 */ /* 0x000fe400078e00ff */
[----:B0-----:R-:W-:-:S07]  /*10c30*/  IMAD.MOV.U32 R12, RZ, RZ, R4 ;  /* 0x000000ffff0c7224 */ /* 0x001fce00078e0004 */
[----:B------:R-:W-:Y:S05]  /*10c40*/  WARPSYNC.COLLECTIVE R15, `(.L_x_594) ;  /* 0x000000000f087348 */ /* 0x000fea0003c00000 */
[----:B------:R0:W1:Y:S02]  /*10c50*/  SHFL.IDX P6, R14, R13, R12, R11 ;  /* 0x0000000c0d0e7389 */ /* 0x00006400000c000b */
[----:B01----:R-:W-:Y:S01]  /*10c60*/  ENDCOLLECTIVE ;  /* 0x000000000000791b */ /* 0x003fe20003800000 */
.L_x_594:
[----:B------:R-:W-:Y:S01]  /*10c70*/  IMAD.MOV.U32 R17, RZ, RZ, R14 ;  /* 0x000000ffff117224 */ /* 0x000fe200078e000e */
[----:B------:R-:W-:Y:S06]  /*10c80*/  BRA `(.L_x_595) ;  /* 0xffffffdc00e87947 */ /* 0x000fec000383ffff */
.L_x_526:
[----:B------:R-:W-:Y:S01]  /*10c90*/  BSSY B0, `(.L_x_596) ;  /* 0x0000007000007945 */ /* 0x000fe20003800000 */
[----:B------:R-:W-:Y:S02]  /*10ca0*/  IMAD.MOV.U32 R13, RZ, RZ, R3 ;  /* 0x000000ffff0d7224 */ /* 0x000fe400078e0003 */
[----:B------:R-:W-:Y:S02]  /*10cb0*/  IMAD.MOV.U32 R11, RZ, RZ, 0x1f ;  /* 0x0000001fff0b7424 */ /* 0x000fe400078e00ff */
[----:B------:R-:W-:-:S07]  /*10cc0*/  IMAD.MOV.U32 R15, RZ, RZ, -0x1 ;  /* 0xffffffffff0f7424 */ /* 0x000fce00078e00ff */
[----:B-123-5:R-:W-:Y:S05]  /*10cd0*/  WARPSYNC.COLLECTIVE R15, `(.L_x_597) ;  /* 0x000000000f087348 */ /* 0x02efea0003c00000 */
[----:B------:R0:W4:Y:S02]  /*10ce0*/  SHFL.IDX P6, R14, R13, R12, R11 ;  /* 0x0000000c0d0e7389 */ /* 0x00012400000c000b */
[----:B012345:R-:W-:Y:S01]  /*10cf0*/  ENDCOLLECTIVE ;  /* 0x000000000000791b */ /* 0x03ffe20003800000 */
.L_x_597:
[----:B------:R-:W-:Y:S05]  /*10d00*/  BSYNC B0 ;  /* 0x0000000000007941 */ /* 0x000fea0003800000 */
.L_x_596:
[----:B------:R-:W-:Y:S05]  /*10d10*/  BRA `(.L_x_525) ;  /* 0xffffffdc00e07947 */ /* 0x000fea000383ffff */
.L_x_530:
[----:B0-----:R0:W1:Y:S02]  /*10d20*/  SYNCS.PHASECHK.TRANS64.TRYWAIT P0, [R0+URZ+0x22820], R3 ;  /* 0x02282003000075a7 */ /* 0x001064000800017f */
[----:B-1----:R-:W-:Y:S05]  /*10d30*/  @!P0 NANOSLEEP.SYNCS 0x989680 ;  /* 0x009896800000895d */ /* 0x002fea0003900000 */
[----:B------:R-:W1:Y:S02]  /*10d40*/  @!P0 SYNCS.PHASECHK.TRANS64 P0, [R0+URZ+0x22820], R3 ;  /* 0x02282003000085a7 */ /* 0x000e64000800007f */
[----:B-1----:R-:W-:Y:S05]  /*10d50*/  @!P0 BRA `(.L_x_530) ;  /* 0xfffffffc00f08947 */ /* 0x002fea000383ffff */
[----:B------:R-:W-:Y:S05]  /*10d60*/  BRA `(.L_x_598) ;  /* 0xffffffe000d47947 */ /* 0x000fea000383ffff */
.L_x_531:
[----:B------:R-:W1:Y:S01]  /*10d70*/  S2R R2, SR_TID.X ;  /* 0x0000000000027919 */ /* 0x000e620000002100 */
[----:B------:R-:W-:Y:S01]  /*10d80*/  BSSY B0, `(.L_x_599) ;  /* 0x000000a000007945 */ /* 0x000fe20003800000 */
[----:B------:R-:W-:Y:S02]  /*10d90*/  IMAD.MOV.U32 R12, RZ, RZ, RZ ;  /* 0x000000ffff0c7224 */ /* 0x000fe400078e00ff */
[----:B------:R-:W-:Y:S02]  /*10da0*/  IMAD.MOV.U32 R11, RZ, RZ, 0x1f ;  /* 0x0000001fff0b7424 */ /* 0x000fe400078e00ff */
[----:B------:R-:W-:Y:S01]  /*10db0*/  IMAD.MOV.U32 R15, RZ, RZ, -0x1 ;  /* 0xffffffffff0f7424 */ /* 0x000fe200078e00ff */
[----:B-1----:R-:W-:-:S04]  /*10dc0*/  SHF.R.U32.HI R2, RZ, 0x5, R2 ;  /* 0x00000005ff027819 */ /* 0x002fc80000011602 */
[----:B------:R-:W-:-:S05]  /*10dd0*/  LOP3.LUT R2, R2, 0x3, RZ, 0xc0, !PT ;  /* 0x0000000302027812 */ /* 0x000fca00078ec0ff */
[----:B------:R-:W-:-:S07]  /*10de0*/  IMAD.MOV.U32 R13, RZ, RZ, R2 ;  /* 0x000000ffff0d7224 */ /* 0x000fce00078e0002 */
[----:B0----5:R-:W-:Y:S05]  /*10df0*/  WARPSYNC.COLLECTIVE R15, `(.L_x_600) ;  /* 0x000000000f087348 */ /* 0x021fea0003c00000 */
[----:B------:R1:W2:Y:S02]  /*10e00*/  SHFL.IDX P6, R14, R13, R12, R11 ;  /* 0x0000000c0d0e7389 */ /* 0x0002a400000c000b */
[----:B012--5:R-:W-:Y:S01]  /*10e10*/  ENDCOLLECTIVE ;  /* 0x000000000000791b */ /* 0x027fe20003800000 */
.L_x_600:
[----:B------:R-:W-:Y:S05]  /*10e20*/  BSYNC B0 ;  /* 0x0000000000007941 */ /* 0x000fea0003800000 */
.L_x_599:
[----:B------:R-:W-:Y:S05]  /*10e30*/  BRA `(.L_x_601) ;  /* 0xffffffe000bc7947 */ /* 0x000fea000383ffff */
.L_x_534:
[----:B------:R-:W-:Y:S01]  /*10e40*/  BSSY B1, `(.L_x_602) ;  /* 0x0000006000017945 */ /* 0x000fe20003800000 */
[----:B------:R-:W-:-:S07]  /*10e50*/  IMAD.MOV.U32 R15, RZ, RZ, -0x1 ;  /* 0xffffffffff0f7424 */ /* 0x000fce00078e00ff */
[----:B01---5:R-:W-:Y:S05]  /*10e60*/  WARPSYNC.COLLECTIVE R15, `(.L_x_603) ;  /* 0x000000000f0c7348 */ /* 0x023fea0003c00000 */
[----:B------:R-:W-:Y:S02]  /*10e70*/  ELECT P6, UR62, PT ;  /* 0x00000000003e782f */ /* 0x000fe400038c0000 */
[----:B------:R-:W-:Y:S01]  /*10e80*/  MOV R14, UR62 ;  /* 0x0000003e000e7c02 */ /* 0x000fe20008000f00 */
[----:B01---5:R-:W-:Y:S10]  /*10e90*/  ENDCOLLECTIVE ;  /* 0x000000000000791b */ /* 0x023ff40003800000 */
.L_x_603:
[----:B------:R-:W-:Y:S05]  /*10ea0*/  BSYNC B1 ;  /* 0x0000000000017941 */ /* 0x000fea0003800000 */
.L_x_602:
[----:B------:R-:W-:Y:S05]  /*10eb0*/  BRA `(.L_x_604) ;  /* 0xffffffe000b47947 */ /* 0x000fea000383ffff */
.L_x_536:
[----:B0-----:R0:W1:Y:S02]  /*10ec0*/  SYNCS.PHASECHK.TRANS64.TRYWAIT P0, [R6+URZ], R5 ;  /* 0x00000005060075a7 */ /* 0x001064000800017f */
[----:B-1----:R-:W-:Y:S05]  /*10ed0*/  @!P0 NANOSLEEP.SYNCS 0x989680 ;  /* 0x009896800000895d */ /* 0x002fea0003900000 */
[----:B------:R-:W1:Y:S02]  /*10ee0*/  @!P0 SYNCS.PHASECHK.TRANS64 P0, [R6+URZ], R5 ;  /* 0x00000005060085a7 */ /* 0x000e64000800007f */
[----:B-1----:R-:W-:Y:S05]  /*10ef0*/  @!P0 BRA `(.L_x_536) ;  /* 0xfffffffc00f08947 */ /* 0x002fea000383ffff */
[----:B------:R-:W-:Y:S05]  /*10f00*/  BRA `(.L_x_605) ;  /* 0xffffffe000f07947 */ /* 0x000fea000383ffff */
.L_x_537:
[----:B-1----:R1:W2:Y:S02]  /*10f10*/  SYNCS.PHASECHK.TRANS64.TRYWAIT P0, [R7+URZ], R2 ;  /* 0x00000002070075a7 */ /* 0x0022a4000800017f */
[----:B--2---:R-:W-:Y:S05]  /*10f20*/  @!P0 NANOSLEEP.SYNCS 0x989680 ;  /* 0x009896800000895d */ /* 0x004fea0003900000 */
[----:B------:R-:W2:Y:S02]  /*10f30*/  @!P0 SYNCS.PHASECHK.TRANS64 P0, [R7+URZ], R2 ;  /* 0x00000002070085a7 */ /* 0x000ea4000800007f */
[----:B--2---:R-:W-:Y:S05]  /*10f40*/  @!P0 BRA `(.L_x_537) ;  /* 0xfffffffc00f08947 */ /* 0x004fea000383ffff */
[----:B------:R-:W-:Y:S05]  /*10f50*/  BRA `(.L_x_606) ;  /* 0xffffffe000e47947 */ /* 0x000fea000383ffff */
.L_x_539:
[----:B--2---:R2:W3:Y:S02]  /*10f60*/  SYNCS.PHASECHK.TRANS64.TRYWAIT P0, [R4+URZ], R5 ;  /* 0x00000005040075a7 */ /* 0x0044e4000800017f */
[----:B---3--:R-:W-:Y:S05]  /*10f70*/  @!P0 NANOSLEEP.SYNCS 0x989680 ;  /* 0x009896800000895d */ /* 0x008fea0003900000 */
[----:B------:R-:W3:Y:S02]  /*10f80*/  @!P0 SYNCS.PHASECHK.TRANS64 P0, [R4+URZ], R5 ;  /* 0x00000005040085a7 */ /* 0x000ee4000800007f */
[----:B---3--:R-:W-:Y:S05]  /*10f90*/  @!P0 BRA `(.L_x_539) ;  /* 0xfffffffc00f08947 */ /* 0x008fea000383ffff */
[----:B------:R-:W-:Y:S05]  /*10fa0*/  BRA `(.L_x_607) ;  /* 0xffffffe000ec7947 */ /* 0x000fea000383ffff */
.L_x_608:
        /* <DEDUP_REMOVED lines=13> */
.L_x_6032:


//--------------------- .text._ZN7cutlass13device_kernelIN5flash11enable_sm90INS1_16FlashAttnFwdSm90INS1_25CollectiveMainloopFwdSm90ILi2EN4cute5tupleIJNS5_1CILi1EEES8_S8_EEENS6_IJNS7_ILi128EEENS7_ILi96EEENS7_ILi64EEEEEELi256ENS_6half_tEfNS_4arch4Sm90ELb0ELb0ELb1ELb1ELb0ELb1ELb0ELb1ELb0ELb1ELb0ELb0EEENS1_21CollectiveEpilogueFwdINS6_IJSA_NS7_ILi256EEESB_EEES9_SE_SG_Li256ELb1ELb1ELb0ELb0EEENS1_36VarlenDynamicPersistentTileSchedulerILi128ELi96ELi256ELi128ELb0ELb1ELb1ELb0ELb1ELb1EEEEEEEEEvNT_6ParamsE --------------------------
	.section	.text._ZN7cutlass13device_kernelIN5flash11enable_sm90INS1_16FlashAttnFwdSm90INS1_25CollectiveMainloopFwdSm90ILi2EN4cute5tupleIJNS5_1CILi1EEES8_S8_EEENS6_IJNS7_ILi128EEENS7_ILi96EEENS7_ILi64EEEEEELi256ENS_6half_tEfNS_4arch4Sm90ELb0ELb0ELb1ELb1ELb0ELb1ELb0ELb1ELb0ELb1ELb0ELb0EEENS1_21CollectiveEpilogueFwdINS6_IJSA_NS7_ILi256EEESB_EEES9_SE_SG_Li256ELb1ELb1ELb0ELb0EEENS1_36VarlenDynamicPersistentTileSchedulerILi128ELi96ELi256ELi128ELb0ELb1ELb1ELb0ELb1ELb1EEEEEEEEEvNT_6ParamsE,"ax",@progbits
	.align	128
.text._ZN7cutlass13device_kernelIN5flash11enable_sm90INS1_16FlashAttnFwdSm90INS1_25CollectiveMainloopFwdSm90ILi2EN4cute5tupleIJNS5_1CILi1EEES8_S8_EEENS6_IJNS7_ILi128EEENS7_ILi96EEENS7_ILi64EEEEEELi256ENS_6half_tEfNS_4arch4Sm90ELb0ELb0ELb1ELb1ELb0ELb1ELb0ELb1ELb0ELb1ELb0ELb0EEENS1_21CollectiveEpilogueFwdINS6_IJSA_NS7_ILi256EEESB_EEES9_SE_SG_Li256ELb1ELb1ELb0ELb0EEENS1_36VarlenDynamicPersistentTileSchedulerILi128ELi96ELi256ELi128ELb0ELb1ELb1ELb0ELb1ELb1EEEEEEEEEvNT_6ParamsE:
        .type           _ZN7cutlass13device_kernelIN5flash11enable_sm90INS1_16FlashAttnFwdSm90INS1_25CollectiveMainloopFwdSm90ILi2EN4cute5tupleIJNS5_1CILi1EEES8_S8_EEENS6_IJNS7_ILi128EEENS7_ILi96EEENS7_ILi64EEEEEELi256ENS_6half_tEfNS_4arch4Sm90ELb0ELb0ELb1ELb1ELb0ELb1ELb0ELb1ELb0ELb1ELb0ELb0EEENS1_21CollectiveEpilogueFwdINS6_IJSA_NS7_ILi256EEESB_EEES9_SE_SG_Li256ELb1ELb1ELb0ELb0EEENS1_36VarlenDynamicPersistentTileSchedulerILi128ELi96ELi256ELi128ELb0ELb1ELb1ELb0ELb1ELb1EEEEEEEEEvNT_6ParamsE,@function
        .size           _ZN7cutlass13device_kernelIN5flash11enable_sm90INS1_16FlashAttnFwdSm90INS1_25CollectiveMainloopFwdSm90ILi2EN4cute5tupleIJNS5_1CILi1EEES8_S8_EEENS6_IJNS7_ILi128EEENS7_ILi96EEENS7_ILi64EEEEEELi256ENS_6half_tEfNS_4arch4Sm90ELb0ELb0ELb1ELb1ELb0ELb1ELb0ELb1ELb0ELb1ELb0ELb0EEENS1_21CollectiveEpilogueFwdINS6_IJSA_NS7_ILi256EEESB_EEES9_SE_SG_Li256ELb1ELb1ELb0ELb0EEENS1_36VarlenDynamicPersistentTileSchedulerILi128ELi96ELi256ELi128ELb0ELb1ELb1ELb0ELb1ELb1EEEEEEEEEvNT_6ParamsE,(.L_x_6033 - _ZN7cutlass13device_kernelIN5flash11enable_sm90INS1_16FlashAttnFwdSm90INS1_25CollectiveMainloopFwdSm90ILi2EN4cute5tupleIJNS5_1CILi1EEES8_S8_EEENS6_IJNS7_ILi128EEENS7_ILi96EEENS7_ILi64EEEEEELi256ENS_6half_tEfNS_4arch4Sm90ELb0ELb0ELb1ELb1ELb0ELb1ELb0ELb1ELb0ELb1ELb0ELb0EEENS1_21CollectiveEpilogueFwdINS6_IJSA_NS7_ILi256EEESB_EEES9_SE_SG_Li256ELb1ELb1ELb0ELb0EEENS1_36VarlenDynamicPersistentTileSchedulerILi128ELi96ELi256ELi128ELb0ELb1ELb1ELb0ELb1ELb1EEEEEEEEEvNT_6ParamsE)
        .other          _ZN7cutlass13device_kernelIN5flash11enable_sm90INS1_16FlashAttnFwdSm90INS1_25CollectiveMainloopFwdSm90ILi2EN4cute5tupleIJNS5_1CILi1EEES8_S8_EEENS6_IJNS7_ILi128EEENS7_ILi96EEENS7_ILi64EEEEEELi256ENS_6half_tEfNS_4arch4Sm90ELb0ELb0ELb1ELb1ELb0ELb1ELb0ELb1ELb0ELb1ELb0ELb0EEENS1_21CollectiveEpilogueFwdINS6_IJSA_NS7_ILi256EEESB_EEES9_SE_SG_Li256ELb1ELb1ELb0ELb0EEENS1_36VarlenDynamicPersistentTileSchedulerILi128ELi96ELi256ELi128ELb0ELb1ELb1ELb0ELb1ELb1EEEEEEEEEvNT_6ParamsE,@"STO_CUDA_ENTRY STV_DEFAULT"
_ZN7cutlass13device_kernelIN5flash11enable_sm90INS1_16FlashAttnFwdSm90INS1_25CollectiveMainloopFwdSm90ILi2EN4cute5tupleIJNS5_1CILi1EEES8_S8_EEENS6_IJNS7_ILi128EEENS7_ILi96EEENS7_ILi64EEEEEELi256ENS_6half_tEfNS_4arch4Sm90ELb0ELb0ELb1ELb1ELb0ELb1ELb0ELb1ELb0ELb1ELb0ELb0EEENS1_21CollectiveEpilogueFwdINS6_IJSA_NS7_ILi256EEESB_EEES9_SE_SG_Li256ELb1ELb1ELb0ELb0EEENS1_36VarlenDynamicPersistentTileSchedulerILi128ELi96ELi256ELi128ELb0ELb1ELb1ELb0ELb1ELb1EEEEEEEEEvNT_6ParamsE:
[----:B------:R-:W0:Y:S02]  /*0000*/  LDC R1, c[0x0][0x28] ;  /* 0x00000a00ff017b82 */ /* 0x000e240000000800 */
[----:B0-----:R-:W-:Y:S01]  /*0010*/  VIADD R1, R1, 0xffffff98 ;  /* 0xffffff9801017836 */ /* 0x001fe20000000000 */
[----:B------:R-:W0:Y:S01]  /*0020*/  S2R R3, SR_TID.X ;  /* 0x0000000000037919 */ /* 0x000e220000002100 */
[----:B------:R-:W-:Y:S01]  /*0030*/  ELECT P0, URZ, PT ;  /* 0x00000000003f782f */ /* 0x000fe20003800000 */
[----:B------:R-:W-:Y:S01]  /*0040*/  BSSY B0, `(.L_x_609) ;  /* 0x0000013000007945 */ /* 0x000fe20003800000 */
[----:B0-----:R-:W-:-:S05]  /*0050*/  SHF.R.U32.HI R0, RZ, 0x5, R3 ;  /* 0x00000005ff007819 */ /* 0x001fca0000011603 */
[----:B------:R-:W0:Y:S02]  /*0060*/  SHFL.IDX PT, R2, R0, RZ, 0x1f ;  /* 0x00001fff00027589 */ /* 0x000e2400000e0000 */
[----:B0-----:R-:W-:-:S13]  /*0070*/  ISETP.EQ.AND P0, PT, R2, RZ, P0 ;  /* 0x000000ff0200720c */ /* 0x001fda0000702270 */
[----:B------:R-:W-:Y:S05]  /*0080*/  @!P0 BRA `(.L_x_610) ;  /* 0x0000000000388947 */ /* 0x000fea0003800000 */
[----:B------:R-:W-:Y:S02]  /*0090*/  ULDC.64 UR4, c[0x0][0x198] ;  /* 0x0000660000047ab9 */ /* 0x000fe40000000a00 */
[----:B------:R-:W-:Y:S02]  /*00a0*/  UIADD3 UR6, UP0, UR4, 0x370, URZ ;  /* 0x0000037004067890 */ /* 0x000fe4000ff1e03f */
[----:B------:R-:W-:Y:S02]  /*00b0*/  UIADD3 UR8, UP1, UR4, 0x470, URZ ;  /* 0x0000047004087890 */ /* 0x000fe4000ff3e03f */
[----:B------:R-:W-:Y:S02]  /*00c0*/  UIADD3 UR10, UP2, UR4, 0x570, URZ ;  /* 0x00000570040a7890 */ /* 0x000fe4000ff5e03f */
[----:B------:R-:W-:Y:S02]  /*00d0*/  UIADD3 UR4, UP3, UR4, 0x670, URZ ;  /* 0x0000067004047890 */ /* 0x000fe4000ff7e03f */
[----:B------:R-:W-:-:S02]  /*00e0*/  UIADD3.X UR7, URZ, UR5, URZ, UP0, !UPT ;  /* 0x000000053f077290 */ /* 0x000fc400087fe43f */
[----:B------:R-:W-:Y:S02]  /*00f0*/  UIADD3.X UR9, URZ, UR5, URZ, UP1, !UPT ;  /* 0x000000053f097290 */ /* 0x000fe40008ffe43f */
[----:B------:R-:W-:Y:S02]  /*0100*/  UIADD3.X UR11, URZ, UR5, URZ, UP2, !UPT ;  /* 0x000000053f0b7290 */ /* 0x000fe400097fe43f */
[----:B------:R-:W-:-:S03]  /*0110*/  UIADD3.X UR5, URZ, UR5, URZ, UP3, !UPT ;  /* 0x000000053f057290 */ /* 0x000fc60009ffe43f */
[----:B------:R0:W-:Y:S02]  /*0120*/  UTMACCTL.PF [UR6] ;  /* 0x00000000060079b9 */ /* 0x0001e40008040000 */
[----:B------:R0:W-:Y:S02]  /*0130*/  UTMACCTL.PF [UR8] ;  /* 0x00000000080079b9 */ /* 0x0001e40008040000 */
[----:B------:R0:W-:Y:S02]  /*0140*/  UTMACCTL.PF [UR10] ;  /* 0x000000000a0079b9 */ /* 0x0001e40008040000 */
[----:B------:R0:W-:Y:S02]  /*0150*/  UTMACCTL.PF [UR4] ;  /* 0x00000000040079b9 */ /* 0x0001e40008040000 */
[----:B0-----:R-:W-:Y:S01]  /*0160*/  NOP ;  /* 0x0000000000007918 */ /* 0x001fe20000000000 */
.L_x_610:
[----:B------:R-:W-:Y:S05]  /*0170*/  BSYNC B0 ;  /* 0x0000000000007941 */ /* 0x000fea0003800000 */
.L_x_609:
[----:B------:R-:W-:Y:S01]  /*0180*/  VOTEU.ANY UP0, P0 ;  /* 0x00000000003f7886 */ /* 0x000fe20000000100 */
[----:B------:R-:W0:Y:S01]  /*0190*/  SHFL.IDX PT, R2, R0, RZ, 0x1f ;  /* 0x00001fff00027589 */ /* 0x000e2200000e0000 */
[----:B------:R-:W-:Y:S01]  /*01a0*/  UMOV UR4, 0x80 ;  /* 0x0000008000047882 */ /* 0x000fe20000000000 */
[----:B------:R-:W-:Y:S01]  /*01b0*/  UMOV UR7, 0x100 ;  /* 0x0000010000077882 */ /* 0x000fe20000000000 */
[----:B------:R-:W-:Y:S01]  /*01c0*/  SHF.R.U32.HI R3, RZ, 0x7, R3 ;  /* 0x00000007ff037819 */ /* 0x000fe20000011603 */
[----:B------:R-:W1:Y:S01]  /*01d0*/  @UP0 S2UR UR8, SR_CgaCtaId ;  /* 0x00000000000809c3 */ /* 0x000e620000008800 */
[----:B------:R-:W-:Y:S01]  /*01e0*/  @UP0 UMOV UR6, 0x400 ;  /* 0x0000040000060882 */ /* 0x000fe20000000000 */
[----:B------:R-:W-:-:S04]  /*01f0*/  @UP0 UIADD3 UR4, -UR4, 0x100000, URZ ;  /* 0x0010000004040890 */ /* 0x000fc8000fffe13f */
[----:B------:R-:W-:Y:S02]  /*0200*/  @UP0 USHF.L.U32 UR5, UR4, 0xb, URZ ;  /* 0x0000000b04050899 */ /* 0x000fe4000800063f */
[----:B------:R-:W-:Y:S01]  /*0210*/  @UP0 USHF.L.U32 UR4, UR4, 0x1, URZ ;  /* 0x0000000104040899 */ /* 0x000fe2000800063f */
[----:B------:R-:W-:Y:S01]  /*0220*/  VOTEU.ANY UP1, P0 ;  /* 0x00000000003f7886 */ /* 0x000fe20000020100 */
[----:B0-----:R-:W-:Y:S02]  /*0230*/  ISETP.NE.AND P1, PT, R2, RZ, PT ;  /* 0x000000ff0200720c */ /* 0x001fe40003f25270 */
[----:B------:R0:W2:Y:S01]  /*0240*/  SHFL.IDX PT, R2, R3, RZ, 0x1f ;  /* 0x00001fff03027589 */ /* 0x0000a200000e0000 */
[----:B-1----:R-:W-:Y:S02]  /*0250*/  @UP0 ULEA UR8, UR8, UR6, 0x18 ;  /* 0x0000000608080291 */ /* 0x002fe4000f8ec03f */
[----:B------:R-:W-:-:S04]  /*0260*/  @UP0 UIADD3 UR6, -UR7, 0x100000, URZ ;  /* 0x0010000007060890 */ /* 0x000fc8000fffe13f */
[----:B------:R-:W-:Y:S02]  /*0270*/  @UP0 USHF.L.U32 UR7, UR6, 0xb, URZ ;  /* 0x0000000b06070899 */ /* 0x000fe4000800063f */
[----:B------:R-:W-:Y:S01]  /*0280*/  @UP0 USHF.L.U32 UR6, UR6, 0x1, URZ ;  /* 0x0000000106060899 */ /* 0x000fe2000800063f */
[----:B------:R-:W-:Y:S01]  /*0290*/  VOTEU.ANY UP0, P0 ;  /* 0x00000000003f7886 */ /* 0x000fe20000000100 */
[----:B------:R-:W1:Y:S04]  /*02a0*/  FENCE.VIEW.ASYNC.S ;  /* 0x00000000000073c6 */ /* 0x000e680000000000 */
[----:B-1----:R0:W1:Y:S06]  /*02b0*/  @UP0 SYNCS.EXCH.64 URZ, [UR8+0x22800], UR4 ;  /* 0x02280004083f05b2 */ /* 0x00206c0008000100 */
[----:B------:R0:W3:Y:S02]  /*02c0*/  @UP1 SYNCS.EXCH.64 URZ, [UR8+0x22820], UR6 ;  /* 0x02282006083f15b2 */ /* 0x0000e40008000100 */
[----:B0-----:R-:W-:Y:S05]  /*02d0*/  @P1 BRA `(.L_x_611) ;  /* 0x0000000000481947 */ /* 0x001fea0003800000 */
[----:B------:R-:W0:Y:S01]  /*02e0*/  S2UR UR5, SR_CgaCtaId ;  /* 0x00000000000579c3 */ /* 0x000e220000008800 */
        /* <DEDUP_REMOVED lines=15> */
[----:B------:R0:W0:Y:S01]  /*03e0*/  SYNCS.EXCH.64 URZ, [UR8+0x22848], UR6 ;  /* 0x02284806083f75b2 */ /* 0x0000220008000100 */
[----:B------:R-:W-:Y:S01]  /*03f0*/  NOP ;  /* 0x0000000000007918 */ /* 0x000fe20000000000 */
.L_x_611:
[----:B------:R-:W5:Y:S01]  /*0400*/  SHFL.IDX PT, R3, R0, RZ, 0x1f ;  /* 0x00001fff00037589 */ /* 0x000f6200000e0000 */
[----:B------:R-:W-:Y:S01]  /*0410*/  NOP ;  /* 0x0000000000007918 */ /* 0x000fe20000000000 */
[----:B-----5:R-:W-:-:S13]  /*0420*/  ISETP.NE.AND P0, PT, R3, RZ, PT ;  /* 0x000000ff0300720c */ /* 0x020fda0003f05270 */
        /* <DEDUP_REMOVED lines=17> */
[----:B------:R0:W0:Y:S01]  /*0540*/  SYNCS.EXCH.64 URZ, [UR8+0x22868], UR6 ;  /* 0x02286806083f75b2 */ /* 0x0000220008000100 */
[----:B------:R-:W-:Y:S01]  /*0550*/  NOP ;  /* 0x0000000000007918 */ /* 0x000fe20000000000 */
.L_x_612:
[----:B------:R-:W5:Y:S01]  /*0560*/  SHFL.IDX PT, R3, R0, RZ, 0x1f ;  /* 0x00001fff00037589 */ /* 0x000f6200000e0000 */
[----:B------:R-:W-:Y:S01]  /*0570*/  NOP ;  /* 0x0000000000007918 */ /* 0x000fe20000000000 */
[----:B-----5:R-:W-:-:S13]  /*0580*/  ISETP.NE.AND P0, PT, R3, RZ, PT ;  /* 0x000000ff0300720c */ /* 0x020fda0003f05270 */
        /* <DEDUP_REMOVED lines=13> */
[----:B------:R0:W0:Y:S01]  /*0660*/  SYNCS.EXCH.64 URZ, [UR6+0x22888], UR4 ;  /* 0x02288804063f75b2 */ /* 0x0000220008000100 */
[----:B------:R-:W-:Y:S01]  /*0670*/  NOP ;  /* 0x0000000000007918 */ /* 0x000fe20000000000 */
.L_x_613:
        /* <DEDUP_REMOVED lines=22> */
.L_x_614:
        /* <DEDUP_REMOVED lines=22> */
.L_x_615:
[----:B--2---:R-:W-:Y:S01]  /*0940*/  ISETP.NE.AND P0, PT, R2, RZ, PT ;  /* 0x000000ff0200720c */ /* 0x004fe20003f05270 */
[----:B------:R-:W-:Y:S01]  /*0950*/  IMAD.MOV.U32 R2, RZ, RZ, 0x1 ;  /* 0x00000001ff027424 */ /* 0x000fe200078e00ff */
[----:B------:R-:W-:Y:S01]  /*0960*/  NOP ;  /* 0x0000000000007918 */ /* 0x000fe20000000000 */
[----:B------:R-:W-:Y:S01]  /*0970*/  ULDC.64 UR40, c[0x0][0x208] ;  /* 0x0000820000287ab9 */ /* 0x000fe20000000a00 */
[----:B------:R-:W-:Y:S02]  /*0980*/  BSSY B9, `(.L_x_616) ;  /* 0x000169d000097945 */ /* 0x000fe40003800000 */
[----:B------:R-:W-:-:S05]  /*0990*/  SEL R2, R2, 0x2, !P0 ;  /* 0x0000000202027807 */ /* 0x000fca0004000000 */
[----:B------:R2:W-:Y:S01]  /*09a0*/  STL [R1+0x60], R2 ;  /* 0x0000600201007387 */ /* 0x0005e20000100800 */
[----:B01-34-:R-:W-:Y:S06]  /*09b0*/  BAR.SYNC.DEFER_BLOCKING 0x0 ;  /* 0x0000000000007b1d */ /* 0x01bfec0000010000 */
[----:B------:R-:W-:Y:S05]  /*09c0*/  @!P0 BRA `(.L_x_617) ;  /* 0x000000f400208947 */ /* 0x000fea0003800000 */
.L_x_618:
        /* <DEDUP_REMOVED lines=8> */
[----:B-1----:R-:W-:-:S06]  /*0a50*/  ULEA UR4, UR5, UR4, 0x18 ;  /* 0x0000000405047291 */ /* 0x002fcc000f8ec03f */
[----:B------:R-:W-:Y:S01]  /*0a60*/  IMAD.U32 R18, RZ, RZ, UR4 ;  /* 0x00000004ff127e24 */ /* 0x000fe2000f8e00ff */
[----:B0-----:R-:W-:Y:S01]  /*0a70*/  SHF.R.U32.HI R0, RZ, 0x7, R0 ;  /* 0x00000007ff007819 */ /* 0x001fe20000011600 */
[----:B------:R-:W-:-:S03]  /*0a80*/  ULDC UR4, c[0x0][0xc3c] ;  /* 0x00030f0000047ab9 */ /* 0x000fc60000000800 */
[----:B------:R-:W-:-:S13]  /*0a90*/  ISETP.NE.AND P0, PT, R0, 0x1, PT ;  /* 0x000000010000780c */ /* 0x000fda0003f05270 */
[----:B------:R-:W-:Y:S08]  /*0aa0*/  @!P0 BAR.ARV 0x9, 0x100 ;  /* 0x0244000000008b1d */ /* 0x000ff00000002000 */
[----:B------:R-:W-:Y:S06]  /*0ab0*/  BAR.SYNC.DEFER_BLOCKING 0x5, 0x180 ;  /* 0x0146000000007b1d */ /* 0x000fec0000010000 */
[----:B------:R-:W0:Y:S02]  /*0ac0*/  LDS.128 R88, [R18+0x228d0] ;  /* 0x0228d00012587984 */ /* 0x000e240000000c00 */
[----:B------:R-:W-:Y:S06]  /*0ad0*/  BAR.ARV 0x4, 0x180 ;  /* 0x0106000000007b1d */ /* 0x000fec0000002000 */
[----:B0-----:R-:W-:-:S13]  /*0ae0*/  ISETP.GE.AND P0, PT, R91, UR4, PT ;  /* 0x000000045b007c0c */ /* 0x001fda000bf06270 */
[----:B------:R-:W-:Y:S05]  /*0af0*/  @P0 BRA `(.L_x_619) ;  /* 0x0000016800140947 */ /* 0x000fea0003800000 */
[----:B------:R-:W3:Y:S01]  /*0b00*/  LDL.LU R11, [R1+0x60] ;  /* 0x00006000010b7983 */ /* 0x000ee20000300800 */
[----:B------:R-:W0:Y:S02]  /*0b10*/  S2R R0, SR_TID.X ;  /* 0x0000000000007919 */ /* 0x000e240000002100 */
[----:B0-----:R-:W-:-:S05]  /*0b20*/  VIADD R10, R0, 0xffffff80 ;  /* 0xffffff80000a7836 */ /* 0x001fca0000000000 */
[----:B------:R-:W-:-:S04]  /*0b30*/  SHF.R.S32.HI R0, RZ, 0x1f, R10 ;  /* 0x0000001fff007819 */ /* 0x000fc8000001140a */
[----:B------:R-:W-:-:S04]  /*0b40*/  LEA.HI R3, R0, R10, RZ, 0x7 ;  /* 0x0000000a00037211 */ /* 0x000fc800078f38ff */
[----:B------:R-:W-:-:S05]  /*0b50*/  LOP3.LUT R230, R3, 0xffffff80, RZ, 0xc0, !PT ;  /* 0xffffff8003e67812 */ /* 0x000fca00078ec0ff */
[----:B------:R-:W-:-:S05]  /*0b60*/  IMAD.IADD R230, R10, 0x1, -R230 ;  /* 0x000000010ae67824 */ /* 0x000fca00078e0ae6 */
[----:B------:R-:W-:-:S04]  /*0b70*/  SHF.R.S32.HI R7, RZ, 0x1f, R230 ;  /* 0x0000001fff077819 */ /* 0x000fc800000114e6 */
[----:B------:R-:W-:-:S04]  /*0b80*/  LEA.HI R6, R7, R230, RZ, 0x2 ;  /* 0x000000e607067211 */ /* 0x000fc800078f10ff */
[--C-:B------:R-:W-:Y:S02]  /*0b90*/  SHF.R.S32.HI R4, RZ, 0x2, R6.reuse ;  /* 0x00000002ff047819 */ /* 0x100fe40000011406 */
[----:B------:R-:W-:Y:S02]  /*0ba0*/  SHF.R.S32.HI R5, RZ, 0x1f, R6 ;  /* 0x0000001fff057819 */ /* 0x000fe40000011406 */
[----:B------:R-:W-:Y:S02]  /*0bb0*/  SHF.R.S32.HI R234, RZ, 0x7, R3 ;  /* 0x00000007ffea7819 */ /* 0x000fe40000011403 */
[----:B------:R-:W-:Y:S02]  /*0bc0*/  LEA.HI R5, R5, R4, RZ, 0x3 ;  /* 0x0000000405057211 */ /* 0x000fe400078f18ff */
[----:B--2---:R-:W-:Y:S02]  /*0bd0*/  LEA.HI R2, R0, R10, RZ, 0x4 ;  /* 0x0000000a00027211 */ /* 0x004fe400078f20ff */
[----:B------:R-:W-:-:S02]  /*0be0*/  LOP3.LUT R9, R5, 0xfffffff8, RZ, 0xc0, !PT ;  /* 0xfffffff805097812 */ /* 0x000fc400078ec0ff */
[----:B------:R-:W-:Y:S02]  /*0bf0*/  LEA.HI R7, R7, R230, RZ, 0x5 ;  /* 0x000000e607077211 */ /* 0x000fe400078f28ff */
[----:B------:R-:W-:Y:S02]  /*0c00*/  LEA.HI R3, R3, R234, RZ, 0x1 ;  /* 0x000000ea03037211 */ /* 0x000fe400078f08ff */
[----:B------:R-:W-:Y:S01]  /*0c10*/  SHF.R.S32.HI R5, RZ, 0x4, R2 ;  /* 0x00000004ff057819 */ /* 0x000fe20000011402 */
[----:B------:R-:W-:Y:S01]  /*0c20*/  IMAD.IADD R8, R4, 0x1, -R9 ;  /* 0x0000000104087824 */ /* 0x000fe200078e0a09 */
[----:B------:R-:W-:Y:S02]  /*0c30*/  SHF.R.S32.HI R7, RZ, 0x5, R7 ;  /* 0x00000005ff077819 */ /* 0x000fe40000011407 */
[----:B------:R-:W-:Y:S02]  /*0c40*/  LOP3.LUT R3, R3, 0x3fffffe, RZ, 0xc0, !PT ;  /* 0x03fffffe03037812 */ /* 0x000fe400078ec0ff */
[----:B------:R-:W-:-:S02]  /*0c50*/  LOP3.LUT R4, R2, 0x3fffff0, RZ, 0xc0, !PT ;  /* 0x03fffff002047812 */ /* 0x000fc400078ec0ff */
[----:B------:R-:W-:Y:S01]  /*0c60*/  LEA.HI R2, R2, R5, RZ, 0x1 ;  /* 0x0000000502027211 */ /* 0x000fe200078f08ff */
[----:B------:R-:W-:Y:S01]  /*0c70*/  IMAD R8, R7, 0x10, R8 ;  /* 0x0000001007087824 */ /* 0x000fe200078e0208 */
[-C--:B------:R-:W-:Y:S01]  /*0c80*/  LEA.HI R207, R0, R10.reuse, RZ, 0x5 ;  /* 0x0000000a00cf7211 */ /* 0x080fe200078f28ff */
[----:B------:R-:W-:Y:S01]  /*0c90*/  IMAD.IADD R3, R234, 0x1, -R3 ;  /* 0x00000001ea037824 */ /* 0x000fe200078e0a03 */
[----:B------:R-:W-:Y:S01]  /*0ca0*/  LOP3.LUT R2, R2, 0x1ffffffe, RZ, 0xc0, !PT ;  /* 0x1ffffffe02027812 */ /* 0x000fe200078ec0ff */
[----:B------:R-:W-:Y:S01]  /*0cb0*/  IMAD.IADD R4, R10, 0x1, -R4 ;  /* 0x000000010a047824 */ /* 0x000fe200078e0a04 */
[----:B------:R-:W-:Y:S01]  /*0cc0*/  SHF.R.S32.HI R207, RZ, 0x5, R207 ;  /* 0x00000005ffcf7819 */ /* 0x000fe200000114cf */
[----:B------:R-:W-:Y:S01]  /*0cd0*/  IMAD R235, R3, 0x40, R8 ;  /* 0x0000004003eb7824 */ /* 0x000fe200078e0208 */
[----:B------:R-:W-:Y:S01]  /*0ce0*/  LEA.HI R3, R0, R10, RZ, 0x2 ;  /* 0x0000000a00037211 */ /* 0x000fe200078f10ff */
[----:B------:R-:W-:Y:S01]  /*0cf0*/  IMAD.IADD R2, R5, 0x1, -R2 ;  /* 0x0000000105027824 */ /* 0x000fe200078e0a02 */
[----:B------:R-:W-:-:S02]  /*0d00*/  LEA R5, R207, R4, 0x4 ;  /* 0x00000004cf057211 */ /* 0x000fc400078e20ff */
[----:B------:R-:W-:Y:S02]  /*0d10*/  LOP3.LUT R4, R3, 0xfffffffc, RZ, 0xc0, !PT ;  /* 0xfffffffc03047812 */ /* 0x000fe400078ec0ff */
[----:B------:R-:W-:-:S03]  /*0d20*/  LEA.HI R0, R0, R10, RZ, 0x3 ;  /* 0x0000000a00007211 */ /* 0x000fc600078f18ff */
[----:B------:R-:W-:Y:S01]  /*0d30*/  IMAD.IADD R4, R10, 0x1, -R4 ;  /* 0x000000010a047824 */ /* 0x000fe200078e0a04 */
[----:B------:R-:W-:Y:S02]  /*0d40*/  LOP3.LUT R212, R0, 0xfffffff8, RZ, 0xc0, !PT ;  /* 0xfffffff800d47812 */ /* 0x000fe400078ec0ff */
[----:B------:R-:W-:Y:S02]  /*0d50*/  SHF.R.S32.HI R228, RZ, 0x3, R0 ;  /* 0x00000003ffe47819 */ /* 0x000fe40000011400 */
[----:B------:R-:W-:Y:S02]  /*0d60*/  LEA.HI R0, R4, R4, RZ, 0x1 ;  /* 0x0000000404007211 */ /* 0x000fe400078f08ff */
[----:B------:R-:W-:Y:S02]  /*0d70*/  IADD3 R212, R10, -R212, RZ ;  /* 0x800000d40ad47210 */ /* 0x000fe40007ffe0ff */
[--C-:B------:R-:W-:Y:S02]  /*0d80*/  SHF.R.S32.HI R19, RZ, 0x2, R3.reuse ;  /* 0x00000002ff137819 */ /* 0x100fe40000011403 */
[----:B------:R-:W-:Y:S01]  /*0d90*/  SHF.R.S32.HI R8, RZ, 0x1f, R3 ;  /* 0x0000001fff087819 */ /* 0x000fe20000011403 */
[----:B------:R-:W-:Y:S01]  /*0da0*/  IMAD.SHL.U32 R205, R212, 0x8, RZ ;  /* 0x00000008d4cd7824 */ /* 0x000fe200078e00ff */
[----:B------:R-:W-:Y:S01]  /*0db0*/  LOP3.LUT R3, R0, 0x1ffffffe, RZ, 0xc0, !PT ;  /* 0x1ffffffe00037812 */ /* 0x000fe200078ec0ff */
[----:B------:R-:W-:-:S04]  /*0dc0*/  IMAD R7, R5, 0x8, R2 ;  /* 0x0000000805077824 */ /* 0x000fc800078e0202 */
[----:B------:R-:W-:Y:S01]  /*0dd0*/  IMAD.IADD R0, R4, 0x1, -R3 ;  /* 0x0000000104007824 */ /* 0x000fe200078e0a03 */
[----:B------:R-:W-:Y:S02]  /*0de0*/  SHF.R.S32.HI R3, RZ, 0x1f, R205 ;  /* 0x0000001fff037819 */ /* 0x000fe400000114cd */
[----:B------:R-:W-:Y:S01]  /*0df0*/  LOP3.LUT R3, R6, 0x7ffffffc, RZ, 0xc0, !PT ;  /* 0x7ffffffc06037812 */ /* 0x000fe200078ec0ff */
[----:B------:R-:W-:Y:S02]  /*0e00*/  VIADD R217, R19, 0x40 ;  /* 0x0000004013d97836 */ /* 0x000fe40000000000 */
[----:B------:R-:W-:Y:S02]  /*0e10*/  IMAD.SHL.U32 R16, R4, 0x8, RZ ;  /* 0x0000000804107824 */ /* 0x000fe400078e00ff */
[----:B------:R-:W-:Y:S02]  /*0e20*/  IMAD.IADD R236, R230, 0x1, -R3 ;  /* 0x00000001e6ec7824 */ /* 0x000fe400078e0a03 */
[----:B------:R-:W-:-:S02]  /*0e30*/  IMAD.SHL.U32 R3, R7, 0x8, RZ ;  /* 0x0000000807037824 */ /* 0x000fc400078e00ff */
[----:B------:R-:W-:Y:S01]  /*0e40*/  IMAD.SHL.U32 R22, R4, 0x4, RZ ;  /* 0x0000000404167824 */ /* 0x000fe200078e00ff */
[----:B------:R-:W-:Y:S02]  /*0e50*/  SHF.R.S32.HI R4, RZ, 0x1f, R217 ;  /* 0x0000001fff047819 */ /* 0x000fe400000114d9 */
[----:B------:R0:W-:Y:S01]  /*0e60*/  STL [R1+0x4], R3 ;  /* 0x0000040301007387 */ /* 0x0001e20000100800 */
[----:B------:R-:W-:Y:S01]  /*0e70*/  LEA.HI R8, R8, R19, RZ, 0x3 ;  /* 0x0000001308087211 */ /* 0x000fe200078f18ff */
[----:B------:R-:W-:Y:S01]  /*0e80*/  IMAD.SHL.U32 R206, R217, 0x40, RZ ;  /* 0x00000040d9ce7824 */ /* 0x000fe200078e00ff */
[----:B------:R-:W-:Y:S02]  /*0e90*/  LEA.HI R4, R4, R217, RZ, 0x3 ;  /* 0x000000d904047211 */ /* 0x000fe400078f18ff */
[----:B------:R-:W-:Y:S02]  /*0ea0*/  LOP3.LUT R8, R8, 0xfffffff8, RZ, 0xc0, !PT ;  /* 0xfffffff808087812 */ /* 0x000fe400078ec0ff */
[----:B------:R-:W-:Y:S01]  /*0eb0*/  LOP3.LUT R206, R206, 0x1c0, RZ, 0xc0, !PT ;  /* 0x000001c0cece7812 */ /* 0x000fe200078ec0ff */
[----:B------:R-:W-:-:S02]  /*0ec0*/  IMAD.SHL.U32 R4, R4, 0x40, RZ ;  /* 0x0000004004047824 */ /* 0x000fc400078e00ff */
[----:B------:R-:W-:Y:S01]  /*0ed0*/  IMAD.IADD R226, R19, 0x1, -R8 ;  /* 0x0000000113e27824 */ /* 0x000fe200078e0a08 */
[----:B------:R-:W-:Y:S01]  /*0ee0*/  SHF.R.U32.HI R8, RZ, 0x3, R206 ;  /* 0x00000003ff087819 */ /* 0x000fe200000116ce */
[----:B------:R-:W-:Y:S01]  /*0ef0*/  VIADD R202, R22, 0x10 ;  /* 0x0000001016ca7836 */ /* 0x000fe20000000000 */
[----:B------:R-:W-:Y:S02]  /*0f00*/  LOP3.LUT R5, R206, 0x38, R16, 0xf8, !PT ;  /* 0x00000038ce057812 */ /* 0x000fe400078ef810 */
[----:B------:R-:W-:Y:S01]  /*0f10*/  LOP3.LUT R208, R4, 0xfffffe00, RZ, 0xc0, !PT ;  /* 0xfffffe0004d07812 */ /* 0x000fe200078ec0ff */
[C---:B------:R-:W-:Y:S01]  /*0f20*/  VIADD R209, R205.reuse, 0x80 ;  /* 0x00000080cdd17836 */ /* 0x040fe20000000000 */
[C---:B------:R-:W-:Y:S01]  /*0f30*/  IADD3 R210, R205.reuse, 0x40, RZ ;  /* 0x00000040cdd27810 */ /* 0x040fe20007ffe0ff */
[----:B------:R-:W-:Y:S01]  /*0f40*/  VIADD R211, R205, 0xc0 ;  /* 0x000000c0cdd37836 */ /* 0x000fe20000000000 */
[----:B------:R-:W-:Y:S02]  /*0f50*/  LOP3.LUT R5, R208, R5, R8, 0xf6, !PT ;  /* 0x00000005d0057212 */ /* 0x000fe400078ef608 */
[----:B------:R-:W-:Y:S01]  /*0f60*/  SHF.R.S32.HI R231, RZ, 0x1f, R202 ;  /* 0x0000001fffe77819 */ /* 0x000fe200000114ca */
[----:B------:R-:W-:Y:S01]  /*0f70*/  IMAD.MOV.U32 R218, RZ, RZ, RZ ;  /* 0x000000ffffda7224 */ /* 0x000fe200078e00ff */
[----:B------:R-:W-:Y:S01]  /*0f80*/  SHF.R.S32.HI R6, RZ, 0x1f, R210 ;  /* 0x0000001fff067819 */ /* 0x000fe200000114d2 */
[----:B------:R-:W-:Y:S01]  /*0f90*/  IMAD.MOV.U32 R2, RZ, RZ, RZ ;  /* 0x000000ffff027224 */ /* 0x000fe200078e00ff */
[----:B------:R-:W-:Y:S01]  /*0fa0*/  CS2R R200, SRZ ;  /* 0x0000000000c87805 */ /* 0x000fe2000001ff00 */
[----:B------:R-:W-:Y:S01]  /*0fb0*/  IMAD.MOV.U32 R204, RZ, RZ, RZ ;  /* 0x000000ffffcc7224 */ /* 0x000fe200078e00ff */
[----:B------:R-:W-:Y:S01]  /*0fc0*/  SHF.R.S32.HI R220, RZ, 0x1f, R19 ;  /* 0x0000001fffdc7819 */ /* 0x000fe20000011413 */
[----:B------:R-:W-:Y:S01]  /*0fd0*/  IMAD.SHL.U32 R232, R202, 0x2, RZ ;  /* 0x00000002cae87824 */ /* 0x000fe200078e00ff */
[----:B------:R-:W-:Y:S01]  /*0fe0*/  SHF.R.S32.HI R17, RZ, 0x1f, R16 ;  /* 0x0000001fff117819 */ /* 0x000fe20000011410 */
[----:B------:R-:W-:Y:S01]  /*0ff0*/  IMAD R233, R5, 0x2, R18 ;  /* 0x0000000205e97824 */ /* 0x000fe200078e0212 */
[----:B------:R-:W-:Y:S01]  /*1000*/  SHF.R.S32.HI R6, RZ, 0x1f, R209 ;  /* 0x0000001fff067819 */ /* 0x000fe200000114d1 */
[----:B------:R-:W-:Y:S01]  /*1010*/  IMAD R237, R0, 0x8, R235 ;  /* 0x0000000800ed7824 */ /* 0x000fe200078e02eb */
[----:B------:R-:W-:-:S02]  /*1020*/  SHF.R.S32.HI R4, RZ, 0x1f, R211 ;  /* 0x0000001fff047819 */ /* 0x000fc400000114d3 */
[----:B------:R-:W-:Y:S02]  /*1030*/  SHF.L.U64.HI R231, R202, 0x1, R231 ;  /* 0x00000001cae77819 */ /* 0x000fe400000102e7 */
[----:B0--3--:R-:W-:-:S07]  /*1040*/  LOP3.LUT R203, R11, 0x1, RZ, 0xfc, !PT ;  /* 0x000000010bcb7812 */ /* 0x009fce00078efcff */
.L_x_752:
[----:B0-----:R-:W0:Y:S02]  /*1050*/  LDC.64 R4, c[0x0][0xc88] ;  /* 0x00032200ff047b82 */ /* 0x001e240000000a00 */
[----:B0-----:R-:W-:-:S05]  /*1060*/  IMAD.WIDE R4, R91, 0x4, R4 ;  /* 0x000000045b047825 */ /* 0x001fca00078e0204 */
[----:B--2---:R-:W2:Y:S01]  /*1070*/  LDG.E R216, desc[UR40][R4.64] ;  /* 0x0000002804d87981 */ /* 0x004ea2000c1e1900 */
[----:B------:R-:W-:Y:S05]  /*1080*/  YIELD ;  /* 0x0000000000007946 */ /* 0x000fea0003800000 */
[----:B------:R-:W-:Y:S01]  /*1090*/  ULDC.64 UR4, c[0x0][0xa28] ;  /* 0x00028a0000047ab9 */ /* 0x000fe20000000a00 */
[----:B------:R-:W-:Y:S01]  /*10a0*/  ULDC.64 UR8, c[0x0][0xa18] ;  /* 0x0002860000087ab9 */ /* 0x000fe20000000a00 */
[----:B------:R-:W-:Y:S01]  /*10b0*/  ISETP.NE.U32.AND P1, PT, RZ, UR4, PT ;  /* 0x00000004ff007c0c */ /* 0x000fe2000bf25070 */
[----:B------:R-:W-:Y:S01]  /*10c0*/  ULDC.64 UR6, c[0x0][0xa08] ;  /* 0x0002820000067ab9 */ /* 0x000fe20000000a00 */
[----:B------:R-:W-:Y:S01]  /*10d0*/  IMAD.MOV.U32 R3, RZ, RZ, RZ ;  /* 0x000000ffff037224 */ /* 0x000fe200078e00ff */
[----:B------:R-:W-:Y:S01]  /*10e0*/  ISETP.NE.U32.AND P0, PT, RZ, UR6, PT ;  /* 0x00000006ff007c0c */ /* 0x000fe2000bf05070 */
[----:B------:R-:W-:Y:S01]  /*10f0*/  IMAD.MOV.U32 R31, RZ, RZ, RZ ;  /* 0x000000ffff1f7224 */ /* 0x000fe200078e00ff */
[----:B------:R-:W-:-:S02]  /*1100*/  ISETP.NE.AND.EX P1, PT, RZ, UR5, PT, P1 ;  /* 0x00000005ff007c0c */ /* 0x000fc4000bf25310 */
[----:B------:R-:W-:Y:S02]  /*1110*/  ISETP.NE.AND.EX P0, PT, RZ, UR7, PT, P0 ;  /* 0x00000007ff007c0c */ /* 0x000fe4000bf05300 */
[----:B--2---:R-:W-:-:S09]  /*1120*/  SHF.R.S32.HI R229, RZ, 0x1f, R216 ;  /* 0x0000001fffe57819 */ /* 0x004fd200000114d8 */
[C---:B------:R-:W-:Y:S02]  /*1130*/  @P1 LEA R6, P2, R216.reuse, UR4, 0x2 ;  /* 0x00000004d8061c11 */ /* 0x040fe4000f8410ff */
[C---:B------:R-:W-:Y:S02]  /*1140*/  SHF.L.U32 R214, R216.reuse, 0x2, RZ ;  /* 0x00000002d8d67819 */ /* 0x040fe400000006ff */
[C-C-:B------:R-:W-:Y:S02]  /*1150*/  @P1 LEA.HI.X R7, R216.reuse, UR5, R229.reuse, 0x2, P2 ;  /* 0x00000005d8071c11 */ /* 0x140fe400090f14e5 */
[----:B------:R-:W-:Y:S01]  /*1160*/  ISETP.NE.U32.AND P2, PT, RZ, UR8, PT ;  /* 0x00000008ff007c0c */ /* 0x000fe2000bf45070 */
[----:B------:R-:W-:Y:S01]  /*1170*/  ULDC UR4, c[0x0][0x288] ;  /* 0x0000a20000047ab9 */ /* 0x000fe20000000800 */
[----:B------:R-:W-:Y:S01]  /*1180*/  SHF.L.U64.HI R215, R216, 0x2, R229 ;  /* 0x00000002d8d77819 */ /* 0x000fe200000102e5 */
[----:B------:R0:W5:Y:S01]  /*1190*/  @P1 LDG.E R3, desc[UR40][R6.64] ;  /* 0x0000002806031981 */ /* 0x000162000c1e1900 */
[----:B------:R-:W-:-:S02]  /*11a0*/  ISETP.NE.AND.EX P2, PT, RZ, UR9, PT, P2 ;  /* 0x00000009ff007c0c */ /* 0x000fc4000bf45320 */
[----:B------:R-:W-:Y:S01]  /*11b0*/  IADD3 R8, P3, R214, UR6, RZ ;  /* 0x00000006d6087c10 */ /* 0x000fe2000ff7e0ff */
[----:B------:R-:W-:Y:S01]  /*11c0*/  IMAD.U32 R39, RZ, RZ, UR4 ;  /* 0x00000004ff277e24 */ /* 0x000fe2000f8e00ff */
[----:B------:R-:W-:Y:S02]  /*11d0*/  ULDC.64 UR4, c[0x0][0x418] ;  /* 0x0001060000047ab9 */ /* 0x000fe40000000a00 */
[----:B------:R-:W-:-:S05]  /*11e0*/  IADD3.X R9, R215, UR7, RZ, P3, !PT ;  /* 0x00000007d7097c10 */ /* 0x000fca0009ffe4ff */
[----:B------:R0:W5:Y:S02]  /*11f0*/  @P0 LDG.E R31, desc[UR40][R8.64] ;  /* 0x00000028081f0981 */ /* 0x000164000c1e1900 */
[----:B------:R-:W-:-:S04]  /*1200*/  @P2 IADD3 R4, P1, R214, UR8, RZ ;  /* 0x00000008d6042c10 */ /* 0x000fc8000ff3e0ff */
[----:B------:R-:W-:-:S05]  /*1210*/  @P2 IADD3.X R5, R215, UR9, RZ, P1, !PT ;  /* 0x00000009d7052c10 */ /* 0x000fca0008ffe4ff */
[----:B------:R0:W5:Y:S01]  /*1220*/  @P2 LDG.E R39, desc[UR40][R4.64] ;  /* 0x0000002804272981 */ /* 0x000162000c1e1900 */
[----:B------:R-:W-:-:S03]  /*1230*/  UISETP.NE.U32.AND UP0, UPT, UR4, URZ, UPT ;  /* 0x0000003f0400728c */ /* 0x000fc6000bf05070 */
[----:B------:R-:W-:Y:S01]  /*1240*/  ULDC UR4, c[0x0][0x424] ;  /* 0x0001090000047ab9 */ /* 0x000fe20000000800 */
[----:B------:R-:W-:-:S03]  /*1250*/  UISETP.NE.AND.EX UP0, UPT, UR5, URZ, UPT, UP0 ;  /* 0x0000003f0500728c */ /* 0x000fc6000bf05300 */
[----:B------:R-:W-:Y:S01]  /*1260*/  ULDC UR5, c[0x0][0x2f0] ;  /* 0x0000bc0000057ab9 */ /* 0x000fe20000000800 */
[----:B------:R-:W-:-:S04]  /*1270*/  USEL UR4, UR4, 0x1, UP0 ;  /* 0x0000000104047887 */ /* 0x000fc80008000000 */
[----:B------:R-:W-:-:S03]  /*1280*/  UIMAD UR4, UR4, UR5, URZ ;  /* 0x00000005040472a4 */ /* 0x000fc6000f8e023f */
[----:B------:R-:W-:Y:S02]  /*1290*/  ULDC UR5, c[0x0][0x348] ;  /* 0x0000d20000057ab9 */ /* 0x000fe40000000800 */
[----:B------:R-:W-:Y:S02]  /*12a0*/  IMAD.U32 R60, RZ, RZ, UR5 ;  /* 0x00000005ff3c7e24 */ /* 0x000fe4000f8e00ff */
[----:B------:R-:W-:Y:S02]  /*12b0*/  IMAD.U32 R28, RZ, RZ, UR4 ;  /* 0x00000004ff1c7e24 */ /* 0x000fe4000f8e00ff */
[----:B------:R-:W-:Y:S01]  /*12c0*/  IMAD.MOV.U32 R29, RZ, RZ, R216 ;  /* 0x000000ffff1d7224 */ /* 0x000fe200078e00d8 */
[----:B0--34-:R-:W-:Y:S06]  /*12d0*/  @P2 BRA `(.L_x_620) ;  /* 0x0000000000242947 */ /* 0x019fec0003800000 */
[----:B------:R-:W-:Y:S02]  /*12e0*/  ULDC.64 UR4, c[0x0][0xa00] ;  /* 0x0002800000047ab9 */ /* 0x000fe40000000a00 */
[----:B------:R-:W-:-:S04]  /*12f0*/  ISETP.NE.U32.AND P1, PT, RZ, UR4, PT ;  /* 0x00000004ff007c0c */ /* 0x000fc8000bf25070 */
[----:B------:R-:W-:-:S13]  /*1300*/  ISETP.NE.AND.EX P1, PT, RZ, UR5, PT, P1 ;  /* 0x00000005ff007c0c */ /* 0x000fda000bf25310 */
[----:B------:R-:W-:Y:S05]  /*1310*/  @!P1 BRA `(.L_x_620) ;  /* 0x0000000000149947 */ /* 0x000fea0003800000 */
[----:B------:R-:W0:Y:S02]  /*1320*/  LDC.64 R4, c[0x0][0xa00] ;  /* 0x00028000ff047b82 */ /* 0x000e240000000a00 */
[----:B0-----:R-:W-:-:S05]  /*1330*/  IMAD.WIDE R4, R29, 0x4, R4 ;  /* 0x000000041d047825 */ /* 0x001fca00078e0204 */
[----:B-----5:R-:W2:Y:S04]  /*1340*/  LDG.E R39, desc[UR40][R4.64] ;  /* 0x0000002804277981 */ /* 0x020ea8000c1e1900 */
[----:B------:R-:W2:Y:S02]  /*1350*/  LDG.E R0, desc[UR40][R4.64+0x4] ;  /* 0x0000042804007981 */ /* 0x000ea4000c1e1900 */
[----:B--2---:R-:W-:-:S07]  /*1360*/  IMAD.IADD R39, R0, 0x1, -R39 ;  /* 0x0000000100277824 */ /* 0x004fce00078e0a27 */
.L_x_620:
[----:B------:R-:W-:Y:S01]  /*1370*/  ULDC.64 UR4, c[0x0][0xa20] ;  /* 0x0002880000047ab9 */ /* 0x000fe20000000a00 */
[----:B------:R-:W-:Y:S01]  /*1380*/  IMAD.MOV.U32 R219, RZ, RZ, R89 ;  /* 0x000000ffffdb7224 */ /* 0x000fe200078e0059 */
[----:B------:R-:W-:Y:S02]  /*1390*/  ISETP.NE.U32.AND P1, PT, RZ, UR4, PT ;  /* 0x00000004ff007c0c */ /* 0x000fe4000bf25070 */
[----:B------:R-:W-:Y:S02]  /*13a0*/  MOV R213, R90 ;  /* 0x0000005a00d57202 */ /* 0x000fe40000000f00 */
[----:B------:R-:W-:-:S13]  /*13b0*/  ISETP.NE.AND.EX P1, PT, RZ, UR5, PT, P1 ;  /* 0x00000005ff007c0c */ /* 0x000fda000bf25310 */
[----:B------:R-:W-:Y:S05]  /*13c0*/  @!P1 BRA `(.L_x_621) ;  /* 0x0000000000109947 */ /* 0x000fea0003800000 */
[----:B------:R-:W-:-:S04]  /*13d0*/  IADD3 R4, P0, R214, UR4, RZ ;  /* 0x00000004d6047c10 */ /* 0x000fc8000ff1e0ff */
[----:B------:R-:W-:-:S05]  /*13e0*/  IADD3.X R5, R215, UR5, RZ, P0, !PT ;  /* 0x00000005d7057c10 */ /* 0x000fca00087fe4ff */
[----:B------:R0:W5:Y:S01]  /*13f0*/  LDG.E R28, desc[UR40][R4.64] ;  /* 0x00000028041c7981 */ /* 0x000162000c1e1900 */
[----:B------:R-:W-:Y:S05]  /*1400*/  BRA `(.L_x_622) ;  /* 0x0000000000107947 */ /* 0x000fea0003800000 */
.L_x_621:
[----:B------:R-:W-:Y:S05]  /*1410*/  @!P0 BRA `(.L_x_622) ;  /* 0x00000000000c8947 */ /* 0x000fea0003800000 */
[----:B------:R-:W2:Y:S04]  /*1420*/  LDG.E R5, desc[UR40][R8.64] ;  /* 0x0000002808057981 */ /* 0x000ea8000c1e1900 */
[----:B------:R-:W2:Y:S02]  /*1430*/  LDG.E R28, desc[UR40][R8.64+0x4] ;  /* 0x00000428081c7981 */ /* 0x000ea4000c1e1900 */
[----:B--2---:R-:W-:-:S07]  /*1440*/  IMAD.IADD R28, R28, 0x1, -R5 ;  /* 0x000000011c1c7824 */ /* 0x004fce00078e0a05 */
.L_x_622:
[----:B------:R-:W-:Y:S02]  /*1450*/  ULDC.64 UR4, c[0x0][0xa10] ;  /* 0x0002840000047ab9 */ /* 0x000fe40000000a00 */
[----:B------:R-:W-:-:S04]  /*1460*/  ISETP.NE.U32.AND P0, PT, RZ, UR4, PT ;  /* 0x00000004ff007c0c */ /* 0x000fc8000bf05070 */
[----:B------:R-:W-:Y:S01]  /*1470*/  ISETP.NE.AND.EX P0, PT, RZ, UR5, PT, P0 ;  /* 0x00000005ff007c0c */ /* 0x000fe2000bf05300 */
[----:B-----5:R-:W-:Y:S01]  /*1480*/  IMAD.IADD R3, R28, 0x1, -R3 ;  /* 0x000000011c037824 */ /* 0x020fe200078e0a03 */
[----:B------:R-:W-:-:S11]  /*1490*/  ULDC.64 UR4, c[0x0][0xa30] ;  /* 0x00028c0000047ab9 */ /* 0x000fd60000000a00 */
[----:B0-----:R-:W0:Y:S02]  /*14a0*/  @P0 LDC.64 R4, c[0x0][0xa10] ;  /* 0x00028400ff040b82 */ /* 0x001e240000000a00 */
[----:B0-----:R-:W-:-:S05]  /*14b0*/  @P0 IMAD.WIDE R4, R29, 0x4, R4 ;  /* 0x000000041d040825 */ /* 0x001fca00078e0204 */
[----:B------:R-:W2:Y:S04]  /*14c0*/  @P0 LDG.E R0, desc[UR40][R4.64] ;  /* 0x0000002804000981 */ /* 0x000ea8000c1e1900 */
[----:B------:R0:W2:Y:S01]  /*14d0*/  @P0 LDG.E R9, desc[UR40][R4.64+0x4] ;  /* 0x0000042804090981 */ /* 0x0000a2000c1e1900 */
[----:B------:R-:W-:Y:S01]  /*14e0*/  ISETP.NE.U32.AND P1, PT, RZ, UR4, PT ;  /* 0x00000004ff007c0c */ /* 0x000fe2000bf25070 */
[----:B------:R-:W-:-:S03]  /*14f0*/  IMAD.MOV.U32 R38, RZ, RZ, R28 ;  /* 0x000000ffff267224 */ /* 0x000fc600078e001c */
[----:B------:R-:W-:Y:S01]  /*1500*/  ISETP.NE.AND.EX P1, PT, RZ, UR5, PT, P1 ;  /* 0x00000005ff007c0c */ /* 0x000fe2000bf25310 */
[----:B0-----:R-:W-:-:S05]  /*1510*/  IMAD.MOV R4, RZ, RZ, -R3 ;  /* 0x000000ffff047224 */ /* 0x001fca00078e0a03 */
[----:B------:R-:W-:-:S07]  /*1520*/  VIMNMX R4, RZ, R4, !PT ;  /* 0x00000004ff047248 */ /* 0x000fce0007fe0100 */
[----:B------:R-:W-:-:S04]  /*1530*/  @P1 IADD3 R6, P2, R214, UR4, RZ ;  /* 0x00000004d6061c10 */ /* 0x000fc8000ff5e0ff */
[----:B------:R-:W-:-:S05]  /*1540*/  @P1 IADD3.X R7, R215, UR5, RZ, P2, !PT ;  /* 0x00000005d7071c10 */ /* 0x000fca00097fe4ff */
[----:B------:R0:W5:Y:S01]  /*1550*/  @P1 LDG.E R38, desc[UR40][R6.64] ;  /* 0x0000002806261981 */ /* 0x000162000c1e1900 */
[----:B--2---:R-:W-:-:S04]  /*1560*/  @P0 IMAD.IADD R60, R9, 0x1, -R0 ;  /* 0x00000001093c0824 */ /* 0x004fc800078e0a00 */
[----:B------:R-:W-:-:S04]  /*1570*/  IMAD.IADD R176, R3, 0x1, R60 ;  /* 0x0000000103b07824 */ /* 0x000fc800078e023c */
[----:B------:R-:W-:-:S04]  /*1580*/  VIADD R0, R176, 0x5f ;  /* 0x0000005fb0007836 */ /* 0x000fc80000000000 */
[----:B------:R-:W-:-:S05]  /*1590*/  IMAD.HI R0, R0, 0x2aaaaaab, RZ ;  /* 0x2aaaaaab00007827 */ /* 0x000fca00078e02ff */
[----:B------:R-:W-:-:S04]  /*15a0*/  SHF.R.U32.HI R177, RZ, 0x1f, R0 ;  /* 0x0000001fffb17819 */ /* 0x000fc80000011600 */
[----:B------:R-:W-:-:S05]  /*15b0*/  LEA.HI.SX32 R177, R0, R177, 0x1c ;  /* 0x000000b100b17211 */ /* 0x000fca00078fe2ff */
[----:B------:R-:W-:-:S05]  /*15c0*/  IMAD R3, R177, 0x60, -R3 ;  /* 0x00000060b1037824 */ /* 0x000fca00078e0a03 */
[----:B------:R-:W-:-:S04]  /*15d0*/  VIMNMX R3, R3, R60, PT ;  /* 0x0000003c03037248 */ /* 0x000fc80003fe0100 */
[----:B------:R-:W-:Y:S01]  /*15e0*/  ISETP.GT.AND P0, PT, R3, R4, PT ;  /* 0x000000040300720c */ /* 0x000fe20003f04270 */
[----:B------:R-:W-:-:S05]  /*15f0*/  IMAD.WIDE.U32 R4, R4, -0x55555555, RZ ;  /* 0xaaaaaaab04047825 */ /* 0x000fca00078e00ff */
[----:B------:R-:W-:-:S04]  /*1600*/  SHF.R.U32.HI R27, RZ, 0x6, R5 ;  /* 0x00000006ff1b7819 */ /* 0x000fc80000011605 */
[----:B------:R-:W-:-:S03]  /*1610*/  MOV R26, R27 ;  /* 0x0000001b001a7202 */ /* 0x000fc60000000f00 */
[----:B------:R-:W-:-:S04]  /*1620*/  @P0 VIADD R0, R3, 0x5f ;  /* 0x0000005f03000836 */ /* 0x000fc80000000000 */
[----:B------:R-:W-:-:S05]  /*1630*/  @P0 IMAD.HI R0, R0, 0x2aaaaaab, RZ ;  /* 0x2aaaaaab00000827 */ /* 0x000fca00078e02ff */
[----:B------:R-:W-:-:S04]  /*1640*/  @P0 SHF.R.U32.HI R3, RZ, 0x1f, R0 ;  /* 0x0000001fff030819 */ /* 0x000fc80000011600 */
[----:B------:R-:W-:Y:S02]  /*1650*/  @P0 LEA.HI.SX32 R26, R0, R3, 0x1c ;  /* 0x00000003001a0211 */ /* 0x000fe400078fe2ff */
[----:B------:R-:W-:Y:S02]  /*1660*/  PLOP3.LUT P0, PT, PT, PT, PT, 0x80, 0x0 ;  /* 0x000000000000781c */ /* 0x000fe40003f0f070 */
[----:B------:R-:W-:-:S13]  /*1670*/  ISETP.GT.AND P1, PT, R26, R27, PT ;  /* 0x0000001b1a00720c */ /* 0x000fda0003f24270 */
[----:B0-----:R-:W-:Y:S05]  /*1680*/  @!P1 BRA `(.L_x_623) ;  /* 0x0000003c00c89947 */ /* 0x001fea0003800000 */
[----:B------:R-:W-:Y:S01]  /*1690*/  VIADD R25, R18, 0x1c400 ;  /* 0x0001c40012197836 */ /* 0x000fe20000000000 */
[----:B------:R-:W-:Y:S04]  /*16a0*/  BSSY B6, `(.L_x_624) ;  /* 0x0000013000067945 */ /* 0x000fe80003800000 */
[----:B------:R-:W-:-:S13]  /*16b0*/  LOP3.LUT P0, RZ, R25, 0x3ff, RZ, 0xc0, !PT ;  /* 0x000003ff19ff7812 */ /* 0x000fda000780c0ff */
[----:B------:R-:W-:Y:S05]  /*16c0*/  @!P0 BRA `(.L_x_625) ;  /* 0x0000000000408947 */ /* 0x000fea0003800000 */
[----:B------:R-:W-:Y:S01]  /*16d0*/  MOV R0, 0x0 ;  /* 0x0000000000007802 */ /* 0x000fe20000000f00 */
[----:B------:R-:W-:Y:S01]  /*16e0*/  ULDC.64 UR4, c[0x4][0x98] ;  /* 0x0100260000047ab9 */ /* 0x000fe20000000a00 */
[----:B------:R-:W-:Y:S01]  /*16f0*/  ULDC.64 UR6, c[0x4][0x30] ;  /* 0x01000c0000067ab9 */ /* 0x000fe20000000a00 */
[----:B------:R-:W-:Y:S01]  /*1700*/  IMAD.U32 R4, RZ, RZ, UR4 ;  /* 0x00000004ff047e24 */ /* 0x000fe2000f8e00ff */
[----:B------:R0:W1:Y:S01]  /*1710*/  LDC.64 R14, c[0x4][R0] ;  /* 0x01000000000e7b82 */ /* 0x0000620000000a00 */
[----:B------:R-:W-:Y:S01]  /*1720*/  IMAD.U32 R5, RZ, RZ, UR5 ;  /* 0x00000005ff057e24 */ /* 0x000fe2000f8e00ff */
[----:B------:R-:W-:Y:S01]  /*1730*/  ULDC.64 UR4, c[0x4][0xa0] ;  /* 0x0100280000047ab9 */ /* 0x000fe20000000a00 */
[----:B------:R-:W-:Y:S01]  /*1740*/  IMAD.U32 R10, RZ, RZ, UR6 ;  /* 0x00000006ff0a7e24 */ /* 0x000fe2000f8e00ff */
[----:B------:R-:W-:Y:S01]  /*1750*/  MOV R12, 0x1 ;  /* 0x00000001000c7802 */ /* 0x000fe20000000f00 */
[----:B------:R-:W-:Y:S02]  /*1760*/  IMAD.U32 R6, RZ, RZ, UR4 ;  /* 0x00000004ff067e24 */ /* 0x000fe4000f8e00ff */
[----:B------:R-:W-:-:S02]  /*1770*/  IMAD.U32 R7, RZ, RZ, UR5 ;  /* 0x00000005ff077e24 */ /* 0x000fc4000f8e00ff */
[----:B------:R-:W-:Y:S02]  /*1780*/  IMAD.U32 R11, RZ, RZ, UR7 ;  /* 0x00000007ff0b7e24 */ /* 0x000fe4000f8e00ff */
[----:B------:R-:W-:Y:S02]  /*1790*/  IMAD.MOV.U32 R8, RZ, RZ, 0x70 ;  /* 0x00000070ff087424 */ /* 0x000fe400078e00ff */
[----:B0-----:R-:W-:-:S07]  /*17a0*/  IMAD.MOV.U32 R13, RZ, RZ, RZ ;  /* 0x000000ffff0d7224 */ /* 0x001fce00078e00ff */
[----:B------:R-:W-:-:S07]  /*17b0*/  LEPC R20, `(.L_x_625) ;  /* 0x000000001014794e */ /* 0x000fce0000000000 */
[----:B-1---5:R-:W-:Y:S05]  /*17c0*/  CALL.ABS.NOINC R14 ;  /* 0x000000000e007343 */ /* 0x022fea0003c00000 */
.L_x_625:
[----:B------:R-:W-:Y:S05]  /*17d0*/  BSYNC B6 ;  /* 0x0000000000067941 */ /* 0x000fea0003800000 */
.L_x_624:
        /* <DEDUP_REMOVED lines=20> */
.L_x_627:
[----:B------:R-:W-:Y:S05]  /*1920*/  BSYNC B6 ;  /* 0x0000000000067941 */ /* 0x000fea0003800000 */
.L_x_626:
[----:B------:R-:W-:Y:S01]  /*1930*/  ULDC.64 UR4, c[0x0][0x9f8] ;  /* 0x00027e0000047ab9 */ /* 0x000fe20000000a00 */
[----:B------:R-:W0:Y:S01]  /*1940*/  S2R R32, SR_TID.X ;  /* 0x0000000000207919 */ /* 0x000e220000002100 */
[----:B------:R-:W-:Y:S01]  /*1950*/  ISETP.NE.U32.AND P0, PT, RZ, UR4, PT ;  /* 0x00000004ff007c0c */ /* 0x000fe2000bf05070 */
[----:B------:R-:W1:Y:S01]  /*1960*/  LDC.64 R8, c[0x0][0x300] ;  /* 0x0000c000ff087b82 */ /* 0x000e620000000a00 */
[----:B------:R-:W-:Y:S01]  /*1970*/  IMAD.IADD R58, R31, 0x1, R28 ;  /* 0x000000011f3a7824 */ /* 0x000fe200078e021c */
[----:B------:R-:W-:Y:S01]  /*1980*/  ULDC.64 UR6, c[0x0][0xa08] ;  /* 0x0002820000067ab9 */ /* 0x000fe20000000a00 */
[----:B------:R-:W-:Y:S02]  /*1990*/  ISETP.NE.AND.EX P0, PT, RZ, UR5, PT, P0 ;  /* 0x00000005ff007c0c */ /* 0x000fe4000bf05300 */
[----:B------:R-:W-:Y:S01]  /*19a0*/  SHF.R.S32.HI R11, RZ, 0x1f, R90 ;  /* 0x0000001fff0b7819 */ /* 0x000fe2000001145a */
[----:B------:R-:W-:Y:S02]  /*19b0*/  VIADD R62, R16, 0x20 ;  /* 0x00000020103e7836 */ /* 0x000fe40000000000 */
[----:B------:R-:W2:Y:S08]  /*19c0*/  LDC.64 R56, c[0x0][0x3f8] ;  /* 0x0000fe00ff387b82 */ /* 0x000eb00000000a00 */
[----:B------:R-:W-:Y:S01]  /*19d0*/  @P0 IADD3 R4, P1, R214, UR4, RZ ;  /* 0x00000004d6040c10 */ /* 0x000fe2000ff3e0ff */
[----:B------:R-:W3:Y:S03]  /*19e0*/  LDC R43, c[0x0][0x3f4] ;  /* 0x0000fd00ff2b7b82 */ /* 0x000ee60000000800 */
[----:B------:R-:W-:Y:S01]  /*19f0*/  @P0 IADD3.X R5, R215, UR5, RZ, P1, !PT ;  /* 0x00000005d7050c10 */ /* 0x000fe20008ffe4ff */
[----:B------:R-:W-:-:S04]  /*1a00*/  ULDC.64 UR4, c[0x0][0x308] ;  /* 0x0000c20000047ab9 */ /* 0x000fc80000000a00 */
[----:B------:R4:W3:Y:S01]  /*1a10*/  @P0 LDG.E R29, desc[UR40][R4.64] ;  /* 0x00000028041d0981 */ /* 0x0008e2000c1e1900 */
[----:B------:R-:W-:Y:S01]  /*1a20*/  SHF.R.S32.HI R45, RZ, 0x1f, R58 ;  /* 0x0000001fff2d7819 */ /* 0x000fe2000001143a */
[-C--:B-1----:R-:W-:Y:S01]  /*1a30*/  IMAD.WIDE.U32 R6, R58, R8.reuse, RZ ;  /* 0x000000083a067225 */ /* 0x082fe200078e00ff */
[----:B------:R-:W-:Y:S01]  /*1a40*/  ISETP.NE.U32.AND P0, PT, RZ, UR6, PT ;  /* 0x00000006ff007c0c */ /* 0x000fe2000bf05070 */
[----:B------:R-:W1:Y:S01]  /*1a50*/  LDC.64 R14, c[0x0][0x408] ;  /* 0x00010200ff0e7b82 */ /* 0x000e620000000a00 */
[----:B0-----:R-:W-:Y:S01]  /*1a60*/  SHF.R.U32.HI R40, RZ, 0x7, R32 ;  /* 0x00000007ff287819 */ /* 0x001fe20000011620 */
[-C--:B------:R-:W-:Y:S01]  /*1a70*/  IMAD R0, R45, R8.reuse, RZ ;  /* 0x000000082d007224 */ /* 0x080fe200078e02ff */
[----:B------:R-:W-:Y:S01]  /*1a80*/  ISETP.NE.AND.EX P0, PT, RZ, UR7, PT, P0 ;  /* 0x00000007ff007c0c */ /* 0x000fe2000bf05300 */
[----:B------:R-:W-:Y:S01]  /*1a90*/  IMAD R10, R220, R8, RZ ;  /* 0x00000008dc0a7224 */ /* 0x000fe200078e02ff */
[----:B------:R-:W-:Y:S01]  /*1aa0*/  ISETP.NE.AND P6, PT, R40, 0x1, PT ;  /* 0x000000012800780c */ /* 0x000fe20003fc5270 */
[----:B------:R-:W-:Y:S01]  /*1ab0*/  IMAD R3, R58, R9, R0 ;  /* 0x000000093a037224 */ /* 0x000fe200078e0200 */
[----:B------:R-:W-:Y:S01]  /*1ac0*/  MOV R77, 0x20 ;  /* 0x00000020004d7802 */ /* 0x000fe20000000f00 */
[----:B------:R-:W-:Y:S01]  /*1ad0*/  VIADD R63, R16, 0x40 ;  /* 0x00000040103f7836 */ /* 0x000fe20000000000 */
[----:B------:R-:W-:Y:S01]  /*1ae0*/  SHF.L.U64.HI R67, R8, 0x6, R9 ;  /* 0x0000000608437819 */ /* 0x000fe20000010209 */
[----:B------:R-:W-:Y:S01]  /*1af0*/  IMAD.IADD R7, R7, 0x1, R3 ;  /* 0x0000000107077824 */ /* 0x000fe200078e0203 */
[----:B--2---:R-:W-:Y:S01]  /*1b00*/  SHF.L.U64.HI R72, R56, 0x6, R57 ;  /* 0x0000000638487819 */ /* 0x004fe20000010239 */
[----:B------:R-:W-:Y:S01]  /*1b10*/  IMAD R3, R11, UR4, RZ ;  /* 0x000000040b037c24 */ /* 0x000fe2000f8e02ff */
[----:B------:R-:W-:Y:S01]  /*1b20*/  SHF.R.S32.HI R75, RZ, 0x1f, R217 ;  /* 0x0000001fff4b7819 */ /* 0x000fe200000114d9 */
[----:B----4-:R-:W-:-:S04]  /*1b30*/  IMAD.WIDE.U32 R4, R90, UR4, R6 ;  /* 0x000000045a047c25 */ /* 0x010fc8000f8e0006 */
[----:B------:R-:W-:Y:S01]  /*1b40*/  IMAD R3, R90, UR5, R3 ;  /* 0x000000055a037c24 */ /* 0x000fe2000f8e0203 */
[----:B------:R-:W-:Y:S01]  /*1b50*/  ULDC.64 UR4, c[0x0][0x310] ;  /* 0x0000c40000047ab9 */ /* 0x000fe20000000a00 */
[----:B------:R-:W-:-:S04]  /*1b60*/  IMAD.WIDE.U32 R6, R19, R8, R16 ;  /* 0x0000000813067225 */ /* 0x000fc800078e0010 */
[----:B------:R-:W-:Y:S01]  /*1b70*/  IMAD.IADD R5, R5, 0x1, R3 ;  /* 0x0000000105057824 */ /* 0x000fe200078e0203 */
[----:B-1----:R-:W-:Y:S01]  /*1b80*/  SHF.L.U64.HI R69, R14, 0x6, R15 ;  /* 0x000000060e457819 */ /* 0x002fe2000001020f */
[C---:B------:R-:W-:Y:S02]  /*1b90*/  VIADD R64, R16.reuse, 0x60 ;  /* 0x0000006010407836 */ /* 0x040fe40000000000 */
[C---:B------:R-:W-:Y:S02]  /*1ba0*/  VIADD R12, R16.reuse, 0xc0 ;  /* 0x000000c0100c7836 */ /* 0x040fe40000000000 */
[C---:B------:R-:W-:Y:S02]  /*1bb0*/  VIADD R65, R16.reuse, 0x80 ;  /* 0x0000008010417836 */ /* 0x040fe40000000000 */
[C---:B------:R-:W-:Y:S02]  /*1bc0*/  VIADD R66, R16.reuse, 0xa0 ;  /* 0x000000a010427836 */ /* 0x040fe40000000000 */
[----:B------:R-:W-:-:S02]  /*1bd0*/  VIADD R23, R16, 0xe0 ;  /* 0x000000e010177836 */ /* 0x000fc40000000000 */
[----:B------:R-:W-:Y:S02]  /*1be0*/  IMAD R28, R220, R56, RZ ;  /* 0x00000038dc1c7224 */ /* 0x000fe400078e02ff */
[----:B------:R-:W-:Y:S02]  /*1bf0*/  IMAD.SHL.U32 R71, R226, 0x40, RZ ;  /* 0x00000040e2477824 */ /* 0x000fe400078e00ff */
[----:B------:R-:W-:Y:S02]  /*1c00*/  IMAD R35, R19, R57, R28 ;  /* 0x0000003913237224 */ /* 0x000fe400078e021c */
[----:B------:R-:W-:Y:S01]  /*1c10*/  VIADD R76, R40, 0x8 ;  /* 0x00000008284c7836 */ /* 0x000fe20000000000 */
[----:B------:R-:W-:Y:S01]  /*1c20*/  LOP3.LUT R71, R71, 0x1c0, RZ, 0xc0, !PT ;  /* 0x000001c047477812 */ /* 0x000fe200078ec0ff */
[----:B------:R-:W-:Y:S01]  /*1c30*/  IMAD.SHL.U32 R68, R8, 0x40, RZ ;  /* 0x0000004008447824 */ /* 0x000fe200078e00ff */
[----:B------:R-:W-:Y:S01]  /*1c40*/  SHF.R.U32.HI R40, RZ, 0x3, R206 ;  /* 0x00000003ff287819 */ /* 0x000fe200000116ce */
[----:B------:R-:W-:Y:S01]  /*1c50*/  IMAD R81, R15, 0x60, RZ ;  /* 0x000000600f517824 */ /* 0x000fe200078e02ff */
[----:B------:R-:W-:Y:S01]  /*1c60*/  SHF.R.U32.HI R74, RZ, 0x3, R71 ;  /* 0x00000003ff4a7819 */ /* 0x000fe20000011647 */
[----:B------:R-:W-:-:S02]  /*1c70*/  IMAD.SHL.U32 R70, R14, 0x40, RZ ;  /* 0x000000400e467824 */ /* 0x000fc400078e00ff */
[----:B------:R-:W-:Y:S02]  /*1c80*/  IMAD.SHL.U32 R73, R56, 0x40, RZ ;  /* 0x0000004038497824 */ /* 0x000fe400078e00ff */
[----:B---3--:R-:W-:Y:S01]  /*1c90*/  IMAD.SHL.U32 R78, R43, 0x2, RZ ;  /* 0x000000022b4e7824 */ /* 0x008fe200078e00ff */
[----:B------:R-:W-:Y:S02]  /*1ca0*/  SHF.R.S32.HI R0, RZ, 0x1f, R29 ;  /* 0x0000001fff007819 */ /* 0x000fe4000001141d */
[----:B------:R-:W-:Y:S01]  /*1cb0*/  SEL R21, R29, RZ, !P0 ;  /* 0x000000ff1d157207 */ /* 0x000fe20004000000 */
[----:B------:R-:W-:Y:S01]  /*1cc0*/  IMAD.WIDE.U32 R28, R19, R56, R16 ;  /* 0x00000038131c7225 */ /* 0x000fe200078e0010 */
[----:B------:R-:W-:-:S03]  /*1cd0*/  SEL R20, R0, RZ, !P0 ;  /* 0x000000ff00147207 */ /* 0x000fc60004000000 */
[----:B------:R-:W-:-:S04]  /*1ce0*/  IMAD.WIDE.U32 R4, R21, UR4, R4 ;  /* 0x0000000415047c25 */ /* 0x000fc8000f8e0004 */
[----:B------:R-:W-:Y:S01]  /*1cf0*/  IMAD R0, R20, UR4, RZ ;  /* 0x0000000414007c24 */ /* 0x000fe2000f8e02ff */
[----:B------:R-:W-:Y:S01]  /*1d00*/  IADD3 R61, P0, R4, R6, RZ ;  /* 0x00000006043d7210 */ /* 0x000fe20007f1e0ff */
[----:B------:R-:W-:Y:S02]  /*1d10*/  IMAD.IADD R29, R35, 0x1, R29 ;  /* 0x00000001231d7824 */ /* 0x000fe400078e021d */
[----:B------:R-:W-:Y:S01]  /*1d20*/  IMAD R3, R21, UR5, R0 ;  /* 0x0000000515037c24 */ /* 0x000fe2000f8e0200 */
[----:B------:R-:W-:Y:S05]  /*1d30*/  @!P6 WARPSYNC.ALL ;  /* 0x000000000000e948 */ /* 0x000fea0003800000 */
[----:B------:R-:W-:Y:S01]  /*1d40*/  IMAD R0, R19, R9, R10 ;  /* 0x0000000913007224 */ /* 0x000fe200078e020a */
[----:B------:R-:W-:Y:S01]  /*1d50*/  ULDC UR4, c[0x0][0x320] ;  /* 0x0000c80000047ab9 */ /* 0x000fe20000000800 */
[----:B------:R-:W-:Y:S01]  /*1d60*/  IMAD.IADD R3, R5, 0x1, R3 ;  /* 0x0000000105037824 */ /* 0x000fe200078e0203 */
[----:B------:R-:W-:Y:S01]  /*1d70*/  @!P6 BAR.SYNC.DEFER_BLOCKING 0x9, 0x100 ;  /* 0x024400000000eb1d */ /* 0x000fe20000010000 */
[----:B------:R-:W-:Y:S01]  /*1d80*/  ISETP.GE.AND P1, PT, R62, UR4, PT ;  /* 0x000000043e007c0c */ /* 0x000fe2000bf26270 */
[----:B-----5:R-:W-:Y:S01]  /*1d90*/  IMAD.WIDE.U32 R36, R38, R56, R28 ;  /* 0x0000003826247225 */ /* 0x020fe200078e001c */
[----:B------:R-:W-:-:S02]  /*1da0*/  ISETP.GE.AND P2, PT, R12, UR4, PT ;  /* 0x000000040c007c0c */ /* 0x000fc4000bf46270 */
[----:B------:R-:W-:Y:S01]  /*1db0*/  IADD3.X R0, R3, R7, R0, P0, !PT ;  /* 0x0000000703007210 */ /* 0x000fe200007fe400 */
[----:B------:R-:W-:Y:S01]  /*1dc0*/  ULDC.64 UR6, c[0x0][0x330] ;  /* 0x0000cc0000067ab9 */ /* 0x000fe20000000a00 */
[----:B------:R-:W-:Y:S01]  /*1dd0*/  ISETP.GE.AND P0, PT, R16, UR4, PT ;  /* 0x0000000410007c0c */ /* 0x000fe2000bf06270 */
[----:B------:R-:W-:Y:S01]  /*1de0*/  IMAD R7, R11, UR6, RZ ;  /* 0x000000060b077c24 */ /* 0x000fe2000f8e02ff */
[----:B------:R-:W-:Y:S02]  /*1df0*/  SEL R6, RZ, 0xffffffff, P1 ;  /* 0xffffffffff067807 */ /* 0x000fe40000800000 */
[----:B------:R-:W-:Y:S01]  /*1e00*/  SEL R10, RZ, 0x1, P0 ;  /* 0x00000001ff0a7807 */ /* 0x000fe20000000000 */
[----:B------:R-:W-:Y:S01]  /*1e10*/  IMAD R13, R90, UR7, R7 ;  /* 0x000000075a0d7c24 */ /* 0x000fe2000f8e0207 */
[----:B------:R-:W-:Y:S01]  /*1e20*/  SHF.L.U32 R11, R6, 0x1, RZ ;  /* 0x00000001060b7819 */ /* 0x000fe200000006ff */
[----:B------:R-:W-:Y:S01]  /*1e30*/  IMAD.WIDE.U32 R6, R90, UR6, R16 ;  /* 0x000000065a067c25 */ /* 0x000fe2000f8e0010 */
[----:B------:R-:W-:-:S02]  /*1e40*/  ISETP.GE.AND P0, PT, R63, UR4, PT ;  /* 0x000000043f007c0c */ /* 0x000fc4000bf06270 */
[----:B------:R-:W-:Y:S01]  /*1e50*/  ISETP.GE.AND P1, PT, R64, UR4, PT ;  /* 0x0000000440007c0c */ /* 0x000fe2000bf26270 */
[----:B------:R-:W-:Y:S01]  /*1e60*/  IMAD.IADD R7, R7, 0x1, R13 ;  /* 0x0000000107077824 */ /* 0x000fe200078e020d */
[----:B------:R-:W-:Y:S02]  /*1e70*/  LOP3.LUT R10, R11, 0x2, R10, 0xe2, !PT ;  /* 0x000000020b0a7812 */ /* 0x000fe400078ee20a */
[----:B------:R-:W-:Y:S02]  /*1e80*/  SEL R11, RZ, 0x4, P0 ;  /* 0x00000004ff0b7807 */ /* 0x000fe40000000000 */
[----:B------:R-:W-:Y:S02]  /*1e90*/  SEL R12, RZ, 0x8, P1 ;  /* 0x00000008ff0c7807 */ /* 0x000fe40000800000 */
[----:B------:R-:W-:Y:S02]  /*1ea0*/  ISETP.GE.AND P0, PT, R65, UR4, PT ;  /* 0x0000000441007c0c */ /* 0x000fe4000bf06270 */
[----:B------:R-:W-:-:S02]  /*1eb0*/  ISETP.GE.AND P1, PT, R66, UR4, PT ;  /* 0x0000000442007c0c */ /* 0x000fc4000bf26270 */
[----:B------:R-:W-:Y:S02]  /*1ec0*/  LOP3.LUT R10, R12, R10, R11, 0xfe, !PT ;  /* 0x0000000a0c0a7212 */ /* 0x000fe400078efe0b */
[----:B------:R-:W-:Y:S02]  /*1ed0*/  SEL R11, RZ, 0x10, P0 ;  /* 0x00000010ff0b7807 */ /* 0x000fe40000000000 */
[----:B------:R-:W-:Y:S02]  /*1ee0*/  SEL R12, RZ, 0x20, P1 ;  /* 0x00000020ff0c7807 */ /* 0x000fe40000800000 */
[----:B------:R-:W-:Y:S01]  /*1ef0*/  ISETP.GE.AND P3, PT, R23, UR4, PT ;  /* 0x0000000417007c0c */ /* 0x000fe2000bf66270 */
[----:B------:R-:W-:Y:S01]  /*1f00*/  ULDC.64 UR4, c[0x0][0x338] ;  /* 0x0000ce0000047ab9 */ /* 0x000fe20000000a00 */
[----:B------:R-:W-:Y:S01]  /*1f10*/  LOP3.LUT R11, R12, R10, R11, 0xfe, !PT ;  /* 0x0000000a0c0b7212 */ /* 0x000fe200078efe0b */
[----:B------:R-:W-:Y:S01]  /*1f20*/  IMAD R12, R20, UR4, RZ ;  /* 0x00000004140c7c24 */ /* 0x000fe2000f8e02ff */
[----:B------:R-:W-:Y:S01]  /*1f30*/  SEL R10, RZ, 0x40, P2 ;  /* 0x00000040ff0a7807 */ /* 0x000fe20001000000 */
[C---:B------:R-:W-:Y:S01]  /*1f40*/  IMAD.WIDE.U32 R6, R21.reuse, UR4, R6 ;  /* 0x0000000415067c25 */ /* 0x040fe2000f8e0006 */
[----:B------:R-:W-:Y:S01]  /*1f50*/  ISETP.GE.AND P0, PT, R16, R43, PT ;  /* 0x0000002b1000720c */ /* 0x000fe20003f06270 */
[----:B------:R-:W-:Y:S01]  /*1f60*/  ULDC UR4, c[0x0][0x2f4] ;  /* 0x0000bd0000047ab9 */ /* 0x000fe20000000800 */
[----:B------:R-:W-:Y:S01]  /*1f70*/  SHF.R.S32.HI R23, RZ, 0x1f, R22 ;  /* 0x0000001fff177819 */ /* 0x000fe20000011416 */
[----:B------:R-:W-:Y:S01]  /*1f80*/  IMAD R41, R21, UR5, R12 ;  /* 0x0000000515297c24 */ /* 0x000fe2000f8e020c */
[----:B------:R-:W-:Y:S01]  /*1f90*/  LOP3.LUT R96, R11, R10, RZ, 0xfc, !PT ;  /* 0x0000000a0b607212 */ /* 0x000fe200078efcff */
[-C--:B------:R-:W-:Y:S01]  /*1fa0*/  IMAD R10, R220, R14.reuse, RZ ;  /* 0x0000000edc0a7224 */ /* 0x080fe200078e02ff */
[----:B------:R-:W-:Y:S01]  /*1fb0*/  SEL R33, R43, RZ, P0 ;  /* 0x000000ff2b217207 */ /* 0x000fe20000000000 */
[----:B------:R-:W-:Y:S01]  /*1fc0*/  IMAD.WIDE.U32 R12, R19, R14, R22 ;  /* 0x0000000e130c7225 */ /* 0x000fe200078e0016 */
[----:B------:R-:W-:-:S02]  /*1fd0*/  LOP3.LUT R29, R71, 0x18, R16, 0xf8, !PT ;  /* 0x00000018471d7812 */ /* 0x000fc400078ef810 */
[----:B------:R-:W-:Y:S01]  /*1fe0*/  LOP3.LUT P1, RZ, R226, 0x4, RZ, 0xc0, !PT ;  /* 0x00000004e2ff7812 */ /* 0x000fe2000782c0ff */
[----:B------:R-:W-:Y:S01]  /*1ff0*/  IMAD R31, R19, R15, R10 ;  /* 0x0000000f131f7224 */ /* 0x000fe200078e020a */
[----:B------:R-:W-:Y:S01]  /*2000*/  LOP3.LUT R28, R29, R74, RZ, 0x3c, !PT ;  /* 0x0000004a1d1c7212 */ /* 0x000fe200078e3cff */
[C---:B------:R-:W-:Y:S01]  /*2010*/  IMAD.WIDE.U32 R20, R19.reuse, R14, R16 ;  /* 0x0000000e13147225 */ /* 0x040fe200078e0010 */
[----:B------:R-:W-:Y:S02]  /*2020*/  IADD3 R58, P2, R19, R58, RZ ;  /* 0x0000003a133a7210 */ /* 0x000fe40007f5e0ff */
[----:B------:R-:W-:Y:S01]  /*2030*/  SEL R77, R77, 0xffffffe0, !P1 ;  /* 0xffffffe04d4d7807 */ /* 0x000fe20004800000 */
[----:B------:R-:W-:Y:S01]  /*2040*/  IMAD.WIDE.U32 R10, R19, R56, R22 ;  /* 0x00000038130a7225 */ /* 0x000fe200078e0016 */
[----:B------:R-:W-:Y:S02]  /*2050*/  SEL R95, RZ, 0xffffff80, P3 ;  /* 0xffffff80ff5f7807 */ /* 0x000fe40001800000 */
[C---:B------:R-:W-:Y:S01]  /*2060*/  ISETP.GE.AND P1, PT, R16.reuse, UR4, PT ;  /* 0x0000000410007c0c */ /* 0x040fe2000bf26270 */
[----:B------:R-:W-:Y:S01]  /*2070*/  IMAD.IADD R33, R16, 0x1, R33 ;  /* 0x0000000110217824 */ /* 0x000fe200078e0221 */
[C---:B------:R-:W-:Y:S01]  /*2080*/  LOP3.LUT R95, R96.reuse, 0x80, R95, 0xc8, !PT ;  /* 0x00000080605f7812 */ /* 0x040fe200078ec85f */
[----:B------:R-:W-:Y:S01]  /*2090*/  IMAD.IADD R13, R13, 0x1, R31 ;  /* 0x000000010d0d7824 */ /* 0x000fe200078e021f */
[----:B------:R-:W-:Y:S01]  /*20a0*/  LOP3.LUT R96, R96, 0x40, RZ, 0xc0, !PT ;  /* 0x0000004060607812 */ /* 0x000fe200078ec0ff */
[----:B------:R-:W-:Y:S01]  /*20b0*/  IMAD.IADD R31, R31, 0x1, R21 ;  /* 0x000000011f1f7824 */ /* 0x000fe200078e0215 */
[----:B------:R-:W-:Y:S01]  /*20c0*/  IADD3 R21, R11, R35, RZ ;  /* 0x000000230b157210 */ /* 0x000fe20007ffe0ff */
[----:B------:R-:W-:Y:S01]  /*20d0*/  IMAD.MOV.U32 R30, RZ, RZ, R20 ;  /* 0x000000ffff1e7224 */ /* 0x000fe200078e0014 */
[----:B------:R-:W-:Y:S01]  /*20e0*/  SHF.R.S32.HI R32, RZ, 0x1f, R33 ;  /* 0x0000001fff207819 */ /* 0x000fe20000011421 */
[----:B------:R-:W-:Y:S01]  /*20f0*/  IMAD.MOV.U32 R20, RZ, RZ, R10 ;  /* 0x000000ffff147224 */ /* 0x000fe200078e000a */
[----:B------:R-:W-:Y:S01]  /*2100*/  SHF.R.S32.HI R11, RZ, 0x1f, R38 ;  /* 0x0000001fff0b7819 */ /* 0x000fe20000011426 */
[----:B------:R-:W-:Y:S01]  /*2110*/  IMAD R79, R207, 0x200, R28 ;  /* 0x00000200cf4f7824 */ /* 0x000fe200078e021c */
[----:B------:R-:W-:Y:S01]  /*2120*/  LEA.HI R32, R32, R33, RZ, 0x3 ;  /* 0x0000002120207211 */ /* 0x000fe200078f18ff */
[----:B------:R-:W-:-:S02]  /*2130*/  IMAD R33, R9, 0x60, RZ ;  /* 0x0000006009217824 */ /* 0x000fc400078e02ff */
[----:B------:R-:W-:Y:S01]  /*2140*/  IMAD R10, R11, R14, RZ ;  /* 0x0000000e0b0a7224 */ /* 0x000fe200078e02ff */
[--C-:B------:R-:W-:Y:S01]  /*2150*/  LOP3.LUT R29, R71, 0x38, R32.reuse, 0xf8, !PT ;  /* 0x00000038471d7812 */ /* 0x100fe200078ef820 */
[----:B------:R-:W-:Y:S01]  /*2160*/  IMAD R34, R11, R56, RZ ;  /* 0x000000380b227224 */ /* 0x000fe200078e02ff */
[----:B------:R-:W-:Y:S01]  /*2170*/  LOP3.LUT R28, R206, 0x38, R32, 0xf8, !PT ;  /* 0x00000038ce1c7812 */ /* 0x000fe200078ef820 */
[C---:B------:R-:W-:Y:S01]  /*2180*/  IMAD R85, R38.reuse, R15, R10 ;  /* 0x0000000f26557224 */ /* 0x040fe200078e020a */
[----:B------:R-:W-:Y:S01]  /*2190*/  LOP3.LUT R92, R29, R74, RZ, 0x3c, !PT ;  /* 0x0000004a1d5c7212 */ /* 0x000fe200078e3cff */
[----:B------:R-:W-:Y:S01]  /*21a0*/  IMAD.WIDE.U32 R10, R38, R14, R12 ;  /* 0x0000000e260a7225 */ /* 0x000fe200078e000c */
[----:B------:R-:W-:Y:S02]  /*21b0*/  LOP3.LUT R93, R28, R40, RZ, 0x3c, !PT ;  /* 0x000000281c5d7212 */ /* 0x000fe400078e3cff */
[----:B------:R-:W-:Y:S01]  /*21c0*/  LOP3.LUT R90, R32, 0xfffffff8, RZ, 0xc0, !PT ;  /* 0xfffffff8205a7812 */ /* 0x000fe200078ec0ff */
[----:B------:R-:W-:Y:S01]  /*21d0*/  IMAD.WIDE.U32 R12, R38, R14, R30 ;  /* 0x0000000e260c7225 */ /* 0x000fe200078e001e */
[----:B------:R-:W-:-:S02]  /*21e0*/  IADD3 R84, R11, R85, RZ ;  /* 0x000000550b547210 */ /* 0x000fc40007ffe0ff */
[----:B------:R-:W-:Y:S01]  /*21f0*/  SHF.R.S32.HI R88, RZ, 0x3, R32 ;  /* 0x00000003ff587819 */ /* 0x000fe20000011420 */
[C---:B------:R-:W-:Y:S01]  /*2200*/  IMAD R87, R38.reuse, R57, R34 ;  /* 0x0000003926577224 */ /* 0x040fe200078e0222 */
[----:B------:R-:W-:Y:S01]  /*2210*/  SHF.R.S32.HI R91, RZ, 0x1f, R90 ;  /* 0x0000001fff5b7819 */ /* 0x000fe2000001145a */
[----:B------:R-:W-:Y:S02]  /*2220*/  IMAD R31, R57, 0x60, RZ ;  /* 0x00000060391f7824 */ /* 0x000fe400078e02ff */
[----:B------:R-:W-:-:S04]  /*2230*/  IMAD.WIDE.U32 R20, R38, R56, R20 ;  /* 0x0000003826147225 */ /* 0x000fc800078e0014 */
[----:B------:R-:W-:-:S04]  /*2240*/  IMAD.WIDE.U32 R8, R8, 0x60, RZ ;  /* 0x0000006008087825 */ /* 0x000fc800078e00ff */
[----:B------:R-:W-:-:S04]  /*2250*/  IMAD.WIDE.U32 R14, R14, 0x60, RZ ;  /* 0x000000600e0e7825 */ /* 0x000fc800078e00ff */
[----:B------:R-:W-:-:S04]  /*2260*/  IMAD.WIDE.U32 R56, R56, 0x60, RZ ;  /* 0x0000006038387825 */ /* 0x000fc800078e00ff */
[----:B------:R-:W-:Y:S01]  /*2270*/  IMAD.X R59, R220, 0x1, R45, P2 ;  /* 0x00000001dc3b7824 */ /* 0x000fe200010e062d */
[----:B------:R-:W-:Y:S01]  /*2280*/  ISETP.GE.AND P2, PT, R62, UR4, PT ;  /* 0x000000043e007c0c */ /* 0x000fe2000bf46270 */
[----:B------:R-:W-:Y:S02]  /*2290*/  IMAD.IADD R86, R21, 0x1, R87 ;  /* 0x0000000115567824 */ /* 0x000fe400078e0257 */
[----:B------:R-:W-:Y:S02]  /*22a0*/  IMAD.IADD R80, R9, 0x1, R33 ;  /* 0x0000000109507824 */ /* 0x000fe400078e0221 */
[----:B------:R-:W-:Y:S02]  /*22b0*/  IMAD.IADD R81, R15, 0x1, R81 ;  /* 0x000000010f517824 */ /* 0x000fe400078e0251 */
[----:B------:R-:W-:Y:S02]  /*22c0*/  IMAD.IADD R82, R57, 0x1, R31 ;  /* 0x0000000139527824 */ /* 0x000fe400078e021f */
[----:B------:R-:W-:-:S02]  /*22d0*/  IMAD.IADD R83, R77, 0x1, R79 ;  /* 0x000000014d537824 */ /* 0x000fc400078e024f */
[----:B------:R-:W-:Y:S02]  /*22e0*/  IMAD.IADD R85, R85, 0x1, R13 ;  /* 0x0000000155557824 */ /* 0x000fe400078e020d */
[----:B------:R-:W-:Y:S02]  /*22f0*/  IMAD.IADD R87, R87, 0x1, R37 ;  /* 0x0000000157577824 */ /* 0x000fe400078e0225 */
[----:B------:R-:W-:Y:S02]  /*2300*/  IMAD R92, R207, 0x200, R92 ;  /* 0x00000200cf5c7824 */ /* 0x000fe400078e025c */
[----:B------:R-:W-:Y:S02]  /*2310*/  IMAD.IADD R93, R208, 0x1, R93 ;  /* 0x00000001d05d7824 */ /* 0x000fe400078e025d */
[----:B------:R-:W-:-:S07]  /*2320*/  IMAD.IADD R94, R7, 0x1, R41 ;  /* 0x00000001075e7824 */ /* 0x000fce00078e0229 */
.L_x_675:
[----:B------:R-:W0:Y:S01]  /*2330*/  LDC.64 R100, c[0x0][0x2e8] ;  /* 0x0000ba00ff647b82 */ /* 0x000e220000000a00 */
[----:B------:R-:W-:Y:S01]  /*2340*/  VIADD R45, R26, 0xffffffff ;  /* 0xffffffff1a2d7836 */ /* 0x000fe20000000000 */
[----:B------:R-:W-:Y:S05]  /*2350*/  YIELD ;  /* 0x0000000000007946 */ /* 0x000fea0003800000 */
[----:B------:R-:W-:Y:S01]  /*2360*/  SHF.R.S32.HI R35, RZ, 0x1f, R45 ;  /* 0x0000001fff237819 */ /* 0x000fe2000001142d */
[----:B------:R-:W1:Y:S01]  /*2370*/  LDC R105, c[0x0][0x3f4] ;  /* 0x0000fd00ff697b82 */ /* 0x000e620000000800 */
[-C--:B------:R-:W-:Y:S01]  /*2380*/  IMAD R29, R80, R45.reuse, RZ ;  /* 0x0000002d501d7224 */ /* 0x080fe200078e02ff */
[----:B------:R-:W-:Y:S01]  /*2390*/  BSSY B0, `(.L_x_628) ;  /* 0x00002a3000007945 */ /* 0x000fe20003800000 */
[----:B------:R-:W-:-:S04]  /*23a0*/  IMAD.WIDE.U32 R102, R8, R45, RZ ;  /* 0x0000002d08667225 */ /* 0x000fc800078e00ff */
[----:B------:R-:W-:Y:S01]  /*23b0*/  IMAD R31, R35, R8, R29 ;  /* 0x00000008231f7224 */ /* 0x000fe200078e021d */
[CC--:B------:R-:W-:Y:S01]  /*23c0*/  IADD3 R26, P3, P4, R61.reuse, R102.reuse, R68 ;  /* 0x000000663d1a7210 */ /* 0x0c0fe20007c7e044 */
[C---:B------:R-:W-:Y:S01]  /*23d0*/  IMAD R106, R2.reuse, 0x1800, R79 ;  /* 0x00001800026a7824 */ /* 0x040fe200078e024f */
[----:B------:R-:W-:Y:S01]  /*23e0*/  IADD3 R29, P5, R61, R102, RZ ;  /* 0x000000663d1d7210 */ /* 0x000fe20007fbe0ff */
[----:B------:R-:W-:Y:S02]  /*23f0*/  IMAD.IADD R107, R103, 0x1, R31 ;  /* 0x00000001676b7824 */ /* 0x000fe400078e021f */
[----:B------:R-:W-:Y:S02]  /*2400*/  IMAD R104, R2, 0x1800, R83 ;  /* 0x0000180002687824 */ /* 0x000fe400078e0253 */
[----:B------:R-:W-:Y:S01]  /*2410*/  IMAD R106, R106, 0x2, R25 ;  /* 0x000000026a6a7824 */ /* 0x000fe200078e0219 */
[----:B------:R-:W-:Y:S01]  /*2420*/  IADD3.X R28, R0, R107, R67, P3, P4 ;  /* 0x0000006b001c7210 */ /* 0x000fe20001fe8443 */
[----:B------:R-:W-:Y:S01]  /*2430*/  IMAD R104, R104, 0x2, R25 ;  /* 0x0000000268687824 */ /* 0x000fe200078e0219 */
[----:B0-----:R-:W-:-:S02]  /*2440*/  LEA R40, P3, R26, R100, 0x1 ;  /* 0x000000641a287211 */ /* 0x001fc400078608ff */
[----:B------:R-:W-:Y:S02]  /*2450*/  IADD3.X R30, R107, R0, RZ, P5, !PT ;  /* 0x000000006b1e7210 */ /* 0x000fe40002ffe4ff */
[----:B------:R-:W-:Y:S01]  /*2460*/  LEA.HI.X R41, R26, R101, R28, 0x1, P3 ;  /* 0x000000651a297211 */ /* 0x000fe200018f0c1c */
[----:B------:R-:W-:Y:S01]  /*2470*/  IMAD.MOV.U32 R26, RZ, RZ, R45 ;  /* 0x000000ffff1a7224 */ /* 0x000fe200078e002d */
[----:B-1----:R-:W-:Y:S02]  /*2480*/  ISETP.GE.AND P3, PT, R105, 0x1, PT ;  /* 0x000000016900780c */ /* 0x002fe40003f66270 */
[----:B------:R-:W-:Y:S02]  /*2490*/  LEA R42, P5, R29, R100, 0x1 ;  /* 0x000000641d2a7211 */ /* 0x000fe400078a08ff */
[----:B------:R-:W-:Y:S02]  /*24a0*/  ISETP.GT.AND P4, PT, R45, R27, PT ;  /* 0x0000001b2d00720c */ /* 0x000fe40003f84270 */
[----:B------:R-:W-:-:S02]  /*24b0*/  LEA.HI.X R43, R29, R101, R30, 0x1, P5 ;  /* 0x000000651d2b7211 */ /* 0x000fc400028f0c1e */
[----:B------:R-:W-:-:S05]  /*24c0*/  P2R R98, PR, RZ, 0x10 ;  /* 0x00000010ff627803 */ /* 0x000fca0000000000 */
[----:B----4-:R-:W-:Y:S05]  /*24d0*/  @!P3 BRA `(.L_x_629) ;  /* 0x0000002400d4b947 */ /* 0x010fea0003800000 */
[----:B------:R-:W-:Y:S01]  /*24e0*/  ULDC.U8 UR4, c[0x0][0x410] ;  /* 0x0001040000047ab9 */ /* 0x000fe20000000000 */
[-C--:B------:R-:W-:Y:S01]  /*24f0*/  IMAD R29, R82, R45.reuse, RZ ;  /* 0x0000002d521d7224 */ /* 0x080fe200078e02ff */
[----:B------:R-:W-:Y:S01]  /*2500*/  ISETP.NE.AND P3, PT, RZ, UR4, PT ;  /* 0x00000004ff007c0c */ /* 0x000fe2000bf65270 */
[-C--:B------:R-:W-:Y:S02]  /*2510*/  IMAD R31, R81, R45.reuse, RZ ;  /* 0x0000002d511f7224 */ /* 0x080fe400078e02ff */
[C---:B------:R-:W-:Y:S02]  /*2520*/  IMAD R33, R35.reuse, R56, R29 ;  /* 0x0000003823217224 */ /* 0x040fe400078e021d */
[----:B------:R-:W-:Y:S02]  /*2530*/  IMAD R35, R35, R14, R31 ;  /* 0x0000000e23237224 */ /* 0x000fe400078e021f */
[----:B------:R-:W-:Y:S02]  /*2540*/  IMAD R99, R26, -0x60, R60 ;  /* 0xffffffa01a637824 */ /* 0x000fe400078e023c */
[----:B------:R-:W-:-:S03]  /*2550*/  IMAD.WIDE.U32 R28, R56, R45, RZ ;  /* 0x0000002d381c7225 */ /* 0x000fc600078e00ff */
[----:B------:R-:W-:Y:S01]  /*2560*/  VIMNMX R99, R99, 0x60, PT ;  /* 0x0000006063637848 */ /* 0x000fe20003fe0100 */
[----:B------:R-:W-:-:S04]  /*2570*/  IMAD.WIDE.U32 R30, R14, R45, RZ ;  /* 0x0000002d0e1e7225 */ /* 0x000fc800078e00ff */
[----:B------:R-:W-:Y:S02]  /*2580*/  IMAD.IADD R97, R29, 0x1, R33 ;  /* 0x000000011d617824 */ /* 0x000fe400078e0221 */
[----:B------:R-:W-:Y:S01]  /*2590*/  IMAD.IADD R108, R31, 0x1, R35 ;  /* 0x000000011f6c7824 */ /* 0x000fe200078e0223 */
[----:B------:R-:W-:Y:S06]  /*25a0*/  @!P3 BRA `(.L_x_630) ;  /* 0x000000100090b947 */ /* 0x000fec0003800000 */
[----:B------:R-:W-:Y:S01]  /*25b0*/  ISETP.GE.AND P4, PT, R19, R99, PT ;  /* 0x000000631300720c */ /* 0x000fe20003f86270 */
[----:B------:R-:W-:Y:S01]  /*25c0*/  BSSY B1, `(.L_x_631) ;  /* 0x000001b000017945 */ /* 0x000fe20003800000 */
[----:B------:R-:W-:Y:S02]  /*25d0*/  CS2R R34, SRZ ;  /* 0x0000000000227805 */ /* 0x000fe4000001ff00 */
[----:B------:R-:W-:Y:S02]  /*25e0*/  CS2R R50, SRZ ;  /* 0x0000000000327805 */ /* 0x000fe4000001ff00 */
[----:B------:R-:W-:Y:S02]  /*25f0*/  CS2R R52, SRZ ;  /* 0x0000000000347805 */ /* 0x000fe4000001ff00 */
[----:B------:R-:W-:Y:S02]  /*2600*/  CS2R R48, SRZ ;  /* 0x0000000000307805 */ /* 0x000fe4000001ff00 */
[----:B------:R-:W-:-:S03]  /*2610*/  CS2R R54, SRZ ;  /* 0x0000000000367805 */ /* 0x000fc6000001ff00 */
[----:B------:R-:W-:Y:S05]  /*2620*/  @P4 BRA `(.L_x_632) ;  /* 0x0000000000504947 */ /* 0x000fea0003800000 */
[----:B------:R-:W-:Y:S01]  /*2630*/  IADD3 R33, P3, R20, R28, RZ ;  /* 0x0000001c14217210 */ /* 0x000fe20007f7e0ff */
[----:B------:R-:W-:Y:S01]  /*2640*/  ULDC.64 UR4, c[0x0][0x3e8] ;  /* 0x0000fa0000047ab9 */ /* 0x000fe20000000a00 */
[----:B------:R-:W-:Y:S02]  /*2650*/  CS2R R52, SRZ ;  /* 0x0000000000347805 */ /* 0x000fe4000001ff00 */
[----:B------:R-:W-:Y:S01]  /*2660*/  CS2R R54, SRZ ;  /* 0x0000000000367805 */ /* 0x000fe2000001ff00 */
[----:B------:R-:W-:Y:S01]  /*2670*/  IMAD.X R44, R97, 0x1, R86, P3 ;  /* 0x00000001612c7824 */ /* 0x000fe200018e0656 */
[----:B------:R-:W-:-:S04]  /*2680*/  LEA R32, P3, R33, UR4, 0x1 ;  /* 0x0000000421207c11 */ /* 0x000fc8000f8608ff */
[----:B------:R-:W-:Y:S01]  /*2690*/  LEA.HI.X R33, R33, UR5, R44, 0x1, P3 ;  /* 0x0000000521217c11 */ /* 0x000fe200098f0c2c */
[----:B------:R-:W-:Y:S01]  /*26a0*/  ULDC.64 UR4, c[0x0][0x400] ;  /* 0x0001000000047ab9 */ /* 0x000fe20000000a00 */
[----:B------:R-:W-:-:S05]  /*26b0*/  IADD3 R45, P3, R10, R30, RZ ;  /* 0x0000001e0a2d7210 */ /* 0x000fca0007f7e0ff */
[----:B------:R-:W-:Y:S01]  /*26c0*/  IMAD.X R46, R108, 0x1, R84, P3 ;  /* 0x000000016c2e7824 */ /* 0x000fe200018e0654 */
[----:B------:R-:W-:-:S04]  /*26d0*/  LEA R44, P3, R45, UR4, 0x1 ;  /* 0x000000042d2c7c11 */ /* 0x000fc8000f8608ff */
[----:B------:R-:W-:Y:S02]  /*26e0*/  LEA.HI.X R45, R45, UR5, R46, 0x1, P3 ;  /* 0x000000052d2d7c11 */ /* 0x000fe400098f0c2e */
[----:B------:R-:W-:Y:S02]  /*26f0*/  ISETP.GE.AND P3, PT, R22, R105, PT ;  /* 0x000000691600720c */ /* 0x000fe40003f66270 */
[----:B------:R-:W-:Y:S02]  /*2700*/  CS2R R50, SRZ ;  /* 0x0000000000327805 */ /* 0x000fe4000001ff00 */
[----:B------:R-:W-:-:S09]  /*2710*/  CS2R R48, SRZ ;  /* 0x0000000000307805 */ /* 0x000fd2000001ff00 */
[----:B------:R0:W5:Y:S04]  /*2720*/  @!P3 LDG.E.64 R52, desc[UR40][R32.64] ;  /* 0x000000282034b981 */ /* 0x000168000c1e1b00 */
[----:B------:R0:W5:Y:S01]  /*2730*/  @!P3 LDG.E.64 R54, desc[UR40][R44.64] ;  /* 0x000000282c36b981 */ /* 0x000162000c1e1b00 */
[----:B------:R-:W-:-:S13]  /*2740*/  ISETP.GE.AND P3, PT, R202, R105, PT ;  /* 0x00000069ca00720c */ /* 0x000fda0003f66270 */
[----:B------:R0:W5:Y:S04]  /*2750*/  @!P3 LDG.E.64 R50, desc[UR40][R32.64+0x20] ;  /* 0x000020282032b981 */ /* 0x000168000c1e1b00 */
[----:B------:R0:W5:Y:S02]  /*2760*/  @!P3 LDG.E.64 R48, desc[UR40][R44.64+0x20] ;  /* 0x000020282c30b981 */ /* 0x000164000c1e1b00 */
.L_x_632:
[----:B------:R-:W-:Y:S05]  /*2770*/  BSYNC B1 ;  /* 0x0000000000017941 */ /* 0x000fea0003800000 */
.L_x_631:
[----:B------:R-:W-:Y:S01]  /*2780*/  ISETP.GE.AND P5, PT, R217, R99, PT ;  /* 0x00000063d900720c */ /* 0x000fe20003fa6270 */
[----:B------:R-:W-:Y:S01]  /*2790*/  BSSY B1, `(.L_x_633) ;  /* 0x000001b000017945 */ /* 0x000fe20003800000 */
[----:B0-----:R-:W-:Y:S02]  /*27a0*/  CS2R R44, SRZ ;  /* 0x00000000002c7805 */ /* 0x001fe4000001ff00 */
[----:B------:R-:W-:Y:S01]  /*27b0*/  CS2R R32, SRZ ;  /* 0x0000000000207805 */ /* 0x000fe2000001ff00 */
[----:B-----5:R-:W-:Y:S01]  /*27c0*/  IMAD.MOV.U32 R100, RZ, RZ, R50 ;  /* 0x000000ffff647224 */ /* 0x020fe200078e0032 */
[----:B------:R-:W-:Y:S02]  /*27d0*/  MOV R101, R51 ;  /* 0x0000003300657202 */ /* 0x000fe40000000f00 */
[----:B------:R-:W-:-:S05]  /*27e0*/  CS2R R46, SRZ ;  /* 0x00000000002e7805 */ /* 0x000fca000001ff00 */
[----:B------:R-:W-:Y:S05]  /*27f0*/  @P5 BRA `(.L_x_634) ;  /* 0x0000000000505947 */ /* 0x000fea0003800000 */
[----:B------:R-:W-:Y:S01]  /*2800*/  IADD3 R29, P3, P6, R20, R28, R73 ;  /* 0x0000001c141d7210 */ /* 0x000fe20007e7e049 */
[----:B------:R-:W-:Y:S01]  /*2810*/  ULDC.64 UR4, c[0x0][0x3e8] ;  /* 0x0000fa0000047ab9 */ /* 0x000fe20000000a00 */
[----:B------:R-:W-:Y:S02]  /*2820*/  CS2R R44, SRZ ;  /* 0x00000000002c7805 */ /* 0x000fe4000001ff00 */
[----:B------:R-:W-:Y:S02]  /*2830*/  CS2R R46, SRZ ;  /* 0x00000000002e7805 */ /* 0x000fe4000001ff00 */
[----:B------:R-:W-:Y:S02]  /*2840*/  IADD3.X R34, R86, R97, R72, P3, P6 ;  /* 0x0000006156227210 */ /* 0x000fe40001fec448 */
[----:B------:R-:W-:-:S04]  /*2850*/  IADD3 R31, P3, P6, R10, R30, R70 ;  /* 0x0000001e0a1f7210 */ /* 0x000fc80007e7e046 */
[----:B------:R-:W-:Y:S02]  /*2860*/  IADD3.X R32, R84, R108, R69, P3, P6 ;  /* 0x0000006c54207210 */ /* 0x000fe40001fec445 */
[----:B------:R-:W-:-:S04]  /*2870*/  LEA R28, P3, R29, UR4, 0x1 ;  /* 0x000000041d1c7c11 */ /* 0x000fc8000f8608ff */
[----:B------:R-:W-:Y:S01]  /*2880*/  LEA.HI.X R29, R29, UR5, R34, 0x1, P3 ;  /* 0x000000051d1d7c11 */ /* 0x000fe200098f0c22 */
[----:B------:R-:W-:Y:S02]  /*2890*/  ULDC.64 UR4, c[0x0][0x400] ;  /* 0x0001000000047ab9 */ /* 0x000fe40000000a00 */
        /* <DEDUP_REMOVED lines=10> */
.L_x_634:
[----:B------:R-:W-:Y:S05]  /*2940*/  BSYNC B1 ;  /* 0x0000000000017941 */ /* 0x000fea0003800000 */
.L_x_633:
[----:B0-----:R-:W-:Y:S01]  /*2950*/  IMAD.MOV.U32 R28, RZ, RZ, R52 ;  /* 0x000000ffff1c7224 */ /* 0x001fe200078e0034 */
[----:B------:R-:W-:Y:S01]  /*2960*/  ISETP.NE.AND P3, PT, R203, 0x3, PT ;  /* 0x00000003cb00780c */ /* 0x000fe20003f65270 */
[----:B------:R-:W-:Y:S01]  /*2970*/  IMAD.MOV.U32 R29, RZ, RZ, R53 ;  /* 0x000000ffff1d7224 */ /* 0x000fe200078e0035 */
[----:B------:R-:W-:Y:S01]  /*2980*/  PRMT R115, R100, 0x5410, R101 ;  /* 0x0000541064737816 */ /* 0x000fe20000000065 */
[----:B------:R-:W-:Y:S02]  /*2990*/  IMAD.MOV.U32 R30, RZ, RZ, R54 ;  /* 0x000000ffff1e7224 */ /* 0x000fe400078e0036 */
[----:B------:R-:W-:Y:S01]  /*29a0*/  IMAD.MOV.U32 R31, RZ, RZ, R55 ;  /* 0x000000ffff1f7224 */ /* 0x000fe200078e0037 */
[----:B------:R-:W-:Y:S01]  /*29b0*/  PRMT R111, R28, 0x5410, R29 ;  /* 0x000054101c6f7816 */ /* 0x000fe2000000001d */
[----:B------:R-:W-:Y:S02]  /*29c0*/  IMAD.MOV.U32 R28, RZ, RZ, R48 ;  /* 0x000000ffff1c7224 */ /* 0x000fe400078e0030 */
[----:B------:R-:W-:Y:S01]  /*29d0*/  IMAD.MOV.U32 R29, RZ, RZ, R49 ;  /* 0x000000ffff1d7224 */ /* 0x000fe200078e0031 */
[----:B------:R-:W-:Y:S01]  /*29e0*/  PRMT R118, R30, 0x5410, R31 ;  /* 0x000054101e767816 */ /* 0x000fe2000000001f */
[----:B-----5:R-:W-:Y:S01]  /*29f0*/  IMAD.MOV.U32 R31, RZ, RZ, R45 ;  /* 0x000000ffff1f7224 */ /* 0x020fe200078e002d */
[----:B------:R-:W-:-:S02]  /*2a00*/  MOV R30, R44 ;  /* 0x0000002c001e7202 */ /* 0x000fc40000000f00 */
[----:B------:R-:W-:Y:S01]  /*2a10*/  PRMT R117, R28, 0x5410, R29 ;  /* 0x000054101c757816 */ /* 0x000fe2000000001d */
[----:B------:R-:W-:Y:S01]  /*2a20*/  IMAD.MOV.U32 R28, RZ, RZ, R34 ;  /* 0x000000ffff1c7224 */ /* 0x000fe200078e0022 */
[----:B------:R-:W-:Y:S01]  /*2a30*/  PRMT R103, R103, 0x5410, R30 ;  /* 0x0000541067677816 */ /* 0x000fe2000000001e */
[----:B------:R-:W-:Y:S01]  /*2a40*/  IMAD.MOV.U32 R29, RZ, RZ, R35 ;  /* 0x000000ffff1d7224 */ /* 0x000fe200078e0023 */
[----:B------:R-:W-:Y:S01]  /*2a50*/  PRMT R102, R31, 0x7610, R102 ;  /* 0x000076101f667816 */ /* 0x000fe20000000066 */
[----:B------:R-:W-:Y:S02]  /*2a60*/  IMAD.MOV.U32 R30, RZ, RZ, R46 ;  /* 0x000000ffff1e7224 */ /* 0x000fe400078e002e */
[----:B------:R-:W-:Y:S01]  /*2a70*/  IMAD.MOV.U32 R31, RZ, RZ, R47 ;  /* 0x000000ffff1f7224 */ /* 0x000fe200078e002f */
[----:B------:R-:W-:Y:S01]  /*2a80*/  PRMT R100, R28, 0x5410, R29 ;  /* 0x000054101c647816 */ /* 0x000fe2000000001d */
[----:B------:R-:W-:Y:S01]  /*2a90*/  IMAD.MOV.U32 R28, RZ, RZ, R32 ;  /* 0x000000ffff1c7224 */ /* 0x000fe200078e0020 */
[----:B------:R-:W-:Y:S01]  /*2aa0*/  PRMT R103, R30, 0x7610, R103 ;  /* 0x000076101e677816 */ /* 0x000fe20000000067 */
[----:B------:R-:W-:Y:S01]  /*2ab0*/  IMAD.MOV.U32 R29, RZ, RZ, R33 ;  /* 0x000000ffff1d7224 */ /* 0x000fe200078e0021 */
[----:B------:R-:W-:-:S04]  /*2ac0*/  PRMT R102, R102, 0x5410, R31 ;  /* 0x0000541066667816 */ /* 0x000fc8000000001f */
[----:B------:R-:W-:Y:S01]  /*2ad0*/  PRMT R101, R28, 0x5410, R29 ;  /* 0x000054101c657816 */ /* 0x000fe2000000001d */
[----:B------:R-:W-:Y:S06]  /*2ae0*/  @!P3 BRA `(.L_x_635) ;  /* 0x000000000004b947 */ /* 0x000fec0003800000 */
[----:B------:R-:W-:Y:S01]  /*2af0*/  BPT.TRAP 0x1 ;  /* 0x000000040000795c */ /* 0x000fe20000300000 */
.L_x_635:
[----:B------:R-:W-:Y:S01]  /*2b00*/  IMAD R97, R2, 0x8, R18 ;  /* 0x0000000802617824 */ /* 0x000fe200078e0212 */
[----:B------:R-:W-:Y:S01]  /*2b10*/  SHF.L.U32 R108, R201, 0x1f, RZ ;  /* 0x0000001fc96c7819 */ /* 0x000fe200000006ff */
[----:B------:R-:W-:Y:S03]  /*2b20*/  BSSY B1, `(.L_x_636) ;  /* 0x0000003000017945 */ /* 0x000fe60003800000 */
[----:B------:R-:W0:Y:S02]  /*2b30*/  SYNCS.PHASECHK.TRANS64.TRYWAIT P6, [R97+URZ+0x22890], R108 ;  /* 0x0228906c610075a7 */ /* 0x000e2400080c017f */
[----:B0-----:R-:W-:Y:S05]  /*2b40*/  @!P6 BRA `(.L_x_637) ;  /* 0x000001480008e947 */ /* 0x001fea0003800000 */
.L_x_913:
[----:B------:R-:W-:Y:S05]  /*2b50*/  BSYNC B1 ;  /* 0x0000000000017941 */ /* 0x000fea0003800000 */
.L_x_636:
[----:B------:R-:W-:Y:S04]  /*2b60*/  BSSY B1, `(.L_x_638) ;  /* 0x0000064000017945 */ /* 0x000fe80003800000 */
[----:B------:R-:W-:Y:S05]  /*2b70*/  @P4 BRA `(.L_x_639) ;  /* 0x0000000400884947 */ /* 0x000fea0003800000 */
[----:B------:R-:W-:Y:S04]  /*2b80*/  BSSY B2, `(.L_x_640) ;  /* 0x0000031000027945 */ /* 0x000fe80003800000 */
[----:B------:R-:W-:Y:S05]  /*2b90*/  @P1 BRA `(.L_x_641) ;  /* 0x0000000000bc1947 */ /* 0x000fea0003800000 */
[----:B------:R1:W2:Y:S01]  /*2ba0*/  LDS.128 R28, [R106] ;  /* 0x000000006a1c7984 */ /* 0x0002a20000000c00 */
[----:B------:R-:W-:Y:S01]  /*2bb0*/  ISETP.GE.AND P4, PT, R22, R105, PT ;  /* 0x000000691600720c */ /* 0x000fe20003f86270 */
[----:B------:R-:W-:-:S12]  /*2bc0*/  BSSY B3, `(.L_x_642) ;  /* 0x000002b000037945 */ /* 0x000fd80003800000 */
[----:B-1----:R-:W-:Y:S05]  /*2bd0*/  @P4 BRA `(.L_x_643) ;  /* 0x0000000000a44947 */ /* 0x002fea0003800000 */
[--C-:B------:R-:W-:Y:S01]  /*2be0*/  SHF.R.U64 R107, R52, 0x10, R53.reuse ;  /* 0x00000010346b7819 */ /* 0x100fe20000001235 */
[----:B--2---:R-:W-:Y:S01]  /*2bf0*/  IMAD.MOV.U32 R52, RZ, RZ, R30 ;  /* 0x000000ffff347224 */ /* 0x004fe200078e001e */
[----:B------:R-:W-:Y:S01]  /*2c00*/  SHF.R.U32.HI R110, RZ, 0x10, R53 ;  /* 0x00000010ff6e7819 */ /* 0x000fe20000011635 */
[--C-:B------:R-:W-:Y:S01]  /*2c10*/  HADD2.F32 R30, -RZ, R29.reuse.H1_H1 ;  /* 0x3000001dff1e7230 */ /* 0x100fe20000004100 */
[--C-:B------:R-:W-:Y:S01]  /*2c20*/  SHF.R.U64 R53, R54, 0x10, R55.reuse ;  /* 0x0000001036357819 */ /* 0x100fe20000001237 */
[----:B------:R-:W-:Y:S01]  /*2c30*/  HADD2.F32 R29, -RZ, R29.H0_H0 ;  /* 0x2000001dff1d7230 */ /* 0x000fe20000004100 */
[----:B------:R-:W-:Y:S01]  /*2c40*/  SHF.R.U32.HI R112, RZ, 0x10, R55 ;  /* 0x00000010ff707819 */ /* 0x000fe20000011637 */
[----:B------:R-:W-:Y:S02]  /*2c50*/  HADD2.F32 R54, -RZ, R107.H0_H0 ;  /* 0x2000006bff367230 */ /* 0x000fe40000004100 */
[----:B------:R-:W-:Y:S02]  /*2c60*/  HADD2.F32 R55, -RZ, R53.H0_H0 ;  /* 0x20000035ff377230 */ /* 0x000fe40000004100 */
[----:B------:R-:W-:-:S02]  /*2c70*/  HADD2.F32 R112, -RZ, R112.H0_H0 ;  /* 0x20000070ff707230 */ /* 0x000fc40000004100 */
[--C-:B------:R-:W-:Y:S02]  /*2c80*/  HADD2.F32 R53, -RZ, R31.reuse.H1_H1 ;  /* 0x3000001fff357230 */ /* 0x100fe40000004100 */
[CC--:B------:R-:W-:Y:S01]  /*2c90*/  FMUL.FTZ R114, R30.reuse, R55.reuse ;  /* 0x000000371e727220 */ /* 0x0c0fe20000410000 */
[----:B------:R-:W-:Y:S02]  /*2ca0*/  HADD2.F32 R31, -RZ, R31.H0_H0 ;  /* 0x2000001fff1f7230 */ /* 0x000fe40000004100 */
[----:B------:R-:W-:Y:S01]  /*2cb0*/  FMUL.FTZ R55, R29, R55 ;  /* 0x000000371d377220 */ /* 0x000fe20000410000 */
[----:B------:R-:W-:Y:S02]  /*2cc0*/  HADD2.F32 R110, -RZ, R110.H0_H0 ;  /* 0x2000006eff6e7230 */ /* 0x000fe40000004100 */
[----:B------:R-:W-:Y:S01]  /*2cd0*/  FMUL.FTZ R116, R53, R112 ;  /* 0x0000007035747220 */ /* 0x000fe20000410000 */
[----:B------:R-:W-:Y:S01]  /*2ce0*/  FFMA.FTZ R114, R29, R54, -R114 ;  /* 0x000000361d727223 */ /* 0x000fe20000010872 */
[----:B------:R-:W-:Y:S01]  /*2cf0*/  FMUL.FTZ R112, R31, R112 ;  /* 0x000000701f707220 */ /* 0x000fe20000410000 */
[----:B------:R-:W-:Y:S01]  /*2d00*/  FFMA.FTZ R109, R30, R54, R55 ;  /* 0x000000361e6d7223 */ /* 0x000fe20000010037 */
[----:B------:R-:W-:-:S02]  /*2d10*/  HADD2.F32 R54, -RZ, R118.H0_H0 ;  /* 0x20000076ff367230 */ /* 0x000fc40000004100 */
[-C--:B------:R-:W-:Y:S01]  /*2d20*/  FFMA.FTZ R116, R31, R110.reuse, -R116 ;  /* 0x0000006e1f747223 */ /* 0x080fe20000010874 */
[----:B------:R-:W-:Y:S02]  /*2d30*/  HADD2.F32 R55, -RZ, R118.H1_H1 ;  /* 0x30000076ff377230 */ /* 0x000fe40000004100 */
[----:B------:R-:W-:Y:S01]  /*2d40*/  FFMA.FTZ R113, R53, R110, R112 ;  /* 0x0000006e35717223 */ /* 0x000fe20000010070 */
[----:B------:R-:W-:Y:S02]  /*2d50*/  HADD2.F32 R29, -RZ, R28.H1_H1 ;  /* 0x3000001cff1d7230 */ /* 0x000fe40000004100 */
[----:B------:R-:W-:Y:S02]  /*2d60*/  HADD2.F32 R30, -RZ, R52.H1_H1 ;  /* 0x30000034ff1e7230 */ /* 0x000fe40000004100 */
[----:B------:R-:W-:Y:S02]  /*2d70*/  HADD2.F32 R28, -RZ, R28.H0_H0 ;  /* 0x2000001cff1c7230 */ /* 0x000fe40000004100 */
[----:B------:R-:W-:Y:S01]  /*2d80*/  FMUL.FTZ R107, R29, R54 ;  /* 0x000000361d6b7220 */ /* 0x000fe20000410000 */
[----:B------:R-:W-:-:S02]  /*2d90*/  HADD2.F32 R52, -RZ, R52.H0_H0 ;  /* 0x20000034ff347230 */ /* 0x000fc40000004100 */
[--C-:B------:R-:W-:Y:S02]  /*2da0*/  HADD2.F32 R31, -RZ, R111.reuse.H0_H0 ;  /* 0x2000006fff1f7230 */ /* 0x100fe40000004100 */
[----:B------:R-:W-:Y:S01]  /*2db0*/  FMUL.FTZ R54, R28, R54 ;  /* 0x000000361c367220 */ /* 0x000fe20000410000 */
[----:B------:R-:W-:Y:S02]  /*2dc0*/  HADD2.F32 R53, -RZ, R111.H1_H1 ;  /* 0x3000006fff357230 */ /* 0x000fe40000004100 */
[-C--:B------:R-:W-:Y:S01]  /*2dd0*/  FMUL.FTZ R111, R30, R55.reuse ;  /* 0x000000371e6f7220 */ /* 0x080fe20000410000 */
[----:B------:R-:W-:Y:S01]  /*2de0*/  FMUL.FTZ R55, R52, R55 ;  /* 0x0000003734377220 */ /* 0x000fe20000410000 */
[-C--:B------:R-:W-:Y:S01]  /*2df0*/  FFMA.FTZ R107, R28, R31.reuse, -R107 ;  /* 0x0000001f1c6b7223 */ /* 0x080fe2000001086b */
[----:B------:R-:W-:Y:S01]  /*2e00*/  FFMA.FTZ R54, R29, R31, R54 ;  /* 0x0000001f1d367223 */ /* 0x000fe20000010036 */
[-C--:B------:R-:W-:Y:S01]  /*2e10*/  FFMA.FTZ R111, R52, R53.reuse, -R111 ;  /* 0x00000035346f7223 */ /* 0x080fe2000001086f */
[----:B------:R-:W-:Y:S01]  /*2e20*/  FFMA.FTZ R30, R30, R53, R55 ;  /* 0x000000351e1e7223 */ /* 0x000fe20000010037 */
[----:B------:R-:W-:-:S02]  /*2e30*/  F2FP.F16.F32.PACK_AB R29, R109, R114 ;  /* 0x000000726d1d723e */ /* 0x000fc400000000ff */
[----:B------:R-:W-:Y:S02]  /*2e40*/  F2FP.F16.F32.PACK_AB R31, R113, R116 ;  /* 0x00000074711f723e */ /* 0x000fe400000000ff */
[----:B------:R-:W-:Y:S02]  /*2e50*/  F2FP.F16.F32.PACK_AB R28, R54, R107 ;  /* 0x0000006b361c723e */ /* 0x000fe400000000ff */
[----:B------:R-:W-:-:S07]  /*2e60*/  F2FP.F16.F32.PACK_AB R30, R30, R111 ;  /* 0x0000006f1e1e723e */ /* 0x000fce00000000ff */
.L_x_643:
[----:B------:R-:W-:Y:S05]  /*2e70*/  BSYNC B3 ;  /* 0x0000000000037941 */ /* 0x000fea0003800000 */
.L_x_642:
[----:B--2---:R1:W-:Y:S02]  /*2e80*/  STG.E.128 desc[UR40][R42.64], R28 ;  /* 0x0000001c2a007986 */ /* 0x0043e4000c101d28 */
.L_x_641:
[----:B------:R-:W-:Y:S05]  /*2e90*/  BSYNC B2 ;  /* 0x0000000000027941 */ /* 0x000fea0003800000 */
.L_x_640:
[----:B------:R-:W-:Y:S05]  /*2ea0*/  @P2 BRA `(.L_x_639) ;  /* 0x0000000000bc2947 */ /* 0x000fea0003800000 */
[----:B-1----:R1:W2:Y:S01]  /*2eb0*/  LDS.128 R28, [R104] ;  /* 0x00000000681c7984 */ /* 0x0022a20000000c00 */
[----:B------:R-:W-:Y:S01]  /*2ec0*/  ISETP.GE.AND P4, PT, R202, R105, PT ;  /* 0x00000069ca00720c */ /* 0x000fe20003f86270 */
[----:B------:R-:W-:-:S12]  /*2ed0*/  BSSY B2, `(.L_x_644) ;  /* 0x000002b000027945 */ /* 0x000fd80003800000 */
[----:B-1----:R-:W-:Y:S05]  /*2ee0*/  @P4 BRA `(.L_x_645) ;  /* 0x0000000000a44947 */ /* 0x002fea0003800000 */
[--C-:B------:R-:W-:Y:S02]  /*2ef0*/  SHF.R.U64 R50, R50, 0x10, R51.reuse ;  /* 0x0000001032327819 */ /* 0x100fe40000001233 */
[----:B------:R-:W-:Y:S02]  /*2f00*/  SHF.R.U32.HI R52, RZ, 0x10, R51 ;  /* 0x00000010ff347819 */ /* 0x000fe40000011633 */
[--C-:B------:R-:W-:Y:S01]  /*2f10*/  SHF.R.U64 R51, R48, 0x10, R49.reuse ;  /* 0x0000001030337819 */ /* 0x100fe20000001231 */
[----:B--2---:R-:W-:Y:S01]  /*2f20*/  IMAD.MOV.U32 R48, RZ, RZ, R30 ;  /* 0x000000ffff307224 */ /* 0x004fe200078e001e */
[----:B------:R-:W-:Y:S01]  /*2f30*/  SHF.R.U32.HI R54, RZ, 0x10, R49 ;  /* 0x00000010ff367819 */ /* 0x000fe20000011631 */
[----:B------:R-:W-:Y:S02]  /*2f40*/  HADD2.F32 R30, -RZ, R29.H1_H1 ;  /* 0x3000001dff1e7230 */ /* 0x000fe40000004100 */
[----:B------:R-:W-:Y:S02]  /*2f50*/  HADD2.F32 R51, -RZ, R51.H0_H0 ;  /* 0x20000033ff337230 */ /* 0x000fe40000004100 */
[----:B------:R-:W-:-:S02]  /*2f60*/  HADD2.F32 R29, -RZ, R29.H0_H0 ;  /* 0x2000001dff1d7230 */ /* 0x000fc40000004100 */
[----:B------:R-:W-:Y:S02]  /*2f70*/  HADD2.F32 R50, -RZ, R50.H0_H0 ;  /* 0x20000032ff327230 */ /* 0x000fe40000004100 */
[CC--:B------:R-:W-:Y:S01]  /*2f80*/  FMUL.FTZ R110, R30.reuse, R51.reuse ;  /* 0x000000331e6e7220 */ /* 0x0c0fe20000410000 */
[----:B------:R-:W-:Y:S02]  /*2f90*/  HADD2.F32 R54, -RZ, R54.H0_H0 ;  /* 0x20000036ff367230 */ /* 0x000fe40000004100 */
[C---:B------:R-:W-:Y:S01]  /*2fa0*/  FMUL.FTZ R51, R29.reuse, R51 ;  /* 0x000000331d337220 */ /* 0x040fe20000410000 */
[--C-:B------:R-:W-:Y:S02]  /*2fb0*/  HADD2.F32 R49, -RZ, R31.reuse.H1_H1 ;  /* 0x3000001fff317230 */ /* 0x100fe40000004100 */
[-C--:B------:R-:W-:Y:S01]  /*2fc0*/  FFMA.FTZ R110, R29, R50.reuse, -R110 ;  /* 0x000000321d6e7223 */ /* 0x080fe2000001086e */
[----:B------:R-:W-:Y:S02]  /*2fd0*/  HADD2.F32 R31, -RZ, R31.H0_H0 ;  /* 0x2000001fff1f7230 */ /* 0x000fe40000004100 */
[----:B------:R-:W-:Y:S01]  /*2fe0*/  FFMA.FTZ R55, R30, R50, R51 ;  /* 0x000000321e377223 */ /* 0x000fe20000010033 */
[----:B------:R-:W-:-:S02]  /*2ff0*/  HADD2.F32 R52, -RZ, R52.H0_H0 ;  /* 0x20000034ff347230 */ /* 0x000fc40000004100 */
[-C--:B------:R-:W-:Y:S01]  /*3000*/  FMUL.FTZ R112, R49, R54.reuse ;  /* 0x0000003631707220 */ /* 0x080fe20000410000 */
[--C-:B------:R-:W-:Y:S02]  /*3010*/  HADD2.F32 R50, -RZ, R117.reuse.H0_H0 ;  /* 0x20000075ff327230 */ /* 0x100fe40000004100 */
[C---:B------:R-:W-:Y:S01]  /*3020*/  FMUL.FTZ R54, R31.reuse, R54 ;  /* 0x000000361f367220 */ /* 0x040fe20000410000 */
[----:B------:R-:W-:Y:S02]  /*3030*/  HADD2.F32 R51, -RZ, R117.H1_H1 ;  /* 0x30000075ff337230 */ /* 0x000fe40000004100 */
[-C--:B------:R-:W-:Y:S01]  /*3040*/  FFMA.FTZ R112, R31, R52.reuse, -R112 ;  /* 0x000000341f707223 */ /* 0x080fe20000010870 */
[----:B------:R-:W-:Y:S02]  /*3050*/  HADD2.F32 R29, -RZ, R28.H1_H1 ;  /* 0x3000001cff1d7230 */ /* 0x000fe40000004100 */
[----:B------:R-:W-:Y:S01]  /*3060*/  FFMA.FTZ R109, R49, R52, R54 ;  /* 0x00000034316d7223 */ /* 0x000fe20000010036 */
[----:B------:R-:W-:-:S02]  /*3070*/  HADD2.F32 R30, -RZ, R48.H1_H1 ;  /* 0x30000030ff1e7230 */ /* 0x000fc40000004100 */
[----:B------:R-:W-:Y:S02]  /*3080*/  HADD2.F32 R28, -RZ, R28.H0_H0 ;  /* 0x2000001cff1c7230 */ /* 0x000fe40000004100 */
[CC--:B------:R-:W-:Y:S01]  /*3090*/  FMUL.FTZ R53, R29.reuse, R50.reuse ;  /* 0x000000321d357220 */ /* 0x0c0fe20000410000 */
[----:B------:R-:W-:Y:S02]  /*30a0*/  HADD2.F32 R48, -RZ, R48.H0_H0 ;  /* 0x20000030ff307230 */ /* 0x000fe40000004100 */
[-C--:B------:R-:W-:Y:S01]  /*30b0*/  FMUL.FTZ R107, R30, R51.reuse ;  /* 0x000000331e6b7220 */ /* 0x080fe20000410000 */
[--C-:B------:R-:W-:Y:S02]  /*30c0*/  HADD2.F32 R31, -RZ, R115.reuse.H0_H0 ;  /* 0x20000073ff1f7230 */ /* 0x100fe40000004100 */
[----:B------:R-:W-:Y:S01]  /*30d0*/  FMUL.FTZ R50, R28, R50 ;  /* 0x000000321c327220 */ /* 0x000fe20000410000 */
[----:B------:R-:W-:Y:S02]  /*30e0*/  HADD2.F32 R49, -RZ, R115.H1_H1 ;  /* 0x30000073ff317230 */ /* 0x000fe40000004100 */
        /* <DEDUP_REMOVED lines=9> */
.L_x_645:
[----:B------:R-:W-:Y:S05]  /*3180*/  BSYNC B2 ;  /* 0x0000000000027941 */ /* 0x000fea0003800000 */
.L_x_644:
[----:B--2---:R2:W-:Y:S02]  /*3190*/  STG.E.128 desc[UR40][R42.64+0x40], R28 ;  /* 0x0000401c2a007986 */ /* 0x0045e4000c101d28 */
.L_x_639:
[----:B------:R-:W-:Y:S05]  /*31a0*/  BSYNC B1 ;  /* 0x0000000000017941 */ /* 0x000fea0003800000 */
.L_x_638:
[----:B------:R-:W-:Y:S05]  /*31b0*/  @P5 BRA `(.L_x_646) ;  /* 0x0000001c00005947 */ /* 0x000fea0003800000 */
[----:B------:R-:W-:Y:S04]  /*31c0*/  BSSY B1, `(.L_x_647) ;  /* 0x0000031000017945 */ /* 0x000fe80003800000 */
[----:B------:R-:W-:Y:S05]  /*31d0*/  @P1 BRA `(.L_x_648) ;  /* 0x0000000000bc1947 */ /* 0x000fea0003800000 */
[----:B-12---:R1:W2:Y:S01]  /*31e0*/  LDS.128 R28, [R106+0x2000] ;  /* 0x002000006a1c7984 */ /* 0x0062a20000000c00 */
[----:B------:R-:W-:Y:S01]  /*31f0*/  ISETP.GE.AND P4, PT, R22, R105, PT ;  /* 0x000000691600720c */ /* 0x000fe20003f86270 */
[----:B------:R-:W-:-:S12]  /*3200*/  BSSY B2, `(.L_x_649) ;  /* 0x000002b000027945 */ /* 0x000fd80003800000 */
[----:B-1----:R-:W-:Y:S05]  /*3210*/  @P4 BRA `(.L_x_650) ;  /* 0x0000000000a44947 */ /* 0x002fea0003800000 */
[--C-:B------:R-:W-:Y:S01]  /*3220*/  SHF.R.U64 R44, R44, 0x10, R45.reuse ;  /* 0x000000102c2c7819 */ /* 0x100fe2000000122d */
[--C-:B--2---:R-:W-:Y:S01]  /*3230*/  HADD2.F32 R43, -RZ, R31.reuse.H1_H1 ;  /* 0x3000001fff2b7230 */ /* 0x104fe20000004100 */
[----:B------:R-:W-:Y:S01]  /*3240*/  SHF.R.U32.HI R49, RZ, 0x10, R45 ;  /* 0x00000010ff317819 */ /* 0x000fe2000001162d */
[----:B------:R-:W-:Y:S01]  /*3250*/  HADD2.F32 R31, -RZ, R31.H0_H0 ;  /* 0x2000001fff1f7230 */ /* 0x000fe20000004100 */
[--C-:B------:R-:W-:Y:S01]  /*3260*/  SHF.R.U64 R45, R46, 0x10, R47.reuse ;  /* 0x000000102e2d7819 */ /* 0x100fe2000000122f */
[----:B------:R-:W-:Y:S01]  /*3270*/  HADD2.F32 R44, -RZ, R44.H0_H0 ;  /* 0x2000002cff2c7230 */ /* 0x000fe20000004100 */
[----:B------:R-:W-:Y:S01]  /*3280*/  SHF.R.U32.HI R48, RZ, 0x10, R47 ;  /* 0x00000010ff307819 */ /* 0x000fe2000001162f */
[----:B------:R-:W-:Y:S01]  /*3290*/  HADD2.F32 R46, -RZ, R49.H0_H0 ;  /* 0x20000031ff2e7230 */ /* 0x000fe20000004100 */
[----:B------:R-:W-:Y:S01]  /*32a0*/  MOV R42, R30 ;  /* 0x0000001e002a7202 */ /* 0x000fe20000000f00 */
[----:B------:R-:W-:Y:S02]  /*32b0*/  HADD2.F32 R45, -RZ, R45.H0_H0 ;  /* 0x2000002dff2d7230 */ /* 0x000fe40000004100 */
[----:B------:R-:W-:-:S02]  /*32c0*/  HADD2.F32 R30, -RZ, R29.H1_H1 ;  /* 0x3000001dff1e7230 */ /* 0x000fc40000004100 */
[----:B------:R-:W-:Y:S02]  /*32d0*/  HADD2.F32 R48, -RZ, R48.H0_H0 ;  /* 0x20000030ff307230 */ /* 0x000fe40000004100 */
[----:B------:R-:W-:Y:S02]  /*32e0*/  HADD2.F32 R29, -RZ, R29.H0_H0 ;  /* 0x2000001dff1d7230 */ /* 0x000fe40000004100 */
[-C--:B------:R-:W-:Y:S01]  /*32f0*/  FMUL.FTZ R50, R30, R45.reuse ;  /* 0x0000002d1e327220 */ /* 0x080fe20000410000 */
[-C--:B------:R-:W-:Y:S01]  /*3300*/  FMUL.FTZ R52, R43, R48.reuse ;  /* 0x000000302b347220 */ /* 0x080fe20000410000 */
[----:B------:R-:W-:Y:S01]  /*3310*/  FMUL.FTZ R48, R31, R48 ;  /* 0x000000301f307220 */ /* 0x000fe20000410000 */
[C---:B------:R-:W-:Y:S01]  /*3320*/  FMUL.FTZ R45, R29.reuse, R45 ;  /* 0x0000002d1d2d7220 */ /* 0x040fe20000410000 */
[----:B------:R-:W-:Y:S01]  /*3330*/  FFMA.FTZ R50, R29, R44, -R50 ;  /* 0x0000002c1d327223 */ /* 0x000fe20000010832 */
[----:B------:R-:W-:Y:S01]  /*3340*/  FFMA.FTZ R52, R31, R46, -R52 ;  /* 0x0000002e1f347223 */ /* 0x000fe20000010834 */
[----:B------:R-:W-:-:S02]  /*3350*/  HADD2.F32 R31, -RZ, R103.H1_H1 ;  /* 0x30000067ff1f7230 */ /* 0x000fc40000004100 */
[----:B------:R-:W-:Y:S01]  /*3360*/  FFMA.FTZ R49, R30, R44, R45 ;  /* 0x0000002c1e317223 */ /* 0x000fe2000001002d */
[----:B------:R-:W-:Y:S02]  /*3370*/  HADD2.F32 R45, -RZ, R102.H1_H1 ;  /* 0x30000066ff2d7230 */ /* 0x000fe40000004100 */
[----:B------:R-:W-:Y:S01]  /*3380*/  FFMA.FTZ R53, R43, R46, R48 ;  /* 0x0000002e2b357223 */ /* 0x000fe20000010030 */
[----:B------:R-:W-:Y:S02]  /*3390*/  HADD2.F32 R29, -RZ, R28.H1_H1 ;  /* 0x3000001cff1d7230 */ /* 0x000fe40000004100 */
[----:B------:R-:W-:Y:S02]  /*33a0*/  HADD2.F32 R30, -RZ, R42.H1_H1 ;  /* 0x3000002aff1e7230 */ /* 0x000fe40000004100 */
[----:B------:R-:W-:Y:S02]  /*33b0*/  HADD2.F32 R103, -RZ, R103.H0_H0 ;  /* 0x20000067ff677230 */ /* 0x000fe40000004100 */
[----:B------:R-:W-:-:S02]  /*33c0*/  HADD2.F32 R28, -RZ, R28.H0_H0 ;  /* 0x2000001cff1c7230 */ /* 0x000fc40000004100 */
[----:B------:R-:W-:Y:S01]  /*33d0*/  FMUL.FTZ R51, R30, R45 ;  /* 0x0000002d1e337220 */ /* 0x000fe20000410000 */
[----:B------:R-:W-:Y:S02]  /*33e0*/  HADD2.F32 R42, -RZ, R42.H0_H0 ;  /* 0x2000002aff2a7230 */ /* 0x000fe40000004100 */
[CC--:B------:R-:W-:Y:S01]  /*33f0*/  FMUL.FTZ R47, R29.reuse, R103.reuse ;  /* 0x000000671d2f7220 */ /* 0x0c0fe20000410000 */
[----:B------:R-:W-:Y:S02]  /*3400*/  HADD2.F32 R43, -RZ, R102.H0_H0 ;  /* 0x20000066ff2b7230 */ /* 0x000fe40000004100 */
[----:B------:R-:W-:Y:S01]  /*3410*/  FMUL.FTZ R44, R28, R103 ;  /* 0x000000671c2c7220 */ /* 0x000fe20000410000 */
[----:B------:R-:W-:Y:S01]  /*3420*/  FMUL.FTZ R45, R42, R45 ;  /* 0x0000002d2a2d7220 */ /* 0x000fe20000410000 */
[-C--:B------:R-:W-:Y:S02]  /*3430*/  FFMA.FTZ R47, R28, R31.reuse, -R47 ;  /* 0x0000001f1c2f7223 */ /* 0x080fe4000001082f */
[----:B------:R-:W-:Y:S01]  /*3440*/  FFMA.FTZ R44, R29, R31, R44 ;  /* 0x0000001f1d2c7223 */ /* 0x000fe2000001002c */
[-C--:B------:R-:W-:Y:S01]  /*3450*/  FFMA.FTZ R51, R42, R43.reuse, -R51 ;  /* 0x0000002b2a337223 */ /* 0x080fe20000010833 */
[----:B------:R-:W-:Y:S01]  /*3460*/  FFMA.FTZ R30, R30, R43, R45 ;  /* 0x0000002b1e1e7223 */ /* 0x000fe2000001002d */
[----:B------:R-:W-:-:S02]  /*3470*/  F2FP.F16.F32.PACK_AB R29, R49, R50 ;  /* 0x00000032311d723e */ /* 0x000fc400000000ff */
[----:B------:R-:W-:Y:S02]  /*3480*/  F2FP.F16.F32.PACK_AB R31, R53, R52 ;  /* 0x00000034351f723e */ /* 0x000fe400000000ff */
[----:B------:R-:W-:Y:S02]  /*3490*/  F2FP.F16.F32.PACK_AB R28, R44, R47 ;  /* 0x0000002f2c1c723e */ /* 0x000fe400000000ff */
[----:B------:R-:W-:-:S07]  /*34a0*/  F2FP.F16.F32.PACK_AB R30, R30, R51 ;  /* 0x000000331e1e723e */ /* 0x000fce00000000ff */
.L_x_650:
[----:B------:R-:W-:Y:S05]  /*34b0*/  BSYNC B2 ;  /* 0x0000000000027941 */ /* 0x000fea0003800000 */
.L_x_649:
[----:B--2---:R3:W-:Y:S02]  /*34c0*/  STG.E.128 desc[UR40][R40.64], R28 ;  /* 0x0000001c28007986 */ /* 0x0047e4000c101d28 */
.L_x_648:
[----:B------:R-:W-:Y:S05]  /*34d0*/  BSYNC B1 ;  /* 0x0000000000017941 */ /* 0x000fea0003800000 */
.L_x_647:
[----:B------:R-:W-:Y:S05]  /*34e0*/  @P2 BRA `(.L_x_646) ;  /* 0x0000001800342947 */ /* 0x000fea0003800000 */
[----:B-123--:R1:W2:Y:S01]  /*34f0*/  LDS.128 R28, [R104+0x2000] ;  /* 0x00200000681c7984 */ /* 0x00e2a20000000c00 */
        /* <DEDUP_REMOVED lines=44> */
.L_x_652:
[----:B------:R-:W-:Y:S05]  /*37c0*/  BSYNC B1 ;  /* 0x0000000000017941 */ /* 0x000fea0003800000 */
.L_x_651:
[----:B--2---:R1:W-:Y:S01]  /*37d0*/  STG.E.128 desc[UR40][R40.64+0x40], R28 ;  /* 0x0000401c28007986 */ /* 0x0043e2000c101d28 */
[----:B------:R-:W-:Y:S05]  /*37e0*/  BRA `(.L_x_646) ;  /* 0x0000001400747947 */ /* 0x000fea0003800000 */
.L_x_630:
[----:B------:R-:W-:Y:S02]  /*37f0*/  ISETP.GE.AND P3, PT, R217, R99, PT ;  /* 0x00000063d900720c */ /* 0x000fe40003f66270 */
[----:B------:R-:W-:Y:S02]  /*3800*/  CS2R R34, SRZ ;  /* 0x0000000000227805 */ /* 0x000fe4000001ff00 */
[----:B------:R-:W-:Y:S02]  /*3810*/  CS2R R32, SRZ ;  /* 0x0000000000207805 */ /* 0x000fe4000001ff00 */
[----:B------:R-:W-:-:S13]  /*3820*/  ISETP.GE.OR P3, PT, R16, R105, P3 ;  /* 0x000000691000720c */ /* 0x000fda0001f66670 */
[----:B------:R-:W-:Y:S01]  /*3830*/  @!P3 IADD3 R40, P4, P5, R36, R28, R73 ;  /* 0x0000001c2428b210 */ /* 0x000fe20007d9e049 */
[----:B------:R-:W0:Y:S03]  /*3840*/  @!P3 LDC.64 R50, c[0x0][0x3e8] ;  /* 0x0000fa00ff32bb82 */ /* 0x000e260000000a00 */
[----:B------:R-:W-:Y:S02]  /*3850*/  @!P3 IADD3.X R41, R87, R97, R72, P4, P5 ;  /* 0x000000615729b210 */ /* 0x000fe400027ea448 */
[----:B------:R-:W-:-:S03]  /*3860*/  @!P3 IADD3 R44, P4, P5, R12, R30, R70 ;  /* 0x0000001e0c2cb210 */ /* 0x000fc60007d9e046 */
[----:B------:R-:W1:Y:S01]  /*3870*/  @!P3 LDC.64 R48, c[0x0][0x400] ;  /* 0x00010000ff30bb82 */ /* 0x000e620000000a00 */
[----:B------:R-:W-:Y:S02]  /*3880*/  @!P3 IADD3.X R45, R85, R108, R69, P4, P5 ;  /* 0x0000006c552db210 */ /* 0x000fe400027ea445 */
[----:B------:R-:W-:-:S04]  /*3890*/  ISETP.GE.AND P4, PT, R19, R99, PT ;  /* 0x000000631300720c */ /* 0x000fc80003f86270 */
[----:B------:R-:W-:-:S13]  /*38a0*/  ISETP.GE.OR P4, PT, R16, R105, P4 ;  /* 0x000000691000720c */ /* 0x000fda0002786670 */
[----:B------:R-:W2:Y:S01]  /*38b0*/  @!P4 LDC.64 R52, c[0x0][0x3e8] ;  /* 0x0000fa00ff34cb82 */ /* 0x000ea20000000a00 */
[----:B------:R-:W-:-:S05]  /*38c0*/  @!P4 IADD3 R28, P5, R36, R28, RZ ;  /* 0x0000001c241cc210 */ /* 0x000fca0007fbe0ff */
[----:B------:R-:W-:Y:S02]  /*38d0*/  @!P4 IMAD.X R29, R97, 0x1, R87, P5 ;  /* 0x00000001611dc824 */ /* 0x000fe400028e0657 */
[----:B------:R-:W3:Y:S01]  /*38e0*/  @!P4 LDC.64 R54, c[0x0][0x400] ;  /* 0x00010000ff36cb82 */ /* 0x000ee20000000a00 */
[----:B--2---:R-:W-:-:S04]  /*38f0*/  @!P4 LEA R52, P5, R28, R52, 0x1 ;  /* 0x000000341c34c211 */ /* 0x004fc800078a08ff */
[----:B------:R-:W-:Y:S02]  /*3900*/  @!P4 LEA.HI.X R53, R28, R53, R29, 0x1, P5 ;  /* 0x000000351c35c211 */ /* 0x000fe400028f0c1d */
[----:B------:R-:W-:-:S05]  /*3910*/  @!P4 IADD3 R30, P5, R12, R30, RZ ;  /* 0x0000001e0c1ec210 */ /* 0x000fca0007fbe0ff */
[----:B------:R-:W-:Y:S01]  /*3920*/  @!P4 IMAD.X R28, R108, 0x1, R85, P5 ;  /* 0x000000016c1cc824 */ /* 0x000fe200028e0655 */
[----:B---3--:R-:W-:-:S04]  /*3930*/  @!P4 LEA R54, P5, R30, R54, 0x1 ;  /* 0x000000361e36c211 */ /* 0x008fc800078a08ff */
[----:B------:R-:W-:Y:S02]  /*3940*/  @!P4 LEA.HI.X R55, R30, R55, R28, 0x1, P5 ;  /* 0x000000371e37c211 */ /* 0x000fe400028f0c1c */
[----:B------:R-:W-:Y:S02]  /*3950*/  CS2R R30, SRZ ;  /* 0x00000000001e7805 */ /* 0x000fe4000001ff00 */
[----:B------:R-:W-:Y:S01]  /*3960*/  CS2R R28, SRZ ;  /* 0x00000000001c7805 */ /* 0x000fe2000001ff00 */
[----:B------:R-:W2:Y:S05]  /*3970*/  @!P4 LDG.E.128 R32, desc[UR40][R54.64] ;  /* 0x000000283620c981 */ /* 0x000eaa000c1e1d00 */
[----:B------:R-:W3:Y:S01]  /*3980*/  @!P4 LDG.E.128 R28, desc[UR40][R52.64] ;  /* 0x00000028341cc981 */ /* 0x000ee2000c1e1d00 */
[----:B0-----:R-:W-:-:S02]  /*3990*/  @!P3 LEA R50, P4, R40, R50, 0x1 ;  /* 0x000000322832b211 */ /* 0x001fc400078808ff */
[----:B------:R-:W-:Y:S02]  /*39a0*/  CS2R R42, SRZ ;  /* 0x00000000002a7805 */ /* 0x000fe4000001ff00 */
[----:B------:R-:W-:Y:S02]  /*39b0*/  @!P3 LEA.HI.X R51, R40, R51, R41, 0x1, P4 ;  /* 0x000000332833b211 */ /* 0x000fe400020f0c29 */
[----:B------:R-:W-:Y:S02]  /*39c0*/  CS2R R40, SRZ ;  /* 0x0000000000287805 */ /* 0x000fe4000001ff00 */
[C---:B-1----:R-:W-:Y:S02]  /*39d0*/  @!P3 LEA R48, P4, R44.reuse, R48, 0x1 ;  /* 0x000000302c30b211 */ /* 0x042fe400078808ff */
[----:B------:R-:W-:Y:S02]  /*39e0*/  CS2R R46, SRZ ;  /* 0x00000000002e7805 */ /* 0x000fe4000001ff00 */
[----:B------:R-:W-:Y:S01]  /*39f0*/  @!P3 LEA.HI.X R49, R44, R49, R45, 0x1, P4 ;  /* 0x000000312c31b211 */ /* 0x000fe200020f0c2d */
[----:B------:R2:W4:Y:S01]  /*3a00*/  @!P3 LDG.E.128 R40, desc[UR40][R50.64] ;  /* 0x000000283228b981 */ /* 0x000522000c1e1d00 */
[----:B------:R-:W-:-:S06]  /*3a10*/  CS2R R44, SRZ ;  /* 0x00000000002c7805 */ /* 0x000fcc000001ff00 */
[----:B------:R0:W5:Y:S01]  /*3a20*/  @!P3 LDG.E.128 R44, desc[UR40][R48.64] ;  /* 0x00000028302cb981 */ /* 0x000162000c1e1d00 */
[----:B------:R-:W-:Y:S02]  /*3a30*/  ISETP.NE.AND P3, PT, R203, 0x3, PT ;  /* 0x00000003cb00780c */ /* 0x000fe40003f65270 */
[----:B------:R-:W-:Y:S01]  /*3a40*/  ISETP.GE.AND P4, PT, R16, R105, PT ;  /* 0x000000691000720c */ /* 0x000fe20003f86270 */
[----:B--2---:R-:W-:Y:S02]  /*3a50*/  IMAD.MOV.U32 R50, RZ, RZ, R34 ;  /* 0x000000ffff327224 */ /* 0x004fe400078e0022 */
[----:B---3--:R-:W-:Y:S02]  /*3a60*/  IMAD.MOV.U32 R52, RZ, RZ, R30 ;  /* 0x000000ffff347224 */ /* 0x008fe400078e001e */
[----:B------:R-:W-:Y:S02]  /*3a70*/  IMAD.MOV.U32 R53, RZ, RZ, R31 ;  /* 0x000000ffff357224 */ /* 0x000fe400078e001f */
[----:B------:R-:W-:-:S02]  /*3a80*/  IMAD.MOV.U32 R54, RZ, RZ, R28 ;  /* 0x000000ffff367224 */ /* 0x000fc400078e001c */
[----:B------:R-:W-:Y:S01]  /*3a90*/  IMAD.MOV.U32 R55, RZ, RZ, R29 ;  /* 0x000000ffff377224 */ /* 0x000fe200078e001d */
[----:B------:R-:W-:Y:S01]  /*3aa0*/  PRMT R119, R52, 0x7610, R119 ;  /* 0x0000761034777816 */ /* 0x000fe20000000077 */
[----:B0-----:R-:W-:Y:S01]  /*3ab0*/  IMAD.MOV.U32 R49, RZ, RZ, R32 ;  /* 0x000000ffff317224 */ /* 0x001fe200078e0020 */
[----:B------:R-:W-:Y:S01]  /*3ac0*/  PRMT R125, R53, 0x7610, R125 ;  /* 0x00007610357d7816 */ /* 0x000fe2000000007d */
[----:B------:R-:W-:Y:S01]  /*3ad0*/  IMAD.MOV.U32 R51, RZ, RZ, R33 ;  /* 0x000000ffff337224 */ /* 0x000fe200078e0021 */
[----:B------:R-:W-:Y:S02]  /*3ae0*/  PRMT R131, R54, 0x7610, R131 ;  /* 0x0000761036837816 */ /* 0x000fe40000000083 */
[----:B------:R-:W-:Y:S02]  /*3af0*/  PRMT R121, R55, 0x7610, R121 ;  /* 0x0000761037797816 */ /* 0x000fe40000000079 */
[----:B------:R-:W-:Y:S02]  /*3b00*/  MOV R48, R35 ;  /* 0x0000002300307202 */ /* 0x000fe40000000f00 */
[----:B------:R-:W-:Y:S01]  /*3b10*/  PRMT R119, R119, 0x5410, R50 ;  /* 0x0000541077777816 */ /* 0x000fe20000000032 */
[----:B----4-:R-:W-:Y:S01]  /*3b20*/  IMAD.MOV.U32 R50, RZ, RZ, R40 ;  /* 0x000000ffff327224 */ /* 0x010fe200078e0028 */
[----:B------:R-:W-:Y:S01]  /*3b30*/  PRMT R125, R125, 0x5410, R48 ;  /* 0x000054107d7d7816 */ /* 0x000fe20000000030 */
[----:B------:R-:W-:Y:S01]  /*3b40*/  IMAD.MOV.U32 R48, RZ, RZ, R42 ;  /* 0x000000ffff307224 */ /* 0x000fe200078e002a */
[----:B------:R-:W-:Y:S01]  /*3b50*/  PRMT R131, R131, 0x5410, R49 ;  /* 0x0000541083837816 */ /* 0x000fe20000000031 */
[----:B------:R-:W-:Y:S01]  /*3b60*/  IMAD.MOV.U32 R49, RZ, RZ, R43 ;  /* 0x000000ffff317224 */ /* 0x000fe200078e002b */
[----:B------:R-:W-:Y:S01]  /*3b70*/  PRMT R121, R121, 0x5410, R51 ;  /* 0x0000541079797816 */ /* 0x000fe20000000033 */
[----:B------:R-:W-:-:S03]  /*3b80*/  IMAD.MOV.U32 R51, RZ, RZ, R41 ;  /* 0x000000ffff337224 */ /* 0x000fc600078e0029 */
[----:B------:R-:W-:Y:S01]  /*3b90*/  PRMT R115, R48, 0x5410, R49 ;  /* 0x0000541030737816 */ /* 0x000fe20000000031 */
[----:B-----5:R-:W-:Y:S01]  /*3ba0*/  IMAD.MOV.U32 R48, RZ, RZ, R46 ;  /* 0x000000ffff307224 */ /* 0x020fe200078e002e */
[----:B------:R-:W-:Y:S01]  /*3bb0*/  PRMT R116, R50, 0x5410, R51 ;  /* 0x0000541032747816 */ /* 0x000fe20000000033 */
[----:B------:R-:W-:Y:S01]  /*3bc0*/  IMAD.MOV.U32 R49, RZ, RZ, R47 ;  /* 0x000000ffff317224 */ /* 0x000fe200078e002f */
[----:B------:R-:W-:Y:S01]  /*3bd0*/  MOV R50, R44 ;  /* 0x0000002c00327202 */ /* 0x000fe20000000f00 */
[----:B------:R-:W-:-:S03]  /*3be0*/  IMAD.MOV.U32 R51, RZ, RZ, R45 ;  /* 0x000000ffff337224 */ /* 0x000fc600078e002d */
[----:B------:R-:W-:Y:S02]  /*3bf0*/  PRMT R117, R48, 0x5410, R49 ;  /* 0x0000541030757816 */ /* 0x000fe40000000031 */
[----:B------:R-:W-:Y:S01]  /*3c00*/  PRMT R118, R50, 0x5410, R51 ;  /* 0x0000541032767816 */ /* 0x000fe20000000033 */
[----:B------:R-:W-:Y:S06]  /*3c10*/  @!P3 BRA `(.L_x_653) ;  /* 0x000000000004b947 */ /* 0x000fec0003800000 */
[----:B------:R-:W-:Y:S01]  /*3c20*/  BPT.TRAP 0x1 ;  /* 0x000000040000795c */ /* 0x000fe20000300000 */
.L_x_653:
[----:B------:R-:W-:Y:S01]  /*3c30*/  IMAD R97, R2, 0x8, R18 ;  /* 0x0000000802617824 */ /* 0x000fe200078e0212 */
[----:B------:R-:W-:Y:S01]  /*3c40*/  SHF.L.U32 R108, R201, 0x1f, RZ ;  /* 0x0000001fc96c7819 */ /* 0x000fe200000006ff */
[----:B------:R-:W0:Y:S01]  /*3c50*/  LDC R109, c[0x0][0x2f4] ;  /* 0x0000bd00ff6d7b82 */ /* 0x000e220000000800 */
[----:B------:R-:W-:Y:S01]  /*3c60*/  BSSY B1, `(.L_x_654) ;  /* 0x0000006000017945 */ /* 0x000fe20003800000 */
[----:B------:R-:W-:Y:S01]  /*3c70*/  IMAD.MOV.U32 R103, RZ, RZ, R107 ;  /* 0x000000ffff677224 */ /* 0x000fe200078e006b */
[----:B------:R-:W1:Y:S05]  /*3c80*/  SYNCS.PHASECHK.TRANS64.TRYWAIT P5, [R97+URZ+0x22890], R108 ;  /* 0x0228906c610075a7 */ /* 0x000e6a00080a017f */
[----:B------:R-:W2:Y:S01]  /*3c90*/  LDC.64 R104, c[0x0][0x300] ;  /* 0x0000c000ff687b82 */ /* 0x000ea20000000a00 */
[----:B0-----:R-:W-:Y:S01]  /*3ca0*/  IMAD.IADD R111, R109, 0x1, -R78 ;  /* 0x000000016d6f7824 */ /* 0x001fe200078e0a4e */
[----:B-1----:R-:W-:Y:S06]  /*3cb0*/  @!P5 BRA `(.L_x_655) ;  /* 0x0000013400c0d947 */ /* 0x002fec0003800000 */
.L_x_914:
[----:B------:R-:W-:Y:S05]  /*3cc0*/  BSYNC B1 ;  /* 0x0000000000017941 */ /* 0x000fea0003800000 */
.L_x_654:
[----:B------:R-:W-:Y:S01]  /*3cd0*/  ISETP.GE.OR P5, PT, R19, R99, P1 ;  /* 0x000000631300720c */ /* 0x000fe20000fa6670 */
[----:B------:R-:W-:-:S12]  /*3ce0*/  BSSY B1, `(.L_x_656) ;  /* 0x0000078000017945 */ /* 0x000fd80003800000 */
[----:B------:R-:W-:Y:S05]  /*3cf0*/  @P5 BRA `(.L_x_657) ;  /* 0x0000000400d85947 */ /* 0x000fea0003800000 */
[-C--:B--2---:R-:W-:Y:S01]  /*3d00*/  IMAD R48, R220, R104.reuse, RZ ;  /* 0x00000068dc307224 */ /* 0x084fe200078e02ff */
[----:B------:R-:W-:Y:S01]  /*3d10*/  BSSY B2, `(.L_x_658) ;  /* 0x0000068000027945 */ /* 0x000fe20003800000 */
[----:B------:R-:W-:-:S04]  /*3d20*/  IMAD.WIDE.U32 R106, R19, R104, R102 ;  /* 0x00000068136a7225 */ /* 0x000fc800078e0066 */
[----:B------:R-:W-:Y:S01]  /*3d30*/  IMAD R49, R19, R105, R48 ;  /* 0x0000006913317224 */ /* 0x000fe200078e0230 */
[----:B------:R-:W-:Y:S02]  /*3d40*/  SEL R48, R78, R111, !P0 ;  /* 0x0000006f4e307207 */ /* 0x000fe40004000000 */
[----:B------:R-:W-:Y:S01]  /*3d50*/  IADD3 R110, P5, P6, R4, R106, R90 ;  /* 0x0000006a046e7210 */ /* 0x000fe20007ebe05a */
[----:B------:R-:W-:Y:S01]  /*3d60*/  IMAD.IADD R114, R49, 0x1, R107 ;  /* 0x0000000131727824 */ /* 0x000fe200078e026b */
[----:B------:R-:W-:-:S04]  /*3d70*/  SHF.R.S32.HI R49, RZ, 0x1f, R48 ;  /* 0x0000001fff317819 */ /* 0x000fc80000011430 */
[----:B------:R-:W-:Y:S02]  /*3d80*/  LEA.HI R49, R49, R48, RZ, 0x4 ;  /* 0x0000003031317211 */ /* 0x000fe400078f20ff */
[----:B------:R-:W-:Y:S02]  /*3d90*/  IADD3.X R112, R3, R114, R91, P5, P6 ;  /* 0x0000007203707210 */ /* 0x000fe40002fec45b */
[----:B------:R-:W-:-:S05]  /*3da0*/  LEA.HI.SX32 R49, R49, R88, 0x1c ;  /* 0x0000005831317211 */ /* 0x000fca00078fe2ff */
[----:B------:R-:W-:-:S05]  /*3db0*/  IMAD.SHL.U32 R113, R49, 0x8, RZ ;  /* 0x0000000831717824 */ /* 0x000fca00078e00ff */
[----:B------:R-:W-:-:S04]  /*3dc0*/  LOP3.LUT R49, R71, 0x38, R113, 0xf8, !PT ;  /* 0x0000003847317812 */ /* 0x000fc800078ef871 */
[----:B------:R-:W-:Y:S01]  /*3dd0*/  LOP3.LUT R48, R49, R74, RZ, 0x3c, !PT ;  /* 0x0000004a31307212 */ /* 0x000fe200078e3cff */
[----:B------:R-:W-:-:S04]  /*3de0*/  IMAD R49, R2, 0x1800, R92 ;  /* 0x0000180002317824 */ /* 0x000fc800078e025c */
[----:B------:R-:W-:Y:S02]  /*3df0*/  IMAD R51, R207, 0x200, R48 ;  /* 0x00000200cf337824 */ /* 0x000fe400078e0230 */
[----:B------:R-:W-:Y:S02]  /*3e00*/  IMAD R49, R49, 0x2, R18 ;  /* 0x0000000231317824 */ /* 0x000fe400078e0212 */
[----:B------:R-:W-:-:S05]  /*3e10*/  IMAD R51, R2, 0x1800, R51 ;  /* 0x0000180002337824 */ /* 0x000fca00078e0233 */
[----:B------:R-:W-:Y:S02]  /*3e20*/  LEA R52, R51, R18, 0x1 ;  /* 0x0000001233347211 */ /* 0x000fe400078e08ff */
[----:B------:R-:W1:Y:S04]  /*3e30*/  LDS.128 R48, [R49+0x1c400] ;  /* 0x01c4000031307984 */ /* 0x000e680000000c00 */
[----:B------:R-:W2:Y:S01]  /*3e40*/  LDS.128 R52, [R52+0x1c400] ;  /* 0x01c4000034347984 */ /* 0x000ea20000000c00 */
[----:B------:R-:W-:Y:S05]  /*3e50*/  @P4 BRA `(.L_x_659) ;  /* 0x00000004004c4947 */ /* 0x000fea0003800000 */
[--C-:B------:R-:W-:Y:S02]  /*3e60*/  SHF.R.U64 R129, R32, 0x10, R33.reuse ;  /* 0x0000001020817819 */ /* 0x100fe40000001221 */
[----:B------:R-:W-:Y:S01]  /*3e70*/  SHF.R.U32.HI R32, RZ, 0x10, R33 ;  /* 0x00000010ff207819 */ /* 0x000fe20000011621 */
[----:B------:R-:W-:Y:S01]  /*3e80*/  HADD2.F32 R33, -RZ, R121.H1_H1 ;  /* 0x30000079ff217230 */ /* 0x000fe20000004100 */
[--C-:B------:R-:W-:Y:S02]  /*3e90*/  SHF.R.U64 R130, R28, 0x10, R29.reuse ;  /* 0x000000101c827819 */ /* 0x100fe4000000121d */
[----:B------:R-:W-:Y:S01]  /*3ea0*/  SHF.R.U32.HI R120, RZ, 0x10, R29 ;  /* 0x00000010ff787819 */ /* 0x000fe2000001161d */
[----:B-1----:R-:W-:Y:S01]  /*3eb0*/  HADD2.F32 R29, -RZ, R49.H0_H0 ;  /* 0x20000031ff1d7230 */ /* 0x002fe20000004100 */
[----:B------:R-:W-:Y:S01]  /*3ec0*/  SHF.R.U64 R28, R30, 0x10, R31 ;  /* 0x000000101e1c7819 */ /* 0x000fe2000000121f */
[--C-:B--2---:R-:W-:Y:S01]  /*3ed0*/  HADD2.F32 R30, -RZ, R53.reuse.H0_H0 ;  /* 0x20000035ff1e7230 */ /* 0x104fe20000004100 */
[----:B------:R-:W-:Y:S01]  /*3ee0*/  SHF.R.U64 R128, R34, 0x10, R35 ;  /* 0x0000001022807819 */ /* 0x000fe20000001223 */
[----:B------:R-:W-:Y:S01]  /*3ef0*/  HADD2.F32 R53, -RZ, R53.H1_H1 ;  /* 0x30000035ff357230 */ /* 0x000fe20000004100 */
[----:B------:R-:W-:Y:S01]  /*3f00*/  SHF.R.U32.HI R124, RZ, 0x10, R31 ;  /* 0x00000010ff7c7819 */ /* 0x000fe2000001161f */
[----:B------:R-:W-:Y:S01]  /*3f10*/  HADD2.F32 R34, -RZ, R32.H0_H0 ;  /* 0x20000020ff227230 */ /* 0x000fe20000004100 */
[----:B------:R-:W-:Y:S01]  /*3f20*/  SHF.R.U32.HI R35, RZ, 0x10, R35 ;  /* 0x00000010ff237819 */ /* 0x000fe20000011623 */
[----:B------:R-:W-:-:S02]  /*3f30*/  HADD2.F32 R49, -RZ, R49.H1_H1 ;  /* 0x30000031ff317230 */ /* 0x000fc40000004100 */
[----:B------:R-:W-:Y:S02]  /*3f40*/  HADD2.F32 R32, -RZ, R120.H0_H0 ;  /* 0x20000078ff207230 */ /* 0x000fe40000004100 */
[CC--:B------:R-:W-:Y:S01]  /*3f50*/  FMUL.FTZ R120, R30.reuse, R33.reuse ;  /* 0x000000211e787220 */ /* 0x0c0fe20000410000 */
[----:B------:R-:W-:Y:S02]  /*3f60*/  HADD2.F32 R31, -RZ, R121.H0_H0 ;  /* 0x20000079ff1f7230 */ /* 0x000fe40000004100 */
[----:B------:R-:W-:Y:S01]  /*3f70*/  FMUL.FTZ R33, R29, R33 ;  /* 0x000000211d217220 */ /* 0x000fe20000410000 */
[-C--:B------:R-:W-:Y:S01]  /*3f80*/  FMUL.FTZ R122, R53, R34.reuse ;  /* 0x00000022357a7220 */ /* 0x080fe20000410000 */
[C---:B------:R-:W-:Y:S02]  /*3f90*/  FMUL.FTZ R34, R49.reuse, R34 ;  /* 0x0000002231227220 */ /* 0x040fe40000410000 */
[-C--:B------:R-:W-:Y:S01]  /*3fa0*/  FFMA.FTZ R121, R30, R31.reuse, R33 ;  /* 0x0000001f1e797223 */ /* 0x080fe20000010021 */
[-C--:B------:R-:W-:Y:S01]  /*3fb0*/  FFMA.FTZ R123, R49, R32.reuse, -R122 ;  /* 0x00000020317b7223 */ /* 0x080fe2000001087a */
[----:B------:R-:W-:Y:S01]  /*3fc0*/  FFMA.FTZ R120, R29, R31, -R120 ;  /* 0x0000001f1d787223 */ /* 0x000fe20000010878 */
[----:B------:R-:W-:Y:S01]  /*3fd0*/  FFMA.FTZ R122, R53, R32, R34 ;  /* 0x00000020357a7223 */ /* 0x000fe20000010022 */
[----:B------:R-:W-:-:S02]  /*3fe0*/  HADD2.F32 R33, -RZ, R125.H1_H1 ;  /* 0x3000007dff217230 */ /* 0x000fc40000004100 */
[--C-:B------:R-:W-:Y:S01]  /*3ff0*/  HADD2.F32 R30, -RZ, R55.reuse.H0_H0 ;  /* 0x20000037ff1e7230 */ /* 0x100fe20000004100 */
[----:B------:R-:W-:Y:S01]  /*4000*/  F2FP.F16.F32.PACK_AB R120, R123, R120 ;  /* 0x000000787b78723e */ /* 0x000fe200000000ff */
[----:B------:R-:W-:Y:S01]  /*4010*/  HADD2.F32 R55, -RZ, R55.H1_H1 ;  /* 0x30000037ff377230 */ /* 0x000fe20000004100 */
[----:B------:R-:W-:Y:S01]  /*4020*/  F2FP.F16.F32.PACK_AB R121, R122, R121 ;  /* 0x000000797a79723e */ /* 0x000fe200000000ff */
[----:B------:R-:W-:Y:S02]  /*4030*/  HADD2.F32 R29, -RZ, R51.H0_H0 ;  /* 0x20000033ff1d7230 */ /* 0x000fe40000004100 */
[----:B------:R-:W-:Y:S02]  /*4040*/  HADD2.F32 R34, -RZ, R35.H0_H0 ;  /* 0x20000023ff227230 */ /* 0x000fe40000004100 */
[----:B------:R-:W-:Y:S02]  /*4050*/  HADD2.F32 R51, -RZ, R51.H1_H1 ;  /* 0x30000033ff337230 */ /* 0x000fe40000004100 */
[----:B------:R-:W-:-:S02]  /*4060*/  HADD2.F32 R32, -RZ, R124.H0_H0 ;  /* 0x2000007cff207230 */ /* 0x000fc40000004100 */
[CC--:B------:R-:W-:Y:S01]  /*4070*/  FMUL.FTZ R124, R30.reuse, R33.reuse ;  /* 0x000000211e7c7220 */ /* 0x0c0fe20000410000 */
[----:B------:R-:W-:Y:S02]  /*4080*/  HADD2.F32 R31, -RZ, R125.H0_H0 ;  /* 0x2000007dff1f7230 */ /* 0x000fe40000004100 */
[----:B------:R-:W-:Y:S01]  /*4090*/  FMUL.FTZ R33, R29, R33 ;  /* 0x000000211d217220 */ /* 0x000fe20000410000 */
[-C--:B------:R-:W-:Y:S01]  /*40a0*/  FMUL.FTZ R126, R55, R34.reuse ;  /* 0x00000022377e7220 */ /* 0x080fe20000410000 */
[C---:B------:R-:W-:Y:S01]  /*40b0*/  FMUL.FTZ R34, R51.reuse, R34 ;  /* 0x0000002233227220 */ /* 0x040fe20000410000 */
[----:B------:R-:W-:Y:S02]  /*40c0*/  HADD2.F32 R35, -RZ, R129.H0_H0 ;  /* 0x20000081ff237230 */ /* 0x000fe40000004100 */
[-C--:B------:R-:W-:Y:S01]  /*40d0*/  FFMA.FTZ R125, R30, R31.reuse, R33 ;  /* 0x0000001f1e7d7223 */ /* 0x080fe20000010021 */
[-C--:B------:R-:W-:Y:S01]  /*40e0*/  FFMA.FTZ R127, R51, R32.reuse, -R126 ;  /* 0x00000020337f7223 */ /* 0x080fe2000001087e */
[----:B------:R-:W-:Y:S01]  /*40f0*/  FFMA.FTZ R124, R29, R31, -R124 ;  /* 0x0000001f1d7c7223 */ /* 0x000fe2000001087c */
[----:B------:R-:W-:Y:S01]  /*4100*/  FFMA.FTZ R126, R55, R32, R34 ;  /* 0x00000020377e7223 */ /* 0x000fe20000010022 */
[----:B------:R-:W-:-:S02]  /*4110*/  HADD2.F32 R30, -RZ, R52.H0_H0 ;  /* 0x20000034ff1e7230 */ /* 0x000fc40000004100 */
[--C-:B------:R-:W-:Y:S01]  /*4120*/  HADD2.F32 R32, -RZ, R131.reuse.H1_H1 ;  /* 0x30000083ff207230 */ /* 0x100fe20000004100 */
[----:B------:R-:W-:Y:S01]  /*4130*/  F2FP.F16.F32.PACK_AB R124, R127, R124 ;  /* 0x0000007c7f7c723e */ /* 0x000fe200000000ff */
[----:B------:R-:W-:Y:S01]  /*4140*/  HADD2.F32 R29, -RZ, R48.H0_H0 ;  /* 0x20000030ff1d7230 */ /* 0x000fe20000004100 */
[----:B------:R-:W-:Y:S01]  /*4150*/  F2FP.F16.F32.PACK_AB R55, R126, R125 ;  /* 0x0000007d7e37723e */ /* 0x000fe200000000ff */
[----:B------:R-:W-:Y:S02]  /*4160*/  HADD2.F32 R52, -RZ, R52.H1_H1 ;  /* 0x30000034ff347230 */ /* 0x000fe40000004100 */
[-C--:B------:R-:W-:Y:S01]  /*4170*/  FMUL.FTZ R34, R30, R32.reuse ;  /* 0x000000201e227220 */ /* 0x080fe20000410000 */
[----:B------:R-:W-:Y:S02]  /*4180*/  HADD2.F32 R48, -RZ, R48.H1_H1 ;  /* 0x30000030ff307230 */ /* 0x000fe40000004100 */
[----:B------:R-:W-:Y:S01]  /*4190*/  FMUL.FTZ R49, R29, R32 ;  /* 0x000000201d317220 */ /* 0x000fe20000410000 */
[----:B------:R-:W-:-:S02]  /*41a0*/  HADD2.F32 R31, -RZ, R131.H0_H0 ;  /* 0x20000083ff1f7230 */ /* 0x000fc40000004100 */
[-C--:B------:R-:W-:Y:S01]  /*41b0*/  FMUL.FTZ R51, R52, R35.reuse ;  /* 0x0000002334337220 */ /* 0x080fe20000410000 */
[----:B------:R-:W-:Y:S02]  /*41c0*/  HADD2.F32 R33, -RZ, R130.H0_H0 ;  /* 0x20000082ff217230 */ /* 0x000fe40000004100 */
[----:B------:R-:W-:Y:S01]  /*41d0*/  FMUL.FTZ R35, R48, R35 ;  /* 0x0000002330237220 */ /* 0x000fe20000410000 */
[-C--:B------:R-:W-:Y:S01]  /*41e0*/  FFMA.FTZ R34, R29, R31.reuse, -R34 ;  /* 0x0000001f1d227223 */ /* 0x080fe20000010822 */
[----:B------:R-:W-:Y:S02]  /*41f0*/  FFMA.FTZ R49, R30, R31, R49 ;  /* 0x0000001f1e317223 */ /* 0x000fe40000010031 */
[-C--:B------:R-:W-:Y:S01]  /*4200*/  FFMA.FTZ R52, R52, R33.reuse, R35 ;  /* 0x0000002134347223 */ /* 0x080fe20000010023 */
[----:B------:R-:W-:Y:S02]  /*4210*/  HADD2.F32 R31, -RZ, R119.H0_H0 ;  /* 0x20000077ff1f7230 */ /* 0x000fe40000004100 */
[----:B------:R-:W-:Y:S01]  /*4220*/  FFMA.FTZ R51, R48, R33, -R51 ;  /* 0x0000002130337223 */ /* 0x000fe20000010833 */
[----:B------:R-:W-:-:S02]  /*4230*/  HADD2.F32 R30, -RZ, R54.H0_H0 ;  /* 0x20000036ff1e7230 */ /* 0x000fc40000004100 */
[----:B------:R-:W-:Y:S01]  /*4240*/  HADD2.F32 R119, -RZ, R119.H1_H1 ;  /* 0x30000077ff777230 */ /* 0x000fe20000004100 */
[----:B------:R-:W-:Y:S01]  /*4250*/  F2FP.F16.F32.PACK_AB R52, R52, R49 ;  /* 0x000000313434723e */ /* 0x000fe200000000ff */
[----:B------:R-:W-:Y:S01]  /*4260*/  HADD2.F32 R35, -RZ, R128.H0_H0 ;  /* 0x20000080ff237230 */ /* 0x000fe20000004100 */
[----:B------:R-:W-:Y:S01]  /*4270*/  F2FP.F16.F32.PACK_AB R48, R51, R34 ;  /* 0x000000223330723e */ /* 0x000fe200000000ff */
[----:B------:R-:W-:Y:S02]  /*4280*/  HADD2.F32 R29, -RZ, R50.H0_H0 ;  /* 0x20000032ff1d7230 */ /* 0x000fe40000004100 */
[----:B------:R-:W-:Y:S02]  /*4290*/  HADD2.F32 R54, -RZ, R54.H1_H1 ;  /* 0x30000036ff367230 */ /* 0x000fe40000004100 */
[----:B------:R-:W-:Y:S02]  /*42a0*/  HADD2.F32 R50, -RZ, R50.H1_H1 ;  /* 0x30000032ff327230 */ /* 0x000fe40000004100 */
[----:B------:R-:W-:-:S02]  /*42b0*/  HADD2.F32 R33, -RZ, R28.H0_H0 ;  /* 0x2000001cff217230 */ /* 0x000fc40000004100 */
[----:B------:R-:W-:Y:S01]  /*42c0*/  FMUL.FTZ R28, R30, R119 ;  /* 0x000000771e1c7220 */ /* 0x000fe20000410000 */
[----:B------:R-:W-:Y:S01]  /*42d0*/  FMUL.FTZ R53, R54, R35 ;  /* 0x0000002336357220 */ /* 0x000fe20000410000 */
[C---:B------:R-:W-:Y:S01]  /*42e0*/  FMUL.FTZ R119, R29.reuse, R119 ;  /* 0x000000771d777220 */ /* 0x040fe20000410000 */
[C---:B------:R-:W-:Y:S01]  /*42f0*/  FMUL.FTZ R35, R50.reuse, R35 ;  /* 0x0000002332237220 */ /* 0x040fe20000410000 */
[----:B------:R-:W-:Y:S01]  /*4300*/  FFMA.FTZ R28, R29, R31, -R28 ;  /* 0x0000001f1d1c7223 */ /* 0x000fe2000001081c */
[----:B------:R-:W-:Y:S01]  /*4310*/  FFMA.FTZ R53, R50, R33, -R53 ;  /* 0x0000002132357223 */ /* 0x000fe20000010835 */
[----:B------:R-:W-:Y:S01]  /*4320*/  FFMA.FTZ R119, R30, R31, R119 ;  /* 0x0000001f1e777223 */ /* 0x000fe20000010077 */
[----:B------:R-:W-:Y:S01]  /*4330*/  FFMA.FTZ R54, R54, R33, R35 ;  /* 0x0000002136367223 */ /* 0x000fe20000010023 */
[----:B------:R-:W-:Y:S02]  /*4340*/  IMAD.MOV.U32 R49, RZ, RZ, R120 ;  /* 0x000000ffff317224 */ /* 0x000fe400078e0078 */
[----:B------:R-:W-:Y:S01]  /*4350*/  F2FP.F16.F32.PACK_AB R50, R53, R28 ;  /* 0x0000001c3532723e */ /* 0x000fe200000000ff */
[----:B------:R-:W-:Y:S01]  /*4360*/  IMAD.MOV.U32 R53, RZ, RZ, R121 ;  /* 0x000000ffff357224 */ /* 0x000fe200078e0079 */
[----:B------:R-:W-:Y:S01]  /*4370*/  F2FP.F16.F32.PACK_AB R54, R54, R119 ;  /* 0x000000773636723e */ /* 0x000fe200000000ff */
[----:B------:R-:W-:-:S07]  /*4380*/  IMAD.MOV.U32 R51, RZ, RZ, R124 ;  /* 0x000000ffff337224 */ /* 0x000fce00078e007c */
.L_x_659:
[----:B------:R-:W-:Y:S05]  /*4390*/  BSYNC B2 ;  /* 0x0000000000027941 */ /* 0x000fea0003800000 */
.L_x_658:
[----:B------:R-:W-:Y:S02]  /*43a0*/  ISETP.GE.AND P5, PT, R113, R109, PT ;  /* 0x0000006d7100720c */ /* 0x000fe40003fa6270 */
[----:B------:R-:W-:-:S11]  /*43b0*/  P2R R29, PR, RZ, 0x1 ;  /* 0x00000001ff1d7803 */ /* 0x000fd60000000000 */
[--C-:B------:R-:W-:Y:S02]  /*43c0*/  @!P5 SHF.R.S32.HI R28, RZ, 0x1f, R113.reuse ;  /* 0x0000001fff1cd819 */ /* 0x100fe40000011471 */
[----:B------:R-:W-:-:S04]  /*43d0*/  @!P5 IADD3 R106, P0, P6, R4, R106, R113 ;  /* 0x0000006a046ad210 */ /* 0x000fc80007e1e071 */
[----:B------:R-:W-:Y:S02]  /*43e0*/  @!P5 IADD3.X R114, R3, R114, R28, P0, P6 ;  /* 0x000000720372d210 */ /* 0x000fe400007ec41c */
[CC--:B------:R-:W-:Y:S02]  /*43f0*/  LEA R28, P6, R110.reuse, R100.reuse, 0x1 ;  /* 0x000000646e1c7211 */ /* 0x0c0fe400078c08ff */
[----:B------:R-:W-:Y:S02]  /*4400*/  ISETP.NE.AND P0, PT, R29, RZ, PT ;  /* 0x000000ff1d00720c */ /* 0x000fe40003f05270 */
[----:B------:R-:W-:Y:S02]  /*4410*/  LEA.HI.X R29, R110, R101, R112, 0x1, P6 ;  /* 0x000000656e1d7211 */ /* 0x000fe400030f0c70 */
[----:B------:R-:W-:-:S03]  /*4420*/  @!P5 LEA R30, P6, R106, R100, 0x1 ;  /* 0x000000646a1ed211 */ /* 0x000fc600078c08ff */
[----:B-1----:R1:W-:Y:S01]  /*4430*/  STG.E.128 desc[UR40][R28.64], R48 ;  /* 0x000000301c007986 */ /* 0x0023e2000c101d28 */
[----:B------:R-:W-:-:S05]  /*4440*/  @!P5 LEA.HI.X R31, R106, R101, R114, 0x1, P6 ;  /* 0x000000656a1fd211 */ /* 0x000fca00030f0c72 */
[----:B--2---:R1:W-:Y:S04]  /*4450*/  @!P5 STG.E.128 desc[UR40][R30.64], R52 ;  /* 0x000000341e00d986 */ /* 0x0043e8000c101d28 */
.L_x_657:
[----:B------:R-:W-:Y:S05]  /*4460*/  BSYNC B1 ;  /* 0x0000000000017941 */ /* 0x000fea0003800000 */
.L_x_656:
[----:B------:R-:W-:Y:S01]  /*4470*/  ISETP.GE.OR P5, PT, R217, R99, P1 ;  /* 0x00000063d900720c */ /* 0x000fe20000fa6670 */
[-C--:B-12---:R-:W-:Y:S02]  /*4480*/  IMAD R28, R75, R104.reuse, RZ ;  /* 0x000000684b1c7224 */ /* 0x086fe400078e02ff */
[----:B------:R-:W-:-:S04]  /*4490*/  IMAD.WIDE.U32 R102, R217, R104, R102 ;  /* 0x00000068d9667225 */ /* 0x000fc800078e0066 */
[----:B------:R-:W-:-:S06]  /*44a0*/  IMAD R105, R217, R105, R28 ;  /* 0x00000069d9697224 */ /* 0x000fcc00078e021c */
[----:B------:R-:W-:Y:S05]  /*44b0*/  @P5 BRA `(.L_x_646) ;  /* 0x0000000800405947 */ /* 0x000fea0003800000 */
[----:B------:R-:W-:Y:S01]  /*44c0*/  IMAD.IADD R50, R103, 0x1, R105 ;  /* 0x0000000167327824 */ /* 0x000fe200078e0269 */
[----:B------:R-:W-:Y:S01]  /*44d0*/  IADD3 R28, P5, P6, R4, R102, R90 ;  /* 0x00000066041c7210 */ /* 0x000fe20007ebe05a */
[----:B------:R-:W-:Y:S01]  /*44e0*/  BSSY B1, `(.L_x_660) ;  /* 0x000006a000017945 */ /* 0x000fe20003800000 */
[----:B------:R-:W-:Y:S02]  /*44f0*/  SEL R111, R78, R111, !P0 ;  /* 0x0000006f4e6f7207 */ /* 0x000fe40004000000 */
[----:B------:R-:W-:Y:S02]  /*4500*/  IADD3.X R29, R3, R50, R91, P5, P6 ;  /* 0x00000032031d7210 */ /* 0x000fe40002fec45b */
[C---:B------:R-:W-:Y:S02]  /*4510*/  LEA R48, P5, R28.reuse, R100, 0x1 ;  /* 0x000000641c307211 */ /* 0x040fe400078a08ff */
[----:B------:R-:W-:Y:S02]  /*4520*/  SHF.R.U32.HI R30, RZ, 0x3, R206 ;  /* 0x00000003ff1e7819 */ /* 0x000fe400000116ce */
[----:B------:R-:W-:-:S02]  /*4530*/  LEA.HI.X R49, R28, R101, R29, 0x1, P5 ;  /* 0x000000651c317211 */ /* 0x000fc400028f0c1d */
[----:B------:R-:W-:-:S04]  /*4540*/  SHF.R.S32.HI R28, RZ, 0x1f, R111 ;  /* 0x0000001fff1c7819 */ /* 0x000fc8000001146f */
[----:B------:R-:W-:-:S04]  /*4550*/  LEA.HI R111, R28, R111, RZ, 0x4 ;  /* 0x0000006f1c6f7211 */ /* 0x000fc800078f20ff */
[----:B------:R-:W-:-:S05]  /*4560*/  LEA.HI.SX32 R51, R111, R88, 0x1c ;  /* 0x000000586f337211 */ /* 0x000fca00078fe2ff */
[----:B------:R-:W-:-:S05]  /*4570*/  IMAD.SHL.U32 R51, R51, 0x8, RZ ;  /* 0x0000000833337824 */ /* 0x000fca00078e00ff */
[----:B------:R-:W-:-:S04]  /*4580*/  LOP3.LUT R28, R206, 0x38, R51, 0xf8, !PT ;  /* 0x00000038ce1c7812 */ /* 0x000fc800078ef833 */
[----:B------:R-:W-:-:S05]  /*4590*/  LOP3.LUT R29, R28, R30, RZ, 0x3c, !PT ;  /* 0x0000001e1c1d7212 */ /* 0x000fca00078e3cff */
[----:B------:R-:W-:Y:S02]  /*45a0*/  IMAD.IADD R31, R208, 0x1, R29 ;  /* 0x00000001d01f7824 */ /* 0x000fe400078e021d */
[C---:B------:R-:W-:Y:S02]  /*45b0*/  IMAD R29, R2.reuse, 0x1800, R93 ;  /* 0x00001800021d7824 */ /* 0x040fe400078e025d */
[----:B------:R-:W-:Y:S02]  /*45c0*/  IMAD R31, R2, 0x1800, R31 ;  /* 0x00001800021f7824 */ /* 0x000fe400078e021f */
[--C-:B------:R-:W-:Y:S02]  /*45d0*/  IMAD R29, R29, 0x2, R18.reuse ;  /* 0x000000021d1d7824 */ /* 0x100fe400078e0212 */
[----:B------:R-:W-:-:S04]  /*45e0*/  IMAD R32, R31, 0x2, R18 ;  /* 0x000000021f207824 */ /* 0x000fc800078e0212 */
[----:B------:R-:W1:Y:S04]  /*45f0*/  LDS.128 R28, [R29+0x1c400] ;  /* 0x01c400001d1c7984 */ /* 0x000e680000000c00 */
[----:B------:R-:W2:Y:S01]  /*4600*/  LDS.128 R32, [R32+0x1c400] ;  /* 0x01c4000020207984 */ /* 0x000ea20000000c00 */
[----:B------:R-:W-:Y:S05]  /*4610*/  @P4 BRA `(.L_x_661) ;  /* 0x0000000400584947 */ /* 0x000fea0003800000 */
[--C-:B------:R-:W-:Y:S02]  /*4620*/  SHF.R.U64 R107, R44, 0x10, R45.reuse ;  /* 0x000000102c6b7819 */ /* 0x100fe4000000122d */
[----:B------:R-:W-:Y:S01]  /*4630*/  SHF.R.U32.HI R44, RZ, 0x10, R45 ;  /* 0x00000010ff2c7819 */ /* 0x000fe2000001162d */
[--C-:B------:R-:W-:Y:S01]  /*4640*/  HADD2.F32 R45, -RZ, R118.reuse.H1_H1 ;  /* 0x30000076ff2d7230 */ /* 0x100fe20000004100 */
[--C-:B------:R-:W-:Y:S01]  /*4650*/  SHF.R.U64 R111, R40, 0x10, R41.reuse ;  /* 0x00000010286f7819 */ /* 0x100fe20000001229 */
[----:B------:R-:W-:Y:S01]  /*4660*/  HADD2.F32 R118, -RZ, R118.H0_H0 ;  /* 0x20000076ff767230 */ /* 0x000fe20000004100 */
[----:B------:R-:W-:Y:S01]  /*4670*/  SHF.R.U32.HI R52, RZ, 0x10, R41 ;  /* 0x00000010ff347819 */ /* 0x000fe20000011629 */
[----:B--2---:R-:W-:Y:S01]  /*4680*/  IMAD.MOV.U32 R41, RZ, RZ, R34 ;  /* 0x000000ffff297224 */ /* 0x004fe200078e0022 */
[----:B------:R-:W-:Y:S01]  /*4690*/  MOV R40, R32 ;  /* 0x0000002000287202 */ /* 0x000fe20000000f00 */
[----:B-1----:R-:W-:Y:S01]  /*46a0*/  IMAD.MOV.U32 R32, RZ, RZ, R30 ;  /* 0x000000ffff207224 */ /* 0x002fe200078e001e */
[----:B------:R-:W-:Y:S01]  /*46b0*/  SHF.R.U64 R110, R42, 0x10, R43 ;  /* 0x000000102a6e7819 */ /* 0x000fe2000000122b */
[--C-:B------:R-:W-:Y:S01]  /*46c0*/  HADD2.F32 R34, -RZ, R33.reuse.H0_H0 ;  /* 0x20000021ff227230 */ /* 0x100fe20000004100 */
[----:B------:R-:W-:Y:S01]  /*46d0*/  SHF.R.U64 R106, R46, 0x10, R47 ;  /* 0x000000102e6a7819 */ /* 0x000fe2000000122f */
[----:B------:R-:W-:Y:S01]  /*46e0*/  HADD2.F32 R33, -RZ, R33.H1_H1 ;  /* 0x30000021ff217230 */ /* 0x000fe20000004100 */
[----:B------:R-:W-:Y:S01]  /*46f0*/  SHF.R.U32.HI R54, RZ, 0x10, R43 ;  /* 0x00000010ff367819 */ /* 0x000fe2000001162b */
[----:B------:R-:W-:Y:S01]  /*4700*/  HADD2.F32 R30, -RZ, R29.H0_H0 ;  /* 0x2000001dff1e7230 */ /* 0x000fe20000004100 */
[----:B------:R-:W-:Y:S01]  /*4710*/  SHF.R.U32.HI R53, RZ, 0x10, R47 ;  /* 0x00000010ff357819 */ /* 0x000fe2000001162f */
[----:B------:R-:W-:-:S02]  /*4720*/  HADD2.F32 R44, -RZ, R44.H0_H0 ;  /* 0x2000002cff2c7230 */ /* 0x000fc40000004100 */
[-C--:B------:R-:W-:Y:S01]  /*4730*/  FMUL.FTZ R47, R34, R45.reuse ;  /* 0x0000002d222f7220 */ /* 0x080fe20000410000 */
[----:B------:R-:W-:Y:S02]  /*4740*/  HADD2.F32 R29, -RZ, R29.H1_H1 ;  /* 0x3000001dff1d7230 */ /* 0x000fe40000004100 */
[----:B------:R-:W-:Y:S01]  /*4750*/  FMUL.FTZ R45, R30, R45 ;  /* 0x0000002d1e2d7220 */ /* 0x000fe20000410000 */
[----:B------:R-:W-:Y:S02]  /*4760*/  HADD2.F32 R42, -RZ, R52.H0_H0 ;  /* 0x20000034ff2a7230 */ /* 0x000fe40000004100 */
[-C--:B------:R-:W-:Y:S01]  /*4770*/  FMUL.FTZ R46, R33, R44.reuse ;  /* 0x0000002c212e7220 */ /* 0x080fe20000410000 */
[--C-:B------:R-:W-:Y:S02]  /*4780*/  HADD2.F32 R43, -RZ, R116.reuse.H1_H1 ;  /* 0x30000074ff2b7230 */ /* 0x100fe40000004100 */
[----:B------:R-:W-:Y:S01]  /*4790*/  FMUL.FTZ R44, R29, R44 ;  /* 0x0000002c1d2c7220 */ /* 0x000fe20000410000 */
[----:B------:R-:W-:-:S02]  /*47a0*/  HADD2.F32 R116, -RZ, R116.H0_H0 ;  /* 0x20000074ff747230 */ /* 0x000fc40000004100 */
[-C--:B------:R-:W-:Y:S01]  /*47b0*/  FFMA.FTZ R46, R29, R42.reuse, -R46 ;  /* 0x0000002a1d2e7223 */ /* 0x080fe2000001082e */
[----:B------:R-:W-:Y:S02]  /*47c0*/  HADD2.F32 R29, -RZ, R31.H0_H0 ;  /* 0x2000001fff1d7230 */ /* 0x000fe40000004100 */
[----:B------:R-:W-:Y:S01]  /*47d0*/  FFMA.FTZ R52, R33, R42, R44 ;  /* 0x0000002a21347223 */ /* 0x000fe2000001002c */
[-C--:B------:R-:W-:Y:S01]  /*47e0*/  FFMA.FTZ R47, R30, R43.reuse, -R47 ;  /* 0x0000002b1e2f7223 */ /* 0x080fe2000001082f */
[----:B------:R-:W-:Y:S02]  /*47f0*/  HADD2.F32 R42, -RZ, R117.H1_H1 ;  /* 0x30000075ff2a7230 */ /* 0x000fe40000004100 */
[----:B------:R-:W-:Y:S01]  /*4800*/  FFMA.FTZ R45, R34, R43, R45 ;  /* 0x0000002b222d7223 */ /* 0x000fe2000001002d */
[----:B------:R-:W-:Y:S02]  /*4810*/  HADD2.F32 R30, -RZ, R35.H0_H0 ;  /* 0x20000023ff1e7230 */ /* 0x000fe40000004100 */
[----:B------:R-:W-:-:S02]  /*4820*/  HADD2.F32 R33, -RZ, R115.H1_H1 ;  /* 0x30000073ff217230 */ /* 0x000fc40000004100 */
[-C--:B------:R-:W-:Y:S01]  /*4830*/  FMUL.FTZ R43, R29, R42.reuse ;  /* 0x0000002a1d2b7220 */ /* 0x080fe20000410000 */
[----:B------:R-:W-:Y:S01]  /*4840*/  HADD2.F32 R35, -RZ, R35.H1_H1 ;  /* 0x30000023ff237230 */ /* 0x000fe20000004100 */
[----:B------:R-:W-:Y:S01]  /*4850*/  F2FP.F16.F32.PACK_AB R45, R52, R45 ;  /* 0x0000002d342d723e */ /* 0x000fe200000000ff */
[----:B------:R-:W-:Y:S02]  /*4860*/  HADD2.F32 R44, -RZ, R53.H0_H0 ;  /* 0x20000035ff2c7230 */ /* 0x000fe40000004100 */
[C---:B------:R-:W-:Y:S01]  /*4870*/  FFMA.FTZ R55, R30.reuse, R33, R43 ;  /* 0x000000211e377223 */ /* 0x040fe2000001002b */
[----:B------:R-:W-:Y:S02]  /*4880*/  HADD2.F32 R34, -RZ, R54.H0_H0 ;  /* 0x20000036ff227230 */ /* 0x000fe40000004100 */
[----:B------:R-:W-:Y:S01]  /*4890*/  FMUL.FTZ R54, R30, R42 ;  /* 0x0000002a1e367220 */ /* 0x000fe20000410000 */
[----:B------:R-:W-:Y:S02]  /*48a0*/  HADD2.F32 R31, -RZ, R31.H1_H1 ;  /* 0x3000001fff1f7230 */ /* 0x000fe40000004100 */
[----:B------:R-:W-:Y:S01]  /*48b0*/  FMUL.FTZ R42, R35, R44 ;  /* 0x0000002c232a7220 */ /* 0x000fe20000410000 */
[----:B------:R-:W-:-:S02]  /*48c0*/  HADD2.F32 R30, -RZ, R40.H0_H0 ;  /* 0x20000028ff1e7230 */ /* 0x000fc40000004100 */
[----:B------:R-:W-:Y:S01]  /*48d0*/  FFMA.FTZ R54, R29, R33, -R54 ;  /* 0x000000211d367223 */ /* 0x000fe20000010836 */
[----:B------:R-:W-:Y:S02]  /*48e0*/  HADD2.F32 R33, -RZ, R107.H0_H0 ;  /* 0x2000006bff217230 */ /* 0x000fe40000004100 */
[C---:B------:R-:W-:Y:S01]  /*48f0*/  FMUL.FTZ R44, R31.reuse, R44 ;  /* 0x0000002c1f2c7220 */ /* 0x040fe20000410000 */
[----:B------:R-:W-:Y:S02]  /*4900*/  HADD2.F32 R29, -RZ, R28.H0_H0 ;  /* 0x2000001cff1d7230 */ /* 0x000fe40000004100 */
[-C--:B------:R-:W-:Y:S01]  /*4910*/  FFMA.FTZ R105, R31, R34.reuse, -R42 ;  /* 0x000000221f697223 */ /* 0x080fe2000001082a */
[----:B------:R-:W-:Y:S02]  /*4920*/  HADD2.F32 R40, -RZ, R40.H1_H1 ;  /* 0x30000028ff287230 */ /* 0x000fe40000004100 */
[----:B------:R-:W-:Y:S01]  /*4930*/  FFMA.FTZ R104, R35, R34, R44 ;  /* 0x0000002223687223 */ /* 0x000fe2000001002c */
[----:B------:R-:W-:-:S02]  /*4940*/  HADD2.F32 R28, -RZ, R28.H1_H1 ;  /* 0x3000001cff1c7230 */ /* 0x000fc40000004100 */
[-C--:B------:R-:W-:Y:S01]  /*4950*/  FMUL.FTZ R34, R30, R118.reuse ;  /* 0x000000761e227220 */ /* 0x080fe20000410000 */
[----:B------:R-:W-:Y:S02]  /*4960*/  HADD2.F32 R31, -RZ, R111.H0_H0 ;  /* 0x2000006fff1f7230 */ /* 0x000fe40000004100 */
[-C--:B------:R-:W-:Y:S01]  /*4970*/  FMUL.FTZ R43, R40, R33.reuse ;  /* 0x00000021282b7220 */ /* 0x080fe20000410000 */
[C---:B------:R-:W-:Y:S01]  /*4980*/  FMUL.FTZ R35, R29.reuse, R118 ;  /* 0x000000761d237220 */ /* 0x040fe20000410000 */
[C---:B------:R-:W-:Y:S01]  /*4990*/  FMUL.FTZ R33, R28.reuse, R33 ;  /* 0x000000211c217220 */ /* 0x040fe20000410000 */
[----:B------:R-:W-:Y:S01]  /*49a0*/  FFMA.FTZ R34, R29, R116, -R34 ;  /* 0x000000741d227223 */ /* 0x000fe20000010822 */
[-C--:B------:R-:W-:Y:S01]  /*49b0*/  FFMA.FTZ R43, R28, R31.reuse, -R43 ;  /* 0x0000001f1c2b7223 */ /* 0x080fe2000001082b */
[----:B------:R-:W-:Y:S02]  /*49c0*/  HADD2.F32 R29, -RZ, R41.H0_H0 ;  /* 0x20000029ff1d7230 */ /* 0x000fe40000004100 */
[----:B------:R-:W-:Y:S01]  /*49d0*/  FFMA.FTZ R40, R40, R31, R33 ;  /* 0x0000001f28287223 */ /* 0x000fe20000010021 */
[----:B------:R-:W-:-:S02]  /*49e0*/  HADD2.F32 R28, -RZ, R32.H0_H0 ;  /* 0x20000020ff1c7230 */ /* 0x000fc40000004100 */
[----:B------:R-:W-:Y:S01]  /*49f0*/  FFMA.FTZ R35, R30, R116, R35 ;  /* 0x000000741e237223 */ /* 0x000fe20000010023 */
[----:B------:R-:W-:Y:S01]  /*4a00*/  HADD2.F32 R117, -RZ, R117.H0_H0 ;  /* 0x20000075ff757230 */ /* 0x000fe20000004100 */
[----:B------:R-:W-:Y:S01]  /*4a10*/  F2FP.F16.F32.PACK_AB R55, R104, R55 ;  /* 0x000000376837723e */ /* 0x000fe200000000ff */
[----:B------:R-:W-:Y:S02]  /*4a20*/  HADD2.F32 R31, -RZ, R106.H0_H0 ;  /* 0x2000006aff1f7230 */ /* 0x000fe40000004100 */
        /* <DEDUP_REMOVED lines=8> */
[----:B------:R-:W-:Y:S01]  /*4ab0*/  F2FP.F16.F32.PACK_AB R31, R105, R54 ;  /* 0x00000036691f723e */ /* 0x000fe200000000ff */
[-C--:B------:R-:W-:Y:S01]  /*4ac0*/  FFMA.FTZ R33, R28, R115.reuse, -R33 ;  /* 0x000000731c217223 */ /* 0x080fe20000010821 */
[----:B------:R-:W-:Y:S01]  /*4ad0*/  FFMA.FTZ R42, R29, R115, R42 ;  /* 0x000000731d2a7223 */ /* 0x000fe2000001002a */
[-C--:B------:R-:W-:Y:S01]  /*4ae0*/  FFMA.FTZ R32, R32, R30.reuse, -R53 ;  /* 0x0000001e20207223 */ /* 0x080fe20000010835 */
[----:B------:R-:W-:Y:S01]  /*4af0*/  FFMA.FTZ R41, R41, R30, R44 ;  /* 0x0000001e29297223 */ /* 0x000fe2000001002c */
[----:B------:R-:W-:Y:S01]  /*4b00*/  F2FP.F16.F32.PACK_AB R44, R40, R35 ;  /* 0x00000023282c723e */ /* 0x000fe200000000ff */
[----:B------:R-:W-:Y:S01]  /*4b10*/  IMAD.MOV.U32 R35, RZ, RZ, R55 ;  /* 0x000000ffff237224 */ /* 0x000fe200078e0037 */
[----:B------:R-:W-:-:S02]  /*4b20*/  F2FP.F16.F32.PACK_AB R28, R43, R34 ;  /* 0x000000222b1c723e */ /* 0x000fc400000000ff */
[----:B------:R-:W-:Y:S01]  /*4b30*/  F2FP.F16.F32.PACK_AB R30, R32, R33 ;  /* 0x00000021201e723e */ /* 0x000fe200000000ff */
[----:B------:R-:W-:Y:S01]  /*4b40*/  IMAD.MOV.U32 R32, RZ, RZ, R44 ;  /* 0x000000ffff207224 */ /* 0x000fe200078e002c */
[----:B------:R-:W-:Y:S01]  /*4b50*/  F2FP.F16.F32.PACK_AB R29, R46, R47 ;  /* 0x0000002f2e1d723e */ /* 0x000fe200000000ff */
[----:B------:R-:W-:Y:S01]  /*4b60*/  IMAD.MOV.U32 R33, RZ, RZ, R45 ;  /* 0x000000ffff217224 */ /* 0x000fe200078e002d */
[----:B------:R-:W-:-:S07]  /*4b70*/  F2FP.F16.F32.PACK_AB R34, R41, R42 ;  /* 0x0000002a2922723e */ /* 0x000fce00000000ff */
.L_x_661:
[----:B------:R-:W-:Y:S05]  /*4b80*/  BSYNC B1 ;  /* 0x0000000000017941 */ /* 0x000fea0003800000 */
.L_x_660:
[----:B-1----:R4:W-:Y:S01]  /*4b90*/  STG.E.128 desc[UR40][R48.64], R28 ;  /* 0x0000001c30007986 */ /* 0x0029e2000c101d28 */
[----:B------:R-:W-:-:S13]  /*4ba0*/  ISETP.GE.AND P4, PT, R51, R109, PT ;  /* 0x0000006d3300720c */ /* 0x000fda0003f86270 */
[----:B------:R-:W-:Y:S05]  /*4bb0*/  @P4 BRA `(.L_x_646) ;  /* 0x0000000000804947 */ /* 0x000fea0003800000 */
[--C-:B----4-:R-:W-:Y:S02]  /*4bc0*/  SHF.R.S32.HI R28, RZ, 0x1f, R51.reuse ;  /* 0x0000001fff1c7819 */ /* 0x110fe40000011433 */
[----:B------:R-:W-:-:S04]  /*4bd0*/  IADD3 R51, P4, P5, R4, R102, R51 ;  /* 0x0000006604337210 */ /* 0x000fc80007d9e033 */
[----:B------:R-:W-:Y:S02]  /*4be0*/  IADD3.X R50, R3, R50, R28, P4, P5 ;  /* 0x0000003203327210 */ /* 0x000fe400027ea41c */
[----:B------:R-:W-:-:S04]  /*4bf0*/  LEA R100, P4, R51, R100, 0x1 ;  /* 0x0000006433647211 */ /* 0x000fc800078808ff */
[----:B------:R-:W-:-:S05]  /*4c00*/  LEA.HI.X R101, R51, R101, R50, 0x1, P4 ;  /* 0x0000006533657211 */ /* 0x000fca00020f0c32 */
[----:B--2---:R1:W-:Y:S01]  /*4c10*/  STG.E.128 desc[UR40][R100.64], R32 ;  /* 0x0000002064007986 */ /* 0x0043e2000c101d28 */
[----:B------:R-:W-:Y:S05]  /*4c20*/  BRA `(.L_x_646) ;  /* 0x0000000000647947 */ /* 0x000fea0003800000 */
.L_x_629:
[----:B------:R-:W-:-:S13]  /*4c30*/  ISETP.NE.AND P3, PT, R203, 0x3, PT ;  /* 0x00000003cb00780c */ /* 0x000fda0003f65270 */
[----:B------:R-:W-:Y:S05]  /*4c40*/  @!P3 BRA `(.L_x_662) ;  /* 0x000000000004b947 */ /* 0x000fea0003800000 */
[----:B------:R-:W-:Y:S01]  /*4c50*/  BPT.TRAP 0x1 ;  /* 0x000000040000795c */ /* 0x000fe20000300000 */
.L_x_662:
[----:B------:R-:W-:Y:S01]  /*4c60*/  IMAD R97, R2, 0x8, R18 ;  /* 0x0000000802617824 */ /* 0x000fe200078e0212 */
[----:B------:R-:W-:Y:S01]  /*4c70*/  SHF.L.U32 R108, R201, 0x1f, RZ ;  /* 0x0000001fc96c7819 */ /* 0x000fe200000006ff */
[----:B------:R-:W-:Y:S01]  /*4c80*/  IMAD R99, R26, -0x60, R60 ;  /* 0xffffffa01a637824 */ /* 0x000fe200078e023c */
[----:B------:R-:W-:Y:S02]  /*4c90*/  BSSY B1, `(.L_x_663) ;  /* 0x0000004000017945 */ /* 0x000fe40003800000 */
[----:B------:R-:W0:Y:S02]  /*4ca0*/  SYNCS.PHASECHK.TRANS64.TRYWAIT P4, [R97+URZ+0x22890], R108 ;  /* 0x0228906c610075a7 */ /* 0x000e24000808017f */
[----:B------:R-:W-:Y:S01]  /*4cb0*/  VIMNMX R99, R99, 0x60, PT ;  /* 0x0000006063637848 */ /* 0x000fe20003fe0100 */
[----:B0-----:R-:W-:Y:S06]  /*4cc0*/  @!P4 BRA `(.L_x_664) ;  /* 0x0000012400d0c947 */ /* 0x001fec0003800000 */
.L_x_915:
[----:B------:R-:W-:Y:S05]  /*4cd0*/  BSYNC B1 ;  /* 0x0000000000017941 */ /* 0x000fea0003800000 */
.L_x_663:
[-C--:B------:R-:W-:Y:S01]  /*4ce0*/  ISETP.GE.AND P5, PT, R19, R99.reuse, PT ;  /* 0x000000631300720c */ /* 0x080fe20003fa6270 */
[----:B------:R-:W-:Y:S01]  /*4cf0*/  BSSY B1, `(.L_x_665) ;  /* 0x0000007000017945 */ /* 0x000fe20003800000 */
[----:B------:R-:W-:-:S11]  /*4d00*/  ISETP.GE.AND P4, PT, R217, R99, PT ;  /* 0x00000063d900720c */ /* 0x000fd60003f86270 */
[----:B------:R-:W-:Y:S05]  /*4d10*/  @P5 BRA `(.L_x_666) ;  /* 0x0000000000105947 */ /* 0x000fea0003800000 */
[----:B------:R-:W1:Y:S04]  /*4d20*/  @!P1 LDS.128 R28, [R106] ;  /* 0x000000006a1c9984 */ /* 0x000e680000000c00 */
[----:B------:R-:W2:Y:S04]  /*4d30*/  @!P2 LDS.128 R32, [R104] ;  /* 0x000000006820a984 */ /* 0x000ea80000000c00 */
[----:B-1----:R1:W-:Y:S04]  /*4d40*/  @!P1 STG.E.128 desc[UR40][R42.64], R28 ;  /* 0x0000001c2a009986 */ /* 0x0023e8000c101d28 */
[----:B--2---:R1:W-:Y:S02]  /*4d50*/  @!P2 STG.E.128 desc[UR40][R42.64+0x40], R32 ;  /* 0x000040202a00a986 */ /* 0x0043e4000c101d28 */
.L_x_666:
[----:B------:R-:W-:Y:S05]  /*4d60*/  BSYNC B1 ;  /* 0x0000000000017941 */ /* 0x000fea0003800000 */
.L_x_665:
[----:B------:R-:W-:Y:S05]  /*4d70*/  @P4 BRA `(.L_x_646) ;  /* 0x0000000000104947 */ /* 0x000fea0003800000 */
[----:B-1----:R-:W1:Y:S04]  /*4d80*/  @!P1 LDS.128 R28, [R106+0x2000] ;  /* 0x002000006a1c9984 */ /* 0x002e680000000c00 */
[----:B------:R-:W2:Y:S04]  /*4d90*/  @!P2 LDS.128 R32, [R104+0x2000] ;  /* 0x002000006820a984 */ /* 0x000ea80000000c00 */
[----:B-1----:R3:W-:Y:S04]  /*4da0*/  @!P1 STG.E.128 desc[UR40][R40.64], R28 ;  /* 0x0000001c28009986 */ /* 0x0027e8000c101d28 */
[----:B--2---:R3:W-:Y:S02]  /*4db0*/  @!P2 STG.E.128 desc[UR40][R40.64+0x40], R32 ;  /* 0x000040202800a986 */ /* 0x0047e4000c101d28 */
.L_x_646:
[----:B------:R-:W-:Y:S05]  /*4dc0*/  BSYNC B0 ;  /* 0x0000000000007941 */ /* 0x000fea0003800000 */
.L_x_628:
[----:B-1234-:R-:W1:Y:S01]  /*4dd0*/  S2R R28, SR_TID.X ;  /* 0x00000000001c7919 */ /* 0x01ee620000002100 */
[----:B------:R-:W-:Y:S01]  /*4de0*/  @!PT LDS RZ, [RZ] ;  /* 0x00000000fffff984 */ /* 0x000fe20000000800 */
[----:B------:R-:W-:Y:S01]  /*4df0*/  @!PT LDS RZ, [RZ] ;  /* 0x00000000fffff984 */ /* 0x000fe20000000800 */
[----:B------:R-:W-:Y:S01]  /*4e00*/  @!PT LDS RZ, [RZ] ;  /* 0x00000000fffff984 */ /* 0x000fe20000000800 */
[----:B------:R-:W-:Y:S01]  /*4e10*/  @!PT LDS RZ, [RZ] ;  /* 0x00000000fffff984 */ /* 0x000fe20000000800 */
[----:B------:R2:W-:Y:S06]  /*4e20*/  MEMBAR.ALL.CTA ;  /* 0x0000000000007992 */ /* 0x0005ec0000008000 */
[----:B--2---:R-:W2:Y:S01]  /*4e30*/  FENCE.VIEW.ASYNC.S ;  /* 0x00000000000073c6 */ /* 0x004ea20000000000 */
[----:B------:R-:W-:Y:S05]  /*4e40*/  WARPSYNC.ALL ;  /* 0x0000000000007948 */ /* 0x000fea0003800000 */
[----:B------:R-:W-:Y:S01]  /*4e50*/  BSSY B0, `(.L_x_667) ;  /* 0x0000009000007945 */ /* 0x000fe20003800000 */
[----:B-1----:R-:W-:Y:S01]  /*4e60*/  LOP3.LUT R28, R28, 0x7f, RZ, 0xc0, !PT ;  /* 0x0000007f1c1c7812 */ /* 0x002fe200078ec0ff */
[----:B--2---:R1:W-:Y:S03]  /*4e70*/  BAR.SYNC.DEFER_BLOCKING R76, 0x80 ;  /* 0x0002004c0000751d */ /* 0x0043e60000010000 */
[----:B------:R-:W-:-:S13]  /*4e80*/  ISETP.NE.AND P4, PT, R28, RZ, PT ;  /* 0x000000ff1c00720c */ /* 0x000fda0003f85270 */
[----:B------:R-:W-:-:S05]  /*4e90*/  @!P4 VIADD R28, R97, 0x228a0 ;  /* 0x000228a0611cc836 */ /* 0x000fca0000000000 */
[----:B------:R-:W-:-:S04]  /*4ea0*/  @!P4 PRMT R28, RZ, 0x654, R28 ;  /* 0x00000654ff1cc816 */ /* 0x000fc8000000001c */
[----:B------:R1:W-:Y:S01]  /*4eb0*/  @!P4 SYNCS.ARRIVE.TRANS64.RED.A1T0 RZ, [R28+URZ], RZ ;  /* 0x000000ff1cffc9a7 */ /* 0x0003e2000810043f */
[----:B------:R-:W-:Y:S05]  /*4ec0*/  @!P3 BRA `(.L_x_668) ;  /* 0x000000000004b947 */ /* 0x000fea0003800000 */
[----:B------:R-:W-:Y:S01]  /*4ed0*/  BPT.TRAP 0x1 ;  /* 0x000000040000795c */ /* 0x000fe20000300000 */
.L_x_668:
[----:B------:R-:W-:Y:S05]  /*4ee0*/  BSYNC B0 ;  /* 0x0000000000007941 */ /* 0x000fea0003800000 */
.L_x_667:
[----:B------:R-:W2:Y:S01]  /*4ef0*/  SYNCS.PHASECHK.TRANS64.TRYWAIT P3, [R97+URZ+0x228b0], R108 ;  /* 0x0228b06c610075a7 */ /* 0x000ea2000806017f */
[----:B------:R-:W-:Y:S01]  /*4f00*/  ULDC UR44, c[0x0][0x320] ;  /* 0x0000c800002c7ab9 */ /* 0x000fe20000000800 */
[----:B------:R-:W-:Y:S01]  /*4f10*/  ULDC.64 UR38, c[0x0][0x328] ;  /* 0x0000ca0000267ab9 */ /* 0x000fe20000000a00 */
[----:B------:R-:W-:Y:S01]  /*4f20*/  ULDC.64 UR36, c[0x0][0x318] ;  /* 0x0000c60000247ab9 */ /* 0x000fe20000000a00 */
[----:B------:R-:W-:Y:S01]  /*4f30*/  BSSY B0, `(.L_x_669) ;  /* 0x0000003000007945 */ /* 0x000fe20003800000 */
[----:B-1----:R-:W-:-:S03]  /*4f40*/  IMAD R28, R2, 0x6000, R79 ;  /* 0x00006000021c7824 */ /* 0x002fc600078e024f */
[----:B--2---:R-:W-:Y:S05]  /*4f50*/  @!P3 BRA `(.L_x_670) ;  /* 0x000001240040b947 */ /* 0x004fea0003800000 */
.L_x_916:
[----:B------:R-:W-:Y:S05]  /*4f60*/  BSYNC B0 ;  /* 0x0000000000007941 */ /* 0x000fea0003800000 */
.L_x_669:
[----:B------:R-:W-:Y:S01]  /*4f70*/  ISETP.GE.AND P3, PT, R19, R99, PT ;  /* 0x000000631300720c */ /* 0x000fe20003f66270 */
[----:B------:R-:W-:Y:S01]  /*4f80*/  IMAD.IADD R29, R77, 0x1, R28 ;  /* 0x000000014d1d7824 */ /* 0x000fe200078e021c */
[----:B------:R-:W-:Y:S01]  /*4f90*/  BSSY B0, `(.L_x_671) ;  /* 0x0000025000007945 */ /* 0x000fe20003800000 */
[----:B------:R-:W-:Y:S01]  /*4fa0*/  LEA R40, R28, R24, 0x1 ;  /* 0x000000181c287211 */ /* 0x000fe200078e08ff */
[----:B------:R-:W-:-:S04]  /*4fb0*/  IMAD.WIDE R32, R26, 0x60, R58 ;  /* 0x000000601a207825 */ /* 0x000fc800078e023a */
[----:B------:R-:W-:-:S05]  /*4fc0*/  IMAD R41, R29, 0x2, R24 ;  /* 0x000000021d297824 */ /* 0x000fca00078e0218 */
[----:B------:R-:W-:Y:S05]  /*4fd0*/  @P3 BRA `(.L_x_672) ;  /* 0x0000000000803947 */ /* 0x000fea0003800000 */
[----:B------:R-:W-:Y:S02]  /*4fe0*/  IMAD R31, R33, UR38, RZ ;  /* 0x00000026211f7c24 */ /* 0x000fe4000f8e02ff */
[----:B------:R-:W-:Y:S02]  /*4ff0*/  IMAD.MOV.U32 R28, RZ, RZ, R6 ;  /* 0x000000ffff1c7224 */ /* 0x000fe400078e0006 */
[----:B------:R-:W-:Y:S02]  /*5000*/  IMAD.MOV.U32 R29, RZ, RZ, R94 ;  /* 0x000000ffff1d7224 */ /* 0x000fe400078e005e */
[C---:B------:R-:W-:Y:S02]  /*5010*/  IMAD R31, R32.reuse, UR39, R31 ;  /* 0x00000027201f7c24 */ /* 0x040fe4000f8e021f */
[----:B------:R-:W-:-:S04]  /*5020*/  IMAD.WIDE.U32 R28, R32, UR38, R28 ;  /* 0x00000026201c7c25 */ /* 0x000fc8000f8e001c */
[----:B------:R-:W-:Y:S01]  /*5030*/  IMAD.IADD R29, R29, 0x1, R31 ;  /* 0x000000011d1d7824 */ /* 0x000fe200078e021f */
[----:B------:R-:W-:-:S04]  /*5040*/  LEA R34, P3, R28, UR36, 0x1 ;  /* 0x000000241c227c11 */ /* 0x000fc8000f8608ff */
[----:B------:R-:W-:Y:S02]  /*5050*/  LEA.HI.X R35, R28, UR37, R29, 0x1, P3 ;  /* 0x000000251c237c11 */ /* 0x000fe400098f0c1d */
[----:B------:R-:W-:-:S13]  /*5060*/  ISETP.GE.AND P3, PT, R16, UR44, PT ;  /* 0x0000002c10007c0c */ /* 0x000fda000bf66270 */
[----:B------:R-:W2:Y:S04]  /*5070*/  @!P3 LDS.128 R28, [R40] ;  /* 0x00000000281cb984 */ /* 0x000ea80000000c00 */
[----:B--2---:R-:W-:Y:S01]  /*5080*/  @!P3 STG.E.128 desc[UR40][R34.64], R28 ;  /* 0x0000001c2200b986 */ /* 0x004fe2000c101d28 */
[----:B------:R-:W-:-:S13]  /*5090*/  ISETP.GE.AND P3, PT, R62, UR44, PT ;  /* 0x0000002c3e007c0c */ /* 0x000fda000bf66270 */
[----:B------:R-:W2:Y:S04]  /*50a0*/  @!P3 LDS.128 R28, [R41] ;  /* 0x00000000291cb984 */ /* 0x000ea80000000c00 */
[----:B--2---:R-:W-:Y:S01]  /*50b0*/  @!P3 STG.E.128 desc[UR40][R34.64+0x40], R28 ;  /* 0x0000401c2200b986 */ /* 0x004fe2000c101d28 */
[----:B------:R-:W-:-:S13]  /*50c0*/  ISETP.GE.AND P3, PT, R63, UR44, PT ;  /* 0x0000002c3f007c0c */ /* 0x000fda000bf66270 */
[----:B------:R-:W2:Y:S04]  /*50d0*/  @!P3 LDS.128 R28, [R40+0x3000] ;  /* 0x00300000281cb984 */ /* 0x000ea80000000c00 */
        /* <DEDUP_REMOVED lines=10> */
[----:B------:R-:W-:-:S13]  /*5180*/  ISETP.NE.AND P3, PT, R96, RZ, PT ;  /* 0x000000ff6000720c */ /* 0x000fda0003f65270 */
[----:B------:R-:W2:Y:S04]  /*5190*/  @P3 LDS.128 R28, [R40+0x9000] ;  /* 0x00900000281c3984 */ /* 0x000ea80000000c00 */
[----:B--2---:R-:W-:Y:S01]  /*51a0*/  @P3 STG.E.128 desc[UR40][R34.64+0x180], R28 ;  /* 0x0001801c22003986 */ /* 0x004fe2000c101d28 */
[----:B------:R-:W-:-:S13]  /*51b0*/  ISETP.NE.AND P3, PT, R95, RZ, PT ;  /* 0x000000ff5f00720c */ /* 0x000fda0003f65270 */
[----:B------:R-:W2:Y:S04]  /*51c0*/  @P3 LDS.128 R28, [R41+0x9000] ;  /* 0x00900000291c3984 */ /* 0x000ea80000000c00 */
[----:B--2---:R2:W-:Y:S02]  /*51d0*/  @P3 STG.E.128 desc[UR40][R34.64+0x1c0], R28 ;  /* 0x0001c01c22003986 */ /* 0x0045e4000c101d28 */
.L_x_672:
[----:B------:R-:W-:Y:S05]  /*51e0*/  BSYNC B0 ;  /* 0x0000000000007941 */ /* 0x000fea0003800000 */
.L_x_671:
[----:B------:R-:W-:Y:S01]  /*51f0*/  ISETP.GE.AND P3, PT, R217, R99, PT ;  /* 0x00000063d900720c */ /* 0x000fe20003f66270 */
[----:B------:R-:W-:-:S12]  /*5200*/  BSSY B0, `(.L_x_673) ;  /* 0x0000024000007945 */ /* 0x000fd80003800000 */
[----:B------:R-:W-:Y:S05]  /*5210*/  @P3 BRA `(.L_x_674) ;  /* 0x0000000000883947 */ /* 0x000fea0003800000 */
[----:B--2---:R-:W-:Y:S01]  /*5220*/  IADD3 R31, P3, R32, 0x40, RZ ;  /* 0x00000040201f7810 */ /* 0x004fe20007f7e0ff */
[----:B------:R-:W-:Y:S02]  /*5230*/  IMAD.MOV.U32 R28, RZ, RZ, R6 ;  /* 0x000000ffff1c7224 */ /* 0x000fe400078e0006 */
[----:B------:R-:W-:Y:S02]  /*5240*/  IMAD.MOV.U32 R29, RZ, RZ, R94 ;  /* 0x000000ffff1d7224 */ /* 0x000fe400078e005e */
[----:B------:R-:W-:Y:S02]  /*5250*/  IMAD.X R32, RZ, RZ, R33, P3 ;  /* 0x000000ffff207224 */ /* 0x000fe400018e0621 */
[----:B------:R-:W-:-:S04]  /*5260*/  IMAD.WIDE.U32 R28, R31, UR38, R28 ;  /* 0x000000261f1c7c25 */ /* 0x000fc8000f8e001c */
[----:B------:R-:W-:-:S04]  /*5270*/  IMAD R32, R32, UR38, RZ ;  /* 0x0000002620207c24 */ /* 0x000fc8000f8e02ff */
[----:B------:R-:W-:Y:S01]  /*5280*/  IMAD R31, R31, UR39, R32 ;  /* 0x000000271f1f7c24 */ /* 0x000fe2000f8e0220 */
[----:B------:R-:W-:-:S03]  /*5290*/  LEA R32, P3, R28, UR36, 0x1 ;  /* 0x000000241c207c11 */ /* 0x000fc6000f8608ff */
[----:B------:R-:W-:-:S05]  /*52a0*/  IMAD.IADD R29, R29, 0x1, R31 ;  /* 0x000000011d1d7824 */ /* 0x000fca00078e021f */
[----:B------:R-:W-:Y:S02]  /*52b0*/  LEA.HI.X R33, R28, UR37, R29, 0x1, P3 ;  /* 0x000000251c217c11 */ /* 0x000fe400098f0c1d */
        /* <DEDUP_REMOVED lines=23> */
[----:B--2---:R3:W-:Y:S02]  /*5430*/  @P3 STG.E.128 desc[UR40][R32.64+0x1c0], R28 ;  /* 0x0001c01c20003986 */ /* 0x0047e4000c101d28 */
.L_x_674:
[----:B------:R-:W-:Y:S05]  /*5440*/  BSYNC B0 ;  /* 0x0000000000007941 */ /* 0x000fea0003800000 */
.L_x_673:
[----:B------:R-:W-:Y:S01]  /*5450*/  @!PT LDS RZ, [RZ] ;  /* 0x00000000fffff984 */ /* 0x000fe20000000800 */
[----:B------:R-:W-:Y:S01]  /*5460*/  @!PT LDS RZ, [RZ] ;  /* 0x00000000fffff984 */ /* 0x000fe20000000800 */
[----:B------:R-:W-:Y:S01]  /*5470*/  @!PT LDS RZ, [RZ] ;  /* 0x00000000fffff984 */ /* 0x000fe20000000800 */
[----:B------:R-:W-:Y:S01]  /*5480*/  @!PT LDS RZ, [RZ] ;  /* 0x00000000fffff984 */ /* 0x000fe20000000800 */
[----:B------:R4:W-:Y:S06]  /*5490*/  MEMBAR.ALL.CTA ;  /* 0x0000000000007992 */ /* 0x0009ec0000008000 */
[----:B----4-:R-:W4:Y:S02]  /*54a0*/  FENCE.VIEW.ASYNC.S ;  /* 0x00000000000073c6 */ /* 0x010f240000000000 */
[----:B----4-:R4:W-:Y:S01]  /*54b0*/  BAR.SYNC.DEFER_BLOCKING R76, 0x80 ;  /* 0x0002004c0000751d */ /* 0x0109e20000010000 */
[----:B------:R-:W-:Y:S01]  /*54c0*/  ISETP.NE.AND P5, PT, R98, RZ, PT ;  /* 0x000000ff6200720c */ /* 0x000fe20003fa5270 */
[----:B------:R-:W-:Y:S01]  /*54d0*/  VIADD R2, R2, 0x1 ;  /* 0x0000000102027836 */ /* 0x000fe20000000000 */
[----:B01----:R-:W-:-:S04]  /*54e0*/  @!P4 IADD3 R97, R97, 0x228c0, RZ ;  /* 0x000228c06161c810 */ /* 0x003fc80007ffe0ff */
[C---:B------:R-:W-:Y:S02]  /*54f0*/  ISETP.NE.AND P3, PT, R2.reuse, 0x2, PT ;  /* 0x000000020200780c */ /* 0x040fe40003f65270 */
[----:B------:R-:W-:Y:S02]  /*5500*/  @!P4 PRMT R97, RZ, 0x654, R97 ;  /* 0x00000654ff61c816 */ /* 0x000fe40000000061 */
[----:B--23--:R-:W-:Y:S02]  /*5510*/  SEL R28, RZ, 0x1, P3 ;  /* 0x00000001ff1c7807 */ /* 0x00cfe40001800000 */
[----:B------:R-:W-:Y:S02]  /*5520*/  SEL R2, R2, RZ, P3 ;  /* 0x000000ff02027207 */ /* 0x000fe40001800000 */
[----:B------:R-:W-:Y:S01]  /*5530*/  LOP3.LUT R201, R201, R28, RZ, 0x3c, !PT ;  /* 0x0000001cc9c97212 */ /* 0x000fe200078e3cff */
[----:B------:R4:W-:Y:S01]  /*5540*/  @!P4 SYNCS.ARRIVE.TRANS64.RED.A1T0 RZ, [R97+URZ], RZ ;  /* 0x000000ff61ffc9a7 */ /* 0x0009e2000810043f */
[----:B------:R-:W-:Y:S05]  /*5550*/  @P5 BRA `(.L_x_675) ;  /* 0xffffffcc00745947 */ /* 0x000fea000383ffff */
[----:B------:R-:W0:Y:S01]  /*5560*/  S2R R29, SR_TID.X ;  /* 0x00000000001d7919 */ /* 0x000e220000002100 */
[----:B------:R-:W-:Y:S02]  /*5570*/  PLOP3.LUT P0, PT, PT, PT, PT, 0x8, 0x0 ;  /* 0x000000000000781c */ /* 0x000fe40003f0e170 */
[----:B0-----:R-:W-:-:S04]  /*5580*/  SHF.R.U32.HI R29, RZ, 0x7, R29 ;  /* 0x00000007ff1d7819 */ /* 0x001fc8000001161d */
[----:B------:R-:W-:-:S13]  /*5590*/  ISETP.NE.AND P5, PT, R29, 0x1, PT ;  /* 0x000000011d00780c */ /* 0x000fda0003fa5270 */
[----:B------:R-:W-:Y:S06]  /*55a0*/  @!P5 BAR.ARV 0x9, 0x100 ;  /* 0x024400000000db1d */ /* 0x000fec0000002000 */
.L_x_623:
[----:B------:R-:W-:Y:S02]  /*55b0*/  ISETP.GE.AND P2, PT, R176, 0x1, PT ;  /* 0x00000001b000780c */ /* 0x000fe40003f46270 */
[----:B------:R-:W-:Y:S02]  /*55c0*/  CS2R R4, SRZ ;  /* 0x0000000000047805 */ /* 0x000fe4000001ff00 */
[----:B------:R-:W-:Y:S01]  /*55d0*/  PLOP3.LUT P1, PT, PT, PT, PT, 0x80, 0x0 ;  /* 0x000000000000781c */ /* 0x000fe20003f2f070 */
[----:B------:R-:W-:Y:S01]  /*55e0*/  IMAD.MOV.U32 R0, RZ, RZ, RZ ;  /* 0x000000ffff007224 */ /* 0x000fe200078e00ff */
        /* <DEDUP_REMOVED lines=11> */
[----:B------:R-:W-:Y:S01]  /*56a0*/  CS2R R124, SRZ ;  /* 0x00000000007c7805 */ /* 0x000fe2000001ff00 */
[----:B------:R-:W-:Y:S01]  /*56b0*/  IMAD.MOV.U32 R179, RZ, RZ, RZ ;  /* 0x000000ffffb37224 */ /* 0x000fe200078e00ff */
        /* <DEDUP_REMOVED lines=8> */
[----:B----4-:R-:W-:Y:S02]  /*5740*/  CS2R R96, SRZ ;  /* 0x0000000000607805 */ /* 0x010fe4000001ff00 */
        /* <DEDUP_REMOVED lines=15> */
[----:B------:R-:W-:Y:S01]  /*5840*/  CS2R R6, SRZ ;  /* 0x0000000000067805 */ /* 0x000fe2000001ff00 */
[----:B------:R-:W-:Y:S01]  /*5850*/  IMAD.MOV.U32 R3, RZ, RZ, RZ ;  /* 0x000000ffff037224 */ /* 0x000fe200078e00ff */
        /* <DEDUP_REMOVED lines=25> */
[----:B------:R-:W-:Y:S06]  /*59f0*/  @P0 BRA `(.L_x_676) ;  /* 0x00000000000c0947 */ /* 0x000fec0003800000 */
[----:B------:R-:W0:Y:S01]  /*5a00*/  FENCE.VIEW.ASYNC.G ;  /* 0x00000000000073c6 */ /* 0x000e220000000100 */
[----:B------:R-:W-:Y:S05]  /*5a10*/  WARPSYNC.ALL ;  /* 0x0000000000007948 */ /* 0x000fea0003800000 */
[----:B0-----:R-:W-:Y:S06]  /*5a20*/  BAR.ARV 0xc, 0x180 ;  /* 0x0306000000007b1d */ /* 0x001fec0000002000 */
.L_x_676:
[----:B------:R-:W-:Y:S01]  /*5a30*/  CS2R R24, SRZ ;  /* 0x0000000000187805 */ /* 0x000fe2000001ff00 */
[----:B------:R-:W-:Y:S06]  /*5a40*/  @!P2 BRA `(.L_x_677) ;  /* 0x000000740078a947 */ /* 0x000fec0003800000 */
[----:B------:R-:W-:-:S03]  /*5a50*/  UMOV UR4, 0xffffffff ;  /* 0xffffffff00047882 */ /* 0x000fc60000000000 */
[----:B------:R-:W-:Y:S05]  /*5a60*/  BRA.DIV UR4, `(.L_x_678) ;  /* 0x0000011a04907947 */ /* 0x000fea000b800000 */
[----:B------:R0:W1:Y:S02]  /*5a70*/  SHFL.IDX PT, R14, R234, RZ, 0x1f ;  /* 0x00001fffea0e7589 */ /* 0x00006400000e0000 */
.L_x_919:
[----:B-1----:R-:W-:Y:S01]  /*5a80*/  LEA.HI R0, R14, R14, RZ, 0x1 ;  /* 0x0000000e0e007211 */ /* 0x002fe200078f08ff */
[----:B------:R-:W-:Y:S01]  /*5a90*/  VIADD R24, R18, 0x18400 ;  /* 0x0001840012187836 */ /* 0x000fe20000000000 */
[----:B------:R-:W-:Y:S02]  /*5aa0*/  BSSY B6, `(.L_x_679) ;  /* 0x0000018000067945 */ /* 0x000fe40003800000 */
[----:B------:R-:W-:Y:S02]  /*5ab0*/  LOP3.LUT R3, R0, 0x1e, RZ, 0xc0, !PT ;  /* 0x0000001e00037812 */ /* 0x000fe400078ec0ff */
[----:B------:R-:W-:-:S03]  /*5ac0*/  LOP3.LUT P0, RZ, R24, 0x1bf, RZ, 0xc0, !PT ;  /* 0x000001bf18ff7812 */ /* 0x000fc6000780c0ff */
[----:B------:R-:W-:-:S04]  /*5ad0*/  IMAD.IADD R3, R14, 0x1, -R3 ;  /* 0x000000010e037824 */ /* 0x000fc800078e0a03 */
[----:B------:R-:W-:-:S05]  /*5ae0*/  IMAD R3, R3, 0x2000, R24 ;  /* 0x0000200003037824 */ /* 0x000fca00078e0218 */
[----:B------:R-:W-:-:S04]  /*5af0*/  SHF.R.U32.HI R3, RZ, 0x4, R3 ;  /* 0x00000004ff037819 */ /* 0x000fc80000011603 */
[----:B------:R-:W-:Y:S01]  /*5b00*/  LOP3.LUT R28, R3, 0x3fff, RZ, 0xc0, !PT ;  /* 0x00003fff031c7812 */ /* 0x000fe200078ec0ff */
[----:B------:R-:W-:Y:S06]  /*5b10*/  @!P0 BRA `(.L_x_680) ;  /* 0x0000000000408947 */ /* 0x000fec0003800000 */
[----:B------:R-:W-:Y:S01]  /*5b20*/  MOV R0, 0x0 ;  /* 0x0000000000007802 */ /* 0x000fe20000000f00 */
[----:B------:R-:W-:Y:S01]  /*5b30*/  ULDC.64 UR4, c[0x4][0x98] ;  /* 0x0100260000047ab9 */ /* 0x000fe20000000a00 */
[----:B------:R-:W-:Y:S01]  /*5b40*/  ULDC.64 UR6, c[0x4][0xa0] ;  /* 0x0100280000067ab9 */ /* 0x000fe20000000a00 */
[----:B------:R-:W-:Y:S01]  /*5b50*/  MOV R4, UR4 ;  /* 0x0000000400047c02 */ /* 0x000fe20008000f00 */
[----:B------:R1:W2:Y:S01]  /*5b60*/  LDC.64 R14, c[0x4][R0] ;  /* 0x01000000000e7b82 */ /* 0x0002a20000000a00 */
        /* <DEDUP_REMOVED lines=8> */
[----:B-1----:R-:W-:-:S07]  /*5bf0*/  IMAD.MOV.U32 R13, RZ, RZ, RZ ;  /* 0x000000ffff0d7224 */ /* 0x002fce00078e00ff */
[----:B------:R-:W-:-:S07]  /*5c00*/  LEPC R20, `(.L_x_680) ;  /* 0x000000001014794e */ /* 0x000fce0000000000 */
[----:B0-2--5:R-:W-:Y:S05]  /*5c10*/  CALL.ABS.NOINC R14 ;  /* 0x000000000e007343 */ /* 0x025fea0003c00000 */
.L_x_680:
[----:B------:R-:W-:Y:S05]  /*5c20*/  BSYNC B6 ;  /* 0x0000000000067941 */ /* 0x000fea0003800000 */
.L_x_679:
[----:B------:R-:W-:Y:S02]  /*5c30*/  ULDC UR4, c[0x0][0x3f4] ;  /* 0x0000fd0000047ab9 */ /* 0x000fe40000000800 */
[----:B------:R-:W-:-:S13]  /*5c40*/  ISETP.LT.AND P0, PT, RZ, UR4, PT ;  /* 0x00000004ff007c0c */ /* 0x000fda000bf01270 */
[----:B------:R-:W-:Y:S05]  /*5c50*/  @P0 BRA `(.L_x_681) ;  /* 0x00000000003c0947 */ /* 0x000fea0003800000 */
[----:B------:R-:W-:-:S04]  /*5c60*/  LEA.HI R0, R218, R218, RZ, 0x1 ;  /* 0x000000dada007211 */ /* 0x000fc800078f08ff */
[----:B------:R-:W-:-:S04]  /*5c70*/  LOP3.LUT R3, R0, 0xfffffffe, RZ, 0xc0, !PT ;  /* 0xfffffffe00037812 */ /* 0x000fc800078ec0ff */
[----:B------:R-:W-:-:S04]  /*5c80*/  IADD3 R3, R218, -R3, RZ ;  /* 0x80000003da037210 */ /* 0x000fc80007ffe0ff */
[----:B------:R-:W-:-:S04]  /*5c90*/  SHF.L.U32 R3, R3, 0x1f, RZ ;  /* 0x0000001f03037819 */ /* 0x000fc800000006ff */
[----:B------:R1:W2:Y:S03]  /*5ca0*/  SYNCS.PHASECHK.TRANS64.TRYWAIT P0, [R18+URZ+0x22800], R3 ;  /* 0x02280003120075a7 */ /* 0x0002a6000800017f */
[----:B--2---:R-:W-:Y:S05]  /*5cb0*/  @!P0 NANOSLEEP.SYNCS 0x989680 ;  /* 0x009896800000895d */ /* 0x004fea0003900000 */
[----:B------:R-:W2:Y:S01]  /*5cc0*/  @!P0 SYNCS.PHASECHK.TRANS64 P0, [R18+URZ+0x22800], R3 ;  /* 0x02280003120085a7 */ /* 0x000ea2000800007f */
[----:B------:R-:W-:Y:S04]  /*5cd0*/  BSSY B0, `(.L_x_682) ;  /* 0x0000006000007945 */ /* 0x000fe80003800000 */
[----:B--2---:R-:W-:Y:S05]  /*5ce0*/  @P0 BRA `(.L_x_683) ;  /* 0x0000000000100947 */ /* 0x004fea0003800000 */
.L_x_684:
[----:B--2---:R2:W3:Y:S02]  /*5cf0*/  SYNCS.PHASECHK.TRANS64.TRYWAIT P0, [R18+URZ+0x22800], R3 ;  /* 0x02280003120075a7 */ /* 0x0044e4000800017f */
[----:B---3--:R-:W-:Y:S05]  /*5d00*/  @!P0 NANOSLEEP.SYNCS 0x989680 ;  /* 0x009896800000895d */ /* 0x008fea0003900000 */
[----:B------:R-:W3:Y:S02]  /*5d10*/  @!P0 SYNCS.PHASECHK.TRANS64 P0, [R18+URZ+0x22800], R3 ;  /* 0x02280003120085a7 */ /* 0x000ee4000800007f */
[----:B---3--:R-:W-:Y:S05]  /*5d20*/  @!P0 BRA `(.L_x_684) ;  /* 0xfffffffc00f08947 */ /* 0x008fea000383ffff */
.L_x_683:
[----:B------:R-:W-:Y:S05]  /*5d30*/  BSYNC B0 ;  /* 0x0000000000007941 */ /* 0x000fea0003800000 */
.L_x_682:
[----:B------:R-:W-:Y:S05]  /*5d40*/  BRA `(.L_x_685) ;  /* 0x00000020007c7947 */ /* 0x000fea0003800000 */
.L_x_681:
[----:B-----5:R-:W-:Y:S01]  /*5d50*/  SHF.R.S32.HI R0, RZ, 0x1f, R38 ;  /* 0x0000001fff007819 */ /* 0x020fe20000011426 */
[----:B------:R-:W-:Y:S01]  /*5d60*/  ULDC.64 UR4, c[0x0][0x3f8] ;  /* 0x0000fe0000047ab9 */ /* 0x000fe20000000a00 */
[----:B------:R-:W-:Y:S01]  /*5d70*/  ULDC.64 UR6, c[0x0][0x408] ;  /* 0x0001020000067ab9 */ /* 0x000fe20000000a00 */
[----:B------:R-:W-:Y:S01]  /*5d80*/  LOP3.LUT P0, RZ, R24, 0x3ff, RZ, 0xc0, !PT ;  /* 0x000003ff18ff7812 */ /* 0x000fe2000780c0ff */
[----:B------:R-:W-:Y:S01]  /*5d90*/  IMAD.WIDE.U32 R4, R38, UR4, RZ ;  /* 0x0000000426047c25 */ /* 0x000fe2000f8e00ff */
[----:B------:R-:W-:Y:S03]  /*5da0*/  BSSY B6, `(.L_x_686) ;  /* 0x000001f000067945 */ /* 0x000fe60003800000 */
[C---:B------:R-:W-:Y:S02]  /*5db0*/  IMAD R3, R0.reuse, UR4, RZ ;  /* 0x0000000400037c24 */ /* 0x040fe4000f8e02ff */
[----:B------:R-:W-:-:S02]  /*5dc0*/  IMAD R9, R0, UR6, RZ ;  /* 0x0000000600097c24 */ /* 0x000fc4000f8e02ff */
[C---:B------:R-:W-:Y:S01]  /*5dd0*/  IMAD R3, R38.reuse, UR5, R3 ;  /* 0x0000000526037c24 */ /* 0x040fe2000f8e0203 */
[----:B------:R-:W-:Y:S01]  /*5de0*/  ULDC.64 UR4, c[0x0][0x3e8] ;  /* 0x0000fa0000047ab9 */ /* 0x000fe20000000a00 */
[----:B------:R-:W-:Y:S01]  /*5df0*/  IMAD.WIDE.U32 R6, R38, UR6, RZ ;  /* 0x0000000626067c25 */ /* 0x000fe2000f8e00ff */
[----:B------:R-:W-:-:S03]  /*5e00*/  LEA R24, P1, R4, UR4, 0x1 ;  /* 0x0000000404187c11 */ /* 0x000fc6000f8208ff */
[----:B------:R-:W-:Y:S01]  /*5e10*/  IMAD R9, R38, UR7, R9 ;  /* 0x0000000726097c24 */ /* 0x000fe2000f8e0209 */
[----:B------:R-:W-:Y:S01]  /*5e20*/  ULDC.64 UR6, c[0x0][0x400] ;  /* 0x0001000000067ab9 */ /* 0x000fe20000000a00 */
[----:B------:R-:W-:Y:S01]  /*5e30*/  IMAD.IADD R25, R3, 0x1, R5 ;  /* 0x0000000103197824 */ /* 0x000fe200078e0205 */
[----:B------:R-:W-:Y:S01]  /*5e40*/  LEA R26, P2, R6, UR6, 0x1 ;  /* 0x00000006061a7c11 */ /* 0x000fe2000f8408ff */
[----:B------:R-:W-:-:S03]  /*5e50*/  IMAD.IADD R27, R9, 0x1, R7 ;  /* 0x00000001091b7824 */ /* 0x000fc600078e0207 */
[----:B------:R-:W-:Y:S02]  /*5e60*/  LEA.HI.X R25, R4, UR5, R25, 0x1, P1 ;  /* 0x0000000504197c11 */ /* 0x000fe400088f0c19 */
[----:B------:R-:W-:Y:S01]  /*5e70*/  LEA.HI.X R27, R6, UR7, R27, 0x1, P2 ;  /* 0x00000007061b7c11 */ /* 0x000fe200090f0c1b */
[----:B------:R-:W-:Y:S06]  /*5e80*/  @!P0 BRA `(.L_x_687) ;  /* 0x0000000000408947 */ /* 0x000fec0003800000 */
[----:B------:R-:W-:Y:S01]  /*5e90*/  MOV R0, 0x0 ;  /* 0x0000000000007802 */ /* 0x000fe20000000f00 */
[----:B------:R-:W-:Y:S01]  /*5ea0*/  ULDC.64 UR4, c[0x4][0x98] ;  /* 0x0100260000047ab9 */ /* 0x000fe20000000a00 */
[----:B------:R-:W-:Y:S01]  /*5eb0*/  ULDC.64 UR6, c[0x4][0xa0] ;  /* 0x0100280000067ab9 */ /* 0x000fe20000000a00 */
[----:B------:R-:W-:Y:S01]  /*5ec0*/  IMAD.U32 R4, RZ, RZ, UR4 ;  /* 0x00000004ff047e24 */ /* 0x000fe2000f8e00ff */
[----:B------:R1:W2:Y:S01]  /*5ed0*/  LDC.64 R14, c[0x4][R0] ;  /* 0x01000000000e7b82 */ /* 0x0002a20000000a00 */
        /* <DEDUP_REMOVED lines=8> */
[----:B-1----:R-:W-:-:S07]  /*5f60*/  IMAD.MOV.U32 R13, RZ, RZ, RZ ;  /* 0x000000ffff0d7224 */ /* 0x002fce00078e00ff */
[----:B------:R-:W-:-:S07]  /*5f70*/  LEPC R20, `(.L_x_687) ;  /* 0x000000001014794e */ /* 0x000fce0000000000 */
[----:B0-2---:R-:W-:Y:S05]  /*5f80*/  CALL.ABS.NOINC R14 ;  /* 0x000000000e007343 */ /* 0x005fea0003c00000 */
.L_x_687:
[----:B------:R-:W-:Y:S05]  /*5f90*/  BSYNC B6 ;  /* 0x0000000000067941 */ /* 0x000fea0003800000 */
.L_x_686:
[----:B------:R-:W-:Y:S01]  /*5fa0*/  ULDC.U8 UR4, c[0x0][0x410] ;  /* 0x0001040000047ab9 */ /* 0x000fe20000000000 */
[----:B------:R-:W-:Y:S01]  /*5fb0*/  BSSY B0, `(.L_x_688) ;  /* 0x00001f0000007945 */ /* 0x000fe20003800000 */
[----:B------:R-:W-:Y:S01]  /*5fc0*/  ISETP.NE.AND P0, PT, RZ, UR4, PT ;  /* 0x00000004ff007c0c */ /* 0x000fe2000bf05270 */
[----:B------:R-:W-:-:S12]  /*5fd0*/  IMAD R5, R89, 0x80, R19 ;  /* 0x0000008059057824 */ /* 0x000fd800078e0213 */
[----:B------:R-:W-:Y:S05]  /*5fe0*/  @!P0 BRA `(.L_x_689) ;  /* 0x0000000c00f88947 */ /* 0x000fea0003800000 */
[----:B------:R-:W-:-:S03]  /*5ff0*/  UMOV UR4, 0xffffffff ;  /* 0xffffffff00047882 */ /* 0x000fc60000000000 */
[----:B------:R-:W-:Y:S05]  /*6000*/  BRA.DIV UR4, `(.L_x_690) ;  /* 0x0000011604507947 */ /* 0x000fea000b800000 */
[----:B------:R1:W2:Y:S04]  /*6010*/  SHFL.IDX PT, R0, R25, RZ, 0x1c1f ;  /* 0x001c1fff19007589 */ /* 0x0002a800000e0000 */
[----:B------:R1:W3:Y:S04]  /*6020*/  SHFL.IDX PT, R3, R24, RZ, 0x1c1f ;  /* 0x001c1fff18037589 */ /* 0x0002e800000e0000 */
[----:B------:R1:W4:Y:S04]  /*6030*/  SHFL.IDX PT, R4, R27, RZ, 0x1c1f ;  /* 0x001c1fff1b047589 */ /* 0x00032800000e0000 */
[----:B------:R1:W0:Y:S02]  /*6040*/  SHFL.IDX PT, R14, R26, RZ, 0x1c1f ;  /* 0x001c1fff1a0e7589 */ /* 0x00022400000e0000 */
.L_x_925:
[----:B------:R-:W-:Y:S01]  /*6050*/  IMAD.SHL.U32 R6, R226, 0x40, RZ ;  /* 0x00000040e2067824 */ /* 0x000fe200078e00ff */
[----:B------:R-:W-:Y:S01]  /*6060*/  ULDC UR4, c[0x0][0x448] ;  /* 0x0001120000047ab9 */ /* 0x000fe20000000800 */
[----:B------:R-:W-:Y:S01]  /*6070*/  BSSY B1, `(.L_x_691) ;  /* 0x0000024000017945 */ /* 0x000fe20003800000 */
[----:B------:R-:W-:Y:S02]  /*6080*/  CS2R R10, SRZ ;  /* 0x00000000000a7805 */ /* 0x000fe4000001ff00 */
[----:B------:R-:W-:Y:S01]  /*6090*/  LOP3.LUT R7, R6, 0x1c0, RZ, 0xc0, !PT ;  /* 0x000001c006077812 */ /* 0x000fe200078ec0ff */
[----:B------:R-:W-:-:S03]  /*60a0*/  IMAD R6, R39, UR4, RZ ;  /* 0x0000000427067c24 */ /* 0x000fc6000f8e02ff */
[----:B------:R-:W-:Y:S02]  /*60b0*/  LOP3.LUT R8, R7, 0x18, R16, 0xf8, !PT ;  /* 0x0000001807087812 */ /* 0x000fe400078ef810 */
[----:B------:R-:W-:Y:S01]  /*60c0*/  ISETP.GE.AND P0, PT, R5, R6, PT ;  /* 0x000000060500720c */ /* 0x000fe20003f06270 */
[----:B------:R-:W-:Y:S01]  /*60d0*/  IMAD R5, R89, -0x80, R6 ;  /* 0xffffff8059057824 */ /* 0x000fe200078e0206 */
[----:B------:R-:W-:Y:S02]  /*60e0*/  SHF.R.U32.HI R9, RZ, 0x3, R7 ;  /* 0x00000003ff097819 */ /* 0x000fe40000011607 */
[----:B------:R-:W-:Y:S02]  /*60f0*/  LEA.HI R7, R218, R218, RZ, 0x1 ;  /* 0x000000dada077211 */ /* 0x000fe400078f08ff */
[----:B------:R-:W-:Y:S02]  /*6100*/  LOP3.LUT R30, R8, R9, RZ, 0x3c, !PT ;  /* 0x00000009081e7212 */ /* 0x000fe400078e3cff */
[----:B------:R-:W-:-:S02]  /*6110*/  CS2R R8, SRZ ;  /* 0x0000000000087805 */ /* 0x000fc4000001ff00 */
[----:B------:R-:W-:Y:S02]  /*6120*/  LOP3.LUT R13, R7, 0xfffffffe, RZ, 0xc0, !PT ;  /* 0xfffffffe070d7812 */ /* 0x000fe400078ec0ff */
[----:B------:R-:W-:-:S03]  /*6130*/  CS2R R6, SRZ ;  /* 0x0000000000067805 */ /* 0x000fc6000001ff00 */
[----:B------:R-:W-:Y:S01]  /*6140*/  IMAD.IADD R29, R218, 0x1, -R13 ;  /* 0x00000001da1d7824 */ /* 0x000fe200078e0a0d */
[----:B------:R-:W-:Y:S01]  /*6150*/  CS2R R12, SRZ ;  /* 0x00000000000c7805 */ /* 0x000fe2000001ff00 */
[----:B------:R-:W-:Y:S06]  /*6160*/  @P0 BRA `(.L_x_692) ;  /* 0x0000000000500947 */ /* 0x000fec0003800000 */
[----:B------:R-:W-:Y:S01]  /*6170*/  ULDC UR4, c[0x0][0x3f4] ;  /* 0x0000fd0000047ab9 */ /* 0x000fe20000000800 */
[----:B---3--:R-:W-:Y:S01]  /*6180*/  IMAD.MOV.U32 R6, RZ, RZ, R3 ;  /* 0x000000ffff067224 */ /* 0x008fe200078e0003 */
[----:B------:R-:W-:Y:S01]  /*6190*/  ISETP.GE.AND P3, PT, R202, UR4, PT ;  /* 0x00000004ca007c0c */ /* 0x000fe2000bf66270 */
[----:B--2---:R-:W-:Y:S01]  /*61a0*/  IMAD.MOV.U32 R7, RZ, RZ, R0 ;  /* 0x000000ffff077224 */ /* 0x004fe200078e0000 */
[----:B------:R-:W-:Y:S01]  /*61b0*/  ISETP.GE.AND P2, PT, R22, UR4, PT ;  /* 0x0000000416007c0c */ /* 0x000fe2000bf46270 */
[----:B----4-:R-:W-:Y:S01]  /*61c0*/  IMAD.MOV.U32 R15, RZ, RZ, R4 ;  /* 0x000000ffff0f7224 */ /* 0x010fe200078e0004 */
[----:B------:R-:W-:Y:S02]  /*61d0*/  CS2R R10, SRZ ;  /* 0x00000000000a7805 */ /* 0x000fe4000001ff00 */
[----:B------:R-:W-:Y:S02]  /*61e0*/  CS2R R12, SRZ ;  /* 0x00000000000c7805 */ /* 0x000fe4000001ff00 */
[----:B------:R-:W-:-:S05]  /*61f0*/  CS2R R8, SRZ ;  /* 0x0000000000087805 */ /* 0x000fca000001ff00 */
[-C--:B01----:R-:W-:Y:S02]  /*6200*/  @!P3 IADD3 R26, P1, R14, R232.reuse, RZ ;  /* 0x000000e80e1ab210 */ /* 0x083fe40007f3e0ff */
[----:B------:R-:W-:Y:S01]  /*6210*/  @!P3 IADD3 R24, P0, R3, R232, RZ ;  /* 0x000000e80318b210 */ /* 0x000fe20007f1e0ff */
[----:B------:R-:W-:Y:S01]  /*6220*/  @!P2 IMAD.WIDE R20, R22, 0x2, R6 ;  /* 0x000000021614a825 */ /* 0x000fe200078e0206 */
[----:B------:R-:W-:Y:S02]  /*6230*/  CS2R R6, SRZ ;  /* 0x0000000000067805 */ /* 0x000fe4000001ff00 */
[----:B------:R-:W-:Y:S01]  /*6240*/  @!P3 IADD3.X R25, R0, R231, RZ, P0, !PT ;  /* 0x000000e70019b210 */ /* 0x000fe200007fe4ff */
[----:B------:R-:W-:Y:S01]  /*6250*/  @!P2 IMAD.WIDE R14, R22, 0x2, R14 ;  /* 0x00000002160ea825 */ /* 0x000fe200078e020e */
[----:B------:R0:W5:Y:S03]  /*6260*/  @!P2 LD.E.64 R10, desc[UR40][R20.64] ;  /* 0x00000028140aa980 */ /* 0x000166000c101b00 */
[----:B------:R-:W-:Y:S01]  /*6270*/  @!P3 IMAD.X R27, R4, 0x1, R231, P1 ;  /* 0x00000001041bb824 */ /* 0x000fe200008e06e7 */
[----:B------:R0:W5:Y:S04]  /*6280*/  @!P2 LD.E.64 R6, desc[UR40][R14.64] ;  /* 0x000000280e06a980 */ /* 0x000168000c101b00 */
[----:B------:R0:W5:Y:S04]  /*6290*/  @!P3 LD.E.64 R12, desc[UR40][R24.64] ;  /* 0x00000028180cb980 */ /* 0x000168000c101b00 */
[----:B------:R0:W5:Y:S02]  /*62a0*/  @!P3 LD.E.64 R8, desc[UR40][R26.64] ;  /* 0x000000281a08b980 */ /* 0x000164000c101b00 */
.L_x_692:
[----:B------:R-:W-:Y:S05]  /*62b0*/  BSYNC B1 ;  /* 0x0000000000017941 */ /* 0x000fea0003800000 */
.L_x_691:
[----:B0-----:R-:W-:Y:S01]  /*62c0*/  SHF.L.U32 R15, R29, 0x1f, RZ ;  /* 0x0000001f1d0f7819 */ /* 0x001fe200000006ff */
[----:B---3--:R-:W-:Y:S01]  /*62d0*/  IMAD R3, R207, 0x200, R30 ;  /* 0x00000200cf037824 */ /* 0x008fe200078e021e */
[----:B------:R-:W-:Y:S01]  /*62e0*/  LOP3.LUT P1, RZ, R226, 0x4, RZ, 0xc0, !PT ;  /* 0x00000004e2ff7812 */ /* 0x000fe2000782c0ff */
[----:B-----5:R-:W-:Y:S01]  /*62f0*/  IMAD.MOV.U32 R31, RZ, RZ, R10 ;  /* 0x000000ffff1f7224 */ /* 0x020fe200078e000a */
[----:B------:R-:W0:Y:S01]  /*6300*/  SYNCS.PHASECHK.TRANS64.TRYWAIT P0, [R18+URZ+0x22800], R15 ;  /* 0x0228000f120075a7 */ /* 0x000e22000800017f */
[----:B------:R-:W-:Y:S01]  /*6310*/  IMAD R3, R3, 0x2, R18 ;  /* 0x0000000203037824 */ /* 0x000fe200078e0212 */
[--C-:B------:R-:W-:Y:S01]  /*6320*/  SHF.R.U64 R33, R10, 0x10, R11.reuse ;  /* 0x000000100a217819 */ /* 0x100fe2000000120b */
[--C-:B------:R-:W-:Y:S01]  /*6330*/  IMAD.MOV.U32 R14, RZ, RZ, R11.reuse ;  /* 0x000000ffff0e7224 */ /* 0x100fe200078e000b */
[----:B------:R-:W-:Y:S01]  /*6340*/  SHF.R.U32.HI R20, RZ, 0x10, R11 ;  /* 0x00000010ff147819 */ /* 0x000fe2000001160b */
[----:B-1----:R-:W-:Y:S01]  /*6350*/  IMAD.MOV.U32 R27, RZ, RZ, R6 ;  /* 0x000000ffff1b7224 */ /* 0x002fe200078e0006 */
[----:B------:R-:W-:Y:S01]  /*6360*/  SHF.R.U64 R35, R6, 0x10, R7 ;  /* 0x0000001006237819 */ /* 0x000fe20000001207 */
[----:B------:R-:W-:Y:S01]  /*6370*/  IMAD.MOV.U32 R32, RZ, RZ, R12 ;  /* 0x000000ffff207224 */ /* 0x000fe200078e000c */
[--C-:B------:R-:W-:Y:S01]  /*6380*/  SHF.R.U64 R34, R12, 0x10, R13.reuse ;  /* 0x000000100c227819 */ /* 0x100fe2000000120d */
[--C-:B------:R-:W-:Y:S01]  /*6390*/  IMAD.MOV.U32 R11, RZ, RZ, R13.reuse ;  /* 0x000000ffff0b7224 */ /* 0x100fe200078e000d */
[----:B------:R-:W-:Y:S01]  /*63a0*/  MOV R10, R7 ;  /* 0x00000007000a7202 */ /* 0x000fe20000000f00 */
[----:B------:R-:W-:Y:S01]  /*63b0*/  IMAD.MOV.U32 R29, RZ, RZ, R8 ;  /* 0x000000ffff1d7224 */ /* 0x000fe200078e0008 */
[----:B------:R-:W-:Y:S01]  /*63c0*/  SHF.R.U32.HI R12, RZ, 0x10, R13 ;  /* 0x00000010ff0c7819 */ /* 0x000fe2000001160d */
[----:B----4-:R-:W-:Y:S01]  /*63d0*/  VIADD R4, R3, 0x18400 ;  /* 0x0001840003047836 */ /* 0x010fe20000000000 */
[----:B------:R-:W-:Y:S01]  /*63e0*/  SHF.R.U32.HI R7, RZ, 0x10, R7 ;  /* 0x00000010ff077819 */ /* 0x000fe20000011607 */
[--C-:B------:R-:W-:Y:S01]  /*63f0*/  IMAD.MOV.U32 R6, RZ, RZ, R9.reuse ;  /* 0x000000ffff067224 */ /* 0x100fe200078e0009 */
[----:B------:R-:W-:Y:S01]  /*6400*/  VIMNMX R30, R5, 0x80, PT ;  /* 0x00000080051e7848 */ /* 0x000fe20003fe0100 */
[----:B------:R-:W-:Y:S01]  /*6410*/  BSSY B1, `(.L_x_693) ;  /* 0x000000e000017945 */ /* 0x000fe20003800000 */
[----:B--2---:R-:W-:Y:S01]  /*6420*/  VIADD R0, R3, 0x18440 ;  /* 0x0001844003007836 */ /* 0x004fe20000000000 */
[--C-:B------:R-:W-:Y:S01]  /*6430*/  SHF.R.U64 R36, R8, 0x10, R9.reuse ;  /* 0x0000001008247819 */ /* 0x100fe20000001209 */
[----:B------:R-:W-:Y:S01]  /*6440*/  @P1 VIADD R0, R4, 0xffffffc0 ;  /* 0xffffffc004001836 */ /* 0x000fe20000000000 */
[----:B------:R-:W-:-:S02]  /*6450*/  SHF.R.U32.HI R8, RZ, 0x10, R9 ;  /* 0x00000010ff087819 */ /* 0x000fc40000011609 */
[----:B------:R-:W-:Y:S02]  /*6460*/  PRMT R31, R31, 0x5410, R14 ;  /* 0x000054101f1f7816 */ /* 0x000fe4000000000e */
[----:B------:R-:W-:Y:S02]  /*6470*/  PRMT R33, R33, 0x5410, R20 ;  /* 0x0000541021217816 */ /* 0x000fe40000000014 */
[----:B------:R-:W-:Y:S02]  /*6480*/  PRMT R32, R32, 0x5410, R11 ;  /* 0x0000541020207816 */ /* 0x000fe4000000000b */
[----:B------:R-:W-:Y:S02]  /*6490*/  PRMT R34, R34, 0x5410, R12 ;  /* 0x0000541022227816 */ /* 0x000fe4000000000c */
[----:B------:R-:W-:Y:S02]  /*64a0*/  ISETP.GE.AND P1, PT, R19, R30, PT ;  /* 0x0000001e1300720c */ /* 0x000fe40003f26270 */
[----:B------:R-:W-:-:S02]  /*64b0*/  PRMT R27, R27, 0x5410, R10 ;  /* 0x000054101b1b7816 */ /* 0x000fc4000000000a */
[----:B------:R-:W-:Y:S02]  /*64c0*/  PRMT R35, R35, 0x5410, R7 ;  /* 0x0000541023237816 */ /* 0x000fe40000000007 */
[----:B------:R-:W-:Y:S01]  /*64d0*/  PRMT R29, R29, 0x5410, R6 ;  /* 0x000054101d1d7816 */ /* 0x000fe20000000006 */
[----:B0-----:R-:W-:Y:S06]  /*64e0*/  @!P0 BRA `(.L_x_694) ;  /* 0x0000011000888947 */ /* 0x001fec0003800000 */
.L_x_926:
[----:B------:R-:W-:Y:S05]  /*64f0*/  BSYNC B1 ;  /* 0x0000000000017941 */ /* 0x000fea0003800000 */
.L_x_693:
[----:B------:R-:W-:Y:S01]  /*6500*/  BSSY B1, `(.L_x_695) ;  /* 0x0000056000017945 */ /* 0x000fe20003800000 */
[----:B------:R-:W-:-:S03]  /*6510*/  PRMT R36, R36, 0x5410, R8 ;  /* 0x0000541024247816 */ /* 0x000fc60000000008 */
[----:B------:R-:W-:Y:S05]  /*6520*/  @P1 BRA `(.L_x_696) ;  /* 0x00000004004c1947 */ /* 0x000fea0003800000 */
[----:B------:R-:W1:Y:S01]  /*6530*/  LDC R5, c[0x0][0x3f4] ;  /* 0x0000fd00ff057b82 */ /* 0x000e620000000800 */
[----:B------:R-:W-:Y:S01]  /*6540*/  BSSY B2, `(.L_x_697) ;  /* 0x000002a000027945 */ /* 0x000fe20003800000 */
[-C--:B-1----:R-:W-:Y:S02]  /*6550*/  ISETP.GE.AND P0, PT, R22, R5.reuse, PT ;  /* 0x000000051600720c */ /* 0x082fe40003f06270 */
[----:B------:R-:W-:-:S11]  /*6560*/  ISETP.GE.AND P1, PT, R202, R5, PT ;  /* 0x00000005ca00720c */ /* 0x000fd60003f26270 */
[----:B------:R-:W-:Y:S05]  /*6570*/  @P0 BRA `(.L_x_698) ;  /* 0x0000000000980947 */ /* 0x000fea0003800000 */
[----:B------:R-:W1:Y:S01]  /*6580*/  LDS.128 R4, [R3+0x18400] ;  /* 0x0184000003047984 */ /* 0x000e620000000c00 */
[----:B0-----:R-:W-:Y:S02]  /*6590*/  HADD2.F32 R15, -RZ, R27.H0_H0 ;  /* 0x2000001bff0f7230 */ /* 0x001fe40000004100 */
[----:B------:R-:W-:Y:S02]  /*65a0*/  HADD2.F32 R13, -RZ, R31.H0_H0 ;  /* 0x2000001fff0d7230 */ /* 0x000fe40000004100 */
[----:B------:R-:W-:Y:S02]  /*65b0*/  HADD2.F32 R12, -RZ, R33.H0_H0 ;  /* 0x20000021ff0c7230 */ /* 0x000fe40000004100 */
[----:B------:R-:W-:Y:S02]  /*65c0*/  HADD2.F32 R14, -RZ, R35.H0_H0 ;  /* 0x20000023ff0e7230 */ /* 0x000fe40000004100 */
[--C-:B-1----:R-:W-:Y:S02]  /*65d0*/  HADD2.F32 R8, -RZ, R4.reuse.H0_H0 ;  /* 0x20000004ff087230 */ /* 0x102fe40000004100 */
[----:B------:R-:W-:-:S02]  /*65e0*/  HADD2.F32 R4, -RZ, R4.H1_H1 ;  /* 0x30000004ff047230 */ /* 0x000fc40000004100 */
[--C-:B------:R-:W-:Y:S02]  /*65f0*/  HADD2.F32 R9, -RZ, R5.reuse.H0_H0 ;  /* 0x20000005ff097230 */ /* 0x100fe40000004100 */
[----:B------:R-:W-:Y:S02]  /*6600*/  HADD2.F32 R5, -RZ, R5.H1_H1 ;  /* 0x30000005ff057230 */ /* 0x000fe40000004100 */
[C---:B------:R-:W-:Y:S01]  /*6610*/  FMUL.FTZ R21, R4.reuse, R15 ;  /* 0x0000000f04157220 */ /* 0x040fe20000410000 */
[-C--:B------:R-:W-:Y:S01]  /*6620*/  FMUL.FTZ R4, R4, R13.reuse ;  /* 0x0000000d04047220 */ /* 0x080fe20000410000 */
[--C-:B------:R-:W-:Y:S02]  /*6630*/  HADD2.F32 R10, -RZ, R6.reuse.H0_H0 ;  /* 0x20000006ff0a7230 */ /* 0x100fe40000004100 */
[----:B------:R-:W-:Y:S02]  /*6640*/  HADD2.F32 R11, -RZ, R7.H0_H0 ;  /* 0x20000007ff0b7230 */ /* 0x000fe40000004100 */
[C---:B------:R-:W-:Y:S01]  /*6650*/  FMUL.FTZ R24, R5.reuse, R14 ;  /* 0x0000000e05187220 */ /* 0x040fe20000410000 */
[C---:B------:R-:W-:Y:S01]  /*6660*/  FFMA.FTZ R21, R8.reuse, R13, -R21 ;  /* 0x0000000d08157223 */ /* 0x040fe20000010815 */
[----:B------:R-:W-:Y:S01]  /*6670*/  FFMA.FTZ R20, R8, R15, R4 ;  /* 0x0000000f08147223 */ /* 0x000fe20000010004 */
[----:B------:R-:W-:Y:S01]  /*6680*/  FMUL.FTZ R26, R5, R12 ;  /* 0x0000000c051a7220 */ /* 0x000fe20000410000 */
[----:B------:R-:W-:-:S02]  /*6690*/  HADD2.F32 R6, -RZ, R6.H1_H1 ;  /* 0x30000006ff067230 */ /* 0x000fc40000004100 */
[C---:B------:R-:W-:Y:S01]  /*66a0*/  FFMA.FTZ R24, R9.reuse, R12, -R24 ;  /* 0x0000000c09187223 */ /* 0x040fe20000010818 */
[----:B------:R-:W-:Y:S02]  /*66b0*/  HADD2.F32 R7, -RZ, R7.H1_H1 ;  /* 0x30000007ff077230 */ /* 0x000fe40000004100 */
[----:B------:R-:W-:Y:S01]  /*66c0*/  FFMA.FTZ R9, R9, R14, R26 ;  /* 0x0000000e09097223 */ /* 0x000fe2000001001a */
[----:B------:R-:W-:Y:S02]  /*66d0*/  HADD2.F32 R13, -RZ, R27.H1_H1 ;  /* 0x3000001bff0d7230 */ /* 0x000fe40000004100 */
[----:B------:R-:W-:Y:S02]  /*66e0*/  HADD2.F32 R5, -RZ, R31.H1_H1 ;  /* 0x3000001fff057230 */ /* 0x000fe40000004100 */
[----:B------:R-:W-:Y:S02]  /*66f0*/  HADD2.F32 R8, -RZ, R35.H1_H1 ;  /* 0x30000023ff087230 */ /* 0x000fe40000004100 */
[----:B------:R-:W-:Y:S01]  /*6700*/  FMUL.FTZ R15, R6, R13 ;  /* 0x0000000d060f7220 */ /* 0x000fe20000410000 */
[----:B------:R-:W-:-:S02]  /*6710*/  HADD2.F32 R4, -RZ, R33.H1_H1 ;  /* 0x30000021ff047230 */ /* 0x000fc40000004100 */
[-C--:B------:R-:W-:Y:S01]  /*6720*/  FMUL.FTZ R12, R6, R5.reuse ;  /* 0x00000005060c7220 */ /* 0x080fe20000410000 */
[C---:B------:R-:W-:Y:S01]  /*6730*/  FMUL.FTZ R14, R7.reuse, R8 ;  /* 0x00000008070e7220 */ /* 0x040fe20000410000 */
[C---:B------:R-:W-:Y:S01]  /*6740*/  FFMA.FTZ R6, R10.reuse, R5, -R15 ;  /* 0x000000050a067223 */ /* 0x040fe2000001080f */
[-C--:B------:R-:W-:Y:S01]  /*6750*/  FMUL.FTZ R25, R7, R4.reuse ;  /* 0x0000000407197220 */ /* 0x080fe20000410000 */
[----:B------:R-:W-:Y:S01]  /*6760*/  FFMA.FTZ R13, R10, R13, R12 ;  /* 0x0000000d0a0d7223 */ /* 0x000fe2000001000c */
[C---:B------:R-:W-:Y:S01]  /*6770*/  FFMA.FTZ R7, R11.reuse, R4, -R14 ;  /* 0x000000040b077223 */ /* 0x040fe2000001080e */
[----:B------:R-:W-:Y:S01]  /*6780*/  F2FP.F16.F32.PACK_AB R4, R20, R21 ;  /* 0x000000151404723e */ /* 0x000fe200000000ff */
[----:B------:R-:W-:Y:S01]  /*6790*/  FFMA.FTZ R8, R11, R8, R25 ;  /* 0x000000080b087223 */ /* 0x000fe20000010019 */
[----:B------:R-:W-:Y:S02]  /*67a0*/  F2FP.F16.F32.PACK_AB R5, R9, R24 ;  /* 0x000000180905723e */ /* 0x000fe400000000ff */
[----:B------:R-:W-:-:S02]  /*67b0*/  F2FP.F16.F32.PACK_AB R6, R13, R6 ;  /* 0x000000060d06723e */ /* 0x000fc400000000ff */
[----:B------:R-:W-:-:S05]  /*67c0*/  F2FP.F16.F32.PACK_AB R7, R8, R7 ;  /* 0x000000070807723e */ /* 0x000fca00000000ff */
[----:B------:R1:W-:Y:S02]  /*67d0*/  STS.128 [R3+0x18400], R4 ;  /* 0x0184000403007388 */ /* 0x0003e40000000c00 */
.L_x_698:
[----:B------:R-:W-:Y:S05]  /*67e0*/  BSYNC B2 ;  /* 0x0000000000027941 */ /* 0x000fea0003800000 */
.L_x_697:
[----:B------:R-:W-:Y:S05]  /*67f0*/  @P1 BRA `(.L_x_696) ;  /* 0x0000000000981947 */ /* 0x000fea0003800000 */
[----:B-1----:R-:W1:Y:S01]  /*6800*/  LDS.128 R4, [R0] ;  /* 0x0000000000047984 */ /* 0x002e620000000c00 */
        /* <DEDUP_REMOVED lines=36> */
[----:B------:R2:W-:Y:S02]  /*6a50*/  STS.128 [R0], R4 ;  /* 0x0000000400007388 */ /* 0x0005e40000000c00 */
.L_x_696:
[----:B------:R-:W-:Y:S05]  /*6a60*/  BSYNC B1 ;  /* 0x0000000000017941 */ /* 0x000fea0003800000 */
.L_x_695:
[----:B------:R-:W-:-:S13]  /*6a70*/  ISETP.GE.AND P0, PT, R217, R30, PT ;  /* 0x0000001ed900720c */ /* 0x000fda0003f06270 */
[----:B------:R-:W-:Y:S05]  /*6a80*/  @P0 BRA `(.L_x_699) ;  /* 0x0000001400080947 */ /* 0x000fea0003800000 */
[----:B-12---:R-:W1:Y:S01]  /*6a90*/  LDC R5, c[0x0][0x3f4] ;  /* 0x0000fd00ff057b82 */ /* 0x006e620000000800 */
[----:B------:R-:W-:Y:S01]  /*6aa0*/  BSSY B1, `(.L_x_700) ;  /* 0x000002a000017945 */ /* 0x000fe20003800000 */
[-C--:B-1----:R-:W-:Y:S02]  /*6ab0*/  ISETP.GE.AND P0, PT, R22, R5.reuse, PT ;  /* 0x000000051600720c */ /* 0x082fe40003f06270 */
[----:B------:R-:W-:-:S11]  /*6ac0*/  ISETP.GE.AND P1, PT, R202, R5, PT ;  /* 0x00000005ca00720c */ /* 0x000fd60003f26270 */
[----:B------:R-:W-:Y:S05]  /*6ad0*/  @P0 BRA `(.L_x_701) ;  /* 0x0000000000980947 */ /* 0x000fea0003800000 */
[----:B------:R-:W1:Y:S01]  /*6ae0*/  LDS.128 R4, [R3+0x1a400] ;  /* 0x01a4000003047984 */ /* 0x000e620000000c00 */
[----:B------:R-:W-:Y:S02]  /*6af0*/  HADD2.F32 R14, -RZ, R31.H0_H0 ;  /* 0x2000001fff0e7230 */ /* 0x000fe40000004100 */
[----:B------:R-:W-:Y:S02]  /*6b00*/  HADD2.F32 R20, -RZ, R27.H0_H0 ;  /* 0x2000001bff147230 */ /* 0x000fe40000004100 */
[----:B------:R-:W-:Y:S02]  /*6b10*/  HADD2.F32 R25, -RZ, R35.H0_H0 ;  /* 0x20000023ff197230 */ /* 0x000fe40000004100 */
[----:B------:R-:W-:Y:S02]  /*6b20*/  HADD2.F32 R21, -RZ, R33.H0_H0 ;  /* 0x20000021ff157230 */ /* 0x000fe40000004100 */
[----:B------:R-:W-:Y:S02]  /*6b30*/  HADD2.F32 R24, -RZ, R27.H1_H1 ;  /* 0x3000001bff187230 */ /* 0x000fe40000004100 */
[----:B------:R-:W-:-:S02]  /*6b40*/  HADD2.F32 R27, -RZ, R35.H1_H1 ;  /* 0x30000023ff1b7230 */ /* 0x000fc40000004100 */
[--C-:B-1----:R-:W-:Y:S02]  /*6b50*/  HADD2.F32 R8, -RZ, R4.reuse.H0_H0 ;  /* 0x20000004ff087230 */ /* 0x102fe40000004100 */
[----:B------:R-:W-:Y:S02]  /*6b60*/  HADD2.F32 R4, -RZ, R4.H1_H1 ;  /* 0x30000004ff047230 */ /* 0x000fe40000004100 */
[--C-:B------:R-:W-:Y:S02]  /*6b70*/  HADD2.F32 R9, -RZ, R5.reuse.H0_H0 ;  /* 0x20000005ff097230 */ /* 0x100fe40000004100 */
[----:B------:R-:W-:Y:S02]  /*6b80*/  HADD2.F32 R5, -RZ, R5.H1_H1 ;  /* 0x30000005ff057230 */ /* 0x000fe40000004100 */
[-C--:B------:R-:W-:Y:S01]  /*6b90*/  FMUL.FTZ R13, R20, R4.reuse ;  /* 0x00000004140d7220 */ /* 0x080fe20000410000 */
[----:B0-----:R-:W-:Y:S01]  /*6ba0*/  FMUL.FTZ R15, R14, R4 ;  /* 0x000000040e0f7220 */ /* 0x001fe20000410000 */
[----:B------:R-:W-:-:S02]  /*6bb0*/  HADD2.F32 R10, -RZ, R6.H0_H0 ;  /* 0x20000006ff0a7230 */ /* 0x000fc40000004100 */
[-C--:B------:R-:W-:Y:S01]  /*6bc0*/  FMUL.FTZ R12, R25, R5.reuse ;  /* 0x00000005190c7220 */ /* 0x080fe20000410000 */
[-C--:B------:R-:W-:Y:S01]  /*6bd0*/  FFMA.FTZ R4, R14, R8.reuse, -R13 ;  /* 0x000000080e047223 */ /* 0x080fe2000001080d */
[----:B------:R-:W-:Y:S01]  /*6be0*/  FFMA.FTZ R15, R20, R8, R15 ;  /* 0x00000008140f7223 */ /* 0x000fe2000001000f */
[C---:B------:R-:W-:Y:S01]  /*6bf0*/  FMUL.FTZ R8, R21.reuse, R5 ;  /* 0x0000000515087220 */ /* 0x040fe20000410000 */
[--C-:B------:R-:W-:Y:S02]  /*6c00*/  HADD2.F32 R11, -RZ, R7.reuse.H0_H0 ;  /* 0x20000007ff0b7230 */ /* 0x100fe40000004100 */
[-C--:B------:R-:W-:Y:S01]  /*6c10*/  FFMA.FTZ R5, R21, R9.reuse, -R12 ;  /* 0x0000000915057223 */ /* 0x080fe2000001080c */
[----:B------:R-:W-:Y:S02]  /*6c20*/  HADD2.F32 R6, -RZ, R6.H1_H1 ;  /* 0x30000006ff067230 */ /* 0x000fe40000004100 */
[----:B------:R-:W-:Y:S01]  /*6c30*/  FFMA.FTZ R8, R25, R9, R8 ;  /* 0x0000000919087223 */ /* 0x000fe20000010008 */
[----:B------:R-:W-:Y:S01]  /*6c40*/  HADD2.F32 R7, -RZ, R7.H1_H1 ;  /* 0x30000007ff077230 */ /* 0x000fe20000004100 */
[----:B------:R-:W-:Y:S01]  /*6c50*/  F2FP.F16.F32.PACK_AB R4, R15, R4 ;  /* 0x000000040f04723e */ /* 0x000fe200000000ff */
[----:B------:R-:W-:-:S02]  /*6c60*/  HADD2.F32 R20, -RZ, R31.H1_H1 ;  /* 0x3000001fff147230 */ /* 0x000fc40000004100 */
[-C--:B------:R-:W-:Y:S01]  /*6c70*/  FMUL.FTZ R9, R24, R6.reuse ;  /* 0x0000000618097220 */ /* 0x080fe20000410000 */
[----:B------:R-:W-:Y:S02]  /*6c80*/  HADD2.F32 R21, -RZ, R33.H1_H1 ;  /* 0x30000021ff157230 */ /* 0x000fe40000004100 */
[----:B------:R-:W-:Y:S01]  /*6c90*/  FMUL.FTZ R12, R27, R7 ;  /* 0x000000071b0c7220 */ /* 0x000fe20000410000 */
[----:B------:R-:W-:Y:S01]  /*6ca0*/  F2FP.F16.F32.PACK_AB R5, R8, R5 ;  /* 0x000000050805723e */ /* 0x000fe200000000ff */
[C---:B------:R-:W-:Y:S01]  /*6cb0*/  FMUL.FTZ R13, R20.reuse, R6 ;  /* 0x00000006140d7220 */ /* 0x040fe20000410000 */
[-C--:B------:R-:W-:Y:S01]  /*6cc0*/  FFMA.FTZ R6, R20, R10.reuse, -R9 ;  /* 0x0000000a14067223 */ /* 0x080fe20000010809 */
[C---:B------:R-:W-:Y:S01]  /*6cd0*/  FMUL.FTZ R14, R21.reuse, R7 ;  /* 0x00000007150e7220 */ /* 0x040fe20000410000 */
[-C--:B------:R-:W-:Y:S01]  /*6ce0*/  FFMA.FTZ R7, R21, R11.reuse, -R12 ;  /* 0x0000000b15077223 */ /* 0x080fe2000001080c */
[----:B------:R-:W-:Y:S02]  /*6cf0*/  FFMA.FTZ R13, R24, R10, R13 ;  /* 0x0000000a180d7223 */ /* 0x000fe4000001000d */
[----:B------:R-:W-:-:S03]  /*6d00*/  FFMA.FTZ R14, R27, R11, R14 ;  /* 0x0000000b1b0e7223 */ /* 0x000fc6000001000e */
[----:B------:R-:W-:Y:S02]  /*6d10*/  F2FP.F16.F32.PACK_AB R6, R13, R6 ;  /* 0x000000060d06723e */ /* 0x000fe400000000ff */
[----:B------:R-:W-:-:S05]  /*6d20*/  F2FP.F16.F32.PACK_AB R7, R14, R7 ;  /* 0x000000070e07723e */ /* 0x000fca00000000ff */
[----:B------:R1:W-:Y:S02]  /*6d30*/  STS.128 [R3+0x1a400], R4 ;  /* 0x01a4000403007388 */ /* 0x0003e40000000c00 */
.L_x_701:
[----:B------:R-:W-:Y:S05]  /*6d40*/  BSYNC B1 ;  /* 0x0000000000017941 */ /* 0x000fea0003800000 */
.L_x_700:
[----:B------:R-:W-:Y:S05]  /*6d50*/  @P1 BRA `(.L_x_699) ;  /* 0x0000001000541947 */ /* 0x000fea0003800000 */
[----:B-1----:R-:W1:Y:S01]  /*6d60*/  LDS.128 R4, [R0+0x2000] ;  /* 0x0020000000047984 */ /* 0x002e620000000c00 */
[----:B0-----:R-:W-:Y:S02]  /*6d70*/  HADD2.F32 R15, -RZ, R29.H0_H0 ;  /* 0x2000001dff0f7230 */ /* 0x001fe40000004100 */
[----:B------:R-:W-:Y:S02]  /*6d80*/  HADD2.F32 R13, -RZ, R32.H0_H0 ;  /* 0x20000020ff0d7230 */ /* 0x000fe40000004100 */
[----:B------:R-:W-:Y:S02]  /*6d90*/  HADD2.F32 R20, -RZ, R36.H0_H0 ;  /* 0x20000024ff147230 */ /* 0x000fe40000004100 */
[----:B------:R-:W-:Y:S02]  /*6da0*/  HADD2.F32 R14, -RZ, R34.H0_H0 ;  /* 0x20000022ff0e7230 */ /* 0x000fe40000004100 */
[----:B------:R-:W-:Y:S02]  /*6db0*/  HADD2.F32 R24, -RZ, R36.H1_H1 ;  /* 0x30000024ff187230 */ /* 0x000fe40000004100 */
[----:B-1----:R-:W-:-:S02]  /*6dc0*/  HADD2.F32 R3, -RZ, R4.H0_H0 ;  /* 0x20000004ff037230 */ /* 0x002fc40000004100 */
[----:B------:R-:W-:Y:S02]  /*6dd0*/  HADD2.F32 R4, -RZ, R4.H1_H1 ;  /* 0x30000004ff047230 */ /* 0x000fe40000004100 */
[--C-:B------:R-:W-:Y:S02]  /*6de0*/  HADD2.F32 R8, -RZ, R5.reuse.H0_H0 ;  /* 0x20000005ff087230 */ /* 0x100fe40000004100 */
[----:B------:R-:W-:Y:S02]  /*6df0*/  HADD2.F32 R5, -RZ, R5.H1_H1 ;  /* 0x30000005ff057230 */ /* 0x000fe40000004100 */
[-C--:B------:R-:W-:Y:S01]  /*6e00*/  FMUL.FTZ R12, R15, R4.reuse ;  /* 0x000000040f0c7220 */ /* 0x080fe20000410000 */
[C---:B------:R-:W-:Y:S01]  /*6e10*/  FMUL.FTZ R4, R13.reuse, R4 ;  /* 0x000000040d047220 */ /* 0x040fe20000410000 */
[----:B------:R-:W-:Y:S02]  /*6e20*/  HADD2.F32 R9, -RZ, R6.H0_H0 ;  /* 0x20000006ff097230 */ /* 0x000fe40000004100 */
[----:B------:R-:W-:Y:S01]  /*6e30*/  FMUL.FTZ R11, R20, R5 ;  /* 0x00000005140b7220 */ /* 0x000fe20000410000 */
[----:B------:R-:W-:Y:S01]  /*6e40*/  FFMA.FTZ R12, R13, R3, -R12 ;  /* 0x000000030d0c7223 */ /* 0x000fe2000001080c */
[----:B------:R-:W-:-:S02]  /*6e50*/  HADD2.F32 R10, -RZ, R7.H0_H0 ;  /* 0x20000007ff0a7230 */ /* 0x000fc40000004100 */
[----:B------:R-:W-:Y:S01]  /*6e60*/  FFMA.FTZ R3, R15, R3, R4 ;  /* 0x000000030f037223 */ /* 0x000fe20000010004 */
[----:B------:R-:W-:Y:S02]  /*6e70*/  HADD2.F32 R6, -RZ, R6.H1_H1 ;  /* 0x30000006ff067230 */ /* 0x000fe40000004100 */
[C---:B------:R-:W-:Y:S01]  /*6e80*/  FMUL.FTZ R5, R14.reuse, R5 ;  /* 0x000000050e057220 */ /* 0x040fe20000410000 */
[----:B------:R-:W-:Y:S02]  /*6e90*/  HADD2.F32 R7, -RZ, R7.H1_H1 ;  /* 0x30000007ff077230 */ /* 0x000fe40000004100 */
[-C--:B------:R-:W-:Y:S01]  /*6ea0*/  FFMA.FTZ R11, R14, R8.reuse, -R11 ;  /* 0x000000080e0b7223 */ /* 0x080fe2000001080b */
[----:B------:R-:W-:Y:S02]  /*6eb0*/  HADD2.F32 R15, -RZ, R29.H1_H1 ;  /* 0x3000001dff0f7230 */ /* 0x000fe40000004100 */
[----:B------:R-:W-:Y:S01]  /*6ec0*/  FFMA.FTZ R8, R20, R8, R5 ;  /* 0x0000000814087223 */ /* 0x000fe20000010005 */
[----:B------:R-:W-:-:S02]  /*6ed0*/  HADD2.F32 R13, -RZ, R32.H1_H1 ;  /* 0x30000020ff0d7230 */ /* 0x000fc40000004100 */
[-C--:B------:R-:W-:Y:S01]  /*6ee0*/  FMUL.FTZ R5, R24, R7.reuse ;  /* 0x0000000718057220 */ /* 0x080fe20000410000 */
[----:B------:R-:W-:Y:S02]  /*6ef0*/  HADD2.F32 R14, -RZ, R34.H1_H1 ;  /* 0x30000022ff0e7230 */ /* 0x000fe40000004100 */
[----:B------:R-:W-:Y:S01]  /*6f00*/  FMUL.FTZ R4, R15, R6 ;  /* 0x000000060f047220 */ /* 0x000fe20000410000 */
[----:B------:R-:W-:Y:S01]  /*6f10*/  F2FP.F16.F32.PACK_AB R12, R3, R12 ;  /* 0x0000000c030c723e */ /* 0x000fe200000000ff */
[C---:B------:R-:W-:Y:S01]  /*6f20*/  FMUL.FTZ R6, R13.reuse, R6 ;  /* 0x000000060d067220 */ /* 0x040fe20000410000 */
[C---:B------:R-:W-:Y:S01]  /*6f30*/  FMUL.FTZ R7, R14.reuse, R7 ;  /* 0x000000070e077220 */ /* 0x040fe20000410000 */
[-C--:B------:R-:W-:Y:S01]  /*6f40*/  FFMA.FTZ R4, R13, R9.reuse, -R4 ;  /* 0x000000090d047223 */ /* 0x080fe20000010804 */
[-C--:B------:R-:W-:Y:S01]  /*6f50*/  FFMA.FTZ R5, R14, R10.reuse, -R5 ;  /* 0x0000000a0e057223 */ /* 0x080fe20000010805 */
[----:B------:R-:W-:Y:S01]  /*6f60*/  FFMA.FTZ R9, R15, R9, R6 ;  /* 0x000000090f097223 */ /* 0x000fe20000010006 */
[----:B------:R-:W-:Y:S01]  /*6f70*/  FFMA.FTZ R10, R24, R10, R7 ;  /* 0x0000000a180a7223 */ /* 0x000fe20000010007 */
[----:B------:R-:W-:-:S03]  /*6f80*/  F2FP.F16.F32.PACK_AB R13, R8, R11 ;  /* 0x0000000b080d723e */ /* 0x000fc600000000ff */
[----:B------:R-:W-:Y:S02]  /*6f90*/  F2FP.F16.F32.PACK_AB R14, R9, R4 ;  /* 0x00000004090e723e */ /* 0x000fe400000000ff */
[----:B------:R-:W-:-:S05]  /*6fa0*/  F2FP.F16.F32.PACK_AB R15, R10, R5 ;  /* 0x000000050a0f723e */ /* 0x000fca00000000ff */
[----:B------:R3:W-:Y:S01]  /*6fb0*/  STS.128 [R0+0x2000], R12 ;  /* 0x0020000c00007388 */ /* 0x0007e20000000c00 */
[----:B------:R-:W-:Y:S05]  /*6fc0*/  BRA `(.L_x_699) ;  /* 0x0000000c00b87947 */ /* 0x000fea0003800000 */
.L_x_689:
[----:B------:R-:W-:-:S03]  /*6fd0*/  UMOV UR4, 0xffffffff ;  /* 0xffffffff00047882 */ /* 0x000fc60000000000 */
[----:B------:R-:W-:Y:S05]  /*6fe0*/  BRA.DIV UR4, `(.L_x_702) ;  /* 0x0000010604dc7947 */ /* 0x000fea000b800000 */
[----:B------:R1:W2:Y:S04]  /*6ff0*/  SHFL.IDX PT, R0, R25, RZ, 0x1c1f ;  /* 0x001c1fff19007589 */ /* 0x0002a800000e0000 */
[----:B------:R1:W3:Y:S04]  /*7000*/  SHFL.IDX PT, R3, R24, RZ, 0x1c1f ;  /* 0x001c1fff18037589 */ /* 0x0002e800000e0000 */
[----:B------:R1:W4:Y:S04]  /*7010*/  SHFL.IDX PT, R4, R27, RZ, 0x1c1f ;  /* 0x001c1fff1b047589 */ /* 0x00032800000e0000 */
[----:B------:R1:W0:Y:S02]  /*7020*/  SHFL.IDX PT, R14, R26, RZ, 0x1c1f ;  /* 0x001c1fff1a0e7589 */ /* 0x00022400000e0000 */
.L_x_932:
[----:B------:R-:W-:Y:S01]  /*7030*/  ULDC UR4, c[0x0][0x448] ;  /* 0x0001120000047ab9 */ /* 0x000fe20000000800 */
[C---:B------:R-:W-:Y:S01]  /*7040*/  LEA.HI R7, R218.reuse, R218, RZ, 0x1 ;  /* 0x000000dada077211 */ /* 0x040fe200078f08ff */
[----:B------:R-:W-:Y:S01]  /*7050*/  IMAD R6, R39, UR4, RZ ;  /* 0x0000000427067c24 */ /* 0x000fe2000f8e02ff */
[----:B------:R-:W-:Y:S01]  /*7060*/  BSSY B1, `(.L_x_703) ;  /* 0x0000017000017945 */ /* 0x000fe20003800000 */
[----:B------:R-:W-:Y:S02]  /*7070*/  CS2R R10, SRZ ;  /* 0x00000000000a7805 */ /* 0x000fe4000001ff00 */
[----:B------:R-:W-:Y:S02]  /*7080*/  LOP3.LUT R7, R7, 0xfffffffe, RZ, 0xc0, !PT ;  /* 0xfffffffe07077812 */ /* 0x000fe400078ec0ff */
[----:B------:R-:W-:Y:S02]  /*7090*/  CS2R R8, SRZ ;  /* 0x0000000000087805 */ /* 0x000fe4000001ff00 */
[----:B------:R-:W-:Y:S01]  /*70a0*/  ISETP.GE.AND P0, PT, R5, R6, PT ;  /* 0x000000060500720c */ /* 0x000fe20003f06270 */
[----:B------:R-:W-:Y:S01]  /*70b0*/  IMAD R5, R89, -0x80, R6 ;  /* 0xffffff8059057824 */ /* 0x000fe200078e0206 */
[----:B-1----:R-:W-:Y:S01]  /*70c0*/  CS2R R26, SRZ ;  /* 0x00000000001a7805 */ /* 0x002fe2000001ff00 */
[----:B------:R-:W-:Y:S01]  /*70d0*/  IMAD.IADD R7, R218, 0x1, -R7 ;  /* 0x00000001da077824 */ /* 0x000fe200078e0a07 */
[----:B------:R-:W-:-:S04]  /*70e0*/  CS2R R24, SRZ ;  /* 0x0000000000187805 */ /* 0x000fc8000001ff00 */
[----:B------:R-:W-:-:S05]  /*70f0*/  SHF.L.U32 R13, R7, 0x1f, RZ ;  /* 0x0000001f070d7819 */ /* 0x000fca00000006ff */
[----:B------:R-:W-:Y:S05]  /*7100*/  @P0 BRA `(.L_x_704) ;  /* 0x0000000000300947 */ /* 0x000fea0003800000 */
[----:B------:R-:W-:Y:S01]  /*7110*/  ULDC UR4, c[0x0][0x3f4] ;  /* 0x0000fd0000047ab9 */ /* 0x000fe20000000800 */
[C---:B------:R-:W-:Y:S01]  /*7120*/  IMAD.SHL.U32 R15, R16.reuse, 0x2, RZ ;  /* 0x00000002100f7824 */ /* 0x040fe200078e00ff */
[C---:B------:R-:W-:Y:S02]  /*7130*/  ISETP.GE.AND P2, PT, R16.reuse, UR4, PT ;  /* 0x0000000410007c0c */ /* 0x040fe4000bf46270 */
[----:B------:R-:W-:Y:S02]  /*7140*/  SHF.L.U64.HI R11, R16, 0x1, R17 ;  /* 0x00000001100b7819 */ /* 0x000fe40000010211 */
[-C--:B---3--:R-:W-:Y:S02]  /*7150*/  IADD3 R6, P0, R3, R15.reuse, RZ ;  /* 0x0000000f03067210 */ /* 0x088fe40007f1e0ff */
[----:B0-----:R-:W-:-:S03]  /*7160*/  IADD3 R14, P1, R14, R15, RZ ;  /* 0x0000000f0e0e7210 */ /* 0x001fc60007f3e0ff */
[----:B--2---:R-:W-:Y:S01]  /*7170*/  IMAD.X R7, R0, 0x1, R11, P0 ;  /* 0x0000000100077824 */ /* 0x004fe200000e060b */
[----:B----4-:R-:W-:Y:S02]  /*7180*/  IADD3.X R15, R4, R11, RZ, P1, !PT ;  /* 0x0000000b040f7210 */ /* 0x010fe40000ffe4ff */
[----:B------:R-:W-:Y:S01]  /*7190*/  CS2R R10, SRZ ;  /* 0x00000000000a7805 */ /* 0x000fe2000001ff00 */
[----:B------:R-:W-:Y:S06]  /*71a0*/  @P2 BRA `(.L_x_704) ;  /* 0x0000000000082947 */ /* 0x000fec0003800000 */
[----:B------:R1:W5:Y:S04]  /*71b0*/  LD.E.128 R24, desc[UR40][R6.64] ;  /* 0x0000002806187980 */ /* 0x000368000c101d00 */
[----:B------:R1:W5:Y:S02]  /*71c0*/  LD.E.128 R8, desc[UR40][R14.64] ;  /* 0x000000280e087980 */ /* 0x000364000c101d00 */
.L_x_704:
[----:B------:R-:W-:Y:S05]  /*71d0*/  BSYNC B1 ;  /* 0x0000000000017941 */ /* 0x000fea0003800000 */
.L_x_703:
[----:B------:R-:W0:Y:S01]  /*71e0*/  SYNCS.PHASECHK.TRANS64.TRYWAIT P1, [R18+URZ+0x22800], R13 ;  /* 0x0228000d120075a7 */ /* 0x000e22000802017f */
[----:B-----5:R-:W-:Y:S01]  /*71f0*/  IMAD.MOV.U32 R40, RZ, RZ, R26 ;  /* 0x000000ffff287224 */ /* 0x020fe200078e001a */
[----:B------:R-:W-:Y:S01]  /*7200*/  SHF.R.U64 R44, R8, 0x10, R9 ;  /* 0x00000010082c7819 */ /* 0x000fe20000001209 */
[----:B--2---:R-:W-:Y:S01]  /*7210*/  IMAD.MOV.U32 R0, RZ, RZ, R27 ;  /* 0x000000ffff007224 */ /* 0x004fe200078e001b */
[----:B------:R-:W-:Y:S01]  /*7220*/  SHF.R.U64 R42, R24, 0x10, R25 ;  /* 0x00000010182a7819 */ /* 0x000fe20000001219 */
[----:B------:R-:W-:Y:S01]  /*7230*/  IMAD.MOV.U32 R39, RZ, RZ, R8 ;  /* 0x000000ffff277224 */ /* 0x000fe200078e0008 */
[----:B------:R-:W-:Y:S01]  /*7240*/  SHF.R.U32.HI R8, RZ, 0x10, R9 ;  /* 0x00000010ff087819 */ /* 0x000fe20000011609 */
[----:B------:R-:W-:Y:S01]  /*7250*/  IMAD.MOV.U32 R41, RZ, RZ, R24 ;  /* 0x000000ffff297224 */ /* 0x000fe200078e0018 */
[----:B------:R-:W-:Y:S01]  /*7260*/  PRMT R40, R40, 0x5410, R0 ;  /* 0x0000541028287816 */ /* 0x000fe20000000000 */
[----:B-1----:R-:W-:Y:S01]  /*7270*/  IMAD.MOV.U32 R7, RZ, RZ, R25 ;  /* 0x000000ffff077224 */ /* 0x002fe200078e0019 */
[----:B------:R-:W-:Y:S01]  /*7280*/  VIMNMX R0, R5, 0x80, PT ;  /* 0x0000008005007848 */ /* 0x000fe20003fe0100 */
[----:B------:R-:W-:Y:S01]  /*7290*/  IMAD.MOV.U32 R6, RZ, RZ, R9 ;  /* 0x000000ffff067224 */ /* 0x000fe200078e0009 */
[----:B------:R-:W-:Y:S01]  /*72a0*/  SHF.R.U32.HI R12, RZ, 0x10, R25 ;  /* 0x00000010ff0c7819 */ /* 0x000fe20000011619 */
[----:B------:R-:W-:Y:S01]  /*72b0*/  IMAD.MOV.U32 R38, RZ, RZ, R10 ;  /* 0x000000ffff267224 */ /* 0x000fe200078e000a */
[----:B------:R-:W-:Y:S01]  /*72c0*/  SHF.R.U64 R43, R26, 0x10, R27 ;  /* 0x000000101a2b7819 */ /* 0x000fe2000000121b */
[----:B----4-:R-:W-:Y:S01]  /*72d0*/  IMAD.MOV.U32 R4, RZ, RZ, R11 ;  /* 0x000000ffff047224 */ /* 0x010fe200078e000b */
[----:B---3--:R-:W1:Y:S01]  /*72e0*/  LDC R3, c[0x0][0x3f4] ;  /* 0x0000fd00ff037b82 */ /* 0x008e620000000800 */
[----:B0-----:R-:W-:Y:S01]  /*72f0*/  SHF.R.U32.HI R14, RZ, 0x10, R27 ;  /* 0x00000010ff0e7819 */ /* 0x001fe2000001161b */
[----:B------:R-:W-:Y:S01]  /*7300*/  BSSY B1, `(.L_x_705) ;  /* 0x000000f000017945 */ /* 0x000fe20003800000 */
[----:B------:R-:W-:-:S02]  /*7310*/  SHF.R.U64 R45, R10, 0x10, R11 ;  /* 0x000000100a2d7819 */ /* 0x000fc4000000120b */
[----:B------:R-:W-:Y:S02]  /*7320*/  SHF.R.U32.HI R9, RZ, 0x10, R11 ;  /* 0x00000010ff097819 */ /* 0x000fe4000001160b */
[----:B------:R-:W-:Y:S02]  /*7330*/  PRMT R41, R41, 0x5410, R7 ;  /* 0x0000541029297816 */ /* 0x000fe40000000007 */
[----:B------:R-:W-:Y:S02]  /*7340*/  PRMT R42, R42, 0x5410, R12 ;  /* 0x000054102a2a7816 */ /* 0x000fe4000000000c */
[----:B------:R-:W-:Y:S02]  /*7350*/  PRMT R43, R43, 0x5410, R14 ;  /* 0x000054102b2b7816 */ /* 0x000fe4000000000e */
[----:B------:R-:W-:Y:S02]  /*7360*/  PRMT R39, R39, 0x5410, R6 ;  /* 0x0000541027277816 */ /* 0x000fe40000000006 */
[----:B------:R-:W-:-:S02]  /*7370*/  PRMT R44, R44, 0x5410, R8 ;  /* 0x000054102c2c7816 */ /* 0x000fc40000000008 */
[----:B------:R-:W-:Y:S02]  /*7380*/  PRMT R38, R38, 0x5410, R4 ;  /* 0x0000541026267816 */ /* 0x000fe40000000004 */
[----:B------:R-:W-:Y:S02]  /*7390*/  PRMT R45, R45, 0x5410, R9 ;  /* 0x000054102d2d7816 */ /* 0x000fe40000000009 */
[----:B-1----:R-:W-:-:S04]  /*73a0*/  ISETP.GE.AND P0, PT, R16, R3, PT ;  /* 0x000000031000720c */ /* 0x002fc80003f06270 */
[-C--:B------:R-:W-:Y:S02]  /*73b0*/  ISETP.GE.OR P2, PT, R19, R0.reuse, P0 ;  /* 0x000000001300720c */ /* 0x080fe40000746670 */
[----:B------:R-:W-:Y:S02]  /*73c0*/  ISETP.GE.OR P0, PT, R217, R0, P0 ;  /* 0x00000000d900720c */ /* 0x000fe40000706670 */
[----:B------:R-:W-:Y:S01]  /*73d0*/  IADD3 R0, R16, R3, RZ ;  /* 0x0000000310007210 */ /* 0x000fe20007ffe0ff */
[----:B------:R-:W-:Y:S10]  /*73e0*/  @!P1 BRA `(.L_x_706) ;  /* 0x00000104004c9947 */ /* 0x000ff40003800000 */
.L_x_933:
[----:B------:R-:W-:Y:S05]  /*73f0*/  BSYNC B1 ;  /* 0x0000000000017941 */ /* 0x000fea0003800000 */
.L_x_705:
[----:B------:R-:W-:Y:S01]  /*7400*/  BSSY B1, `(.L_x_707) ;  /* 0x0000059000017945 */ /* 0x000fe20003800000 */
[----:B------:R-:W-:-:S03]  /*7410*/  LOP3.LUT R3, R0, 0x38, RZ, 0xc0, !PT ;  /* 0x0000003800037812 */ /* 0x000fc600078ec0ff */
[----:B------:R-:W-:Y:S05]  /*7420*/  @P2 BRA `(.L_x_708) ;  /* 0x0000000400582947 */ /* 0x000fea0003800000 */
[----:B------:R-:W-:Y:S02]  /*7430*/  IMAD.SHL.U32 R0, R226, 0x40, RZ ;  /* 0x00000040e2007824 */ /* 0x000fe400078e00ff */
[----:B------:R-:W-:Y:S02]  /*7440*/  HADD2.F32 R26, -RZ, R39.H0_H0 ;  /* 0x20000027ff1a7230 */ /* 0x000fe40000004100 */
[----:B------:R-:W-:Y:S01]  /*7450*/  HADD2.F32 R25, -RZ, R41.H0_H0 ;  /* 0x20000029ff197230 */ /* 0x000fe20000004100 */
[----:B------:R-:W-:Y:S01]  /*7460*/  LOP3.LUT R4, R0, 0x1c0, RZ, 0xc0, !PT ;  /* 0x000001c000047812 */ /* 0x000fe200078ec0ff */
[----:B------:R-:W-:-:S03]  /*7470*/  HADD2.F32 R27, -RZ, R44.H0_H0 ;  /* 0x2000002cff1b7230 */ /* 0x000fc60000004100 */
[----:B------:R-:W-:Y:S02]  /*7480*/  LOP3.LUT R0, R4, 0x38, R16, 0xf8, !PT ;  /* 0x0000003804007812 */ /* 0x000fe400078ef810 */
[----:B------:R-:W-:-:S04]  /*7490*/  SHF.R.U32.HI R7, RZ, 0x3, R4 ;  /* 0x00000003ff077819 */ /* 0x000fc80000011604 */
[----:B------:R-:W-:-:S05]  /*74a0*/  LOP3.LUT R0, R0, R7, RZ, 0x3c, !PT ;  /* 0x0000000700007212 */ /* 0x000fca00078e3cff */
[----:B------:R-:W-:Y:S01]  /*74b0*/  IMAD R5, R207, 0x200, R0 ;  /* 0x00000200cf057824 */ /* 0x000fe200078e0200 */
[----:B------:R-:W-:-:S03]  /*74c0*/  LOP3.LUT R0, R7, R3, R4, 0x1e, !PT ;  /* 0x0000000307007212 */ /* 0x000fc600078e1e04 */
[----:B------:R-:W-:Y:S02]  /*74d0*/  IMAD R36, R5, 0x2, R18 ;  /* 0x0000000205247824 */ /* 0x000fe400078e0212 */
[----:B------:R-:W-:-:S03]  /*74e0*/  IMAD R9, R207, 0x200, R0 ;  /* 0x00000200cf097824 */ /* 0x000fc600078e0200 */
[----:B------:R-:W1:Y:S01]  /*74f0*/  LDS.128 R4, [R36+0x18400] ;  /* 0x0184000024047984 */ /* 0x000e620000000c00 */
[----:B------:R-:W-:-:S05]  /*7500*/  IMAD R37, R9, 0x2, R18 ;  /* 0x0000000209257824 */ /* 0x000fca00078e0212 */
[----:B------:R-:W2:Y:S01]  /*7510*/  LDS.128 R8, [R37+0x18400] ;  /* 0x0184000025087984 */ /* 0x000ea20000000c00 */
[--C-:B-1----:R-:W-:Y:S02]  /*7520*/  HADD2.F32 R0, -RZ, R4.reuse.H0_H0 ;  /* 0x20000004ff007230 */ /* 0x102fe40000004100 */
[----:B------:R-:W-:Y:S02]  /*7530*/  HADD2.F32 R4, -RZ, R4.H1_H1 ;  /* 0x30000004ff047230 */ /* 0x000fe40000004100 */
[----:B------:R-:W-:Y:S02]  /*7540*/  HADD2.F32 R12, -RZ, R5.H0_H0 ;  /* 0x20000005ff0c7230 */ /* 0x000fe40000004100 */
[--C-:B--2---:R-:W-:Y:S02]  /*7550*/  HADD2.F32 R15, -RZ, R8.reuse.H0_H0 ;  /* 0x20000008ff0f7230 */ /* 0x104fe40000004100 */
[----:B------:R-:W-:Y:S02]  /*7560*/  HADD2.F32 R8, -RZ, R8.H1_H1 ;  /* 0x30000008ff087230 */ /* 0x000fe40000004100 */
[----:B------:R-:W-:-:S02]  /*7570*/  HADD2.F32 R20, -RZ, R9.H0_H0 ;  /* 0x20000009ff147230 */ /* 0x000fc40000004100 */
[CC--:B------:R-:W-:Y:S01]  /*7580*/  FMUL.FTZ R29, R15.reuse, R26.reuse ;  /* 0x0000001a0f1d7220 */ /* 0x0c0fe20000410000 */
[----:B------:R-:W-:Y:S01]  /*7590*/  FMUL.FTZ R31, R15, R25 ;  /* 0x000000190f1f7220 */ /* 0x000fe20000410000 */
[----:B------:R-:W-:Y:S02]  /*75a0*/  HADD2.F32 R15, -RZ, R42.H0_H0 ;  /* 0x2000002aff0f7230 */ /* 0x000fe40000004100 */
[----:B------:R-:W-:Y:S01]  /*75b0*/  FMUL.FTZ R33, R8, R27 ;  /* 0x0000001b08217220 */ /* 0x000fe20000410000 */
[C---:B------:R-:W-:Y:S01]  /*75c0*/  FFMA.FTZ R30, R0.reuse, R25, -R29 ;  /* 0x00000019001e7223 */ /* 0x040fe2000001081d */
[----:B------:R-:W-:Y:S02]  /*75d0*/  HADD2.F32 R29, -RZ, R39.H1_H1 ;  /* 0x30000027ff1d7230 */ /* 0x000fe40000004100 */
[----:B------:R-:W-:Y:S01]  /*75e0*/  FFMA.FTZ R31, R0, R26, R31 ;  /* 0x0000001a001f7223 */ /* 0x000fe2000001001f */
[----:B------:R-:W-:Y:S02]  /*75f0*/  HADD2.F32 R25, -RZ, R41.H1_H1 ;  /* 0x30000029ff197230 */ /* 0x000fe40000004100 */
[-C--:B------:R-:W-:Y:S01]  /*7600*/  FMUL.FTZ R35, R8, R15.reuse ;  /* 0x0000000f08237220 */ /* 0x080fe20000410000 */
[----:B------:R-:W-:Y:S01]  /*7610*/  FFMA.FTZ R33, R4, R15, -R33 ;  /* 0x0000000f04217223 */ /* 0x000fe20000010821 */
[----:B------:R-:W-:-:S02]  /*7620*/  HADD2.F32 R9, -RZ, R9.H1_H1 ;  /* 0x30000009ff097230 */ /* 0x000fc40000004100 */
[C---:B------:R-:W-:Y:S01]  /*7630*/  FMUL.FTZ R15, R20.reuse, R29 ;  /* 0x0000001d140f7220 */ /* 0x040fe20000410000 */
[----:B------:R-:W-:Y:S02]  /*7640*/  HADD2.F32 R8, -RZ, R44.H1_H1 ;  /* 0x3000002cff087230 */ /* 0x000fe40000004100 */
[----:B------:R-:W-:Y:S01]  /*7650*/  FMUL.FTZ R26, R20, R25 ;  /* 0x00000019141a7220 */ /* 0x000fe20000410000 */
[----:B------:R-:W-:Y:S02]  /*7660*/  HADD2.F32 R0, -RZ, R42.H1_H1 ;  /* 0x3000002aff007230 */ /* 0x000fe40000004100 */
[----:B------:R-:W-:Y:S01]  /*7670*/  FFMA.FTZ R20, R4, R27, R35 ;  /* 0x0000001b04147223 */ /* 0x000fe20000010023 */
[----:B------:R-:W-:Y:S02]  /*7680*/  HADD2.F32 R5, -RZ, R5.H1_H1 ;  /* 0x30000005ff057230 */ /* 0x000fe40000004100 */
[C---:B------:R-:W-:Y:S01]  /*7690*/  FFMA.FTZ R25, R12.reuse, R25, -R15 ;  /* 0x000000190c197223 */ /* 0x040fe2000001080f */
[----:B------:R-:W-:Y:S01]  /*76a0*/  FFMA.FTZ R26, R12, R29, R26 ;  /* 0x0000001d0c1a7223 */ /* 0x000fe2000001001a */
[----:B------:R-:W-:-:S02]  /*76b0*/  HADD2.F32 R21, -RZ, R10.H0_H0 ;  /* 0x2000000aff157230 */ /* 0x000fc40000004100 */
[C---:B------:R-:W-:Y:S01]  /*76c0*/  FMUL.FTZ R32, R9.reuse, R8 ;  /* 0x0000000809207220 */ /* 0x040fe20000410000 */
[----:B------:R-:W-:Y:S02]  /*76d0*/  HADD2.F32 R4, -RZ, R40.H0_H0 ;  /* 0x20000028ff047230 */ /* 0x000fe40000004100 */
[-C--:B------:R-:W-:Y:S01]  /*76e0*/  FMUL.FTZ R34, R9, R0.reuse ;  /* 0x0000000009227220 */ /* 0x080fe20000410000 */
[----:B------:R-:W-:Y:S02]  /*76f0*/  HADD2.F32 R12, -RZ, R38.H0_H0 ;  /* 0x20000026ff0c7230 */ /* 0x000fe40000004100 */
[----:B------:R-:W-:Y:S01]  /*7700*/  FFMA.FTZ R32, R5, R0, -R32 ;  /* 0x0000000005207223 */ /* 0x000fe20000010820 */
[----:B------:R-:W-:Y:S02]  /*7710*/  HADD2.F32 R10, -RZ, R10.H1_H1 ;  /* 0x3000000aff0a7230 */ /* 0x000fe40000004100 */
[----:B------:R-:W-:Y:S01]  /*7720*/  FMUL.FTZ R29, R21, R4 ;  /* 0x00000004151d7220 */ /* 0x000fe20000410000 */
[----:B------:R-:W-:-:S02]  /*7730*/  HADD2.F32 R15, -RZ, R45.H0_H0 ;  /* 0x2000002dff0f7230 */ /* 0x000fc40000004100 */
[----:B------:R-:W-:Y:S01]  /*7740*/  FMUL.FTZ R0, R21, R12 ;  /* 0x0000000c15007220 */ /* 0x000fe20000410000 */
[--C-:B0-----:R-:W-:Y:S02]  /*7750*/  HADD2.F32 R13, -RZ, R6.reuse.H0_H0 ;  /* 0x20000006ff0d7230 */ /* 0x101fe40000004100 */
[----:B------:R-:W-:Y:S01]  /*7760*/  FFMA.FTZ R21, R5, R8, R34 ;  /* 0x0000000805157223 */ /* 0x000fe20000010022 */
[----:B------:R-:W-:Y:S02]  /*7770*/  HADD2.F32 R9, -RZ, R43.H0_H0 ;  /* 0x2000002bff097230 */ /* 0x000fe40000004100 */
[C---:B------:R-:W-:Y:S01]  /*7780*/  FMUL.FTZ R5, R10.reuse, R15 ;  /* 0x0000000f0a057220 */ /* 0x040fe20000410000 */
[----:B------:R-:W-:Y:S02]  /*7790*/  HADD2.F32 R6, -RZ, R6.H1_H1 ;  /* 0x30000006ff067230 */ /* 0x000fe40000004100 */
[C---:B------:R-:W-:Y:S01]  /*77a0*/  FFMA.FTZ R27, R13.reuse, R4, -R0 ;  /* 0x000000040d1b7223 */ /* 0x040fe20000010800 */
[----:B------:R-:W-:Y:S01]  /*77b0*/  FFMA.FTZ R29, R13, R12, R29 ;  /* 0x0000000c0d1d7223 */ /* 0x000fe2000001001d */
[----:B------:R-:W-:Y:S01]  /*77c0*/  FMUL.FTZ R13, R10, R9 ;  /* 0x000000090a0d7220 */ /* 0x000fe20000410000 */
[----:B------:R-:W-:-:S02]  /*77d0*/  HADD2.F32 R24, -RZ, R11.H0_H0 ;  /* 0x2000000bff187230 */ /* 0x000fc40000004100 */
[C---:B------:R-:W-:Y:S01]  /*77e0*/  FFMA.FTZ R10, R6.reuse, R9, -R5 ;  /* 0x00000009060a7223 */ /* 0x040fe20000010805 */
[----:B------:R-:W-:Y:S02]  /*77f0*/  HADD2.F32 R9, -RZ, R38.H1_H1 ;  /* 0x30000026ff097230 */ /* 0x000fe40000004100 */
[----:B------:R-:W-:Y:S01]  /*7800*/  FFMA.FTZ R12, R6, R15, R13 ;  /* 0x0000000f060c7223 */ /* 0x000fe2000001000d */
[----:B------:R-:W-:Y:S01]  /*7810*/  HADD2.F32 R11, -RZ, R11.H1_H1 ;  /* 0x3000000bff0b7230 */ /* 0x000fe20000004100 */
[----:B------:R-:W-:Y:S01]  /*7820*/  F2FP.F16.F32.PACK_AB R8, R20, R31 ;  /* 0x0000001f1408723e */ /* 0x000fe200000000ff */
[----:B------:R-:W-:Y:S02]  /*7830*/  HADD2.F32 R5, -RZ, R40.H1_H1 ;  /* 0x30000028ff057230 */ /* 0x000fe40000004100 */
[----:B------:R-:W-:Y:S01]  /*7840*/  FMUL.FTZ R13, R24, R9 ;  /* 0x00000009180d7220 */ /* 0x000fe20000410000 */
[----:B------:R-:W-:Y:S02]  /*7850*/  HADD2.F32 R4, -RZ, R45.H1_H1 ;  /* 0x3000002dff047230 */ /* 0x000fe40000004100 */
[----:B------:R-:W-:-:S02]  /*7860*/  HADD2.F32 R0, -RZ, R43.H1_H1 ;  /* 0x3000002bff007230 */ /* 0x000fc40000004100 */
[-C--:B------:R-:W-:Y:S01]  /*7870*/  FMUL.FTZ R24, R24, R5.reuse ;  /* 0x0000000518187220 */ /* 0x080fe20000410000 */
[--C-:B------:R-:W-:Y:S02]  /*7880*/  HADD2.F32 R14, -RZ, R7.reuse.H0_H0 ;  /* 0x20000007ff0e7230 */ /* 0x100fe40000004100 */
[C---:B------:R-:W-:Y:S01]  /*7890*/  FMUL.FTZ R6, R11.reuse, R4 ;  /* 0x000000040b067220 */ /* 0x040fe20000410000 */
[----:B------:R-:W-:Y:S02]  /*78a0*/  HADD2.F32 R7, -RZ, R7.H1_H1 ;  /* 0x30000007ff077230 */ /* 0x000fe40000004100 */
[-C--:B------:R-:W-:Y:S01]  /*78b0*/  FMUL.FTZ R15, R11, R0.reuse ;  /* 0x000000000b0f7220 */ /* 0x080fe20000410000 */
[C---:B------:R-:W-:Y:S01]  /*78c0*/  FFMA.FTZ R13, R14.reuse, R5, -R13 ;  /* 0x000000050e0d7223 */ /* 0x040fe2000001080d */
[----:B------:R-:W-:Y:S01]  /*78d0*/  FFMA.FTZ R11, R14, R9, R24 ;  /* 0x000000090e0b7223 */ /* 0x000fe20000010018 */
[C---:B------:R-:W-:Y:S01]  /*78e0*/  FFMA.FTZ R0, R7.reuse, R0, -R6 ;  /* 0x0000000007007223 */ /* 0x040fe20000010806 */
[----:B------:R-:W-:Y:S01]  /*78f0*/  FFMA.FTZ R14, R7, R4, R15 ;  /* 0x00000004070e7223 */ /* 0x000fe2000001000f */
[----:B------:R-:W-:-:S02]  /*7900*/  F2FP.F16.F32.PACK_AB R4, R33, R30 ;  /* 0x0000001e2104723e */ /* 0x000fc400000000ff */
[----:B------:R-:W-:Y:S02]  /*7910*/  F2FP.F16.F32.PACK_AB R5, R32, R25 ;  /* 0x000000192005723e */ /* 0x000fe400000000ff */
[----:B------:R-:W-:Y:S02]  /*7920*/  F2FP.F16.F32.PACK_AB R6, R10, R27 ;  /* 0x0000001b0a06723e */ /* 0x000fe400000000ff */
[----:B------:R-:W-:Y:S02]  /*7930*/  F2FP.F16.F32.PACK_AB R7, R0, R13 ;  /* 0x0000000d0007723e */ /* 0x000fe400000000ff */
[----:B------:R-:W-:Y:S02]  /*7940*/  F2FP.F16.F32.PACK_AB R9, R21, R26 ;  /* 0x0000001a1509723e */ /* 0x000fe400000000ff */
[----:B------:R-:W-:Y:S01]  /*7950*/  F2FP.F16.F32.PACK_AB R10, R12, R29 ;  /* 0x0000001d0c0a723e */ /* 0x000fe200000000ff */
[----:B------:R1:W-:Y:S01]  /*7960*/  STS.128 [R36+0x18400], R4 ;  /* 0x0184000424007388 */ /* 0x0003e20000000c00 */
[----:B------:R-:W-:-:S05]  /*7970*/  F2FP.F16.F32.PACK_AB R11, R14, R11 ;  /* 0x0000000b0e0b723e */ /* 0x000fca00000000ff */
[----:B------:R1:W-:Y:S02]  /*7980*/  STS.128 [R37+0x18400], R8 ;  /* 0x0184000825007388 */ /* 0x0003e40000000c00 */
.L_x_708:
[----:B------:R-:W-:Y:S05]  /*7990*/  BSYNC B1 ;  /* 0x0000000000017941 */ /* 0x000fea0003800000 */
.L_x_707:
[----:B------:R-:W-:Y:S05]  /*79a0*/  @P0 BRA `(.L_x_699) ;  /* 0x0000000400400947 */ /* 0x000fea0003800000 */
[--C-:B------:R-:W-:Y:S01]  /*79b0*/  SHF.R.U32.HI R0, RZ, 0x3, R206.reuse ;  /* 0x00000003ff007819 */ /* 0x100fe200000116ce */
[----:B-1----:R-:W1:Y:S01]  /*79c0*/  LDS.128 R4, [R233+0x18400] ;  /* 0x01840000e9047984 */ /* 0x002e620000000c00 */
[----:B------:R-:W-:Y:S02]  /*79d0*/  HADD2.F32 R30, -RZ, R39.H0_H0 ;  /* 0x20000027ff1e7230 */ /* 0x000fe40000004100 */
[----:B------:R-:W-:Y:S01]  /*79e0*/  LOP3.LUT R3, R0, R3, R206, 0x1e, !PT ;  /* 0x0000000300037212 */ /* 0x000fe200078e1ece */
[----:B------:R-:W-:Y:S02]  /*79f0*/  HADD2.F32 R26, -RZ, R41.H0_H0 ;  /* 0x20000029ff1a7230 */ /* 0x000fe40000004100 */
[----:B------:R-:W-:Y:S02]  /*7a00*/  HADD2.F32 R32, -RZ, R44.H0_H0 ;  /* 0x2000002cff207230 */ /* 0x000fe40000004100 */
[----:B------:R-:W-:Y:S02]  /*7a10*/  IMAD.IADD R3, R208, 0x1, R3 ;  /* 0x00000001d0037824 */ /* 0x000fe400078e0203 */
[----:B------:R-:W-:-:S02]  /*7a20*/  HADD2.F32 R34, -RZ, R39.H1_H1 ;  /* 0x30000027ff227230 */ /* 0x000fc40000004100 */
[----:B------:R-:W-:Y:S02]  /*7a30*/  IMAD R3, R3, 0x2, R18 ;  /* 0x0000000203037824 */ /* 0x000fe400078e0212 */
[----:B------:R-:W-:Y:S02]  /*7a40*/  HADD2.F32 R35, -RZ, R44.H1_H1 ;  /* 0x3000002cff237230 */ /* 0x000fe40000004100 */
[----:B------:R-:W-:Y:S01]  /*7a50*/  HADD2.F32 R37, -RZ, R38.H0_H0 ;  /* 0x20000026ff257230 */ /* 0x000fe20000004100 */
[----:B------:R-:W2:Y:S01]  /*7a60*/  LDS.128 R8, [R3+0x18400] ;  /* 0x0184000003087984 */ /* 0x000ea20000000c00 */
[----:B------:R-:W-:Y:S02]  /*7a70*/  HADD2.F32 R33, -RZ, R40.H0_H0 ;  /* 0x20000028ff217230 */ /* 0x000fe40000004100 */
[--C-:B-1----:R-:W-:Y:S02]  /*7a80*/  HADD2.F32 R0, -RZ, R4.reuse.H0_H0 ;  /* 0x20000004ff007230 */ /* 0x102fe40000004100 */
[----:B------:R-:W-:-:S02]  /*7a90*/  HADD2.F32 R4, -RZ, R4.H1_H1 ;  /* 0x30000004ff047230 */ /* 0x000fc40000004100 */
[--C-:B------:R-:W-:Y:S02]  /*7aa0*/  HADD2.F32 R12, -RZ, R5.reuse.H0_H0 ;  /* 0x20000005ff0c7230 */ /* 0x100fe40000004100 */
[----:B------:R-:W-:Y:S02]  /*7ab0*/  HADD2.F32 R5, -RZ, R5.H1_H1 ;  /* 0x30000005ff057230 */ /* 0x000fe40000004100 */
[--C-:B0-----:R-:W-:Y:S02]  /*7ac0*/  HADD2.F32 R13, -RZ, R6.reuse.H0_H0 ;  /* 0x20000006ff0d7230 */ /* 0x101fe40000004100 */
[----:B------:R-:W-:Y:S02]  /*7ad0*/  HADD2.F32 R6, -RZ, R6.H1_H1 ;  /* 0x30000006ff067230 */ /* 0x000fe40000004100 */
[--C-:B------:R-:W-:Y:S02]  /*7ae0*/  HADD2.F32 R14, -RZ, R7.reuse.H0_H0 ;  /* 0x20000007ff0e7230 */ /* 0x100fe40000004100 */
[----:B------:R-:W-:-:S02]  /*7af0*/  HADD2.F32 R7, -RZ, R7.H1_H1 ;  /* 0x30000007ff077230 */ /* 0x000fc40000004100 */
[--C-:B--2---:R-:W-:Y:S02]  /*7b00*/  HADD2.F32 R15, -RZ, R8.reuse.H0_H0 ;  /* 0x20000008ff0f7230 */ /* 0x104fe40000004100 */
[----:B------:R-:W-:Y:S02]  /*7b10*/  HADD2.F32 R8, -RZ, R8.H1_H1 ;  /* 0x30000008ff087230 */ /* 0x000fe40000004100 */
[--C-:B------:R-:W-:Y:S02]  /*7b20*/  HADD2.F32 R20, -RZ, R9.reuse.H0_H0 ;  /* 0x20000009ff147230 */ /* 0x100fe40000004100 */
[-C--:B------:R-:W-:Y:S01]  /*7b30*/  FMUL.FTZ R25, R30, R15.reuse ;  /* 0x0000000f1e197220 */ /* 0x080fe20000410000 */
[----:B------:R-:W-:Y:S01]  /*7b40*/  FMUL.FTZ R15, R26, R15 ;  /* 0x0000000f1a0f7220 */ /* 0x000fe20000410000 */
[----:B------:R-:W-:Y:S01]  /*7b50*/  FMUL.FTZ R27, R32, R8 ;  /* 0x00000008201b7220 */ /* 0x000fe20000410000 */
[----:B------:R-:W-:Y:S02]  /*7b60*/  HADD2.F32 R9, -RZ, R9.H1_H1 ;  /* 0x30000009ff097230 */ /* 0x000fe40000004100 */
[----:B------:R-:W-:Y:S01]  /*7b70*/  FFMA.FTZ R25, R26, R0, -R25 ;  /* 0x000000001a197223 */ /* 0x000fe20000010819 */
[----:B------:R-:W-:-:S02]  /*7b80*/  HADD2.F32 R26, -RZ, R42.H0_H0 ;  /* 0x2000002aff1a7230 */ /* 0x000fc40000004100 */
[----:B------:R-:W-:Y:S01]  /*7b90*/  FFMA.FTZ R15, R30, R0, R15 ;  /* 0x000000001e0f7223 */ /* 0x000fe2000001000f */
[----:B------:R-:W-:Y:S02]  /*7ba0*/  HADD2.F32 R30, -RZ, R41.H1_H1 ;  /* 0x30000029ff1e7230 */ /* 0x000fe40000004100 */
[----:B------:R-:W-:Y:S02]  /*7bb0*/  HADD2.F32 R21, -RZ, R10.H0_H0 ;  /* 0x2000000aff157230 */ /* 0x000fe40000004100 */
[C---:B------:R-:W-:Y:S01]  /*7bc0*/  FMUL.FTZ R29, R26.reuse, R8 ;  /* 0x000000081a1d7220 */ /* 0x040fe20000410000 */
[----:B------:R-:W-:Y:S01]  /*7bd0*/  FFMA.FTZ R0, R26, R4, -R27 ;  /* 0x000000041a007223 */ /* 0x000fe2000001081b */
[-C--:B------:R-:W-:Y:S01]  /*7be0*/  FMUL.FTZ R27, R34, R20.reuse ;  /* 0x00000014221b7220 */ /* 0x080fe20000410000 */
[----:B------:R-:W-:Y:S01]  /*7bf0*/  FMUL.FTZ R31, R30, R20 ;  /* 0x000000141e1f7220 */ /* 0x000fe20000410000 */
[----:B------:R-:W-:Y:S01]  /*7c00*/  FFMA.FTZ R8, R32, R4, R29 ;  /* 0x0000000420087223 */ /* 0x000fe2000001001d */
[----:B------:R-:W-:-:S02]  /*7c10*/  HADD2.F32 R29, -RZ, R42.H1_H1 ;  /* 0x3000002aff1d7230 */ /* 0x000fc40000004100 */
[-C--:B------:R-:W-:Y:S01]  /*7c20*/  FMUL.FTZ R4, R35, R9.reuse ;  /* 0x0000000923047220 */ /* 0x080fe20000410000 */
[----:B------:R-:W-:Y:S02]  /*7c30*/  HADD2.F32 R10, -RZ, R10.H1_H1 ;  /* 0x3000000aff0a7230 */ /* 0x000fe40000004100 */
[-C--:B------:R-:W-:Y:S01]  /*7c40*/  FFMA.FTZ R27, R30, R12.reuse, -R27 ;  /* 0x0000000c1e1b7223 */ /* 0x080fe2000001081b */
[----:B------:R-:W-:Y:S02]  /*7c50*/  HADD2.F32 R32, -RZ, R45.H0_H0 ;  /* 0x2000002dff207230 */ /* 0x000fe40000004100 */
[C---:B------:R-:W-:Y:S01]  /*7c60*/  FMUL.FTZ R20, R29.reuse, R9 ;  /* 0x000000091d147220 */ /* 0x040fe20000410000 */
[----:B------:R-:W-:Y:S01]  /*7c70*/  FFMA.FTZ R31, R34, R12, R31 ;  /* 0x0000000c221f7223 */ /* 0x000fe2000001001f */
[----:B------:R-:W-:Y:S01]  /*7c80*/  FFMA.FTZ R12, R29, R5, -R4 ;  /* 0x000000051d0c7223 */ /* 0x000fe20000010804 */
[----:B------:R-:W-:Y:S02]  /*7c90*/  HADD2.F32 R30, -RZ, R43.H0_H0 ;  /* 0x2000002bff1e7230 */ /* 0x000fe40000004100 */
[----:B------:R-:W-:Y:S01]  /*7ca0*/  FMUL.FTZ R4, R37, R21 ;  /* 0x0000001525047220 */ /* 0x000fe20000410000 */
[----:B------:R-:W-:Y:S01]  /*7cb0*/  FFMA.FTZ R20, R35, R5, R20 ;  /* 0x0000000523147223 */ /* 0x000fe20000010014 */
[----:B------:R-:W-:Y:S01]  /*7cc0*/  FMUL.FTZ R5, R32, R10 ;  /* 0x0000000a20057220 */ /* 0x000fe20000410000 */
[----:B------:R-:W-:Y:S01]  /*7cd0*/  FMUL.FTZ R26, R33, R21 ;  /* 0x00000015211a7220 */ /* 0x000fe20000410000 */
[----:B------:R-:W-:-:S02]  /*7ce0*/  HADD2.F32 R24, -RZ, R11.H0_H0 ;  /* 0x2000000bff187230 */ /* 0x000fc40000004100 */
[-C--:B------:R-:W-:Y:S01]  /*7cf0*/  FFMA.FTZ R21, R33, R13.reuse, -R4 ;  /* 0x0000000d21157223 */ /* 0x080fe20000010804 */
[C---:B------:R-:W-:Y:S01]  /*7d00*/  FMUL.FTZ R9, R30.reuse, R10 ;  /* 0x0000000a1e097220 */ /* 0x040fe20000410000 */
[----:B------:R-:W-:Y:S02]  /*7d10*/  HADD2.F32 R11, -RZ, R11.H1_H1 ;  /* 0x3000000bff0b7230 */ /* 0x000fe40000004100 */
[-C--:B------:R-:W-:Y:S01]  /*7d20*/  FFMA.FTZ R10, R30, R6.reuse, -R5 ;  /* 0x000000061e0a7223 */ /* 0x080fe20000010805 */
[----:B------:R-:W-:Y:S02]  /*7d30*/  HADD2.F32 R34, -RZ, R38.H1_H1 ;  /* 0x30000026ff227230 */ /* 0x000fe40000004100 */
[----:B------:R-:W-:Y:S01]  /*7d40*/  FFMA.FTZ R26, R37, R13, R26 ;  /* 0x0000000d251a7223 */ /* 0x000fe2000001001a */
        /* <DEDUP_REMOVED lines=22> */
.L_x_699:
[----:B------:R-:W-:Y:S05]  /*7eb0*/  BSYNC B0 ;  /* 0x0000000000007941 */ /* 0x000fea0003800000 */
.L_x_688:
[----:B------:R-:W-:Y:S01]  /*7ec0*/  @!PT LDS RZ, [RZ] ;  /* 0x00000000fffff984 */ /* 0x000fe20000000800 */
[----:B------:R-:W-:Y:S01]  /*7ed0*/  @!PT LDS RZ, [RZ] ;  /* 0x00000000fffff984 */ /* 0x000fe20000000800 */
[----:B------:R-:W-:Y:S01]  /*7ee0*/  @!PT LDS RZ, [RZ] ;  /* 0x00000000fffff984 */ /* 0x000fe20000000800 */
[----:B------:R-:W-:Y:S01]  /*7ef0*/  @!PT LDS RZ, [RZ] ;  /* 0x00000000fffff984 */ /* 0x000fe20000000800 */
[----:B------:R4:W-:Y:S06]  /*7f00*/  MEMBAR.ALL.CTA ;  /* 0x0000000000007992 */ /* 0x0009ec0000008000 */
[----:B----4-:R-:W4:Y:S01]  /*7f10*/  FENCE.VIEW.ASYNC.S ;  /* 0x00000000000073c6 */ /* 0x010f220000000000 */
[----:B------:R-:W-:Y:S05]  /*7f20*/  WARPSYNC.ALL ;  /* 0x0000000000007948 */ /* 0x000fea0003800000 */
[----:B----4-:R-:W-:Y:S06]  /*7f30*/  BAR.SYNC.DEFER_BLOCKING 0xd, 0x100 ;  /* 0x0344000000007b1d */ /* 0x010fec0000010000 */
.L_x_685:
[----:B--23--:R-:W2:Y:S01]  /*7f40*/  S2R R0, SR_TID.X ;  /* 0x0000000000007919 */ /* 0x00cea20000002100 */
[----:B------:R-:W-:Y:S01]  /*7f50*/  ISETP.NE.AND P0, PT, R203, 0x3, PT ;  /* 0x00000003cb00780c */ /* 0x000fe20003f05270 */
[----:B------:R-:W-:Y:S05]  /*7f60*/  WARPSYNC.ALL ;  /* 0x0000000000007948 */ /* 0x000fea0003800000 */
[----:B--2---:R-:W-:-:S05]  /*7f70*/  SHF.R.U32.HI R0, RZ, 0x7, R0 ;  /* 0x00000007ff007819 */ /* 0x004fca0000011600 */
[----:B0-----:R-:W-:-:S05]  /*7f80*/  VIADD R15, R0, 0x8 ;  /* 0x00000008000f7836 */ /* 0x001fca0000000000 */
[----:B------:R0:W-:Y:S06]  /*7f90*/  BAR.SYNC.DEFER_BLOCKING R15, 0x100 ;  /* 0x0004000f0000751d */ /* 0x0001ec0000010000 */
[----:B------:R-:W-:Y:S05]  /*7fa0*/  @!P0 BRA `(.L_x_709) ;  /* 0x0000000000048947 */ /* 0x000fea0003800000 */
[----:B------:R-:W-:Y:S01]  /*7fb0*/  BPT.TRAP 0x1 ;  /* 0x000000040000795c */ /* 0x000fe20000300000 */
.L_x_709:
[----:B------:R-:W-:Y:S02]  /*7fc0*/  LEA R14, R200, R18, 0x3 ;  /* 0x00000012c80e7211 */ /* 0x000fe400078e18ff */
[----:B------:R-:W-:-:S04]  /*7fd0*/  SHF.L.U32 R13, R204, 0x1f, RZ ;  /* 0x0000001fcc0d7819 */ /* 0x000fc800000006ff */
[----:B------:R2:W3:Y:S01]  /*7fe0*/  SYNCS.PHASECHK.TRANS64.TRYWAIT P1, [R14+URZ+0x22830], R13 ;  /* 0x0228300d0e0075a7 */ /* 0x0004e2000802017f */
[----:B------:R-:W-:Y:S05]  /*7ff0*/  @!P0 BRA `(.L_x_710) ;  /* 0x0000000000048947 */ /* 0x000fea0003800000 */
[----:B------:R-:W-:Y:S01]  /*8000*/  BPT.TRAP 0x1 ;  /* 0x000000040000795c */ /* 0x000fe20000300000 */
.L_x_710:
[----:B------:R-:W-:Y:S01]  /*8010*/  VIADD R0, R18, 0x1c400 ;  /* 0x0001c40012007836 */ /* 0x000fe20000000000 */
[----:B-1----:R-:W-:Y:S01]  /*8020*/  LOP3.LUT R4, R28, 0x10000, RZ, 0xfc, !PT ;  /* 0x000100001c047812 */ /* 0x002fe200078efcff */
[----:B------:R-:W-:-:S03]  /*8030*/  IMAD.MOV.U32 R5, RZ, RZ, 0x40000040 ;  /* 0x40000040ff057424 */ /* 0x000fc600078e00ff */
[----:B------:R-:W-:-:S04]  /*8040*/  SHF.R.U32.HI R0, RZ, 0x4, R0 ;  /* 0x00000004ff007819 */ /* 0x000fc80000011600 */
[----:B------:R-:W-:-:S04]  /*8050*/  LOP3.LUT R0, R0, 0x3fff, RZ, 0xc0, !PT ;  /* 0x00003fff00007812 */ /* 0x000fc800078ec0ff */
[----:B------:R-:W-:Y:S01]  /*8060*/  LOP3.LUT R0, R0, 0x10000, RZ, 0xfc, !PT ;  /* 0x0001000000007812 */ /* 0x000fe200078efcff */
[----:B---3--:R-:W-:Y:S06]  /*8070*/  @P1 BRA `(.L_x_711) ;  /* 0x0000000000081947 */ /* 0x008fec0003800000 */
[----:B------:R-:W1:Y:S02]  /*8080*/  SYNCS.PHASECHK.TRANS64.TRYWAIT P1, [R14+URZ+0x22830], R13 ;  /* 0x0228300d0e0075a7 */ /* 0x000e64000802017f */
[----:B-1----:R-:W-:Y:S05]  /*8090*/  @!P1 BRA `(.L_x_712) ;  /* 0x000000f800349947 */ /* 0x002fea0003800000 */
.L_x_711:
[----:B------:R-:W-:Y:S01]  /*80a0*/  IMAD R20, R200, 0x300, R0 ;  /* 0x00000300c8147824 */ /* 0x000fe200078e0200 */
[----:B------:R-:W-:Y:S05]  /*80b0*/  WARPSYNC.ALL ;  /* 0x0000000000007948 */ /* 0x000fea0003800000 */
[----:B------:R-:W-:Y:S01]  /*80c0*/  IMAD.MOV.U32 R21, RZ, RZ, 0x40000040 ;  /* 0x40000040ff157424 */ /* 0x000fe200078e00ff */
[C---:B------:R-:W-:Y:S01]  /*80d0*/  R2UR UR4, R4.reuse ;  /* 0x00000000040472ca */ /* 0x040fe200000e0000 */
[----:B-----5:R-:W-:Y:S01]  /*80e0*/  WARPGROUP.ARRIVE ;  /* 0x00000000000079c5 */ /* 0x020fe20000000000 */
[----:B------:R-:W-:Y:S01]  /*80f0*/  R2UR UR5, R5 ;  /* 0x00000000050572ca */ /* 0x000fe200000e0000 */
[----:B------:R-:W-:Y:S01]  /*8100*/  VIADD R10, R4, 0x2 ;  /* 0x00000002040a7836 */ /* 0x000fe20000000000 */
[C---:B------:R-:W-:Y:S01]  /*8110*/  R2UR UR6, R20.reuse ;  /* 0x00000000140672ca */ /* 0x040fe200000e0000 */
[----:B------:R-:W-:Y:S01]  /*8120*/  VIADD R6, R20, 0x2 ;  /* 0x0000000214067836 */ /* 0x000fe20000000000 */
[----:B------:R-:W-:Y:S01]  /*8130*/  R2UR UR7, R21 ;  /* 0x00000000150772ca */ /* 0x000fe200000e0000 */
[----:B------:R-:W-:Y:S01]  /*8140*/  IMAD.MOV.U32 R11, RZ, RZ, 0x40000040 ;  /* 0x40000040ff0b7424 */ /* 0x000fe200078e00ff */
[----:B------:R-:W3:Y:S01]  /*8150*/  S2R R72, SR_TID.X ;  /* 0x0000000000487919 */ /* 0x000ee20000002100 */
[----:B------:R-:W-:-:S02]  /*8160*/  IMAD.MOV.U32 R7, RZ, RZ, 0x40000040 ;  /* 0x40000040ff077424 */ /* 0x000fc400078e00ff */
[----:B------:R-:W-:Y:S02]  /*8170*/  VIADD R8, R4, 0x4 ;  /* 0x0000000404087836 */ /* 0x000fe40000000000 */
[----:B------:R-:W-:Y:S02]  /*8180*/  IMAD.MOV.U32 R9, RZ, RZ, 0x40000040 ;  /* 0x40000040ff097424 */ /* 0x000fe400078e00ff */
[----:B------:R-:W-:-:S04]  /*8190*/  IMAD.MOV.U32 R21, RZ, RZ, 0x40000040 ;  /* 0x40000040ff157424 */ /* 0x000fc800078e00ff */
[----:B------:R-:W-:Y:S01]  /*81a0*/  HGMMA.64x96x16.F32 R24, gdesc[UR4], RZ, !UPT, gsb0 ;  /* 0x01600000041879f0 */ /* 0x000fe2000c0008ff */
[----:B------:R-:W-:Y:S02]  /*81b0*/  R2UR UR4, R10 ;  /* 0x000000000a0472ca */ /* 0x000fe400000e0000 */
[----:B------:R-:W-:Y:S02]  /*81c0*/  R2UR UR5, R11 ;  /* 0x000000000b0572ca */ /* 0x000fe400000e0000 */
[----:B------:R-:W-:Y:S02]  /*81d0*/  R2UR UR6, R6 ;  /* 0x00000000060672ca */ /* 0x000fe400000e0000 */
[----:B------:R-:W-:Y:S01]  /*81e0*/  R2UR UR7, R7 ;  /* 0x00000000070772ca */ /* 0x000fe200000e0000 */
[----:B------:R-:W-:Y:S01]  /*81f0*/  IMAD.MOV.U32 R7, RZ, RZ, 0x40000040 ;  /* 0x40000040ff077424 */ /* 0x000fe200078e00ff */
[C---:B------:R-:W-:Y:S01]  /*8200*/  IADD3 R6, R20.reuse, 0x4, RZ ;  /* 0x0000000414067810 */ /* 0x040fe20007ffe0ff */
[----:B------:R-:W-:Y:S01]  /*8210*/  VIADD R20, R20, 0x6 ;  /* 0x0000000614147836 */ /* 0x000fe20000000000 */
[----:B---3--:R-:W-:Y:S01]  /*8220*/  LOP3.LUT R72, R72, 0x7f, RZ, 0xc0, !PT ;  /* 0x0000007f48487812 */ /* 0x008fe200078ec0ff */
[----:B------:R-:W-:-:S02]  /*8230*/  WARPGROUP.DEPBAR.LE gsb0, 0x0 ;  /* 0x00008000000079c5 */ /* 0x000fc40000010000 */
[----:B------:R-:W-:-:S06]  /*8240*/  WARPGROUP.ARRIVE ;  /* 0x00000000000079c5 */ /* 0x000fcc0000000000 */
[----:B------:R-:W-:Y:S01]  /*8250*/  HGMMA.64x96x16.F32 R24, gdesc[UR4], R24, gsb0 ;  /* 0x01600000041879f0 */ /* 0x000fe20008000818 */
[----:B------:R-:W-:Y:S02]  /*8260*/  R2UR UR4, R8 ;  /* 0x00000000080472ca */ /* 0x000fe400000e0000 */
[----:B------:R-:W-:Y:S02]  /*8270*/  R2UR UR5, R9 ;  /* 0x00000000090572ca */ /* 0x000fe400000e0000 */
[----:B------:R-:W-:Y:S01]  /*8280*/  R2UR UR6, R6 ;  /* 0x00000000060672ca */ /* 0x000fe200000e0000 */
[----:B------:R-:W-:Y:S01]  /*8290*/  VIADD R6, R4, 0x6 ;  /* 0x0000000604067836 */ /* 0x000fe20000000000 */
[----:B------:R-:W-:Y:S01]  /*82a0*/  R2UR UR7, R7 ;  /* 0x00000000070772ca */ /* 0x000fe200000e0000 */
[----:B------:R-:W-:Y:S01]  /*82b0*/  IMAD.MOV.U32 R7, RZ, RZ, 0x40000040 ;  /* 0x40000040ff077424 */ /* 0x000fe200078e00ff */
[----:B------:R-:W-:Y:S02]  /*82c0*/  WARPGROUP.DEPBAR.LE gsb0, 0x0 ;  /* 0x00008000000079c5 */ /* 0x000fe40000010000 */
[----:B------:R-:W-:-:S09]  /*82d0*/  WARPGROUP.ARRIVE ;  /* 0x00000000000079c5 */ /* 0x000fd20000000000 */
[----:B------:R-:W-:Y:S01]  /*82e0*/  HGMMA.64x96x16.F32 R24, gdesc[UR4], R24, gsb0 ;  /* 0x01600000041879f0 */ /* 0x000fe20008000818 */
[----:B------:R-:W-:Y:S02]  /*82f0*/  R2UR UR4, R6 ;  /* 0x00000000060472ca */ /* 0x000fe400000e0000 */
[----:B------:R-:W-:Y:S02]  /*8300*/  R2UR UR5, R7 ;  /* 0x00000000070572ca */ /* 0x000fe400000e0000 */
[----:B------:R-:W-:Y:S01]  /*8310*/  R2UR UR6, R20 ;  /* 0x00000000140672ca */ /* 0x000fe200000e0000 */
[----:B------:R-:W-:Y:S01]  /*8320*/  IMAD R20, R177, -0x60, R176 ;  /* 0xffffffa0b1147824 */ /* 0x000fe200078e02b0 */
[----:B------:R-:W-:-:S03]  /*8330*/  R2UR UR7, R21 ;  /* 0x00000000150772ca */ /* 0x000fc600000e0000 */
[----:B------:R-:W-:-:S04]  /*8340*/  VIADD R21, R20, 0x60 ;  /* 0x0000006014157836 */ /* 0x000fc80000000000 */
[----:B------:R-:W-:-:S05]  /*8350*/  IMAD R21, R236, -0x2, R21 ;  /* 0xfffffffeec157824 */ /* 0x000fca00078e0215 */
[C---:B------:R-:W-:Y:S02]  /*8360*/  ISETP.GT.AND P2, PT, R21.reuse, RZ, PT ;  /* 0x000000ff1500720c */ /* 0x040fe40003f44270 */
[C---:B------:R-:W-:Y:S02]  /*8370*/  ISETP.GT.AND P3, PT, R21.reuse, 0x1, PT ;  /* 0x000000011500780c */ /* 0x040fe40003f64270 */
[C---:B------:R-:W-:Y:S02]  /*8380*/  ISETP.GT.AND P4, PT, R21.reuse, 0x8, PT ;  /* 0x000000081500780c */ /* 0x040fe40003f84270 */
[C---:B------:R-:W-:Y:S02]  /*8390*/  ISETP.GT.AND P5, PT, R21.reuse, 0x9, PT ;  /* 0x000000091500780c */ /* 0x040fe40003fa4270 */
[----:B------:R-:W-:Y:S01]  /*83a0*/  ISETP.GT.AND P1, PT, R21, 0x10, PT ;  /* 0x000000101500780c */ /* 0x000fe20003f24270 */
[----:B------:R-:W-:Y:S02]  /*83b0*/  WARPGROUP.DEPBAR.LE gsb0, 0x0 ;  /* 0x00008000000079c5 */ /* 0x000fe40000010000 */
[----:B------:R-:W-:-:S06]  /*83c0*/  WARPGROUP.ARRIVE ;  /* 0x00000000000079c5 */ /* 0x000fcc0000000000 */
[----:B------:R-:W-:Y:S01]  /*83d0*/  HGMMA.64x96x16.F32 R24, gdesc[UR4], R24, gsb0 ;  /* 0x01600000041879f0 */ /* 0x000fe20008000818 */
[----:B------:R-:W-:Y:S01]  /*83e0*/  ULDC UR4, c[0x0][0x9d8] ;  /* 0x0002760000047ab9 */ /* 0x000fe20000000800 */
[----:B------:R-:W-:Y:S02]  /*83f0*/  ULDC UR5, c[0x0][0x988] ;  /* 0x0002620000057ab9 */ /* 0x000fe40000000800 */
[----:B------:R-:W-:Y:S01]  /*8400*/  IMAD.U32 R180, RZ, RZ, UR5 ;  /* 0x00000005ffb47e24 */ /* 0x000fe2000f8e00ff */
        /* <DEDUP_REMOVED lines=16> */
[----:B------:R-:W-:Y:S01]  /*8510*/  FMUL.FTZ R40, R40, UR4 ;  /* 0x0000000428287c20 */ /* 0x000fe20008410000 */
[----:B------:R-:W-:Y:S01]  /*8520*/  FMUL.FTZ R35, R35, UR4 ;  /* 0x0000000423237c20 */ /* 0x000fe20008410000 */
[----:B------:R-:W-:Y:S01]  /*8530*/  FMUL.FTZ R41, R41, UR4 ;  /* 0x0000000429297c20 */ /* 0x000fe20008410000 */
[----:B------:R-:W-:Y:S01]  /*8540*/  FMUL.FTZ R38, R38, UR4 ;  /* 0x0000000426267c20 */ /* 0x000fe20008410000 */
[----:B------:R-:W-:Y:S01]  /*8550*/  FMUL.FTZ R44, R44, UR4 ;  /* 0x000000042c2c7c20 */ /* 0x000fe20008410000 */
[----:B------:R-:W-:Y:S01]  /*8560*/  FMUL.FTZ R39, R39, UR4 ;  /* 0x0000000427277c20 */ /* 0x000fe20008410000 */
[----:B------:R-:W-:Y:S01]  /*8570*/  FMUL.FTZ R45, R45, UR4 ;  /* 0x000000042d2d7c20 */ /* 0x000fe20008410000 */
[----:B------:R-:W0:Y:S01]  /*8580*/  MUFU.TANH R28, R28 ;  /* 0x0000001c001c7308 */ /* 0x000e220000002400 */
        /* <DEDUP_REMOVED lines=15> */
[----:B------:R-:W4:Y:S01]  /*8680*/  MUFU.TANH R3, R26 ;  /* 0x0000001a00037308 */ /* 0x000f220000002400 */
        /* <DEDUP_REMOVED lines=18> */
[----:B------:R-:W-:Y:S01]  /*87b0*/  ISETP.GT.AND P2, PT, R21, 0x11, PT ;  /* 0x000000111500780c */ /* 0x000fe20003f44270 */
[----:B------:R-:W-:Y:S01]  /*87c0*/  FMUL.FTZ R69, R69, UR4 ;  /* 0x0000000445457c20 */ /* 0x000fe20008410000 */
[----:B------:R-:W-:Y:S01]  /*87d0*/  FMUL.FTZ R63, R63, UR4 ;  /* 0x000000043f3f7c20 */ /* 0x000fe20008410000 */
[----:B------:R-:W-:Y:S01]  /*87e0*/  FMUL.FTZ R66, R66, UR4 ;  /* 0x0000000442427c20 */ /* 0x000fe20008410000 */
[----:B------:R-:W-:Y:S01]  /*87f0*/  FMUL.FTZ R67, R67, UR4 ;  /* 0x0000000443437c20 */ /* 0x000fe20008410000 */
[----:B------:R-:W4:Y:S01]  /*8800*/  MUFU.TANH R33, R33 ;  /* 0x0000002100217308 */ /* 0x000f220000002400 */
[----:B0-----:R-:W-:Y:S01]  /*8810*/  FSEL R79, R32, -INF , P1 ;  /* 0xff800000204f7808 */ /* 0x001fe20000800000 */
[----:B------:R-:W-:Y:S01]  /*8820*/  FMUL.FTZ R70, R70, UR4 ;  /* 0x0000000446467c20 */ /* 0x000fe20008410000 */
[----:B------:R-:W-:-:S02]  /*8830*/  FMUL.FTZ R71, R71, UR4 ;  /* 0x0000000447477c20 */ /* 0x000fc40008410000 */
        /* <DEDUP_REMOVED lines=106> */
[----:B------:R-:W-:Y:S01]  /*8ee0*/  MUFU.TANH R66, R66 ;  /* 0x0000004200427308 */ /* 0x000fe20000002400 */
[----:B0-----:R-:W-:-:S04]  /*8ef0*/  FSEL R115, R68, -INF , P4 ;  /* 0xff80000044737808 */ /* 0x001fc80002000000 */
[----:B------:R-:W-:-:S03]  /*8f00*/  FMNMX.FTZ R20, R115, R20, !PT ;  /* 0x0000001473147209 */ /* 0x000fc60007810000 */
[----:B------:R-:W0:Y:S01]  /*8f10*/  MUFU.TANH R67, R67 ;  /* 0x0000004300437308 */ /* 0x000e220000002400 */
[----:B---3--:R-:W-:-:S04]  /*8f20*/  FSEL R117, R69, -INF , P5 ;  /* 0xff80000045757808 */ /* 0x008fc80002800000 */
[----:B------:R-:W-:-:S03]  /*8f30*/  FMNMX.FTZ R26, R117, R20, !PT ;  /* 0x00000014751a7209 */ /* 0x000fc60007810000 */
[----:B------:R-:W-:Y:S02]  /*8f40*/  MUFU.TANH R70, R70 ;  /* 0x0000004600467308 */ /* 0x000fe40000002400 */
[----:B------:R-:W3:Y:S06]  /*8f50*/  SHFL.BFLY PT, R21, R26, 0x2, 0x1f ;  /* 0x0c401f001a157f89 */ /* 0x000eec00000e0000 */
[----:B------:R-:W4:Y:S01]  /*8f60*/  MUFU.TANH R71, R71 ;  /* 0x0000004700477308 */ /* 0x000f220000002400 */
[----:B0-----:R-:W-:Y:S02]  /*8f70*/  FSEL R67, R67, -INF , P3 ;  /* 0xff80000043437808 */ /* 0x001fe40001800000 */
[----:B----4-:R-:W-:-:S02]  /*8f80*/  FSEL R71, R71, -INF , P5 ;  /* 0xff80000047477808 */ /* 0x010fc40002800000 */
[----:B---3--:R-:W-:Y:S02]  /*8f90*/  FMNMX.FTZ R28, R26, R21, !PT ;  /* 0x000000151a1c7209 */ /* 0x008fe40007810000 */
[----:B------:R-:W-:-:S03]  /*8fa0*/  FMNMX.FTZ R26, R3, R12, !PT ;  /* 0x0000000c031a7209 */ /* 0x000fc60007810000 */
[----:B------:R-:W0:Y:S01]  /*8fb0*/  SHFL.BFLY PT, R21, R28, 0x1, 0x1f ;  /* 0x0c201f001c157f89 */ /* 0x000e2200000e0000 */
[----:B------:R-:W-:-:S04]  /*8fc0*/  FMNMX.FTZ R26, R25, R26, !PT ;  /* 0x0000001a191a7209 */ /* 0x000fc80007810000 */
[----:B------:R-:W-:-:S04]  /*8fd0*/  FMNMX.FTZ R26, R27, R26, !PT ;  /* 0x0000001a1b1a7209 */ /* 0x000fc80007810000 */
[----:B------:R-:W-:-:S04]  /*8fe0*/  FMNMX.FTZ R26, R29, R26, !PT ;  /* 0x0000001a1d1a7209 */ /* 0x000fc80007810000 */
[----:B------:R-:W-:-:S04]  /*8ff0*/  FMNMX.FTZ R26, R31, R26, !PT ;  /* 0x0000001a1f1a7209 */ /* 0x000fc80007810000 */
[----:B------:R-:W-:-:S04]  /*9000*/  FMNMX.FTZ R26, R33, R26, !PT ;  /* 0x0000001a211a7209 */ /* 0x000fc80007810000 */
[----:B------:R-:W-:Y:S02]  /*9010*/  FMNMX.FTZ R26, R35, R26, !PT ;  /* 0x0000001a231a7209 */ /* 0x000fe40007810000 */
[----:B0-----:R-:W-:Y:S02]  /*9020*/  FMNMX.FTZ R21, R28, R21, !PT ;  /* 0x000000151c157209 */ /* 0x001fe40007810000 */
[----:B------:R-:W-:Y:S02]  /*9030*/  FMNMX.FTZ R26, R37, R26, !PT ;  /* 0x0000001a251a7209 */ /* 0x000fe40007810000 */
[C---:B------:R-:W-:Y:S01]  /*9040*/  FSETP.NEU.FTZ.AND P6, PT, R21.reuse, -INF , PT ;  /* 0xff8000001500780b */ /* 0x040fe20003fdd000 */
[----:B------:R-:W-:Y:S01]  /*9050*/  FMUL.FTZ R20, R21, R180 ;  /* 0x000000b415147220 */ /* 0x000fe20000410000 */
[----:B------:R-:W-:-:S04]  /*9060*/  FMNMX.FTZ R26, R39, R26, !PT ;  /* 0x0000001a271a7209 */ /* 0x000fc80007810000 */
[----:B------:R-:W-:Y:S02]  /*9070*/  FMNMX.FTZ R26, R41, R26, !PT ;  /* 0x0000001a291a7209 */ /* 0x000fe40007810000 */
[----:B------:R-:W-:Y:S02]  /*9080*/  FSEL R30, R20, RZ, P6 ;  /* 0x000000ff141e7208 */ /* 0x000fe40003000000 */
[----:B------:R-:W-:Y:S01]  /*9090*/  FMNMX.FTZ R26, R43, R26, !PT ;  /* 0x0000001a2b1a7209 */ /* 0x000fe20007810000 */
[----:B------:R0:W3:Y:S02]  /*90a0*/  MUFU.TANH R20, R63 ;  /* 0x0000003f00147308 */ /* 0x0000e40000002400 */
[--C-:B------:R-:W-:Y:S01]  /*90b0*/  FFMA.FTZ R152, R73, R180, -R30.reuse ;  /* 0x000000b449987223 */ /* 0x100fe2000001081e */
[----:B------:R-:W-:Y:S01]  /*90c0*/  FMNMX.FTZ R26, R45, R26, !PT ;  /* 0x0000001a2d1a7209 */ /* 0x000fe20007810000 */
[-CC-:B------:R-:W-:Y:S01]  /*90d0*/  FFMA.FTZ R154, R75, R180.reuse, -R30.reuse ;  /* 0x000000b44b9a7223 */ /* 0x180fe2000001081e */
[----:B------:R-:W-:Y:S01]  /*90e0*/  FSEL R73, R66, -INF , P2 ;  /* 0xff80000042497808 */ /* 0x000fe20001000000 */
[--C-:B------:R-:W-:Y:S01]  /*90f0*/  FFMA.FTZ R61, R77, R180, -R30.reuse ;  /* 0x000000b44d3d7223 */ /* 0x100fe2000001081e */
[----:B------:R-:W-:Y:S01]  /*9100*/  FMNMX.FTZ R26, R47, R26, !PT ;  /* 0x0000001a2f1a7209 */ /* 0x000fe20007810000 */
[--C-:B------:R-:W-:Y:S01]  /*9110*/  FFMA.FTZ R59, R24, R180, -R30.reuse ;  /* 0x000000b4183b7223 */ /* 0x100fe2000001081e */
[----:B------:R-:W-:Y:S01]  /*9120*/  FSEL R75, R70, -INF , P4 ;  /* 0xff800000464b7808 */ /* 0x000fe20002000000 */
[----:B------:R-:W-:Y:S01]  /*9130*/  MUFU.EX2 R152, R152 ;  /* 0x0000009800987308 */ /* 0x000fe20000000800 */
[----:B------:R-:W-:Y:S01]  /*9140*/  FMNMX.FTZ R26, R49, R26, !PT ;  /* 0x0000001a311a7209 */ /* 0x000fe20007810000 */
[-CC-:B------:R-:W-:Y:S01]  /*9150*/  FFMA.FTZ R156, R79, R180.reuse, -R30.reuse ;  /* 0x000000b44f9c7223 */ /* 0x180fe2000001081e */
[-CC-:B0-----:R-:W-:Y:S01]  /*9160*/  FFMA.FTZ R63, R81, R180.reuse, -R30.reuse ;  /* 0x000000b4513f7223 */ /* 0x181fe2000001081e */
[--C-:B------:R-:W-:Y:S01]  /*9170*/  FFMA.FTZ R158, R83, R180, -R30.reuse ;  /* 0x000000b4539e7223 */ /* 0x100fe2000001081e */
[----:B------:R-:W-:Y:S01]  /*9180*/  FMNMX.FTZ R26, R51, R26, !PT ;  /* 0x0000001a331a7209 */ /* 0x000fe20007810000 */
[--C-:B------:R-:W-:Y:S01]  /*9190*/  FFMA.FTZ R65, R85, R180, -R30.reuse ;  /* 0x000000b455417223 */ /* 0x100fe2000001081e */
[----:B---3--:R-:W-:Y:S01]  /*91a0*/  FSEL R69, R20, -INF , P1 ;  /* 0xff80000014457808 */ /* 0x008fe20000800000 */
[----:B------:R-:W0:Y:S01]  /*91b0*/  MUFU.EX2 R59, R59 ;  /* 0x0000003b003b7308 */ /* 0x000e220000000800 */
[----:B------:R-:W-:Y:S01]  /*91c0*/  FMNMX.FTZ R26, R53, R26, !PT ;  /* 0x0000001a351a7209 */ /* 0x000fe20007810000 */
[-CC-:B------:R-:W-:Y:S01]  /*91d0*/  FFMA.FTZ R160, R87, R180.reuse, -R30.reuse ;  /* 0x000000b457a07223 */ /* 0x180fe2000001081e */
[-CC-:B------:R-:W-:Y:S01]  /*91e0*/  FFMA.FTZ R89, R89, R180.reuse, -R30.reuse ;  /* 0x000000b459597223 */ /* 0x180fe2000001081e */
[--C-:B------:R-:W-:Y:S01]  /*91f0*/  FFMA.FTZ R91, R91, R180, -R30.reuse ;  /* 0x000000b45b5b7223 */ /* 0x100fe2000001081e */
[----:B------:R-:W-:Y:S01]  /*9200*/  FMNMX.FTZ R26, R55, R26, !PT ;  /* 0x0000001a371a7209 */ /* 0x000fe20007810000 */
[-CC-:B------:R-:W-:Y:S01]  /*9210*/  FFMA.FTZ R93, R93, R180.reuse, -R30.reuse ;  /* 0x000000b45d5d7223 */ /* 0x180fe2000001081e */
[--C-:B------:R-:W-:Y:S01]  /*9220*/  FFMA.FTZ R95, R95, R180, -R30.reuse ;  /* 0x000000b45f5f7223 */ /* 0x100fe2000001081e */
[----:B------:R-:W3:Y:S01]  /*9230*/  MUFU.EX2 R154, R154 ;  /* 0x0000009a009a7308 */ /* 0x000ee20000000800 */
[----:B------:R-:W-:Y:S01]  /*9240*/  FMNMX.FTZ R26, R57, R26, !PT ;  /* 0x0000001a391a7209 */ /* 0x000fe20007810000 */
[-CC-:B------:R-:W-:Y:S01]  /*9250*/  FFMA.FTZ R97, R97, R180.reuse, -R30.reuse ;  /* 0x000000b461617223 */ /* 0x180fe2000001081e */
[-CC-:B------:R-:W-:Y:S01]  /*9260*/  FFMA.FTZ R99, R99, R180.reuse, -R30.reuse ;  /* 0x000000b463637223 */ /* 0x180fe2000001081e */
[--C-:B------:R-:W-:Y:S01]  /*9270*/  FFMA.FTZ R101, R101, R180, -R30.reuse ;  /* 0x000000b465657223 */ /* 0x100fe2000001081e */
[----:B------:R-:W-:Y:S01]  /*9280*/  FMNMX.FTZ R26, R69, R26, !PT ;  /* 0x0000001a451a7209 */ /* 0x000fe20007810000 */
[-CC-:B------:R-:W-:Y:S01]  /*9290*/  FFMA.FTZ R103, R103, R180.reuse, -R30.reuse ;  /* 0x000000b467677223 */ /* 0x180fe2000001081e */
[--C-:B------:R-:W-:Y:S01]  /*92a0*/  FFMA.FTZ R105, R105, R180, -R30.reuse ;  /* 0x000000b469697223 */ /* 0x100fe2000001081e */
[----:B------:R-:W4:Y:S01]  /*92b0*/  MUFU.EX2 R61, R61 ;  /* 0x0000003d003d7308 */ /* 0x000f220000000800 */
[----:B------:R-:W-:Y:S01]  /*92c0*/  FMNMX.FTZ R26, R73, R26, !PT ;  /* 0x0000001a491a7209 */ /* 0x000fe20007810000 */
[-CC-:B------:R-:W-:Y:S01]  /*92d0*/  FFMA.FTZ R107, R107, R180.reuse, -R30.reuse ;  /* 0x000000b46b6b7223 */ /* 0x180fe2000001081e */
[-CC-:B------:R-:W-:Y:S01]  /*92e0*/  FFMA.FTZ R109, R109, R180.reuse, -R30.reuse ;  /* 0x000000b46d6d7223 */ /* 0x180fe2000001081e */
[--C-:B------:R-:W-:Y:S01]  /*92f0*/  FFMA.FTZ R111, R111, R180, -R30.reuse ;  /* 0x000000b46f6f7223 */ /* 0x100fe2000001081e */
[----:B------:R-:W-:Y:S01]  /*9300*/  FMNMX.FTZ R26, R67, R26, !PT ;  /* 0x0000001a431a7209 */ /* 0x000fe20007810000 */
[-CC-:B------:R-:W-:Y:S01]  /*9310*/  FFMA.FTZ R113, R113, R180.reuse, -R30.reuse ;  /* 0x000000b471717223 */ /* 0x180fe2000001081e */
[--C-:B------:R-:W-:Y:S01]  /*9320*/  FFMA.FTZ R115, R115, R180, -R30.reuse ;  /* 0x000000b473737223 */ /* 0x100fe2000001081e */
[----:B------:R-:W1:Y:S01]  /*9330*/  MUFU.EX2 R156, R156 ;  /* 0x0000009c009c7308 */ /* 0x000e620000000800 */
[----:B------:R-:W-:Y:S01]  /*9340*/  FMNMX.FTZ R26, R75, R26, !PT ;  /* 0x0000001a4b1a7209 */ /* 0x000fe20007810000 */
[----:B------:R-:W-:-:S03]  /*9350*/  FFMA.FTZ R30, R117, R180, -R30 ;  /* 0x000000b4751e7223 */ /* 0x000fc6000001081e */
[----:B------:R-:W-:-:S03]  /*9360*/  FMNMX.FTZ R26, R71, R26, !PT ;  /* 0x0000001a471a7209 */ /* 0x000fc60007810000 */
[----:B------:R-:W-:Y:S02]  /*9370*/  MUFU.EX2 R63, R63 ;  /* 0x0000003f003f7308 */ /* 0x000fe40000000800 */
[----:B------:R-:W2:Y:S06]  /*9380*/  SHFL.BFLY PT, R77, R26, 0x2, 0x1f ;  /* 0x0c401f001a4d7f89 */ /* 0x000eac00000e0000 */
[----:B------:R-:W-:Y:S08]  /*9390*/  MUFU.EX2 R158, R158 ;  /* 0x0000009e009e7308 */ /* 0x000ff00000000800 */
[----:B------:R-:W-:Y:S08]  /*93a0*/  MUFU.EX2 R65, R65 ;  /* 0x0000004100417308 */ /* 0x000ff00000000800 */
[----:B------:R-:W-:Y:S01]  /*93b0*/  MUFU.EX2 R160, R160 ;  /* 0x000000a000a07308 */ /* 0x000fe20000000800 */
[----:B--2---:R-:W-:-:S05]  /*93c0*/  FMNMX.FTZ R77, R26, R77, !PT ;  /* 0x0000004d1a4d7209 */ /* 0x004fca0007810000 */
[----:B------:R-:W2:Y:S02]  /*93d0*/  SHFL.BFLY PT, R178, R77, 0x1, 0x1f ;  /* 0x0c201f004db27f89 */ /* 0x000ea400000e0000 */
[----:B------:R-:W-:Y:S08]  /*93e0*/  MUFU.EX2 R89, R89 ;  /* 0x0000005900597308 */ /* 0x000ff00000000800 */
[----:B------:R-:W-:Y:S08]  /*93f0*/  MUFU.EX2 R91, R91 ;  /* 0x0000005b005b7308 */ /* 0x000ff00000000800 */
[----:B------:R-:W-:Y:S01]  /*9400*/  MUFU.EX2 R162, R93 ;  /* 0x0000005d00a27308 */ /* 0x000fe20000000800 */
[----:B--2---:R-:W-:-:S07]  /*9410*/  FMNMX.FTZ R178, R77, R178, !PT ;  /* 0x000000b24db27209 */ /* 0x004fce0007810000 */
[----:B------:R-:W-:Y:S01]  /*9420*/  MUFU.EX2 R95, R95 ;  /* 0x0000005f005f7308 */ /* 0x000fe20000000800 */
[C---:B------:R-:W-:Y:S01]  /*9430*/  FSETP.NEU.FTZ.AND P1, PT, R178.reuse, -INF , PT ;  /* 0xff800000b200780b */ /* 0x040fe20003f3d000 */
[----:B------:R-:W-:-:S06]  /*9440*/  FMUL.FTZ R20, R178, R180 ;  /* 0x000000b4b2147220 */ /* 0x000fcc0000410000 */
[----:B------:R-:W-:Y:S01]  /*9450*/  MUFU.EX2 R164, R97 ;  /* 0x0000006100a47308 */ /* 0x000fe20000000800 */
[----:B------:R-:W-:Y:S02]  /*9460*/  FSEL R20, R20, RZ, P1 ;  /* 0x000000ff14147208 */ /* 0x000fe40000800000 */
[----:B------:R-:W-:Y:S02]  /*9470*/  ISETP.NE.AND P1, PT, R72, RZ, PT ;  /* 0x000000ff4800720c */ /* 0x000fe40003f25270 */
[----:B------:R-:W2:Y:S01]  /*9480*/  S2R R72, SR_TID.X ;  /* 0x0000000000487919 */ /* 0x000ea20000002100 */
[-CC-:B------:R-:W-:Y:S01]  /*9490*/  FFMA.FTZ R12, R12, R180.reuse, -R20.reuse ;  /* 0x000000b40c0c7223 */ /* 0x180fe20000010814 */
[-CC-:B------:R-:W-:Y:S01]  /*94a0*/  FFMA.FTZ R3, R3, R180.reuse, -R20.reuse ;  /* 0x000000b403037223 */ /* 0x180fe20000010814 */
[-CC-:B------:R-:W-:Y:S01]  /*94b0*/  FFMA.FTZ R25, R25, R180.reuse, -R20.reuse ;  /* 0x000000b419197223 */ /* 0x180fe20000010814 */
[-CC-:B------:R-:W-:Y:S01]  /*94c0*/  FFMA.FTZ R27, R27, R180.reuse, -R20.reuse ;  /* 0x000000b41b1b7223 */ /* 0x180fe20000010814 */
[-CC-:B------:R-:W-:Y:S01]  /*94d0*/  FFMA.FTZ R29, R29, R180.reuse, -R20.reuse ;  /* 0x000000b41d1d7223 */ /* 0x180fe20000010814 */
[----:B------:R0:W-:Y:S01]  /*94e0*/  MUFU.EX2 R153, R3 ;  /* 0x0000000300997308 */ /* 0x0001e20000000800 */
[-CC-:B------:R-:W-:Y:S01]  /*94f0*/  FFMA.FTZ R31, R31, R180.reuse, -R20.reuse ;  /* 0x000000b41f1f7223 */ /* 0x180fe20000010814 */
[-CC-:B------:R-:W-:Y:S01]  /*9500*/  FFMA.FTZ R33, R33, R180.reuse, -R20.reuse ;  /* 0x000000b421217223 */ /* 0x180fe20000010814 */
[-CC-:B------:R-:W-:Y:S01]  /*9510*/  FFMA.FTZ R35, R35, R180.reuse, -R20.reuse ;  /* 0x000000b423237223 */ /* 0x180fe20000010814 */
[-CC-:B------:R-:W-:Y:S01]  /*9520*/  FFMA.FTZ R37, R37, R180.reuse, -R20.reuse ;  /* 0x000000b425257223 */ /* 0x180fe20000010814 */
[-CC-:B------:R-:W-:Y:S01]  /*9530*/  FFMA.FTZ R39, R39, R180.reuse, -R20.reuse ;  /* 0x000000b427277223 */ /* 0x180fe20000010814 */
[-CC-:B------:R-:W-:Y:S01]  /*9540*/  FFMA.FTZ R41, R41, R180.reuse, -R20.reuse ;  /* 0x000000b429297223 */ /* 0x180fe20000010814 */
[-CC-:B------:R-:W-:Y:S01]  /*9550*/  FFMA.FTZ R43, R43, R180.reuse, -R20.reuse ;  /* 0x000000b42b2b7223 */ /* 0x180fe20000010814 */
[----:B------:R-:W2:Y:S01]  /*9560*/  MUFU.EX2 R12, R12 ;  /* 0x0000000c000c7308 */ /* 0x000ea20000000800 */
[----:B0-----:R-:W-:Y:S01]  /*9570*/  FADD.FTZ R3, R152, R59 ;  /* 0x0000003b98037221 */ /* 0x001fe20000010000 */
[-CC-:B------:R-:W-:Y:S01]  /*9580*/  FFMA.FTZ R45, R45, R180.reuse, -R20.reuse ;  /* 0x000000b42d2d7223 */ /* 0x180fe20000010814 */
[-CC-:B------:R-:W-:Y:S01]  /*9590*/  FFMA.FTZ R47, R47, R180.reuse, -R20.reuse ;  /* 0x000000b42f2f7223 */ /* 0x180fe20000010814 */
[-CC-:B------:R-:W-:Y:S01]  /*95a0*/  FFMA.FTZ R49, R49, R180.reuse, -R20.reuse ;  /* 0x000000b431317223 */ /* 0x180fe20000010814 */
[----:B---3--:R-:W-:Y:S01]  /*95b0*/  FADD.FTZ R36, R154, R3 ;  /* 0x000000039a247221 */ /* 0x008fe20000010000 */
[-CC-:B------:R-:W-:Y:S01]  /*95c0*/  FFMA.FTZ R51, R51, R180.reuse, -R20.reuse ;  /* 0x000000b433337223 */ /* 0x180fe20000010814 */
[-C--:B------:R-:W-:Y:S01]  /*95d0*/  FFMA.FTZ R53, R53, R180.reuse, -R20 ;  /* 0x000000b435357223 */ /* 0x080fe20000010814 */
[----:B------:R-:W0:Y:S01]  /*95e0*/  MUFU.EX2 R25, R25 ;  /* 0x0000001900197308 */ /* 0x000e220000000800 */
[----:B----4-:R-:W-:Y:S01]  /*95f0*/  FADD.FTZ R3, R61, R36 ;  /* 0x000000243d037221 */ /* 0x010fe20000010000 */
[-CC-:B------:R-:W-:Y:S01]  /*9600*/  FFMA.FTZ R55, R55, R180.reuse, -R20.reuse ;  /* 0x000000b437377223 */ /* 0x180fe20000010814 */
[-CC-:B------:R-:W-:Y:S01]  /*9610*/  FFMA.FTZ R57, R57, R180.reuse, -R20.reuse ;  /* 0x000000b439397223 */ /* 0x180fe20000010814 */
[-CC-:B------:R-:W-:Y:S01]  /*9620*/  FFMA.FTZ R69, R69, R180.reuse, -R20.reuse ;  /* 0x000000b445457223 */ /* 0x180fe20000010814 */
[----:B-1----:R-:W-:Y:S01]  /*9630*/  FADD.FTZ R40, R156, R3 ;  /* 0x000000039c287221 */ /* 0x002fe20000010000 */
[-CC-:B------:R-:W-:Y:S01]  /*9640*/  FFMA.FTZ R73, R73, R180.reuse, -R20.reuse ;  /* 0x000000b449497223 */ /* 0x180fe20000010814 */
[-C--:B------:R-:W-:Y:S01]  /*9650*/  FFMA.FTZ R67, R67, R180.reuse, -R20 ;  /* 0x000000b443437223 */ /* 0x080fe20000010814 */
[----:B------:R1:W3:Y:S01]  /*9660*/  MUFU.EX2 R24, R27 ;  /* 0x0000001b00187308 */ /* 0x0002e20000000800 */
[----:B--2---:R-:W-:Y:S01]  /*9670*/  FADD.FTZ R38, R153, R12 ;  /* 0x0000000c99267221 */ /* 0x004fe20000010000 */
[----:B------:R-:W-:Y:S01]  /*9680*/  SHF.R.U32.HI R72, RZ, 0x7, R72 ;  /* 0x00000007ff487819 */ /* 0x000fe20000011648 */
[-CC-:B------:R-:W-:Y:S01]  /*9690*/  FFMA.FTZ R75, R75, R180.reuse, -R20.reuse ;  /* 0x000000b44b4b7223 */ /* 0x180fe20000010814 */
[----:B------:R-:W-:Y:S01]  /*96a0*/  FFMA.FTZ R71, R71, R180, -R20 ;  /* 0x000000b447477223 */ /* 0x000fe20000010814 */
[----:B------:R-:W-:-:S02]  /*96b0*/  F2FP.F16.F32.PACK_AB R153, R12, R153 ;  /* 0x000000990c99723e */ /* 0x000fc400000000ff */
[----:B------:R-:W-:Y:S01]  /*96c0*/  IADD3 R179, -R72, 0xb, RZ ;  /* 0x0000000b48b37810 */ /* 0x000fe20007ffe1ff */
[----:B------:R-:W2:Y:S01]  /*96d0*/  MUFU.EX2 R29, R29 ;  /* 0x0000001d001d7308 */ /* 0x000ea20000000800 */
[----:B-1----:R-:W-:Y:S01]  /*96e0*/  FADD.FTZ R27, R63, R40 ;  /* 0x000000283f1b7221 */ /* 0x002fe20000010000 */
[----:B0-----:R-:W-:Y:S01]  /*96f0*/  FADD.FTZ R3, R25, R38 ;  /* 0x0000002619037221 */ /* 0x001fe20000010000 */
[----:B------:R-:W-:Y:S02]  /*9700*/  F2FP.F16.F32.PACK_AB R152, R59, R152 ;  /* 0x000000983b98723e */ /* 0x000fe400000000ff */
[----:B------:R-:W-:Y:S01]  /*9710*/  FADD.FTZ R38, R158, R27 ;  /* 0x0000001b9e267221 */ /* 0x000fe20000010000 */
[----:B------:R-:W-:Y:S02]  /*9720*/  F2FP.F16.F32.PACK_AB R154, R61, R154 ;  /* 0x0000009a3d9a723e */ /* 0x000fe400000000ff */
[----:B------:R0:W1:Y:S01]  /*9730*/  MUFU.EX2 R26, R31 ;  /* 0x0000001f001a7308 */ /* 0x0000620000000800 */
[----:B---3--:R-:W-:Y:S01]  /*9740*/  FADD.FTZ R40, R24, R3 ;  /* 0x0000000318287221 */ /* 0x008fe20000010000 */
[----:B------:R-:W-:-:S02]  /*9750*/  @!P1 IADD3 R3, R14, 0x22840, RZ ;  /* 0x000228400e039810 */ /* 0x000fc40007ffe0ff */
[----:B------:R-:W-:Y:S02]  /*9760*/  F2FP.F16.F32.PACK_AB R155, R24, R25 ;  /* 0x00000019189b723e */ /* 0x000fe400000000ff */
[----:B------:R-:W-:Y:S01]  /*9770*/  @!P1 PRMT R3, RZ, 0x654, R3 ;  /* 0x00000654ff039816 */ /* 0x000fe20000000003 */
[----:B------:R3:W-:Y:S06]  /*9780*/  BAR.ARV R179, 0x100 ;  /* 0x000400b30000751d */ /* 0x0007ec0000002000 */
[----:B------:R-:W4:Y:S01]  /*9790*/  MUFU.EX2 R33, R33 ;  /* 0x0000002100217308 */ /* 0x000f220000000800 */
[----:B0-----:R-:W-:Y:S01]  /*97a0*/  FADD.FTZ R31, R65, R38 ;  /* 0x00000026411f7221 */ /* 0x001fe20000010000 */
[----:B--2---:R-:W-:Y:S01]  /*97b0*/  FADD.FTZ R27, R29, R40 ;  /* 0x000000281d1b7221 */ /* 0x004fe20000010000 */
[----:B------:R0:W-:Y:S01]  /*97c0*/  @!P1 SYNCS.ARRIVE.TRANS64.RED.A1T0 RZ, [R3+URZ], RZ ;  /* 0x000000ff03ff99a7 */ /* 0x0001e2000810043f */
[----:B------:R-:W-:Y:S01]  /*97d0*/  F2FP.F16.F32.PACK_AB R156, R63, R156 ;  /* 0x0000009c3f9c723e */ /* 0x000fe200000000ff */
[----:B------:R-:W-:Y:S01]  /*97e0*/  FADD.FTZ R42, R160, R31 ;  /* 0x0000001fa02a7221 */ /* 0x000fe20000010000 */
[----:B-1----:R-:W-:Y:S01]  /*97f0*/  FADD.FTZ R40, R26, R27 ;  /* 0x0000001b1a287221 */ /* 0x002fe20000010000 */
[----:B------:R-:W-:Y:S01]  /*9800*/  F2FP.F16.F32.PACK_AB R158, R65, R158 ;  /* 0x0000009e419e723e */ /* 0x000fe200000000ff */
[----:B------:R-:W1:Y:S01]  /*9810*/  MUFU.EX2 R28, R35 ;  /* 0x00000023001c7308 */ /* 0x000e620000000800 */
[C---:B------:R-:W-:Y:S01]  /*9820*/  FADD.FTZ R42, R89.reuse, R42 ;  /* 0x0000002a592a7221 */ /* 0x040fe20000010000 */
[----:B------:R-:W-:-:S02]  /*9830*/  F2FP.F16.F32.PACK_AB R160, R89, R160 ;  /* 0x000000a059a0723e */ /* 0x000fc400000000ff */
[----:B------:R-:W-:Y:S01]  /*9840*/  F2FP.F16.F32.PACK_AB R157, R26, R29 ;  /* 0x0000001d1a9d723e */ /* 0x000fe200000000ff */
[----:B------:R-:W-:-:S03]  /*9850*/  FADD.FTZ R31, R91, R42 ;  /* 0x0000002a5b1f7221 */ /* 0x000fc60000010000 */
[----:B------:R-:W0:Y:S01]  /*9860*/  MUFU.EX2 R37, R37 ;  /* 0x0000002500257308 */ /* 0x000e220000000800 */
[----:B----4-:R-:W-:Y:S01]  /*9870*/  FADD.FTZ R27, R33, R40 ;  /* 0x00000028211b7221 */ /* 0x010fe20000010000 */
[C---:B------:R-:W-:Y:S01]  /*9880*/  FADD.FTZ R44, R162.reuse, R31 ;  /* 0x0000001fa22c7221 */ /* 0x040fe20000010000 */
[----:B------:R-:W-:-:S05]  /*9890*/  F2FP.F16.F32.PACK_AB R162, R162, R91 ;  /* 0x0000005ba2a2723e */ /* 0x000fca00000000ff */
[----:B------:R-:W2:Y:S01]  /*98a0*/  MUFU.EX2 R32, R39 ;  /* 0x0000002700207308 */ /* 0x000ea20000000800 */
[C---:B-1----:R-:W-:Y:S01]  /*98b0*/  FADD.FTZ R42, R28.reuse, R27 ;  /* 0x0000001b1c2a7221 */ /* 0x042fe20000010000 */
[----:B------:R-:W-:Y:S01]  /*98c0*/  FADD.FTZ R27, R95, R44 ;  /* 0x0000002c5f1b7221 */ /* 0x000fe20000010000 */
[----:B------:R-:W-:-:S03]  /*98d0*/  F2FP.F16.F32.PACK_AB R159, R28, R33 ;  /* 0x000000211c9f723e */ /* 0x000fc600000000ff */
[C---:B------:R-:W-:Y:S01]  /*98e0*/  FADD.FTZ R44, R164.reuse, R27 ;  /* 0x0000001ba42c7221 */ /* 0x040fe20000010000 */
[----:B------:R-:W-:Y:S01]  /*98f0*/  F2FP.F16.F32.PACK_AB R164, R164, R95 ;  /* 0x0000005fa4a4723e */ /* 0x000fe200000000ff */
[----:B------:R-:W1:Y:S01]  /*9900*/  MUFU.EX2 R41, R41 ;  /* 0x0000002900297308 */ /* 0x000e620000000800 */
[----:B0-----:R-:W-:-:S07]  /*9910*/  FADD.FTZ R3, R37, R42 ;  /* 0x0000002a25037221 */ /* 0x001fce0000010000 */
[----:B------:R-:W0:Y:S01]  /*9920*/  MUFU.EX2 R99, R99 ;  /* 0x0000006300637308 */ /* 0x000e220000000800 */
[C---:B--2---:R-:W-:Y:S01]  /*9930*/  FADD.FTZ R42, R32.reuse, R3 ;  /* 0x00000003202a7221 */ /* 0x044fe20000010000 */
[----:B------:R-:W-:-:S06]  /*9940*/  F2FP.F16.F32.PACK_AB R161, R32, R37 ;  /* 0x0000002520a1723e */ /* 0x000fcc00000000ff */
[----:B------:R-:W2:Y:S01]  /*9950*/  MUFU.EX2 R34, R43 ;  /* 0x0000002b00227308 */ /* 0x000ea20000000800 */
[----:B-1----:R-:W-:-:S07]  /*9960*/  FADD.FTZ R3, R41, R42 ;  /* 0x0000002a29037221 */ /* 0x002fce0000010000 */
[----:B------:R-:W1:Y:S01]  /*9970*/  MUFU.EX2 R166, R101 ;  /* 0x0000006500a67308 */ /* 0x000e620000000800 */
[----:B0-----:R-:W-:-:S07]  /*9980*/  FADD.FTZ R27, R99, R44 ;  /* 0x0000002c631b7221 */ /* 0x001fce0000010000 */
[----:B------:R-:W0:Y:S01]  /*9990*/  MUFU.EX2 R45, R45 ;  /* 0x0000002d002d7308 */ /* 0x000e220000000800 */
[C---:B--2---:R-:W-:Y:S01]  /*99a0*/  FADD.FTZ R44, R34.reuse, R3 ;  /* 0x00000003222c7221 */ /* 0x044fe20000010000 */
[----:B------:R-:W-:-:S06]  /*99b0*/  F2FP.F16.F32.PACK_AB R163, R34, R41 ;  /* 0x0000002922a3723e */ /* 0x000fcc00000000ff */
[----:B------:R-:W2:Y:S01]  /*99c0*/  MUFU.EX2 R103, R103 ;  /* 0x0000006700677308 */ /* 0x000ea20000000800 */
[C---:B-1----:R-:W-:Y:S01]  /*99d0*/  FADD.FTZ R46, R166.reuse, R27 ;  /* 0x0000001ba62e7221 */ /* 0x042fe20000010000 */
[----:B------:R-:W-:-:S06]  /*99e0*/  F2FP.F16.F32.PACK_AB R166, R166, R99 ;  /* 0x00000063a6a6723e */ /* 0x000fcc00000000ff */
[----:B------:R-:W1:Y:S01]  /*99f0*/  MUFU.EX2 R36, R47 ;  /* 0x0000002f00247308 */ /* 0x000e620000000800 */
[----:B0-----:R-:W-:-:S07]  /*9a00*/  FADD.FTZ R3, R45, R44 ;  /* 0x0000002c2d037221 */ /* 0x001fce0000010000 */
[----:B------:R-:W0:Y:S01]  /*9a10*/  MUFU.EX2 R168, R105 ;  /* 0x0000006900a87308 */ /* 0x000e220000000800 */
[----:B--2---:R-:W-:-:S07]  /*9a20*/  FADD.FTZ R27, R103, R46 ;  /* 0x0000002e671b7221 */ /* 0x004fce0000010000 */
[----:B------:R-:W2:Y:S01]  /*9a30*/  MUFU.EX2 R49, R49 ;  /* 0x0000003100317308 */ /* 0x000ea20000000800 */
[C---:B-1----:R-:W-:Y:S01]  /*9a40*/  FADD.FTZ R20, R36.reuse, R3 ;  /* 0x0000000324147221 */ /* 0x042fe20000010000 */
[----:B------:R-:W-:-:S06]  /*9a50*/  F2FP.F16.F32.PACK_AB R165, R36, R45 ;  /* 0x0000002d24a5723e */ /* 0x000fcc00000000ff */
[----:B------:R-:W1:Y:S01]  /*9a60*/  MUFU.EX2 R107, R107 ;  /* 0x0000006b006b7308 */ /* 0x000e620000000800 */
[C---:B0-----:R-:W-:Y:S01]  /*9a70*/  FADD.FTZ R44, R168.reuse, R27 ;  /* 0x0000001ba82c7221 */ /* 0x041fe20000010000 */
[----:B------:R-:W-:-:S06]  /*9a80*/  F2FP.F16.F32.PACK_AB R168, R168, R103 ;  /* 0x00000067a8a8723e */ /* 0x000fcc00000000ff */
[----:B------:R-:W0:Y:S01]  /*9a90*/  MUFU.EX2 R38, R51 ;  /* 0x0000003300267308 */ /* 0x000e220000000800 */
[----:B--2---:R-:W-:-:S07]  /*9aa0*/  FADD.FTZ R3, R49, R20 ;  /* 0x0000001431037221 */ /* 0x004fce0000010000 */
[----:B------:R-:W2:Y:S01]  /*9ab0*/  MUFU.EX2 R170, R109 ;  /* 0x0000006d00aa7308 */ /* 0x000ea20000000800 */
[----:B-1----:R-:W-:-:S07]  /*9ac0*/  FADD.FTZ R27, R107, R44 ;  /* 0x0000002c6b1b7221 */ /* 0x002fce0000010000 */
[----:B------:R-:W1:Y:S01]  /*9ad0*/  MUFU.EX2 R53, R53 ;  /* 0x0000003500357308 */ /* 0x000e620000000800 */
[C---:B0-----:R-:W-:Y:S01]  /*9ae0*/  FADD.FTZ R44, R38.reuse, R3 ;  /* 0x00000003262c7221 */ /* 0x041fe20000010000 */
[----:B------:R-:W-:-:S06]  /*9af0*/  F2FP.F16.F32.PACK_AB R167, R38, R49 ;  /* 0x0000003126a7723e */ /* 0x000fcc00000000ff */
        /* <DEDUP_REMOVED lines=21> */
[----:B0-----:R-:W-:-:S07]  /*9c50*/  FADD.FTZ R25, R73, R46 ;  /* 0x0000002e49197221 */ /* 0x001fce0000010000 */
[----:B------:R-:W0:Y:S01]  /*9c60*/  MUFU.EX2 R30, R30 ;  /* 0x0000001e001e7308 */ /* 0x000e220000000800 */
[C---:B--2---:R-:W-:Y:S01]  /*9c70*/  FADD.FTZ R12, R20.reuse, R25 ;  /* 0x00000019140c7221 */ /* 0x044fe20000010000 */
[----:B------:R-:W-:-:S06]  /*9c80*/  F2FP.F16.F32.PACK_AB R173, R20, R73 ;  /* 0x0000004914ad723e */ /* 0x000fcc00000000ff */
[----:B------:R-:W2:Y:S01]  /*9c90*/  MUFU.EX2 R44, R71 ;  /* 0x00000047002c7308 */ /* 0x000ea20000000800 */
[----:B-1----:R-:W-:Y:S01]  /*9ca0*/  FADD.FTZ R25, R75, R12 ;  /* 0x0000000c4b197221 */ /* 0x002fe20000010000 */
[C---:B0-----:R-:W-:Y:S01]  /*9cb0*/  FADD.FTZ R3, R30.reuse, R27 ;  /* 0x0000001b1e037221 */ /* 0x041fe20000010000 */
[----:B------:R-:W-:Y:S02]  /*9cc0*/  F2FP.F16.F32.PACK_AB R174, R30, R115 ;  /* 0x000000731eae723e */ /* 0x000fe400000000ff */
[C---:B--2---:R-:W-:Y:S01]  /*9cd0*/  FADD.FTZ R12, R44.reuse, R25 ;  /* 0x000000192c0c7221 */ /* 0x044fe20000010000 */
[----:B------:R-:W-:Y:S01]  /*9ce0*/  F2FP.F16.F32.PACK_AB R175, R44, R75 ;  /* 0x0000004b2caf723e */ /* 0x000fe200000000ff */
[----:B---3--:R-:W-:Y:S06]  /*9cf0*/  @!P0 BRA `(.L_x_713) ;  /* 0x0000000000048947 */ /* 0x008fec0003800000 */
[----:B------:R-:W-:Y:S01]  /*9d00*/  BPT.TRAP 0x1 ;  /* 0x000000040000795c */ /* 0x000fe20000300000 */
.L_x_713:
[----:B------:R0:W1:Y:S01]  /*9d10*/  SYNCS.PHASECHK.TRANS64.TRYWAIT P2, [R14+URZ+0x22850], R13 ;  /* 0x0228500d0e0075a7 */ /* 0x000062000804017f */
[----:B------:R-:W-:Y:S05]  /*9d20*/  @!P0 BRA `(.L_x_714) ;  /* 0x0000000000048947 */ /* 0x000fea0003800000 */
[----:B------:R-:W-:Y:S01]  /*9d30*/  BPT.TRAP 0x1 ;  /* 0x000000040000795c */ /* 0x000fe20000300000 */
.L_x_714:
[----:B------:R-:W-:Y:S04]  /*9d40*/  BSSY B0, `(.L_x_715) ;  /* 0x0000004000007945 */ /* 0x000fe80003800000 */
[----:B-1----:R-:W-:Y:S05]  /*9d50*/  @P2 BRA `(.L_x_716) ;  /* 0x0000000000082947 */ /* 0x002fea0003800000 */
[----:B------:R-:W1:Y:S02]  /*9d60*/  SYNCS.PHASECHK.TRANS64.TRYWAIT P2, [R14+URZ+0x22850], R13 ;  /* 0x0228500d0e0075a7 */ /* 0x000e64000804017f */
[----:B-1----:R-:W-:Y:S05]  /*9d70*/  @!P2 BRA `(.L_x_717) ;  /* 0x000000dc0010a947 */ /* 0x002fea0003800000 */
.L_x_716:
[----:B------:R-:W-:Y:S05]  /*9d80*/  BSYNC B0 ;  /* 0x0000000000007941 */ /* 0x000fea0003800000 */
.L_x_715:
[----:B------:R-:W-:Y:S05]  /*9d90*/  WARPSYNC.ALL ;  /* 0x0000000000007948 */ /* 0x000fea0003800000 */
[----:B01----:R-:W-:Y:S01]  /*9da0*/  VIADD R13, R18, 0x400 ;  /* 0x00000400120d7836 */ /* 0x003fe20000000000 */
[----:B------:R0:W-:Y:S01]  /*9db0*/  BAR.SYNC.DEFER_BLOCKING R15, 0x100 ;  /* 0x0004000f0000751d */ /* 0x0001e20000010000 */
[----:B------:R-:W-:Y:S01]  /*9dc0*/  IMAD.MOV.U32 R183, RZ, RZ, 0x40000040 ;  /* 0x40000040ffb77424 */ /* 0x000fe200078e00ff */
[----:B------:R-:W-:Y:S01]  /*9dd0*/  ISETP.GE.AND P2, PT, R176, 0x61, PT ;  /* 0x00000061b000780c */ /* 0x000fe20003f46270 */
[----:B------:R-:W-:Y:S01]  /*9de0*/  @!P1 VIADD R14, R14, 0x22860 ;  /* 0x000228600e0e9836 */ /* 0x000fe20000000000 */
[----:B------:R-:W-:-:S02]  /*9df0*/  SHF.R.U32.HI R13, RZ, 0x4, R13 ;  /* 0x00000004ff0d7819 */ /* 0x000fc4000001160d */
[----:B------:R-:W-:Y:S01]  /*9e00*/  R2UR UR7, R183 ;  /* 0x00000000b70772ca */ /* 0x000fe200000e0000 */
[----:B------:R-:W-:Y:S01]  /*9e10*/  IMAD.MOV.U32 R183, RZ, RZ, 0x40000040 ;  /* 0x40000040ffb77424 */ /* 0x000fe200078e00ff */
[----:B------:R-:W-:Y:S01]  /*9e20*/  LOP3.LUT R13, R13, 0x3fff, RZ, 0xc0, !PT ;  /* 0x00003fff0d0d7812 */ /* 0x000fe200078ec0ff */
[----:B------:R-:W-:Y:S01]  /*9e30*/  ULDC UR43, c[0x0][0x9d8] ;  /* 0x00027600002b7ab9 */ /* 0x000fe20000000800 */
[----:B------:R-:W-:Y:S01]  /*9e40*/  @!P1 PRMT R14, RZ, 0x654, R14 ;  /* 0x00000654ff0e9816 */ /* 0x000fe2000000000e */
[----:B------:R-:W-:Y:S01]  /*9e50*/  ULDC UR42, c[0x0][0x988] ;  /* 0x00026200002a7ab9 */ /* 0x000fe20000000800 */
[----:B------:R-:W-:-:S05]  /*9e60*/  LOP3.LUT R13, R13, 0x3000000, RZ, 0xfc, !PT ;  /* 0x030000000d0d7812 */ /* 0x000fca00078efcff */
[----:B------:R-:W-:-:S05]  /*9e70*/  IMAD R182, R200, 0xc00, R13 ;  /* 0x00000c00c8b67824 */ /* 0x000fca00078e020d */
[----:B------:R-:W-:Y:S01]  /*9e80*/  R2UR UR6, R182 ;  /* 0x00000000b60672ca */ /* 0x000fe200000e0000 */
[----:B------:R-:W-:-:S12]  /*9e90*/  WARPGROUP.ARRIVE ;  /* 0x00000000000079c5 */ /* 0x000fd80000000000 */
[----:B------:R-:W-:Y:S03]  /*9ea0*/  HGMMA.64x256x16.F32 R24, R152, gdesc[UR4].tnspB, RZ, !UPT, gsb0 ;  /* 0x43e0000498187df0 */ /* 0x000fe6000c0008ff */
[----:B------:R-:W-:Y:S02]  /*9eb0*/  WARPGROUP.DEPBAR.LE gsb0, 0x0 ;  /* 0x00008000000079c5 */ /* 0x000fe40000010000 */
[----:B------:R-:W-:Y:S01]  /*9ec0*/  VIADD R152, R182, 0x80 ;  /* 0x00000080b6987836 */ /* 0x000fe20000000000 */
[----:B------:R-:W-:Y:S01]  /*9ed0*/  WARPGROUP.ARRIVE ;  /* 0x00000000000079c5 */ /* 0x000fe20000000000 */
[----:B------:R-:W-:-:S03]  /*9ee0*/  IMAD.MOV.U32 R153, RZ, RZ, 0x40000040 ;  /* 0x40000040ff997424 */ /* 0x000fc600078e00ff */
[----:B------:R-:W-:Y:S01]  /*9ef0*/  R2UR UR6, R152 ;  /* 0x00000000980672ca */ /* 0x000fe200000e0000 */
[----:B------:R-:W-:Y:S01]  /*9f00*/  VIADD R152, R182, 0x100 ;  /* 0x00000100b6987836 */ /* 0x000fe20000000000 */
[----:B------:R-:W-:Y:S01]  /*9f10*/  R2UR UR7, R153 ;  /* 0x00000000990772ca */ /* 0x000fe200000e0000 */
[----:B------:R-:W-:-:S15]  /*9f20*/  IMAD.MOV.U32 R153, RZ, RZ, 0x40000040 ;  /* 0x40000040ff997424 */ /* 0x000fde00078e00ff */
[----:B------:R-:W-:Y:S01]  /*9f30*/  HGMMA.64x256x16.F32 R24, R156, gdesc[UR4].tnspB, R24, gsb0 ;  /* 0x43e000049c187df0 */ /* 0x000fe20008000818 */
[----:B------:R-:W-:Y:S01]  /*9f40*/  R2UR UR6, R152 ;  /* 0x00000000980672ca */ /* 0x000fe200000e0000 */
[----:B------:R-:W-:Y:S01]  /*9f50*/  VIADD R152, R182, 0x180 ;  /* 0x00000180b6987836 */ /* 0x000fe20000000000 */
[----:B------:R-:W-:Y:S01]  /*9f60*/  R2UR UR7, R153 ;  /* 0x00000000990772ca */ /* 0x000fe200000e0000 */
[----:B------:R-:W-:Y:S01]  /*9f70*/  IMAD.MOV.U32 R153, RZ, RZ, 0x40000040 ;  /* 0x40000040ff997424 */ /* 0x000fe200078e00ff */
[----:B------:R-:W-:Y:S02]  /*9f80*/  WARPGROUP.DEPBAR.LE gsb0, 0x0 ;  /* 0x00008000000079c5 */ /* 0x000fe40000010000 */
[----:B------:R-:W-:-:S15]  /*9f90*/  WARPGROUP.ARRIVE ;  /* 0x00000000000079c5 */ /* 0x000fde0000000000 */
[----:B------:R-:W-:-:S06]  /*9fa0*/  NOP ;  /* 0x0000000000007918 */ /* 0x000fcc0000000000 */
[----:B------:R-:W-:Y:S01]  /*9fb0*/  HGMMA.64x256x16.F32 R24, R160, gdesc[UR4].tnspB, R24, gsb0 ;  /* 0x43e00004a0187df0 */ /* 0x000fe20008000818 */
[----:B------:R-:W-:Y:S02]  /*9fc0*/  R2UR UR6, R152 ;  /* 0x00000000980672ca */ /* 0x000fe400000e0000 */
[----:B------:R-:W-:Y:S01]  /*9fd0*/  R2UR UR7, R153 ;  /* 0x00000000990772ca */ /* 0x000fe200000e0000 */
[----:B------:R-:W-:Y:S01]  /*9fe0*/  IMAD.MOV.U32 R153, RZ, RZ, 0x40000040 ;  /* 0x40000040ff997424 */ /* 0x000fe200078e00ff */
[C---:B------:R-:W-:Y:S01]  /*9ff0*/  IADD3 R152, R182.reuse, 0x200, RZ ;  /* 0x00000200b6987810 */ /* 0x040fe20007ffe0ff */
[----:B------:R-:W-:Y:S01]  /*a000*/  VIADD R182, R182, 0x280 ;  /* 0x00000280b6b67836 */ /* 0x000fe20000000000 */
[----:B------:R-:W-:Y:S02]  /*a010*/  WARPGROUP.DEPBAR.LE gsb0, 0x0 ;  /* 0x00008000000079c5 */ /* 0x000fe40000010000 */
[----:B------:R-:W-:-:S15]  /*a020*/  WARPGROUP.ARRIVE ;  /* 0x00000000000079c5 */ /* 0x000fde0000000000 */
[----:B------:R-:W-:-:S04]  /*a030*/  NOP ;  /* 0x0000000000007918 */ /* 0x000fc80000000000 */
[----:B------:R-:W-:Y:S01]  /*a040*/  HGMMA.64x256x16.F32 R24, R164, gdesc[UR4].tnspB, R24, gsb0 ;  /* 0x43e00004a4187df0 */ /* 0x000fe20008000818 */
[----:B------:R-:W-:Y:S02]  /*a050*/  R2UR UR6, R152 ;  /* 0x00000000980672ca */ /* 0x000fe400000e0000 */
[----:B------:R-:W-:Y:S01]  /*a060*/  R2UR UR7, R153 ;  /* 0x00000000990772ca */ /* 0x000fe200000e0000 */
[----:B------:R-:W-:Y:S02]  /*a070*/  WARPGROUP.DEPBAR.LE gsb0, 0x0 ;  /* 0x00008000000079c5 */ /* 0x000fe40000010000 */
[----:B------:R-:W-:-:S15]  /*a080*/  WARPGROUP.ARRIVE ;  /* 0x00000000000079c5 */ /* 0x000fde0000000000 */
[----:B------:R-:W-:-:S07]  /*a090*/  NOP ;  /* 0x0000000000007918 */ /* 0x000fce0000000000 */
[----:B------:R-:W-:Y:S01]  /*a0a0*/  HGMMA.64x256x16.F32 R24, R168, gdesc[UR4].tnspB, R24, gsb0 ;  /* 0x43e00004a8187df0 */ /* 0x000fe20008000818 */
[----:B------:R-:W-:Y:S02]  /*a0b0*/  R2UR UR6, R182 ;  /* 0x00000000b60672ca */ /* 0x000fe400000e0000 */
[----:B------:R-:W-:Y:S01]  /*a0c0*/  R2UR UR7, R183 ;  /* 0x00000000b70772ca */ /* 0x000fe200000e0000 */
[----:B------:R-:W-:Y:S02]  /*a0d0*/  WARPGROUP.DEPBAR.LE gsb0, 0x0 ;  /* 0x00008000000079c5 */ /* 0x000fe40000010000 */
[----:B------:R-:W-:-:S15]  /*a0e0*/  WARPGROUP.ARRIVE ;  /* 0x00000000000079c5 */ /* 0x000fde0000000000 */
[----:B------:R-:W-:-:S07]  /*a0f0*/  NOP ;  /* 0x0000000000007918 */ /* 0x000fce0000000000 */
[----:B------:R-:W-:Y:S03]  /*a100*/  HGMMA.64x256x16.F32 R24, R172, gdesc[UR4].tnspB, R24, gsb0 ;  /* 0x43e00004ac187df0 */ /* 0x000fe60008000818 */
[----:B------:R-:W-:Y:S02]  /*a110*/  WARPGROUP.DEPBAR.LE gsb0, 0x0 ;  /* 0x00008000000079c5 */ /* 0x000fe40000010000 */
[----:B------:R0:W-:Y:S01]  /*a120*/  @!P1 SYNCS.ARRIVE.TRANS64.RED.A1T0 RZ, [R14+URZ], RZ ;  /* 0x000000ff0eff99a7 */ /* 0x0001e2000810043f */
[----:B------:R-:W-:Y:S05]  /*a130*/  @!P2 BRA `(.L_x_718) ;  /* 0x000000240034a947 */ /* 0x000fea0003800000 */
[----:B0-----:R-:W-:Y:S02]  /*a140*/  VIADD R14, R177, 0xfffffffe ;  /* 0xfffffffeb10e7836 */ /* 0x001fe40000000000 */
[----:B------:R-:W-:Y:S02]  /*a150*/  IMAD.MOV.U32 R221, RZ, RZ, R178 ;  /* 0x000000ffffdd7224 */ /* 0x000fe400078e00b2 */
[----:B------:R-:W-:-:S07]  /*a160*/  IMAD.MOV.U32 R222, RZ, RZ, R21 ;  /* 0x000000ffffde7224 */ /* 0x000fce00078e0015 */
.L_x_728:
[----:B------:R-:W-:Y:S01]  /*a170*/  VIADD R200, R200, 0x1 ;  /* 0x00000001c8c87836 */ /* 0x000fe20000000000 */
[----:B------:R-:W-:Y:S05]  /*a180*/  YIELD ;  /* 0x0000000000007946 */ /* 0x000fea0003800000 */
[----:B------:R-:W-:Y:S02]  /*a190*/  ISETP.NE.AND P3, PT, R200, 0x2, PT ;  /* 0x00000002c800780c */ /* 0x000fe40003f65270 */
[----:B------:R-:W-:Y:S02]  /*a1a0*/  ISETP.GT.AND P2, PT, R14, RZ, PT ;  /* 0x000000ff0e00720c */ /* 0x000fe40003f44270 */
[----:B-1----:R-:W-:-:S02]  /*a1b0*/  SEL R15, RZ, 0x1, P3 ;  /* 0x00000001ff0f7807 */ /* 0x002fc40001800000 */
[----:B------:R-:W-:Y:S02]  /*a1c0*/  IADD3 R14, R14, -0x1, RZ ;  /* 0xffffffff0e0e7810 */ /* 0x000fe40007ffe0ff */
[----:B------:R-:W-:Y:S02]  /*a1d0*/  LOP3.LUT R204, R204, R15, RZ, 0x3c, !PT ;  /* 0x0000000fcccc7212 */ /* 0x000fe400078e3cff */
[----:B------:R-:W-:Y:S01]  /*a1e0*/  SEL R200, R200, RZ, P3 ;  /* 0x000000ffc8c87207 */ /* 0x000fe20001800000 */
[----:B------:R-:W-:Y:S06]  /*a1f0*/  @!P0 BRA `(.L_x_719) ;  /* 0x0000000000048947 */ /* 0x000fec0003800000 */
[----:B------:R-:W-:Y:S01]  /*a200*/  BPT.TRAP 0x1 ;  /* 0x000000040000795c */ /* 0x000fe20000300000 */
.L_x_719:
[----:B------:R-:W-:Y:S01]  /*a210*/  IMAD R15, R200, 0x8, R18 ;  /* 0x00000008c80f7824 */ /* 0x000fe200078e0212 */
[----:B------:R-:W-:-:S04]  /*a220*/  SHF.L.U32 R20, R204, 0x1f, RZ ;  /* 0x0000001fcc147819 */ /* 0x000fc800000006ff */
[----:B------:R0:W1:Y:S01]  /*a230*/  SYNCS.PHASECHK.TRANS64.TRYWAIT P3, [R15+URZ+0x22830], R20 ;  /* 0x022830140f0075a7 */ /* 0x000062000806017f */
[----:B------:R-:W-:Y:S05]  /*a240*/  @!P0 BRA `(.L_x_720) ;  /* 0x0000000000048947 */ /* 0x000fea0003800000 */
[----:B------:R-:W-:Y:S01]  /*a250*/  BPT.TRAP 0x1 ;  /* 0x000000040000795c */ /* 0x000fe20000300000 */
.L_x_720:
[----:B------:R-:W-:Y:S02]  /*a260*/  IMAD R156, R200, 0x300, R0 ;  /* 0x00000300c89c7824 */ /* 0x000fe400078e0200 */
[----:B------:R-:W-:Y:S01]  /*a270*/  IMAD.MOV.U32 R157, RZ, RZ, 0x40000040 ;  /* 0x40000040ff9d7424 */ /* 0x000fe200078e00ff */
[----:B-1----:R-:W-:Y:S06]  /*a280*/  @P3 BRA `(.L_x_721) ;  /* 0x0000000000083947 */ /* 0x002fec0003800000 */
[----:B------:R-:W1:Y:S02]  /*a290*/  SYNCS.PHASECHK.TRANS64.TRYWAIT P3, [R15+URZ+0x22830], R20 ;  /* 0x022830140f0075a7 */ /* 0x000e64000806017f */
[----:B-1----:R-:W-:Y:S05]  /*a2a0*/  @!P3 BRA `(.L_x_722) ;  /* 0x000000d400d8b947 */ /* 0x002fea0003800000 */
.L_x_721:
[----:B------:R-:W-:Y:S05]  /*a2b0*/  WARPSYNC.ALL ;  /* 0x0000000000007948 */ /* 0x000fea0003800000 */
[C---:B------:R-:W-:Y:S01]  /*a2c0*/  R2UR UR6, R156.reuse ;  /* 0x000000009c0672ca */ /* 0x040fe200000e0000 */
[C---:B------:R-:W-:Y:S01]  /*a2d0*/  VIADD R154, R156.reuse, 0x2 ;  /* 0x000000029c9a7836 */ /* 0x040fe20000000000 */
[----:B------:R-:W-:Y:S01]  /*a2e0*/  R2UR UR7, R157 ;  /* 0x000000009d0772ca */ /* 0x000fe200000e0000 */
[----:B------:R-:W-:Y:S01]  /*a2f0*/  VIADD R152, R156, 0x4 ;  /* 0x000000049c987836 */ /* 0x000fe20000000000 */
[----:B------:R-:W-:Y:S01]  /*a300*/  R2UR UR4, R4 ;  /* 0x00000000040472ca */ /* 0x000fe200000e0000 */
[----:B------:R-:W-:Y:S01]  /*a310*/  VIADD R156, R156, 0x6 ;  /* 0x000000069c9c7836 */ /* 0x000fe20000000000 */
[----:B------:R-:W-:Y:S01]  /*a320*/  R2UR UR5, R5 ;  /* 0x00000000050572ca */ /* 0x000fe200000e0000 */
[----:B------:R-:W-:Y:S01]  /*a330*/  IMAD.MOV.U32 R155, RZ, RZ, 0x40000040 ;  /* 0x40000040ff9b7424 */ /* 0x000fe200078e00ff */
[----:B------:R-:W-:Y:S01]  /*a340*/  R2UR UR10, R154 ;  /* 0x000000009a0a72ca */ /* 0x000fe200000e0000 */
[----:B------:R-:W-:Y:S01]  /*a350*/  IMAD.MOV.U32 R153, RZ, RZ, 0x40000040 ;  /* 0x40000040ff997424 */ /* 0x000fe200078e00ff */
[----:B------:R-:W-:Y:S01]  /*a360*/  R2UR UR14, R152 ;  /* 0x00000000980e72ca */ /* 0x000fe200000e0000 */
[----:B------:R-:W-:Y:S01]  /*a370*/  IMAD.MOV.U32 R157, RZ, RZ, 0x40000040 ;  /* 0x40000040ff9d7424 */ /* 0x000fe200078e00ff */
[----:B------:R-:W-:-:S02]  /*a380*/  R2UR UR11, R155 ;  /* 0x000000009b0b72ca */ /* 0x000fc400000e0000 */
[----:B------:R-:W-:Y:S02]  /*a390*/  R2UR UR15, R153 ;  /* 0x00000000990f72ca */ /* 0x000fe400000e0000 */
[----:B------:R-:W-:Y:S02]  /*a3a0*/  R2UR UR18, R156 ;  /* 0x000000009c1272ca */ /* 0x000fe400000e0000 */
[----:B------:R-:W-:Y:S02]  /*a3b0*/  R2UR UR19, R157 ;  /* 0x000000009d1372ca */ /* 0x000fe400000e0000 */
[----:B------:R-:W-:Y:S01]  /*a3c0*/  WARPGROUP.ARRIVE ;  /* 0x00000000000079c5 */ /* 0x000fe20000000000 */
[----:B------:R-:W-:Y:S02]  /*a3d0*/  R2UR UR8, R10 ;  /* 0x000000000a0872ca */ /* 0x000fe400000e0000 */
[----:B------:R-:W-:Y:S02]  /*a3e0*/  R2UR UR9, R11 ;  /* 0x000000000b0972ca */ /* 0x000fe400000e0000 */
[----:B------:R-:W-:Y:S01]  /*a3f0*/  R2UR UR12, R8 ;  /* 0x00000000080c72ca */ /* 0x000fe200000e0000 */
[----:B------:R-:W-:Y:S01]  /*a400*/  HGMMA.64x96x16.F32 R152, gdesc[UR4], RZ, !UPT, gsb0 ;  /* 0x01600000049879f0 */ /* 0x000fe2000c0008ff */
[----:B------:R-:W-:-:S02]  /*a410*/  R2UR UR13, R9 ;  /* 0x00000000090d72ca */ /* 0x000fc400000e0000 */
[----:B------:R-:W-:Y:S02]  /*a420*/  R2UR UR16, R6 ;  /* 0x00000000061072ca */ /* 0x000fe400000e0000 */
[----:B------:R-:W-:Y:S01]  /*a430*/  R2UR UR17, R7 ;  /* 0x00000000071172ca */ /* 0x000fe200000e0000 */
[----:B------:R-:W-:Y:S02]  /*a440*/  WARPGROUP.DEPBAR.LE gsb0, 0x0 ;  /* 0x00008000000079c5 */ /* 0x000fe40000010000 */
        /* <DEDUP_REMOVED lines=48> */
[----:B----4-:R-:W-:-:S07]  /*a750*/  FMNMX.FTZ R21, R156, R21, !PT ;  /* 0x000000159c157209 */ /* 0x010fce0007810000 */
[----:B------:R-:W4:Y:S01]  /*a760*/  MUFU.TANH R161, R161 ;  /* 0x000000a100a17308 */ /* 0x000f220000002400 */
[----:B--2---:R-:W-:-:S07]  /*a770*/  FMNMX.FTZ R21, R157, R21, !PT ;  /* 0x000000159d157209 */ /* 0x004fce0007810000 */
[----:B------:R-:W2:Y:S01]  /*a780*/  MUFU.TANH R164, R164 ;  /* 0x000000a400a47308 */ /* 0x000ea20000002400 */
[----:B---3--:R-:W-:-:S07]  /*a790*/  FMNMX.FTZ R21, R160, R21, !PT ;  /* 0x00000015a0157209 */ /* 0x008fce0007810000 */
        /* <DEDUP_REMOVED lines=34> */
[----:B------:R-:W-:Y:S01]  /*a9c0*/  MUFU.TANH R196, R196 ;  /* 0x000000c400c47308 */ /* 0x000fe20000002400 */
[----:B---3--:R-:W-:-:S07]  /*a9d0*/  FMNMX.FTZ R21, R224, R21, !PT ;  /* 0x00000015e0157209 */ /* 0x008fce0007810000 */
[----:B------:R-:W-:Y:S01]  /*a9e0*/  MUFU.TANH R155, R155 ;  /* 0x0000009b009b7308 */ /* 0x000fe20000002400 */
[----:B----4-:R-:W-:-:S05]  /*a9f0*/  FMNMX.FTZ R21, R197, R21, !PT ;  /* 0x00000015c5157209 */ /* 0x010fca0007810000 */
[----:B------:R-:W2:Y:S02]  /*aa00*/  SHFL.BFLY PT, R180, R21, 0x2, 0x1f ;  /* 0x0c401f0015b47f89 */ /* 0x000ea400000e0000 */
[----:B------:R-:W-:Y:S08]  /*aa10*/  MUFU.TANH R158, R158 ;  /* 0x0000009e009e7308 */ /* 0x000ff00000002400 */
[----:B------:R-:W-:Y:S08]  /*aa20*/  MUFU.TANH R159, R159 ;  /* 0x0000009f009f7308 */ /* 0x000ff00000002400 */
[----:B------:R-:W-:Y:S01]  /*aa30*/  MUFU.TANH R162, R162 ;  /* 0x000000a200a27308 */ /* 0x000fe20000002400 */
[----:B--2---:R-:W-:-:S02]  /*aa40*/  FMNMX.FTZ R21, R21, R180, !PT ;  /* 0x000000b415157209 */ /* 0x004fc40007810000 */
[----:B------:R-:W-:-:S05]  /*aa50*/  MOV R180, UR42 ;  /* 0x0000002a00b47c02 */ /* 0x000fca0008000f00 */
[----:B------:R-:W-:Y:S01]  /*aa60*/  MUFU.TANH R163, R163 ;  /* 0x000000a300a37308 */ /* 0x000fe20000002400 */
[----:B------:R-:W2:Y:S07]  /*aa70*/  SHFL.BFLY PT, R154, R21, 0x1, 0x1f ;  /* 0x0c201f00159a7f89 */ /* 0x000eae00000e0000 */
[----:B------:R-:W-:Y:S08]  /*aa80*/  MUFU.TANH R166, R166 ;  /* 0x000000a600a67308 */ /* 0x000ff00000002400 */
[----:B------:R-:W-:Y:S01]  /*aa90*/  MUFU.TANH R167, R167 ;  /* 0x000000a700a77308 */ /* 0x000fe20000002400 */
[----:B--2---:R-:W-:-:S05]  /*aaa0*/  FMNMX.FTZ R21, R21, R154, !PT ;  /* 0x0000009a15157209 */ /* 0x004fca0007810000 */
[C---:B------:R-:W-:Y:S01]  /*aab0*/  FADD.FTZ R154, -R21.reuse, R222 ;  /* 0x000000de159a7221 */ /* 0x040fe20000010100 */
[----:B------:R-:W-:-:S03]  /*aac0*/  FMUL.FTZ R225, R21, R180 ;  /* 0x000000b415e17220 */ /* 0x000fc60000410000 */
[-C--:B------:R-:W-:Y:S01]  /*aad0*/  FMUL.FTZ R154, R154, R180.reuse ;  /* 0x000000b49a9a7220 */ /* 0x080fe20000410000 */
[-CC-:B------:R-:W-:Y:S01]  /*aae0*/  FFMA.FTZ R152, R152, R180.reuse, -R225.reuse ;  /* 0x000000b498987223 */ /* 0x180fe200000108e1 */
[-CC-:B------:R-:W-:Y:S01]  /*aaf0*/  FFMA.FTZ R157, R157, R180.reuse, -R225.reuse ;  /* 0x000000b49d9d7223 */ /* 0x180fe200000108e1 */
[-CC-:B------:R-:W-:Y:S01]  /*ab00*/  FFMA.FTZ R153, R153, R180.reuse, -R225.reuse ;  /* 0x000000b499997223 */ /* 0x180fe200000108e1 */
[-CC-:B------:R-:W-:Y:S01]  /*ab10*/  FFMA.FTZ R156, R156, R180.reuse, -R225.reuse ;  /* 0x000000b49c9c7223 */ /* 0x180fe200000108e1 */
[-CC-:B------:R-:W-:Y:S01]  /*ab20*/  FFMA.FTZ R160, R160, R180.reuse, -R225.reuse ;  /* 0x000000b4a0a07223 */ /* 0x180fe200000108e1 */
[----:B------:R-:W2:Y:S01]  /*ab30*/  MUFU.EX2 R154, R154 ;  /* 0x0000009a009a7308 */ /* 0x000ea20000000800 */
[-CC-:B------:R-:W-:Y:S01]  /*ab40*/  FFMA.FTZ R161, R161, R180.reuse, -R225.reuse ;  /* 0x000000b4a1a17223 */ /* 0x180fe200000108e1 */
[-CC-:B------:R-:W-:Y:S01]  /*ab50*/  FFMA.FTZ R164, R164, R180.reuse, -R225.reuse ;  /* 0x000000b4a4a47223 */ /* 0x180fe200000108e1 */
[-CC-:B------:R-:W-:Y:S01]  /*ab60*/  FFMA.FTZ R165, R165, R180.reuse, -R225.reuse ;  /* 0x000000b4a5a57223 */ /* 0x180fe200000108e1 */
[-CC-:B------:R-:W-:Y:S01]  /*ab70*/  FFMA.FTZ R168, R168, R180.reuse, -R225.reuse ;  /* 0x000000b4a8a87223 */ /* 0x180fe200000108e1 */
[-CC-:B------:R-:W-:Y:S01]  /*ab80*/  FFMA.FTZ R169, R169, R180.reuse, -R225.reuse ;  /* 0x000000b4a9a97223 */ /* 0x180fe200000108e1 */
[-CC-:B------:R-:W-:Y:S01]  /*ab90*/  FFMA.FTZ R172, R172, R180.reuse, -R225.reuse ;  /* 0x000000b4acac7223 */ /* 0x180fe200000108e1 */
[-CC-:B------:R-:W-:Y:S01]  /*aba0*/  FFMA.FTZ R173, R173, R180.reuse, -R225.reuse ;  /* 0x000000b4adad7223 */ /* 0x180fe200000108e1 */
[----:B------:R-:W3:Y:S01]  /*abb0*/  MUFU.EX2 R152, R152 ;  /* 0x0000009800987308 */ /* 0x000ee20000000800 */
[-CC-:B------:R-:W-:Y:S01]  /*abc0*/  FFMA.FTZ R176, R176, R180.reuse, -R225.reuse ;  /* 0x000000b4b0b07223 */ /* 0x180fe200000108e1 */
        /* <DEDUP_REMOVED lines=10> */
[----:B------:R-:W-:Y:S01]  /*ac70*/  FFMA.FTZ R197, R197, R180, -R225 ;  /* 0x000000b4c5c57223 */ /* 0x000fe200000108e1 */
        /* <DEDUP_REMOVED lines=8> */
[----:B------:R2:W-:Y:S01]  /*ad00*/  MUFU.EX2 R225, R157 ;  /* 0x0000009d00e17308 */ /* 0x0005e20000000800 */
        /* <DEDUP_REMOVED lines=8> */
[----:B--2---:R-:W-:Y:S01]  /*ad90*/  FMUL.FTZ R157, R178, UR43 ;  /* 0x0000002bb29d7c20 */ /* 0x004fe20008410000 */
[----:B------:R-:W-:Y:S01]  /*ada0*/  FMNMX.FTZ R178, R196, R221, !PT ;  /* 0x000000ddc4b27209 */ /* 0x000fe20007810000 */
[-C--:B------:R-:W-:Y:S01]  /*adb0*/  FMUL.FTZ R53, R53, R154.reuse ;  /* 0x0000009a35357220 */ /* 0x080fe20000410000 */
[-C--:B------:R-:W-:Y:S01]  /*adc0*/  FMUL.FTZ R56, R56, R154.reuse ;  /* 0x0000009a38387220 */ /* 0x080fe20000410000 */
[----:B------:R-:W-:Y:S01]  /*add0*/  FMUL.FTZ R57, R57, R154 ;  /* 0x0000009a39397220 */ /* 0x000fe20000410000 */
[----:B------:R-:W-:Y:S01]  /*ade0*/  FMNMX.FTZ R178, R155, R178, !PT ;  /* 0x000000b29bb27209 */ /* 0x000fe20007810000 */
        /* <DEDUP_REMOVED lines=46> */
[----:B---3--:R-:W-:Y:S01]  /*b0d0*/  FFMA.FTZ R154, R154, R3, R152 ;  /* 0x000000039a9a7223 */ /* 0x008fe20000010098 */
[----:B------:R-:W-:Y:S01]  /*b0e0*/  FMNMX.FTZ R178, R158, R178, !PT ;  /* 0x000000b29eb27209 */ /* 0x000fe20007810000 */
[----:B------:R-:W-:Y:S01]  /*b0f0*/  FMUL.FTZ R3, R170, UR43 ;  /* 0x0000002baa037c20 */ /* 0x000fe20008410000 */
[----:B------:R-:W-:Y:S01]  /*b100*/  FMUL.FTZ R153, R171, UR43 ;  /* 0x0000002bab997c20 */ /* 0x000fe20008410000 */
[----:B------:R-:W-:Y:S01]  /*b110*/  FMUL.FTZ R170, R174, UR43 ;  /* 0x0000002baeaa7c20 */ /* 0x000fe20008410000 */
[----:B------:R-:W-:Y:S01]  /*b120*/  FMNMX.FTZ R178, R159, R178, !PT ;  /* 0x000000b29fb27209 */ /* 0x000fe20007810000 */
[C---:B----4-:R-:W-:Y:S01]  /*b130*/  FADD.FTZ R154, R222.reuse, R154 ;  /* 0x0000009ade9a7221 */ /* 0x050fe20000010000 */
[----:B------:R-:W-:Y:S01]  /*b140*/  F2FP.F16.F32.PACK_AB R152, R222, R152 ;  /* 0x00000098de98723e */ /* 0x000fe200000000ff */
[----:B------:R-:W2:Y:S01]  /*b150*/  MUFU.TANH R3, R3 ;  /* 0x0000000300037308 */ /* 0x000ea20000002400 */
[----:B------:R-:W-:Y:S01]  /*b160*/  FMNMX.FTZ R178, R162, R178, !PT ;  /* 0x000000b2a2b27209 */ /* 0x000fe20007810000 */
[----:B------:R-:W-:Y:S01]  /*b170*/  FMUL.FTZ R174, R179, UR43 ;  /* 0x0000002bb3ae7c20 */ /* 0x000fe20008410000 */
[----:B------:R-:W-:Y:S01]  /*b180*/  FMUL.FTZ R179, R183, UR43 ;  /* 0x0000002bb7b37c20 */ /* 0x000fe20008410000 */
[----:B------:R-:W-:Y:S01]  /*b190*/  FMUL.FTZ R183, R187, UR43 ;  /* 0x0000002bbbb77c20 */ /* 0x000fe20008410000 */
[----:B------:R-:W-:Y:S01]  /*b1a0*/  FMNMX.FTZ R178, R163, R178, !PT ;  /* 0x000000b2a3b27209 */ /* 0x000fe20007810000 */
[----:B------:R-:W-:Y:S01]  /*b1b0*/  FMUL.FTZ R187, R191, UR43 ;  /* 0x0000002bbfbb7c20 */ /* 0x000fe20008410000 */
[----:B------:R-:W-:Y:S01]  /*b1c0*/  FMUL.FTZ R191, R195, UR43 ;  /* 0x0000002bc3bf7c20 */ /* 0x000fe20008410000 */
[----:B------:R-:W3:Y:S01]  /*b1d0*/  MUFU.TANH R153, R153 ;  /* 0x0000009900997308 */ /* 0x000ee20000002400 */
[----:B------:R-:W-:Y:S01]  /*b1e0*/  FMNMX.FTZ R178, R166, R178, !PT ;  /* 0x000000b2a6b27209 */ /* 0x000fe20007810000 */
[----:B------:R-:W-:-:S03]  /*b1f0*/  FMUL.FTZ R195, R199, UR43 ;  /* 0x0000002bc7c37c20 */ /* 0x000fc60008410000 */
[----:B------:R-:W-:-:S03]  /*b200*/  FMNMX.FTZ R178, R167, R178, !PT ;  /* 0x000000b2a7b27209 */ /* 0x000fc60007810000 */
[----:B------:R4:W5:Y:S01]  /*b210*/  MUFU.EX2 R222, R156 ;  /* 0x0000009c00de7308 */ /* 0x0009620000000800 */
[----:B--2---:R-:W-:-:S07]  /*b220*/  FMNMX.FTZ R178, R3, R178, !PT ;  /* 0x000000b203b27209 */ /* 0x004fce0007810000 */
[----:B------:R-:W2:Y:S01]  /*b230*/  MUFU.TANH R170, R170 ;  /* 0x000000aa00aa7308 */ /* 0x000ea20000002400 */
[----:B----4-:R-:W-:Y:S01]  /*b240*/  FMUL.FTZ R156, R175, UR43 ;  /* 0x0000002baf9c7c20 */ /* 0x010fe20008410000 */
[----:B------:R-:W-:Y:S01]  /*b250*/  FMUL.FTZ R175, R182, UR43 ;  /* 0x0000002bb6af7c20 */ /* 0x000fe20008410000 */
[----:B---3--:R-:W-:Y:S01]  /*b260*/  FMNMX.FTZ R178, R153, R178, !PT ;  /* 0x000000b299b27209 */ /* 0x008fe20007810000 */
[----:B------:R-:W-:Y:S01]  /*b270*/  FMUL.FTZ R182, R186, UR43 ;  /* 0x0000002bbab67c20 */ /* 0x000fe20008410000 */
[----:B------:R-:W-:Y:S01]  /*b280*/  FMUL.FTZ R186, R190, UR43 ;  /* 0x0000002bbeba7c20 */ /* 0x000fe20008410000 */
[----:B------:R-:W-:Y:S01]  /*b290*/  FMUL.FTZ R190, R194, UR43 ;  /* 0x0000002bc2be7c20 */ /* 0x000fe20008410000 */
[----:B------:R-:W-:Y:S01]  /*b2a0*/  FMUL.FTZ R194, R198, UR43 ;  /* 0x0000002bc6c27c20 */ /* 0x000fe20008410000 */
[----:B------:R-:W3:Y:S01]  /*b2b0*/  MUFU.TANH R156, R156 ;  /* 0x0000009c009c7308 */ /* 0x000ee20000002400 */
[----:B-----5:R-:W-:-:S04]  /*b2c0*/  FADD.FTZ R154, R222, R154 ;  /* 0x0000009ade9a7221 */ /* 0x020fc80000010000 */
[C---:B------:R-:W-:Y:S01]  /*b2d0*/  FADD.FTZ R171, R225.reuse, R154 ;  /* 0x0000009ae1ab7221 */ /* 0x040fe20000010000 */
[----:B------:R-:W-:Y:S02]  /*b2e0*/  F2FP.F16.F32.PACK_AB R154, R225, R222 ;  /* 0x000000dee19a723e */ /* 0x000fe400000000ff */
        /* <DEDUP_REMOVED lines=24> */
[----:B------:R-:W-:Y:S01]  /*b470*/  MUFU.EX2 R160, R160 ;  /* 0x000000a000a07308 */ /* 0x000fe20000000800 */
[----:B--2---:R-:W-:-:S07]  /*b480*/  FMNMX.FTZ R178, R194, R178, !PT ;  /* 0x000000b2c2b27209 */ /* 0x004fce0007810000 */
[----:B------:R-:W2:Y:S01]  /*b490*/  MUFU.EX2 R161, R161 ;  /* 0x000000a100a17308 */ /* 0x000ea20000000800 */
[----:B---3--:R-:W-:-:S05]  /*b4a0*/  FMNMX.FTZ R178, R195, R178, !PT ;  /* 0x000000b2c3b27209 */ /* 0x008fca0007810000 */
[----:B------:R-:W3:Y:S02]  /*b4b0*/  SHFL.BFLY PT, R198, R178, 0x2, 0x1f ;  /* 0x0c401f00b2c67f89 */ /* 0x000ee400000e0000 */
[----:B------:R-:W-:Y:S08]  /*b4c0*/  MUFU.EX2 R164, R164 ;  /* 0x000000a400a47308 */ /* 0x000ff00000000800 */
[----:B------:R-:W-:Y:S08]  /*b4d0*/  MUFU.EX2 R165, R165 ;  /* 0x000000a500a57308 */ /* 0x000ff00000000800 */
[----:B------:R-:W-:Y:S01]  /*b4e0*/  MUFU.EX2 R168, R168 ;  /* 0x000000a800a87308 */ /* 0x000fe20000000800 */
[----:B---3--:R-:W-:-:S07]  /*b4f0*/  FMNMX.FTZ R178, R178, R198, !PT ;  /* 0x000000c6b2b27209 */ /* 0x008fce0007810000 */
[----:B------:R-:W-:Y:S01]  /*b500*/  MUFU.EX2 R169, R169 ;  /* 0x000000a900a97308 */ /* 0x000fe20000000800 */
[----:B------:R-:W3:Y:S07]  /*b510*/  SHFL.BFLY PT, R198, R178, 0x1, 0x1f ;  /* 0x0c201f00b2c67f89 */ /* 0x000eee00000e0000 */
[----:B------:R-:W-:Y:S08]  /*b520*/  MUFU.EX2 R172, R172 ;  /* 0x000000ac00ac7308 */ /* 0x000ff00000000800 */
[----:B------:R-:W-:Y:S08]  /*b530*/  MUFU.EX2 R173, R173 ;  /* 0x000000ad00ad7308 */ /* 0x000ff00000000800 */
[----:B------:R-:W-:Y:S01]  /*b540*/  MUFU.EX2 R176, R176 ;  /* 0x000000b000b07308 */ /* 0x000fe20000000800 */
[----:B---3--:R-:W-:-:S05]  /*b550*/  FMNMX.FTZ R178, R178, R198, !PT ;  /* 0x000000c6b2b27209 */ /* 0x008fca0007810000 */
[C---:B------:R-:W-:Y:S01]  /*b560*/  FADD.FTZ R198, -R178.reuse, R221 ;  /* 0x000000ddb2c67221 */ /* 0x040fe20000010100 */
[-C--:B------:R-:W-:Y:S01]  /*b570*/  FMUL.FTZ R199, R178, R180.reuse ;  /* 0x000000b4b2c77220 */ /* 0x080fe20000410000 */
[----:B------:R-:W-:Y:S02]  /*b580*/  MUFU.EX2 R177, R177 ;  /* 0x000000b100b17308 */ /* 0x000fe40000000800 */
[-C--:B------:R-:W-:Y:S01]  /*b590*/  FMUL.FTZ R198, R198, R180.reuse ;  /* 0x000000b4c6c67220 */ /* 0x080fe20000410000 */
[-CC-:B------:R-:W-:Y:S01]  /*b5a0*/  FFMA.FTZ R196, R196, R180.reuse, -R199.reuse ;  /* 0x000000b4c4c47223 */ /* 0x180fe200000108c7 */
[-CC-:B------:R-:W-:Y:S01]  /*b5b0*/  FFMA.FTZ R221, R157, R180.reuse, -R199.reuse ;  /* 0x000000b49ddd7223 */ /* 0x180fe200000108c7 */
[-CC-:B------:R-:W-:Y:S01]  /*b5c0*/  FFMA.FTZ R155, R155, R180.reuse, -R199.reuse ;  /* 0x000000b49b9b7223 */ /* 0x180fe200000108c7 */
[-CC-:B------:R-:W-:Y:S01]  /*b5d0*/  FFMA.FTZ R157, R179, R180.reuse, -R199.reuse ;  /* 0x000000b4b39d7223 */ /* 0x180fe200000108c7 */
[-CC-:B------:R-:W-:Y:S01]  /*b5e0*/  FFMA.FTZ R158, R158, R180.reuse, -R199.reuse ;  /* 0x000000b49e9e7223 */ /* 0x180fe200000108c7 */
[----:B------:R-:W3:Y:S01]  /*b5f0*/  S2R R179, SR_TID.X ;  /* 0x0000000000b37919 */ /* 0x000ee20000002100 */
[----:B------:R-:W4:Y:S01]  /*b600*/  MUFU.EX2 R198, R198 ;  /* 0x000000c600c67308 */ /* 0x000f220000000800 */
[-CC-:B------:R-:W-:Y:S01]  /*b610*/  FFMA.FTZ R159, R159, R180.reuse, -R199.reuse ;  /* 0x000000b49f9f7223 */ /* 0x180fe200000108c7 */
[-CC-:B------:R-:W-:Y:S01]  /*b620*/  FFMA.FTZ R222, R170, R180.reuse, -R199.reuse ;  /* 0x000000b4aade7223 */ /* 0x180fe200000108c7 */
[-CC-:B------:R-:W-:Y:S01]  /*b630*/  FFMA.FTZ R162, R162, R180.reuse, -R199.reuse ;  /* 0x000000b4a2a27223 */ /* 0x180fe200000108c7 */
[-CC-:B------:R-:W-:Y:S01]  /*b640*/  FFMA.FTZ R163, R163, R180.reuse, -R199.reuse ;  /* 0x000000b4a3a37223 */ /* 0x180fe200000108c7 */
[-CC-:B------:R-:W-:Y:S01]  /*b650*/  FFMA.FTZ R166, R166, R180.reuse, -R199.reuse ;  /* 0x000000b4a6a67223 */ /* 0x180fe200000108c7 */
[-CC-:B------:R-:W-:Y:S01]  /*b660*/  FFMA.FTZ R167, R167, R180.reuse, -R199.reuse ;  /* 0x000000b4a7a77223 */ /* 0x180fe200000108c7 */
[-CC-:B------:R-:W-:Y:S01]  /*b670*/  FFMA.FTZ R3, R3, R180.reuse, -R199.reuse ;  /* 0x000000b403037223 */ /* 0x180fe200000108c7 */
[----:B------:R-:W5:Y:S01]  /*b680*/  MUFU.EX2 R196, R196 ;  /* 0x000000c400c47308 */ /* 0x000f620000000800 */
[-CC-:B------:R-:W-:Y:S01]  /*b690*/  FFMA.FTZ R153, R153, R180.reuse, -R199.reuse ;  /* 0x000000b499997223 */ /* 0x180fe200000108c7 */
[-CC-:B------:R-:W-:Y:S01]  /*b6a0*/  FFMA.FTZ R170, R156, R180.reuse, -R199.reuse ;  /* 0x000000b49caa7223 */ /* 0x180fe200000108c7 */
[-CC-:B------:R-:W-:Y:S01]  /*b6b0*/  FFMA.FTZ R174, R174, R180.reuse, -R199.reuse ;  /* 0x000000b4aeae7223 */ /* 0x180fe200000108c7 */
[-CC-:B------:R-:W-:Y:S01]  /*b6c0*/  FFMA.FTZ R175, R175, R180.reuse, -R199.reuse ;  /* 0x000000b4afaf7223 */ /* 0x180fe200000108c7 */
[-CC-:B------:R-:W-:Y:S01]  /*b6d0*/  FFMA.FTZ R182, R182, R180.reuse, -R199.reuse ;  /* 0x000000b4b6b67223 */ /* 0x180fe200000108c7 */
[-CC-:B------:R-:W-:Y:S01]  /*b6e0*/  FFMA.FTZ R183, R183, R180.reuse, -R199.reuse ;  /* 0x000000b4b7b77223 */ /* 0x180fe200000108c7 */
[-CC-:B------:R-:W-:Y:S01]  /*b6f0*/  FFMA.FTZ R186, R186, R180.reuse, -R199.reuse ;  /* 0x000000b4baba7223 */ /* 0x180fe200000108c7 */
[----:B------:R-:W0:Y:S01]  /*b700*/  MUFU.EX2 R155, R155 ;  /* 0x0000009b009b7308 */ /* 0x000e220000000800 */
[-CC-:B------:R-:W-:Y:S01]  /*b710*/  FFMA.FTZ R187, R187, R180.reuse, -R199.reuse ;  /* 0x000000b4bbbb7223 */ /* 0x180fe200000108c7 */
[-CC-:B------:R-:W-:Y:S01]  /*b720*/  FFMA.FTZ R190, R190, R180.reuse, -R199.reuse ;  /* 0x000000b4bebe7223 */ /* 0x180fe200000108c7 */
[-CC-:B------:R-:W-:Y:S01]  /*b730*/  FFMA.FTZ R191, R191, R180.reuse, -R199.reuse ;  /* 0x000000b4bfbf7223 */ /* 0x180fe200000108c7 */
[-CC-:B------:R-:W-:Y:S01]  /*b740*/  FFMA.FTZ R194, R194, R180.reuse, -R199.reuse ;  /* 0x000000b4c2c27223 */ /* 0x180fe200000108c7 */
[----:B------:R-:W-:Y:S01]  /*b750*/  FFMA.FTZ R195, R195, R180, -R199 ;  /* 0x000000b4c3c37223 */ /* 0x000fe200000108c7 */
[----:B--2---:R-:W-:Y:S01]  /*b760*/  F2FP.F16.F32.PACK_AB R156, R161, R160 ;  /* 0x000000a0a19c723e */ /* 0x004fe200000000ff */
[----:B----4-:R-:W-:Y:S01]  /*b770*/  FMUL.FTZ R26, R26, R198 ;  /* 0x000000c61a1a7220 */ /* 0x010fe20000410000 */
[----:B------:R2:W4:Y:S01]  /*b780*/  MUFU.EX2 R199, R158 ;  /* 0x0000009e00c77308 */ /* 0x0005220000000800 */
[----:B-----5:R-:W-:Y:S01]  /*b790*/  FFMA.FTZ R12, R198, R12, R196 ;  /* 0x0000000cc60c7223 */ /* 0x020fe200000100c4 */
[-C--:B------:R-:W-:Y:S01]  /*b7a0*/  FMUL.FTZ R27, R27, R198.reuse ;  /* 0x000000c61b1b7220 */ /* 0x080fe20000410000 */
[-C--:B------:R-:W-:Y:S01]  /*b7b0*/  FMUL.FTZ R30, R30, R198.reuse ;  /* 0x000000c61e1e7220 */ /* 0x080fe20000410000 */
[-C--:B------:R-:W-:Y:S01]  /*b7c0*/  FMUL.FTZ R31, R31, R198.reuse ;  /* 0x000000c61f1f7220 */ /* 0x080fe20000410000 */
[-C--:B------:R-:W-:Y:S01]  /*b7d0*/  FMUL.FTZ R34, R34, R198.reuse ;  /* 0x000000c622227220 */ /* 0x080fe20000410000 */
[-C--:B------:R-:W-:Y:S01]  /*b7e0*/  FMUL.FTZ R35, R35, R198.reuse ;  /* 0x000000c623237220 */ /* 0x080fe20000410000 */
[----:B---3--:R-:W-:Y:S01]  /*b7f0*/  SHF.R.U32.HI R179, RZ, 0x7, R179 ;  /* 0x00000007ffb37819 */ /* 0x008fe200000116b3 */
[----:B------:R-:W3:Y:S01]  /*b800*/  MUFU.EX2 R159, R159 ;  /* 0x0000009f009f7308 */ /* 0x000ee20000000800 */
[----:B0-----:R-:W-:Y:S01]  /*b810*/  FADD.FTZ R12, R155, R12 ;  /* 0x0000000c9b0c7221 */ /* 0x001fe20000010000 */
[----:B--2---:R-:W-:Y:S01]  /*b820*/  FADD.FTZ R158, R160, R171 ;  /* 0x000000aba09e7221 */ /* 0x004fe20000010000 */
[----:B------:R-:W-:Y:S01]  /*b830*/  IADD3 R179, -R179, 0xb, RZ ;  /* 0x0000000bb3b37810 */ /* 0x000fe20007ffe1ff */
[----:B------:R-:W-:Y:S01]  /*b840*/  FMUL.FTZ R38, R38, R198 ;  /* 0x000000c626267220 */ /* 0x000fe20000410000 */
[----:B------:R-:W-:Y:S01]  /*b850*/  F2FP.F16.F32.PACK_AB R160, R169, R168 ;  /* 0x000000a8a9a0723e */ /* 0x000fe200000000ff */
[----:B------:R-:W-:Y:S01]  /*b860*/  FADD.FTZ R158, R161, R158 ;  /* 0x0000009ea19e7221 */ /* 0x000fe20000010000 */
[-C--:B------:R-:W-:Y:S01]  /*b870*/  FMUL.FTZ R39, R39, R198.reuse ;  /* 0x000000c627277220 */ /* 0x080fe20000410000 */
[----:B------:R0:W2:Y:S01]  /*b880*/  MUFU.EX2 R225, R162 ;  /* 0x000000a200e17308 */ /* 0x0000a20000000800 */
[----:B----4-:R-:W-:Y:S01]  /*b890*/  FADD.FTZ R12, R199, R12 ;  /* 0x0000000cc70c7221 */ /* 0x010fe20000010000 */
[----:B------:R-:W-:Y:S01]  /*b8a0*/  FADD.FTZ R158, R164, R158 ;  /* 0x0000009ea49e7221 */ /* 0x000fe20000010000 */
[-C--:B------:R-:W-:Y:S01]  /*b8b0*/  FMUL.FTZ R42, R42, R198.reuse ;  /* 0x000000c62a2a7220 */ /* 0x080fe20000410000 */
[-C--:B------:R-:W-:Y:S01]  /*b8c0*/  FMUL.FTZ R43, R43, R198.reuse ;  /* 0x000000c62b2b7220 */ /* 0x080fe20000410000 */
[-C--:B------:R-:W-:Y:S01]  /*b8d0*/  FMUL.FTZ R46, R46, R198.reuse ;  /* 0x000000c62e2e7220 */ /* 0x080fe20000410000 */
[----:B------:R-:W-:Y:S01]  /*b8e0*/  FADD.FTZ R158, R165, R158 ;  /* 0x0000009ea59e7221 */ /* 0x000fe20000010000 */
[----:B------:R-:W-:Y:S01]  /*b8f0*/  FMUL.FTZ R47, R47, R198 ;  /* 0x000000c62f2f7220 */ /* 0x000fe20000410000 */
[----:B------:R-:W4:Y:S01]  /*b900*/  MUFU.EX2 R163, R163 ;  /* 0x000000a300a37308 */ /* 0x000f220000000800 */
[----:B---3--:R-:W-:Y:S01]  /*b910*/  FADD.FTZ R12, R159, R12 ;  /* 0x0000000c9f0c7221 */ /* 0x008fe20000010000 */
[----:B0-----:R-:W-:Y:S01]  /*b920*/  F2FP.F16.F32.PACK_AB R162, R173, R172 ;  /* 0x000000acada2723e */ /* 0x001fe200000000ff */
        /* <DEDUP_REMOVED lines=14> */
[----:B----4-:R-:W-:Y:S01]  /*ba10*/  FADD.FTZ R12, R163, R12 ;  /* 0x0000000ca30c7221 */ /* 0x010fe20000010000 */
[-C--:B------:R-:W-:Y:S01]  /*ba20*/  FMUL.FTZ R71, R71, R198.reuse ;  /* 0x000000c647477220 */ /* 0x080fe20000410000 */
[-C--:B------:R-:W-:Y:S01]  /*ba30*/  FMUL.FTZ R74, R74, R198.reuse ;  /* 0x000000c64a4a7220 */ /* 0x080fe20000410000 */
[-C--:B------:R-:W-:Y:S01]  /*ba40*/  FMUL.FTZ R75, R75, R198.reuse ;  /* 0x000000c64b4b7220 */ /* 0x080fe20000410000 */
[-C--:B------:R-:W-:Y:S01]  /*ba50*/  FMUL.FTZ R78, R78, R198.reuse ;  /* 0x000000c64e4e7220 */ /* 0x080fe20000410000 */
[-C--:B------:R-:W-:Y:S01]  /*ba60*/  FMUL.FTZ R79, R79, R198.reuse ;  /* 0x000000c64f4f7220 */ /* 0x080fe20000410000 */
[-C--:B------:R-:W-:Y:S01]  /*ba70*/  FMUL.FTZ R82, R82, R198.reuse ;  /* 0x000000c652527220 */ /* 0x080fe20000410000 */
[----:B------:R3:W4:Y:S01]  /*ba80*/  MUFU.EX2 R161, R3 ;  /* 0x0000000300a17308 */ /* 0x0007220000000800 */
[----:B0-----:R-:W-:Y:S01]  /*ba90*/  FADD.FTZ R12, R227, R12 ;  /* 0x0000000ce30c7221 */ /* 0x001fe20000010000 */
[-C--:B------:R-:W-:Y:S01]  /*baa0*/  FMUL.FTZ R83, R83, R198.reuse ;  /* 0x000000c653537220 */ /* 0x080fe20000410000 */
[-C--:B------:R-:W-:Y:S01]  /*bab0*/  FMUL.FTZ R86, R86, R198.reuse ;  /* 0x000000c656567220 */ /* 0x080fe20000410000 */
[-C--:B------:R-:W-:Y:S01]  /*bac0*/  FMUL.FTZ R87, R87, R198.reuse ;  /* 0x000000c657577220 */ /* 0x080fe20000410000 */
[-C--:B------:R-:W-:Y:S01]  /*bad0*/  FMUL.FTZ R90, R90, R198.reuse ;  /* 0x000000c65a5a7220 */ /* 0x080fe20000410000 */
[-C--:B------:R-:W-:Y:S01]  /*bae0*/  FMUL.FTZ R91, R91, R198.reuse ;  /* 0x000000c65b5b7220 */ /* 0x080fe20000410000 */
[----:B------:R-:W-:Y:S01]  /*baf0*/  FMUL.FTZ R94, R94, R198 ;  /* 0x000000c65e5e7220 */ /* 0x000fe20000410000 */
[----:B------:R-:W0:Y:S01]  /*bb00*/  MUFU.EX2 R171, R153 ;  /* 0x0000009900ab7308 */ /* 0x000e220000000800 */
[----:B---3--:R-:W-:-:S02]  /*bb10*/  @!P1 VIADD R3, R15, 0x22840 ;  /* 0x000228400f039836 */ /* 0x008fc40000000000 */
[----:B--2---:R-:W-:Y:S01]  /*bb20*/  FADD.FTZ R12, R167, R12 ;  /* 0x0000000ca70c7221 */ /* 0x004fe20000010000 */
[-C--:B------:R-:W-:Y:S01]  /*bb30*/  FMUL.FTZ R95, R95, R198.reuse ;  /* 0x000000c65f5f7220 */ /* 0x080fe20000410000 */
[-C--:B------:R-:W-:Y:S01]  /*bb40*/  FMUL.FTZ R98, R98, R198.reuse ;  /* 0x000000c662627220 */ /* 0x080fe20000410000 */
[-C--:B------:R-:W-:Y:S01]  /*bb50*/  FMUL.FTZ R99, R99, R198.reuse ;  /* 0x000000c663637220 */ /* 0x080fe20000410000 */
[----:B------:R-:W-:Y:S01]  /*bb60*/  @!P1 PRMT R3, RZ, 0x654, R3 ;  /* 0x00000654ff039816 */ /* 0x000fe20000000003 */
[----:B------:R2:W-:Y:S06]  /*bb70*/  BAR.ARV R179, 0x100 ;  /* 0x000400b30000751d */ /* 0x0005ec0000002000 */
[----:B------:R-:W3:Y:S01]  /*bb80*/  MUFU.EX2 R222, R222 ;  /* 0x000000de00de7308 */ /* 0x000ee20000000800 */
[----:B------:R5:W-:Y:S01]  /*bb90*/  @!P1 SYNCS.ARRIVE.TRANS64.RED.A1T0 RZ, [R3+URZ], RZ ;  /* 0x000000ff03ff99a7 */ /* 0x000be2000810043f */
[----:B----4-:R-:W-:Y:S01]  /*bba0*/  FADD.FTZ R12, R161, R12 ;  /* 0x0000000ca10c7221 */ /* 0x010fe20000010000 */
[-C--:B------:R-:W-:Y:S01]  /*bbb0*/  FMUL.FTZ R102, R102, R198.reuse ;  /* 0x000000c666667220 */ /* 0x080fe20000410000 */
[----:B0-----:R-:W-:Y:S01]  /*bbc0*/  F2FP.F16.F32.PACK_AB R161, R171, R161 ;  /* 0x000000a1aba1723e */ /* 0x001fe200000000ff */
[-C--:B------:R-:W-:Y:S01]  /*bbd0*/  FMUL.FTZ R103, R103, R198.reuse ;  /* 0x000000c667677220 */ /* 0x080fe20000410000 */
[----:B------:R-:W-:Y:S01]  /*bbe0*/  FADD.FTZ R153, R171, R12 ;  /* 0x0000000cab997221 */ /* 0x000fe20000010000 */
[----:B------:R-:W-:Y:S01]  /*bbf0*/  FMUL.FTZ R106, R106, R198 ;  /* 0x000000c66a6a7220 */ /* 0x000fe20000410000 */
[----:B------:R-:W-:Y:S01]  /*bc00*/  MUFU.EX2 R221, R221 ;  /* 0x000000dd00dd7308 */ /* 0x000fe20000000800 */
[----:B-----5:R-:W-:Y:S01]  /*bc10*/  FADD.FTZ R3, R168, R158 ;  /* 0x0000009ea8037221 */ /* 0x020fe20000010000 */
[----:B------:R-:W-:Y:S01]  /*bc20*/  F2FP.F16.F32.PACK_AB R158, R165, R164 ;  /* 0x000000a4a59e723e */ /* 0x000fe200000000ff */
[----:B------:R-:W-:Y:S01]  /*bc30*/  FMUL.FTZ R107, R107, R198 ;  /* 0x000000c66b6b7220 */ /* 0x000fe20000410000 */
[----:B------:R-:W-:Y:S01]  /*bc40*/  F2FP.F16.F32.PACK_AB R164, R177, R176 ;  /* 0x000000b0b1a4723e */ /* 0x000fe200000000ff */
[----:B------:R-:W-:Y:S01]  /*bc50*/  FADD.FTZ R3, R169, R3 ;  /* 0x00000003a9037221 */ /* 0x000fe20000010000 */
[-C--:B------:R-:W-:Y:S01]  /*bc60*/  FMUL.FTZ R110, R110, R198.reuse ;  /* 0x000000c66e6e7220 */ /* 0x080fe20000410000 */
[----:B------:R-:W-:Y:S01]  /*bc70*/  FMUL.FTZ R111, R111, R198 ;  /* 0x000000c66f6f7220 */ /* 0x000fe20000410000 */
[----:B------:R-:W0:Y:S01]  /*bc80*/  MUFU.EX2 R165, R170 ;  /* 0x000000aa00a57308 */ /* 0x000e220000000800 */
[----:B------:R-:W-:Y:S01]  /*bc90*/  FADD.FTZ R3, R172, R3 ;  /* 0x00000003ac037221 */ /* 0x000fe20000010000 */
[----:B---3--:R-:W-:Y:S01]  /*bca0*/  FADD.FTZ R12, R222, R153 ;  /* 0x00000099de0c7221 */ /* 0x008fe20000010000 */
[----:B------:R-:W-:Y:S01]  /*bcb0*/  F2FP.F16.F32.PACK_AB R153, R155, R196 ;  /* 0x000000c49b99723e */ /* 0x000fe200000000ff */
[-C--:B------:R-:W-:Y:S01]  /*bcc0*/  FMUL.FTZ R114, R114, R198.reuse ;  /* 0x000000c672727220 */ /* 0x080fe20000410000 */
[----:B------:R-:W-:Y:S01]  /*bcd0*/  FADD.FTZ R3, R173, R3 ;  /* 0x00000003ad037221 */ /* 0x000fe20000010000 */
[----:B------:R-:W-:Y:S01]  /*bce0*/  F2FP.F16.F32.PACK_AB R155, R159, R199 ;  /* 0x000000c79f9b723e */ /* 0x000fe200000000ff */
[-C--:B------:R-:W-:Y:S01]  /*bcf0*/  FMUL.FTZ R115, R115, R198.reuse ;  /* 0x000000c673737220 */ /* 0x080fe20000410000 */
[----:B------:R-:W3:Y:S01]  /*bd00*/  MUFU.EX2 R169, R174 ;  /* 0x000000ae00a97308 */ /* 0x000ee20000000800 */
[----:B------:R-:W-:Y:S01]  /*bd10*/  FADD.FTZ R3, R176, R3 ;  /* 0x00000003b0037221 */ /* 0x000fe20000010000 */
[-C--:B------:R-:W-:Y:S01]  /*bd20*/  FMUL.FTZ R118, R118, R198.reuse ;  /* 0x000000c676767220 */ /* 0x080fe20000410000 */
[-C--:B------:R-:W-:Y:S01]  /*bd30*/  FMUL.FTZ R119, R119, R198.reuse ;  /* 0x000000c677777220 */ /* 0x080fe20000410000 */
[-C--:B------:R-:W-:Y:S01]  /*bd40*/  FMUL.FTZ R122, R122, R198.reuse ;  /* 0x000000c67a7a7220 */ /* 0x080fe20000410000 */
[----:B------:R-:W-:Y:S01]  /*bd50*/  FADD.FTZ R3, R177, R3 ;  /* 0x00000003b1037221 */ /* 0x000fe20000010000 */
[-C--:B------:R-:W-:Y:S01]  /*bd60*/  FMUL.FTZ R123, R123, R198.reuse ;  /* 0x000000c67b7b7220 */ /* 0x080fe20000410000 */
[-C--:B------:R-:W-:Y:S01]  /*bd70*/  FMUL.FTZ R126, R126, R198.reuse ;  /* 0x000000c67e7e7220 */ /* 0x080fe20000410000 */
[----:B------:R-:W4:Y:S01]  /*bd80*/  MUFU.EX2 R223, R223 ;  /* 0x000000df00df7308 */ /* 0x000f220000000800 */
[----:B0-----:R-:W-:Y:S01]  /*bd90*/  FADD.FTZ R12, R165, R12 ;  /* 0x0000000ca50c7221 */ /* 0x001fe20000010000 */
[-C--:B------:R-:W-:Y:S01]  /*bda0*/  FMUL.FTZ R127, R127, R198.reuse ;  /* 0x000000c67f7f7220 */ /* 0x080fe20000410000 */
[-C--:B------:R-:W-:Y:S01]  /*bdb0*/  FMUL.FTZ R130, R130, R198.reuse ;  /* 0x000000c682827220 */ /* 0x080fe20000410000 */
[-C--:B------:R-:W-:Y:S01]  /*bdc0*/  FMUL.FTZ R131, R131, R198.reuse ;  /* 0x000000c683837220 */ /* 0x080fe20000410000 */
[----:B------:R-:W-:Y:S01]  /*bdd0*/  FADD.FTZ R12, R221, R12 ;  /* 0x0000000cdd0c7221 */ /* 0x000fe20000010000 */
[-C--:B------:R-:W-:Y:S01]  /*bde0*/  FMUL.FTZ R134, R134, R198.reuse ;  /* 0x000000c686867220 */ /* 0x080fe20000410000 */
[-C--:B------:R-:W-:Y:S01]  /*bdf0*/  FMUL.FTZ R135, R135, R198.reuse ;  /* 0x000000c687877220 */ /* 0x080fe20000410000 */
[----:B------:R-:W0:Y:S01]  /*be00*/  MUFU.EX2 R175, R175 ;  /* 0x000000af00af7308 */ /* 0x000e220000000800 */
[----:B---3--:R-:W-:Y:S01]  /*be10*/  FADD.FTZ R12, R169, R12 ;  /* 0x0000000ca90c7221 */ /* 0x008fe20000010000 */
[-C--:B------:R-:W-:Y:S01]  /*be20*/  FMUL.FTZ R138, R138, R198.reuse ;  /* 0x000000c68a8a7220 */ /* 0x080fe20000410000 */
[-C--:B------:R-:W-:Y:S01]  /*be30*/  FMUL.FTZ R139, R139, R198.reuse ;  /* 0x000000c68b8b7220 */ /* 0x080fe20000410000 */
[-C--:B------:R-:W-:Y:S01]  /*be40*/  FMUL.FTZ R142, R142, R198.reuse ;  /* 0x000000c68e8e7220 */ /* 0x080fe20000410000 */
[-C--:B------:R-:W-:Y:S01]  /*be50*/  FMUL.FTZ R143, R143, R198.reuse ;  /* 0x000000c68f8f7220 */ /* 0x080fe20000410000 */
[-C--:B------:R-:W-:Y:S01]  /*be60*/  FMUL.FTZ R146, R146, R198.reuse ;  /* 0x000000c692927220 */ /* 0x080fe20000410000 */
[-C--:B------:R-:W-:Y:S01]  /*be70*/  FMUL.FTZ R147, R147, R198.reuse ;  /* 0x000000c693937220 */ /* 0x080fe20000410000 */
[----:B------:R-:W3:Y:S01]  /*be80*/  MUFU.EX2 R181, R181 ;  /* 0x000000b500b57308 */ /* 0x000ee20000000800 */
[----:B----4-:R-:W-:Y:S01]  /*be90*/  FADD.FTZ R3, R223, R3 ;  /* 0x00000003df037221 */ /* 0x010fe20000010000 */
[-C--:B------:R-:W-:Y:S01]  /*bea0*/  FMUL.FTZ R150, R150, R198.reuse ;  /* 0x000000c696967220 */ /* 0x080fe20000410000 */
[----:B------:R-:W-:-:S05]  /*beb0*/  FMUL.FTZ R151, R151, R198 ;  /* 0x000000c697977220 */ /* 0x000fca0000410000 */
[----:B------:R4:W5:Y:S01]  /*bec0*/  MUFU.EX2 R173, R157 ;  /* 0x0000009d00ad7308 */ /* 0x0009620000000800 */
[----:B0-----:R-:W-:-:S07]  /*bed0*/  FADD.FTZ R12, R175, R12 ;  /* 0x0000000caf0c7221 */ /* 0x001fce0000010000 */
[----:B------:R-:W0:Y:S01]  /*bee0*/  MUFU.EX2 R184, R184 ;  /* 0x000000b800b87308 */ /* 0x000e220000000800 */
[----:B---3--:R-:W-:Y:S01]  /*bef0*/  FADD.FTZ R3, R181, R3 ;  /* 0x00000003b5037221 */ /* 0x008fe20000010000 */
[----:B----4-:R-:W-:Y:S02]  /*bf00*/  F2FP.F16.F32.PACK_AB R157, R163, R225 ;  /* 0x000000e1a39d723e */ /* 0x010fe400000000ff */
[----:B------:R-:W-:-:S04]  /*bf10*/  F2FP.F16.F32.PACK_AB R166, R181, R223 ;  /* 0x000000dfb5a6723e */ /* 0x000fc800000000ff */
[----:B------:R-:W3:Y:S01]  /*bf20*/  MUFU.EX2 R182, R182 ;  /* 0x000000b600b67308 */ /* 0x000ee20000000800 */
[----:B-----5:R-:W-:-:S07]  /*bf30*/  FADD.FTZ R159, R173, R12 ;  /* 0x0000000cad9f7221 */ /* 0x020fce0000010000 */
[----:B------:R-:W4:Y:S01]  /*bf40*/  MUFU.EX2 R185, R185 ;  /* 0x000000b900b97308 */ /* 0x000f220000000800 */
[----:B0-----:R-:W-:-:S07]  /*bf50*/  FADD.FTZ R3, R184, R3 ;  /* 0x00000003b8037221 */ /* 0x001fce0000010000 */
[----:B------:R-:W0:Y:S01]  /*bf60*/  MUFU.EX2 R183, R183 ;  /* 0x000000b700b77308 */ /* 0x000e220000000800 */
[----:B---3--:R-:W-:Y:S01]  /*bf70*/  FADD.FTZ R12, R182, R159 ;  /* 0x0000009fb60c7221 */ /* 0x008fe20000010000 */
[----:B------:R-:W-:Y:S02]  /*bf80*/  F2FP.F16.F32.PACK_AB R159, R167, R227 ;  /* 0x000000e3a79f723e */ /* 0x000fe400000000ff */
[----:B------:R-:W-:-:S04]  /*bf90*/  F2FP.F16.F32.PACK_AB R167, R173, R175 ;  /* 0x000000afada7723e */ /* 0x000fc800000000ff */
[----:B------:R-:W3:Y:S01]  /*bfa0*/  MUFU.EX2 R188, R188 ;  /* 0x000000bc00bc7308 */ /* 0x000ee20000000800 */
[C---:B----4-:R-:W-:Y:S01]  /*bfb0*/  FADD.FTZ R3, R185.reuse, R3 ;  /* 0x00000003b9037221 */ /* 0x050fe20000010000 */
[----:B------:R-:W-:-:S06]  /*bfc0*/  F2FP.F16.F32.PACK_AB R168, R185, R184 ;  /* 0x000000b8b9a8723e */ /* 0x000fcc00000000ff */
[----:B------:R-:W4:Y:S01]  /*bfd0*/  MUFU.EX2 R186, R186 ;  /* 0x000000ba00ba7308 */ /* 0x000f220000000800 */
[----:B0-----:R-:W-:-:S07]  /*bfe0*/  FADD.FTZ R163, R183, R12 ;  /* 0x0000000cb7a37221 */ /* 0x001fce0000010000 */
[----:B------:R-:W0:Y:S01]  /*bff0*/  MUFU.EX2 R189, R189 ;  /* 0x000000bd00bd7308 */ /* 0x000e220000000800 */
[----:B---3--:R-:W-:-:S07]  /*c000*/  FADD.FTZ R3, R188, R3 ;  /* 0x00000003bc037221 */ /* 0x008fce0000010000 */
[----:B------:R-:W3:Y:S01]  /*c010*/  MUFU.EX2 R187, R187 ;  /* 0x000000bb00bb7308 */ /* 0x000ee20000000800 */
[----:B----4-:R-:W-:-:S07]  /*c020*/  FADD.FTZ R12, R186, R163 ;  /* 0x000000a3ba0c7221 */ /* 0x010fce0000010000 */
[----:B------:R-:W4:Y:S01]  /*c030*/  MUFU.EX2 R192, R192 ;  /* 0x000000c000c07308 */ /* 0x000f220000000800 */
[C---:B0-----:R-:W-:Y:S01]  /*c040*/  FADD.FTZ R3, R189.reuse, R3 ;  /* 0x00000003bd037221 */ /* 0x041fe20000010000 */
[----:B------:R-:W-:-:S06]  /*c050*/  F2FP.F16.F32.PACK_AB R170, R189, R188 ;  /* 0x000000bcbdaa723e */ /* 0x000fcc00000000ff */
[----:B------:R-:W0:Y:S01]  /*c060*/  MUFU.EX2 R190, R190 ;  /* 0x000000be00be7308 */ /* 0x000e220000000800 */
[----:B---3--:R-:W-:-:S07]  /*c070*/  FADD.FTZ R163, R187, R12 ;  /* 0x0000000cbba37221 */ /* 0x008fce0000010000 */
[----:B------:R-:W3:Y:S01]  /*c080*/  MUFU.EX2 R193, R193 ;  /* 0x000000c100c17308 */ /* 0x000ee20000000800 */
[----:B----4-:R-:W-:-:S07]  /*c090*/  FADD.FTZ R172, R192, R3 ;  /* 0x00000003c0ac7221 */ /* 0x010fce0000010000 */
[----:B------:R-:W4:Y:S01]  /*c0a0*/  MUFU.EX2 R191, R191 ;  /* 0x000000bf00bf7308 */ /* 0x000f220000000800 */
[----:B0-----:R-:W-:Y:S01]  /*c0b0*/  FADD.FTZ R12, R190, R163 ;  /* 0x000000a3be0c7221 */ /* 0x001fe20000010000 */
[----:B------:R-:W-:Y:S02]  /*c0c0*/  F2FP.F16.F32.PACK_AB R163, R165, R222 ;  /* 0x000000dea5a3723e */ /* 0x000fe400000000ff */
[----:B------:R-:W-:Y:S02]  /*c0d0*/  F2FP.F16.F32.PACK_AB R165, R169, R221 ;  /* 0x000000dda9a5723e */ /* 0x000fe400000000ff */
[----:B------:R-:W-:Y:S02]  /*c0e0*/  F2FP.F16.F32.PACK_AB R169, R183, R182 ;  /* 0x000000b6b7a9723e */ /* 0x000fe400000000ff */
[----:B------:R-:W0:Y:S01]  /*c0f0*/  MUFU.EX2 R224, R224 ;  /* 0x000000e000e07308 */ /* 0x000e220000000800 */
[C---:B---3--:R-:W-:Y:S01]  /*c100*/  FADD.FTZ R3, R193.reuse, R172 ;  /* 0x000000acc1037221 */ /* 0x048fe20000010000 */
[----:B------:R-:W-:-:S06]  /*c110*/  F2FP.F16.F32.PACK_AB R172, R193, R192 ;  /* 0x000000c0c1ac723e */ /* 0x000fcc00000000ff */
[----:B------:R-:W3:Y:S01]  /*c120*/  MUFU.EX2 R194, R194 ;  /* 0x000000c200c27308 */ /* 0x000ee20000000800 */
[C---:B----4-:R-:W-:Y:S01]  /*c130*/  FADD.FTZ R171, R191.reuse, R12 ;  /* 0x0000000cbfab7221 */ /* 0x050fe20000010000 */
[----:B------:R-:W-:-:S06]  /*c140*/  F2FP.F16.F32.PACK_AB R173, R191, R190 ;  /* 0x000000bebfad723e */ /* 0x000fcc00000000ff */
[----:B------:R-:W4:Y:S01]  /*c150*/  MUFU.EX2 R197, R197 ;  /* 0x000000c500c57308 */ /* 0x000f220000000800 */
[----:B0-----:R-:W-:-:S07]  /*c160*/  FADD.FTZ R174, R224, R3 ;  /* 0x00000003e0ae7221 */ /* 0x001fce0000010000 */
[----:B------:R-:W0:Y:S01]  /*c170*/  MUFU.EX2 R195, R195 ;  /* 0x000000c300c37308 */ /* 0x000e220000000800 */
[----:B---3--:R-:W-:Y:S01]  /*c180*/  FADD.FTZ R12, R194, R171 ;  /* 0x000000abc20c7221 */ /* 0x008fe20000010000 */
[----:B------:R-:W-:Y:S01]  /*c190*/  F2FP.F16.F32.PACK_AB R171, R187, R186 ;  /* 0x000000babbab723e */ /* 0x000fe200000000ff */
[C---:B----4-:R-:W-:Y:S01]  /*c1a0*/  FADD.FTZ R3, R197.reuse, R174 ;  /* 0x000000aec5037221 */ /* 0x050fe20000010000 */
[----:B------:R-:W-:Y:S01]  /*c1b0*/  F2FP.F16.F32.PACK_AB R174, R197, R224 ;  /* 0x000000e0c5ae723e */ /* 0x000fe200000000ff */
[C---:B0-----:R-:W-:Y:S01]  /*c1c0*/  FADD.FTZ R12, R195.reuse, R12 ;  /* 0x0000000cc30c7221 */ /* 0x041fe20000010000 */
[----:B------:R-:W-:Y:S01]  /*c1d0*/  F2FP.F16.F32.PACK_AB R175, R195, R194 ;  /* 0x000000c2c3af723e */ /* 0x000fe200000000ff */
[----:B--2---:R-:W-:Y:S06]  /*c1e0*/  @!P0 BRA `(.L_x_723) ;  /* 0x0000000000048947 */ /* 0x004fec0003800000 */
[----:B------:R-:W-:Y:S01]  /*c1f0*/  BPT.TRAP 0x1 ;  /* 0x000000040000795c */ /* 0x000fe20000300000 */
.L_x_723:
[----:B------:R0:W2:Y:S01]  /*c200*/  SYNCS.PHASECHK.TRANS64.TRYWAIT P3, [R15+URZ+0x22850], R20 ;  /* 0x022850140f0075a7 */ /* 0x0000a2000806017f */
[----:B------:R-:W-:Y:S05]  /*c210*/  @!P0 BRA `(.L_x_724) ;  /* 0x0000000000048947 */ /* 0x000fea0003800000 */
[----:B------:R-:W-:Y:S01]  /*c220*/  BPT.TRAP 0x1 ;  /* 0x000000040000795c */ /* 0x000fe20000300000 */
.L_x_724:
[----:B------:R-:W-:Y:S04]  /*c230*/  BSSY B0, `(.L_x_725) ;  /* 0x0000004000007945 */ /* 0x000fe80003800000 */
[----:B--2---:R-:W-:Y:S05]  /*c240*/  @P3 BRA `(.L_x_726) ;  /* 0x0000000000083947 */ /* 0x004fea0003800000 */
[----:B------:R-:W2:Y:S02]  /*c250*/  SYNCS.PHASECHK.TRANS64.TRYWAIT P3, [R15+URZ+0x22850], R20 ;  /* 0x022850140f0075a7 */ /* 0x000ea4000806017f */
[----:B--2---:R-:W-:Y:S05]  /*c260*/  @!P3 BRA `(.L_x_727) ;  /* 0x000000b400fcb947 */ /* 0x004fea0003800000 */
.L_x_726:
[----:B------:R-:W-:Y:S05]  /*c270*/  BSYNC B0 ;  /* 0x0000000000007941 */ /* 0x000fea0003800000 */
.L_x_725:
[----:B------:R-:W3:Y:S01]  /*c280*/  S2R R181, SR_TID.X ;  /* 0x0000000000b57919 */ /* 0x000ee20000002100 */
[----:B------:R-:W-:Y:S05]  /*c290*/  WARPSYNC.ALL ;  /* 0x0000000000007948 */ /* 0x000fea0003800000 */
[----:B------:R-:W-:Y:S02]  /*c2a0*/  IMAD R176, R200, 0xc00, R13 ;  /* 0x00000c00c8b07824 */ /* 0x000fe400078e020d */
[----:B------:R-:W-:Y:S02]  /*c2b0*/  IMAD.MOV.U32 R177, RZ, RZ, 0x40000040 ;  /* 0x40000040ffb17424 */ /* 0x000fe400078e00ff */
[----:B012---:R-:W-:Y:S01]  /*c2c0*/  @!P1 VIADD R15, R15, 0x22860 ;  /* 0x000228600f0f9836 */ /* 0x007fe20000000000 */
[----:B------:R-:W-:Y:S01]  /*c2d0*/  R2UR UR6, R176 ;  /* 0x00000000b00672ca */ /* 0x000fe200000e0000 */
[----:B------:R-:W-:Y:S01]  /*c2e0*/  IMAD.MOV.U32 R221, RZ, RZ, R178 ;  /* 0x000000ffffdd7224 */ /* 0x000fe200078e00b2 */
[----:B------:R-:W-:Y:S01]  /*c2f0*/  R2UR UR7, R177 ;  /* 0x00000000b10772ca */ /* 0x000fe200000e0000 */
[----:B------:R-:W-:Y:S01]  /*c300*/  IMAD.MOV.U32 R177, RZ, RZ, 0x40000040 ;  /* 0x40000040ffb17424 */ /* 0x000fe200078e00ff */
[----:B------:R-:W-:Y:S01]  /*c310*/  @!P1 PRMT R15, RZ, 0x654, R15 ;  /* 0x00000654ff0f9816 */ /* 0x000fe2000000000f */
[----:B------:R-:W-:Y:S01]  /*c320*/  IMAD.MOV.U32 R222, RZ, RZ, R21 ;  /* 0x000000ffffde7224 */ /* 0x000fe200078e0015 */
[----:B---3--:R-:W-:-:S05]  /*c330*/  SHF.R.U32.HI R181, RZ, 0x7, R181 ;  /* 0x00000007ffb57819 */ /* 0x008fca00000116b5 */
[----:B------:R-:W-:-:S05]  /*c340*/  VIADD R20, R181, 0x8 ;  /* 0x00000008b5147836 */ /* 0x000fca0000000000 */
[----:B------:R1:W-:Y:S06]  /*c350*/  BAR.SYNC.DEFER_BLOCKING R20, 0x100 ;  /* 0x000400140000751d */ /* 0x0003ec0000010000 */
[----:B------:R-:W-:-:S06]  /*c360*/  WARPGROUP.ARRIVE ;  /* 0x00000000000079c5 */ /* 0x000fcc0000000000 */
[----:B------:R-:W-:Y:S03]  /*c370*/  HGMMA.64x256x16.F32 R24, R152, gdesc[UR4].tnspB, R24, gsb0 ;  /* 0x43e0000498187df0 */ /* 0x000fe60008000818 */
        /* <DEDUP_REMOVED lines=11> */
[----:B------:R-:W-:Y:S02]  /*c430*/  R2UR UR7, R153 ;  /* 0x00000000990772ca */ /* 0x000fe400000e0000 */
[----:B------:R-:W-:Y:S01]  /*c440*/  MOV R153, 0x40000040 ;  /* 0x4000004000997802 */ /* 0x000fe20000000f00 */
[----:B------:R-:W-:Y:S02]  /*c450*/  WARPGROUP.DEPBAR.LE gsb0, 0x0 ;  /* 0x00008000000079c5 */ /* 0x000fe40000010000 */
[----:B------:R-:W-:-:S15]  /*c460*/  WARPGROUP.ARRIVE ;  /* 0x00000000000079c5 */ /* 0x000fde0000000000 */
[----:B------:R-:W-:-:S05]  /*c470*/  NOP ;  /* 0x0000000000007918 */ /* 0x000fca0000000000 */
[----:B------:R-:W-:Y:S01]  /*c480*/  HGMMA.64x256x16.F32 R24, R160, gdesc[UR4].tnspB, R24, gsb0 ;  /* 0x43e00004a0187df0 */ /* 0x000fe20008000818 */
[----:B------:R-:W-:Y:S01]  /*c490*/  R2UR UR6, R152 ;  /* 0x00000000980672ca */ /* 0x000fe200000e0000 */
[C---:B------:R-:W-:Y:S01]  /*c4a0*/  VIADD R152, R176.reuse, 0x200 ;  /* 0x00000200b0987836 */ /* 0x040fe20000000000 */
[----:B------:R-:W-:Y:S01]  /*c4b0*/  R2UR UR7, R153 ;  /* 0x00000000990772ca */ /* 0x000fe200000e0000 */
[----:B------:R-:W-:Y:S02]  /*c4c0*/  IMAD.MOV.U32 R153, RZ, RZ, 0x40000040 ;  /* 0x40000040ff997424 */ /* 0x000fe400078e00ff */
        /* <DEDUP_REMOVED lines=19> */
[----:B------:R-:W-:Y:S05]  /*c600*/  @P2 BRA `(.L_x_728) ;  /* 0xffffffd800d82947 */ /* 0x000fea000383ffff */
.L_x_718:
[----:B------:R-:W-:Y:S05]  /*c610*/  WARPSYNC.ALL ;  /* 0x0000000000007948 */ /* 0x000fea0003800000 */
[----:B------:R-:W2:Y:S01]  /*c620*/  SHFL.BFLY PT, R0, R3, 0x2, 0x1f ;  /* 0x0c401f0003007f89 */ /* 0x000ea200000e0000 */
[----:B------:R-:W-:Y:S01]  /*c630*/  IMAD.MOV.U32 R4, RZ, RZ, RZ ;  /* 0x000000ffff047224 */ /* 0x000fe200078e00ff */
[----:B------:R-:W-:Y:S01]  /*c640*/  IADD3 R200, R200, 0x1, RZ ;  /* 0x00000001c8c87810 */ /* 0x000fe20007ffe0ff */
[----:B------:R-:W-:Y:S01]  /*c650*/  VIADD R218, R218, 0x1 ;  /* 0x00000001dada7836 */ /* 0x000fe20000000000 */
[----:B------:R-:W3:Y:S01]  /*c660*/  SHFL.BFLY PT, R7, R12, 0x2, 0x1f ;  /* 0x0c401f000c077f89 */ /* 0x000ee200000e0000 */
[----:B------:R4:W-:Y:S08]  /*c670*/  BAR.ARV R179, 0x100 ;  /* 0x000400b30000751d */ /* 0x0009f00000002000 */
[----:B------:R-:W-:Y:S06]  /*c680*/  BAR.ARV 0x8, 0x180 ;  /* 0x0206000000007b1d */ /* 0x000fec0000002000 */
[----:B------:R-:W-:Y:S01]  /*c690*/  ISETP.NE.AND P0, PT, R200, 0x2, PT ;  /* 0x00000002c800780c */ /* 0x000fe20003f05270 */
[----:B--2---:R-:W-:Y:S01]  /*c6a0*/  FADD.FTZ R0, R0, R3 ;  /* 0x0000000300007221 */ /* 0x004fe20000010000 */
[----:B------:R-:W-:-:S02]  /*c6b0*/  PLOP3.LUT P1, PT, PT, PT, PT, 0x8, 0x0 ;  /* 0x000000000000781c */ /* 0x000fc40003f2e170 */
[----:B------:R-:W-:Y:S01]  /*c6c0*/  SEL R3, RZ, 0x1, P0 ;  /* 0x00000001ff037807 */ /* 0x000fe20000000000 */
[----:B---3--:R-:W-:Y:S01]  /*c6d0*/  FADD.FTZ R8, R7, R12 ;  /* 0x0000000c07087221 */ /* 0x008fe20000010000 */
[----:B------:R-:W2:Y:S01]  /*c6e0*/  SHFL.BFLY PT, R5, R0, 0x1, 0x1f ;  /* 0x0c201f0000057f89 */ /* 0x000ea200000e0000 */
[----:B------:R-:W-:Y:S02]  /*c6f0*/  SEL R200, R200, RZ, P0 ;  /* 0x000000ffc8c87207 */ /* 0x000fe40000000000 */
[----:B------:R-:W-:Y:S01]  /*c700*/  LOP3.LUT R204, R204, R3, RZ, 0x3c, !PT ;  /* 0x00000003cccc7212 */ /* 0x000fe200078e3cff */
[----:B------:R-:W3:Y:S01]  /*c710*/  SHFL.BFLY PT, R7, R8, 0x1, 0x1f ;  /* 0x0c201f0008077f89 */ /* 0x000ee200000e0000 */
[----:B--2---:R-:W-:Y:S01]  /*c720*/  FADD.FTZ R6, R0, R5 ;  /* 0x0000000500067221 */ /* 0x004fe20000010000 */
[----:B------:R-:W-:Y:S02]  /*c730*/  IMAD.MOV.U32 R0, RZ, RZ, RZ ;  /* 0x000000ffff007224 */ /* 0x000fe400078e00ff */
[----:B------:R-:W-:-:S02]  /*c740*/  IMAD.MOV.U32 R5, RZ, RZ, -0x800000 ;  /* 0xff800000ff057424 */ /* 0x000fc400078e00ff */
[----:B---3--:R-:W-:Y:S01]  /*c750*/  FADD.FTZ R7, R8, R7 ;  /* 0x0000000708077221 */ /* 0x008fe20000010000 */
[----:B------:R-:W-:-:S04]  /*c760*/  FSETP.NE.FTZ.AND P2, PT, R6, RZ, PT ;  /* 0x000000ff0600720b */ /* 0x000fc80003f55000 */
[----:B------:R-:W-:-:S09]  /*c770*/  FSETP.NE.FTZ.AND P3, PT, R7, RZ, PT ;  /* 0x000000ff0700720b */ /* 0x000fd20003f75000 */
[----:B------:R-:W2:Y:S01]  /*c780*/  @P2 MUFU.RCP R4, R6 ;  /* 0x0000000600042308 */ /* 0x000ea20000001000 */
[----:B------:R-:W-:-:S03]  /*c790*/  @P2 FMUL.FTZ R18, R180, 0.69314718246459960938 ;  /* 0x3f317218b4122820 */ /* 0x000fc60000410000 */
[----:B------:R-:W-:-:S04]  /*c7a0*/  @P3 FMUL.FTZ R180, R180, 0.69314718246459960938 ;  /* 0x3f317218b4b43820 */ /* 0x000fc80000410000 */
[----:B------:R-:W0:Y:S08]  /*c7b0*/  @P3 MUFU.RCP R0, R7 ;  /* 0x0000000700003308 */ /* 0x000e300000001000 */
[----:B-1----:R-:W1:Y:S01]  /*c7c0*/  @P2 MUFU.LG2 R20, R6 ;  /* 0x0000000600142308 */ /* 0x002e620000000c00 */
[-C--:B--2---:R-:W-:Y:S01]  /*c7d0*/  FMUL.FTZ R166, R88, R4.reuse ;  /* 0x0000000458a67220 */ /* 0x084fe20000410000 */
[-C--:B------:R-:W-:Y:S01]  /*c7e0*/  FMUL.FTZ R159, R60, R4.reuse ;  /* 0x000000043c9f7220 */ /* 0x080fe20000410000 */
[-C--:B------:R-:W-:Y:S01]  /*c7f0*/  FMUL.FTZ R158, R56, R4.reuse ;  /* 0x00000004389e7220 */ /* 0x080fe20000410000 */
[-C--:B------:R-:W-:Y:S01]  /*c800*/  FMUL.FTZ R24, R24, R4.reuse ;  /* 0x0000000418187220 */ /* 0x080fe20000410000 */
[-C--:B------:R-:W-:Y:S01]  /*c810*/  FMUL.FTZ R25, R25, R4.reuse ;  /* 0x0000000419197220 */ /* 0x080fe20000410000 */
[-C--:B------:R-:W-:Y:S01]  /*c820*/  FMUL.FTZ R28, R28, R4.reuse ;  /* 0x000000041c1c7220 */ /* 0x080fe20000410000 */
[----:B------:R-:W-:Y:S01]  /*c830*/  FMUL.FTZ R29, R29, R4 ;  /* 0x000000041d1d7220 */ /* 0x000fe20000410000 */
[----:B------:R-:W2:Y:S01]  /*c840*/  @P3 MUFU.LG2 R88, R7 ;  /* 0x0000000700583308 */ /* 0x000ea20000000c00 */
[-C--:B0-----:R-:W-:Y:S01]  /*c850*/  FMUL.FTZ R14, R39, R0.reuse ;  /* 0x00000000270e7220 */ /* 0x081fe20000410000 */
[-C--:B------:R-:W-:Y:S01]  /*c860*/  FMUL.FTZ R10, R47, R0.reuse ;  /* 0x000000002f0a7220 */ /* 0x080fe20000410000 */
[-C--:B------:R-:W-:Y:S01]  /*c870*/  FMUL.FTZ R60, R27, R0.reuse ;  /* 0x000000001b3c7220 */ /* 0x080fe20000410000 */
[-C--:B------:R-:W-:Y:S01]  /*c880*/  FMUL.FTZ R27, R30, R0.reuse ;  /* 0x000000001e1b7220 */ /* 0x080fe20000410000 */
[----:B------:R-:W-:Y:S01]  /*c890*/  FMUL.FTZ R56, R31, R0 ;  /* 0x000000001f387220 */ /* 0x000fe20000410000 */
        /* <DEDUP_REMOVED lines=11> */
[----:B--2---:R-:W-:Y:S01]  /*c950*/  @P3 FMUL.FTZ R47, R88, 0.69314718246459960938 ;  /* 0x3f317218582f3820 */ /* 0x004fe20000410000 */
        /* <DEDUP_REMOVED lines=35> */
[-C--:B----4-:R-:W-:Y:S01]  /*cb90*/  FMUL.FTZ R179, R128, R4.reuse ;  /* 0x0000000480b37220 */ /* 0x090fe20000410000 */
        /* <DEDUP_REMOVED lines=71> */
[----:B------:R-:W-:Y:S01]  /*d010*/  @P2 FFMA.FTZ R5, R18, R21, R39 ;  /* 0x0000001512052223 */ /* 0x000fe20000010027 */
[----:B------:R-:W-:-:S07]  /*d020*/  @P3 FFMA.FTZ R4, R180, R178, R47 ;  /* 0x000000b2b4043223 */ /* 0x000fce000001002f */
.L_x_677:
[----:B------:R-:W-:Y:S05]  /*d030*/  WARPSYNC.ALL ;  /* 0x0000000000007948 */ /* 0x000fea0003800000 */
[----:B------:R-:W0:Y:S08]  /*d040*/  S2UR UR5, SR_CgaCtaId ;  /* 0x00000000000579c3 */ /* 0x000e300000008800 */
[----:B------:R-:W-:Y:S06]  /*d050*/  BAR.SYNC.DEFER_BLOCKING 0x5, 0x180 ;  /* 0x0146000000007b1d */ /* 0x000fec0000010000 */
[----:B------:R-:W-:Y:S01]  /*d060*/  UMOV UR4, 0x400 ;  /* 0x0000040000047882 */ /* 0x000fe20000000000 */
[----:B------:R-:W-:Y:S01]  /*d070*/  BSSY B0, `(.L_x_729) ;  /* 0x00002d9000007945 */ /* 0x000fe20003800000 */
[----:B0-----:R-:W-:-:S06]  /*d080*/  ULEA UR4, UR5, UR4, 0x18 ;  /* 0x0000000405047291 */ /* 0x001fcc000f8ec03f */
[----:B------:R-:W-:-:S05]  /*d090*/  IMAD.U32 R18, RZ, RZ, UR4 ;  /* 0x00000004ff127e24 */ /* 0x000fca000f8e00ff */
[----:B------:R0:W1:Y:S01]  /*d0a0*/  LDS.128 R88, [R18+0x228d0] ;  /* 0x0228d00012587984 */ /* 0x0000620000000c00 */
[----:B------:R-:W-:Y:S06]  /*d0b0*/  BAR.ARV 0x4, 0x180 ;  /* 0x0106000000007b1d */ /* 0x000fec0000002000 */
[----:B------:R-:W-:Y:S05]  /*d0c0*/  @P1 BRA `(.L_x_730) ;  /* 0x0000001c00b41947 */ /* 0x000fea0003800000 */
[----:B-----5:R-:W2:Y:S01]  /*d0d0*/  LDL R38, [R1+0x4] ;  /* 0x0000040001267983 */ /* 0x020ea20000100800 */
[----:B------:R-:W-:Y:S05]  /*d0e0*/  WARPSYNC.ALL ;  /* 0x0000000000007948 */ /* 0x000fea0003800000 */
[----:B------:R-:W3:Y:S01]  /*d0f0*/  S2R R39, SR_SWINHI ;  /* 0x0000000000277919 */ /* 0x000ee20000002f00 */
[----:B------:R-:W-:Y:S01]  /*d100*/  F2FP.F16.F32.PACK_AB R24, R25, R24 ;  /* 0x000000181918723e */ /* 0x000fe200000000ff */
[----:B------:R-:W-:Y:S01]  /*d110*/  ULDC.64 UR4, c[0x0][0xc00] ;  /* 0x0003000000047ab9 */ /* 0x000fe20000000a00 */
[----:B------:R-:W-:Y:S02]  /*d120*/  F2FP.F16.F32.PACK_AB R25, R60, R26 ;  /* 0x0000001a3c19723e */ /* 0x000fe400000000ff */
[----:B------:R-:W-:-:S02]  /*d130*/  F2FP.F16.F32.PACK_AB R32, R33, R32 ;  /* 0x000000202120723e */ /* 0x000fc400000000ff */
[----:B------:R-:W-:Y:S02]  /*d140*/  F2FP.F16.F32.PACK_AB R26, R29, R28 ;  /* 0x0000001c1d1a723e */ /* 0x000fe400000000ff */
[----:B------:R-:W-:Y:S02]  /*d150*/  F2FP.F16.F32.PACK_AB R27, R56, R27 ;  /* 0x0000001b381b723e */ /* 0x000fe400000000ff */
[----:B------:R-:W-:Y:S02]  /*d160*/  F2FP.F16.F32.PACK_AB R33, R30, R34 ;  /* 0x000000221e21723e */ /* 0x000fe400000000ff */
[----:B------:R-:W-:Y:S02]  /*d170*/  F2FP.F16.F32.PACK_AB R40, R41, R40 ;  /* 0x000000282928723e */ /* 0x000fe400000000ff */
        /* <DEDUP_REMOVED lines=9> */
[----:B------:R-:W-:Y:S02]  /*d210*/  MOV R20, R18 ;  /* 0x0000001200147202 */ /* 0x000fe40000000f00 */
[----:B---3--:R-:W-:Y:S02]  /*d220*/  MOV R21, R39 ;  /* 0x0000002700157202 */ /* 0x008fe40000000f00 */
        /* <DEDUP_REMOVED lines=20> */
[----:B------:R-:W3:Y:S08]  /*d370*/  LDC R0, c[0x0][0xbe8] ;  /* 0x0002fa00ff007b82 */ /* 0x000ef00000000800 */
[----:B------:R-:W-:Y:S01]  /*d380*/  BAR.SYNC.DEFER_BLOCKING 0x1, 0x100 ;  /* 0x0044000000007b1d */ /* 0x000fe20000010000 */
[----:B--2---:R-:W-:-:S03]  /*d390*/  IMAD.WIDE R142, R38, 0x2, R20 ;  /* 0x00000002268e7825 */ /* 0x004fc600078e0214 */
[C---:B------:R-:W-:Y:S02]  /*d3a0*/  IADD3 R38, P1, R142.reuse, 0x20, RZ ;  /* 0x000000208e267810 */ /* 0x040fe40007f3e0ff */
[C---:B------:R-:W-:Y:S02]  /*d3b0*/  IADD3 R46, P2, R142.reuse, 0x40, RZ ;  /* 0x000000408e2e7810 */ /* 0x040fe40007f5e0ff */
[----:B-1----:R-:W-:Y:S01]  /*d3c0*/  IADD3 R88, P3, R142, 0x60, RZ ;  /* 0x000000608e587810 */ /* 0x002fe20007f7e0ff */
[--C-:B------:R-:W-:Y:S01]  /*d3d0*/  IMAD.X R55, RZ, RZ, R143.reuse, P1 ;  /* 0x000000ffff377224 */ /* 0x100fe200008e068f */
[----:B------:R-:W-:Y:S01]  /*d3e0*/  LOP3.LUT R177, R38, 0x380, RZ, 0xc0, !PT ;  /* 0x0000038026b17812 */ /* 0x000fe200078ec0ff */
[--C-:B------:R-:W-:Y:S01]  /*d3f0*/  IMAD.X R95, RZ, RZ, R143.reuse, P2 ;  /* 0x000000ffff5f7224 */ /* 0x100fe200010e068f */
[----:B------:R-:W-:Y:S01]  /*d400*/  LOP3.LUT R54, R46, 0x380, RZ, 0xc0, !PT ;  /* 0x000003802e367812 */ /* 0x000fe200078ec0ff */
[----:B------:R-:W-:Y:S01]  /*d410*/  IMAD.X R99, RZ, RZ, R143, P3 ;  /* 0x000000ffff637224 */ /* 0x000fe200018e068f */
[----:B------:R-:W-:-:S02]  /*d420*/  LOP3.LUT R94, R88, 0x380, RZ, 0xc0, !PT ;  /* 0x00000380585e7812 */ /* 0x000fc400078ec0ff */
[----:B------:R-:W-:Y:S02]  /*d430*/  SHF.R.U64 R177, R177, 0x3, RZ ;  /* 0x00000003b1b17819 */ /* 0x000fe400000012ff */
[----:B------:R-:W-:Y:S02]  /*d440*/  IADD3 R102, P4, R142, 0x4000, RZ ;  /* 0x000040008e667810 */ /* 0x000fe40007f9e0ff */
[----:B------:R-:W-:Y:S02]  /*d450*/  SHF.R.U64 R181, R54, 0x3, RZ ;  /* 0x0000000336b57819 */ /* 0x000fe400000012ff */
[----:B------:R-:W-:Y:S02]  /*d460*/  IADD3 R106, P5, R142, 0x4020, RZ ;  /* 0x000040208e6a7810 */ /* 0x000fe40007fbe0ff */
[----:B------:R-:W-:Y:S02]  /*d470*/  SHF.R.U64 R183, R94, 0x3, RZ ;  /* 0x000000035eb77819 */ /* 0x000fe400000012ff */
[----:B------:R-:W-:Y:S01]  /*d480*/  IADD3 R110, P0, R142, 0x4040, RZ ;  /* 0x000040408e6e7810 */ /* 0x000fe20007f1e0ff */
[----:B------:R-:W-:Y:S01]  /*d490*/  IMAD.X R107, RZ, RZ, R143, P5 ;  /* 0x000000ffff6b7224 */ /* 0x000fe200028e068f */
[----:B------:R-:W-:-:S02]  /*d4a0*/  LOP3.LUT R54, R177, R38, RZ, 0x3c, !PT ;  /* 0x00000026b1367212 */ /* 0x000fc400078e3cff */
[----:B------:R-:W-:Y:S01]  /*d4b0*/  LOP3.LUT R94, R181, R46, RZ, 0x3c, !PT ;  /* 0x0000002eb55e7212 */ /* 0x000fe200078e3cff */
[----:B------:R-:W-:Y:S01]  /*d4c0*/  IMAD.X R111, RZ, RZ, R143, P0 ;  /* 0x000000ffff6f7224 */ /* 0x000fe200000e068f */
[----:B------:R-:W-:Y:S02]  /*d4d0*/  LOP3.LUT R177, R102, 0x380, RZ, 0xc0, !PT ;  /* 0x0000038066b17812 */ /* 0x000fe400078ec0ff */
[----:B------:R-:W-:Y:S02]  /*d4e0*/  LOP3.LUT R181, R106, 0x380, RZ, 0xc0, !PT ;  /* 0x000003806ab57812 */ /* 0x000fe400078ec0ff */
[----:B------:R-:W-:Y:S02]  /*d4f0*/  LOP3.LUT R98, R183, R88, RZ, 0x3c, !PT ;  /* 0x00000058b7627212 */ /* 0x000fe400078e3cff */
[----:B------:R-:W-:Y:S02]  /*d500*/  LOP3.LUT R183, R110, 0x380, RZ, 0xc0, !PT ;  /* 0x000003806eb77812 */ /* 0x000fe400078ec0ff */
[----:B------:R-:W-:-:S02]  /*d510*/  IADD3 R114, P1, R142, 0x4060, RZ ;  /* 0x000040608e727810 */ /* 0x000fc40007f3e0ff */
[C---:B------:R-:W-:Y:S02]  /*d520*/  IADD3 R118, P2, R142.reuse, 0x8000, RZ ;  /* 0x000080008e767810 */ /* 0x040fe40007f5e0ff */
[----:B------:R-:W-:Y:S01]  /*d530*/  SHF.R.U64 R177, R177, 0x3, RZ ;  /* 0x00000003b1b17819 */ /* 0x000fe200000012ff */
[--C-:B------:R-:W-:Y:S01]  /*d540*/  IMAD.X R115, RZ, RZ, R143.reuse, P1 ;  /* 0x000000ffff737224 */ /* 0x100fe200008e068f */
[----:B------:R-:W-:Y:S01]  /*d550*/  SHF.R.U64 R181, R181, 0x3, RZ ;  /* 0x00000003b5b57819 */ /* 0x000fe200000012ff */
[----:B------:R-:W-:Y:S01]  /*d560*/  IMAD.X R119, RZ, RZ, R143, P2 ;  /* 0x000000ffff777224 */ /* 0x000fe200010e068f */
[C---:B------:R-:W-:Y:S02]  /*d570*/  LOP3.LUT R47, R142.reuse, 0x380, RZ, 0xc0, !PT ;  /* 0x000003808e2f7812 */ /* 0x040fe400078ec0ff */
[----:B------:R-:W-:Y:S02]  /*d580*/  IADD3 R122, P3, R142, 0x8020, RZ ;  /* 0x000080208e7a7810 */ /* 0x000fe40007f7e0ff */
[----:B------:R-:W-:-:S02]  /*d590*/  IADD3.X R103, RZ, R143, RZ, P4, !PT ;  /* 0x0000008fff677210 */ /* 0x000fc400027fe4ff */
[----:B------:R-:W-:Y:S01]  /*d5a0*/  SHF.R.U64 R183, R183, 0x3, RZ ;  /* 0x00000003b7b77819 */ /* 0x000fe200000012ff */
[--C-:B------:R-:W-:Y:S01]  /*d5b0*/  IMAD.X R123, RZ, RZ, R143.reuse, P3 ;  /* 0x000000ffff7b7224 */ /* 0x100fe200018e068f */
[----:B------:R-:W-:Y:S02]  /*d5c0*/  IADD3 R126, P4, R142, 0x8040, RZ ;  /* 0x000080408e7e7810 */ /* 0x000fe40007f9e0ff */
[----:B------:R-:W-:Y:S02]  /*d5d0*/  LOP3.LUT R185, R114, 0x380, RZ, 0xc0, !PT ;  /* 0x0000038072b97812 */ /* 0x000fe400078ec0ff */
[----:B------:R-:W-:Y:S01]  /*d5e0*/  LOP3.LUT R102, R177, R102, RZ, 0x3c, !PT ;  /* 0x00000066b1667212 */ /* 0x000fe200078e3cff */
[----:B------:R-:W-:Y:S01]  /*d5f0*/  IMAD.X R127, RZ, RZ, R143, P4 ;  /* 0x000000ffff7f7224 */ /* 0x000fe200020e068f */
[----:B------:R-:W-:Y:S02]  /*d600*/  LOP3.LUT R106, R181, R106, RZ, 0x3c, !PT ;  /* 0x0000006ab56a7212 */ /* 0x000fe400078e3cff */
[----:B------:R-:W-:-:S02]  /*d610*/  LOP3.LUT R177, R118, 0x380, RZ, 0xc0, !PT ;  /* 0x0000038076b17812 */ /* 0x000fc400078ec0ff */
[----:B------:R-:W-:Y:S02]  /*d620*/  IADD3 R151, P2, R142, 0xc040, RZ ;  /* 0x0000c0408e977810 */ /* 0x000fe40007f5e0ff */
[----:B------:R-:W-:Y:S02]  /*d630*/  SHF.R.U64 R47, R47, 0x3, RZ ;  /* 0x000000032f2f7819 */ /* 0x000fe400000012ff */
[----:B------:R-:W-:Y:S01]  /*d640*/  LOP3.LUT R181, R122, 0x380, RZ, 0xc0, !PT ;  /* 0x000003807ab57812 */ /* 0x000fe200078ec0ff */
[----:B------:R-:W-:Y:S01]  /*d650*/  IMAD.X R39, RZ, RZ, R143, P2 ;  /* 0x000000ffff277224 */ /* 0x000fe200010e068f */
[----:B------:R-:W-:Y:S02]  /*d660*/  LOP3.LUT R110, R183, R110, RZ, 0x3c, !PT ;  /* 0x0000006eb76e7212 */ /* 0x000fe400078e3cff */
[----:B------:R-:W-:Y:S02]  /*d670*/  SHF.R.U64 R185, R185, 0x3, RZ ;  /* 0x00000003b9b97819 */ /* 0x000fe400000012ff */
[----:B------:R-:W-:-:S02]  /*d680*/  LOP3.LUT R183, R126, 0x380, RZ, 0xc0, !PT ;  /* 0x000003807eb77812 */ /* 0x000fc400078ec0ff */
[C---:B------:R-:W-:Y:S02]  /*d690*/  IADD3 R130, P5, R142.reuse, 0x8060, RZ ;  /* 0x000080608e827810 */ /* 0x040fe40007fbe0ff */
[C---:B------:R-:W-:Y:S02]  /*d6a0*/  IADD3 R134, P0, R142.reuse, 0xc000, RZ ;  /* 0x0000c0008e867810 */ /* 0x040fe40007f1e0ff */
[C---:B------:R-:W-:Y:S01]  /*d6b0*/  IADD3 R138, P1, R142.reuse, 0xc020, RZ ;  /* 0x0000c0208e8a7810 */ /* 0x040fe20007f3e0ff */
[--C-:B------:R-:W-:Y:S01]  /*d6c0*/  IMAD.X R131, RZ, RZ, R143.reuse, P5 ;  /* 0x000000ffff837224 */ /* 0x100fe200028e068f */
[----:B------:R-:W-:Y:S01]  /*d6d0*/  IADD3 R176, P3, R142, 0xc060, RZ ;  /* 0x0000c0608eb07810 */ /* 0x000fe20007f7e0ff */
[--C-:B------:R-:W-:Y:S01]  /*d6e0*/  IMAD.X R135, RZ, RZ, R143.reuse, P0 ;  /* 0x000000ffff877224 */ /* 0x100fe200000e068f */
[----:B------:R-:W-:Y:S02]  /*d6f0*/  SHF.R.U64 R177, R177, 0x3, RZ ;  /* 0x00000003b1b17819 */ /* 0x000fe400000012ff */
[----:B------:R-:W-:Y:S01]  /*d700*/  LOP3.LUT R142, R47, R142, RZ, 0x3c, !PT ;  /* 0x0000008e2f8e7212 */ /* 0x000fe200078e3cff */
[----:B------:R-:W-:Y:S01]  /*d710*/  IMAD.X R47, RZ, RZ, R143, P3 ;  /* 0x000000ffff2f7224 */ /* 0x000fe200018e068f */
[----:B------:R-:W-:-:S02]  /*d720*/  SHF.R.U64 R181, R181, 0x3, RZ ;  /* 0x00000003b5b57819 */ /* 0x000fc400000012ff */
[----:B------:R-:W-:Y:S02]  /*d730*/  LOP3.LUT R38, R151, 0x380, RZ, 0xc0, !PT ;  /* 0x0000038097267812 */ /* 0x000fe400078ec0ff */
[----:B------:R-:W-:Y:S02]  /*d740*/  LOP3.LUT R114, R185, R114, RZ, 0x3c, !PT ;  /* 0x00000072b9727212 */ /* 0x000fe400078e3cff */
[----:B------:R-:W-:Y:S02]  /*d750*/  SHF.R.U64 R183, R183, 0x3, RZ ;  /* 0x00000003b7b77819 */ /* 0x000fe400000012ff */
[----:B------:R-:W-:Y:S02]  /*d760*/  LOP3.LUT R185, R130, 0x380, RZ, 0xc0, !PT ;  /* 0x0000038082b97812 */ /* 0x000fe400078ec0ff */
[----:B------:R-:W-:Y:S02]  /*d770*/  LOP3.LUT R118, R177, R118, RZ, 0x3c, !PT ;  /* 0x00000076b1767212 */ /* 0x000fe400078e3cff */
[----:B------:R-:W-:-:S02]  /*d780*/  LOP3.LUT R122, R181, R122, RZ, 0x3c, !PT ;  /* 0x0000007ab57a7212 */ /* 0x000fc400078e3cff */
[----:B------:R-:W-:Y:S02]  /*d790*/  LOP3.LUT R177, R134, 0x380, RZ, 0xc0, !PT ;  /* 0x0000038086b17812 */ /* 0x000fe400078ec0ff */
[----:B------:R-:W-:Y:S02]  /*d7a0*/  SHF.R.U64 R38, R38, 0x3, RZ ;  /* 0x0000000326267819 */ /* 0x000fe400000012ff */
[----:B------:R-:W-:Y:S02]  /*d7b0*/  MOV R142, R142 ;  /* 0x0000008e008e7202 */ /* 0x000fe40000000f00 */
[----:B------:R-:W-:Y:S02]  /*d7c0*/  LOP3.LUT R181, R138, 0x380, RZ, 0xc0, !PT ;  /* 0x000003808ab57812 */ /* 0x000fe400078ec0ff */
[----:B------:R-:W-:Y:S01]  /*d7d0*/  MOV R55, R54 ;  /* 0x0000003600377202 */ /* 0x000fe20000000f00 */
[----:B------:R1:W-:Y:S01]  /*d7e0*/  STSM.16.M88.4 [R142], R24 ;  /* 0x000000188e007844 */ /* 0x0003e20000000200 */
[----:B------:R-:W-:-:S02]  /*d7f0*/  LOP3.LUT R126, R183, R126, RZ, 0x3c, !PT ;  /* 0x0000007eb77e7212 */ /* 0x000fc400078e3cff */
[----:B------:R-:W-:Y:S01]  /*d800*/  MOV R94, R94 ;  /* 0x0000005e005e7202 */ /* 0x000fe20000000f00 */
[----:B------:R2:W-:Y:S01]  /*d810*/  STSM.16.M88.4 [R55], R32 ;  /* 0x0000002037007844 */ /* 0x0005e20000000200 */
[----:B------:R-:W-:Y:S02]  /*d820*/  SHF.R.U64 R185, R185, 0x3, RZ ;  /* 0x00000003b9b97819 */ /* 0x000fe400000012ff */
[----:B------:R-:W-:Y:S01]  /*d830*/  LOP3.LUT R183, R176, 0x380, RZ, 0xc0, !PT ;  /* 0x00000380b0b77812 */ /* 0x000fe200078ec0ff */
[----:B------:R-:W-:Y:S01]  /*d840*/  STSM.16.M88.4 [R94], R40 ;  /* 0x000000285e007844 */ /* 0x000fe20000000200 */
[----:B------:R-:W-:Y:S02]  /*d850*/  MOV R98, R98 ;  /* 0x0000006200627202 */ /* 0x000fe40000000f00 */
[----:B------:R-:W-:Y:S02]  /*d860*/  SHF.R.U64 R177, R177, 0x3, RZ ;  /* 0x00000003b1b17819 */ /* 0x000fe400000012ff */
[----:B------:R-:W-:Y:S01]  /*d870*/  LOP3.LUT R38, R38, R151, RZ, 0x3c, !PT ;  /* 0x0000009726267212 */ /* 0x000fe200078e3cff */
[----:B------:R-:W-:Y:S01]  /*d880*/  STSM.16.M88.4 [R98], R48 ;  /* 0x0000003062007844 */ /* 0x000fe20000000200 */
[----:B------:R-:W-:-:S02]  /*d890*/  MOV R102, R102 ;  /* 0x0000006600667202 */ /* 0x000fc40000000f00 */
[----:B------:R-:W-:Y:S02]  /*d8a0*/  SHF.R.U64 R181, R181, 0x3, RZ ;  /* 0x00000003b5b57819 */ /* 0x000fe400000012ff */
[----:B------:R-:W-:Y:S01]  /*d8b0*/  MOV R106, R106 ;  /* 0x0000006a006a7202 */ /* 0x000fe20000000f00 */
[----:B------:R4:W-:Y:S01]  /*d8c0*/  STSM.16.M88.4 [R102], R8 ;  /* 0x0000000866007844 */ /* 0x0009e20000000200 */
[----:B------:R-:W-:Y:S02]  /*d8d0*/  MOV R110, R110 ;  /* 0x0000006e006e7202 */ /* 0x000fe40000000f00 */
[----:B-1----:R-:W-:Y:S01]  /*d8e0*/  F2FP.F16.F32.PACK_AB R24, R73, R162 ;  /* 0x000000a24918723e */ /* 0x002fe200000000ff */
[----:B------:R1:W-:Y:S01]  /*d8f0*/  STSM.16.M88.4 [R106], R12 ;  /* 0x0000000c6a007844 */ /* 0x0003e20000000200 */
[----:B------:R-:W-:Y:S02]  /*d900*/  F2FP.F16.F32.PACK_AB R25, R75, R74 ;  /* 0x0000004a4b19723e */ /* 0x000fe400000000ff */
[----:B------:R-:W-:-:S02]  /*d910*/  F2FP.F16.F32.PACK_AB R26, R77, R163 ;  /* 0x000000a34d1a723e */ /* 0x000fc400000000ff */
[----:B------:R-:W-:Y:S02]  /*d920*/  F2FP.F16.F32.PACK_AB R27, R79, R78 ;  /* 0x0000004e4f1b723e */ /* 0x000fe400000000ff */
[----:B------:R-:W-:Y:S02]  /*d930*/  LOP3.LUT R130, R185, R130, RZ, 0x3c, !PT ;  /* 0x00000082b9827212 */ /* 0x000fe400078e3cff */
[----:B------:R-:W-:Y:S01]  /*d940*/  SHF.R.U64 R183, R183, 0x3, RZ ;  /* 0x00000003b7b77819 */ /* 0x000fe200000012ff */
[----:B------:R0:W-:Y:S01]  /*d950*/  STSM.16.M88.4 [R110], R24 ;  /* 0x000000186e007844 */ /* 0x0001e20000000200 */
[----:B------:R-:W-:Y:S02]  /*d960*/  MOV R114, R114 ;  /* 0x0000007200727202 */ /* 0x000fe40000000f00 */
[----:B------:R-:W-:Y:S02]  /*d970*/  LOP3.LUT R134, R177, R134, RZ, 0x3c, !PT ;  /* 0x00000086b1867212 */ /* 0x000fe400078e3cff */
[----:B------:R-:W-:Y:S01]  /*d980*/  MOV R118, R118 ;  /* 0x0000007600767202 */ /* 0x000fe20000000f00 */
[----:B------:R3:W-:Y:S01]  /*d990*/  STSM.16.M88.4 [R114], R28 ;  /* 0x0000001c72007844 */ /* 0x0007e20000000200 */
[----:B------:R-:W-:-:S02]  /*d9a0*/  MOV R44, R38 ;  /* 0x00000026002c7202 */ /* 0x000fc40000000f00 */
[----:B--2---:R-:W-:Y:S02]  /*d9b0*/  F2FP.F16.F32.PACK_AB R32, R3, R166 ;  /* 0x000000a60320723e */ /* 0x004fe400000000ff */
[----:B------:R-:W-:Y:S02]  /*d9c0*/  F2FP.F16.F32.PACK_AB R33, R58, R6 ;  /* 0x000000063a21723e */ /* 0x000fe400000000ff */
[----:B------:R-:W-:Y:S02]  /*d9d0*/  F2FP.F16.F32.PACK_AB R34, R93, R167 ;  /* 0x000000a75d22723e */ /* 0x000fe400000000ff */
[----:B------:R-:W-:Y:S02]  /*d9e0*/  F2FP.F16.F32.PACK_AB R35, R64, R62 ;  /* 0x0000003e4023723e */ /* 0x000fe400000000ff */
[----:B------:R-:W-:Y:S02]  /*d9f0*/  IADD3.X R139, RZ, R143, RZ, P1, !PT ;  /* 0x0000008fff8b7210 */ /* 0x000fe40000ffe4ff */
[----:B------:R-:W-:Y:S01]  /*da00*/  LOP3.LUT R138, R181, R138, RZ, 0x3c, !PT ;  /* 0x0000008ab58a7212 */ /* 0x000fe200078e3cff */
[----:B------:R-:W-:Y:S01]  /*da10*/  STSM.16.M88.4 [R118], R32 ;  /* 0x0000002076007844 */ /* 0x000fe20000000200 */
[----:B------:R-:W-:-:S02]  /*da20*/  MOV R122, R122 ;  /* 0x0000007a007a7202 */ /* 0x000fc40000000f00 */
[----:B------:R-:W-:Y:S02]  /*da30*/  F2FP.F16.F32.PACK_AB R38, R101, R169 ;  /* 0x000000a96526723e */ /* 0x000fe400000000ff */
[----:B------:R-:W-:Y:S02]  /*da40*/  F2FP.F16.F32.PACK_AB R39, R72, R70 ;  /* 0x000000464827723e */ /* 0x000fe400000000ff */
[----:B------:R-:W-:Y:S02]  /*da50*/  MOV R126, R126 ;  /* 0x0000007e007e7202 */ /* 0x000fe40000000f00 */
[----:B----4-:R-:W-:Y:S01]  /*da60*/  F2FP.F16.F32.PACK_AB R8, R105, R170 ;  /* 0x000000aa6908723e */ /* 0x010fe200000000ff */
[----:B------:R-:W-:Y:S01]  /*da70*/  STSM.16.M88.4 [R122], R36 ;  /* 0x000000247a007844 */ /* 0x000fe20000000200 */
[----:B------:R-:W-:Y:S01]  /*da80*/  F2FP.F16.F32.PACK_AB R9, R80, R76 ;  /* 0x0000004c5009723e */ /* 0x000fe200000000ff */
[----:B------:R-:W-:Y:S01]  /*da90*/  IMAD.MOV.U32 R76, RZ, RZ, RZ ;  /* 0x000000ffff4c7224 */ /* 0x000fe200078e00ff */
[----:B------:R-:W-:-:S02]  /*daa0*/  F2FP.F16.F32.PACK_AB R10, R109, R171 ;  /* 0x000000ab6d0a723e */ /* 0x000fc400000000ff */
[----:B------:R-:W-:Y:S02]  /*dab0*/  F2FP.F16.F32.PACK_AB R11, R87, R84 ;  /* 0x00000054570b723e */ /* 0x000fe400000000ff */
[----:B------:R-:W-:Y:S02]  /*dac0*/  LOP3.LUT R46, R183, R176, RZ, 0x3c, !PT ;  /* 0x000000b0b72e7212 */ /* 0x000fe400078e3cff */
[----:B------:R-:W-:Y:S01]  /*dad0*/  MOV R130, R130 ;  /* 0x0000008200827202 */ /* 0x000fe20000000f00 */
[----:B------:R2:W-:Y:S01]  /*dae0*/  STSM.16.M88.4 [R126], R8 ;  /* 0x000000087e007844 */ /* 0x0005e20000000200 */
[----:B-1----:R-:W-:Y:S02]  /*daf0*/  F2FP.F16.F32.PACK_AB R12, R113, R172 ;  /* 0x000000ac710c723e */ /* 0x002fe400000000ff */
[----:B------:R-:W-:Y:S02]  /*db00*/  F2FP.F16.F32.PACK_AB R13, R96, R92 ;  /* 0x0000005c600d723e */ /* 0x000fe400000000ff */
[----:B------:R-:W-:-:S02]  /*db10*/  F2FP.F16.F32.PACK_AB R14, R117, R173 ;  /* 0x000000ad750e723e */ /* 0x000fc400000000ff */
[----:B------:R-:W-:Y:S02]  /*db20*/  F2FP.F16.F32.PACK_AB R15, R104, R100 ;  /* 0x00000064680f723e */ /* 0x000fe400000000ff */
[----:B------:R-:W-:Y:S02]  /*db30*/  MOV R134, R134 ;  /* 0x0000008600867202 */ /* 0x000fe40000000f00 */
[----:B0-----:R-:W-:Y:S01]  /*db40*/  F2FP.F16.F32.PACK_AB R24, R121, R174 ;  /* 0x000000ae7918723e */ /* 0x001fe200000000ff */
[----:B------:R-:W-:Y:S01]  /*db50*/  STSM.16.M88.4 [R130], R12 ;  /* 0x0000000c82007844 */ /* 0x000fe20000000200 */
[----:B------:R-:W-:Y:S02]  /*db60*/  F2FP.F16.F32.PACK_AB R25, R112, R108 ;  /* 0x0000006c7019723e */ /* 0x000fe400000000ff */
[----:B------:R-:W-:Y:S02]  /*db70*/  F2FP.F16.F32.PACK_AB R26, R125, R175 ;  /* 0x000000af7d1a723e */ /* 0x000fe400000000ff */
[----:B------:R-:W-:-:S02]  /*db80*/  F2FP.F16.F32.PACK_AB R27, R120, R116 ;  /* 0x00000074781b723e */ /* 0x000fc400000000ff */
[----:B------:R-:W-:Y:S02]  /*db90*/  ISETP.NE.U32.AND P0, PT, RZ, UR4, PT ;  /* 0x00000004ff007c0c */ /* 0x000fe4000bf05070 */
[----:B------:R-:W-:Y:S01]  /*dba0*/  IADD3 R6, P1, R214, UR4, RZ ;  /* 0x00000004d6067c10 */ /* 0x000fe2000ff3e0ff */
[----:B------:R0:W-:Y:S01]  /*dbb0*/  STSM.16.M88.4 [R134], R24 ;  /* 0x0000001886007844 */ /* 0x0001e20000000200 */
[----:B------:R-:W-:Y:S02]  /*dbc0*/  MOV R54, R138 ;  /* 0x0000008a00367202 */ /* 0x000fe40000000f00 */
[----:B---3--:R-:W-:Y:S02]  /*dbd0*/  F2FP.F16.F32.PACK_AB R28, R129, R179 ;  /* 0x000000b3811c723e */ /* 0x008fe400000000ff */
[----:B------:R-:W-:Y:S02]  /*dbe0*/  F2FP.F16.F32.PACK_AB R29, R128, R124 ;  /* 0x0000007c801d723e */ /* 0x000fe400000000ff */
[----:B------:R-:W-:-:S02]  /*dbf0*/  F2FP.F16.F32.PACK_AB R30, R133, R132 ;  /* 0x00000084851e723e */ /* 0x000fc400000000ff */
[----:B------:R-:W-:Y:S02]  /*dc00*/  F2FP.F16.F32.PACK_AB R31, R153, R152 ;  /* 0x00000098991f723e */ /* 0x000fe400000000ff */
[----:B------:R-:W-:Y:S02]  /*dc10*/  F2FP.F16.F32.PACK_AB R138, R141, R140 ;  /* 0x0000008c8d8a723e */ /* 0x000fe400000000ff */
[----:B------:R-:W-:Y:S01]  /*dc20*/  F2FP.F16.F32.PACK_AB R139, R157, R156 ;  /* 0x0000009c9d8b723e */ /* 0x000fe200000000ff */
[----:B------:R1:W-:Y:S01]  /*dc30*/  STSM.16.M88.4 [R54], R28 ;  /* 0x0000001c36007844 */ /* 0x0003e20000000200 */
[----:B------:R-:W-:Y:S02]  /*dc40*/  MOV R46, R46 ;  /* 0x0000002e002e7202 */ /* 0x000fe40000000f00 */
[----:B------:R-:W-:Y:S01]  /*dc50*/  ISETP.NE.AND.EX P0, PT, RZ, UR5, PT, P0 ;  /* 0x00000005ff007c0c */ /* 0x000fe2000bf05300 */
[----:B------:R1:W-:Y:S01]  /*dc60*/  STSM.16.M88.4 [R44], R136 ;  /* 0x000000882c007844 */ /* 0x0003e20000000200 */
[----:B------:R-:W-:Y:S01]  /*dc70*/  IADD3.X R7, R215, UR5, RZ, P1, !PT ;  /* 0x00000005d7077c10 */ /* 0x000fe20008ffe4ff */
[----:B------:R-:W-:-:S02]  /*dc80*/  ULDC.64 UR4, c[0x0][0xc08] ;  /* 0x0003020000047ab9 */ /* 0x000fc40000000a00 */
[----:B------:R-:W-:Y:S01]  /*dc90*/  ISETP.NE.U32.AND P2, PT, RZ, UR4, PT ;  /* 0x00000004ff007c0c */ /* 0x000fe2000bf45070 */
[----:B------:R1:W-:Y:S01]  /*dca0*/  STSM.16.M88.4 [R46], R144 ;  /* 0x000000902e007844 */ /* 0x0003e20000000200 */
[----:B------:R-:W-:Y:S02]  /*dcb0*/  BAR.SYNC.DEFER_BLOCKING 0x1, 0x100 ;  /* 0x0044000000007b1d */ /* 0x000fe40000010000 */
[----:B------:R-:W-:-:S13]  /*dcc0*/  ISETP.NE.AND.EX P2, PT, RZ, UR5, PT, P2 ;  /* 0x00000005ff007c0c */ /* 0x000fda000bf45320 */
[----:B------:R-:W-:Y:S01]  /*dcd0*/  @P2 IADD3 R214, P3, R214, UR4, RZ ;  /* 0x00000004d6d62c10 */ /* 0x000fe2000ff7e0ff */
[----:B------:R-:W-:Y:S02]  /*dce0*/  ULDC UR4, c[0x0][0xa88] ;  /* 0x0002a20000047ab9 */ /* 0x000fe40000000800 */
[----:B--2---:R-:W-:Y:S01]  /*dcf0*/  IMAD.U32 R11, RZ, RZ, UR4 ;  /* 0x00000004ff0b7e24 */ /* 0x004fe2000f8e00ff */
[----:B------:R-:W-:Y:S01]  /*dd00*/  @P2 IADD3.X R215, R215, UR5, RZ, P3, !PT ;  /* 0x00000005d7d72c10 */ /* 0x000fe20009ffe4ff */
[----:B------:R1:W5:Y:S01]  /*dd10*/  @P0 LDG.E R76, desc[UR40][R6.64] ;  /* 0x00000028064c0981 */ /* 0x000362000c1e1900 */
[----:B------:R-:W-:Y:S01]  /*dd20*/  ISETP.NE.AND P1, PT, R0, 0x1, PT ;  /* 0x000000010000780c */ /* 0x000fe20003f25270 */
[----:B0-----:R-:W-:Y:S02]  /*dd30*/  IMAD R27, R219, 0x80, R237 ;  /* 0x00000080db1b7824 */ /* 0x001fe400078e02ed */
[----:B------:R1:W5:Y:S10]  /*dd40*/  @P2 LDG.E R11, desc[UR40][R214.64] ;  /* 0x00000028d60b2981 */ /* 0x000374000c1e1900 */
[----:B------:R-:W0:Y:S08]  /*dd50*/  @P1 LDC R8, c[0x0][0xbec] ;  /* 0x0002fb00ff081b82 */ /* 0x000e300000000800 */
[----:B------:R-:W2:Y:S01]  /*dd60*/  @P1 LDC R13, c[0x0][0xbf0] ;  /* 0x0002fc00ff0d1b82 */ /* 0x000ea20000000800 */
[----:B-1----:R-:W-:Y:S05]  /*dd70*/  @P2 BRA `(.L_x_731) ;  /* 0x0000000000102947 */ /* 0x002fea0003800000 */
[----:B------:R-:W-:Y:S05]  /*dd80*/  @!P0 BRA `(.L_x_731) ;  /* 0x00000000000c8947 */ /* 0x000fea0003800000 */
[----:B------:R-:W3:Y:S04]  /*dd90*/  LDG.E R10, desc[UR40][R6.64] ;  /* 0x00000028060a7981 */ /* 0x000ee8000c1e1900 */
[----:B-----5:R-:W3:Y:S02]  /*dda0*/  LDG.E R11, desc[UR40][R6.64+0x4] ;  /* 0x00000428060b7981 */ /* 0x020ee4000c1e1900 */
[----:B---3--:R-:W-:-:S07]  /*ddb0*/  IMAD.IADD R11, R11, 0x1, -R10 ;  /* 0x000000010b0b7824 */ /* 0x008fce00078e0a0a */
.L_x_731:
[----:B------:R-:W-:Y:S01]  /*ddc0*/  SHF.R.S32.HI R3, RZ, 0x1f, R213 ;  /* 0x0000001fff037819 */ /* 0x000fe200000114d5 */
[----:B0-----:R-:W-:Y:S01]  /*ddd0*/  @P1 IMAD.HI.U32 R6, R27, R8, RZ ;  /* 0x000000081b061227 */ /* 0x001fe200078e00ff */
[----:B------:R-:W-:Y:S01]  /*dde0*/  ULDC.64 UR4, c[0x0][0xb90] ;  /* 0x0002e40000047ab9 */ /* 0x000fe20000000a00 */
[----:B-----5:R-:W-:Y:S01]  /*ddf0*/  SHF.R.S32.HI R77, RZ, 0x1f, R76 ;  /* 0x0000001fff4d7819 */ /* 0x020fe2000001144c */
[----:B------:R-:W0:Y:S01]  /*de00*/  @P1 LDC R82, c[0x0][0xbec] ;  /* 0x0002fb00ff521b82 */ /* 0x000e220000000800 */
[----:B------:R-:W-:Y:S01]  /*de10*/  IMAD R8, R3, UR4, RZ ;  /* 0x0000000403087c24 */ /* 0x000fe2000f8e02ff */
[----:B------:R-:W-:Y:S01]  /*de20*/  SEL R229, R229, RZ, !P0 ;  /* 0x000000ffe5e57207 */ /* 0x000fe20004000000 */
[----:B------:R-:W-:Y:S01]  /*de30*/  IMAD.MOV.U32 R9, RZ, RZ, R27 ;  /* 0x000000ffff097224 */ /* 0x000fe200078e001b */
[----:B--2---:R-:W-:Y:S01]  /*de40*/  @P1 SHF.R.U32.HI R9, RZ, R13, R6 ;  /* 0x0000000dff091219 */ /* 0x004fe20000011606 */
[----:B------:R-:W-:Y:S01]  /*de50*/  IMAD.WIDE.U32 R6, R213, UR4, R76 ;  /* 0x00000004d5067c25 */ /* 0x000fe2000f8e004c */
[----:B------:R-:W-:-:S02]  /*de60*/  SEL R216, R216, RZ, !P0 ;  /* 0x000000ffd8d87207 */ /* 0x000fc40004000000 */
[----:B------:R-:W-:Y:S01]  /*de70*/  IADD3 R25, -R9, RZ, RZ ;  /* 0x000000ff09197210 */ /* 0x000fe20007ffe1ff */
[----:B------:R-:W-:Y:S01]  /*de80*/  IMAD R13, R213, UR5, R8 ;  /* 0x00000005d50d7c24 */ /* 0x000fe2000f8e0208 */
[----:B------:R-:W-:Y:S01]  /*de90*/  ULDC.64 UR4, c[0x0][0xb98] ;  /* 0x0002e60000047ab9 */ /* 0x000fe20000000a00 */
[----:B------:R-:W-:Y:S01]  /*dea0*/  IMAD R15, R228, 0x40, R205 ;  /* 0x00000040e40f7824 */ /* 0x000fe200078e02cd */
[----:B------:R-:W1:Y:S01]  /*deb0*/  @P1 LDC R81, c[0x0][0xbf0] ;  /* 0x0002fc00ff511b82 */ /* 0x000e620000000800 */
[----:B------:R-:W-:Y:S02]  /*dec0*/  IMAD.IADD R7, R7, 0x1, R13 ;  /* 0x0000000107077824 */ /* 0x000fe400078e020d */
[----:B------:R-:W-:Y:S02]  /*ded0*/  IMAD R13, R0, R25, R27 ;  /* 0x00000019000d7224 */ /* 0x000fe400078e021b */
[----:B------:R-:W-:Y:S02]  /*dee0*/  IMAD R25, R229, UR4, RZ ;  /* 0x00000004e5197c24 */ /* 0x000fe4000f8e02ff */
[----:B------:R-:W-:Y:S01]  /*def0*/  IMAD.WIDE.U32 R6, R216, UR4, R6 ;  /* 0x00000004d8067c25 */ /* 0x000fe2000f8e0006 */
[----:B------:R-:W-:-:S03]  /*df00*/  SHF.R.S32.HI R8, RZ, 0x1f, R13 ;  /* 0x0000001fff087819 */ /* 0x000fc6000001140d */
[----:B------:R-:W-:Y:S01]  /*df10*/  IMAD.WIDE R20, R15, 0x2, R20 ;  /* 0x000000020f147825 */ /* 0x000fe200078e0214 */
[----:B------:R-:W-:Y:S02]  /*df20*/  SHF.R.S32.HI R15, RZ, 0x1f, R9 ;  /* 0x0000001fff0f7819 */ /* 0x000fe40000011409 */
[----:B------:R-:W-:Y:S01]  /*df30*/  IADD3 R6, P0, R9, R6, RZ ;  /* 0x0000000609067210 */ /* 0x000fe20007f1e0ff */
[----:B------:R-:W-:Y:S01]  /*df40*/  IMAD R25, R216, UR5, R25 ;  /* 0x00000005d8197c24 */ /* 0x000fe2000f8e0219 */
[----:B------:R-:W-:Y:S01]  /*df50*/  ULDC.64 UR4, c[0x0][0xb88] ;  /* 0x0002e20000047ab9 */ /* 0x000fe20000000a00 */
[----:B------:R-:W-:Y:S01]  /*df60*/  IADD3 R9, P2, R20, 0x1000, RZ ;  /* 0x0000100014097810 */ /* 0x000fe20007f5e0ff */
[----:B------:R-:W-:Y:S01]  /*df70*/  IMAD R10, R8, UR4, RZ ;  /* 0x00000004080a7c24 */ /* 0x000fe2000f8e02ff */
[----:B------:R-:W-:Y:S01]  /*df80*/  IADD3 R33, P4, R20, 0x5000, RZ ;  /* 0x0000500014217810 */ /* 0x000fe20007f9e0ff */
[----:B------:R-:W-:Y:S01]  /*df90*/  IMAD R78, R11, R0, RZ ;  /* 0x000000000b4e7224 */ /* 0x000fe200078e02ff */
[----:B------:R-:W-:Y:S01]  /*dfa0*/  IADD3.X R7, R15, R7, R25, P0, !PT ;  /* 0x000000070f077210 */ /* 0x000fe200007fe419 */
[----:B------:R-:W-:Y:S01]  /*dfb0*/  IMAD R15, R13, UR5, R10 ;  /* 0x000000050d0f7c24 */ /* 0x000fe2000f8e020a */
[----:B------:R-:W-:-:S02]  /*dfc0*/  LOP3.LUT R8, R9, 0x380, RZ, 0xc0, !PT ;  /* 0x0000038009087812 */ /* 0x000fc400078ec0ff */
[C---:B------:R-:W-:Y:S01]  /*dfd0*/  IADD3 R25, P5, R20.reuse, 0x3000, RZ ;  /* 0x0000300014197810 */ /* 0x040fe20007fbe0ff */
[----:B------:R-:W-:Y:S01]  /*dfe0*/  IMAD.WIDE.U32 R6, R13, UR4, R6 ;  /* 0x000000040d067c25 */ /* 0x000fe2000f8e0006 */
[----:B------:R-:W-:Y:S01]  /*dff0*/  ULDC.64 UR4, c[0x0][0xb50] ;  /* 0x0002d40000047ab9 */ /* 0x000fe20000000a00 */
[----:B------:R-:W-:Y:S02]  /*e000*/  IADD3 R13, P3, R20, 0x2000, RZ ;  /* 0x00002000140d7810 */ /* 0x000fe40007f7e0ff */
[----:B------:R-:W-:Y:S01]  /*e010*/  IMAD.IADD R7, R7, 0x1, R15 ;  /* 0x0000000107077824 */ /* 0x000fe200078e020f */
[----:B------:R-:W-:Y:S02]  /*e020*/  LEA R10, P0, R6, UR4, 0x2 ;  /* 0x00000004060a7c11 */ /* 0x000fe4000f8010ff */
[----:B------:R-:W-:Y:S02]  /*e030*/  SHF.R.U64 R8, R8, 0x3, RZ ;  /* 0x0000000308087819 */ /* 0x000fe400000012ff */
[----:B------:R-:W-:Y:S01]  /*e040*/  LEA.HI.X R6, R6, UR5, R7, 0x2, P0 ;  /* 0x0000000506067c11 */ /* 0x000fe200080f1407 */
[----:B------:R-:W-:Y:S01]  /*e050*/  SHFL.IDX PT, R50, R10, RZ, 0x1c1f ;  /* 0x001c1fff0a327589 */ /* 0x000fe200000e0000 */
[----:B------:R-:W-:Y:S01]  /*e060*/  IADD3 R29, P0, R20, 0x4000, RZ ;  /* 0x00004000141d7810 */ /* 0x000fe20007f1e0ff */
[----:B------:R-:W-:Y:S01]  /*e070*/  IMAD R7, R219, 0x80, R235 ;  /* 0x00000080db077824 */ /* 0x000fe200078e02eb */
[----:B------:R-:W-:Y:S01]  /*e080*/  LOP3.LUT R12, R13, 0x380, RZ, 0xc0, !PT ;  /* 0x000003800d0c7812 */ /* 0x000fe200078ec0ff */
[----:B------:R-:W2:Y:S01]  /*e090*/  SHFL.IDX PT, R51, R6, RZ, 0x1c1f ;  /* 0x001c1fff06337589 */ /* 0x000ea200000e0000 */
[----:B------:R-:W-:Y:S01]  /*e0a0*/  LOP3.LUT R8, R8, R9, RZ, 0x3c, !PT ;  /* 0x0000000908087212 */ /* 0x000fe200078e3cff */
[----:B------:R-:W-:Y:S01]  /*e0b0*/  IMAD.X R9, RZ, RZ, R21, P2 ;  /* 0x000000ffff097224 */ /* 0x000fe200010e0615 */
[----:B------:R-:W-:Y:S01]  /*e0c0*/  LOP3.LUT R28, R29, 0x380, RZ, 0xc0, !PT ;  /* 0x000003801d1c7812 */ /* 0x000fe200078ec0ff */
[----:B------:R-:W-:Y:S01]  /*e0d0*/  SHFL.IDX PT, R54, R10, 0x1, 0x1c1f ;  /* 0x003c1f000a367f89 */ /* 0x000fe200000e0000 */
[----:B------:R-:W-:Y:S01]  /*e0e0*/  SHF.R.U64 R12, R12, 0x3, RZ ;  /* 0x000000030c0c7819 */ /* 0x000fe200000012ff */
[----:B------:R-:W-:Y:S01]  /*e0f0*/  ULDC.64 UR4, c[0x0][0xaa0] ;  /* 0x0002a80000047ab9 */ /* 0x000fe20000000a00 */
[----:B------:R-:W-:Y:S01]  /*e100*/  IADD3 R37, P2, R20, 0x6000, RZ ;  /* 0x0000600014257810 */ /* 0x000fe20007f5e0ff */
[----:B------:R3:W4:Y:S01]  /*e110*/  SHFL.IDX PT, R55, R6, 0x1, 0x1c1f ;  /* 0x003c1f0006377f89 */ /* 0x00072200000e0000 */
[----:B------:R-:W-:-:S02]  /*e120*/  SHF.R.U64 R28, R28, 0x3, RZ ;  /* 0x000000031c1c7819 */ /* 0x000fc400000012ff */
[----:B------:R-:W-:Y:S01]  /*e130*/  LOP3.LUT R12, R12, R13, RZ, 0x3c, !PT ;  /* 0x0000000d0c0c7212 */ /* 0x000fe200078e3cff */
[--C-:B------:R-:W-:Y:S01]  /*e140*/  IMAD.X R13, RZ, RZ, R21.reuse, P3 ;  /* 0x000000ffff0d7224 */ /* 0x100fe200018e0615 */
[----:B------:R-:W-:Y:S02]  /*e150*/  LOP3.LUT R36, R37, 0x380, RZ, 0xc0, !PT ;  /* 0x0000038025247812 */ /* 0x000fe400078ec0ff */
[----:B------:R-:W-:Y:S02]  /*e160*/  IADD3 R41, P3, R20, 0x7000, RZ ;  /* 0x0000700014297810 */ /* 0x000fe40007f7e0ff */
[----:B------:R-:W-:Y:S01]  /*e170*/  LOP3.LUT R28, R28, R29, RZ, 0x3c, !PT ;  /* 0x0000001d1c1c7212 */ /* 0x000fe200078e3cff */
[----:B------:R-:W-:Y:S01]  /*e180*/  IMAD.X R29, RZ, RZ, R21, P0 ;  /* 0x000000ffff1d7224 */ /* 0x000fe200000e0615 */
[----:B------:R-:W-:Y:S02]  /*e190*/  SHF.R.U64 R36, R36, 0x3, RZ ;  /* 0x0000000324247819 */ /* 0x000fe400000012ff */
[----:B------:R-:W-:-:S02]  /*e1a0*/  IADD3 R49, P0, R20, 0x9000, RZ ;  /* 0x0000900014317810 */ /* 0x000fc40007f1e0ff */
[----:B------:R-:W-:Y:S02]  /*e1b0*/  LOP3.LUT R40, R41, 0x380, RZ, 0xc0, !PT ;  /* 0x0000038029287812 */ /* 0x000fe400078ec0ff */
[----:B------:R-:W-:Y:S02]  /*e1c0*/  LOP3.LUT R24, R25, 0x380, RZ, 0xc0, !PT ;  /* 0x0000038019187812 */ /* 0x000fe400078ec0ff */
[----:B------:R-:W-:Y:S02]  /*e1d0*/  LOP3.LUT R32, R33, 0x380, RZ, 0xc0, !PT ;  /* 0x0000038021207812 */ /* 0x000fe400078ec0ff */
[----:B------:R-:W-:Y:S01]  /*e1e0*/  LOP3.LUT R36, R36, R37, RZ, 0x3c, !PT ;  /* 0x0000002524247212 */ /* 0x000fe200078e3cff */
[----:B------:R-:W-:Y:S01]  /*e1f0*/  IMAD.X R37, RZ, RZ, R21, P2 ;  /* 0x000000ffff257224 */ /* 0x000fe200010e0615 */
[----:B------:R-:W-:Y:S02]  /*e200*/  LOP3.LUT R48, R49, 0x380, RZ, 0xc0, !PT ;  /* 0x0000038031307812 */ /* 0x000fe400078ec0ff */
[----:B------:R-:W-:-:S02]  /*e210*/  SHF.R.U64 R40, R40, 0x3, RZ ;  /* 0x0000000328287819 */ /* 0x000fc400000012ff */
[----:B------:R-:W-:Y:S02]  /*e220*/  IADD3 R57, P2, R20, 0xb000, RZ ;  /* 0x0000b00014397810 */ /* 0x000fe40007f5e0ff */
[----:B------:R-:W-:Y:S02]  /*e230*/  SHF.R.U64 R24, R24, 0x3, RZ ;  /* 0x0000000318187819 */ /* 0x000fe400000012ff */
[----:B------:R-:W-:Y:S02]  /*e240*/  SHF.R.U64 R32, R32, 0x3, RZ ;  /* 0x0000000320207819 */ /* 0x000fe400000012ff */
[----:B------:R-:W-:Y:S02]  /*e250*/  SHF.R.U64 R48, R48, 0x3, RZ ;  /* 0x0000000330307819 */ /* 0x000fe400000012ff */
[----:B------:R-:W-:Y:S02]  /*e260*/  LOP3.LUT R40, R40, R41, RZ, 0x3c, !PT ;  /* 0x0000002928287212 */ /* 0x000fe400078e3cff */
[----:B------:R-:W-:-:S02]  /*e270*/  LOP3.LUT R56, R57, 0x380, RZ, 0xc0, !PT ;  /* 0x0000038039387812 */ /* 0x000fc400078ec0ff */
[----:B------:R-:W-:Y:S01]  /*e280*/  LOP3.LUT R24, R24, R25, RZ, 0x3c, !PT ;  /* 0x0000001918187212 */ /* 0x000fe200078e3cff */
[--C-:B------:R-:W-:Y:S01]  /*e290*/  IMAD.X R25, RZ, RZ, R21.reuse, P5 ;  /* 0x000000ffff197224 */ /* 0x100fe200028e0615 */
[----:B------:R-:W-:Y:S01]  /*e2a0*/  LOP3.LUT R32, R32, R33, RZ, 0x3c, !PT ;  /* 0x0000002120207212 */ /* 0x000fe200078e3cff */
[----:B------:R-:W-:Y:S01]  /*e2b0*/  IMAD.X R33, RZ, RZ, R21, P4 ;  /* 0x000000ffff217224 */ /* 0x000fe200020e0615 */
[----:B------:R-:W-:Y:S02]  /*e2c0*/  IADD3.X R41, RZ, R21, RZ, P3, !PT ;  /* 0x00000015ff297210 */ /* 0x000fe40001ffe4ff */
[C---:B------:R-:W-:Y:S02]  /*e2d0*/  IADD3 R61, P3, R20.reuse, 0xc000, RZ ;  /* 0x0000c000143d7810 */ /* 0x040fe40007f7e0ff */
[C---:B------:R-:W-:Y:S02]  /*e2e0*/  IADD3 R45, P5, R20.reuse, 0x8000, RZ ;  /* 0x00008000142d7810 */ /* 0x040fe40007fbe0ff */
[----:B------:R-:W-:-:S02]  /*e2f0*/  IADD3 R53, P4, R20, 0xa000, RZ ;  /* 0x0000a00014357810 */ /* 0x000fc40007f9e0ff */
[----:B------:R-:W-:Y:S01]  /*e300*/  LOP3.LUT R48, R48, R49, RZ, 0x3c, !PT ;  /* 0x0000003130307212 */ /* 0x000fe200078e3cff */
[----:B------:R-:W-:Y:S01]  /*e310*/  IMAD.X R49, RZ, RZ, R21, P0 ;  /* 0x000000ffff317224 */ /* 0x000fe200000e0615 */
[----:B------:R-:W-:Y:S02]  /*e320*/  SHF.R.U64 R56, R56, 0x3, RZ ;  /* 0x0000000338387819 */ /* 0x000fe400000012ff */
[----:B------:R-:W-:Y:S02]  /*e330*/  LOP3.LUT R60, R61, 0x380, RZ, 0xc0, !PT ;  /* 0x000003803d3c7812 */ /* 0x000fe400078ec0ff */
[----:B------:R-:W-:Y:S02]  /*e340*/  LOP3.LUT P0, RZ, R230, 0x3, RZ, 0xc0, !PT ;  /* 0x00000003e6ff7812 */ /* 0x000fe4000780c0ff */
[----:B------:R-:W-:Y:S02]  /*e350*/  LOP3.LUT R44, R45, 0x380, RZ, 0xc0, !PT ;  /* 0x000003802d2c7812 */ /* 0x000fe400078ec0ff */
[----:B------:R-:W-:-:S02]  /*e360*/  LOP3.LUT R52, R53, 0x380, RZ, 0xc0, !PT ;  /* 0x0000038035347812 */ /* 0x000fc400078ec0ff */
[----:B------:R-:W-:Y:S01]  /*e370*/  LOP3.LUT R56, R56, R57, RZ, 0x3c, !PT ;  /* 0x0000003938387212 */ /* 0x000fe200078e3cff */
[--C-:B------:R-:W-:Y:S01]  /*e380*/  IMAD.X R57, RZ, RZ, R21.reuse, P2 ;  /* 0x000000ffff397224 */ /* 0x100fe200010e0615 */
[----:B------:R-:W-:Y:S02]  /*e390*/  SHF.R.U64 R60, R60, 0x3, RZ ;  /* 0x000000033c3c7819 */ /* 0x000fe400000012ff */
[CC--:B------:R-:W-:Y:S01]  /*e3a0*/  ISETP.GE.OR P2, PT, R7.reuse, R78.reuse, P0 ;  /* 0x0000004e0700720c */ /* 0x0c0fe20000746670 */
[----:B------:R-:W-:Y:S01]  /*e3b0*/  VIADD R7, R7, 0x8 ;  /* 0x0000000807077836 */ /* 0x000fe20000000000 */
[----:B------:R-:W-:Y:S02]  /*e3c0*/  SHF.R.U64 R44, R44, 0x3, RZ ;  /* 0x000000032c2c7819 */ /* 0x000fe400000012ff */
[----:B------:R-:W-:Y:S02]  /*e3d0*/  SHF.R.U64 R52, R52, 0x3, RZ ;  /* 0x0000000334347819 */ /* 0x000fe400000012ff */
[----:B------:R-:W-:Y:S01]  /*e3e0*/  LOP3.LUT R60, R60, R61, RZ, 0x3c, !PT ;  /* 0x0000003d3c3c7212 */ /* 0x000fe200078e3cff */
[--C-:B------:R-:W-:Y:S01]  /*e3f0*/  IMAD.X R61, RZ, RZ, R21.reuse, P3 ;  /* 0x000000ffff3d7224 */ /* 0x100fe200018e0615 */
[----:B------:R-:W-:Y:S01]  /*e400*/  LOP3.LUT R44, R44, R45, RZ, 0x3c, !PT ;  /* 0x0000002d2c2c7212 */ /* 0x000fe200078e3cff */
[--C-:B------:R-:W-:Y:S01]  /*e410*/  IMAD.X R45, RZ, RZ, R21.reuse, P5 ;  /* 0x000000ffff2d7224 */ /* 0x100fe200028e0615 */
[----:B------:R-:W-:Y:S01]  /*e420*/  LOP3.LUT R52, R52, R53, RZ, 0x3c, !PT ;  /* 0x0000003534347212 */ /* 0x000fe200078e3cff */
[----:B------:R-:W-:Y:S01]  /*e430*/  IMAD.X R53, RZ, RZ, R21, P4 ;  /* 0x000000ffff357224 */ /* 0x000fe200020e0615 */
[----:B------:R-:W-:Y:S01]  /*e440*/  IADD3 R11, P3, R20, 0xf000, RZ ;  /* 0x0000f000140b7810 */ /* 0x000fe20007f7e0ff */
[----:B--2---:R-:W-:Y:S01]  /*e450*/  @!P2 ST.E desc[UR40][R50.64], R5 ;  /* 0x000000053200a985 */ /* 0x004fe2000c101928 */
[----:B------:R-:W-:-:S02]  /*e460*/  ISETP.GE.OR P0, PT, R7, R78, P0 ;  /* 0x0000004e0700720c */ /* 0x000fc40000706670 */
[C---:B------:R-:W-:Y:S01]  /*e470*/  IADD3 R65, P5, R20.reuse, 0xd000, RZ ;  /* 0x0000d00014417810 */ /* 0x040fe20007fbe0ff */
[----:B------:R-:W-:Y:S01]  /*e480*/  IMAD.X R73, RZ, RZ, R21, P3 ;  /* 0x000000ffff497224 */ /* 0x000fe200018e0615 */
[C---:B------:R-:W-:Y:S02]  /*e490*/  IADD3 R69, P4, R20.reuse, 0xe000, RZ ;  /* 0x0000e00014457810 */ /* 0x040fe40007f9e0ff */
[----:B------:R-:W-:Y:S02]  /*e4a0*/  LOP3.LUT R15, R20, 0x380, RZ, 0xc0, !PT ;  /* 0x00000380140f7812 */ /* 0x000fe400078ec0ff */
[----:B---3--:R-:W-:Y:S02]  /*e4b0*/  LOP3.LUT R6, R11, 0x380, RZ, 0xc0, !PT ;  /* 0x000003800b067812 */ /* 0x008fe400078ec0ff */
[----:B------:R-:W-:Y:S02]  /*e4c0*/  LOP3.LUT R64, R65, 0x380, RZ, 0xc0, !PT ;  /* 0x0000038041407812 */ /* 0x000fe400078ec0ff */
[----:B------:R-:W-:Y:S01]  /*e4d0*/  LOP3.LUT R68, R69, 0x380, RZ, 0xc0, !PT ;  /* 0x0000038045447812 */ /* 0x000fe200078ec0ff */
[----:B----4-:R2:W-:Y:S01]  /*e4e0*/  @!P0 ST.E desc[UR40][R54.64], R4 ;  /* 0x0000000436008985 */ /* 0x0105e2000c101928 */
[----:B------:R-:W-:-:S02]  /*e4f0*/  SHF.R.U64 R15, R15, 0x3, RZ ;  /* 0x000000030f0f7819 */ /* 0x000fc400000012ff */
[----:B------:R-:W-:Y:S01]  /*e500*/  SHF.R.U64 R6, R6, 0x3, RZ ;  /* 0x0000000306067819 */ /* 0x000fe200000012ff */
[----:B------:R-:W5:Y:S01]  /*e510*/  LD.E.128 R24, desc[UR40][R24.64] ;  /* 0x0000002818187980 */ /* 0x000f62000c101d00 */
[----:B------:R-:W-:Y:S02]  /*e520*/  SHF.R.U64 R64, R64, 0x3, RZ ;  /* 0x0000000340407819 */ /* 0x000fe400000012ff */
[----:B------:R-:W-:Y:S01]  /*e530*/  SHF.R.U64 R68, R68, 0x3, RZ ;  /* 0x0000000344447819 */ /* 0x000fe200000012ff */
[----:B------:R-:W5:Y:S01]  /*e540*/  LD.E.128 R28, desc[UR40][R28.64] ;  /* 0x000000281c1c7980 */ /* 0x000f62000c101d00 */
[----:B------:R-:W-:Y:S02]  /*e550*/  LOP3.LUT R20, R15, R20, RZ, 0x3c, !PT ;  /* 0x000000140f147212 */ /* 0x000fe400078e3cff */
[----:B------:R-:W-:Y:S01]  /*e560*/  LOP3.LUT R64, R64, R65, RZ, 0x3c, !PT ;  /* 0x0000004140407212 */ /* 0x000fe200078e3cff */
[----:B------:R-:W-:Y:S01]  /*e570*/  IMAD.X R65, RZ, RZ, R21, P5 ;  /* 0x000000ffff417224 */ /* 0x000fe200028e0615 */
[----:B------:R-:W-:Y:S01]  /*e580*/  LOP3.LUT R68, R68, R69, RZ, 0x3c, !PT ;  /* 0x0000004544447212 */ /* 0x000fe200078e3cff */
[----:B------:R-:W5:Y:S01]  /*e590*/  LD.E.128 R12, desc[UR40][R12.64] ;  /* 0x000000280c0c7980 */ /* 0x000f62000c101d00 */
[----:B------:R-:W-:-:S02]  /*e5a0*/  LOP3.LUT R72, R6, R11, RZ, 0x3c, !PT ;  /* 0x0000000b06487212 */ /* 0x000fc400078e3cff */
[----:B------:R-:W-:Y:S01]  /*e5b0*/  IADD3.X R69, RZ, R21, RZ, P4, !PT ;  /* 0x00000015ff457210 */ /* 0x000fe200027fe4ff */
[----:B--2---:R2:W5:Y:S04]  /*e5c0*/  LD.E.128 R4, desc[UR40][R20.64] ;  /* 0x0000002814047980 */ /* 0x004568000c101d00 */
[----:B------:R-:W5:Y:S04]  /*e5d0*/  LD.E.128 R8, desc[UR40][R8.64] ;  /* 0x0000002808087980 */ /* 0x000f68000c101d00 */
[----:B------:R-:W5:Y:S01]  /*e5e0*/  LD.E.128 R32, desc[UR40][R32.64] ;  /* 0x0000002820207980 */ /* 0x000f62000c101d00 */
[----:B--2---:R-:W-:-:S03]  /*e5f0*/  IMAD R21, R77, UR4, RZ ;  /* 0x000000044d157c24 */ /* 0x004fc6000f8e02ff */
[----:B------:R-:W5:Y:S01]  /*e600*/  LD.E.128 R36, desc[UR40][R36.64] ;  /* 0x0000002824247980 */ /* 0x000f62000c101d00 */
[C---:B------:R-:W-:Y:S02]  /*e610*/  IMAD R77, R76.reuse, UR5, R21 ;  /* 0x000000054c4d7c24 */ /* 0x040fe4000f8e0215 */
[----:B------:R-:W-:Y:S01]  /*e620*/  IMAD.WIDE.U32 R20, R76, UR4, RZ ;  /* 0x000000044c147c25 */ /* 0x000fe2000f8e00ff */
[----:B------:R-:W-:Y:S01]  /*e630*/  ULDC.64 UR4, c[0x0][0xae8] ;  /* 0x0002ba0000047ab9 */ /* 0x000fe20000000a00 */
[----:B------:R-:W5:Y:S02]  /*e640*/  LD.E.128 R40, desc[UR40][R40.64] ;  /* 0x0000002828287980 */ /* 0x000f64000c101d00 */
[----:B------:R-:W-:Y:S02]  /*e650*/  IMAD R76, R212, 0x20, R228 ;  /* 0x00000020d44c7824 */ /* 0x000fe400078e02e4 */
[----:B------:R-:W-:Y:S01]  /*e660*/  IMAD.IADD R21, R21, 0x1, R77 ;  /* 0x0000000115157824 */ /* 0x000fe200078e024d */
[----:B------:R-:W5:Y:S01]  /*e670*/  LD.E.128 R44, desc[UR40][R44.64] ;  /* 0x000000282c2c7980 */ /* 0x000f62000c101d00 */
[----:B------:R-:W-:-:S02]  /*e680*/  IMAD R80, R3, UR4, RZ ;  /* 0x0000000403507c24 */ /* 0x000fc4000f8e02ff */
[----:B------:R-:W-:Y:S01]  /*e690*/  IMAD R79, R219, 0x80, R76 ;  /* 0x00000080db4f7824 */ /* 0x000fe200078e024c */
[----:B------:R-:W5:Y:S01]  /*e6a0*/  LD.E.128 R48, desc[UR40][R48.64] ;  /* 0x0000002830307980 */ /* 0x000f62000c101d00 */
[C---:B------:R-:W-:Y:S02]  /*e6b0*/  IMAD R3, R213.reuse, UR5, R80 ;  /* 0x00000005d5037c24 */ /* 0x040fe4000f8e0250 */
[----:B------:R-:W-:Y:S01]  /*e6c0*/  IMAD.WIDE.U32 R20, R213, UR4, R20 ;  /* 0x00000004d5147c25 */ /* 0x000fe2000f8e0014 */
[----:B------:R-:W-:Y:S01]  /*e6d0*/  ULDC.64 UR4, c[0x0][0xaf0] ;  /* 0x0002bc0000047ab9 */ /* 0x000fe20000000a00 */
[----:B------:R-:W5:Y:S02]  /*e6e0*/  LD.E.128 R52, desc[UR40][R52.64] ;  /* 0x0000002834347980 */ /* 0x000f64000c101d00 */
[----:B0-----:R-:W-:Y:S02]  /*e6f0*/  @P1 IMAD.HI.U32 R76, R79, R82, RZ ;  /* 0x000000524f4c1227 */ /* 0x001fe400078e00ff */
[----:B------:R-:W5:Y:S02]  /*e700*/  LD.E.128 R56, desc[UR40][R56.64] ;  /* 0x0000002838387980 */ /* 0x000f64000c101d00 */
[----:B------:R-:W-:-:S02]  /*e710*/  IMAD.IADD R21, R21, 0x1, R3 ;  /* 0x0000000115157824 */ /* 0x000fc400078e0203 */
[----:B------:R-:W-:Y:S01]  /*e720*/  IMAD.MOV.U32 R3, RZ, RZ, R79 ;  /* 0x000000ffff037224 */ /* 0x000fe200078e004f */
[----:B-1----:R-:W-:Y:S01]  /*e730*/  @P1 SHF.R.U32.HI R3, RZ, R81, R76 ;  /* 0x00000051ff031219 */ /* 0x002fe2000001164c */
[----:B------:R-:W-:Y:S01]  /*e740*/  IMAD R229, R229, UR4, RZ ;  /* 0x00000004e5e57c24 */ /* 0x000fe2000f8e02ff */
[----:B------:R-:W5:Y:S01]  /*e750*/  LD.E.128 R60, desc[UR40][R60.64] ;  /* 0x000000283c3c7980 */ /* 0x000f62000c101d00 */
[C---:B------:R-:W-:Y:S01]  /*e760*/  IMAD.WIDE.U32 R20, R216.reuse, UR4, R20 ;  /* 0x00000004d8147c25 */ /* 0x040fe2000f8e0014 */
[--C-:B------:R-:W-:Y:S02]  /*e770*/  SHF.R.S32.HI R76, RZ, 0x1f, R3.reuse ;  /* 0x0000001fff4c7819 */ /* 0x100fe40000011403 */
[----:B------:R-:W5:Y:S01]  /*e780*/  LD.E.128 R64, desc[UR40][R64.64] ;  /* 0x0000002840407980 */ /* 0x000f62000c101d00 */
[----:B------:R-:W-:Y:S02]  /*e790*/  IMAD.MOV R77, RZ, RZ, -R3 ;  /* 0x000000ffff4d7224 */ /* 0x000fe400078e0a03 */
[----:B------:R-:W-:Y:S01]  /*e7a0*/  IMAD R229, R216, UR5, R229 ;  /* 0x00000005d8e57c24 */ /* 0x000fe2000f8e02e5 */
[----:B------:R-:W-:Y:S01]  /*e7b0*/  ULDC.64 UR4, c[0x0][0xae0] ;  /* 0x0002b80000047ab9 */ /* 0x000fe20000000a00 */
[----:B------:R-:W-:Y:S01]  /*e7c0*/  IMAD R77, R0, R77, R79 ;  /* 0x0000004d004d7224 */ /* 0x000fe200078e024f */
[----:B------:R-:W5:Y:S01]  /*e7d0*/  LD.E.128 R68, desc[UR40][R68.64] ;  /* 0x0000002844447980 */ /* 0x000f62000c101d00 */
[----:B------:R-:W-:-:S02]  /*e7e0*/  IMAD.IADD R21, R21, 0x1, R229 ;  /* 0x0000000115157824 */ /* 0x000fc400078e02e5 */
[----:B------:R-:W-:Y:S01]  /*e7f0*/  IMAD R76, R76, UR4, RZ ;  /* 0x000000044c4c7c24 */ /* 0x000fe2000f8e02ff */
[----:B------:R-:W5:Y:S01]  /*e800*/  LD.E.128 R72, desc[UR40][R72.64] ;  /* 0x0000002848487980 */ /* 0x000f62000c101d00 */
[----:B------:R-:W-:Y:S01]  /*e810*/  SHF.R.S32.HI R0, RZ, 0x1f, R77 ;  /* 0x0000001fff007819 */ /* 0x000fe2000001144d */
[----:B------:R-:W-:Y:S01]  /*e820*/  @!PT LDS RZ, [RZ] ;  /* 0x00000000fffff984 */ /* 0x000fe20000000800 */
[----:B------:R-:W-:Y:S01]  /*e830*/  @!PT LDS RZ, [RZ] ;  /* 0x00000000fffff984 */ /* 0x000fe20000000800 */
[----:B------:R-:W-:Y:S01]  /*e840*/  @!PT LDS RZ, [RZ] ;  /* 0x00000000fffff984 */ /* 0x000fe20000000800 */
[----:B------:R-:W-:Y:S01]  /*e850*/  @!PT LDS RZ, [RZ] ;  /* 0x00000000fffff984 */ /* 0x000fe20000000800 */
[----:B------:R0:W-:Y:S06]  /*e860*/  MEMBAR.ALL.CTA ;  /* 0x0000000000007992 */ /* 0x0001ec0000008000 */
[----:B0-----:R-:W0:Y:S01]  /*e870*/  FENCE.VIEW.ASYNC.S ;  /* 0x00000000000073c6 */ /* 0x001e220000000000 */
[----:B------:R-:W-:-:S02]  /*e880*/  IMAD R79, R3, UR5, R76 ;  /* 0x00000005034f7c24 */ /* 0x000fc4000f8e024c */
[----:B------:R-:W-:Y:S01]  /*e890*/  IMAD.WIDE.U32 R20, R3, UR4, R20 ;  /* 0x0000000403147c25 */ /* 0x000fe2000f8e0014 */
[----:B------:R-:W-:Y:S01]  /*e8a0*/  ULDC.64 UR4, c[0x0][0xad8] ;  /* 0x0002b60000047ab9 */ /* 0x000fe20000000a00 */
[----:B------:R-:W-:Y:S02]  /*e8b0*/  LEA R85, R219, R228, 0x7 ;  /* 0x000000e4db557211 */ /* 0x000fe400078e38ff */
[----:B------:R-:W-:Y:S02]  /*e8c0*/  IMAD.IADD R21, R21, 0x1, R79 ;  /* 0x0000000115157824 */ /* 0x000fe400078e024f */
[----:B------:R-:W-:Y:S02]  /*e8d0*/  IMAD R0, R0, UR4, RZ ;  /* 0x0000000400007c24 */ /* 0x000fe4000f8e02ff */
[----:B------:R-:W-:Y:S01]  /*e8e0*/  IMAD.WIDE.U32 R20, R77, UR4, R20 ;  /* 0x000000044d147c25 */ /* 0x000fe2000f8e0014 */
[----:B------:R-:W-:-:S03]  /*e8f0*/  ISETP.GE.AND P2, PT, R85, R78, PT ;  /* 0x0000004e5500720c */ /* 0x000fc60003f46270 */
[----:B------:R-:W-:Y:S01]  /*e900*/  IMAD R79, R77, UR5, R0 ;  /* 0x000000054d4f7c24 */ /* 0x000fe2000f8e0200 */
[----:B------:R-:W-:Y:S01]  /*e910*/  ULDC.64 UR4, c[0x0][0xa80] ;  /* 0x0002a00000047ab9 */ /* 0x000fe20000000a00 */
[----:B------:R-:W-:Y:S02]  /*e920*/  VIADD R0, R18, 0x22820 ;  /* 0x0002282012007836 */ /* 0x000fe40000000000 */
[----:B------:R-:W-:Y:S01]  /*e930*/  IMAD.IADD R21, R21, 0x1, R79 ;  /* 0x0000000115157824 */ /* 0x000fe200078e024f */
[C---:B------:R-:W-:Y:S01]  /*e940*/  LEA R79, P3, R20.reuse, UR4, 0x1 ;  /* 0x00000004144f7c11 */ /* 0x040fe2000f8608ff */
[----:B------:R-:W-:Y:S01]  /*e950*/  VIADD R3, R85, 0x20 ;  /* 0x0000002055037836 */ /* 0x000fe20000000000 */
[----:B------:R-:W-:Y:S02]  /*e960*/  PRMT R0, RZ, 0x654, R0 ;  /* 0x00000654ff007816 */ /* 0x000fe40000000000 */
[----:B------:R-:W-:Y:S02]  /*e970*/  LEA.HI.X R84, R20, UR5, R21, 0x1, P3 ;  /* 0x0000000514547c11 */ /* 0x000fe400098f0c15 */
[----:B------:R-:W-:Y:S01]  /*e980*/  ISETP.GE.AND P1, PT, R3, R78, PT ;  /* 0x0000004e0300720c */ /* 0x000fe20003f26270 */
[----:B------:R-:W-:Y:S01]  /*e990*/  VIADD R3, R85, 0x40 ;  /* 0x0000004055037836 */ /* 0x000fe20000000000 */
[----:B0-----:R0:W-:Y:S01]  /*e9a0*/  SYNCS.ARRIVE.TRANS64.RED.A1T0 RZ, [R0+URZ], RZ ;  /* 0x000000ff00ff79a7 */ /* 0x0011e2000810043f */
[----:B------:R1:W2:Y:S01]  /*e9b0*/  SHFL.IDX PT, R82, R79, RZ, 0x181f ;  /* 0x00181fff4f527589 */ /* 0x0002a200000e0000 */
[----:B------:R-:W-:Y:S01]  /*e9c0*/  BSSY B1, `(.L_x_732) ;  /* 0x0000019000017945 */ /* 0x000fe20003800000 */
[----:B------:R-:W-:-:S02]  /*e9d0*/  SHF.R.S32.HI R86, RZ, 0x1f, R211 ;  /* 0x0000001fff567819 */ /* 0x000fc400000114d3 */
[----:B------:R-:W-:Y:S01]  /*e9e0*/  ISETP.GE.AND P0, PT, R3, R78, PT ;  /* 0x0000004e0300720c */ /* 0x000fe20003f06270 */
[----:B0-----:R1:W0:Y:S01]  /*e9f0*/  SHFL.IDX PT, R0, R84, RZ, 0x181f ;  /* 0x00181fff54007589 */ /* 0x00122200000e0000 */
[----:B------:R-:W-:Y:S02]  /*ea00*/  SHF.R.S32.HI R87, RZ, 0x1f, R209 ;  /* 0x0000001fff577819 */ /* 0x000fe400000114d1 */
[----:B------:R-:W-:Y:S02]  /*ea10*/  SHF.R.S32.HI R88, RZ, 0x1f, R210 ;  /* 0x0000001fff587819 */ /* 0x000fe400000114d2 */
[----:B------:R-:W-:Y:S01]  /*ea20*/  SHF.R.S32.HI R92, RZ, 0x1f, R205 ;  /* 0x0000001fff5c7819 */ /* 0x000fe200000114cd */
[----:B------:R-:W-:Y:S06]  /*ea30*/  @P2 BRA `(.L_x_733) ;  /* 0x0000000000442947 */ /* 0x000fec0003800000 */
[----:B------:R-:W-:Y:S02]  /*ea40*/  ULDC UR4, c[0x0][0xac8] ;  /* 0x0002b20000047ab9 */ /* 0x000fe40000000800 */
[----:B------:R-:W-:Y:S02]  /*ea50*/  ISETP.GE.AND P2, PT, R205, UR4, PT ;  /* 0x00000004cd007c0c */ /* 0x000fe4000bf46270 */
[----:B------:R-:W-:Y:S02]  /*ea60*/  ISETP.GE.AND P3, PT, R210, UR4, PT ;  /* 0x00000004d2007c0c */ /* 0x000fe4000bf66270 */
[----:B------:R-:W-:-:S09]  /*ea70*/  ISETP.GE.AND P4, PT, R209, UR4, PT ;  /* 0x00000004d1007c0c */ /* 0x000fd2000bf86270 */
[----:B--2---:R-:W-:-:S04]  /*ea80*/  @!P2 LEA R20, P5, R205, R82, 0x1 ;  /* 0x00000052cd14a211 */ /* 0x004fc800078a08ff */
[----:B0-----:R-:W-:Y:S02]  /*ea90*/  @!P2 LEA.HI.X R21, R205, R0, R92, 0x1, P5 ;  /* 0x00000000cd15a211 */ /* 0x001fe400028f0c5c */
[----:B------:R-:W-:-:S03]  /*eaa0*/  ISETP.GE.AND P5, PT, R211, UR4, PT ;  /* 0x00000004d3007c0c */ /* 0x000fc6000bfa6270 */
[----:B-----5:R3:W-:Y:S01]  /*eab0*/  @!P2 ST.E.128 desc[UR40][R20.64], R4 ;  /* 0x000000041400a985 */ /* 0x0207e2000c101d28 */
[----:B------:R-:W-:-:S04]  /*eac0*/  @!P3 LEA R76, P2, R210, R82, 0x1 ;  /* 0x00000052d24cb211 */ /* 0x000fc800078408ff */
        /* <DEDUP_REMOVED lines=8> */
.L_x_733:
[----:B------:R-:W-:Y:S05]  /*eb50*/  BSYNC B1 ;  /* 0x0000000000017941 */ /* 0x000fea0003800000 */
.L_x_732:
[----:B0-----:R0:W4:Y:S01]  /*eb60*/  SHFL.IDX PT, R0, R84, 0x1, 0x181f ;  /* 0x00381f0054007f89 */ /* 0x00112200000e0000 */
[----:B------:R-:W-:Y:S03]  /*eb70*/  BSSY B1, `(.L_x_734) ;  /* 0x0000014000017945 */ /* 0x000fe60003800000 */
[----:B---3-5:R0:W3:Y:S01]  /*eb80*/  SHFL.IDX PT, R28, R79, 0x1, 0x181f ;  /* 0x00381f004f1c7f89 */ /* 0x0280e200000e0000 */
[----:B------:R-:W-:Y:S05]  /*eb90*/  @P1 BRA `(.L_x_735) ;  /* 0x0000000000441947 */ /* 0x000fea0003800000 */
[----:B------:R-:W-:Y:S02]  /*eba0*/  ULDC UR4, c[0x0][0xac8] ;  /* 0x0002b20000047ab9 */ /* 0x000fe40000000800 */
[----:B------:R-:W-:Y:S02]  /*ebb0*/  ISETP.GE.AND P4, PT, R205, UR4, PT ;  /* 0x00000004cd007c0c */ /* 0x000fe4000bf86270 */
[----:B------:R-:W-:Y:S02]  /*ebc0*/  ISETP.GE.AND P3, PT, R210, UR4, PT ;  /* 0x00000004d2007c0c */ /* 0x000fe4000bf66270 */
[----:B------:R-:W-:Y:S02]  /*ebd0*/  ISETP.GE.AND P2, PT, R209, UR4, PT ;  /* 0x00000004d1007c0c */ /* 0x000fe4000bf46270 */
[----:B------:R-:W-:-:S07]  /*ebe0*/  ISETP.GE.AND P1, PT, R211, UR4, PT ;  /* 0x00000004d3007c0c */ /* 0x000fce000bf26270 */
[----:B---3--:R-:W-:-:S04]  /*ebf0*/  @!P4 LEA R4, P5, R205, R28, 0x1 ;  /* 0x0000001ccd04c211 */ /* 0x008fc800078a08ff */
[----:B----4-:R-:W-:Y:S02]  /*ec00*/  @!P4 LEA.HI.X R5, R205, R0, R92, 0x1, P5 ;  /* 0x00000000cd05c211 */ /* 0x010fe400028f0c5c */
[----:B------:R-:W-:-:S03]  /*ec10*/  @!P3 LEA R6, P5, R210, R28, 0x1 ;  /* 0x0000001cd206b211 */ /* 0x000fc600078a08ff */
[----:B------:R3:W-:Y:S01]  /*ec20*/  @!P4 ST.E.128 desc[UR40][R4.64], R8 ;  /* 0x000000080400c985 */ /* 0x0007e2000c101d28 */
        /* <DEDUP_REMOVED lines=8> */
.L_x_735:
[----:B------:R-:W-:Y:S05]  /*ecb0*/  BSYNC B1 ;  /* 0x0000000000017941 */ /* 0x000fea0003800000 */
.L_x_734:
[----:B----4-:R4:W0:Y:S01]  /*ecc0*/  SHFL.IDX PT, R0, R84, 0x2, 0x181f ;  /* 0x00581f0054007f89 */ /* 0x01082200000e0000 */
[----:B------:R-:W-:Y:S03]  /*ecd0*/  BSSY B1, `(.L_x_736) ;  /* 0x0000014000017945 */ /* 0x000fe60003800000 */
[----:B---3--:R4:W3:Y:S01]  /*ece0*/  SHFL.IDX PT, R10, R79, 0x2, 0x181f ;  /* 0x00581f004f0a7f89 */ /* 0x0088e200000e0000 */
[----:B------:R-:W-:Y:S05]  /*ecf0*/  @P0 BRA `(.L_x_737) ;  /* 0x0000000000440947 */ /* 0x000fea0003800000 */
[----:B------:R-:W-:Y:S02]  /*ed00*/  ULDC UR4, c[0x0][0xac8] ;  /* 0x0002b20000047ab9 */ /* 0x000fe40000000800 */
[----:B------:R-:W-:Y:S02]  /*ed10*/  ISETP.GE.AND P3, PT, R205, UR4, PT ;  /* 0x00000004cd007c0c */ /* 0x000fe4000bf66270 */
[----:B------:R-:W-:Y:S02]  /*ed20*/  ISETP.GE.AND P2, PT, R210, UR4, PT ;  /* 0x00000004d2007c0c */ /* 0x000fe4000bf46270 */
[----:B------:R-:W-:Y:S02]  /*ed30*/  ISETP.GE.AND P1, PT, R209, UR4, PT ;  /* 0x00000004d1007c0c */ /* 0x000fe4000bf26270 */
[----:B------:R-:W-:-:S07]  /*ed40*/  ISETP.GE.AND P0, PT, R211, UR4, PT ;  /* 0x00000004d3007c0c */ /* 0x000fce000bf06270 */
[CC--:B---3--:R-:W-:Y:S02]  /*ed50*/  @!P3 LEA R4, P5, R205.reuse, R10.reuse, 0x1 ;  /* 0x0000000acd04b211 */ /* 0x0c8fe400078a08ff */
[C---:B------:R-:W-:Y:S02]  /*ed60*/  @!P2 LEA R6, P4, R210.reuse, R10, 0x1 ;  /* 0x0000000ad206a211 */ /* 0x040fe400078808ff */
[----:B0-----:R-:W-:Y:S02]  /*ed70*/  @!P3 LEA.HI.X R5, R205, R0, R92, 0x1, P5 ;  /* 0x00000000cd05b211 */ /* 0x001fe400028f0c5c */
        /* <DEDUP_REMOVED lines=9> */
.L_x_737:
[----:B------:R-:W-:Y:S05]  /*ee10*/  BSYNC B1 ;  /* 0x0000000000017941 */ /* 0x000fea0003800000 */
.L_x_736:
[----:B------:R-:W-:Y:S01]  /*ee20*/  VIADD R3, R85, 0x60 ;  /* 0x0000006055037836 */ /* 0x000fe20000000000 */
[----:B01--4-:R-:W4:Y:S04]  /*ee30*/  SHFL.IDX PT, R84, R84, 0x3, 0x181f ;  /* 0x00781f0054547f89 */ /* 0x013f2800000e0000 */
[----:B------:R-:W-:Y:S01]  /*ee40*/  ISETP.GE.AND P0, PT, R3, R78, PT ;  /* 0x0000004e0300720c */ /* 0x000fe20003f06270 */
[----:B------:R0:W1:-:S12]  /*ee50*/  SHFL.IDX PT, R0, R79, 0x3, 0x181f ;  /* 0x00781f004f007f89 */ /* 0x00005800000e0000 */
[----:B0-----:R-:W-:Y:S05]  /*ee60*/  @P0 BRA `(.L_x_738) ;  /* 0x0000000c00e40947 */ /* 0x001fea0003800000 */
[----:B------:R-:W-:Y:S02]  /*ee70*/  ULDC UR4, c[0x0][0xac8] ;  /* 0x0002b20000047ab9 */ /* 0x000fe40000000800 */
[----:B------:R-:W-:Y:S02]  /*ee80*/  ISETP.GE.AND P3, PT, R205, UR4, PT ;  /* 0x00000004cd007c0c */ /* 0x000fe4000bf66270 */
[----:B------:R-:W-:Y:S02]  /*ee90*/  ISETP.GE.AND P4, PT, R210, UR4, PT ;  /* 0x00000004d2007c0c */ /* 0x000fe4000bf86270 */
[----:B------:R-:W-:-:S09]  /*eea0*/  ISETP.GE.AND P5, PT, R209, UR4, PT ;  /* 0x00000004d1007c0c */ /* 0x000fd2000bfa6270 */
[-C--:B-1----:R-:W-:Y:S02]  /*eeb0*/  @!P3 LEA R4, P0, R205, R0.reuse, 0x1 ;  /* 0x00000000cd04b211 */ /* 0x082fe400078008ff */
[CC--:B------:R-:W-:Y:S02]  /*eec0*/  @!P4 LEA R6, P1, R210.reuse, R0.reuse, 0x1 ;  /* 0x00000000d206c211 */ /* 0x0c0fe400078208ff */
[----:B------:R-:W-:Y:S02]  /*eed0*/  @!P5 LEA R8, P2, R209, R0, 0x1 ;  /* 0x00000000d108d211 */ /* 0x000fe400078408ff */
[-C--:B----4-:R-:W-:Y:S02]  /*eee0*/  @!P3 LEA.HI.X R5, R205, R84.reuse, R92, 0x1, P0 ;  /* 0x00000054cd05b211 */ /* 0x090fe400000f0c5c */
[-C--:B------:R-:W-:Y:S02]  /*eef0*/  @!P4 LEA.HI.X R7, R210, R84.reuse, R88, 0x1, P1 ;  /* 0x00000054d207c211 */ /* 0x080fe400008f0c58 */
[----:B------:R-:W-:Y:S01]  /*ef00*/  @!P5 LEA.HI.X R9, R209, R84, R87, 0x1, P2 ;  /* 0x00000054d109d211 */ /* 0x000fe200010f0c57 */
[----:B------:R0:W-:Y:S01]  /*ef10*/  @!P3 ST.E.128 desc[UR40][R4.64], R24 ;  /* 0x000000180400b985 */ /* 0x0001e2000c101d28 */
[----:B------:R-:W-:-:S03]  /*ef20*/  ISETP.GE.AND P0, PT, R211, UR4, PT ;  /* 0x00000004d3007c0c */ /* 0x000fc6000bf06270 */
[----:B------:R0:W-:Y:S04]  /*ef30*/  @!P4 ST.E.128 desc[UR40][R6.64], R40 ;  /* 0x000000280600c985 */ /* 0x0001e8000c101d28 */
[----:B------:R0:W-:Y:S06]  /*ef40*/  @!P5 ST.E.128 desc[UR40][R8.64], R56 ;  /* 0x000000380800d985 */ /* 0x0001ec000c101d28 */
[----:B------:R-:W-:Y:S05]  /*ef50*/  @P0 BRA `(.L_x_738) ;  /* 0x0000000c00a80947 */ /* 0x000fea0003800000 */
[----:B0-----:R-:W-:-:S04]  /*ef60*/  LEA R4, P0, R211, R0, 0x1 ;  /* 0x00000000d3047211 */ /* 0x001fc800078008ff */
[----:B------:R-:W-:-:S05]  /*ef70*/  LEA.HI.X R5, R211, R84, R86, 0x1, P0 ;  /* 0x00000054d3057211 */ /* 0x000fca00000f0c56 */
[----:B------:R0:W-:Y:S01]  /*ef80*/  ST.E.128 desc[UR40][R4.64], R72 ;  /* 0x0000004804007985 */ /* 0x0001e2000c101d28 */
[----:B------:R-:W-:Y:S05]  /*ef90*/  BRA `(.L_x_738) ;  /* 0x0000000c00987947 */ /* 0x000fea0003800000 */
.L_x_730:
[----:B------:R-:W-:Y:S01]  /*efa0*/  ULDC.64 UR4, c[0x0][0xc00] ;  /* 0x0003000000047ab9 */ /* 0x000fe20000000a00 */
[----:B------:R-:W-:Y:S01]  /*efb0*/  IMAD.MOV.U32 R0, RZ, RZ, RZ ;  /* 0x000000ffff007224 */ /* 0x000fe200078e00ff */
[----:B------:R-:W-:Y:S01]  /*efc0*/  ISETP.NE.U32.AND P0, PT, RZ, UR4, PT ;  /* 0x00000004ff007c0c */ /* 0x000fe2000bf05070 */
[----:B------:R-:W2:Y:S01]  /*efd0*/  LDC R21, c[0x0][0xbe8] ;  /* 0x0002fa00ff157b82 */ /* 0x000ea20000000800 */
[----:B------:R-:W-:Y:S02]  /*efe0*/  IADD3 R4, P1, R214, UR4, RZ ;  /* 0x00000004d6047c10 */ /* 0x000fe4000ff3e0ff */
[----:B------:R-:W-:Y:S02]  /*eff0*/  ISETP.NE.AND.EX P0, PT, RZ, UR5, PT, P0 ;  /* 0x00000005ff007c0c */ /* 0x000fe4000bf05300 */
[----:B------:R-:W-:Y:S01]  /*f000*/  IADD3.X R5, R215, UR5, RZ, P1, !PT ;  /* 0x00000005d7057c10 */ /* 0x000fe20008ffe4ff */
[----:B------:R-:W-:Y:S02]  /*f010*/  ULDC.64 UR4, c[0x0][0xc08] ;  /* 0x0003020000047ab9 */ /* 0x000fe40000000a00 */
[----:B------:R-:W-:-:S04]  /*f020*/  ISETP.NE.U32.AND P1, PT, RZ, UR4, PT ;  /* 0x00000004ff007c0c */ /* 0x000fc8000bf25070 */
[----:B------:R-:W-:-:S04]  /*f030*/  ISETP.NE.AND.EX P1, PT, RZ, UR5, PT, P1 ;  /* 0x00000005ff007c0c */ /* 0x000fc8000bf25310 */
[----:B------:R3:W5:Y:S01]  /*f040*/  @P0 LDG.E R0, desc[UR40][R4.64] ;  /* 0x0000002804000981 */ /* 0x000762000c1e1900 */
[----:B------:R-:W4:Y:S08]  /*f050*/  S2R R3, SR_TID.X ;  /* 0x0000000000037919 */ /* 0x000f300000002100 */
[----:B------:R-:W-:Y:S01]  /*f060*/  @P1 IADD3 R214, P2, R214, UR4, RZ ;  /* 0x00000004d6d61c10 */ /* 0x000fe2000ff5e0ff */
[----:B------:R-:W-:-:S02]  /*f070*/  ULDC UR4, c[0x0][0xa88] ;  /* 0x0002a20000047ab9 */ /* 0x000fc40000000800 */
[----:B------:R-:W-:Y:S01]  /*f080*/  IMAD.U32 R8, RZ, RZ, UR4 ;  /* 0x00000004ff087e24 */ /* 0x000fe2000f8e00ff */
[----:B------:R-:W-:-:S05]  /*f090*/  @P1 IADD3.X R215, R215, UR5, RZ, P2, !PT ;  /* 0x00000005d7d71c10 */ /* 0x000fca00097fe4ff */
[----:B------:R3:W5:Y:S01]  /*f0a0*/  @P1 LDG.E R8, desc[UR40][R214.64] ;  /* 0x00000028d6081981 */ /* 0x000762000c1e1900 */
[----:B--2---:R-:W-:-:S13]  /*f0b0*/  ISETP.NE.AND P2, PT, R21, 0x1, PT ;  /* 0x000000011500780c */ /* 0x004fda0003f45270 */
[----:B------:R-:W2:Y:S01]  /*f0c0*/  @P2 LDC R25, c[0x0][0xbec] ;  /* 0x0002fb00ff192b82 */ /* 0x000ea20000000800 */
[----:B----4-:R-:W-:-:S04]  /*f0d0*/  IADD3 R3, R3, -0x80, RZ ;  /* 0xffffff8003037810 */ /* 0x010fc80007ffe0ff */
[----:B------:R-:W-:Y:S01]  /*f0e0*/  ISETP.GE.AND P3, PT, R3, 0x80, PT ;  /* 0x000000800300780c */ /* 0x000fe20003f66270 */
[----:B---3--:R-:W-:-:S12]  /*f0f0*/  @P1 BRA `(.L_x_739) ;  /* 0x0000000000101947 */ /* 0x008fd80003800000 */
[----:B------:R-:W-:Y:S05]  /*f100*/  @!P0 BRA `(.L_x_739) ;  /* 0x00000000000c8947 */ /* 0x000fea0003800000 */
[----:B------:R-:W3:Y:S04]  /*f110*/  LDG.E R3, desc[UR40][R4.64] ;  /* 0x0000002804037981 */ /* 0x000ee8000c1e1900 */
[----:B-----5:R-:W3:Y:S02]  /*f120*/  LDG.E R8, desc[UR40][R4.64+0x4] ;  /* 0x0000042804087981 */ /* 0x020ee4000c1e1900 */
[----:B---3--:R-:W-:-:S07]  /*f130*/  IMAD.IADD R8, R8, 0x1, -R3 ;  /* 0x0000000108087824 */ /* 0x008fce00078e0a03 */
.L_x_739:
[----:B------:R-:W-:Y:S01]  /*f140*/  BSSY B1, `(.L_x_740) ;  /* 0x000002e000017945 */ /* 0x000fe20003800000 */
[----:B------:R-:W-:Y:S02]  /*f150*/  SHF.R.S32.HI R12, RZ, 0x1f, R213 ;  /* 0x0000001fff0c7819 */ /* 0x000fe400000114d5 */
[----:B------:R-:W-:Y:S02]  /*f160*/  SEL R13, R216, RZ, !P0 ;  /* 0x000000ffd80d7207 */ /* 0x000fe40004000000 */
[----:B------:R-:W-:Y:S02]  /*f170*/  SEL R229, R229, RZ, !P0 ;  /* 0x000000ffe5e57207 */ /* 0x000fe40004000000 */
[----:B-----5:R-:W-:Y:S01]  /*f180*/  SHF.R.S32.HI R11, RZ, 0x1f, R0 ;  /* 0x0000001fff0b7819 */ /* 0x020fe20000011400 */
[----:B------:R-:W-:Y:S06]  /*f190*/  @P3 BRA `(.L_x_741) ;  /* 0x0000000000a03947 */ /* 0x000fec0003800000 */
[----:B------:R-:W3:Y:S01]  /*f1a0*/  S2R R3, SR_TID.X ;  /* 0x0000000000037919 */ /* 0x000ee20000002100 */
[----:B------:R-:W4:Y:S02]  /*f1b0*/  LDC R14, c[0x0][0xbe8] ;  /* 0x0002fa00ff0e7b82 */ /* 0x000f240000000800 */
[----:B----4-:R-:W-:Y:S02]  /*f1c0*/  IMAD R4, R8, R14, RZ ;  /* 0x0000000e08047224 */ /* 0x010fe400078e02ff */
[----:B---3--:R-:W-:-:S04]  /*f1d0*/  IMAD R3, R219, 0x80, R3 ;  /* 0x00000080db037824 */ /* 0x008fc800078e0203 */
[----:B------:R-:W-:-:S05]  /*f1e0*/  VIADD R9, R3, 0xffffff80 ;  /* 0xffffff8003097836 */ /* 0x000fca0000000000 */
[----:B------:R-:W-:-:S13]  /*f1f0*/  ISETP.GE.AND P0, PT, R9, R4, PT ;  /* 0x000000040900720c */ /* 0x000fda0003f06270 */
[----:B------:R-:W-:Y:S05]  /*f200*/  @P0 BRA `(.L_x_741) ;  /* 0x0000000000840947 */ /* 0x000fea0003800000 */
[----:B------:R-:W-:Y:S01]  /*f210*/  ISETP.NE.AND P0, PT, R14, 0x1, PT ;  /* 0x000000010e00780c */ /* 0x000fe20003f05270 */
[----:B------:R-:W-:Y:S01]  /*f220*/  ULDC.64 UR4, c[0x0][0xb90] ;  /* 0x0002e40000047ab9 */ /* 0x000fe20000000a00 */
[----:B------:R-:W-:Y:S02]  /*f230*/  IMAD.MOV.U32 R4, RZ, RZ, R0 ;  /* 0x000000ffff047224 */ /* 0x000fe400078e0000 */
[----:B------:R-:W-:Y:S02]  /*f240*/  IMAD R10, R12, UR4, RZ ;  /* 0x000000040c0a7c24 */ /* 0x000fe4000f8e02ff */
[----:B------:R-:W-:Y:S02]  /*f250*/  IMAD.MOV.U32 R5, RZ, RZ, R11 ;  /* 0x000000ffff057224 */ /* 0x000fe400078e000b */
[----:B------:R-:W-:Y:S02]  /*f260*/  IMAD.MOV.U32 R3, RZ, RZ, R9 ;  /* 0x000000ffff037224 */ /* 0x000fe400078e0009 */
[----:B------:R-:W-:-:S03]  /*f270*/  IMAD.WIDE.U32 R4, R213, UR4, R4 ;  /* 0x00000004d5047c25 */ /* 0x000fc6000f8e0004 */
[----:B------:R-:W3:Y:S01]  /*f280*/  @P0 LDC R6, c[0x0][0xbec] ;  /* 0x0002fb00ff060b82 */ /* 0x000ee20000000800 */
[----:B------:R-:W-:Y:S01]  /*f290*/  IMAD R7, R213, UR5, R10 ;  /* 0x00000005d5077c24 */ /* 0x000fe2000f8e020a */
[----:B------:R-:W-:-:S03]  /*f2a0*/  ULDC.64 UR4, c[0x0][0xb98] ;  /* 0x0002e60000047ab9 */ /* 0x000fc60000000a00 */
[----:B------:R-:W-:-:S03]  /*f2b0*/  IMAD.IADD R5, R5, 0x1, R7 ;  /* 0x0000000105057824 */ /* 0x000fc600078e0207 */
[----:B------:R-:W4:Y:S01]  /*f2c0*/  @P0 LDC R15, c[0x0][0xbf0] ;  /* 0x0002fc00ff0f0b82 */ /* 0x000f220000000800 */
[----:B------:R-:W-:-:S04]  /*f2d0*/  IMAD.WIDE.U32 R4, R13, UR4, R4 ;  /* 0x000000040d047c25 */ /* 0x000fc8000f8e0004 */
[----:B---3--:R-:W-:-:S05]  /*f2e0*/  @P0 IMAD.HI.U32 R6, R9, R6, RZ ;  /* 0x0000000609060227 */ /* 0x008fca00078e00ff */
[----:B----4-:R-:W-:Y:S01]  /*f2f0*/  @P0 SHF.R.U32.HI R3, RZ, R15, R6 ;  /* 0x0000000fff030219 */ /* 0x010fe20000011606 */
[----:B------:R-:W-:-:S03]  /*f300*/  IMAD R6, R229, UR4, RZ ;  /* 0x00000004e5067c24 */ /* 0x000fc6000f8e02ff */
[----:B------:R-:W-:Y:S01]  /*f310*/  IADD3 R4, P0, R3, R4, RZ ;  /* 0x0000000403047210 */ /* 0x000fe20007f1e0ff */
[----:B------:R-:W-:Y:S02]  /*f320*/  IMAD.MOV R7, RZ, RZ, -R3 ;  /* 0x000000ffff077224 */ /* 0x000fe400078e0a03 */
[----:B------:R-:W-:Y:S01]  /*f330*/  IMAD R6, R13, UR5, R6 ;  /* 0x000000050d067c24 */ /* 0x000fe2000f8e0206 */
[----:B------:R-:W-:Y:S01]  /*f340*/  ULDC.64 UR4, c[0x0][0xb88] ;  /* 0x0002e20000047ab9 */ /* 0x000fe20000000a00 */
[----:B------:R-:W-:Y:S01]  /*f350*/  IMAD R7, R14, R7, R9 ;  /* 0x000000070e077224 */ /* 0x000fe200078e0209 */
[----:B------:R-:W-:-:S04]  /*f360*/  SHF.R.S32.HI R9, RZ, 0x1f, R3 ;  /* 0x0000001fff097819 */ /* 0x000fc80000011403 */
[----:B------:R-:W-:Y:S02]  /*f370*/  SHF.R.S32.HI R3, RZ, 0x1f, R7 ;  /* 0x0000001fff037819 */ /* 0x000fe40000011407 */
[----:B------:R-:W-:-:S03]  /*f380*/  IADD3.X R5, R9, R5, R6, P0, !PT ;  /* 0x0000000509057210 */ /* 0x000fc600007fe406 */
[----:B------:R-:W-:Y:S02]  /*f390*/  IMAD R6, R3, UR4, RZ ;  /* 0x0000000403067c24 */ /* 0x000fe4000f8e02ff */
[----:B------:R-:W-:-:S04]  /*f3a0*/  IMAD.WIDE.U32 R4, R7, UR4, R4 ;  /* 0x0000000407047c25 */ /* 0x000fc8000f8e0004 */
[----:B------:R-:W-:Y:S01]  /*f3b0*/  IMAD R3, R7, UR5, R6 ;  /* 0x0000000507037c24 */ /* 0x000fe2000f8e0206 */
[----:B------:R-:W-:Y:S02]  /*f3c0*/  ULDC.64 UR4, c[0x0][0xb50] ;  /* 0x0002d40000047ab9 */ /* 0x000fe40000000a00 */
[----:B------:R-:W-:Y:S02]  /*f3d0*/  LEA R6, P0, R4, UR4, 0x2 ;  /* 0x0000000404067c11 */ /* 0x000fe4000f8010ff */
[----:B------:R-:W-:-:S04]  /*f3e0*/  IADD3 R3, R5, R3, RZ ;  /* 0x0000000305037210 */ /* 0x000fc80007ffe0ff */
[----:B------:R-:W-:Y:S01]  /*f3f0*/  LEA.HI.X R7, R4, UR5, R3, 0x2, P0 ;  /* 0x0000000504077c11 */ /* 0x000fe200080f1403 */
[----:B------:R-:W-:-:S05]  /*f400*/  IMAD.MOV.U32 R3, RZ, RZ, -0x800000 ;  /* 0xff800000ff037424 */ /* 0x000fca00078e00ff */
[----:B------:R3:W-:Y:S02]  /*f410*/  STG.E desc[UR40][R6.64], R3 ;  /* 0x0000000306007986 */ /* 0x0007e4000c101928 */
.L_x_741:
[----:B------:R-:W-:Y:S05]  /*f420*/  BSYNC B1 ;  /* 0x0000000000017941 */ /* 0x000fea0003800000 */
.L_x_740:
[----:B------:R-:W4:Y:S01]  /*f430*/  @P2 LDC R9, c[0x0][0xbf0] ;  /* 0x0002fc00ff092b82 */ /* 0x000f220000000800 */
[----:B------:R-:W-:Y:S01]  /*f440*/  ULDC.64 UR4, c[0x0][0xaa0] ;  /* 0x0002a80000047ab9 */ /* 0x000fe20000000a00 */
[----:B---3--:R-:W-:Y:S02]  /*f450*/  IMAD R6, R212, 0x20, R228 ;  /* 0x00000020d4067824 */ /* 0x008fe400078e02e4 */
[----:B------:R-:W-:Y:S02]  /*f460*/  IMAD R3, R11, UR4, RZ ;  /* 0x000000040b037c24 */ /* 0x000fe4000f8e02ff */
[----:B------:R-:W-:-:S04]  /*f470*/  IMAD.WIDE.U32 R4, R0, UR4, RZ ;  /* 0x0000000400047c25 */ /* 0x000fc8000f8e00ff */
[----:B------:R-:W-:Y:S01]  /*f480*/  IMAD R3, R0, UR5, R3 ;  /* 0x0000000500037c24 */ /* 0x000fe2000f8e0203 */
[----:B------:R-:W-:Y:S01]  /*f490*/  ULDC.64 UR4, c[0x0][0xae8] ;  /* 0x0002ba0000047ab9 */ /* 0x000fe20000000a00 */
[----:B------:R-:W-:Y:S02]  /*f4a0*/  IMAD R10, R219, 0x80, R6 ;  /* 0x00000080db0a7824 */ /* 0x000fe400078e0206 */
[----:B------:R-:W-:Y:S02]  /*f4b0*/  IMAD R0, R12, UR4, RZ ;  /* 0x000000040c007c24 */ /* 0x000fe4000f8e02ff */
[----:B------:R-:W-:Y:S02]  /*f4c0*/  IMAD.IADD R5, R5, 0x1, R3 ;  /* 0x0000000105057824 */ /* 0x000fe400078e0203 */
[----:B------:R-:W-:Y:S02]  /*f4d0*/  IMAD R7, R213, UR5, R0 ;  /* 0x00000005d5077c24 */ /* 0x000fe4000f8e0200 */
[----:B--2---:R-:W-:-:S04]  /*f4e0*/  @P2 IMAD.HI.U32 R0, R10, R25, RZ ;  /* 0x000000190a002227 */ /* 0x004fc800078e00ff */
[----:B------:R-:W-:Y:S01]  /*f4f0*/  IMAD.WIDE.U32 R4, R213, UR4, R4 ;  /* 0x00000004d5047c25 */ /* 0x000fe2000f8e0004 */
[----:B------:R-:W-:-:S03]  /*f500*/  ULDC.64 UR4, c[0x0][0xaf0] ;  /* 0x0002bc0000047ab9 */ /* 0x000fc60000000a00 */
[----:B------:R-:W-:Y:S01]  /*f510*/  IMAD.MOV.U32 R3, RZ, RZ, R10 ;  /* 0x000000ffff037224 */ /* 0x000fe200078e000a */
[----:B----4-:R-:W-:Y:S01]  /*f520*/  @P2 SHF.R.U32.HI R3, RZ, R9, R0 ;  /* 0x00000009ff032219 */ /* 0x010fe20000011600 */
[----:B------:R-:W-:Y:S02]  /*f530*/  IMAD.IADD R5, R5, 0x1, R7 ;  /* 0x0000000105057824 */ /* 0x000fe400078e0207 */
[----:B------:R-:W-:Y:S01]  /*f540*/  IMAD R6, R229, UR4, RZ ;  /* 0x00000004e5067c24 */ /* 0x000fe2000f8e02ff */
[--C-:B------:R-:W-:Y:S01]  /*f550*/  SHF.R.S32.HI R0, RZ, 0x1f, R3.reuse ;  /* 0x0000001fff007819 */ /* 0x100fe20000011403 */
[----:B------:R-:W-:Y:S02]  /*f560*/  IMAD.MOV R7, RZ, RZ, -R3 ;  /* 0x000000ffff077224 */ /* 0x000fe400078e0a03 */
[C---:B------:R-:W-:Y:S02]  /*f570*/  IMAD R9, R13.reuse, UR5, R6 ;  /* 0x000000050d097c24 */ /* 0x040fe4000f8e0206 */
[----:B------:R-:W-:Y:S01]  /*f580*/  IMAD.WIDE.U32 R4, R13, UR4, R4 ;  /* 0x000000040d047c25 */ /* 0x000fe2000f8e0004 */
[----:B------:R-:W-:-:S03]  /*f590*/  ULDC.64 UR4, c[0x0][0xae0] ;  /* 0x0002b80000047ab9 */ /* 0x000fc60000000a00 */
[----:B------:R-:W-:Y:S02]  /*f5a0*/  IMAD R7, R21, R7, R10 ;  /* 0x0000000715077224 */ /* 0x000fe400078e020a */
[----:B------:R-:W-:Y:S02]  /*f5b0*/  IMAD R6, R0, UR4, RZ ;  /* 0x0000000400067c24 */ /* 0x000fe4000f8e02ff */
[----:B------:R-:W-:Y:S01]  /*f5c0*/  IMAD.IADD R5, R5, 0x1, R9 ;  /* 0x0000000105057824 */ /* 0x000fe200078e0209 */
[----:B------:R-:W-:Y:S01]  /*f5d0*/  SHF.R.S32.HI R0, RZ, 0x1f, R7 ;  /* 0x0000001fff007819 */ /* 0x000fe20000011407 */
[C---:B------:R-:W-:Y:S02]  /*f5e0*/  IMAD R9, R3.reuse, UR5, R6 ;  /* 0x0000000503097c24 */ /* 0x040fe4000f8e0206 */
[----:B------:R-:W-:Y:S01]  /*f5f0*/  IMAD.WIDE.U32 R4, R3, UR4, R4 ;  /* 0x0000000403047c25 */ /* 0x000fe2000f8e0004 */
[----:B------:R-:W-:-:S03]  /*f600*/  ULDC.64 UR4, c[0x0][0xad8] ;  /* 0x0002b60000047ab9 */ /* 0x000fc60000000a00 */
[----:B------:R-:W-:Y:S01]  /*f610*/  IMAD R0, R0, UR4, RZ ;  /* 0x0000000400007c24 */ /* 0x000fe2000f8e02ff */
[----:B------:R-:W-:-:S03]  /*f620*/  IADD3 R5, R5, R9, RZ ;  /* 0x0000000905057210 */ /* 0x000fc60007ffe0ff */
[C---:B------:R-:W-:Y:S02]  /*f630*/  IMAD R3, R7.reuse, UR5, R0 ;  /* 0x0000000507037c24 */ /* 0x040fe4000f8e0200 */
[----:B------:R-:W-:Y:S01]  /*f640*/  IMAD.WIDE.U32 R4, R7, UR4, R4 ;  /* 0x0000000407047c25 */ /* 0x000fe2000f8e0004 */
[----:B------:R-:W-:-:S03]  /*f650*/  ULDC.64 UR4, c[0x0][0xa80] ;  /* 0x0002a00000047ab9 */ /* 0x000fc60000000a00 */
[----:B------:R-:W-:Y:S01]  /*f660*/  IMAD.IADD R5, R5, 0x1, R3 ;  /* 0x0000000105057824 */ /* 0x000fe200078e0203 */
[----:B------:R-:W-:Y:S01]  /*f670*/  LEA R3, P0, R4, UR4, 0x1 ;  /* 0x0000000404037c11 */ /* 0x000fe2000f8008ff */
[----:B------:R-:W-:-:S03]  /*f680*/  UMOV UR4, 0xffffffff ;  /* 0xffffffff00047882 */ /* 0x000fc60000000000 */
[----:B------:R-:W-:Y:S01]  /*f690*/  LEA.HI.X R4, R4, UR5, R5, 0x1, P0 ;  /* 0x0000000504047c11 */ /* 0x000fe200080f0c05 */
[----:B------:R-:W-:Y:S08]  /*f6a0*/  BRA.DIV UR4, `(.L_x_742) ;  /* 0x0000008604007947 */ /* 0x000ff0000b800000 */
[----:B------:R2:W3:Y:S04]  /*f6b0*/  SHFL.IDX PT, R0, R4, RZ, 0x181f ;  /* 0x00181fff04007589 */ /* 0x0004e800000e0000 */
[----:B------:R2:W4:Y:S02]  /*f6c0*/  SHFL.IDX PT, R14, R3, RZ, 0x181f ;  /* 0x00181fff030e7589 */ /* 0x00052400000e0000 */
.L_x_936:
[----:B------:R-:W-:Y:S01]  /*f6d0*/  IMAD R8, R8, R21, RZ ;  /* 0x0000001508087224 */ /* 0x000fe200078e02ff */
[----:B------:R-:W-:Y:S01]  /*f6e0*/  BSSY B1, `(.L_x_743) ;  /* 0x0000019000017945 */ /* 0x000fe20003800000 */
[----:B------:R-:W-:-:S05]  /*f6f0*/  IMAD R7, R219, 0x80, R228 ;  /* 0x00000080db077824 */ /* 0x000fca00078e02e4 */
[----:B------:R-:W-:-:S13]  /*f700*/  ISETP.GE.AND P0, PT, R7, R8, PT ;  /* 0x000000080700720c */ /* 0x000fda0003f06270 */
[----:B------:R-:W-:Y:S05]  /*f710*/  @P0 BRA `(.L_x_744) ;  /* 0x0000000000540947 */ /* 0x000fea0003800000 */
[----:B------:R-:W-:Y:S01]  /*f720*/  ULDC UR4, c[0x0][0xac8] ;  /* 0x0002b20000047ab9 */ /* 0x000fe20000000800 */
[----:B------:R-:W-:Y:S02]  /*f730*/  SHF.R.S32.HI R5, RZ, 0x1f, R205 ;  /* 0x0000001fff057819 */ /* 0x000fe400000114cd */
[----:B------:R-:W-:Y:S02]  /*f740*/  ISETP.GE.AND P3, PT, R205, UR4, PT ;  /* 0x00000004cd007c0c */ /* 0x000fe4000bf66270 */
[----:B------:R-:W-:Y:S02]  /*f750*/  ISETP.GE.AND P2, PT, R210, UR4, PT ;  /* 0x00000004d2007c0c */ /* 0x000fe4000bf46270 */
[----:B------:R-:W-:Y:S02]  /*f760*/  ISETP.GE.AND P1, PT, R209, UR4, PT ;  /* 0x00000004d1007c0c */ /* 0x000fe4000bf26270 */
[----:B------:R-:W-:Y:S02]  /*f770*/  ISETP.GE.AND P0, PT, R211, UR4, PT ;  /* 0x00000004d3007c0c */ /* 0x000fe4000bf06270 */
[----:B------:R-:W-:-:S02]  /*f780*/  SHF.R.S32.HI R9, RZ, 0x1f, R210 ;  /* 0x0000001fff097819 */ /* 0x000fc400000114d2 */
[----:B------:R-:W-:-:S03]  /*f790*/  SHF.R.S32.HI R6, RZ, 0x1f, R209 ;  /* 0x0000001fff067819 */ /* 0x000fc600000114d1 */
[CC--:B----4-:R-:W-:Y:S02]  /*f7a0*/  @!P3 LEA R10, P5, R205.reuse, R14.reuse, 0x1 ;  /* 0x0000000ecd0ab211 */ /* 0x0d0fe400078a08ff */
[C---:B------:R-:W-:Y:S02]  /*f7b0*/  @!P2 LEA R12, P4, R210.reuse, R14, 0x1 ;  /* 0x0000000ed20ca211 */ /* 0x040fe400078808ff */
[----:B---3--:R-:W-:Y:S02]  /*f7c0*/  @!P3 LEA.HI.X R11, R205, R0, R5, 0x1, P5 ;  /* 0x00000000cd0bb211 */ /* 0x008fe400028f0c05 */
[----:B------:R-:W-:Y:S02]  /*f7d0*/  @!P1 LEA R20, P5, R209, R14, 0x1 ;  /* 0x0000000ed1149211 */ /* 0x000fe400078a08ff */
[----:B------:R-:W-:Y:S01]  /*f7e0*/  @!P2 LEA.HI.X R13, R210, R0, R9, 0x1, P4 ;  /* 0x00000000d20da211 */ /* 0x000fe200020f0c09 */
[----:B------:R3:W-:Y:S01]  /*f7f0*/  @!P3 ST.E.128 desc[UR40][R10.64], RZ ;  /* 0x000000ff0a00b985 */ /* 0x0007e2000c101d28 */
[----:B------:R-:W-:-:S02]  /*f800*/  SHF.R.S32.HI R5, RZ, 0x1f, R211 ;  /* 0x0000001fff057819 */ /* 0x000fc400000114d3 */
[----:B------:R-:W-:Y:S01]  /*f810*/  @!P0 LEA R14, P4, R211, R14, 0x1 ;  /* 0x0000000ed30e8211 */ /* 0x000fe200078808ff */
[----:B------:R3:W-:Y:S01]  /*f820*/  @!P2 ST.E.128 desc[UR40][R12.64], RZ ;  /* 0x000000ff0c00a985 */ /* 0x0007e2000c101d28 */
[-C--:B------:R-:W-:Y:S02]  /*f830*/  @!P1 LEA.HI.X R21, R209, R0.reuse, R6, 0x1, P5 ;  /* 0x00000000d1159211 */ /* 0x080fe400028f0c06 */
[----:B------:R-:W-:-:S03]  /*f840*/  @!P0 LEA.HI.X R15, R211, R0, R5, 0x1, P4 ;  /* 0x00000000d30f8211 */ /* 0x000fc600020f0c05 */
[----:B------:R3:W-:Y:S04]  /*f850*/  @!P1 ST.E.128 desc[UR40][R20.64], RZ ;  /* 0x000000ff14009985 */ /* 0x0007e8000c101d28 */
[----:B------:R3:W-:Y:S02]  /*f860*/  @!P0 ST.E.128 desc[UR40][R14.64], RZ ;  /* 0x000000ff0e008985 */ /* 0x0007e4000c101d28 */
.L_x_744:
[----:B------:R-:W-:Y:S05]  /*f870*/  BSYNC B1 ;  /* 0x0000000000017941 */ /* 0x000fea0003800000 */
.L_x_743:
[----:B------:R-:W-:-:S03]  /*f880*/  UMOV UR4, 0xffffffff ;  /* 0xffffffff00047882 */ /* 0x000fc60000000000 */
[----:B------:R-:W-:Y:S05]  /*f890*/  BRA.DIV UR4, `(.L_x_745) ;  /* 0x0000008204b87947 */ /* 0x000fea000b800000 */
[----:B---3--:R3:W0:Y:S04]  /*f8a0*/  SHFL.IDX PT, R0, R4, 0x1, 0x181f ;  /* 0x00381f0004007f89 */ /* 0x00862800000e0000 */
[----:B----4-:R3:W4:Y:S02]  /*f8b0*/  SHFL.IDX PT, R14, R3, 0x1, 0x181f ;  /* 0x00381f00030e7f89 */ /* 0x01072400000e0000 */
.L_x_940:
[----:B------:R-:W-:Y:S01]  /*f8c0*/  VIADD R5, R7, 0x20 ;  /* 0x0000002007057836 */ /* 0x000fe20000000000 */
[----:B------:R-:W-:Y:S04]  /*f8d0*/  BSSY B1, `(.L_x_746) ;  /* 0x0000018000017945 */ /* 0x000fe80003800000 */
        /* <DEDUP_REMOVED lines=12> */
[----:B0-----:R-:W-:Y:S02]  /*f9a0*/  @!P3 LEA.HI.X R11, R205, R0, R6, 0x1, P5 ;  /* 0x00000000cd0bb211 */ /* 0x001fe400028f0c06 */
        /* <DEDUP_REMOVED lines=10> */
.L_x_747:
[----:B------:R-:W-:Y:S05]  /*fa50*/  BSYNC B1 ;  /* 0x0000000000017941 */ /* 0x000fea0003800000 */
.L_x_746:
[----:B------:R-:W-:-:S03]  /*fa60*/  UMOV UR4, 0xffffffff ;  /* 0xffffffff00047882 */ /* 0x000fc60000000000 */
[----:B------:R-:W-:Y:S05]  /*fa70*/  BRA.DIV UR4, `(.L_x_748) ;  /* 0x0000008204887947 */ /* 0x000fea000b800000 */
[----:B0-----:R0:W0:Y:S04]  /*fa80*/  SHFL.IDX PT, R0, R4, 0x2, 0x181f ;  /* 0x00581f0004007f89 */ /* 0x00102800000e0000 */
[----:B----4-:R4:W0:Y:S02]  /*fa90*/  SHFL.IDX PT, R14, R3, 0x2, 0x181f ;  /* 0x00581f00030e7f89 */ /* 0x01082400000e0000 */
.L_x_944:
        /* <DEDUP_REMOVED lines=12> */
[CC--:B0-----:R-:W-:Y:S02]  /*fb60*/  @!P3 LEA R10, P5, R205.reuse, R14.reuse, 0x1 ;  /* 0x0000000ecd0ab211 */ /* 0x0c1fe400078a08ff */
[C---:B------:R-:W-:Y:S02]  /*fb70*/  @!P2 LEA R12, P4, R210.reuse, R14, 0x1 ;  /* 0x0000000ed20ca211 */ /* 0x040fe400078808ff */
[----:B------:R-:W-:Y:S02]  /*fb80*/  @!P3 LEA.HI.X R11, R205, R0, R6, 0x1, P5 ;  /* 0x00000000cd0bb211 */ /* 0x000fe400028f0c06 */
        /* <DEDUP_REMOVED lines=10> */
.L_x_750:
[----:B------:R-:W-:Y:S05]  /*fc30*/  BSYNC B1 ;  /* 0x0000000000017941 */ /* 0x000fea0003800000 */
.L_x_749:
[----:B------:R-:W-:-:S03]  /*fc40*/  UMOV UR4, 0xffffffff ;  /* 0xffffffff00047882 */ /* 0x000fc60000000000 */
[----:B------:R-:W-:Y:S05]  /*fc50*/  BRA.DIV UR4, `(.L_x_751) ;  /* 0x0000008204587947 */ /* 0x000fea000b800000 */
[----:B0-----:R0:W0:Y:S04]  /*fc60*/  SHFL.IDX PT, R0, R4, 0x3, 0x181f ;  /* 0x00781f0004007f89 */ /* 0x00102800000e0000 */
[----:B------:R0:W0:Y:S02]  /*fc70*/  SHFL.IDX PT, R14, R3, 0x3, 0x181f ;  /* 0x00781f00030e7f89 */ /* 0x00002400000e0000 */
.L_x_948:
[----:B0-234-:R-:W-:-:S05]  /*fc80*/  VIADD R3, R7, 0x60 ;  /* 0x0000006007037836 */ /* 0x01dfca0000000000 */
        /* <DEDUP_REMOVED lines=9> */
[----:B------:R-:W-:Y:S02]  /*fd20*/  SHF.R.S32.HI R11, RZ, 0x1f, R209 ;  /* 0x0000001fff0b7819 */ /* 0x000fe400000114d1 */
[----:B------:R-:W-:Y:S02]  /*fd30*/  SHF.R.S32.HI R10, RZ, 0x1f, R211 ;  /* 0x0000001fff0a7819 */ /* 0x000fe400000114d3 */
[CC--:B------:R-:W-:Y:S02]  /*fd40*/  @!P3 LEA R4, P5, R205.reuse, R14.reuse, 0x1 ;  /* 0x0000000ecd04b211 */ /* 0x0c0fe400078a08ff */
[----:B------:R-:W-:Y:S02]  /*fd50*/  @!P2 LEA R6, P4, R210, R14, 0x1 ;  /* 0x0000000ed206a211 */ /* 0x000fe400078808ff */
[----:B------:R-:W-:Y:S02]  /*fd60*/  @!P3 LEA.HI.X R5, R205, R0, R9, 0x1, P5 ;  /* 0x00000000cd05b211 */ /* 0x000fe400028f0c09 */
[----:B------:R-:W-:-:S02]  /*fd70*/  @!P1 LEA R8, P5, R209, R14, 0x1 ;  /* 0x0000000ed1089211 */ /* 0x000fc400078a08ff */
[----:B------:R-:W-:Y:S01]  /*fd80*/  @!P2 LEA.HI.X R7, R210, R0, R12, 0x1, P4 ;  /* 0x00000000d207a211 */ /* 0x000fe200020f0c0c */
[----:B------:R0:W-:Y:S01]  /*fd90*/  @!P3 ST.E.128 desc[UR40][R4.64], RZ ;  /* 0x000000ff0400b985 */ /* 0x0001e2000c101d28 */
[----:B------:R-:W-:Y:S02]  /*fda0*/  @!P0 LEA R14, P4, R211, R14, 0x1 ;  /* 0x0000000ed30e8211 */ /* 0x000fe400078808ff */
[-C--:B------:R-:W-:Y:S01]  /*fdb0*/  @!P1 LEA.HI.X R9, R209, R0.reuse, R11, 0x1, P5 ;  /* 0x00000000d1099211 */ /* 0x080fe200028f0c0b */
[----:B------:R0:W-:Y:S01]  /*fdc0*/  @!P2 ST.E.128 desc[UR40][R6.64], RZ ;  /* 0x000000ff0600a985 */ /* 0x0001e2000c101d28 */
[----:B------:R-:W-:-:S03]  /*fdd0*/  @!P0 LEA.HI.X R15, R211, R0, R10, 0x1, P4 ;  /* 0x00000000d30f8211 */ /* 0x000fc600020f0c0a */
[----:B------:R0:W-:Y:S04]  /*fde0*/  @!P1 ST.E.128 desc[UR40][R8.64], RZ ;  /* 0x000000ff08009985 */ /* 0x0001e8000c101d28 */
[----:B------:R0:W-:Y:S02]  /*fdf0*/  @!P0 ST.E.128 desc[UR40][R14.64], RZ ;  /* 0x000000ff0e008985 */ /* 0x0001e4000c101d28 */
.L_x_738:
[----:B------:R-:W-:Y:S05]  /*fe00*/  BSYNC B0 ;  /* 0x0000000000007941 */ /* 0x000fea0003800000 */
.L_x_729:
[----:B------:R-:W-:Y:S02]  /*fe10*/  ULDC UR4, c[0x0][0xc3c] ;  /* 0x00030f0000047ab9 */ /* 0x000fe40000000800 */
[----:B-1----:R-:W-:-:S13]  /*fe20*/  ISETP.GE.AND P0, PT, R91, UR4, PT ;  /* 0x000000045b007c0c */ /* 0x002fda000bf06270 */
[----:B------:R-:W-:Y:S05]  /*fe30*/  @!P0 BRA `(.L_x_752) ;  /* 0xffffff1000848947 */ /* 0x000fea000383ffff */
[----:B------:R-:W-:Y:S05]  /*fe40*/  BRA `(.L_x_619) ;  /* 0x0000007400407947 */ /* 0x000fea0003800000 */
.L_x_617:
[----:B------:R-:W-:-:S08]  /*fe50*/  NOP ;  /* 0x0000000000007918 */ /* 0x000fd00000000000 */
[----:B--2---:R-:W0:-:S00]  /*fe60*/  USETMAXREG.DEALLOC.CTAPOOL 0x18 ;  /* 0x00000018000079c8 */ /* 0x004e0000080e0500 */
[----:B0-----:R-:W2:Y:S01]  /*fe70*/  LDL.LU R2, [R1+0x1c] ;  /* 0x00001c0001027983 */ /* 0x001ea20000300800 */
[----:B------:R-:W-:-:S06]  /*fe80*/  LOP3.LUT R0, R0, 0x3, RZ, 0xc0, !PT ;  /* 0x0000000300007812 */ /* 0x000fcc00078ec0ff */
[----:B------:R-:W0:Y:S02]  /*fe90*/  SHFL.IDX PT, R0, R0, RZ, 0x1f ;  /* 0x00001fff00007589 */ /* 0x000e2400000e0000 */
[----:B0-----:R-:W-:Y:S01]  /*fea0*/  ISETP.NE.AND P0, PT, R0, RZ, PT ;  /* 0x000000ff0000720c */ /* 0x001fe20003f05270 */
[----:B------:R-:W-:Y:S01]  /*feb0*/  IMAD.MOV.U32 R0, RZ, RZ, RZ ;  /* 0x000000ffff007224 */ /* 0x000fe200078e00ff */
[----:B--2---:R-:W-:-:S11]  /*fec0*/  LOP3.LUT R2, R2, 0xfffffffd, RZ, 0xc0, !PT ;  /* 0xfffffffd02027812 */ /* 0x004fd600078ec0ff */
[----:B------:R-:W-:-:S05]  /*fed0*/  @P0 LOP3.LUT R2, R2, 0x2, RZ, 0xfc, !PT ;  /* 0x0000000202020812 */ /* 0x000fca00078efcff */
[----:B------:R0:W-:Y:S01]  /*fee0*/  STL [R1+0x1c], R2 ;  /* 0x00001c0201007387 */ /* 0x0001e20000100800 */
        /* <DEDUP_REMOVED lines=8> */
.L_x_753:
        /* <DEDUP_REMOVED lines=24> */
[----:B0-----:R-:W-:-:S04]  /*100f0*/  SEL R3, R6, RZ, P3 ;  /* 0x000000ff06037207 */ /* 0x001fc80001800000 */
[----:B------:R-:W-:-:S05]  /*10100*/  IADD3 R3, R4, R3, RZ ;  /* 0x0000000304037210 */ /* 0x000fca0007ffe0ff */
        /* <DEDUP_REMOVED lines=16> */
.L_x_759:
        /* <DEDUP_REMOVED lines=12> */
.L_x_758:
[----:B------:R-:W-:Y:S05]  /*102d0*/  BSYNC B0 ;  /* 0x0000000000007941 */ /* 0x000fea0003800000 */
.L_x_757:
[----:B0----5:R-:W0:Y:S02]  /*102e0*/  SHFL.UP PT, R2, R0, 0x1, RZ ;  /* 0x0420000000027989 */ /* 0x021e2400000e00ff */
        /* <DEDUP_REMOVED lines=21> */
.L_x_755:
        /* <DEDUP_REMOVED lines=10> */
[----:B0-----:R-:W-:-:S06]  /*104e0*/  IADD3 R3, R8, 0xffffffe, RZ ;  /* 0x0ffffffe08037810 */ /* 0x001fcc0007ffe0ff */
[----:B------:R-:W0:Y:S02]  /*104f0*/  F2I.FTZ.U32.TRUNC.NTZ R3, R3 ;  /* 0x0000000300037305 */ /* 0x000e24000021f000 */
[----:B0-----:R-:W-:Y:S01]  /*10500*/  IMAD.MOV R11, RZ, RZ, -R3 ;  /* 0x000000ffff0b7224 */ /* 0x001fe200078e0a03 */
[----:B------:R-:W-:Y:S06]  /*10510*/  @!P0 BRA `(.L_x_760) ;  /* 0x0000000000088947 */ /* 0x000fec0003800000 */
[----:B------:R-:W-:-:S05]  /*10520*/  VIADD R9, R19, 0xffffffff ;  /* 0xffffffff13097836 */ /* 0x000fca0000000000 */
[----:B------:R0:W1:Y:S02]  /*10530*/  SHFL.IDX PT, R16, R2, R9, 0x1f ;  /* 0x00001f0902107589 */ /* 0x00006400000e0000 */
.L_x_760:
[----:B-1----:R-:W-:Y:S01]  /*10540*/  IMAD R16, R16, UR5, R7 ;  /* 0x0000000510107c24 */ /* 0x002fe2000f8e0207 */
[----:B------:R-:W-:Y:S01]  /*10550*/  IABS R6, R0 ;  /* 0x0000000000067213 */ /* 0x000fe20000000000 */
[----:B------:R-:W-:Y:S02]  /*10560*/  IMAD R7, R11, R4, RZ ;  /* 0x000000040b077224 */ /* 0x000fe400078e02ff */
[----:B0-----:R-:W-:Y:S01]  /*10570*/  IMAD.MOV.U32 R2, RZ, RZ, RZ ;  /* 0x000000ffff027224 */ /* 0x001fe200078e00ff */
[----:B------:R-:W-:Y:S01]  /*10580*/  IADD3 R17, -R16, UR6, RZ ;  /* 0x0000000610117c10 */ /* 0x000fe2000fffe1ff */
[----:B------:R-:W-:Y:S02]  /*10590*/  IMAD.MOV R6, RZ, RZ, -R6 ;  /* 0x000000ffff067224 */ /* 0x000fe400078e0a06 */
[----:B------:R-:W-:Y:S01]  /*105a0*/  IMAD.HI.U32 R2, R3, R7, R2 ;  /* 0x0000000703027227 */ /* 0x000fe200078e0002 */
[----:B------:R-:W-:-:S03]  /*105b0*/  IABS R3, R17 ;  /* 0x0000001100037213 */ /* 0x000fc60000000000 */
[----:B------:R-:W-:Y:S02]  /*105c0*/  VIADD R19, R19, UR4 ;  /* 0x0000000413137c36 */ /* 0x000fe40008000000 */
        /* <DEDUP_REMOVED lines=11> */
[----:B------:R-:W-:-:S04]  /*10680*/  @!P1 LOP3.LUT R2, RZ, R0, RZ, 0x33, !PT ;  /* 0x00000000ff029212 */ /* 0x000fc800078e33ff */
[----:B------:R-:W-:Y:S01]  /*10690*/  IADD3 R3, -R2, RZ, RZ ;  /* 0x000000ff02037210 */ /* 0x000fe20007ffe1ff */
[----:B------:R-:W-:-:S04]  /*106a0*/  IMAD.MOV.U32 R18, RZ, RZ, R2 ;  /* 0x000000ffff127224 */ /* 0x000fc800078e0002 */
[----:B------:R-:W-:Y:S01]  /*106b0*/  IMAD R17, R0, R3, R17 ;  /* 0x0000000300117224 */ /* 0x000fe200078e0211 */
[----:B------:R-:W-:Y:S06]  /*106c0*/  BRA `(.L_x_761) ;  /* 0x00000000000c7947 */ /* 0x000fec0003800000 */
.L_x_756:
[----:B------:R-:W-:Y:S02]  /*106d0*/  IMAD.MOV.U32 R17, RZ, RZ, RZ ;  /* 0x000000ffff117224 */ /* 0x000fe400078e00ff */
[----:B------:R-:W-:Y:S02]  /*106e0*/  IMAD.U32 R16, RZ, RZ, UR6 ;  /* 0x00000006ff107e24 */ /* 0x000fe4000f8e00ff */
[----:B------:R-:W-:-:S07]  /*106f0*/  IMAD.MOV.U32 R18, RZ, RZ, RZ ;  /* 0x000000ffff127224 */ /* 0x000fce00078e00ff */
.L_x_761:
[----:B------:R-:W-:-:S13]  /*10700*/  ISETP.NE.AND P0, PT, R5, RZ, PT ;  /* 0x000000ff0500720c */ /* 0x000fda0003f05270 */
[----:B------:R-:W0:Y:S01]  /*10710*/  @!P0 S2R R3, SR_CgaCtaId ;  /* 0x0000000000038919 */ /* 0x000e220000008800 */
[----:B------:R-:W-:-:S04]  /*10720*/  @!P0 MOV R0, 0x400 ;  /* 0x0000040000008802 */ /* 0x000fc80000000f00 */
[----:B0-----:R-:W-:-:S05]  /*10730*/  @!P0 LEA R0, R3, R0, 0x18 ;  /* 0x0000000003008211 */ /* 0x001fca00078ec0ff */
[----:B------:R2:W-:Y:S01]  /*10740*/  @!P0 STS.128 [R0+0x228d0], R16 ;  /* 0x0228d01000008388 */ /* 0x0005e20000000c00 */
[----:B------:R-:W-:Y:S06]  /*10750*/  BAR.ARV 0x5, 0x180 ;  /* 0x0146000000007b1d */ /* 0x000fec0000002000 */
.L_x_754:
        /* <DEDUP_REMOVED lines=11> */
[----:B------:R-:W-:Y:S01]  /*10810*/  ULDC.64 UR38, c[0x0][0x198] ;  /* 0x0000660000267ab9 */ /* 0x000fe20000000a00 */
[----:B------:R-:W-:Y:S01]  /*10820*/  ULDC UR36, c[0x0][0xc] ;  /* 0x0000030000247ab9 */ /* 0x000fe20000000800 */
[----:B--2---:R-:W-:Y:S01]  /*10830*/  ULEA UR4, UR5, UR4, 0x18 ;  /* 0x0000000405047291 */ /* 0x004fe2000f8ec03f */
[C---:B-1----:R-:W-:Y:S01]  /*10840*/  IMAD.SHL.U32 R0, R5.reuse, 0x8, RZ ;  /* 0x0000000805007824 */ /* 0x042fe200078e00ff */
[----:B------:R-:W-:-:S04]  /*10850*/  LOP3.LUT R4, R5, 0x7f, RZ, 0xc0, !PT ;  /* 0x0000007f05047812 */ /* 0x000fc800078ec0ff */
[----:B0-----:R-:W-:-:S04]  /*10860*/  LOP3.LUT R2, R0, 0x1f8, RZ, 0xc0, !PT ;  /* 0x000001f800027812 */ /* 0x001fc800078ec0ff */
[----:B------:R-:W-:Y:S01]  /*10870*/  LOP3.LUT R3, R2, 0x38, R5, 0x78, !PT ;  /* 0x0000003802037812 */ /* 0x000fe200078e7805 */
[----:B------:R-:W-:-:S05]  /*10880*/  IMAD.SHL.U32 R2, R4, 0x8, RZ ;  /* 0x0000000804027824 */ /* 0x000fca00078e00ff */
[----:B------:R-:W-:Y:S02]  /*10890*/  LOP3.LUT R2, R3, 0x200, R2, 0xf8, !PT ;  /* 0x0000020003027812 */ /* 0x000fe400078ef802 */
[----:B------:R-:W-:Y:S02]  /*108a0*/  SHF.L.U32 R3, R5, 0x4, RZ ;  /* 0x0000000405037819 */ /* 0x000fe400000006ff */
        /* <DEDUP_REMOVED lines=9> */
[----:B------:R0:W-:Y:S04]  /*10940*/  STL [R1+0xc], RZ ;  /* 0x00000cff01007387 */ /* 0x0001e80000100800 */
[----:B------:R0:W-:Y:S04]  /*10950*/  STL [R1+0x18], R0 ;  /* 0x0000180001007387 */ /* 0x0001e80000100800 */
[----:B------:R0:W-:Y:S02]  /*10960*/  STL [R1+0x3c], RZ ;  /* 0x00003cff01007387 */ /* 0x0001e40000100800 */
.L_x_902:
[----:B0-2---:R-:W0:Y:S02]  /*10970*/  LDC.64 R2, c[0x0][0xc88] ;  /* 0x00032200ff027b82 */ /* 0x005e240000000a00 */
[----:B0-----:R-:W-:-:S05]  /*10980*/  IMAD.WIDE R2, R19, 0x4, R2 ;  /* 0x0000000413027825 */ /* 0x001fca00078e0202 */
[----:B------:R-:W2:Y:S01]  /*10990*/  LDG.E R15, desc[UR40][R2.64] ;  /* 0x00000028020f7981 */ /* 0x000ea2000c1e1900 */
[----:B------:R-:W-:Y:S05]  /*109a0*/  YIELD ;  /* 0x0000000000007946 */ /* 0x000fea0003800000 */
[----:B------:R-:W-:Y:S01]  /*109b0*/  ULDC.64 UR4, c[0x0][0xa28] ;  /* 0x00028a0000047ab9 */ /* 0x000fe20000000a00 */
[----:B---3--:R-:W-:Y:S01]  /*109c0*/  IMAD.MOV.U32 R0, RZ, RZ, RZ ;  /* 0x000000ffff007224 */ /* 0x008fe200078e00ff */
[----:B------:R-:W-:Y:S01]  /*109d0*/  ISETP.NE.U32.AND P0, PT, RZ, UR4, PT ;  /* 0x00000004ff007c0c */ /* 0x000fe2000bf05070 */
[----:B------:R-:W-:Y:S01]  /*109e0*/  ULDC.64 UR10, c[0x0][0xa18] ;  /* 0x00028600000a7ab9 */ /* 0x000fe20000000a00 */
        /* <DEDUP_REMOVED lines=9> */
[----:B------:R0:W-:Y:S01]  /*10a80*/  STL [R1+0x40], R4 ;  /* 0x0000400401007387 */ /* 0x0001e20000100800 */
[----:B------:R-:W-:Y:S02]  /*10a90*/  ISETP.NE.U32.AND P2, PT, RZ, UR4, PT ;  /* 0x00000004ff007c0c */ /* 0x000fe4000bf45070 */
[----:B------:R-:W-:Y:S01]  /*10aa0*/  SHF.L.U64.HI R13, R15, 0x2, R4 ;  /* 0x000000020f0d7819 */ /* 0x000fe20000010204 */
[----:B-1---5:R1:W5:Y:S01]  /*10ab0*/  @P0 LDG.E R0, desc[UR40][R2.64] ;  /* 0x0000002802000981 */ /* 0x022362000c1e1900 */
[----:B------:R-:W-:Y:S01]  /*10ac0*/  ISETP.NE.AND.EX P2, PT, RZ, UR5, PT, P2 ;  /* 0x00000005ff007c0c */ /* 0x000fe2000bf45320 */
[----:B------:R-:W-:Y:S01]  /*10ad0*/  IMAD.MOV.U32 R12, RZ, RZ, RZ ;  /* 0x000000ffff0c7224 */ /* 0x000fe200078e00ff */
[----:B------:R-:W-:Y:S01]  /*10ae0*/  ISETP.NE.U32.AND P3, PT, RZ, UR10, PT ;  /* 0x0000000aff007c0c */ /* 0x000fe2000bf65070 */
[----:B------:R-:W-:Y:S01]  /*10af0*/  STL [R1], R14 ;  /* 0x0000000e01007387 */ /* 0x000fe20000100800 */
[----:B------:R-:W-:-:S02]  /*10b00*/  ISETP.NE.U32.AND P0, PT, RZ, UR6, PT ;  /* 0x00000006ff007c0c */ /* 0x000fc4000bf05070 */
[C---:B0-----:R-:W-:Y:S01]  /*10b10*/  IADD3 R4, P4, R14.reuse, UR4, RZ ;  /* 0x000000040e047c10 */ /* 0x041fe2000ff9e0ff */
[----:B------:R-:W-:Y:S01]  /*10b20*/  STL [R1+0x20], R13 ;  /* 0x0000200d01007387 */ /* 0x000fe20000100800 */
[----:B------:R-:W-:Y:S02]  /*10b30*/  ISETP.NE.AND.EX P3, PT, RZ, UR11, PT, P3 ;  /* 0x0000000bff007c0c */ /* 0x000fe4000bf65330 */
[----:B-1----:R-:W-:Y:S02]  /*10b40*/  CS2R R2, SRZ ;  /* 0x0000000000027805 */ /* 0x002fe4000001ff00 */
[C---:B------:R-:W-:Y:S02]  /*10b50*/  IADD3.X R5, R13.reuse, UR5, RZ, P4, !PT ;  /* 0x000000050d057c10 */ /* 0x040fe4000a7fe4ff */
[----:B------:R-:W-:Y:S02]  /*10b60*/  IADD3 R6, P4, R14, UR8, RZ ;  /* 0x000000080e067c10 */ /* 0x000fe4000ff9e0ff */
[----:B------:R-:W-:Y:S01]  /*10b70*/  ISETP.NE.U32.AND P1, PT, RZ, UR8, PT ;  /* 0x00000008ff007c0c */ /* 0x000fe2000bf25070 */
[----:B------:R-:W2:Y:S01]  /*10b80*/  @P2 LDG.E R2, desc[UR40][R4.64] ;  /* 0x0000002804022981 */ /* 0x000ea2000c1e1900 */
[----:B------:R-:W-:Y:S01]  /*10b90*/  IADD3.X R7, R13, UR9, RZ, P4, !PT ;  /* 0x000000090d077c10 */ /* 0x000fe2000a7fe4ff */
[----:B------:R-:W-:Y:S01]  /*10ba0*/  ULDC UR4, c[0x0][0x288] ;  /* 0x0000a20000047ab9 */ /* 0x000fe20000000800 */
[----:B------:R-:W-:-:S02]  /*10bb0*/  ISETP.NE.AND.EX P0, PT, RZ, UR7, PT, P0 ;  /* 0x00000007ff007c0c */ /* 0x000fc4000bf05300 */
[----:B------:R-:W-:Y:S02]  /*10bc0*/  ISETP.NE.AND.EX P1, PT, RZ, UR9, PT, P1 ;  /* 0x00000009ff007c0c */ /* 0x000fe4000bf25310 */
[C---:B------:R-:W-:Y:S02]  /*10bd0*/  @P3 IADD3 R10, P4, R14.reuse, UR10, RZ ;  /* 0x0000000a0e0a3c10 */ /* 0x040fe4000ff9e0ff */
[----:B------:R-:W-:Y:S02]  /*10be0*/  IADD3 R8, P5, R14, UR6, RZ ;  /* 0x000000060e087c10 */ /* 0x000fe4000ffbe0ff */
[C---:B------:R-:W-:Y:S02]  /*10bf0*/  @P3 IADD3.X R11, R13.reuse, UR11, RZ, P4, !PT ;  /* 0x0000000b0d0b3c10 */ /* 0x040fe4000a7fe4ff */
[----:B------:R-:W-:-:S05]  /*10c00*/  IADD3.X R9, R13, UR7, RZ, P5, !PT ;  /* 0x000000070d097c10 */ /* 0x000fca000affe4ff */
[----:B------:R-:W5:Y:S04]  /*10c10*/  @P0 LDG.E R12, desc[UR40][R8.64] ;  /* 0x00000028080c0981 */ /* 0x000f68000c1e1900 */
[----:B------:R-:W5:Y:S04]  /*10c20*/  @P1 LDG.E R3, desc[UR40][R6.64] ;  /* 0x0000002806031981 */ /* 0x000f68000c1e1900 */
[----:B--2---:R0:W-:Y:S02]  /*10c30*/  STL [R1+0x38], R2 ;  /* 0x0000380201007387 */ /* 0x0041e40000100800 */
[----:B0-----:R-:W-:Y:S01]  /*10c40*/  IMAD.U32 R2, RZ, RZ, UR4 ;  /* 0x00000004ff027e24 */ /* 0x001fe2000f8e00ff */
[----:B------:R-:W-:-:S05]  /*10c50*/  ULDC.64 UR4, c[0x0][0x418] ;  /* 0x0001060000047ab9 */ /* 0x000fca0000000a00 */
[----:B------:R0:W2:Y:S01]  /*10c60*/  @P3 LDG.E R2, desc[UR40][R10.64] ;  /* 0x000000280a023981 */ /* 0x0000a2000c1e1900 */
[----:B------:R-:W-:-:S03]  /*10c70*/  UISETP.NE.U32.AND UP0, UPT, UR4, URZ, UPT ;  /* 0x0000003f0400728c */ /* 0x000fc6000bf05070 */
[----:B------:R-:W-:Y:S01]  /*10c80*/  ULDC UR4, c[0x0][0x424] ;  /* 0x0001090000047ab9 */ /* 0x000fe20000000800 */
[----:B------:R-:W-:-:S03]  /*10c90*/  UISETP.NE.AND.EX UP0, UPT, UR5, URZ, UPT, UP0 ;  /* 0x0000003f0500728c */ /* 0x000fc6000bf05300 */
[----:B------:R-:W-:Y:S01]  /*10ca0*/  ULDC UR5, c[0x0][0x2f0] ;  /* 0x0000bc0000057ab9 */ /* 0x000fe20000000800 */
[----:B------:R-:W-:-:S04]  /*10cb0*/  USEL UR4, UR4, 0x1, UP0 ;  /* 0x0000000104047887 */ /* 0x000fc80008000000 */
[----:B------:R-:W-:-:S03]  /*10cc0*/  UIMAD UR4, UR4, UR5, URZ ;  /* 0x00000005040472a4 */ /* 0x000fc6000f8e023f */
[----:B------:R-:W-:Y:S02]  /*10cd0*/  ULDC UR5, c[0x0][0x348] ;  /* 0x0000d20000057ab9 */ /* 0x000fe40000000800 */
[----:B0-----:R-:W-:Y:S01]  /*10ce0*/  IMAD.U32 R10, RZ, RZ, UR5 ;  /* 0x00000005ff0a7e24 */ /* 0x001fe2000f8e00ff */
[----:B--2---:R0:W-:Y:S02]  /*10cf0*/  STL [R1+0x54], R2 ;  /* 0x0000540201007387 */ /* 0x0041e40000100800 */
[----:B0-----:R-:W-:Y:S01]  /*10d00*/  MOV R2, UR4 ;  /* 0x0000000400027c02 */ /* 0x001fe20008000f00 */
[----:B------:R-:W-:Y:S06]  /*10d10*/  @P3 BRA `(.L_x_763) ;  /* 0x0000000000143947 */ /* 0x000fec0003800000 */
[----:B------:R-:W-:Y:S05]  /*10d20*/  @!P2 BRA `(.L_x_763) ;  /* 0x000000000010a947 */ /* 0x000fea0003800000 */
[----:B------:R-:W2:Y:S04]  /*10d30*/  LDG.E R11, desc[UR40][R4.64] ;  /* 0x00000028040b7981 */ /* 0x000ea8000c1e1900 */
[----:B------:R-:W2:Y:S02]  /*10d40*/  LDG.E R4, desc[UR40][R4.64+0x4] ;  /* 0x0000042804047981 */ /* 0x000ea4000c1e1900 */
[----:B--2---:R-:W-:-:S05]  /*10d50*/  IMAD.IADD R4, R4, 0x1, -R11 ;  /* 0x0000000104047824 */ /* 0x004fca00078e0a0b */
[----:B------:R0:W-:Y:S02]  /*10d60*/  STL [R1+0x54], R4 ;  /* 0x0000540401007387 */ /* 0x0001e40000100800 */
.L_x_763:
[----:B------:R-:W-:Y:S01]  /*10d70*/  IMAD.MOV.U32 R11, RZ, RZ, R15 ;  /* 0x000000ffff0b7224 */ /* 0x000fe200078e000f */
[----:B------:R-:W-:Y:S01]  /*10d80*/  ULDC.64 UR4, c[0x0][0xa20] ;  /* 0x0002880000047ab9 */ /* 0x000fe20000000a00 */
[----:B0----5:R-:W-:Y:S01]  /*10d90*/  IMAD.IADD R4, R12, 0x1, R0 ;  /* 0x000000010c047824 */ /* 0x021fe200078e0200 */
[----:B------:R-:W-:Y:S02]  /*10da0*/  ISETP.NE.U32.AND P2, PT, RZ, UR4, PT ;  /* 0x00000004ff007c0c */ /* 0x000fe4000bf45070 */
[----:B------:R0:W-:Y:S02]  /*10db0*/  STL [R1+0x10], R11 ;  /* 0x0000100b01007387 */ /* 0x0001e40000100800 */
[----:B------:R-:W-:Y:S02]  /*10dc0*/  ISETP.NE.AND.EX P2, PT, RZ, UR5, PT, P2 ;  /* 0x00000005ff007c0c */ /* 0x000fe4000bf45320 */
[----:B------:R0:W-:Y:S11]  /*10dd0*/  STL [R1+0x24], R4 ;  /* 0x0000240401007387 */ /* 0x0001f60000100800 */
[----:B0-----:R-:W-:Y:S05]  /*10de0*/  @!P2 BRA `(.L_x_764) ;  /* 0x000000000010a947 */ /* 0x001fea0003800000 */
[----:B------:R-:W-:-:S04]  /*10df0*/  IADD3 R4, P0, R14, UR4, RZ ;  /* 0x000000040e047c10 */ /* 0x000fc8000ff1e0ff */
[----:B------:R-:W-:-:S05]  /*10e00*/  IADD3.X R5, R13, UR5, RZ, P0, !PT ;  /* 0x000000050d057c10 */ /* 0x000fca00087fe4ff */
[----:B------:R0:W5:Y:S01]  /*10e10*/  LDG.E R2, desc[UR40][R4.64] ;  /* 0x0000002804027981 */ /* 0x000162000c1e1900 */
[----:B------:R-:W-:Y:S05]  /*10e20*/  BRA `(.L_x_765) ;  /* 0x0000000000107947 */ /* 0x000fea0003800000 */
.L_x_764:
[----:B------:R-:W-:Y:S05]  /*10e30*/  @!P0 BRA `(.L_x_765) ;  /* 0x00000000000c8947 */ /* 0x000fea0003800000 */
[----:B------:R-:W2:Y:S04]  /*10e40*/  LDG.E R4, desc[UR40][R8.64] ;  /* 0x0000002808047981 */ /* 0x000ea8000c1e1900 */
[----:B------:R-:W2:Y:S02]  /*10e50*/  LDG.E R2, desc[UR40][R8.64+0x4] ;  /* 0x0000042808027981 */ /* 0x000ea4000c1e1900 */
[----:B--2---:R-:W-:-:S07]  /*10e60*/  IMAD.IADD R2, R2, 0x1, -R4 ;  /* 0x0000000102027824 */ /* 0x004fce00078e0a04 */
.L_x_765:
[----:B-----5:R-:W-:Y:S02]  /*10e70*/  IMAD.IADD R0, R2, 0x1, -R0 ;  /* 0x0000000102007824 */ /* 0x020fe400078e0a00 */
[----:B------:R-:W2:Y:S04]  /*10e80*/  @P1 LDG.E R2, desc[UR40][R6.64] ;  /* 0x0000002806021981 */ /* 0x000ea8000c1e1900 */
[----:B------:R-:W2:Y:S01]  /*10e90*/  @P1 LDG.E R6, desc[UR40][R6.64+0x4] ;  /* 0x0000042806061981 */ /* 0x000ea2000c1e1900 */
[----:B------:R-:W-:Y:S01]  /*10ea0*/  BSSY B0, `(.L_x_766) ;  /* 0x0000150000007945 */ /* 0x000fe20003800000 */
[----:B--2---:R-:W-:-:S04]  /*10eb0*/  @P1 IMAD.IADD R10, R6, 0x1, -R2 ;  /* 0x00000001060a1824 */ /* 0x004fc800078e0a02 */
[----:B0-----:R-:W-:-:S04]  /*10ec0*/  IMAD.IADD R4, R0, 0x1, R10 ;  /* 0x0000000100047824 */ /* 0x001fc800078e020a */
[----:B------:R-:W-:Y:S01]  /*10ed0*/  VIADD R2, R4, 0x5f ;  /* 0x0000005f04027836 */ /* 0x000fe20000000000 */
[----:B------:R0:W-:Y:S03]  /*10ee0*/  STL [R1+0x50], R4 ;  /* 0x0000500401007387 */ /* 0x0001e60000100800 */
[----:B------:R-:W-:-:S05]  /*10ef0*/  IMAD.HI R2, R2, 0x2aaaaaab, RZ ;  /* 0x2aaaaaab02027827 */ /* 0x000fca00078e02ff */
[----:B0-----:R-:W-:-:S04]  /*10f00*/  SHF.R.U32.HI R4, RZ, 0x1f, R2 ;  /* 0x0000001fff047819 */ /* 0x001fc80000011602 */
[----:B------:R-:W-:-:S05]  /*10f10*/  LEA.HI.SX32 R5, R2, R4, 0x1c ;  /* 0x0000000402057211 */ /* 0x000fca00078fe2ff */
[----:B------:R-:W-:Y:S01]  /*10f20*/  IMAD R2, R5, 0x60, -R0 ;  /* 0x0000006005027824 */ /* 0x000fe200078e0a00 */
[----:B------:R-:W-:Y:S01]  /*10f30*/  IADD3 R0, -R0, RZ, RZ ;  /* 0x000000ff00007210 */ /* 0x000fe20007ffe1ff */
[----:B------:R0:W-:Y:S03]  /*10f40*/  STL [R1+0x30], R5 ;  /* 0x0000300501007387 */ /* 0x0001e60000100800 */
[----:B------:R-:W-:Y:S02]  /*10f50*/  VIMNMX R10, R2, R10, PT ;  /* 0x0000000a020a7248 */ /* 0x000fe40003fe0100 */
[----:B------:R-:W-:-:S04]  /*10f60*/  VIMNMX R0, RZ, R0, !PT ;  /* 0x00000000ff007248 */ /* 0x000fc80007fe0100 */
[----:B------:R-:W-:Y:S01]  /*10f70*/  ISETP.GT.AND P0, PT, R10, R0, PT ;  /* 0x000000000a00720c */ /* 0x000fe20003f04270 */
[----:B0-----:R-:W-:-:S05]  /*10f80*/  IMAD.WIDE.U32 R4, R0, -0x55555555, RZ ;  /* 0xaaaaaaab00047825 */ /* 0x001fca00078e00ff */
[----:B------:R-:W-:-:S05]  /*10f90*/  SHF.R.U32.HI R2, RZ, 0x6, R5 ;  /* 0x00000006ff027819 */ /* 0x000fca0000011605 */
[----:B------:R-:W-:Y:S02]  /*10fa0*/  IMAD.MOV.U32 R8, RZ, RZ, R2 ;  /* 0x000000ffff087224 */ /* 0x000fe400078e0002 */
[----:B------:R-:W-:-:S04]  /*10fb0*/  @P0 VIADD R10, R10, 0x5f ;  /* 0x0000005f0a0a0836 */ /* 0x000fc80000000000 */
[----:B------:R-:W-:-:S05]  /*10fc0*/  @P0 IMAD.HI R0, R10, 0x2aaaaaab, RZ ;  /* 0x2aaaaaab0a000827 */ /* 0x000fca00078e02ff */
[----:B------:R-:W-:-:S04]  /*10fd0*/  @P0 SHF.R.U32.HI R4, RZ, 0x1f, R0 ;  /* 0x0000001fff040819 */ /* 0x000fc80000011600 */
[----:B------:R-:W-:Y:S02]  /*10fe0*/  @P0 LEA.HI.SX32 R8, R0, R4, 0x1c ;  /* 0x0000000400080211 */ /* 0x000fe400078fe2ff */
[----:B------:R-:W-:Y:S02]  /*10ff0*/  PLOP3.LUT P0, PT, PT, PT, PT, 0x80, 0x0 ;  /* 0x000000000000781c */ /* 0x000fe40003f0f070 */
[----:B------:R-:W-:-:S13]  /*11000*/  ISETP.GT.AND P2, PT, R8, R2, PT ;  /* 0x000000020800720c */ /* 0x000fda0003f44270 */
[----:B------:R-:W-:Y:S05]  /*11010*/  @!P2 BRA `(.L_x_767) ;  /* 0x0000001000e0a947 */ /* 0x000fea0003800000 */
[----:B------:R-:W-:Y:S01]  /*11020*/  UMOV UR4, 0xffffffff ;  /* 0xffffffff00047882 */ /* 0x000fe20000000000 */
[----:B------:R-:W-:Y:S02]  /*11030*/  SEL R0, R11, RZ, !P1 ;  /* 0x000000ff0b007207 */ /* 0x000fe40004800000 */
[----:B------:R-:W-:Y:S05]  /*11040*/  BRA.DIV UR4, `(.L_x_768) ;  /* 0x0000006e04a47947 */ /* 0x000fea000b800000 */
[----:B------:R-:W0:Y:S02]  /*11050*/  S2R R4, SR_TID.X ;  /* 0x0000000000047919 */ /* 0x000e240000002100 */
[----:B0-----:R-:W-:-:S04]  /*11060*/  SHF.R.U32.HI R4, RZ, 0x5, R4 ;  /* 0x00000005ff047819 */ /* 0x001fc80000011604 */
[----:B------:R-:W-:-:S05]  /*11070*/  LOP3.LUT R4, R4, 0x3, RZ, 0xc0, !PT ;  /* 0x0000000304047812 */ /* 0x000fca00078ec0ff */
[----:B------:R0:W1:Y:S02]  /*11080*/  SHFL.IDX PT, R14, R4, RZ, 0x1f ;  /* 0x00001fff040e7589 */ /* 0x00006400000e0000 */
.L_x_951:
[----:B-1----:R-:W-:Y:S02]  /*11090*/  ISETP.NE.AND P0, PT, R14, RZ, PT ;  /* 0x000000ff0e00720c */ /* 0x002fe40003f05270 */
[----:B------:R-:W-:-:S11]  /*110a0*/  PLOP3.LUT P6, PT, PT, PT, PT, 0x8, 0x0 ;  /* 0x000000000000781c */ /* 0x000fd60003fce170 */
[----:B------:R-:W-:Y:S05]  /*110b0*/  @P0 BRA `(.L_x_769) ;  /* 0x00000000000c0947 */ /* 0x000fea0003800000 */
[----:B------:R-:W-:-:S03]  /*110c0*/  UMOV UR4, 0xffffffff ;  /* 0xffffffff00047882 */ /* 0x000fc60000000000 */
[----:B------:R-:W-:Y:S05]  /*110d0*/  BRA.DIV UR4, `(.L_x_770) ;  /* 0x0000006e04b47947 */ /* 0x000fea000b800000 */
[----:B------:R-:W-:-:S13]  /*110e0*/  ELECT P6, URZ, PT ;  /* 0x00000000003f782f */ /* 0x000fda00038c0000 */
.L_x_769:
[----:B0-----:R-:W2:Y:S04]  /*110f0*/  LDL R4, [R1+0x3c] ;  /* 0x00003c0001047983 */ /* 0x001ea80000100800 */
[----:B------:R-:W3:Y:S01]  /*11100*/  LDL R6, [R1+0x4] ;  /* 0x0000040001067983 */ /* 0x000ee20000100800 */
[----:B------:R-:W-:Y:S01]  /*11110*/  BSSY B1, `(.L_x_771) ;  /* 0x0000008000017945 */ /* 0x000fe20003800000 */
[----:B--2---:R-:W-:-:S05]  /*11120*/  VIADD R4, R4, 0x1 ;  /* 0x0000000104047836 */ /* 0x004fca0000000000 */
[----:B------:R-:W-:-:S04]  /*11130*/  LEA.HI R5, R4, R4, RZ, 0x1 ;  /* 0x0000000404057211 */ /* 0x000fc800078f08ff */
[----:B------:R-:W-:-:S05]  /*11140*/  LOP3.LUT R5, R5, 0xfffffffe, RZ, 0xc0, !PT ;  /* 0xfffffffe05057812 */ /* 0x000fca00078ec0ff */
[----:B------:R-:W-:-:S05]  /*11150*/  IMAD.IADD R4, R4, 0x1, -R5 ;  /* 0x0000000104047824 */ /* 0x000fca00078e0a05 */
[----:B------:R-:W-:-:S04]  /*11160*/  SHF.L.U32 R4, R4, 0x1f, RZ ;  /* 0x0000001f04047819 */ /* 0x000fc800000006ff */
[----:B---3--:R-:W0:Y:S02]  /*11170*/  SYNCS.PHASECHK.TRANS64.TRYWAIT P0, [R6+URZ+0x22820], R4 ;  /* 0x02282004060075a7 */ /* 0x008e24000800017f */
[----:B0-----:R-:W-:Y:S05]  /*11180*/  @!P0 BRA `(.L_x_772) ;  /* 0x0000006c00a88947 */ /* 0x001fea0003800000 */
.L_x_954:
[----:B------:R-:W-:Y:S05]  /*11190*/  BSYNC B1 ;  /* 0x0000000000017941 */ /* 0x000fea0003800000 */
.L_x_771:
[----:B------:R-:W-:Y:S04]  /*111a0*/  BSSY B1, `(.L_x_773) ;  /* 0x0000083000017945 */ /* 0x000fe80003800000 */
[----:B------:R-:W-:Y:S05]  /*111b0*/  @!P6 BRA `(.L_x_774) ;  /* 0x000000080004e947 */ /* 0x000fea0003800000 */
[----:B------:R-:W2:Y:S04]  /*111c0*/  LDL R6, [R1+0x4] ;  /* 0x0000040001067983 */ /* 0x000ea80000100800 */
[----:B------:R-:W3:Y:S01]  /*111d0*/  LDL R7, [R1+0xc] ;  /* 0x00000c0001077983 */ /* 0x000ee20000100800 */
[----:B0-----:R-:W0:Y:S01]  /*111e0*/  S2R R5, SR_TID.X ;  /* 0x0000000000057919 */ /* 0x001e220000002100 */
[----:B--2---:R-:W-:Y:S02]  /*111f0*/  IMAD.MOV.U32 R9, RZ, RZ, R6 ;  /* 0x000000ffff097224 */ /* 0x004fe400078e0006 */
[----:B------:R-:W2:Y:S02]  /*11200*/  LDL R6, [R1+0x18] ;  /* 0x0000180001067983 */ /* 0x000ea40000100800 */
[----:B---3--:R-:W-:Y:S01]  /*11210*/  IMAD R4, R7, 0x8, R9 ;  /* 0x0000000807047824 */ /* 0x008fe200078e0209 */
[----:B0-----:R-:W-:Y:S01]  /*11220*/  LOP3.LUT R5, R5, 0x7f, RZ, 0xc0, !PT ;  /* 0x0000007f05057812 */ /* 0x001fe200078ec0ff */
[----:B------:R-:W-:Y:S03]  /*11230*/  BSSY B2, `(.L_x_775) ;  /* 0x0000005000027945 */ /* 0x000fe60003800000 */
[----:B------:R-:W-:-:S02]  /*11240*/  ISETP.NE.AND P1, PT, R5, RZ, PT ;  /* 0x000000ff0500720c */ /* 0x000fc40003f25270 */
[----:B--2---:R-:W-:-:S04]  /*11250*/  SHF.L.U32 R9, R6, 0x1f, RZ ;  /* 0x0000001f06097819 */ /* 0x004fc800000006ff */
[----:B------:R-:W0:Y:S02]  /*11260*/  SYNCS.PHASECHK.TRANS64.TRYWAIT P0, [R4+URZ+0x228a0], R9 ;  /* 0x0228a009040075a7 */ /* 0x000e24000800017f */
[----:B0-----:R-:W-:Y:S05]  /*11270*/  @!P0 BRA `(.L_x_776) ;  /* 0x0000006c00848947 */ /* 0x001fea0003800000 */
.L_x_955:
[----:B------:R-:W-:Y:S05]  /*11280*/  BSYNC B2 ;  /* 0x0000000000027941 */ /* 0x000fea0003800000 */
.L_x_775:
        /* <DEDUP_REMOVED lines=9> */
.L_x_778:
[----:B------:R-:W-:Y:S05]  /*11320*/  BSYNC B2 ;  /* 0x0000000000027941 */ /* 0x000fea0003800000 */
.L_x_777:
[----:B------:R-:W2:Y:S04]  /*11330*/  LDL R7, [R1+0x4] ;  /* 0x0000040001077983 */ /* 0x000ea80000100800 */
[----:B------:R-:W2:Y:S01]  /*11340*/  LDL R6, [R1+0xc] ;  /* 0x00000c0001067983 */ /* 0x000ea20000100800 */
[----:B------:R-:W-:Y:S01]  /*11350*/  IMAD.MOV.U32 R12, RZ, RZ, RZ ;  /* 0x000000ffff0c7224 */ /* 0x000fe200078e00ff */
[----:B------:R-:W-:Y:S01]  /*11360*/  UIADD3 UR4, UP0, UR38, 0x570, URZ ;  /* 0x0000057026047890 */ /* 0x000fe2000ff1e03f */
[----:B------:R-:W-:Y:S01]  /*11370*/  IMAD R5, R8, 0x60, R3 ;  /* 0x0000006008057824 */ /* 0x000fe200078e0203 */
[----:B------:R-:W-:Y:S01]  /*11380*/  PLOP3.LUT P0, PT, PT, PT, PT, 0x80, 0x0 ;  /* 0x000000000000781c */ /* 0x000fe20003f0f070 */
[----:B------:R-:W-:Y:S01]  /*11390*/  UMOV UR6, 0x0 ;  /* 0x0000000000067882 */ /* 0x000fe20000000000 */
[----:B------:R-:W-:Y:S01]  /*113a0*/  R2UR UR10, R12 ;  /* 0x000000000c0a72ca */ /* 0x000fe200000e0000 */
[----:B------:R-:W-:Y:S01]  /*113b0*/  UIADD3.X UR5, URZ, UR39, URZ, UP0, !UPT ;  /* 0x000000273f057290 */ /* 0x000fe200087fe43f */
[----:B------:R-:W-:Y:S01]  /*113c0*/  IADD3 R5, R5, -0x60, RZ ;  /* 0xffffffa005057810 */ /* 0x000fe20007ffe0ff */
[----:B------:R-:W-:Y:S01]  /*113d0*/  UMOV UR7, 0x12f00000 ;  /* 0x12f0000000077882 */ /* 0x000fe20000000000 */
[----:B--2---:R-:W-:-:S02]  /*113e0*/  IMAD R6, R6, 0x3000, R7 ;  /* 0x0000300006067824 */ /* 0x004fc400078e0207 */
[----:B------:R-:W-:Y:S02]  /*113f0*/  VIADD R7, R4, 0x22890 ;  /* 0x0002289004077836 */ /* 0x000fe40000000000 */
[----:B------:R-:W-:-:S07]  /*11400*/  VIADD R6, R6, 0x1c400 ;  /* 0x0001c40006067836 */ /* 0x000fce0000000000 */
.L_x_779:
        /* <DEDUP_REMOVED lines=13> */
.L_x_956:
[----:B------:R-:W-:Y:S05]  /*114e0*/  BSYNC B2 ;  /* 0x0000000000027941 */ /* 0x000fea0003800000 */
.L_x_780:
[----:B------:R-:W-:Y:S01]  /*114f0*/  BSSY B2, `(.L_x_782) ;  /* 0x000000b000027945 */ /* 0x000fe20003800000 */
[----:B------:R-:W-:Y:S02]  /*11500*/  IMAD.MOV.U32 R10, RZ, RZ, 0x0 ;  /* 0x00000000ff0a7424 */ /* 0x000fe400078e00ff */
[----:B------:R-:W-:Y:S01]  /*11510*/  IMAD.MOV.U32 R11, RZ, RZ, 0x12f00000 ;  /* 0x12f00000ff0b7424 */ /* 0x000fe200078e00ff */
[----:B------:R-:W-:Y:S06]  /*11520*/  @P1 BRA `(.L_x_783) ;  /* 0x00000000001c1947 */ /* 0x000fec0003800000 */
[----:B------:R-:W2:Y:S02]  /*11530*/  S2R R6, SR_TID.X ;  /* 0x0000000000067919 */ /* 0x000ea40000002100 */
[----:B--2---:R-:W-:Y:S01]  /*11540*/  LOP3.LUT R7, R6, 0x1f, RZ, 0xc0, !PT ;  /* 0x0000001f06077812 */ /* 0x004fe200078ec0ff */
[----:B------:R-:W-:-:S03]  /*11550*/  IMAD.MOV.U32 R6, RZ, RZ, 0xc000 ;  /* 0x0000c000ff067424 */ /* 0x000fc600078e00ff */
[----:B------:R-:W-:Y:S01]  /*11560*/  ISETP.NE.AND P0, PT, R7, RZ, PT ;  /* 0x000000ff0700720c */ /* 0x000fe20003f05270 */
[----:B------:R2:W-:-:S12]  /*11570*/  SYNCS.ARRIVE.TRANS64 RZ, [R4+URZ+0x228b0], R6 ;  /* 0x0228b00604ff79a7 */ /* 0x0005d8000800003f */
[----:B--2---:R-:W-:Y:S05]  /*11580*/  @!P0 BRA `(.L_x_783) ;  /* 0x0000000000048947 */ /* 0x004fea0003800000 */
[----:B------:R-:W-:Y:S01]  /*11590*/  BPT.TRAP 0x1 ;  /* 0x000000040000795c */ /* 0x000fe20000300000 */
.L_x_783:
[----:B------:R-:W-:Y:S05]  /*115a0*/  BSYNC B2 ;  /* 0x0000000000027941 */ /* 0x000fea0003800000 */
.L_x_782:
[----:B------:R-:W2:Y:S04]  /*115b0*/  LDL R7, [R1+0x4] ;  /* 0x0000040001077983 */ /* 0x000ea80000100800 */
[----:B------:R-:W2:Y:S01]  /*115c0*/  LDL R6, [R1+0xc] ;  /* 0x00000c0001067983 */ /* 0x000ea20000100800 */
[----:B------:R-:W-:Y:S01]  /*115d0*/  R2UR UR10, R12 ;  /* 0x000000000c0a72ca */ /* 0x000fe200000e0000 */
[----:B------:R-:W-:Y:S01]  /*115e0*/  UIADD3 UR4, UP0, UR38, 0x670, URZ ;  /* 0x0000067026047890 */ /* 0x000fe2000ff1e03f */
[----:B------:R-:W-:Y:S01]  /*115f0*/  R2UR UR6, R10 ;  /* 0x000000000a0672ca */ /* 0x000fe200000e0000 */
[----:B01----:R-:W-:Y:S01]  /*11600*/  VIADD R4, R4, 0x228b0 ;  /* 0x000228b004047836 */ /* 0x003fe20000000000 */
[----:B------:R-:W-:Y:S01]  /*11610*/  R2UR UR7, R11 ;  /* 0x000000000b0772ca */ /* 0x000fe200000e0000 */
[----:B------:R-:W-:Y:S01]  /*11620*/  UIADD3.X UR5, URZ, UR39, URZ, UP0, !UPT ;  /* 0x000000273f057290 */ /* 0x000fe200087fe43f */
[----:B------:R-:W-:Y:S01]  /*11630*/  PLOP3.LUT P0, PT, PT, PT, PT, 0x80, 0x0 ;  /* 0x000000000000781c */ /* 0x000fe20003f0f070 */
[----:B--2---:R-:W-:-:S04]  /*11640*/  IMAD R7, R6, 0xc000, R7 ;  /* 0x0000c00006077824 */ /* 0x004fc800078e0207 */
[----:B------:R-:W-:-:S08]  /*11650*/  VIADD R6, R7, 0x400 ;  /* 0x0000040007067836 */ /* 0x000fd00000000000 */
.L_x_784:
        /* <DEDUP_REMOVED lines=15> */
.L_x_785:
        /* <DEDUP_REMOVED lines=11> */
[----:B------:R-:W-:Y:S01]  /*11800*/  UMOV UR10, 0x80 ;  /* 0x00000080000a7882 */ /* 0x000fe20000000000 */
[----:B------:R-:W-:Y:S02]  /*11810*/  R2UR UR7, R11 ;  /* 0x000000000b0772ca */ /* 0x000fe400000e0000 */
[----:B------:R-:W-:Y:S02]  /*11820*/  PLOP3.LUT P0, PT, PT, PT, PT, 0x80, 0x0 ;  /* 0x000000000000781c */ /* 0x000fe40003f0f070 */
[----:B------:R-:W-:-:S11]  /*11830*/  IADD3 R6, R7, 0x6400, RZ ;  /* 0x0000640007067810 */ /* 0x000fd60007ffe0ff */
.L_x_786:
        /* <DEDUP_REMOVED lines=15> */
.L_x_787:
        /* <DEDUP_REMOVED lines=10> */
.L_x_774:
[----:B------:R-:W-:Y:S05]  /*119d0*/  BSYNC B1 ;  /* 0x0000000000017941 */ /* 0x000fea0003800000 */
.L_x_773:
[----:B------:R-:W2:Y:S04]  /*119e0*/  LDL.LU R9, [R1+0xc] ;  /* 0x00000c0001097983 */ /* 0x000ea80000300800 */
[----:B------:R-:W3:Y:S01]  /*119f0*/  LDL.LU R7, [R1+0x18] ;  /* 0x0000180001077983 */ /* 0x000ee20000300800 */
[----:B0-----:R-:W-:Y:S01]  /*11a00*/  VIADD R4, R8, 0xfffffffe ;  /* 0xfffffffe08047836 */ /* 0x001fe20000000000 */
[----:B------:R-:W-:-:S04]  /*11a10*/  PLOP3.LUT P0, PT, PT, PT, PT, 0x8, 0x0 ;  /* 0x000000000000781c */ /* 0x000fc80003f0e170 */
[----:B------:R-:W-:Y:S01]  /*11a20*/  ISETP.GE.AND P2, PT, R4, R2, PT ;  /* 0x000000020400720c */ /* 0x000fe20003f46270 */
[----:B--2---:R-:W-:-:S05]  /*11a30*/  VIADD R5, R9, 0x1 ;  /* 0x0000000109057836 */ /* 0x004fca0000000000 */
[----:B------:R-:W-:-:S04]  /*11a40*/  ISETP.NE.AND P1, PT, R5, 0x2, PT ;  /* 0x000000020500780c */ /* 0x000fc80003f25270 */
[----:B------:R-:W-:Y:S02]  /*11a50*/  SEL R6, RZ, 0x1, P1 ;  /* 0x00000001ff067807 */ /* 0x000fe40000800000 */
[----:B------:R-:W-:Y:S02]  /*11a60*/  SEL R5, R5, RZ, P1 ;  /* 0x000000ff05057207 */ /* 0x000fe40000800000 */
[----:B---3--:R-:W-:-:S03]  /*11a70*/  LOP3.LUT R7, R7, R6, RZ, 0x3c, !PT ;  /* 0x0000000607077212 */ /* 0x008fc600078e3cff */
[----:B------:R0:W-:Y:S04]  /*11a80*/  STL [R1+0xc], R5 ;  /* 0x00000c0501007387 */ /* 0x0001e80000100800 */
[----:B------:R0:W-:Y:S01]  /*11a90*/  STL [R1+0x18], R7 ;  /* 0x0000180701007387 */ /* 0x0001e20000100800 */
[----:B------:R-:W-:Y:S05]  /*11aa0*/  @!P2 BRA `(.L_x_767) ;  /* 0x00000008003ca947 */ /* 0x000fea0003800000 */
.L_x_803:
[----:B------:R-:W-:Y:S05]  /*11ab0*/  YIELD ;  /* 0x0000000000007946 */ /* 0x000fea0003800000 */
[----:B------:R-:W-:Y:S04]  /*11ac0*/  BSSY B1, `(.L_x_788) ;  /* 0x0000081000017945 */ /* 0x000fe80003800000 */
[----:B-1----:R-:W-:Y:S05]  /*11ad0*/  @!P6 BRA `(.L_x_789) ;  /* 0x0000000400fce947 */ /* 0x002fea0003800000 */
[----:B------:R-:W2:Y:S04]  /*11ae0*/  LDL R8, [R1+0x4] ;  /* 0x0000040001087983 */ /* 0x000ea80000100800 */
[----:B0-----:R-:W2:Y:S04]  /*11af0*/  LDL R5, [R1+0xc] ;  /* 0x00000c0001057983 */ /* 0x001ea80000100800 */
[----:B------:R-:W3:Y:S01]  /*11b00*/  LDL R6, [R1+0x18] ;  /* 0x0000180001067983 */ /* 0x000ee20000100800 */
[----:B------:R-:W0:Y:S01]  /*11b10*/  S2R R7, SR_TID.X ;  /* 0x0000000000077919 */ /* 0x000e220000002100 */
[----:B------:R-:W-:Y:S01]  /*11b20*/  BSSY B2, `(.L_x_790) ;  /* 0x0000007000027945 */ /* 0x000fe20003800000 */
[----:B0-----:R-:W-:-:S04]  /*11b30*/  LOP3.LUT R7, R7, 0x7f, RZ, 0xc0, !PT ;  /* 0x0000007f07077812 */ /* 0x001fc800078ec0ff */
[----:B------:R-:W-:Y:S01]  /*11b40*/  ISETP.NE.AND P2, PT, R7, RZ, PT ;  /* 0x000000ff0700720c */ /* 0x000fe20003f45270 */
[----:B--2---:R-:W-:Y:S01]  /*11b50*/  IMAD R5, R5, 0x8, R8 ;  /* 0x0000000805057824 */ /* 0x004fe200078e0208 */
[----:B---3--:R-:W-:-:S04]  /*11b60*/  SHF.L.U32 R6, R6, 0x1f, RZ ;  /* 0x0000001f06067819 */ /* 0x008fc800000006ff */
[----:B------:R-:W0:Y:S02]  /*11b70*/  SYNCS.PHASECHK.TRANS64.TRYWAIT P1, [R5+URZ+0x228a0], R6 ;  /* 0x0228a006050075a7 */ /* 0x000e24000802017f */
[----:B0-----:R-:W-:Y:S05]  /*11b80*/  @!P1 BRA `(.L_x_791) ;  /* 0x0000006400689947 */ /* 0x001fea0003800000 */
.L_x_957:
[----:B------:R-:W-:Y:S05]  /*11b90*/  BSYNC B2 ;  /* 0x0000000000027941 */ /* 0x000fea0003800000 */
.L_x_790:
        /* <DEDUP_REMOVED lines=9> */
.L_x_793:
[----:B------:R-:W-:Y:S05]  /*11c30*/  BSYNC B2 ;  /* 0x0000000000027941 */ /* 0x000fea0003800000 */
.L_x_792:
[----:B------:R-:W2:Y:S04]  /*11c40*/  LDL R8, [R1+0x4] ;  /* 0x0000040001087983 */ /* 0x000ea80000100800 */
[----:B------:R-:W2:Y:S01]  /*11c50*/  LDL R7, [R1+0xc] ;  /* 0x00000c0001077983 */ /* 0x000ea20000100800 */
[----:B------:R-:W-:Y:S01]  /*11c60*/  IMAD.MOV.U32 R12, RZ, RZ, RZ ;  /* 0x000000ffff0c7224 */ /* 0x000fe200078e00ff */
[----:B------:R-:W-:Y:S01]  /*11c70*/  UIADD3 UR4, UP0, UR38, 0x570, URZ ;  /* 0x0000057026047890 */ /* 0x000fe2000ff1e03f */
[----:B------:R-:W-:Y:S01]  /*11c80*/  PLOP3.LUT P1, PT, PT, PT, PT, 0x80, 0x0 ;  /* 0x000000000000781c */ /* 0x000fe20003f2f070 */
[----:B------:R-:W-:Y:S01]  /*11c90*/  VIADD R9, R5, 0x22890 ;  /* 0x0002289005097836 */ /* 0x000fe20000000000 */
[----:B------:R-:W-:Y:S01]  /*11ca0*/  UMOV UR6, 0x0 ;  /* 0x0000000000067882 */ /* 0x000fe20000000000 */
[----:B------:R-:W-:Y:S01]  /*11cb0*/  R2UR UR10, R12 ;  /* 0x000000000c0a72ca */ /* 0x000fe200000e0000 */
[----:B------:R-:W-:Y:S01]  /*11cc0*/  UIADD3.X UR5, URZ, UR39, URZ, UP0, !UPT ;  /* 0x000000273f057290 */ /* 0x000fe200087fe43f */
[----:B------:R-:W-:Y:S01]  /*11cd0*/  UMOV UR7, 0x12f00000 ;  /* 0x12f0000000077882 */ /* 0x000fe20000000000 */
[----:B--2---:R-:W-:-:S02]  /*11ce0*/  IMAD R7, R7, 0x3000, R8 ;  /* 0x0000300007077824 */ /* 0x004fc400078e0208 */
[----:B------:R-:W-:Y:S02]  /*11cf0*/  IMAD R8, R4, 0x60, R3 ;  /* 0x0000006004087824 */ /* 0x000fe400078e0203 */
[----:B------:R-:W-:-:S08]  /*11d00*/  VIADD R7, R7, 0x1c400 ;  /* 0x0001c40007077836 */ /* 0x000fd00000000000 */
.L_x_794:
        /* <DEDUP_REMOVED lines=13> */
.L_x_958:
[----:B------:R-:W-:Y:S05]  /*11de0*/  BSYNC B2 ;  /* 0x0000000000027941 */ /* 0x000fea0003800000 */
.L_x_795:
[----:B------:R-:W-:Y:S01]  /*11df0*/  BSSY B2, `(.L_x_797) ;  /* 0x000000b000027945 */ /* 0x000fe20003800000 */
[----:B------:R-:W-:Y:S01]  /*11e00*/  MOV R10, 0x0 ;  /* 0x00000000000a7802 */ /* 0x000fe20000000f00 */
[----:B------:R-:W-:Y:S02]  /*11e10*/  IMAD.MOV.U32 R11, RZ, RZ, 0x12f00000 ;  /* 0x12f00000ff0b7424 */ /* 0x000fe400078e00ff */
[----:B------:R-:W-:Y:S05]  /*11e20*/  @P2 BRA `(.L_x_798) ;  /* 0x00000000001c2947 */ /* 0x000fea0003800000 */
[----:B------:R-:W2:Y:S01]  /*11e30*/  S2R R7, SR_TID.X ;  /* 0x0000000000077919 */ /* 0x000ea20000002100 */
[----:B01----:R-:W-:-:S04]  /*11e40*/  IMAD.MOV.U32 R6, RZ, RZ, 0xc000 ;  /* 0x0000c000ff067424 */ /* 0x003fc800078e00ff */
[----:B------:R3:W-:Y:S01]  /*11e50*/  SYNCS.ARRIVE.TRANS64 RZ, [R5+URZ+0x228b0], R6 ;  /* 0x0228b00605ff79a7 */ /* 0x0007e2000800003f */
[----:B--2---:R-:W-:-:S04]  /*11e60*/  LOP3.LUT R7, R7, 0x1f, RZ, 0xc0, !PT ;  /* 0x0000001f07077812 */ /* 0x004fc800078ec0ff */
[----:B------:R-:W-:-:S13]  /*11e70*/  ISETP.NE.AND P1, PT, R7, RZ, PT ;  /* 0x000000ff0700720c */ /* 0x000fda0003f25270 */
[----:B---3--:R-:W-:Y:S05]  /*11e80*/  @!P1 BRA `(.L_x_798) ;  /* 0x0000000000049947 */ /* 0x008fea0003800000 */
[----:B------:R-:W-:Y:S01]  /*11e90*/  BPT.TRAP 0x1 ;  /* 0x000000040000795c */ /* 0x000fe20000300000 */
.L_x_798:
[----:B------:R-:W-:Y:S05]  /*11ea0*/  BSYNC B2 ;  /* 0x0000000000027941 */ /* 0x000fea0003800000 */
.L_x_797:
        /* <DEDUP_REMOVED lines=11> */
.L_x_799:
        /* <DEDUP_REMOVED lines=15> */
.L_x_800:
        /* <DEDUP_REMOVED lines=15> */
.L_x_801:
        /* <DEDUP_REMOVED lines=15> */
.L_x_802:
        /* <DEDUP_REMOVED lines=10> */
.L_x_789:
[----:B------:R-:W-:Y:S05]  /*122d0*/  BSYNC B1 ;  /* 0x0000000000017941 */ /* 0x000fea0003800000 */
.L_x_788:
[----:B------:R-:W2:Y:S04]  /*122e0*/  LDL.LU R9, [R1+0xc] ;  /* 0x00000c0001097983 */ /* 0x000ea80000300800 */
[----:B0-----:R-:W3:Y:S01]  /*122f0*/  LDL.LU R7, [R1+0x18] ;  /* 0x0000180001077983 */ /* 0x001ee20000300800 */
[C---:B------:R-:W-:Y:S02]  /*12300*/  ISETP.GT.AND P2, PT, R4.reuse, R2, PT ;  /* 0x000000020400720c */ /* 0x040fe40003f44270 */
[----:B------:R-:W-:Y:S01]  /*12310*/  IADD3 R4, R4, -0x1, RZ ;  /* 0xffffffff04047810 */ /* 0x000fe20007ffe0ff */
[----:B--2---:R-:W-:-:S05]  /*12320*/  VIADD R5, R9, 0x1 ;  /* 0x0000000109057836 */ /* 0x004fca0000000000 */
[----:B------:R-:W-:-:S04]  /*12330*/  ISETP.NE.AND P1, PT, R5, 0x2, PT ;  /* 0x000000020500780c */ /* 0x000fc80003f25270 */
[----:B------:R-:W-:Y:S02]  /*12340*/  SEL R6, RZ, 0x1, P1 ;  /* 0x00000001ff067807 */ /* 0x000fe40000800000 */
[----:B------:R-:W-:Y:S02]  /*12350*/  SEL R5, R5, RZ, P1 ;  /* 0x000000ff05057207 */ /* 0x000fe40000800000 */
[----:B---3--:R-:W-:-:S05]  /*12360*/  LOP3.LUT R7, R7, R6, RZ, 0x3c, !PT ;  /* 0x0000000607077212 */ /* 0x008fca00078e3cff */
[----:B------:R1:W-:Y:S04]  /*12370*/  STL [R1+0x18], R7 ;  /* 0x0000180701007387 */ /* 0x0003e80000100800 */
[----:B------:R1:W-:Y:S01]  /*12380*/  STL [R1+0xc], R5 ;  /* 0x00000c0501007387 */ /* 0x0003e20000100800 */
[----:B------:R-:W-:Y:S05]  /*12390*/  @P2 BRA `(.L_x_803) ;  /* 0xfffffff400c42947 */ /* 0x000fea000383ffff */
.L_x_767:
[----:B------:R-:W-:Y:S05]  /*123a0*/  BSYNC B0 ;  /* 0x0000000000007941 */ /* 0x000fea0003800000 */
.L_x_766:
[----:B01----:R-:W2:Y:S01]  /*123b0*/  LDL R5, [R1+0x50] ;  /* 0x0000500001057983 */ /* 0x003ea20000100800 */
[----:B------:R-:W-:Y:S05]  /*123c0*/  @!P0 WARPSYNC.ALL ;  /* 0x0000000000008948 */ /* 0x000fea0003800000 */
[----:B------:R-:W-:Y:S06]  /*123d0*/  @!P0 BAR.SYNC.DEFER_BLOCKING 0xc, 0x180 ;  /* 0x0306000000008b1d */ /* 0x000fec0000010000 */
[----:B------:R-:W-:Y:S01]  /*123e0*/  BSSY B7, `(.L_x_804) ;  /* 0x0000419000077945 */ /* 0x000fe20003800000 */
[----:B--2---:R-:W-:-:S13]  /*123f0*/  ISETP.GT.AND P0, PT, R5, RZ, PT ;  /* 0x000000ff0500720c */ /* 0x004fda0003f04270 */
[----:B------:R-:W-:Y:S05]  /*12400*/  @P0 BRA `(.L_x_805) ;  /* 0x0000000000440947 */ /* 0x000fea0003800000 */
[----:B------:R-:W0:Y:S02]  /*12410*/  S2R R5, SR_TID.X ;  /* 0x0000000000057919 */ /* 0x000e240000002100 */
[----:B0-----:R-:W-:-:S04]  /*12420*/  LOP3.LUT R5, R5, 0x7f, RZ, 0xc0, !PT ;  /* 0x0000007f05057812 */ /* 0x001fc800078ec0ff */
[----:B------:R-:W-:-:S13]  /*12430*/  ISETP.NE.AND P0, PT, R5, RZ, PT ;  /* 0x000000ff0500720c */ /* 0x000fda0003f05270 */
[----:B------:R-:W-:Y:S05]  /*12440*/  @P0 BRA `(.L_x_806) ;  /* 0x0000004000480947 */ /* 0x000fea0003800000 */
[----:B------:R-:W0:Y:S01]  /*12450*/  S2R R3, SR_LANEID ;  /* 0x0000000000037919 */ /* 0x000e220000000000 */
[----:B------:R-:W-:Y:S02]  /*12460*/  VOTEU.ANY UR4, UPT, PT ;  /* 0x0000000000047886 */ /* 0x000fe400038e0100 */
[----:B------:R-:W0:Y:S08]  /*12470*/  FLO.U32 R0, UR4 ;  /* 0x0000000400007d00 */ /* 0x000e3000080e0000 */
[----:B------:R-:W1:Y:S01]  /*12480*/  POPC R5, UR4 ;  /* 0x0000000400057d09 */ /* 0x000e620008000000 */
[----:B0-----:R-:W-:-:S02]  /*12490*/  ISETP.EQ.U32.AND P0, PT, R0, R3, PT ;  /* 0x000000030000720c */ /* 0x001fc40003f02070 */
[----:B------:R-:W1:Y:S11]  /*124a0*/  LDC.64 R2, c[0x0][0xc60] ;  /* 0x00031800ff027b82 */ /* 0x000e760000000a00 */
[----:B-1----:R-:W2:Y:S01]  /*124b0*/  @P0 ATOMG.E.ADD.STRONG.GPU PT, R3, desc[UR40][R2.64], R5 ;  /* 0x00000005020309a8 */ /* 0x002ea200081ee1e8 */
[----:B------:R-:W0:Y:S02]  /*124c0*/  S2R R4, SR_LTMASK ;  /* 0x0000000000047919 */ /* 0x000e240000003900 */
[----:B0-----:R-:W-:-:S04]  /*124d0*/  LOP3.LUT R4, R4, UR4, RZ, 0xc0, !PT ;  /* 0x0000000404047c12 */ /* 0x001fc8000f8ec0ff */
[----:B------:R-:W0:Y:S01]  /*124e0*/  POPC R7, R4 ;  /* 0x0000000400077309 */ /* 0x000e220000000000 */
[----:B--2---:R-:W0:Y:S02]  /*124f0*/  SHFL.IDX PT, R0, R3, R0, 0x1f ;  /* 0x00001f0003007589 */ /* 0x004e2400000e0000 */
[----:B0-----:R-:W-:Y:S01]  /*12500*/  IADD3 R16, R0, UR36, R7 ;  /* 0x0000002400107c10 */ /* 0x001fe2000fffe007 */
[----:B------:R-:W-:Y:S06]  /*12510*/  BRA `(.L_x_806) ;  /* 0x0000004000147947 */ /* 0x000fec0003800000 */
.L_x_805:
        /* <DEDUP_REMOVED lines=9> */
[----:B------:R-:W-:Y:S01]  /*125b0*/  IMAD.U32 R4, RZ, RZ, UR6 ;  /* 0x00000006ff047e24 */ /* 0x000fe2000f8e00ff */
[----:B------:R-:W-:Y:S01]  /*125c0*/  MOV R12, 0x1 ;  /* 0x00000001000c7802 */ /* 0x000fe20000000f00 */
[----:B------:R-:W0:Y:S01]  /*125d0*/  LDC.64 R2, c[0x4][R2] ;  /* 0x0100000002027b82 */ /* 0x000e220000000a00 */
[----:B------:R-:W-:Y:S02]  /*125e0*/  IMAD.U32 R5, RZ, RZ, UR7 ;  /* 0x00000007ff057e24 */ /* 0x000fe4000f8e00ff */
[----:B------:R-:W-:Y:S02]  /*125f0*/  IMAD.U32 R6, RZ, RZ, UR8 ;  /* 0x00000008ff067e24 */ /* 0x000fe4000f8e00ff */
[----:B------:R-:W-:-:S02]  /*12600*/  IMAD.U32 R7, RZ, RZ, UR9 ;  /* 0x00000009ff077e24 */ /* 0x000fc4000f8e00ff */
[----:B------:R-:W-:Y:S02]  /*12610*/  IMAD.U32 R10, RZ, RZ, UR4 ;  /* 0x00000004ff0a7e24 */ /* 0x000fe4000f8e00ff */
[----:B------:R-:W-:Y:S02]  /*12620*/  IMAD.U32 R11, RZ, RZ, UR5 ;  /* 0x00000005ff0b7e24 */ /* 0x000fe4000f8e00ff */
[----:B------:R-:W-:Y:S02]  /*12630*/  IMAD.MOV.U32 R8, RZ, RZ, 0x70 ;  /* 0x00000070ff087424 */ /* 0x000fe400078e00ff */
[----:B------:R-:W-:-:S07]  /*12640*/  IMAD.MOV.U32 R13, RZ, RZ, RZ ;  /* 0x000000ffff0d7224 */ /* 0x000fce00078e00ff */
[----:B------:R-:W-:-:S07]  /*12650*/  LEPC R20, `(.L_x_808) ;  /* 0x000000001014794e */ /* 0x000fce0000000000 */
[----:B0-----:R-:W-:Y:S05]  /*12660*/  CALL.ABS.NOINC R2 ;  /* 0x0000000002007343 */ /* 0x001fea0003c00000 */
.L_x_808:
[----:B------:R-:W-:Y:S05]  /*12670*/  BSYNC B6 ;  /* 0x0000000000067941 */ /* 0x000fea0003800000 */
.L_x_807:
        /* <DEDUP_REMOVED lines=9> */
[----:B------:R0:W1:Y:S01]  /*12710*/  LDC.64 R2, c[0x4][R0] ;  /* 0x0100000000027b82 */ /* 0x0000620000000a00 */
[----:B------:R-:W-:Y:S01]  /*12720*/  IMAD.U32 R4, RZ, RZ, UR6 ;  /* 0x00000006ff047e24 */ /* 0x000fe2000f8e00ff */
[----:B------:R-:W-:Y:S01]  /*12730*/  MOV R8, 0x70 ;  /* 0x0000007000087802 */ /* 0x000fe20000000f00 */
[----:B------:R-:W-:Y:S02]  /*12740*/  IMAD.U32 R5, RZ, RZ, UR7 ;  /* 0x00000007ff057e24 */ /* 0x000fe4000f8e00ff */
[----:B------:R-:W-:Y:S02]  /*12750*/  IMAD.U32 R6, RZ, RZ, UR8 ;  /* 0x00000008ff067e24 */ /* 0x000fe4000f8e00ff */
[----:B------:R-:W-:-:S02]  /*12760*/  IMAD.U32 R7, RZ, RZ, UR9 ;  /* 0x00000009ff077e24 */ /* 0x000fc4000f8e00ff */
[----:B------:R-:W-:Y:S02]  /*12770*/  IMAD.U32 R10, RZ, RZ, UR4 ;  /* 0x00000004ff0a7e24 */ /* 0x000fe4000f8e00ff */
[----:B------:R-:W-:Y:S02]  /*12780*/  IMAD.U32 R11, RZ, RZ, UR5 ;  /* 0x00000005ff0b7e24 */ /* 0x000fe4000f8e00ff */
[----:B------:R-:W-:Y:S02]  /*12790*/  IMAD.MOV.U32 R12, RZ, RZ, 0x1 ;  /* 0x00000001ff0c7424 */ /* 0x000fe400078e00ff */
[----:B0-----:R-:W-:-:S07]  /*127a0*/  IMAD.MOV.U32 R13, RZ, RZ, RZ ;  /* 0x000000ffff0d7224 */ /* 0x001fce00078e00ff */
[----:B------:R-:W-:-:S07]  /*127b0*/  LEPC R20, `(.L_x_811) ;  /* 0x000000001014794e */ /* 0x000fce0000000000 */
[----:B-1----:R-:W-:Y:S05]  /*127c0*/  CALL.ABS.NOINC R2 ;  /* 0x0000000002007343 */ /* 0x002fea0003c00000 */
.L_x_811:
        /* <DEDUP_REMOVED lines=16> */
.L_x_810:
[----:B------:R-:W-:Y:S05]  /*128d0*/  BSYNC B6 ;  /* 0x0000000000067941 */ /* 0x000fea0003800000 */
.L_x_809:
[----:B------:R-:W2:Y:S01]  /*128e0*/  LDL.LU R2, [R1] ;  /* 0x0000000001027983 */ /* 0x000ea20000300800 */
[----:B------:R-:W-:-:S03]  /*128f0*/  ULDC.64 UR4, c[0x0][0x9f8] ;  /* 0x00027e0000047ab9 */ /* 0x000fc60000000a00 */
[----:B------:R-:W3:Y:S04]  /*12900*/  LDL.LU R4, [R1+0x20] ;  /* 0x0000200001047983 */ /* 0x000ee80000300800 */
[----:B------:R-:W4:Y:S01]  /*12910*/  LDL R7, [R1+0x10] ;  /* 0x0000100001077983 */ /* 0x000f220000100800 */
        /* <DEDUP_REMOVED lines=8> */
[----:B0-----:R-:W0:Y:S01]  /*129a0*/  LDC.64 R2, c[0x0][0x418] ;  /* 0x00010600ff027b82 */ /* 0x001e220000000a00 */
[----:B--2---:R-:W-:Y:S01]  /*129b0*/  SHF.R.S32.HI R8, RZ, 0x1f, R7 ;  /* 0x0000001fff087819 */ /* 0x004fe20000011407 */
[----:B------:R1:W-:Y:S04]  /*129c0*/  @P0 STL [R1+0x10], R7 ;  /* 0x0000100701000387 */ /* 0x0003e80000100800 */
[----:B------:R1:W-:Y:S04]  /*129d0*/  STL [R1+0x34], R9 ;  /* 0x0000340901007387 */ /* 0x0003e80000100800 */
[----:B------:R1:W-:Y:S01]  /*129e0*/  STL [R1+0x20], R8 ;  /* 0x0000200801007387 */ /* 0x0003e20000100800 */
[----:B0-----:R-:W-:Y:S01]  /*129f0*/  LOP3.LUT P0, RZ, R2, UR4, RZ, 0xfc, !PT ;  /* 0x0000000402ff7c12 */ /* 0x001fe2000f80fcff */
[----:B------:R-:W-:-:S03]  /*12a00*/  UMOV UR4, 0xffffffff ;  /* 0xffffffff00047882 */ /* 0x000fc60000000000 */
[----:B------:R-:W-:-:S04]  /*12a10*/  LOP3.LUT P0, RZ, R3, UR5, RZ, 0xfc, P0 ;  /* 0x0000000503ff7c12 */ /* 0x000fc8000800fcff */
[----:B------:R-:W-:Y:S01]  /*12a20*/  SEL R0, R7, RZ, !P0 ;  /* 0x000000ff07007207 */ /* 0x000fe20004000000 */
[----:B-1----:R-:W-:Y:S08]  /*12a30*/  BRA.DIV UR4, `(.L_x_812) ;  /* 0x0000005604e47947 */ /* 0x002ff0000b800000 */
[----:B------:R-:W0:Y:S02]  /*12a40*/  S2R R4, SR_TID.X ;  /* 0x0000000000047919 */ /* 0x000e240000002100 */
[----:B0-----:R-:W-:-:S04]  /*12a50*/  SHF.R.U32.HI R4, RZ, 0x5, R4 ;  /* 0x00000005ff047819 */ /* 0x001fc80000011604 */
[----:B------:R-:W-:-:S05]  /*12a60*/  LOP3.LUT R4, R4, 0x3, RZ, 0xc0, !PT ;  /* 0x0000000304047812 */ /* 0x000fca00078ec0ff */
[----:B------:R0:W1:Y:S02]  /*12a70*/  SHFL.IDX PT, R14, R4, RZ, 0x1f ;  /* 0x00001fff040e7589 */ /* 0x00006400000e0000 */
.L_x_961:
[----:B0-----:R-:W2:Y:S01]  /*12a80*/  LDL.LU R4, [R1+0x1c] ;  /* 0x00001c0001047983 */ /* 0x001ea20000300800 */
[----:B------:R-:W-:Y:S02]  /*12a90*/  PLOP3.LUT P1, PT, PT, PT, PT, 0x8, 0x0 ;  /* 0x000000000000781c */ /* 0x000fe40003f2e170 */
[----:B-1----:R-:W-:Y:S01]  /*12aa0*/  ISETP.NE.AND P0, PT, R14, RZ, PT ;  /* 0x000000ff0e00720c */ /* 0x002fe20003f05270 */
[----:B------:R0:W-:Y:S01]  /*12ab0*/  STL [R1], R0 ;  /* 0x0000000001007387 */ /* 0x0001e20000100800 */
[----:B--2---:R-:W-:-:S09]  /*12ac0*/  LOP3.LUT R4, R4, 0xfffffffe, RZ, 0xc0, !PT ;  /* 0xfffffffe04047812 */ /* 0x004fd200078ec0ff */
[----:B------:R-:W-:-:S05]  /*12ad0*/  @P1 LOP3.LUT R4, R4, 0x1, RZ, 0xfc, !PT ;  /* 0x0000000104041812 */ /* 0x000fca00078efcff */
[----:B------:R0:W-:Y:S01]  /*12ae0*/  STL [R1+0x1c], R4 ;  /* 0x00001c0401007387 */ /* 0x0001e20000100800 */
[----:B------:R-:W-:Y:S05]  /*12af0*/  @P0 BRA `(.L_x_813) ;  /* 0x0000000400240947 */ /* 0x000fea0003800000 */
[----:B------:R-:W-:-:S03]  /*12b00*/  UMOV UR4, 0xffffffff ;  /* 0xffffffff00047882 */ /* 0x000fc60000000000 */
[----:B------:R-:W-:Y:S05]  /*12b10*/  BRA.DIV UR4, `(.L_x_814) ;  /* 0x0000005604e07947 */ /* 0x000fea000b800000 */
[----:B------:R-:W-:-:S13]  /*12b20*/  ELECT P6, URZ, PT ;  /* 0x00000000003f782f */ /* 0x000fda00038c0000 */
.L_x_964:
[----:B------:R-:W-:Y:S05]  /*12b30*/  @!P6 BRA `(.L_x_813) ;  /* 0x000000040014e947 */ /* 0x000fea0003800000 */
[----:B------:R1:W-:Y:S01]  /*12b40*/  STL [R1+0x5c], R9 ;  /* 0x00005c0901007387 */ /* 0x0003e20000100800 */
[----:B------:R-:W-:-:S04]  /*12b50*/  ISETP.NE.U32.AND P0, PT, R2, RZ, PT ;  /* 0x000000ff0200720c */ /* 0x000fc80003f05070 */
[----:B------:R-:W-:-:S13]  /*12b60*/  ISETP.NE.AND.EX P0, PT, R3, RZ, PT, P0 ;  /* 0x000000ff0300720c */ /* 0x000fda0003f05300 */
[----:B-1----:R-:W-:Y:S05]  /*12b70*/  @!P0 BRA `(.L_x_815) ;  /* 0x0000000000508947 */ /* 0x002fea0003800000 */
[----:B------:R-:W1:Y:S01]  /*12b80*/  LDC R6, c[0x0][0x43c] ;  /* 0x00010f00ff067b82 */ /* 0x000e620000000800 */
[----:B0-----:R-:W-:Y:S01]  /*12b90*/  IMAD.MOV.U32 R0, RZ, RZ, R9 ;  /* 0x000000ffff007224 */ /* 0x001fe200078e0009 */
[----:B------:R-:W-:Y:S01]  /*12ba0*/  ULDC.64 UR4, c[0x0][0x428] ;  /* 0x00010a0000047ab9 */ /* 0x000fe20000000a00 */
[----:B-1----:R-:W-:-:S13]  /*12bb0*/  ISETP.NE.AND P0, PT, R6, 0x1, PT ;  /* 0x000000010600780c */ /* 0x002fda0003f05270 */
        /* <DEDUP_REMOVED lines=14> */
[----:B------:R-:W2:Y:S04]  /*12ca0*/  LDG.E R0, desc[UR40][R2.64] ;  /* 0x0000002802007981 */ /* 0x000ea8000c1e1900 */
[----:B--2---:R1:W-:Y:S02]  /*12cb0*/  STL [R1], R0 ;  /* 0x0000000001007387 */ /* 0x0043e40000100800 */
.L_x_815:
[----:B------:R-:W2:Y:S04]  /*12cc0*/  LDL R7, [R1+0x4] ;  /* 0x0000040001077983 */ /* 0x000ea80000100800 */
[----:B01----:R-:W2:Y:S04]  /*12cd0*/  LDL R0, [R1+0x8] ;  /* 0x0000080001007983 */ /* 0x003ea80000100800 */
[----:B------:R-:W3:Y:S01]  /*12ce0*/  LDL R2, [R1+0x14] ;  /* 0x0000140001027983 */ /* 0x000ee20000100800 */
[----:B--2---:R-:W-:Y:S01]  /*12cf0*/  IMAD R0, R0, 0x8, R7 ;  /* 0x0000000800007824 */ /* 0x004fe200078e0207 */
[----:B---3--:R-:W-:-:S04]  /*12d00*/  SHF.L.U32 R2, R2, 0x1f, RZ ;  /* 0x0000001f02027819 */ /* 0x008fc800000006ff */
[----:B------:R-:W0:Y:S02]  /*12d10*/  SYNCS.PHASECHK.TRANS64.TRYWAIT P0, [R0+URZ+0x22840], R2 ;  /* 0x02284002000075a7 */ /* 0x000e24000800017f */
[----:B0-----:R-:W-:Y:S05]  /*12d20*/  @!P0 BRA `(.L_x_816) ;  /* 0x00000054007c8947 */ /* 0x001fea0003800000 */
.L_x_965:
[----:B------:R-:W1:Y:S02]  /*12d30*/  S2R R3, SR_TID.X ;  /* 0x0000000000037919 */ /* 0x000e640000002100 */
[----:B-1----:R-:W-:-:S04]  /*12d40*/  LOP3.LUT R3, R3, 0x7f, RZ, 0xc0, !PT ;  /* 0x0000007f03037812 */ /* 0x002fc800078ec0ff */
[----:B------:R-:W-:-:S13]  /*12d50*/  ISETP.NE.AND P0, PT, R3, RZ, PT ;  /* 0x000000ff0300720c */ /* 0x000fda0003f05270 */
[----:B------:R-:W-:Y:S05]  /*12d60*/  @P0 BRA `(.L_x_817) ;  /* 0x00000000001c0947 */ /* 0x000fea0003800000 */
[----:B------:R-:W1:Y:S01]  /*12d70*/  S2R R3, SR_TID.X ;  /* 0x0000000000037919 */ /* 0x000e620000002100 */
[----:B0-----:R-:W-:-:S04]  /*12d80*/  MOV R2, 0x3000 ;  /* 0x0000300000027802 */ /* 0x001fc80000000f00 */
[----:B------:R2:W-:Y:S01]  /*12d90*/  SYNCS.ARRIVE.TRANS64 RZ, [R0+URZ+0x22830], R2 ;  /* 0x0228300200ff79a7 */ /* 0x0005e2000800003f */
[----:B-1----:R-:W-:-:S04]  /*12da0*/  LOP3.LUT R3, R3, 0x1f, RZ, 0xc0, !PT ;  /* 0x0000001f03037812 */ /* 0x002fc800078ec0ff */
[----:B------:R-:W-:-:S13]  /*12db0*/  ISETP.NE.AND P0, PT, R3, RZ, PT ;  /* 0x000000ff0300720c */ /* 0x000fda0003f05270 */
[----:B--2---:R-:W-:Y:S05]  /*12dc0*/  @!P0 BRA `(.L_x_817) ;  /* 0x0000000000048947 */ /* 0x004fea0003800000 */
[----:B------:R-:W-:Y:S01]  /*12dd0*/  BPT.TRAP 0x1 ;  /* 0x000000040000795c */ /* 0x000fe20000300000 */
.L_x_817:
[----:B------:R-:W2:Y:S04]  /*12de0*/  LDL R7, [R1+0x4] ;  /* 0x0000040001077983 */ /* 0x000ea80000100800 */
[----:B------:R-:W2:Y:S04]  /*12df0*/  LDL R6, [R1+0x8] ;  /* 0x0000080001067983 */ /* 0x000ea80000100800 */
[----:B------:R-:W3:Y:S04]  /*12e00*/  LDL R5, [R1+0x5c] ;  /* 0x00005c0001057983 */ /* 0x000ee80000100800 */
[----:B------:R-:W4:Y:S04]  /*12e10*/  LDL R4, [R1+0x24] ;  /* 0x0000240001047983 */ /* 0x000f280000100800 */
[----:B------:R-:W5:Y:S04]  /*12e20*/  LDL R3, [R1] ;  /* 0x0000000001037983 */ /* 0x000f680000100800 */
[----:B0-----:R-:W5:Y:S01]  /*12e30*/  LDL.LU R2, [R1+0x1c] ;  /* 0x00001c0001027983 */ /* 0x001f620000300800 */
[----:B------:R-:W-:Y:S01]  /*12e40*/  R2UR UR9, R0 ;  /* 0x00000000000972ca */ /* 0x000fe200000e0000 */
[----:B------:R-:W-:Y:S01]  /*12e50*/  UIADD3 UR6, UP0, UR38, 0x370, URZ ;  /* 0x0000037026067890 */ /* 0x000fe2000ff1e03f */
[----:B------:R-:W-:Y:S01]  /*12e60*/  PLOP3.LUT P0, PT, PT, PT, PT, 0x80, 0x0 ;  /* 0x000000000000781c */ /* 0x000fe20003f0f070 */
[----:B------:R-:W-:Y:S01]  /*12e70*/  UMOV UR5, 0x14f00000 ;  /* 0x14f0000000057882 */ /* 0x000fe20000000000 */
[----:B------:R-:W-:Y:S01]  /*12e80*/  R2UR UR12, R18 ;  /* 0x00000000120c72ca */ /* 0x000fe200000e0000 */
[----:B------:R-:W-:Y:S01]  /*12e90*/  UIADD3.X UR7, URZ, UR39, URZ, UP0, !UPT ;  /* 0x000000273f077290 */ /* 0x000fe200087fe43f */
[----:B------:R-:W-:-:S07]  /*12ea0*/  UMOV UR10, URZ ;  /* 0x0000003f000a7c82 */ /* 0x000fce0008000000 */
[----:B------:R-:W-:Y:S01]  /*12eb0*/  UIADD3 UR9, UR9, 0x22830, URZ ;  /* 0x0002283009097890 */ /* 0x000fe2000fffe03f */
[----:B--2---:R-:W-:Y:S01]  /*12ec0*/  IMAD R0, R6, 0x3000, R7 ;  /* 0x0000300006007824 */ /* 0x004fe200078e0207 */
[----:B---3--:R-:W-:-:S04]  /*12ed0*/  R2UR UR11, R5 ;  /* 0x00000000050b72ca */ /* 0x008fc800000e0000 */
[----:B------:R-:W-:Y:S02]  /*12ee0*/  R2UR UR8, R0 ;  /* 0x00000000000872ca */ /* 0x000fe400000e0000 */
[----:B----4-:R-:W-:Y:S02]  /*12ef0*/  R2UR UR4, R4 ;  /* 0x00000000040472ca */ /* 0x010fe400000e0000 */
[----:B-----5:R-:W-:Y:S02]  /*12f00*/  R2UR UR13, R3 ;  /* 0x00000000030d72ca */ /* 0x020fe400000e0000 */
[----:B------:R-:W-:-:S07]  /*12f10*/  LOP3.LUT R2, R2, 0xfffffffe, RZ, 0xc0, !PT ;  /* 0xfffffffe02027812 */ /* 0x000fce00078ec0ff */
[----:B------:R-:W-:Y:S01]  /*12f20*/  UIADD3 UR8, UR8, 0x1c400, URZ ;  /* 0x0001c40008087890 */ /* 0x000fe2000fffe03f */
[----:B------:R-:W-:Y:S01]  /*12f30*/  @P0 LOP3.LUT R2, R2, 0x1, RZ, 0xfc, !PT ;  /* 0x0000000102020812 */ /* 0x000fe200078efcff */
[----:B------:R-:W-:-:S03]  /*12f40*/  UIMAD UR11, UR11, 0x60, UR4 ;  /* 0x000000600b0b78a4 */ /* 0x000fc6000f8e0204 */
[----:B------:R-:W-:Y:S01]  /*12f50*/  UMOV UR4, 0x0 ;  /* 0x0000000000047882 */ /* 0x000fe20000000000 */
[----:B------:R1:W-:Y:S05]  /*12f60*/  STL [R1+0x1c], R2 ;  /* 0x00001c0201007387 */ /* 0x0003ea0000100800 */
[----:B------:R1:W-:Y:S01]  /*12f70*/  UTMALDG.4D [UR8], [UR6], desc[UR4] ;  /* 0x00000408060075b4 */ /* 0x0003e20008019000 */
[----:B------:R-:W-:Y:S02]  /*12f80*/  NOP ;  /* 0x0000000000007918 */ /* 0x000fe40000000000 */
.L_x_813:
[----:B-1----:R-:W2:Y:S04]  /*12f90*/  LDL R2, [R1+0x4] ;  /* 0x0000040001027983 */ /* 0x002ea80000100800 */
[----:B------:R-:W3:Y:S04]  /*12fa0*/  LDL.LU R3, [R1+0x38] ;  /* 0x0000380001037983 */ /* 0x000ee80000300800 */
[----:B------:R-:W4:Y:S04]  /*12fb0*/  LDL.LU R5, [R1+0x28] ;  /* 0x0000280001057983 */ /* 0x000f280000300800 */
[----:B0-----:R-:W5:Y:S01]  /*12fc0*/  LDL.LU R4, [R1+0x40] ;  /* 0x0000400001047983 */ /* 0x001f620000300800 */
[----:B------:R-:W-:Y:S05]  /*12fd0*/  WARPSYNC.ALL ;  /* 0x0000000000007948 */ /* 0x000fea0003800000 */
[----:B------:R-:W-:Y:S01]  /*12fe0*/  ULDC.64 UR4, c[0x0][0x298] ;  /* 0x0000a60000047ab9 */ /* 0x000fe20000000a00 */
[----:B------:R-:W-:Y:S01]  /*12ff0*/  ULDC.64 UR6, c[0x0][0xa00] ;  /* 0x0002800000067ab9 */ /* 0x000fe20000000a00 */
[----:B------:R-:W-:Y:S01]  /*13000*/  BSSY B6, `(.L_x_818) ;  /* 0x0000024000067945 */ /* 0x000fe20003800000 */
[----:B------:R-:W-:Y:S01]  /*13010*/  BAR.SYNC.DEFER_BLOCKING 0x8, 0x180 ;  /* 0x0206000000007b1d */ /* 0x000fe20000010000 */
[----:B------:R-:W-:-:S04]  /*13020*/  ISETP.NE.U32.AND P0, PT, RZ, UR6, PT ;  /* 0x00000006ff007c0c */ /* 0x000fc8000bf05070 */
[----:B------:R-:W-:Y:S01]  /*13030*/  ISETP.NE.AND.EX P0, PT, RZ, UR7, PT, P0 ;  /* 0x00000007ff007c0c */ /* 0x000fe2000bf05300 */
[----:B--2---:R-:W-:Y:S01]  /*13040*/  VIADD R2, R2, 0x18400 ;  /* 0x0001840002027836 */ /* 0x004fe20000000000 */
[----:B---3--:R-:W-:-:S04]  /*13050*/  SHF.R.S32.HI R0, RZ, 0x1f, R3 ;  /* 0x0000001fff007819 */ /* 0x008fc80000011403 */
        /* <DEDUP_REMOVED lines=9> */
[----:B0-----:R-:W-:Y:S01]  /*130f0*/  IMAD.IADD R2, R3, 0x1, R0 ;  /* 0x0000000103027824 */ /* 0x001fe200078e0200 */
[----:B------:R-:W-:-:S05]  /*13100*/  SHF.R.S32.HI R0, RZ, 0x1f, R18 ;  /* 0x0000001fff007819 */ /* 0x000fca0000011412 */
[----:B------:R1:W-:Y:S04]  /*13110*/  STL [R1+0x40], R0 ;  /* 0x0000400001007387 */ /* 0x0003e80000100800 */
[----:B------:R1:W-:Y:S01]  /*13120*/  STL [R1+0x38], R2 ;  /* 0x0000380201007387 */ /* 0x0003e20000100800 */
[----:B------:R-:W-:Y:S05]  /*13130*/  @!P1 BRA `(.L_x_819) ;  /* 0x0000000000409947 */ /* 0x000fea0003800000 */
[----:B-1----:R-:W-:Y:S01]  /*13140*/  MOV R2, 0x0 ;  /* 0x0000000000027802 */ /* 0x002fe20000000f00 */
        /* <DEDUP_REMOVED lines=15> */
.L_x_819:
[----:B------:R-:W-:Y:S05]  /*13240*/  BSYNC B6 ;  /* 0x0000000000067941 */ /* 0x000fea0003800000 */
.L_x_818:
[----:B-1----:R-:W2:Y:S01]  /*13250*/  LDL.LU R4, [R1+0x38] ;  /* 0x0000380001047983 */ /* 0x002ea20000300800 */
[----:B------:R-:W0:Y:S01]  /*13260*/  LDC R7, c[0x0][0x448] ;  /* 0x00011200ff077b82 */ /* 0x000e220000000800 */
        /* <DEDUP_REMOVED lines=8> */
[----:B0-----:R-:W-:Y:S01]  /*132f0*/  ISETP.NE.AND P0, PT, R7, 0x1, PT ;  /* 0x000000010700780c */ /* 0x001fe20003f05270 */
[----:B------:R-:W0:Y:S02]  /*13300*/  S2R R8, SR_TID.X ;  /* 0x0000000000087919 */ /* 0x000e240000002100 */
[----:B0-----:R-:W-:-:S05]  /*13310*/  IMAD.SHL.U32 R9, R8, 0x8, RZ ;  /* 0x0000000808097824 */ /* 0x001fca00078e00ff */
[----:B------:R-:W-:Y:S01]  /*13320*/  LOP3.LUT R9, R9, 0x38, RZ, 0xc0, !PT ;  /* 0x0000003809097812 */ /* 0x000fe200078ec0ff */
[----:B--2---:R-:W-:Y:S02]  /*13330*/  IMAD.MOV.U32 R3, RZ, RZ, R4 ;  /* 0x000000ffff037224 */ /* 0x004fe400078e0004 */
[----:B------:R-:W0:Y:S01]  /*13340*/  S2R R4, SR_TID.X ;  /* 0x0000000000047919 */ /* 0x000e220000002100 */
        /* <DEDUP_REMOVED lines=11> */
[C---:B0-----:R-:W-:Y:S01]  /*13400*/  LOP3.LUT R5, R4.reuse, 0x7f, RZ, 0xc0, !PT ;  /* 0x0000007f04057812 */ /* 0x041fe200078ec0ff */
[----:B------:R-:W-:-:S03]  /*13410*/  IMAD.SHL.U32 R4, R4, 0x10, RZ ;  /* 0x0000001004047824 */ /* 0x000fc600078e00ff */
[----:B------:R-:W-:-:S04]  /*13420*/  SHF.R.U32.HI R5, RZ, 0x3, R5 ;  /* 0x00000003ff057819 */ /* 0x000fc80000011605 */
[----:B------:R-:W-:Y:S02]  /*13430*/  LOP3.LUT R4, R5, 0x70, R4, 0xf8, !PT ;  /* 0x0000007005047812 */ /* 0x000fe400078ef804 */
[----:B------:R-:W0:Y:S02]  /*13440*/  @P0 LDC R5, c[0x0][0x44c] ;  /* 0x00011300ff050b82 */ /* 0x000e240000000800 */
[----:B------:R-:W-:-:S05]  /*13450*/  LOP3.LUT R0, R4, R17, RZ, 0xfc, !PT ;  /* 0x0000001104007212 */ /* 0x000fca00078efcff */
[----:B------:R-:W-:Y:S02]  /*13460*/  IMAD.MOV.U32 R4, RZ, RZ, R0 ;  /* 0x000000ffff047224 */ /* 0x000fe400078e0000 */
[----:B0-----:R-:W-:-:S05]  /*13470*/  @P0 IMAD.HI.U32 R5, R0, R5, RZ ;  /* 0x0000000500050227 */ /* 0x001fca00078e00ff */
[----:B--2---:R-:W-:-:S04]  /*13480*/  @P0 SHF.R.U32.HI R4, RZ, R6, R5 ;  /* 0x00000006ff040219 */ /* 0x004fc80000011605 */
[----:B------:R-:W-:-:S05]  /*13490*/  IADD3 R5, -R4, RZ, RZ ;  /* 0x000000ff04057210 */ /* 0x000fca0007ffe1ff */
        /* <DEDUP_REMOVED lines=17> */
[----:B-1----:R-:W-:Y:S09]  /*135b0*/  BRA.DIV UR4, `(.L_x_820) ;  /* 0x0000004e046c7947 */ /* 0x002ff2000b800000 */
[----:B------:R-:W2:Y:S01]  /*135c0*/  LDL.LU R6, [R1+0x54] ;  /* 0x0000540001067983 */ /* 0x000ea20000300800 */
[----:B------:R-:W0:Y:S02]  /*135d0*/  S2R R5, SR_TID.X ;  /* 0x0000000000057919 */ /* 0x000e240000002100 */
[----:B0-----:R-:W-:-:S04]  /*135e0*/  LOP3.LUT R5, R5, 0x7f, RZ, 0xc0, !PT ;  /* 0x0000007f05057812 */ /* 0x001fc800078ec0ff */
[----:B------:R-:W-:-:S05]  /*135f0*/  SHF.R.U32.HI R5, RZ, 0x3, R5 ;  /* 0x00000003ff057819 */ /* 0x000fca0000011605 */
[----:B------:R-:W-:-:S04]  /*13600*/  IMAD.IADD R2, R5, 0x1, R17 ;  /* 0x0000000105027824 */ /* 0x000fc800078e0211 */
[----:B------:R-:W-:Y:S02]  /*13610*/  VIADD R5, R2, 0x10 ;  /* 0x0000001002057836 */ /* 0x000fe40000000000 */
[----:B--2---:R-:W-:Y:S02]  /*13620*/  IMAD R3, R6, R7, RZ ;  /* 0x0000000706037224 */ /* 0x004fe400078e02ff */
[----:B------:R-:W0:Y:S04]  /*13630*/  SHFL.IDX PT, R7, R4, RZ, 0x181f ;  /* 0x00181fff04077589 */ /* 0x000e2800000e0000 */
[----:B------:R-:W1:Y:S01]  /*13640*/  SHFL.IDX PT, R6, R0, RZ, 0x181f ;  /* 0x00181fff00067589 */ /* 0x000e6200000e0000 */
[----:B------:R-:W-:-:S13]  /*13650*/  ISETP.GE.AND P1, PT, R2, R3, PT ;  /* 0x000000030200720c */ /* 0x000fda0003f26270 */
        /* <DEDUP_REMOVED lines=12> */
[----:B------:R-:W-:Y:S01]  /*13720*/  @!P1 IMAD.MOV.U32 R7, RZ, RZ, R6 ;  /* 0x000000ffff079224 */ /* 0x000fe200078e0006 */
[----:B------:R-:W-:Y:S01]  /*13730*/  @!P1 MOV R6, R5 ;  /* 0x0000000500069202 */ /* 0x000fe20000000f00 */
[----:B------:R-:W-:-:S04]  /*13740*/  VIADD R5, R2, 0x20 ;  /* 0x0000002002057836 */ /* 0x000fc80000000000 */
[----:B------:R0:W-:Y:S01]  /*13750*/  @!P1 LDGSTS.E.BYPASS.LTC128B.128 [R10+0x18c00], desc[UR40][R6.64], !P0 ;  /* 0x18c00000060a9fae */ /* 0x0001e2000c101d68 */
        /* <DEDUP_REMOVED lines=15> */
[----:B------:R-:W-:Y:S01]  /*13850*/  @!P1 IMAD.MOV.U32 R6, RZ, RZ, R5 ;  /* 0x000000ffff069224 */ /* 0x000fe200078e0005 */
[----:B------:R-:W-:-:S04]  /*13860*/  IADD3 R5, R2, 0x40, RZ ;  /* 0x0000004002057810 */ /* 0x000fc80007ffe0ff */
        /* <DEDUP_REMOVED lines=22> */
[----:B-1----:R-:W-:-:S04]  /*139d0*/  @!P1 LEA R5, P2, R9, R5, 0x1 ;  /* 0x0000000509059211 */ /* 0x002fc800078408ff */
[----:B0-----:R-:W-:-:S05]  /*139e0*/  @!P1 IADD3.X R6, RZ, R6, RZ, P2, !PT ;  /* 0x00000006ff069210 */ /* 0x001fca00017fe4ff */
[----:B------:R-:W-:Y:S02]  /*139f0*/  @!P1 IMAD.MOV.U32 R7, RZ, RZ, R6 ;  /* 0x000000ffff079224 */ /* 0x000fe400078e0006 */
[----:B------:R-:W-:Y:S01]  /*13a00*/  @!P1 IMAD.MOV.U32 R6, RZ, RZ, R5 ;  /* 0x000000ffff069224 */ /* 0x000fe200078e0005 */
[----:B------:R-:W0:Y:S04]  /*13a10*/  SHFL.IDX PT, R0, R0, 0x7, 0x181f ;  /* 0x00f81f0000007f89 */ /* 0x000e2800000e0000 */
[----:B------:R1:W-:Y:S04]  /*13a20*/  @!P1 LDGSTS.E.BYPASS.LTC128B.128 [R10+0x1b400], desc[UR40][R6.64], !P0 ;  /* 0x1b400000060a9fae */ /* 0x0003e8000c101d68 */
[----:B------:R-:W2:Y:S02]  /*13a30*/  SHFL.IDX PT, R4, R4, 0x7, 0x181f ;  /* 0x00f81f0004047f89 */ /* 0x000ea400000e0000 */
.L_x_982:
[----:B------:R3:W5:Y:S01]  /*13a40*/  LDL R9, [R1+0x4] ;  /* 0x0000040001097983 */ /* 0x0007620000100800 */
[----:B------:R-:W4:Y:S01]  /*13a50*/  S2R R5, SR_TID.X ;  /* 0x0000000000057919 */ /* 0x000f220000002100 */
[----:B------:R-:W-:-:S05]  /*13a60*/  VIADD R2, R2, 0x70 ;  /* 0x0000007002027836 */ /* 0x000fca0000000000 */
[----:B------:R-:W-:Y:S01]  /*13a70*/  ISETP.GE.AND P1, PT, R2, R3, PT ;  /* 0x000000030200720c */ /* 0x000fe20003f26270 */
[----:B----4-:R-:W-:-:S05]  /*13a80*/  IMAD.SHL.U32 R5, R5, 0x8, RZ ;  /* 0x0000000805057824 */ /* 0x010fca00078e00ff */
[----:B------:R-:W-:-:S07]  /*13a90*/  LOP3.LUT R5, R5, 0x38, RZ, 0xc0, !PT ;  /* 0x0000003805057812 */ /* 0x000fce00078ec0ff */
[----:B--2---:R-:W-:-:S05]  /*13aa0*/  @!P1 LEA R2, P2, R5, R4, 0x1 ;  /* 0x0000000405029211 */ /* 0x004fca00078408ff */
[----:B0-----:R-:W-:-:S05]  /*13ab0*/  @!P1 IMAD.X R3, RZ, RZ, R0, P2 ;  /* 0x000000ffff039224 */ /* 0x001fca00010e0600 */
[----:B------:R-:W-:Y:S01]  /*13ac0*/  @!PT LDS RZ, [RZ] ;  /* 0x00000000fffff984 */ /* 0x000fe20000000800 */
[----:B------:R-:W-:Y:S01]  /*13ad0*/  @!PT LDS RZ, [RZ] ;  /* 0x00000000fffff984 */ /* 0x000fe20000000800 */
[----:B------:R-:W-:Y:S01]  /*13ae0*/  @!PT LDS RZ, [RZ] ;  /* 0x00000000fffff984 */ /* 0x000fe20000000800 */
[----:B------:R3:W-:Y:S01]  /*13af0*/  @!P1 LDGSTS.E.BYPASS.LTC128B.128 [R10+0x1bc00], desc[UR40][R2.64], !P0 ;  /* 0x1bc00000020a9fae */ /* 0x0007e2000c101d68 */
[----:B------:R-:W-:Y:S01]  /*13b00*/  PLOP3.LUT P0, PT, PT, PT, PT, 0x80, 0x0 ;  /* 0x000000000000781c */ /* 0x000fe20003f0f070 */
[----:B------:R-:W-:-:S12]  /*13b10*/  NOP ;  /* 0x0000000000007918 */ /* 0x000fd80000000000 */
.L_x_821:
[----:B---3--:R-:W2:Y:S01]  /*13b20*/  LDL R2, [R1+0x4] ;  /* 0x0000040001027983 */ /* 0x008ea20000100800 */
        /* <DEDUP_REMOVED lines=16> */
[----:B------:R-:W2:Y:S03]  /*13c30*/  SYNCS.PHASECHK.TRANS64.TRYWAIT P0, [R2+URZ+0x22820], R0 ;  /* 0x02282000020075a7 */ /* 0x000ea6000800017f */
[----:B0-2---:R-:W-:Y:S05]  /*13c40*/  @!P0 BRA `(.L_x_823) ;  /* 0x0000005000608947 */ /* 0x005fea0003800000 */
.L_x_983:
[----:B------:R-:W-:Y:S05]  /*13c50*/  BSYNC B0 ;  /* 0x0000000000007941 */ /* 0x000fea0003800000 */
.L_x_822:
[----:B0-----:R-:W2:Y:S01]  /*13c60*/  LDL R2, [R1+0x1c] ;  /* 0x00001c0001027983 */ /* 0x001ea20000100800 */
[----:B------:R-:W-:Y:S01]  /*13c70*/  BSSY B0, `(.L_x_824) ;  /* 0x0000063000007945 */ /* 0x000fe20003800000 */
[----:B--2---:R-:W-:-:S13]  /*13c80*/  LOP3.LUT P0, RZ, R2, 0x1, RZ, 0xc0, !PT ;  /* 0x0000000102ff7812 */ /* 0x004fda000780c0ff */
        /* <DEDUP_REMOVED lines=9> */
[----:B------:R-:W-:Y:S02]  /*13d20*/  ISETP.NE.AND P1, PT, R3, RZ, PT ;  /* 0x000000ff0300720c */ /* 0x000fe40003f25270 */
[----:B--2---:R-:W-:-:S04]  /*13d30*/  LEA R2, R2, R5, 0x3 ;  /* 0x0000000502027211 */ /* 0x004fc800078e18ff */
[----:B------:R-:W0:Y:S02]  /*13d40*/  SYNCS.PHASECHK.TRANS64.TRYWAIT P0, [R2+URZ+0x22860], R0 ;  /* 0x02286000020075a7 */ /* 0x000e24000800017f */
[----:B0-----:R-:W-:Y:S05]  /*13d50*/  @!P0 BRA `(.L_x_827) ;  /* 0x0000005000348947 */ /* 0x001fea0003800000 */
.L_x_984:
[----:B------:R-:W-:Y:S05]  /*13d60*/  BSYNC B1 ;  /* 0x0000000000017941 */ /* 0x000fea0003800000 */
.L_x_826:
[----:B------:R-:W-:Y:S04]  /*13d70*/  BSSY B1, `(.L_x_828) ;  /* 0x0000009000017945 */ /* 0x000fe80003800000 */
        /* <DEDUP_REMOVED lines=8> */
.L_x_829:
[----:B------:R-:W-:Y:S05]  /*13e00*/  BSYNC B1 ;  /* 0x0000000000017941 */ /* 0x000fea0003800000 */
.L_x_828:
        /* <DEDUP_REMOVED lines=14> */
.L_x_830:
        /* <DEDUP_REMOVED lines=16> */
.L_x_831:
        /* <DEDUP_REMOVED lines=16> */
.L_x_832:
        /* <DEDUP_REMOVED lines=16> */
.L_x_833:
        /* <DEDUP_REMOVED lines=11> */
.L_x_825:
[----:B------:R-:W-:Y:S05]  /*142a0*/  BSYNC B0 ;  /* 0x0000000000007941 */ /* 0x000fea0003800000 */
.L_x_824:
[----:B------:R-:W2:Y:S01]  /*142b0*/  LDL.LU R4, [R1+0x50] ;  /* 0x0000500001047983 */ /* 0x000ea20000300800 */
[----:B------:R-:W-:Y:S01]  /*142c0*/  BSSY B0, `(.L_x_834) ;  /* 0x000020f000007945 */ /* 0x000fe20003800000 */
[----:B--2---:R-:W-:-:S13]  /*142d0*/  ISETP.GE.AND P0, PT, R4, 0x61, PT ;  /* 0x000000610400780c */ /* 0x004fda0003f06270 */
[----:B------:R-:W-:Y:S05]  /*142e0*/  @!P0 BRA `(.L_x_835) ;  /* 0x0000002000308947 */ /* 0x000fea0003800000 */
[----:B------:R-:W1:Y:S01]  /*142f0*/  LDL R4, [R1+0x30] ;  /* 0x0000300001047983 */ /* 0x000e620000100800 */
[----:B------:R-:W-:Y:S01]  /*14300*/  IMAD.MOV.U32 R0, RZ, RZ, 0x1 ;  /* 0x00000001ff007424 */ /* 0x000fe200078e00ff */
[----:B------:R-:W-:Y:S01]  /*14310*/  BSSY B2, `(.L_x_836) ;  /* 0x00000b3000027945 */ /* 0x000fe20003800000 */
[----:B-1----:R-:W-:-:S05]  /*14320*/  IMAD.MOV R6, RZ, RZ, -R4 ;  /* 0x000000ffff067224 */ /* 0x002fca00078e0a04 */
[----:B------:R-:W-:-:S04]  /*14330*/  VIADDMNMX R6, R6, R0, 0xffffffff, !PT ;  /* 0xffffffff06067446 */ /* 0x000fc80007800100 */
[----:B------:R-:W-:-:S04]  /*14340*/  IADD3 R0, R4, R6, RZ ;  /* 0x0000000604007210 */ /* 0x000fc80007ffe0ff */
        /* <DEDUP_REMOVED lines=8> */
[----:B--2---:R-:W-:Y:S01]  /*143d0*/  LOP3.LUT P2, RZ, R5, 0x1, RZ, 0xc0, !PT ;  /* 0x0000000105ff7812 */ /* 0x004fe2000784c0ff */
[----:B---3--:R-:W-:-:S05]  /*143e0*/  VIADD R2, R4, 0x1 ;  /* 0x0000000104027836 */ /* 0x008fca0000000000 */
[----:B------:R-:W-:-:S04]  /*143f0*/  ISETP.NE.AND P0, PT, R2, 0x2, PT ;  /* 0x000000020200780c */ /* 0x000fc80003f05270 */
[----:B------:R-:W-:Y:S02]  /*14400*/  SEL R3, RZ, 0x1, P0 ;  /* 0x00000001ff037807 */ /* 0x000fe40000000000 */
[----:B------:R-:W-:Y:S02]  /*14410*/  SEL R8, R2, RZ, P0 ;  /* 0x000000ff02087207 */ /* 0x000fe40000000000 */
        /* <DEDUP_REMOVED lines=11> */
[----:B-----5:R-:W3:Y:S01]  /*144d0*/  LDL R9, [R1+0x10] ;  /* 0x0000100001097983 */ /* 0x020ee20000100800 */
        /* <DEDUP_REMOVED lines=16> */
.L_x_840:
[----:B-1----:R-:W2:Y:S01]  /*145e0*/  LDL R2, [R1+0x4] ;  /* 0x0000040001027983 */ /* 0x002ea20000100800 */
[----:B------:R-:W-:Y:S01]  /*145f0*/  SHF.L.U32 R5, R7, 0x1f, RZ ;  /* 0x0000001f07057819 */ /* 0x000fe200000006ff */
[----:B------:R-:W1:Y:S01]  /*14600*/  S2R R3, SR_TID.X ;  /* 0x0000000000037919 */ /* 0x000e620000002100 */
[----:B------:R-:W-:Y:S01]  /*14610*/  BSSY B3, `(.L_x_841) ;  /* 0x0000006000037945 */ /* 0x000fe20003800000 */
[----:B-1----:R-:W-:-:S04]  /*14620*/  LOP3.LUT R3, R3, 0x7f, RZ, 0xc0, !PT ;  /* 0x0000007f03037812 */ /* 0x002fc800078ec0ff */
[----:B------:R-:W-:Y:S01]  /*14630*/  ISETP.NE.AND P1, PT, R3, RZ, PT ;  /* 0x000000ff0300720c */ /* 0x000fe20003f25270 */
[----:B--2---:R-:W-:-:S04]  /*14640*/  IMAD R2, R8, 0x8, R2 ;  /* 0x0000000808027824 */ /* 0x004fc800078e0202 */
[----:B------:R-:W1:Y:S02]  /*14650*/  SYNCS.PHASECHK.TRANS64.TRYWAIT P0, [R2+URZ+0x22840], R5 ;  /* 0x02284005020075a7 */ /* 0x000e64000800017f */
[----:B-1----:R-:W-:Y:S06]  /*14660*/  @!P0 BRA `(.L_x_842) ;  /* 0x0000004800048947 */ /* 0x002fec0003800000 */
.L_x_985:
[----:B------:R-:W-:Y:S05]  /*14670*/  BSYNC B3 ;  /* 0x0000000000037941 */ /* 0x000fea0003800000 */
.L_x_841:
        /* <DEDUP_REMOVED lines=9> */
.L_x_844:
[----:B------:R-:W-:Y:S05]  /*14710*/  BSYNC B3 ;  /* 0x0000000000037941 */ /* 0x000fea0003800000 */
.L_x_843:
        /* <DEDUP_REMOVED lines=11> */
[----:B---3--:R-:W-:-:S03]  /*147d0*/  IMAD R0, R0, 0x60, R4 ;  /* 0x0000006000007824 */ /* 0x008fc600078e0204 */
[----:B------:R-:W-:Y:S01]  /*147e0*/  IADD3 R3, R3, 0x1c400, RZ ;  /* 0x0001c40003037810 */ /* 0x000fe20007ffe0ff */
[----:B------:R-:W-:-:S07]  /*147f0*/  VIADD R4, R2, 0x22830 ;  /* 0x0002283002047836 */ /* 0x000fce0000000000 */
.L_x_845:
        /* <DEDUP_REMOVED lines=14> */
.L_x_986:
[----:B------:R-:W-:Y:S05]  /*148e0*/  BSYNC B3 ;  /* 0x0000000000037941 */ /* 0x000fea0003800000 */
.L_x_846:
[----:B------:R-:W-:Y:S01]  /*148f0*/  BSSY B3, `(.L_x_848) ;  /* 0x000000b000037945 */ /* 0x000fe20003800000 */
[----:B------:R-:W-:Y:S02]  /*14900*/  IMAD.MOV.U32 R8, RZ, RZ, 0x0 ;  /* 0x00000000ff087424 */ /* 0x000fe400078e00ff */
[----:B-----5:R-:W-:Y:S01]  /*14910*/  IMAD.MOV.U32 R9, RZ, RZ, 0x14f00000 ;  /* 0x14f00000ff097424 */ /* 0x020fe200078e00ff */
        /* <DEDUP_REMOVED lines=8> */
.L_x_849:
[----:B------:R-:W-:Y:S05]  /*149a0*/  BSYNC B3 ;  /* 0x0000000000037941 */ /* 0x000fea0003800000 */
.L_x_848:
        /* <DEDUP_REMOVED lines=11> */
.L_x_850:
        /* <DEDUP_REMOVED lines=16> */
.L_x_851:
        /* <DEDUP_REMOVED lines=16> */
.L_x_852:
        /* <DEDUP_REMOVED lines=12> */
[----:B------:R-:W-:Y:S01]  /*14d20*/  UMOV UR10, 0xc0 ;  /* 0x000000c0000a7882 */ /* 0x000fe20000000000 */
[----:B------:R-:W-:Y:S02]  /*14d30*/  R2UR UR7, R9 ;  /* 0x00000000090772ca */ /* 0x000fe400000e0000 */
[----:B------:R-:W-:Y:S02]  /*14d40*/  PLOP3.LUT P0, PT, PT, PT, PT, 0x80, 0x0 ;  /* 0x000000000000781c */ /* 0x000fe40003f0f070 */
[----:B------:R-:W-:-:S11]  /*14d50*/  IADD3 R3, R3, 0x9400, RZ ;  /* 0x0000940003037810 */ /* 0x000fd60007ffe0ff */
.L_x_853:
        /* <DEDUP_REMOVED lines=11> */
.L_x_839:
[----:B------:R-:W-:Y:S05]  /*14e10*/  BSYNC B1 ;  /* 0x0000000000017941 */ /* 0x000fea0003800000 */
.L_x_838:
[----:B------:R-:W2:Y:S02]  /*14e20*/  LDL.LU R4, [R1+0x30] ;  /* 0x0000300001047983 */ /* 0x000ea40000300800 */
[----:B--2---:R-:W-:-:S07]  /*14e30*/  VIADD R0, R4, 0xfffffffd ;  /* 0xfffffffd04007836 */ /* 0x004fce0000000000 */
.L_x_837:
[----:B------:R-:W-:Y:S05]  /*14e40*/  BSYNC B2 ;  /* 0x0000000000027941 */ /* 0x000fea0003800000 */
.L_x_836:
[----:B------:R-:W2:Y:S01]  /*14e50*/  LDL.LU R2, [R1+0x34] ;  /* 0x0000340001027983 */ /* 0x000ea20000300800 */
[----:B------:R-:W-:-:S05]  /*14e60*/  IMAD.MOV R6, RZ, RZ, -R6 ;  /* 0x000000ffff067224 */ /* 0x000fca00078e0a06 */
[----:B--2---:R-:W-:-:S13]  /*14e70*/  ISETP.NE.AND P0, PT, R2, R6, PT ;  /* 0x000000060200720c */ /* 0x004fda0003f05270 */
[----:B------:R-:W-:Y:S05]  /*14e80*/  @!P0 BRA `(.L_x_835) ;  /* 0x0000001400488947 */ /* 0x000fea0003800000 */
.L_x_886:
[----:B------:R-:W2:Y:S04]  /*14e90*/  LDL R4, [R1+0x1c] ;  /* 0x00001c0001047983 */ /* 0x000ea80000100800 */
[----:B------:R-:W0:Y:S04]  /*14ea0*/  LDL.LU R3, [R1+0x8] ;  /* 0x0000080001037983 */ /* 0x000e280000300800 */
[----:B------:R-:W3:Y:S01]  /*14eb0*/  LDL.LU R2, [R1+0x14] ;  /* 0x0000140001027983 */ /* 0x000ee20000300800 */
[----:B------:R-:W-:Y:S05]  /*14ec0*/  YIELD ;  /* 0x0000000000007946 */ /* 0x000fea0003800000 */
[----:B------:R-:W-:Y:S01]  /*14ed0*/  BSSY B1, `(.L_x_854) ;  /* 0x00000a2000017945 */ /* 0x000fe20003800000 */
[----:B--2---:R-:W-:Y:S01]  /*14ee0*/  LOP3.LUT P1, RZ, R4, 0x1, RZ, 0xc0, !PT ;  /* 0x0000000104ff7812 */ /* 0x004fe2000782c0ff */
[----:B0-----:R-:W-:-:S05]  /*14ef0*/  VIADD R7, R3, 0x1 ;  /* 0x0000000103077836 */ /* 0x001fca0000000000 */
[----:B------:R-:W-:-:S04]  /*14f00*/  ISETP.NE.AND P0, PT, R7, 0x2, PT ;  /* 0x000000020700780c */ /* 0x000fc80003f05270 */
[----:B------:R-:W-:Y:S02]  /*14f10*/  SEL R6, RZ, 0x1, P0 ;  /* 0x00000001ff067807 */ /* 0x000fe40000000000 */
[----:B------:R-:W-:Y:S02]  /*14f20*/  SEL R7, R7, RZ, P0 ;  /* 0x000000ff07077207 */ /* 0x000fe40000000000 */
[----:B---3--:R-:W-:Y:S01]  /*14f30*/  LOP3.LUT R6, R2, R6, RZ, 0x3c, !PT ;  /* 0x0000000602067212 */ /* 0x008fe200078e3cff */
[----:B------:R-:W-:Y:S06]  /*14f40*/  @!P1 BRA `(.L_x_855) ;  /* 0x0000000800689947 */ /* 0x000fec0003800000 */
[----:B------:R-:W-:Y:S01]  /*14f50*/  ULDC.64 UR4, c[0x0][0x418] ;  /* 0x0001060000047ab9 */ /* 0x000fe20000000a00 */
[----:B------:R-:W-:Y:S01]  /*14f60*/  IMAD.MOV.U32 R8, RZ, RZ, R0 ;  /* 0x000000ffff087224 */ /* 0x000fe200078e0000 */
[----:B------:R-:W-:-:S04]  /*14f70*/  ISETP.NE.U32.AND P0, PT, RZ, UR4, PT ;  /* 0x00000004ff007c0c */ /* 0x000fc8000bf05070 */
[----:B------:R-:W-:-:S13]  /*14f80*/  ISETP.NE.AND.EX P0, PT, RZ, UR5, PT, P0 ;  /* 0x00000005ff007c0c */ /* 0x000fda000bf05300 */
[----:B------:R-:W-:Y:S05]  /*14f90*/  @!P0 BRA `(.L_x_856) ;  /* 0x0000000000508947 */ /* 0x000fea0003800000 */
[----:B-----5:R-:W2:Y:S01]  /*14fa0*/  LDL R9, [R1+0x20] ;  /* 0x0000200001097983 */ /* 0x020ea20000100800 */
        /* <DEDUP_REMOVED lines=19> */
.L_x_856:
[----:B0-----:R-:W2:Y:S01]  /*150e0*/  LDL R2, [R1+0x4] ;  /* 0x0000040001027983 */ /* 0x001ea20000100800 */
[----:B------:R-:W0:Y:S02]  /*150f0*/  S2R R3, SR_TID.X ;  /* 0x0000000000037919 */ /* 0x000e240000002100 */
[----:B0-----:R-:W-:Y:S01]  /*15100*/  LOP3.LUT R4, R3, 0x7f, RZ, 0xc0, !PT ;  /* 0x0000007f03047812 */ /* 0x001fe200078ec0ff */
[----:B------:R-:W-:Y:S03]  /*15110*/  BSSY B2, `(.L_x_857) ;  /* 0x0000006000027945 */ /* 0x000fe60003800000 */
[----:B------:R-:W-:Y:S01]  /*15120*/  ISETP.NE.AND P1, PT, R4, RZ, PT ;  /* 0x000000ff0400720c */ /* 0x000fe20003f25270 */
[----:B--2---:R-:W-:Y:S01]  /*15130*/  IMAD R3, R7, 0x8, R2 ;  /* 0x0000000807037824 */ /* 0x004fe200078e0202 */
[----:B------:R-:W-:-:S04]  /*15140*/  SHF.L.U32 R2, R6, 0x1f, RZ ;  /* 0x0000001f06027819 */ /* 0x000fc800000006ff */
[----:B------:R-:W0:Y:S02]  /*15150*/  SYNCS.PHASECHK.TRANS64.TRYWAIT P0, [R3+URZ+0x22840], R2 ;  /* 0x02284002030075a7 */ /* 0x000e24000800017f */
[----:B0-----:R-:W-:Y:S05]  /*15160*/  @!P0 BRA `(.L_x_858) ;  /* 0x0000003c006c8947 */ /* 0x001fea0003800000 */
.L_x_987:
[----:B------:R-:W-:Y:S05]  /*15170*/  BSYNC B2 ;  /* 0x0000000000027941 */ /* 0x000fea0003800000 */
.L_x_857:
[----:B------:R-:W-:Y:S04]  /*15180*/  BSSY B2, `(.L_x_859) ;  /* 0x0000009000027945 */ /* 0x000fe80003800000 */
[----:B------:R-:W-:Y:S05]  /*15190*/  @P1 BRA `(.L_x_860) ;  /* 0x00000000001c1947 */ /* 0x000fea0003800000 */
[----:B------:R-:W1:Y:S02]  /*151a0*/  S2R R4, SR_TID.X ;  /* 0x0000000000047919 */ /* 0x000e640000002100 */
[----:B-1----:R-:W-:Y:S02]  /*151b0*/  LOP3.LUT R5, R4, 0x1f, RZ, 0xc0, !PT ;  /* 0x0000001f04057812 */ /* 0x002fe400078ec0ff */
[----:B------:R-:W-:Y:S02]  /*151c0*/  MOV R4, 0x3000 ;  /* 0x0000300000047802 */ /* 0x000fe40000000f00 */
[----:B------:R-:W-:Y:S02]  /*151d0*/  ISETP.NE.AND P0, PT, R5, RZ, PT ;  /* 0x000000ff0500720c */ /* 0x000fe40003f05270 */
[----:B------:R1:W-:Y:S11]  /*151e0*/  SYNCS.ARRIVE.TRANS64 RZ, [R3+URZ+0x22830], R4 ;  /* 0x0228300403ff79a7 */ /* 0x0003f6000800003f */
[----:B-1----:R-:W-:Y:S05]  /*151f0*/  @!P0 BRA `(.L_x_860) ;  /* 0x0000000000048947 */ /* 0x002fea0003800000 */
[----:B------:R-:W-:Y:S01]  /*15200*/  BPT.TRAP 0x1 ;  /* 0x000000040000795c */ /* 0x000fe20000300000 */
.L_x_860:
[----:B------:R-:W-:Y:S05]  /*15210*/  BSYNC B2 ;  /* 0x0000000000027941 */ /* 0x000fea0003800000 */
.L_x_859:
        /* <DEDUP_REMOVED lines=13> */
.L_x_861:
[----:B-----5:R-:W2:Y:S01]  /*152f0*/  LDL R9, [R1] ;  /* 0x0000000001097983 */ /* 0x020ea20000100800 */
        /* <DEDUP_REMOVED lines=13> */
.L_x_988:
[----:B------:R-:W-:Y:S05]  /*153d0*/  BSYNC B2 ;  /* 0x0000000000027941 */ /* 0x000fea0003800000 */
.L_x_862:
        /* <DEDUP_REMOVED lines=11> */
.L_x_865:
[----:B------:R-:W-:Y:S05]  /*15490*/  BSYNC B2 ;  /* 0x0000000000027941 */ /* 0x000fea0003800000 */
.L_x_864:
        /* <DEDUP_REMOVED lines=10> */
.L_x_866:
        /* <DEDUP_REMOVED lines=16> */
.L_x_867:
        /* <DEDUP_REMOVED lines=16> */
.L_x_868:
        /* <DEDUP_REMOVED lines=16> */
.L_x_869:
        /* <DEDUP_REMOVED lines=11> */
.L_x_855:
[----:B------:R-:W-:Y:S05]  /*158f0*/  BSYNC B1 ;  /* 0x0000000000017941 */ /* 0x000fea0003800000 */
.L_x_854:
[----:B------:R-:W2:Y:S01]  /*15900*/  LDL R5, [R1+0x1c] ;  /* 0x00001c0001057983 */ /* 0x000ea20000100800 */
[----:B------:R-:W-:Y:S01]  /*15910*/  VIADD R7, R7, 0x1 ;  /* 0x0000000107077836 */ /* 0x000fe20000000000 */
[----:B------:R-:W-:Y:S04]  /*15920*/  BSSY B1, `(.L_x_870) ;  /* 0x00000a5000017945 */ /* 0x000fe80003800000 */
[----:B------:R-:W-:-:S04]  /*15930*/  ISETP.NE.AND P0, PT, R7, 0x2, PT ;  /* 0x000000020700780c */ /* 0x000fc80003f05270 */
[----:B------:R-:W-:Y:S02]  /*15940*/  SEL R2, RZ, 0x1, P0 ;  /* 0x00000001ff027807 */ /* 0x000fe40000000000 */
[----:B-----5:R-:W-:Y:S02]  /*15950*/  SEL R9, R7, RZ, P0 ;  /* 0x000000ff07097207 */ /* 0x020fe40000000000 */
[----:B------:R-:W-:-:S05]  /*15960*/  LOP3.LUT R8, R6, R2, RZ, 0x3c, !PT ;  /* 0x0000000206087212 */ /* 0x000fca00078e3cff */
[----:B------:R0:W-:Y:S04]  /*15970*/  STL [R1+0x14], R8 ;  /* 0x0000140801007387 */ /* 0x0001e80000100800 */
[----:B------:R0:W-:Y:S01]  /*15980*/  STL [R1+0x8], R9 ;  /* 0x0000080901007387 */ /* 0x0001e20000100800 */
[----:B--2---:R-:W-:-:S13]  /*15990*/  LOP3.LUT P2, RZ, R5, 0x1, RZ, 0xc0, !PT ;  /* 0x0000000105ff7812 */ /* 0x004fda000784c0ff */
        /* <DEDUP_REMOVED lines=26> */
.L_x_872:
        /* <DEDUP_REMOVED lines=9> */
.L_x_989:
[----:B------:R-:W-:Y:S05]  /*15bd0*/  BSYNC B2 ;  /* 0x0000000000027941 */ /* 0x000fea0003800000 */
.L_x_873:
        /* <DEDUP_REMOVED lines=9> */
.L_x_876:
[----:B------:R-:W-:Y:S05]  /*15c70*/  BSYNC B2 ;  /* 0x0000000000027941 */ /* 0x000fea0003800000 */
.L_x_875:
        /* <DEDUP_REMOVED lines=14> */
.L_x_877:
        /* <DEDUP_REMOVED lines=14> */
.L_x_990:
[----:B------:R-:W-:Y:S05]  /*15e40*/  BSYNC B2 ;  /* 0x0000000000027941 */ /* 0x000fea0003800000 */
.L_x_878:
        /* <DEDUP_REMOVED lines=11> */
.L_x_881:
[----:B------:R-:W-:Y:S05]  /*15f00*/  BSYNC B2 ;  /* 0x0000000000027941 */ /* 0x000fea0003800000 */
.L_x_880:
        /* <DEDUP_REMOVED lines=11> */
.L_x_882:
        /* <DEDUP_REMOVED lines=16> */
.L_x_883:
        /* <DEDUP_REMOVED lines=16> */
.L_x_884:
        /* <DEDUP_REMOVED lines=16> */
.L_x_885:
        /* <DEDUP_REMOVED lines=11> */
.L_x_871:
[----:B------:R-:W-:Y:S05]  /*16370*/  BSYNC B1 ;  /* 0x0000000000017941 */ /* 0x000fea0003800000 */
.L_x_870:
[C---:B------:R-:W-:Y:S01]  /*16380*/  ISETP.GT.AND P0, PT, R0.reuse, 0x1, PT ;  /* 0x000000010000780c */ /* 0x040fe20003f04270 */
[----:B------:R-:W-:-:S12]  /*16390*/  VIADD R0, R0, 0xfffffffe ;  /* 0xfffffffe00007836 */ /* 0x000fd80000000000 */
[----:B------:R-:W-:Y:S05]  /*163a0*/  @P0 BRA `(.L_x_886) ;  /* 0xffffffe800b80947 */ /* 0x000fea000383ffff */
.L_x_835:
[----:B------:R-:W-:Y:S05]  /*163b0*/  BSYNC B0 ;  /* 0x0000000000007941 */ /* 0x000fea0003800000 */
.L_x_834:
[----:B------:R-:W2:Y:S04]  /*163c0*/  LDL.LU R4, [R1+0x8] ;  /* 0x0000080001047983 */ /* 0x000ea80000300800 */
[----:B------:R-:W3:Y:S01]  /*163d0*/  LDL.LU R3, [R1+0x14] ;  /* 0x0000140001037983 */ /* 0x000ee20000300800 */
[----:B------:R-:W4:Y:S01]  /*163e0*/  S2R R2, SR_TID.X ;  /* 0x0000000000027919 */ /* 0x000f220000002100 */
[----:B------:R-:W-:Y:S01]  /*163f0*/  BSSY B0, `(.L_x_887) ;  /* 0x0000015000007945 */ /* 0x000fe20003800000 */
[----:B----4-:R-:W-:-:S04]  /*16400*/  LOP3.LUT R2, R2, 0x7f, RZ, 0xc0, !PT ;  /* 0x0000007f02027812 */ /* 0x010fc800078ec0ff */
[----:B------:R-:W-:Y:S01]  /*16410*/  ISETP.NE.AND P1, PT, R2, RZ, PT ;  /* 0x000000ff0200720c */ /* 0x000fe20003f25270 */
[----:B--2---:R-:W-:-:S05]  /*16420*/  VIADD R0, R4, 0x1 ;  /* 0x0000000104007836 */ /* 0x004fca0000000000 */
[----:B------:R-:W-:-:S04]  /*16430*/  ISETP.NE.AND P0, PT, R0, 0x2, PT ;  /* 0x000000020000780c */ /* 0x000fc80003f05270 */
[----:B------:R-:W-:-:S04]  /*16440*/  SEL R2, RZ, 0x1, P0 ;  /* 0x00000001ff027807 */ /* 0x000fc80000000000 */
[----:B---3--:R-:W-:-:S05]  /*16450*/  LOP3.LUT R3, R3, R2, RZ, 0x3c, !PT ;  /* 0x0000000203037212 */ /* 0x008fca00078e3cff */
[----:B------:R2:W-:Y:S01]  /*16460*/  STL [R1+0x14], R3 ;  /* 0x0000140301007387 */ /* 0x0005e20000100800 */
[----:B------:R-:W-:Y:S05]  /*16470*/  @P1 BRA `(.L_x_888) ;  /* 0x0000000000301947 */ /* 0x000fea0003800000 */
[----:B--2---:R-:W2:Y:S01]  /*16480*/  S2R R3, SR_LANEID ;  /* 0x0000000000037919 */ /* 0x004ea20000000000 */
[----:B------:R-:W-:Y:S02]  /*16490*/  VOTEU.ANY UR4, UPT, PT ;  /* 0x0000000000047886 */ /* 0x000fe400038e0100 */
[----:B------:R-:W2:Y:S08]  /*164a0*/  FLO.U32 R4, UR4 ;  /* 0x0000000400047d00 */ /* 0x000eb000080e0000 */
[----:B------:R-:W3:Y:S01]  /*164b0*/  POPC R5, UR4 ;  /* 0x0000000400057d09 */ /* 0x000ee20008000000 */
[----:B--2---:R-:W-:-:S02]  /*164c0*/  ISETP.EQ.U32.AND P1, PT, R4, R3, PT ;  /* 0x000000030400720c */ /* 0x004fc40003f22070 */
[----:B------:R-:W3:Y:S11]  /*164d0*/  LDC.64 R2, c[0x0][0xc60] ;  /* 0x00031800ff027b82 */ /* 0x000ef60000000a00 */
[----:B---3--:R-:W2:Y:S01]  /*164e0*/  @P1 ATOMG.E.ADD.STRONG.GPU PT, R3, desc[UR40][R2.64], R5 ;  /* 0x00000005020319a8 */ /* 0x008ea200081ee1e8 */
[----:B-1----:R-:W1:Y:S02]  /*164f0*/  S2R R6, SR_LTMASK ;  /* 0x0000000000067919 */ /* 0x002e640000003900 */
[----:B-1----:R-:W-:-:S04]  /*16500*/  LOP3.LUT R6, R6, UR4, RZ, 0xc0, !PT ;  /* 0x0000000406067c12 */ /* 0x002fc8000f8ec0ff */
[----:B0-----:R-:W0:Y:S01]  /*16510*/  POPC R7, R6 ;  /* 0x0000000600077309 */ /* 0x001e220000000000 */
[----:B--2---:R-:W0:Y:S02]  /*16520*/  SHFL.IDX PT, R4, R3, R4, 0x1f ;  /* 0x00001f0403047589 */ /* 0x004e2400000e0000 */
[----:B0-----:R-:W-:-:S07]  /*16530*/  IADD3 R16, R4, UR36, R7 ;  /* 0x0000002404107c10 */ /* 0x001fce000fffe007 */
.L_x_888:
[----:B------:R-:W-:Y:S05]  /*16540*/  BSYNC B0 ;  /* 0x0000000000007941 */ /* 0x000fea0003800000 */
.L_x_887:
[----:B------:R-:W-:-:S05]  /*16550*/  SEL R0, R0, RZ, P0 ;  /* 0x000000ff00007207 */ /* 0x000fca0000000000 */
[----:B------:R3:W-:Y:S02]  /*16560*/  STL [R1+0x8], R0 ;  /* 0x0000080001007387 */ /* 0x0007e40000100800 */
.L_x_806:
[----:B------:R-:W-:Y:S05]  /*16570*/  BSYNC B7 ;  /* 0x0000000000077941 */ /* 0x000fea0003800000 */
.L_x_804:
[----:B---3--:R-:W3:Y:S02]  /*16580*/  LDL R0, [R1+0x1c] ;  /* 0x00001c0001007983 */ /* 0x008ee40000100800 */
[----:B---3--:R-:W-:-:S13]  /*16590*/  LOP3.LUT P0, RZ, R0, 0x2, RZ, 0xc0, !PT ;  /* 0x0000000200ff7812 */ /* 0x008fda000780c0ff */
[----:B------:R-:W-:Y:S05]  /*165a0*/  @!P0 BRA `(.L_x_889) ;  /* 0x0000000000288947 */ /* 0x000fea0003800000 */
[----:B------:R-:W-:Y:S05]  /*165b0*/  WARPSYNC.ALL ;  /* 0x0000000000007948 */ /* 0x000fea0003800000 */
[----:B------:R-:W3:Y:S08]  /*165c0*/  S2UR UR5, SR_CgaCtaId ;  /* 0x00000000000579c3 */ /* 0x000ef00000008800 */
[----:B------:R-:W-:Y:S06]  /*165d0*/  BAR.SYNC.DEFER_BLOCKING 0x5, 0x180 ;  /* 0x0146000000007b1d */ /* 0x000fec0000010000 */
[----:B------:R-:W-:-:S02]  /*165e0*/  UMOV UR4, 0x400 ;  /* 0x0000040000047882 */ /* 0x000fc40000000000 */
[----:B---3--:R-:W-:-:S06]  /*165f0*/  ULEA UR4, UR5, UR4, 0x18 ;  /* 0x0000000405047291 */ /* 0x008fcc000f8ec03f */
[----:B------:R-:W-:-:S05]  /*16600*/  IMAD.U32 R0, RZ, RZ, UR4 ;  /* 0x00000004ff007e24 */ /* 0x000fca000f8e00ff */
[----:B------:R3:W4:Y:S04]  /*16610*/  LDS.128 R16, [R0+0x228d0] ;  /* 0x0228d00000107984 */ /* 0x0007280000000c00 */
[----:B------:R3:W-:Y:S01]  /*16620*/  STL [R1+0x4], R0 ;  /* 0x0000040001007387 */ /* 0x0007e20000100800 */
[----:B------:R-:W-:Y:S06]  /*16630*/  BAR.ARV 0x4, 0x180 ;  /* 0x0106000000007b1d */ /* 0x000fec0000002000 */
[----:B------:R-:W-:Y:S05]  /*16640*/  BRA `(.L_x_890) ;  /* 0x0000000800487947 */ /* 0x000fea0003800000 */
.L_x_889:
[----:B------:R-:W0:Y:S01]  /*16650*/  S2R R0, SR_TID.X ;  /* 0x0000000000007919 */ /* 0x000e220000002100 */
[----:B------:R-:W-:Y:S01]  /*16660*/  UMOV UR4, 0xffffffff ;  /* 0xffffffff00047882 */ /* 0x000fe20000000000 */
[----:B01----:R-:W-:-:S04]  /*16670*/  LOP3.LUT R7, R0, 0x1f, RZ, 0xc0, !PT ;  /* 0x0000001f00077812 */ /* 0x003fc800078ec0ff */
[----:B------:R-:W-:Y:S01]  /*16680*/  ISETP.NE.AND P0, PT, R7, 0x1f, PT ;  /* 0x0000001f0700780c */ /* 0x000fe20003f05270 */
[----:B------:R-:W-:-:S12]  /*16690*/  BRA.DIV UR4, `(.L_x_891) ;  /* 0x0000002a04707947 */ /* 0x000fd8000b800000 */
[----:B------:R-:W-:Y:S01]  /*166a0*/  IMAD.IADD R5, R19, 0x1, R7 ;  /* 0x0000000113057824 */ /* 0x000fe200078e0207 */
[----:B------:R-:W-:-:S04]  /*166b0*/  ULDC UR4, c[0x0][0xc3c] ;  /* 0x00030f0000047ab9 */ /* 0x000fc80000000800 */
[----:B------:R-:W-:-:S13]  /*166c0*/  ISETP.GE.OR P1, PT, R5, UR4, !P0 ;  /* 0x0000000405007c0c */ /* 0x000fda000c726670 */
[----:B--2---:R-:W0:Y:S02]  /*166d0*/  @!P1 LDC.64 R2, c[0x0][0xc80] ;  /* 0x00032000ff029b82 */ /* 0x004e240000000a00 */
[----:B0-----:R-:W-:-:S06]  /*166e0*/  @!P1 IMAD.WIDE R2, R5, 0x4, R2 ;  /* 0x0000000405029825 */ /* 0x001fcc00078e0202 */
[----:B------:R0:W2:Y:S01]  /*166f0*/  @!P1 LDG.E R3, desc[UR40][R2.64] ;  /* 0x0000002802039981 */ /* 0x0000a2000c1e1900 */
[C---:B------:R-:W-:Y:S02]  /*16700*/  ISETP.GE.U32.AND P2, PT, R7.reuse, 0x2, PT ;  /* 0x000000020700780c */ /* 0x040fe40003f46070 */
[C---:B------:R-:W-:Y:S01]  /*16710*/  ISETP.GE.U32.AND P3, PT, R7.reuse, 0x4, PT ;  /* 0x000000040700780c */ /* 0x040fe20003f66070 */
[----:B------:R-:W-:Y:S01]  /*16720*/  SHFL.IDX PT, R4, R16, 0x1, 0x1f ;  /* 0x00201f0010047f89 */ /* 0x000fe200000e0000 */
[C---:B------:R-:W-:Y:S02]  /*16730*/  ISETP.GE.U32.AND P4, PT, R7.reuse, 0x8, PT ;  /* 0x000000080700780c */ /* 0x040fe40003f86070 */
[C---:B------:R-:W-:Y:S01]  /*16740*/  ISETP.GE.U32.AND P5, PT, R7.reuse, 0x10, PT ;  /* 0x000000100700780c */ /* 0x040fe20003fa6070 */
[----:B0-----:R-:W-:Y:S02]  /*16750*/  IMAD.MOV.U32 R2, RZ, RZ, RZ ;  /* 0x000000ffff027224 */ /* 0x001fe400078e00ff */
[----:B--2---:R-:W-:Y:S01]  /*16760*/  @!P1 IMAD.MOV.U32 R2, RZ, RZ, R3 ;  /* 0x000000ffff029224 */ /* 0x004fe200078e0003 */
[----:B------:R-:W-:-:S04]  /*16770*/  ISETP.NE.AND P1, PT, R7, RZ, PT ;  /* 0x000000ff0700720c */ /* 0x000fc80003f25270 */
        /* <DEDUP_REMOVED lines=14> */
[----:B------:R-:W-:Y:S02]  /*16860*/  IMAD.IADD R3, R3, 0x1, R0 ;  /* 0x0000000103037824 */ /* 0x000fe400078e0200 */
[----:B------:R0:W1:Y:S04]  /*16870*/  SHFL.IDX PT, R0, R16, RZ, 0x1f ;  /* 0x00001fff10007589 */ /* 0x00006800000e0000 */
[----:B------:R0:W2:Y:S02]  /*16880*/  SHFL.IDX PT, R6, R3, 0x1f, 0x1f ;  /* 0x03e01f0003067f89 */ /* 0x0000a400000e0000 */
.L_x_1000:
[----:B------:R-:W-:Y:S02]  /*16890*/  ULDC UR4, c[0x0][0xc38] ;  /* 0x00030e0000047ab9 */ /* 0x000fe40000000800 */
[----:B0-----:R-:W-:-:S04]  /*168a0*/  IMAD.U32 R16, RZ, RZ, UR4 ;  /* 0x00000004ff107e24 */ /* 0x001fc8000f8e00ff */
[----:B--2---:R-:W-:-:S04]  /*168b0*/  IMAD R6, R6, R16, RZ ;  /* 0x0000001006067224 */ /* 0x004fc800078e02ff */
[----:B------:R-:W-:-:S05]  /*168c0*/  IMAD.IADD R4, R4, 0x1, R6 ;  /* 0x0000000104047824 */ /* 0x000fca00078e0206 */
[----:B-1----:R-:W-:-:S13]  /*168d0*/  ISETP.GT.AND P6, PT, R4, R0, PT ;  /* 0x000000000400720c */ /* 0x002fda0003fc4270 */
[----:B------:R-:W-:Y:S05]  /*168e0*/  @P6 BRA `(.L_x_892) ;  /* 0x00000000009c6947 */ /* 0x000fea0003800000 */
.L_x_897:
[----:B0-----:R-:W0:Y:S01]  /*168f0*/  LDC R2, c[0x0][0xc3c] ;  /* 0x00030f00ff027b82 */ /* 0x001e220000000800 */
[----:B------:R-:W-:-:S05]  /*16900*/  VIADD R19, R19, 0x1f ;  /* 0x0000001f13137836 */ /* 0x000fca0000000000 */
[----:B0-----:R-:W-:-:S13]  /*16910*/  ISETP.GE.AND P6, PT, R19, R2, PT ;  /* 0x000000021300720c */ /* 0x001fda0003fc6270 */
[----:B------:R-:W-:Y:S05]  /*16920*/  @P6 BRA `(.L_x_893) ;  /* 0x0000000400446947 */ /* 0x000fea0003800000 */
[----:B------:R-:W0:Y:S01]  /*16930*/  S2R R3, SR_TID.X ;  /* 0x0000000000037919 */ /* 0x000e220000002100 */
[----:B------:R-:W-:Y:S01]  /*16940*/  BSSY B0, `(.L_x_894) ;  /* 0x0000009000007945 */ /* 0x000fe20003800000 */
[----:B0-----:R-:W-:-:S05]  /*16950*/  LOP3.LUT R3, R3, 0x1f, RZ, 0xc0, !PT ;  /* 0x0000001f03037812 */ /* 0x001fca00078ec0ff */
[----:B------:R-:W-:-:S05]  /*16960*/  IMAD.IADD R5, R19, 0x1, R3 ;  /* 0x0000000113057824 */ /* 0x000fca00078e0203 */
[----:B------:R-:W-:Y:S02]  /*16970*/  ISETP.GE.OR P6, PT, R5, R2, !P0 ;  /* 0x000000020500720c */ /* 0x000fe400047c6670 */
[----:B------:R-:W-:-:S11]  /*16980*/  MOV R2, RZ ;  /* 0x000000ff00027202 */ /* 0x000fd60000000f00 */
[----:B------:R-:W-:Y:S05]  /*16990*/  @P6 BRA `(.L_x_895) ;  /* 0x00000000000c6947 */ /* 0x000fea0003800000 */
[----:B------:R-:W0:Y:S02]  /*169a0*/  LDC.64 R2, c[0x0][0xc80] ;  /* 0x00032000ff027b82 */ /* 0x000e240000000a00 */
[----:B0-----:R-:W-:-:S06]  /*169b0*/  IMAD.WIDE R2, R5, 0x4, R2 ;  /* 0x0000000405027825 */ /* 0x001fcc00078e0202 */
[----:B------:R0:W5:Y:S02]  /*169c0*/  LDG.E R2, desc[UR40][R2.64] ;  /* 0x0000002802027981 */ /* 0x000164000c1e1900 */
.L_x_895:
[----:B------:R-:W-:Y:S05]  /*169d0*/  BSYNC B0 ;  /* 0x0000000000007941 */ /* 0x000fea0003800000 */
.L_x_894:
[----:B------:R-:W-:-:S03]  /*169e0*/  UMOV UR4, 0xffffffff ;  /* 0xffffffff00047882 */ /* 0x000fc60000000000 */
[----:B------:R-:W-:Y:S05]  /*169f0*/  BRA.DIV UR4, `(.L_x_896) ;  /* 0x0000002a04d47947 */ /* 0x000fea000b800000 */
[----:B-----5:R-:W0:Y:S02]  /*16a00*/  SHFL.UP PT, R14, R2, 0x1, RZ ;  /* 0x04200000020e7989 */ /* 0x020e2400000e00ff */
        /* <DEDUP_REMOVED lines=14> */
[----:B------:R0:W1:Y:S02]  /*16af0*/  SHFL.IDX PT, R6, R3, 0x1f, 0x1f ;  /* 0x03e01f0003067f89 */ /* 0x00006400000e0000 */
.L_x_1008:
[----:B------:R-:W-:Y:S02]  /*16b00*/  ULDC UR4, c[0x0][0xc38] ;  /* 0x00030e0000047ab9 */ /* 0x000fe40000000800 */
[----:B------:R-:W-:-:S04]  /*16b10*/  IMAD.U32 R16, RZ, RZ, UR4 ;  /* 0x00000004ff107e24 */ /* 0x000fc8000f8e00ff */
[----:B-1----:R-:W-:-:S04]  /*16b20*/  IMAD R6, R6, R16, RZ ;  /* 0x0000001006067224 */ /* 0x002fc800078e02ff */
[----:B------:R-:W-:-:S05]  /*16b30*/  IMAD.IADD R4, R6, 0x1, R4 ;  /* 0x0000000106047824 */ /* 0x000fca00078e0204 */
[----:B------:R-:W-:-:S13]  /*16b40*/  ISETP.GT.AND P6, PT, R4, R0, PT ;  /* 0x000000000400720c */ /* 0x000fda0003fc4270 */
[----:B------:R-:W-:Y:S05]  /*16b50*/  @!P6 BRA `(.L_x_897) ;  /* 0xfffffffc0064e947 */ /* 0x000fea000383ffff */
.L_x_892:
[----:B------:R-:W-:Y:S01]  /*16b60*/  IMAD.IADD R6, R4, 0x1, -R6 ;  /* 0x0000000104067824 */ /* 0x000fe200078e0a06 */
[----:B------:R-:W-:-:S03]  /*16b70*/  UMOV UR4, 0xffffffff ;  /* 0xffffffff00047882 */ /* 0x000fc60000000000 */
[----:B------:R-:W-:-:S05]  /*16b80*/  IMAD R4, R3, R16, R6 ;  /* 0x0000001003047224 */ /* 0x000fca00078e0206 */
[----:B------:R-:W-:Y:S01]  /*16b90*/  ISETP.GT.AND P6, PT, R4, R0, PT ;  /* 0x000000000400720c */ /* 0x000fe20003fc4270 */
[----:B------:R-:W-:-:S12]  /*16ba0*/  BRA.DIV UR4, `(.L_x_898) ;  /* 0x0000002e043c7947 */ /* 0x000fd8000b800000 */
[----:B------:R-:W-:-:S04]  /*16bb0*/  VOTE.ANY R5, PT, !P6 ;  /* 0x0000000000057806 */ /* 0x000fc800070e0100 */
[----:B------:R-:W1:Y:S02]  /*16bc0*/  POPC R4, R5 ;  /* 0x0000000500047309 */ /* 0x000e640000000000 */
[----:B-1----:R1:W2:Y:S02]  /*16bd0*/  SHFL.IDX PT, R17, R2, R4, 0x1f ;  /* 0x00001f0402117589 */ /* 0x0022a400000e0000 */
.L_x_1012:
[----:B------:R-:W-:Y:S02]  /*16be0*/  ISETP.NE.AND P0, PT, R5, RZ, PT ;  /* 0x000000ff0500720c */ /* 0x000fe40003f05270 */
[----:B-1----:R-:W-:-:S11]  /*16bf0*/  MOV R2, RZ ;  /* 0x000000ff00027202 */ /* 0x002fd60000000f00 */
[----:B------:R-:W-:Y:S05]  /*16c00*/  @!P0 BRA `(.L_x_899) ;  /* 0x0000000000108947 */ /* 0x000fea0003800000 */
[----:B------:R-:W-:Y:S01]  /*16c10*/  UMOV UR4, 0xffffffff ;  /* 0xffffffff00047882 */ /* 0x000fe20000000000 */
[----:B------:R-:W-:Y:S02]  /*16c20*/  VIADD R12, R4, 0xffffffff ;  /* 0xffffffff040c7836 */ /* 0x000fe40000000000 */
[----:B------:R-:W-:Y:S05]  /*16c30*/  BRA.DIV UR4, `(.L_x_900) ;  /* 0x0000002e04607947 */ /* 0x000fea000b800000 */
[----:B------:R1:W3:Y:S02]  /*16c40*/  SHFL.IDX PT, R2, R3, R12, 0x1f ;  /* 0x00001f0c03027589 */ /* 0x0002e400000e0000 */
.L_x_899:
[----:B--2---:R-:W-:Y:S01]  /*16c50*/  IABS R5, R17 ;  /* 0x0000001100057213 */ /* 0x004fe20000000000 */
[----:B---3--:R-:W-:Y:S02]  /*16c60*/  IMAD R16, R2, R16, R6 ;  /* 0x0000001002107224 */ /* 0x008fe400078e0206 */
[----:B------:R-:W-:Y:S01]  /*16c70*/  IMAD.IADD R19, R4, 0x1, R19 ;  /* 0x0000000104137824 */ /* 0x000fe200078e0213 */
[----:B------:R-:W2:Y:S01]  /*16c80*/  I2F.RP R2, R5 ;  /* 0x0000000500027306 */ /* 0x000ea20000209400 */
[----:B------:R-:W-:-:S07]  /*16c90*/  IMAD.IADD R0, R0, 0x1, -R16 ;  /* 0x0000000100007824 */ /* 0x000fce00078e0a10 */
[----:B--2---:R-:W2:Y:S02]  /*16ca0*/  MUFU.RCP R2, R2 ;  /* 0x0000000200027308 */ /* 0x004ea40000001000 */
[----:B--2---:R-:W-:-:S06]  /*16cb0*/  VIADD R2, R2, 0xffffffe ;  /* 0x0ffffffe02027836 */ /* 0x004fcc0000000000 */
[----:B01----:R-:W0:Y:S02]  /*16cc0*/  F2I.FTZ.U32.TRUNC.NTZ R3, R2 ;  /* 0x0000000200037305 */ /* 0x003e24000021f000 */
[----:B0-----:R-:W-:-:S04]  /*16cd0*/  IMAD.MOV R2, RZ, RZ, -R3 ;  /* 0x000000ffff027224 */ /* 0x001fc800078e0a03 */
[----:B------:R-:W-:Y:S02]  /*16ce0*/  IMAD R6, R2, R5, RZ ;  /* 0x0000000502067224 */ /* 0x000fe400078e02ff */
[----:B------:R-:W-:-:S04]  /*16cf0*/  IMAD.MOV.U32 R2, RZ, RZ, RZ ;  /* 0x000000ffff027224 */ /* 0x000fc800078e00ff */
[----:B------:R-:W-:Y:S01]  /*16d00*/  IMAD.HI.U32 R2, R3, R6, R2 ;  /* 0x0000000603027227 */ /* 0x000fe200078e0002 */
[----:B------:R-:W-:Y:S02]  /*16d10*/  IABS R6, R17 ;  /* 0x0000001100067213 */ /* 0x000fe40000000000 */
[----:B------:R-:W-:-:S03]  /*16d20*/  IABS R3, R0 ;  /* 0x0000000000037213 */ /* 0x000fc60000000000 */
[----:B------:R-:W-:Y:S02]  /*16d30*/  IMAD.MOV R6, RZ, RZ, -R6 ;  /* 0x000000ffff067224 */ /* 0x000fe400078e0a06 */
        /* <DEDUP_REMOVED lines=9> */
[----:B------:R-:W-:-:S06]  /*16dd0*/  @P0 IADD3 R2, R2, 0x1, RZ ;  /* 0x0000000102020810 */ /* 0x000fcc0007ffe0ff */
[----:B------:R-:W-:Y:S01]  /*16de0*/  @!P2 IMAD.MOV R2, RZ, RZ, -R2 ;  /* 0x000000ffff02a224 */ /* 0x000fe200078e0a02 */
[----:B------:R-:W-:-:S05]  /*16df0*/  @!P1 LOP3.LUT R2, RZ, R17, RZ, 0x33, !PT ;  /* 0x00000011ff029212 */ /* 0x000fca00078e33ff */
[--C-:B------:R-:W-:Y:S02]  /*16e00*/  IMAD.MOV R3, RZ, RZ, -R2.reuse ;  /* 0x000000ffff037224 */ /* 0x100fe400078e0a02 */
[----:B------:R-:W-:Y:S02]  /*16e10*/  IMAD.MOV.U32 R18, RZ, RZ, R2 ;  /* 0x000000ffff127224 */ /* 0x000fe400078e0002 */
[----:B------:R-:W-:Y:S01]  /*16e20*/  IMAD R17, R17, R3, R0 ;  /* 0x0000000311117224 */ /* 0x000fe200078e0200 */
[----:B------:R-:W-:Y:S06]  /*16e30*/  BRA `(.L_x_901) ;  /* 0x00000000001c7947 */ /* 0x000fec0003800000 */
.L_x_893:
[----:B------:R-:W-:Y:S01]  /*16e40*/  UMOV UR4, URZ ;  /* 0x0000003f00047c82 */ /* 0x000fe20008000000 */
[----:B------:R-:W-:Y:S01]  /*16e50*/  UMOV UR5, URZ ;  /* 0x0000003f00057c82 */ /* 0x000fe20008000000 */
[----:B------:R-:W-:Y:S01]  /*16e60*/  ULDC UR6, c[0x0][0xc3c] ;  /* 0x00030f0000067ab9 */ /* 0x000fe20000000800 */
[----:B------:R-:W-:Y:S01]  /*16e70*/  IMAD.MOV.U32 R16, RZ, RZ, R0 ;  /* 0x000000ffff107224 */ /* 0x000fe200078e0000 */
[----:B------:R-:W-:Y:S01]  /*16e80*/  MOV R19, UR6 ;  /* 0x0000000600137c02 */ /* 0x000fe20008000f00 */
[----:B------:R-:W-:Y:S02]  /*16e90*/  IMAD.U32 R17, RZ, RZ, UR4 ;  /* 0x00000004ff117e24 */ /* 0x000fe4000f8e00ff */
[----:B------:R-:W-:-:S07]  /*16ea0*/  IMAD.U32 R18, RZ, RZ, UR5 ;  /* 0x00000005ff127e24 */ /* 0x000fce000f8e00ff */
.L_x_901:
[----:B------:R0:W2:Y:S01]  /*16eb0*/  LDL R3, [R1+0x4] ;  /* 0x0000040001037983 */ /* 0x0000a20000100800 */
[----:B------:R-:W1:Y:S01]  /*16ec0*/  S2R R0, SR_TID.X ;  /* 0x0000000000007919 */ /* 0x000e620000002100 */
[----:B------:R-:W-:Y:S05]  /*16ed0*/  WARPSYNC.ALL ;  /* 0x0000000000007948 */ /* 0x000fea0003800000 */
[----:B-1----:R-:W-:Y:S01]  /*16ee0*/  LOP3.LUT R0, R0, 0x1f, RZ, 0xc0, !PT ;  /* 0x0000001f00007812 */ /* 0x002fe200078ec0ff */
[----:B------:R-:W-:Y:S03]  /*16ef0*/  BAR.SYNC.DEFER_BLOCKING 0x4, 0x180 ;  /* 0x0106000000007b1d */ /* 0x000fe60000010000 */
[----:B------:R-:W-:-:S13]  /*16f00*/  ISETP.NE.AND P0, PT, R0, RZ, PT ;  /* 0x000000ff0000720c */ /* 0x000fda0003f05270 */
[----:B------:R-:W2:Y:S01]  /*16f10*/  @!P0 S2R R0, SR_CgaCtaId ;  /* 0x0000000000008919 */ /* 0x000ea20000008800 */
[----:B------:R-:W-:-:S04]  /*16f20*/  @!P0 MOV R2, 0x400 ;  /* 0x0000040000028802 */ /* 0x000fc80000000f00 */
[----:B--2---:R-:W-:-:S05]  /*16f30*/  @!P0 LEA R3, R0, R2, 0x18 ;  /* 0x0000000200038211 */ /* 0x004fca00078ec0ff */
[----:B------:R0:W-:Y:S04]  /*16f40*/  @!P0 STS.128 [R3+0x228d0], R16 ;  /* 0x0228d01003008388 */ /* 0x0001e80000000c00 */
[----:B------:R0:W-:Y:S01]  /*16f50*/  @!P0 STL [R1+0x4], R3 ;  /* 0x0000040301008387 */ /* 0x0001e20000100800 */
[----:B------:R-:W-:Y:S06]  /*16f60*/  BAR.ARV 0x5, 0x180 ;  /* 0x0146000000007b1d */ /* 0x000fec0000002000 */
.L_x_890:
[----:B------:R-:W-:Y:S02]  /*16f70*/  ULDC UR4, c[0x0][0xc3c] ;  /* 0x00030f0000047ab9 */ /* 0x000fe40000000800 */
[----:B----4-:R-:W-:-:S13]  /*16f80*/  ISETP.GE.AND P0, PT, R19, UR4, PT ;  /* 0x0000000413007c0c */ /* 0x010fda000bf06270 */
[----:B------:R-:W-:Y:S05]  /*16f90*/  @!P0 BRA `(.L_x_902) ;  /* 0xffffff9800748947 */ /* 0x000fea000383ffff */
[----:B------:R-:W-:Y:S05]  /*16fa0*/  BSYNC B8 ;  /* 0x0000000000087941 */ /* 0x000fea0003800000 */
.L_x_762:
[----:B---3--:R-:W3:Y:S01]  /*16fb0*/  LDL.LU R0, [R1+0x3c] ;  /* 0x00003c0001007983 */ /* 0x008ee20000300800 */
[----:B------:R-:W-:Y:S01]  /*16fc0*/  BSSY B0, `(.L_x_903) ;  /* 0x000000b000007945 */ /* 0x000fe20003800000 */
[----:B------:R-:W4:Y:S01]  /*16fd0*/  S2R R5, SR_CgaCtaId ;  /* 0x0000000000057919 */ /* 0x000f220000008800 */
[----:B---3--:R-:W-:-:S05]  /*16fe0*/  VIADD R0, R0, 0x1 ;  /* 0x0000000100007836 */ /* 0x008fca0000000000 */
[----:B0-----:R-:W-:-:S04]  /*16ff0*/  LEA.HI R2, R0, R0, RZ, 0x1 ;  /* 0x0000000000027211 */ /* 0x001fc800078f08ff */
[----:B--2---:R-:W-:-:S05]  /*17000*/  LOP3.LUT R3, R2, 0xfffffffe, RZ, 0xc0, !PT ;  /* 0xfffffffe02037812 */ /* 0x004fca00078ec0ff */
[----:B------:R-:W-:Y:S01]  /*17010*/  IMAD.IADD R3, R0, 0x1, -R3 ;  /* 0x0000000100037824 */ /* 0x000fe200078e0a03 */
[----:B------:R-:W-:-:S04]  /*17020*/  MOV R0, 0x400 ;  /* 0x0000040000007802 */ /* 0x000fc80000000f00 */
[----:B----4-:R-:W-:Y:S02]  /*17030*/  LEA R0, R5, R0, 0x18 ;  /* 0x0000000005007211 */ /* 0x010fe400078ec0ff */
[----:B------:R-:W-:-:S04]  /*17040*/  SHF.L.U32 R3, R3, 0x1f, RZ ;  /* 0x0000001f03037819 */ /* 0x000fc800000006ff */
[----:B------:R-:W0:Y:S02]  /*17050*/  SYNCS.PHASECHK.TRANS64.TRYWAIT P0, [R0+URZ+0x22820], R3 ;  /* 0x02282003000075a7 */ /* 0x000e24000800017f */
[----:B0-----:R-:W-:Y:S05]  /*17060*/  @!P0 BRA `(.L_x_904) ;  /* 0x00000028007c8947 */ /* 0x001fea0003800000 */
.L_x_1015:
[----:B------:R-:W-:Y:S05]  /*17070*/  BSYNC B0 ;  /* 0x0000000000007941 */ /* 0x000fea0003800000 */
.L_x_903:
[----:B------:R-:W-:-:S03]  /*17080*/  UMOV UR4, 0xffffffff ;  /* 0xffffffff00047882 */ /* 0x000fc60000000000 */
[----:B------:R-:W-:Y:S05]  /*17090*/  BRA.DIV UR4, `(.L_x_905) ;  /* 0x0000002a04847947 */ /* 0x000fea000b800000 */
[----:B------:R-:W2:Y:S02]  /*170a0*/  S2R R2, SR_TID.X ;  /* 0x0000000000027919 */ /* 0x000ea40000002100 */
[----:B--2---:R-:W-:-:S04]  /*170b0*/  SHF.R.U32.HI R2, RZ, 0x5, R2 ;  /* 0x00000005ff027819 */ /* 0x004fc80000011602 */
[----:B------:R-:W-:-:S05]  /*170c0*/  LOP3.LUT R2, R2, 0x3, RZ, 0xc0, !PT ;  /* 0x0000000302027812 */ /* 0x000fca00078ec0ff */
[----:B------:R2:W3:Y:S02]  /*170d0*/  SHFL.IDX PT, R14, R2, RZ, 0x1f ;  /* 0x00001fff020e7589 */ /* 0x0004e400000e0000 */
.L_x_1018:
[----:B---3--:R-:W-:-:S13]  /*170e0*/  ISETP.NE.AND P0, PT, R14, RZ, PT ;  /* 0x000000ff0e00720c */ /* 0x008fda0003f05270 */
[----:B------:R-:W-:Y:S05]  /*170f0*/  @P0 BRA `(.L_x_619) ;  /* 0x0000000000940947 */ /* 0x000fea0003800000 */
[----:B------:R-:W-:-:S03]  /*17100*/  UMOV UR4, 0xffffffff ;  /* 0xffffffff00047882 */ /* 0x000fc60000000000 */
[----:B------:R-:W-:Y:S05]  /*17110*/  BRA.DIV UR4, `(.L_x_906) ;  /* 0x0000002a04987947 */ /* 0x000fea000b800000 */
[----:B------:R-:W-:-:S13]  /*17120*/  ELECT P6, URZ, PT ;  /* 0x00000000003f782f */ /* 0x000fda00038c0000 */
.L_x_1021:
[----:B------:R-:W-:Y:S05]  /*17130*/  @!P6 BRA `(.L_x_619) ;  /* 0x000000000084e947 */ /* 0x000fea0003800000 */
[----:B--2---:R-:W2:Y:S02]  /*17140*/  LDL.LU R2, [R1+0x60] ;  /* 0x0000600001027983 */ /* 0x004ea40000300800 */
[----:B--2---:R-:W-:-:S04]  /*17150*/  LOP3.LUT R2, R2, 0x2, RZ, 0xfc, !PT ;  /* 0x0000000202027812 */ /* 0x004fc800078efcff */
[----:B------:R-:W-:-:S13]  /*17160*/  ISETP.NE.AND P2, PT, R2, 0x3, PT ;  /* 0x000000030200780c */ /* 0x000fda0003f45270 */
[----:B------:R-:W-:Y:S05]  /*17170*/  @!P2 BRA `(.L_x_907) ;  /* 0x000000000004a947 */ /* 0x000fea0003800000 */
[----:B------:R-:W-:Y:S01]  /*17180*/  BPT.TRAP 0x1 ;  /* 0x000000040000795c */ /* 0x000fe20000300000 */
.L_x_907:
[----:B0-----:R-:W2:Y:S04]  /*17190*/  LDL R3, [R1+0x8] ;  /* 0x0000080001037983 */ /* 0x001ea80000100800 */
[----:B-1----:R-:W3:Y:S01]  /*171a0*/  LDL.LU R7, [R1+0x14] ;  /* 0x0000140001077983 */ /* 0x002ee20000300800 */
        /* <DEDUP_REMOVED lines=12> */
.L_x_1022:
[----:B------:R-:W1:Y:S02]  /*17270*/  SYNCS.PHASECHK.TRANS64.TRYWAIT P0, [R7+URZ], R2 ;  /* 0x00000002070075a7 */ /* 0x000e64000800017f */
[----:B-1----:R-:W-:Y:S05]  /*17280*/  @!P0 BRA `(.L_x_909) ;  /* 0x0000002800708947 */ /* 0x002fea0003800000 */
.L_x_1023:
[----:B------:R-:W-:Y:S05]  /*17290*/  @!P2 BRA `(.L_x_910) ;  /* 0x000000000004a947 */ /* 0x000fea0003800000 */
[----:B------:R-:W-:Y:S01]  /*172a0*/  BPT.TRAP 0x1 ;  /* 0x000000040000795c */ /* 0x000fe20000300000 */
.L_x_910:
[----:B------:R-:W2:Y:S01]  /*172b0*/  LDL.LU R4, [R1+0x8] ;  /* 0x0000080001047983 */ /* 0x000ea20000300800 */
[----:B------:R-:W-:-:S05]  /*172c0*/  VIADD R0, R0, 0x22860 ;  /* 0x0002286000007836 */ /* 0x000fca0000000000 */
[----:B--2---:R-:W-:-:S04]  /*172d0*/  LEA R4, R4, R0, 0x3 ;  /* 0x0000000004047211 */ /* 0x004fc800078e18ff */
[----:B------:R-:W2:Y:S02]  /*172e0*/  SYNCS.PHASECHK.TRANS64.TRYWAIT P0, [R4+URZ], R5 ;  /* 0x00000005040075a7 */ /* 0x000ea4000800017f */
[----:B--2---:R-:W-:Y:S05]  /*172f0*/  @!P0 BRA `(.L_x_911) ;  /* 0x0000002800688947 */ /* 0x004fea0003800000 */
.L_x_1024:
[----:B------:R-:W-:-:S07]  /*17300*/  IMAD R3, R3, 0x8, R0 ;  /* 0x0000000803037824 */ /* 0x000fce00078e0200 */
.L_x_912:
[----:B---3--:R3:W4:Y:S02]  /*17310*/  SYNCS.PHASECHK.TRANS64.TRYWAIT P0, [R3+URZ], R2 ;  /* 0x00000002030075a7 */ /* 0x008724000800017f */
[----:B----4-:R-:W-:Y:S05]  /*17320*/  @!P0 NANOSLEEP.SYNCS 0x989680 ;  /* 0x009896800000895d */ /* 0x010fea0003900000 */
[----:B------:R-:W4:Y:S02]  /*17330*/  @!P0 SYNCS.PHASECHK.TRANS64 P0, [R3+URZ], R2 ;  /* 0x00000002030085a7 */ /* 0x000f24000800007f */
[----:B----4-:R-:W-:Y:S05]  /*17340*/  @!P0 BRA `(.L_x_912) ;  /* 0xfffffffc00f08947 */ /* 0x010fea000383ffff */
.L_x_619:
[----:B------:R-:W-:Y:S05]  /*17350*/  BSYNC B9 ;  /* 0x0000000000097941 */ /* 0x000fea0003800000 */
.L_x_616:
[----:B------:R-:W-:Y:S05]  /*17360*/  EXIT ;  /* 0x000000000000794d */ /* 0x000fea0003800000 */
.L_x_637:
[----:B0-----:R0:W1:Y:S02]  /*17370*/  SYNCS.PHASECHK.TRANS64.TRYWAIT P6, [R97+URZ+0x22890], R108 ;  /* 0x0228906c610075a7 */ /* 0x00106400080c017f */
[----:B-1----:R-:W-:Y:S05]  /*17380*/  @!P6 NANOSLEEP.SYNCS 0x989680 ;  /* 0x009896800000e95d */ /* 0x002fea0003900000 */
[----:B------:R-:W1:Y:S02]  /*17390*/  @!P6 SYNCS.PHASECHK.TRANS64 P6, [R97+URZ+0x22890], R108 ;  /* 0x0228906c6100e5a7 */ /* 0x000e6400080c007f */
[----:B-1----:R-:W-:Y:S05]  /*173a0*/  @!P6 BRA `(.L_x_637) ;  /* 0xfffffffc00f0e947 */ /* 0x002fea000383ffff */
[----:B------:R-:W-:Y:S05]  /*173b0*/  BRA `(.L_x_913) ;  /* 0xfffffeb400e47947 */ /* 0x000fea000383ffff */
.L_x_655:
[----:B0-----:R0:W1:Y:S02]  /*173c0*/  SYNCS.PHASECHK.TRANS64.TRYWAIT P5, [R97+URZ+0x22890], R108 ;  /* 0x0228906c610075a7 */ /* 0x00106400080a017f */
[----:B-1----:R-:W-:Y:S05]  /*173d0*/  @!P5 NANOSLEEP.SYNCS 0x989680 ;  /* 0x009896800000d95d */ /* 0x002fea0003900000 */
[----:B------:R-:W1:Y:S02]  /*173e0*/  @!P5 SYNCS.PHASECHK.TRANS64 P5, [R97+URZ+0x22890], R108 ;  /* 0x0228906c6100d5a7 */ /* 0x000e6400080a007f */
[----:B-1----:R-:W-:Y:S05]  /*173f0*/  @!P5 BRA `(.L_x_655) ;  /* 0xfffffffc00f0d947 */ /* 0x002fea000383ffff */
[----:B------:R-:W-:Y:S05]  /*17400*/  BRA `(.L_x_914) ;  /* 0xfffffec8002c7947 */ /* 0x000fea000383ffff */
.L_x_664:
[----:B0-----:R0:W1:Y:S02]  /*17410*/  SYNCS.PHASECHK.TRANS64.TRYWAIT P4, [R97+URZ+0x22890], R108 ;  /* 0x0228906c610075a7 */ /* 0x001064000808017f */
[----:B-1----:R-:W-:Y:S05]  /*17420*/  @!P4 NANOSLEEP.SYNCS 0x989680 ;  /* 0x009896800000c95d */ /* 0x002fea0003900000 */
[----:B------:R-:W1:Y:S02]  /*17430*/  @!P4 SYNCS.PHASECHK.TRANS64 P4, [R97+URZ+0x22890], R108 ;  /* 0x0228906c6100c5a7 */ /* 0x000e64000808007f */
[----:B-1----:R-:W-:Y:S05]  /*17440*/  @!P4 BRA `(.L_x_664) ;  /* 0xfffffffc00f0c947 */ /* 0x002fea000383ffff */
[----:B------:R-:W-:Y:S05]  /*17450*/  BRA `(.L_x_915) ;  /* 0xfffffed8001c7947 */ /* 0x000fea000383ffff */
.L_x_670:
[----:B-1----:R1:W2:Y:S02]  /*17460*/  SYNCS.PHASECHK.TRANS64.TRYWAIT P3, [R97+URZ+0x228b0], R108 ;  /* 0x0228b06c610075a7 */ /* 0x0022a4000806017f */
[----:B--2---:R-:W-:Y:S05]  /*17470*/  @!P3 NANOSLEEP.SYNCS 0x989680 ;  /* 0x009896800000b95d */ /* 0x004fea0003900000 */
[----:B------:R-:W2:Y:S02]  /*17480*/  @!P3 SYNCS.PHASECHK.TRANS64 P3, [R97+URZ+0x228b0], R108 ;  /* 0x0228b06c6100b5a7 */ /* 0x000ea4000806007f */
[----:B--2---:R-:W-:Y:S05]  /*17490*/  @!P3 BRA `(.L_x_670) ;  /* 0xfffffffc00f0b947 */ /* 0x004fea000383ffff */
[----:B------:R-:W-:Y:S05]  /*174a0*/  BRA `(.L_x_916) ;  /* 0xfffffed800ac7947 */ /* 0x000fea000383ffff */
.L_x_678:
[----:B------:R-:W-:Y:S01]  /*174b0*/  BSSY B0, `(.L_x_917) ;  /* 0x0000008000007945 */ /* 0x000fe20003800000 */
[----:B------:R-:W-:Y:S02]  /*174c0*/  IMAD.MOV.U32 R13, RZ, RZ, R234 ;  /* 0x000000ffff0d7224 */ /* 0x000fe400078e00ea */
[----:B------:R-:W-:Y:S02]  /*174d0*/  IMAD.MOV.U32 R12, RZ, RZ, RZ ;  /* 0x000000ffff0c7224 */ /* 0x000fe400078e00ff */
[----:B------:R-:W-:Y:S02]  /*174e0*/  IMAD.MOV.U32 R11, RZ, RZ, 0x1f ;  /* 0x0000001fff0b7424 */ /* 0x000fe400078e00ff */
[----:B------:R-:W-:-:S07]  /*174f0*/  IMAD.MOV.U32 R15, RZ, RZ, -0x1 ;  /* 0xffffffffff0f7424 */ /* 0x000fce00078e00ff */
[----:B-----5:R-:W-:Y:S05]  /*17500*/  WARPSYNC.COLLECTIVE R15, `(.L_x_918) ;  /* 0x000000000f087348 */ /* 0x020fea0003c00000 */
[----:B------:R0:W1:Y:S02]  /*17510*/  SHFL.IDX P6, R14, R13, R12, R11 ;  /* 0x0000000c0d0e7389 */ /* 0x00006400000c000b */
[----:B01---5:R-:W-:Y:S01]  /*17520*/  ENDCOLLECTIVE ;  /* 0x000000000000791b */ /* 0x023fe20003800000 */
.L_x_918:
[----:B------:R-:W-:Y:S05]  /*17530*/  BSYNC B0 ;  /* 0x0000000000007941 */ /* 0x000fea0003800000 */
.L_x_917:
[----:B------:R-:W-:Y:S05]  /*17540*/  BRA `(.L_x_919) ;  /* 0xfffffee4004c7947 */ /* 0x000fea000383ffff */
.L_x_690:
[----:B------:R-:W-:Y:S01]  /*17550*/  BSSY B1, `(.L_x_920) ;  /* 0x0000008000017945 */ /* 0x000fe20003800000 */
[----:B------:R-:W-:Y:S01]  /*17560*/  IMAD.MOV.U32 R13, RZ, RZ, R25 ;  /* 0x000000ffff0d7224 */ /* 0x000fe200078e0019 */
[----:B------:R-:W-:Y:S01]  /*17570*/  MOV R11, 0x1c1f ;  /* 0x00001c1f000b7802 */ /* 0x000fe20000000f00 */
[----:B------:R-:W-:Y:S02]  /*17580*/  IMAD.MOV.U32 R12, RZ, RZ, RZ ;  /* 0x000000ffff0c7224 */ /* 0x000fe400078e00ff */
[----:B------:R-:W-:-:S07]  /*17590*/  IMAD.MOV.U32 R15, RZ, RZ, -0x1 ;  /* 0xffffffffff0f7424 */ /* 0x000fce00078e00ff */
[----:B0-----:R-:W-:Y:S05]  /*175a0*/  WARPSYNC.COLLECTIVE R15, `(.L_x_921) ;  /* 0x000000000f087348 */ /* 0x001fea0003c00000 */
[----:B------:R1:W2:Y:S02]  /*175b0*/  SHFL.IDX P6, R14, R13, R12, R11 ;  /* 0x0000000c0d0e7389 */ /* 0x0002a400000c000b */
[----:B012---:R-:W-:Y:S01]  /*175c0*/  ENDCOLLECTIVE ;  /* 0x000000000000791b */ /* 0x007fe20003800000 */
.L_x_921:
[----:B------:R-:W-:Y:S05]  /*175d0*/  BSYNC B1 ;  /* 0x0000000000017941 */ /* 0x000fea0003800000 */
.L_x_920:
[----:B------:R-:W-:Y:S02]  /*175e0*/  IMAD.MOV.U32 R13, RZ, RZ, R24 ;  /* 0x000000ffff0d7224 */ /* 0x000fe400078e0018 */
[----:B------:R-:W-:Y:S02]  /*175f0*/  IMAD.MOV.U32 R12, RZ, RZ, RZ ;  /* 0x000000ffff0c7224 */ /* 0x000fe400078e00ff */
[----:B------:R-:W-:Y:S02]  /*17600*/  IMAD.MOV.U32 R11, RZ, RZ, 0x1c1f ;  /* 0x00001c1fff0b7424 */ /* 0x000fe400078e00ff */
[----:B------:R-:W-:Y:S02]  /*17610*/  IMAD.MOV.U32 R15, RZ, RZ, -0x1 ;  /* 0xffffffffff0f7424 */ /* 0x000fe400078e00ff */
[----:B------:R-:W-:-:S07]  /*17620*/  IMAD.MOV.U32 R0, RZ, RZ, R14 ;  /* 0x000000ffff007224 */ /* 0x000fce00078e000e */
[----:B------:R-:W-:Y:S05]  /*17630*/  WARPSYNC.COLLECTIVE R15, `(.L_x_922) ;  /* 0x000000000f087348 */ /* 0x000fea0003c00000 */
[----:B------:R0:W1:Y:S02]  /*17640*/  SHFL.IDX P6, R14, R13, R12, R11 ;  /* 0x0000000c0d0e7389 */ /* 0x00006400000c000b */
[----:B01----:R-:W-:Y:S01]  /*17650*/  ENDCOLLECTIVE ;  /* 0x000000000000791b */ /* 0x003fe20003800000 */
.L_x_922:
[----:B------:R-:W-:Y:S01]  /*17660*/  MOV R13, R27 ;  /* 0x0000001b000d7202 */ /* 0x000fe20000000f00 */
[----:B------:R-:W-:-:S07]  /*17670*/  IMAD.MOV.U32 R3, RZ, RZ, R14 ;  /* 0x000000ffff037224 */ /* 0x000fce00078e000e */
[----:B------:R-:W-:Y:S05]  /*17680*/  WARPSYNC.COLLECTIVE R15, `(.L_x_923) ;  /* 0x000000000f087348 */ /* 0x000fea0003c00000 */
[----:B------:R0:W1:Y:S02]  /*17690*/  SHFL.IDX P6, R14, R13, R12, R11 ;  /* 0x0000000c0d0e7389 */ /* 0x00006400000c000b */
[----:B01----:R-:W-:Y:S01]  /*176a0*/  ENDCOLLECTIVE ;  /* 0x000000000000791b */ /* 0x003fe20003800000 */
.L_x_923:
[----:B------:R-:W-:Y:S02]  /*176b0*/  IMAD.MOV.U32 R13, RZ, RZ, R26 ;  /* 0x000000ffff0d7224 */ /* 0x000fe400078e001a */
[----:B------:R-:W-:-:S07]  /*176c0*/  IMAD.MOV.U32 R4, RZ, RZ, R14 ;  /* 0x000000ffff047224 */ /* 0x000fce00078e000e */
[----:B------:R-:W-:Y:S05]  /*176d0*/  WARPSYNC.COLLECTIVE R15, `(.L_x_924) ;  /* 0x000000000f087348 */ /* 0x000fea0003c00000 */
[----:B------:R0:W1:Y:S02]  /*176e0*/  SHFL.IDX P6, R14, R13, R12, R11 ;  /* 0x0000000c0d0e7389 */ /* 0x00006400000c000b */
[----:B01----:R-:W-:Y:S01]  /*176f0*/  ENDCOLLECTIVE ;  /* 0x000000000000791b */ /* 0x003fe20003800000 */
.L_x_924:
[----:B------:R-:W-:Y:S05]  /*17700*/  BRA `(.L_x_925) ;  /* 0xfffffee800507947 */ /* 0x000fea000383ffff */
.L_x_694:
[----:B0-----:R0:W1:Y:S02]  /*17710*/  SYNCS.PHASECHK.TRANS64.TRYWAIT P0, [R18+URZ+0x22800], R15 ;  /* 0x0228000f120075a7 */ /* 0x001064000800017f */
[----:B-1----:R-:W-:Y:S05]  /*17720*/  @!P0 NANOSLEEP.SYNCS 0x989680 ;  /* 0x009896800000895d */ /* 0x002fea0003900000 */
[----:B------:R-:W1:Y:S02]  /*17730*/  @!P0 SYNCS.PHASECHK.TRANS64 P0, [R18+URZ+0x22800], R15 ;  /* 0x0228000f120085a7 */ /* 0x000e64000800007f */
[----:B-1----:R-:W-:Y:S05]  /*17740*/  @!P0 BRA `(.L_x_694) ;  /* 0xfffffffc00f08947 */ /* 0x002fea000383ffff */
[----:B------:R-:W-:Y:S05]  /*17750*/  BRA `(.L_x_926) ;  /* 0xfffffeec00647947 */ /* 0x000fea000383ffff */
.L_x_702:
[----:B------:R-:W-:Y:S01]  /*17760*/  BSSY B1, `(.L_x_927) ;  /* 0x0000008000017945 */ /* 0x000fe20003800000 */
[----:B------:R-:W-:Y:S02]  /*17770*/  IMAD.MOV.U32 R13, RZ, RZ, R25 ;  /* 0x000000ffff0d7224 */ /* 0x000fe400078e0019 */
[----:B------:R-:W-:Y:S02]  /*17780*/  IMAD.MOV.U32 R12, RZ, RZ, RZ ;  /* 0x000000ffff0c7224 */ /* 0x000fe400078e00ff */
[----:B------:R-:W-:Y:S02]  /*17790*/  IMAD.MOV.U32 R11, RZ, RZ, 0x1c1f ;  /* 0x00001c1fff0b7424 */ /* 0x000fe400078e00ff */
[----:B------:R-:W-:-:S07]  /*177a0*/  IMAD.MOV.U32 R15, RZ, RZ, -0x1 ;  /* 0xffffffffff0f7424 */ /* 0x000fce00078e00ff */
[----:B0-----:R-:W-:Y:S05]  /*177b0*/  WARPSYNC.COLLECTIVE R15, `(.L_x_928) ;  /* 0x000000000f087348 */ /* 0x001fea0003c00000 */
[----:B------:R1:W2:Y:S02]  /*177c0*/  SHFL.IDX P6, R14, R13, R12, R11 ;  /* 0x0000000c0d0e7389 */ /* 0x0002a400000c000b */
[----:B012---:R-:W-:Y:S01]  /*177d0*/  ENDCOLLECTIVE ;  /* 0x000000000000791b */ /* 0x007fe20003800000 */
.L_x_928:
[----:B------:R-:W-:Y:S05]  /*177e0*/  BSYNC B1 ;  /* 0x0000000000017941 */ /* 0x000fea0003800000 */
.L_x_927:
[----:B------:R-:W-:Y:S01]  /*177f0*/  MOV R13, R24 ;  /* 0x00000018000d7202 */ /* 0x000fe20000000f00 */
[----:B------:R-:W-:Y:S02]  /*17800*/  IMAD.MOV.U32 R12, RZ, RZ, RZ ;  /* 0x000000ffff0c7224 */ /* 0x000fe400078e00ff */
[----:B------:R-:W-:Y:S02]  /*17810*/  IMAD.MOV.U32 R11, RZ, RZ, 0x1c1f ;  /* 0x00001c1fff0b7424 */ /* 0x000fe400078e00ff */
[----:B------:R-:W-:Y:S02]  /*17820*/  IMAD.MOV.U32 R15, RZ, RZ, -0x1 ;  /* 0xffffffffff0f7424 */ /* 0x000fe400078e00ff */
[----:B------:R-:W-:-:S07]  /*17830*/  IMAD.MOV.U32 R0, RZ, RZ, R14 ;  /* 0x000000ffff007224 */ /* 0x000fce00078e000e */
[----:B------:R-:W-:Y:S05]  /*17840*/  WARPSYNC.COLLECTIVE R15, `(.L_x_929) ;  /* 0x000000000f087348 */ /* 0x000fea0003c00000 */
[----:B------:R0:W1:Y:S02]  /*17850*/  SHFL.IDX P6, R14, R13, R12, R11 ;  /* 0x0000000c0d0e7389 */ /* 0x00006400000c000b */
[----:B01----:R-:W-:Y:S01]  /*17860*/  ENDCOLLECTIVE ;  /* 0x000000000000791b */ /* 0x003fe20003800000 */
.L_x_929:
[----:B------:R-:W-:Y:S02]  /*17870*/  IMAD.MOV.U32 R13, RZ, RZ, R27 ;  /* 0x000000ffff0d7224 */ /* 0x000fe400078e001b */
[----:B------:R-:W-:-:S07]  /*17880*/  IMAD.MOV.U32 R3, RZ, RZ, R14 ;  /* 0x000000ffff037224 */ /* 0x000fce00078e000e */
[----:B------:R-:W-:Y:S05]  /*17890*/  WARPSYNC.COLLECTIVE R15, `(.L_x_930) ;  /* 0x000000000f087348 */ /* 0x000fea0003c00000 */
[----:B------:R0:W1:Y:S02]  /*178a0*/  SHFL.IDX P6, R14, R13, R12, R11 ;  /* 0x0000000c0d0e7389 */ /* 0x00006400000c000b */
[----:B01----:R-:W-:Y:S01]  /*178b0*/  ENDCOLLECTIVE ;  /* 0x000000000000791b */ /* 0x003fe20003800000 */
.L_x_930:
[----:B------:R-:W-:Y:S02]  /*178c0*/  IMAD.MOV.U32 R13, RZ, RZ, R26 ;  /* 0x000000ffff0d7224 */ /* 0x000fe400078e001a */
[----:B------:R-:W-:-:S07]  /*178d0*/  IMAD.MOV.U32 R4, RZ, RZ, R14 ;  /* 0x000000ffff047224 */ /* 0x000fce00078e000e */
[----:B------:R-:W-:Y:S05]  /*178e0*/  WARPSYNC.COLLECTIVE R15, `(.L_x_931) ;  /* 0x000000000f087348 */ /* 0x000fea0003c00000 */
[----:B------:R0:W1:Y:S02]  /*178f0*/  SHFL.IDX P6, R14, R13, R12, R11 ;  /* 0x0000000c0d0e7389 */ /* 0x00006400000c000b */
[----:B01----:R-:W-:Y:S01]  /*17900*/  ENDCOLLECTIVE ;  /* 0x000000000000791b */ /* 0x003fe20003800000 */
.L_x_931:
[----:B------:R-:W-:Y:S05]  /*17910*/  BRA `(.L_x_932) ;  /* 0xfffffef400c47947 */ /* 0x000fea000383ffff */
.L_x_706:
[----:B0-----:R0:W1:Y:S02]  /*17920*/  SYNCS.PHASECHK.TRANS64.TRYWAIT P1, [R18+URZ+0x22800], R13 ;  /* 0x0228000d120075a7 */ /* 0x001064000802017f */
[----:B-1----:R-:W-:Y:S05]  /*17930*/  @!P1 NANOSLEEP.SYNCS 0x989680 ;  /* 0x009896800000995d */ /* 0x002fea0003900000 */
[----:B------:R-:W1:Y:S02]  /*17940*/  @!P1 SYNCS.PHASECHK.TRANS64 P1, [R18+URZ+0x22800], R13 ;  /* 0x0228000d120095a7 */ /* 0x000e64000802007f */
[----:B-1----:R-:W-:Y:S05]  /*17950*/  @!P1 BRA `(.L_x_706) ;  /* 0xfffffffc00f09947 */ /* 0x002fea000383ffff */
[----:B------:R-:W-:Y:S05]  /*17960*/  BRA `(.L_x_933) ;  /* 0xfffffef800a07947 */ /* 0x000fea000383ffff */
.L_x_712:
[----:B-1----:R1:W3:Y:S02]  /*17970*/  SYNCS.PHASECHK.TRANS64.TRYWAIT P1, [R14+URZ+0x22830], R13 ;  /* 0x0228300d0e0075a7 */ /* 0x0022e4000802017f */
[----:B---3--:R-:W-:Y:S05]  /*17980*/  @!P1 NANOSLEEP.SYNCS 0x989680 ;  /* 0x009896800000995d */ /* 0x008fea0003900000 */
[----:B------:R-:W3:Y:S02]  /*17990*/  @!P1 SYNCS.PHASECHK.TRANS64 P1, [R14+URZ+0x22830], R13 ;  /* 0x0228300d0e0095a7 */ /* 0x000ee4000802007f */
[----:B---3--:R-:W-:Y:S05]  /*179a0*/  @!P1 BRA `(.L_x_712) ;  /* 0xfffffffc00f09947 */ /* 0x008fea000383ffff */
[----:B------:R-:W-:Y:S05]  /*179b0*/  BRA `(.L_x_711) ;  /* 0xffffff0400b87947 */ /* 0x000fea000383ffff */
.L_x_717:
[----:B-1----:R1:W2:Y:S02]  /*179c0*/  SYNCS.PHASECHK.TRANS64.TRYWAIT P2, [R14+URZ+0x22850], R13 ;  /* 0x0228500d0e0075a7 */ /* 0x0022a4000804017f */
[----:B--2---:R-:W-:Y:S05]  /*179d0*/  @!P2 NANOSLEEP.SYNCS 0x989680 ;  /* 0x009896800000a95d */ /* 0x004fea0003900000 */
[----:B------:R-:W2:Y:S02]  /*179e0*/  @!P2 SYNCS.PHASECHK.TRANS64 P2, [R14+URZ+0x22850], R13 ;  /* 0x0228500d0e00a5a7 */ /* 0x000ea4000804007f */
[----:B--2---:R-:W-:Y:S05]  /*179f0*/  @!P2 BRA `(.L_x_717) ;  /* 0xfffffffc00f0a947 */ /* 0x004fea000383ffff */
[----:B------:R-:W-:Y:S05]  /*17a00*/  BRA `(.L_x_716) ;  /* 0xffffff2000dc7947 */ /* 0x000fea000383ffff */
.L_x_722:
[----:B-1----:R1:W2:Y:S02]  /*17a10*/  SYNCS.PHASECHK.TRANS64.TRYWAIT P3, [R15+URZ+0x22830], R20 ;  /* 0x022830140f0075a7 */ /* 0x0022a4000806017f */
[----:B--2---:R-:W-:Y:S05]  /*17a20*/  @!P3 NANOSLEEP.SYNCS 0x989680 ;  /* 0x009896800000b95d */ /* 0x004fea0003900000 */
[----:B------:R-:W2:Y:S02]  /*17a30*/  @!P3 SYNCS.PHASECHK.TRANS64 P3, [R15+URZ+0x22830], R20 ;  /* 0x022830140f00b5a7 */ /* 0x000ea4000806007f */
[----:B--2---:R-:W-:Y:S05]  /*17a40*/  @!P3 BRA `(.L_x_722) ;  /* 0xfffffffc00f0b947 */ /* 0x004fea000383ffff */
[----:B------:R-:W-:Y:S05]  /*17a50*/  BRA `(.L_x_721) ;  /* 0xffffff2800147947 */ /* 0x000fea000383ffff */
.L_x_727:
[----:B--2---:R2:W3:Y:S02]  /*17a60*/  SYNCS.PHASECHK.TRANS64.TRYWAIT P3, [R15+URZ+0x22850], R20 ;  /* 0x022850140f0075a7 */ /* 0x0044e4000806017f */
[----:B---3--:R-:W-:Y:S05]  /*17a70*/  @!P3 NANOSLEEP.SYNCS 0x989680 ;  /* 0x009896800000b95d */ /* 0x008fea0003900000 */
[----:B------:R-:W3:Y:S02]  /*17a80*/  @!P3 SYNCS.PHASECHK.TRANS64 P3, [R15+URZ+0x22850], R20 ;  /* 0x022850140f00b5a7 */ /* 0x000ee4000806007f */
[----:B---3--:R-:W-:Y:S05]  /*17a90*/  @!P3 BRA `(.L_x_727) ;  /* 0xfffffffc00f0b947 */ /* 0x008fea000383ffff */
[----:B------:R-:W-:Y:S05]  /*17aa0*/  BRA `(.L_x_726) ;  /* 0xffffff4400f07947 */ /* 0x000fea000383ffff */
.L_x_742:
[----:B------:R-:W-:Y:S01]  /*17ab0*/  MOV R13, R4 ;  /* 0x00000004000d7202 */ /* 0x000fe20000000f00 */
[----:B------:R-:W-:Y:S02]  /*17ac0*/  IMAD.MOV.U32 R12, RZ, RZ, RZ ;  /* 0x000000ffff0c7224 */ /* 0x000fe400078e00ff */
[----:B------:R-:W-:Y:S02]  /*17ad0*/  IMAD.MOV.U32 R11, RZ, RZ, 0x181f ;  /* 0x0000181fff0b7424 */ /* 0x000fe400078e00ff */
[----:B------:R-:W-:-:S07]  /*17ae0*/  IMAD.MOV.U32 R15, RZ, RZ, -0x1 ;  /* 0xffffffffff0f7424 */ /* 0x000fce00078e00ff */
[----:B01----:R-:W-:Y:S05]  /*17af0*/  WARPSYNC.COLLECTIVE R15, `(.L_x_934) ;  /* 0x000000000f087348 */ /* 0x003fea0003c00000 */
[----:B------:R2:W3:Y:S02]  /*17b00*/  SHFL.IDX P6, R14, R13, R12, R11 ;  /* 0x0000000c0d0e7389 */ /* 0x0004e400000c000b */
[----:B0123--:R-:W-:Y:S01]  /*17b10*/  ENDCOLLECTIVE ;  /* 0x000000000000791b */ /* 0x00ffe20003800000 */
.L_x_934:
[----:B------:R-:W-:Y:S02]  /*17b20*/  IMAD.MOV.U32 R13, RZ, RZ, R3 ;  /* 0x000000ffff0d7224 */ /* 0x000fe400078e0003 */
[----:B------:R-:W-:-:S07]  /*17b30*/  IMAD.MOV.U32 R0, RZ, RZ, R14 ;  /* 0x000000ffff007224 */ /* 0x000fce00078e000e */
[----:B------:R-:W-:Y:S05]  /*17b40*/  WARPSYNC.COLLECTIVE R15, `(.L_x_935) ;  /* 0x000000000f087348 */ /* 0x000fea0003c00000 */
[----:B------:R0:W1:Y:S02]  /*17b50*/  SHFL.IDX P6, R14, R13, R12, R11 ;  /* 0x0000000c0d0e7389 */ /* 0x00006400000c000b */
[----:B01----:R-:W-:Y:S01]  /*17b60*/  ENDCOLLECTIVE ;  /* 0x000000000000791b */ /* 0x003fe20003800000 */
.L_x_935:
[----:B------:R-:W-:Y:S05]  /*17b70*/  BRA `(.L_x_936) ;  /* 0xffffff7800d47947 */ /* 0x000fea000383ffff */
.L_x_745:
[----:B------:R-:W-:Y:S01]  /*17b80*/  BSSY B1, `(.L_x_937) ;  /* 0x0000008000017945 */ /* 0x000fe20003800000 */
[----:B---3--:R-:W-:Y:S01]  /*17b90*/  IMAD.MOV.U32 R13, RZ, RZ, R4 ;  /* 0x000000ffff0d7224 */ /* 0x008fe200078e0004 */
[----:B------:R-:W-:Y:S01]  /*17ba0*/  MOV R11, 0x181f ;  /* 0x0000181f000b7802 */ /* 0x000fe20000000f00 */
[----:B------:R-:W-:Y:S02]  /*17bb0*/  IMAD.MOV.U32 R12, RZ, RZ, 0x1 ;  /* 0x00000001ff0c7424 */ /* 0x000fe400078e00ff */
[----:B------:R-:W-:-:S07]  /*17bc0*/  IMAD.MOV.U32 R15, RZ, RZ, -0x1 ;  /* 0xffffffffff0f7424 */ /* 0x000fce00078e00ff */
[----:B012-4-:R-:W-:Y:S05]  /*17bd0*/  WARPSYNC.COLLECTIVE R15, `(.L_x_938) ;  /* 0x000000000f087348 */ /* 0x017fea0003c00000 */
[----:B----4-:R3:W4:Y:S02]  /*17be0*/  SHFL.IDX P6, R14, R13, R12, R11 ;  /* 0x0000000c0d0e7389 */ /* 0x01072400000c000b */
[----:B01234-:R-:W-:Y:S01]  /*17bf0*/  ENDCOLLECTIVE ;  /* 0x000000000000791b */ /* 0x01ffe20003800000 */
.L_x_938:
[----:B------:R-:W-:Y:S05]  /*17c00*/  BSYNC B1 ;  /* 0x0000000000017941 */ /* 0x000fea0003800000 */
.L_x_937:
[----:B------:R-:W-:Y:S02]  /*17c10*/  IMAD.MOV.U32 R13, RZ, RZ, R3 ;  /* 0x000000ffff0d7224 */ /* 0x000fe400078e0003 */
[----:B------:R-:W-:Y:S02]  /*17c20*/  IMAD.MOV.U32 R12, RZ, RZ, 0x1 ;  /* 0x00000001ff0c7424 */ /* 0x000fe400078e00ff */
[----:B------:R-:W-:Y:S02]  /*17c30*/  IMAD.MOV.U32 R11, RZ, RZ, 0x181f ;  /* 0x0000181fff0b7424 */ /* 0x000fe400078e00ff */
[----:B------:R-:W-:Y:S02]  /*17c40*/  IMAD.MOV.U32 R15, RZ, RZ, -0x1 ;  /* 0xffffffffff0f7424 */ /* 0x000fe400078e00ff */
[----:B------:R-:W-:-:S07]  /*17c50*/  IMAD.MOV.U32 R0, RZ, RZ, R14 ;  /* 0x000000ffff007224 */ /* 0x000fce00078e000e */
[----:B------:R-:W-:Y:S05]  /*17c60*/  WARPSYNC.COLLECTIVE R15, `(.L_x_939) ;  /* 0x000000000f087348 */ /* 0x000fea0003c00000 */
[----:B------:R0:W1:Y:S02]  /*17c70*/  SHFL.IDX P6, R14, R13, R12, R11 ;  /* 0x0000000c0d0e7389 */ /* 0x00006400000c000b */
[----:B01----:R-:W-:Y:S01]  /*17c80*/  ENDCOLLECTIVE ;  /* 0x000000000000791b */ /* 0x003fe20003800000 */
.L_x_939:
[----:B------:R-:W-:Y:S05]  /*17c90*/  BRA `(.L_x_940) ;  /* 0xffffff7c00087947 */ /* 0x000fea000383ffff */
.L_x_748:
[----:B------:R-:W-:Y:S01]  /*17ca0*/  BSSY B1, `(.L_x_941) ;  /* 0x0000008000017945 */ /* 0x000fe20003800000 */
[----:B0-----:R-:W-:Y:S01]  /*17cb0*/  IMAD.MOV.U32 R13, RZ, RZ, R4 ;  /* 0x000000ffff0d7224 */ /* 0x001fe200078e0004 */
[----:B------:R-:W-:Y:S01]  /*17cc0*/  MOV R12, 0x2 ;  /* 0x00000002000c7802 */ /* 0x000fe20000000f00 */
[----:B------:R-:W-:Y:S02]  /*17cd0*/  IMAD.MOV.U32 R11, RZ, RZ, 0x181f ;  /* 0x0000181fff0b7424 */ /* 0x000fe400078e00ff */
[----:B------:R-:W-:-:S07]  /*17ce0*/  IMAD.MOV.U32 R15, RZ, RZ, -0x1 ;  /* 0xffffffffff0f7424 */ /* 0x000fce00078e00ff */
[----:B-1234-:R-:W-:Y:S05]  /*17cf0*/  WARPSYNC.COLLECTIVE R15, `(.L_x_942) ;  /* 0x000000000f087348 */ /* 0x01efea0003c00000 */
[----:B----4-:R0:W4:Y:S02]  /*17d00*/  SHFL.IDX P6, R14, R13, R12, R11 ;  /* 0x0000000c0d0e7389 */ /* 0x01012400000c000b */
[----:B01234-:R-:W-:Y:S01]  /*17d10*/  ENDCOLLECTIVE ;  /* 0x000000000000791b */ /* 0x01ffe20003800000 */
.L_x_942:
[----:B------:R-:W-:Y:S05]  /*17d20*/  BSYNC B1 ;  /* 0x0000000000017941 */ /* 0x000fea0003800000 */
.L_x_941:
        /* <DEDUP_REMOVED lines=8> */
.L_x_943:
[----:B------:R-:W-:Y:S05]  /*17db0*/  BRA `(.L_x_944) ;  /* 0xffffff7c00387947 */ /* 0x000fea000383ffff */
.L_x_751:
[----:B------:R-:W-:Y:S01]  /*17dc0*/  BSSY B1, `(.L_x_945) ;  /* 0x0000008000017945 */ /* 0x000fe20003800000 */
[----:B0-----:R-:W-:Y:S01]  /*17dd0*/  MOV R13, R4 ;  /* 0x00000004000d7202 */ /* 0x001fe20000000f00 */
[----:B------:R-:W-:Y:S02]  /*17de0*/  IMAD.MOV.U32 R12, RZ, RZ, 0x3 ;  /* 0x00000003ff0c7424 */ /* 0x000fe400078e00ff */
[----:B------:R-:W-:Y:S02]  /*17df0*/  IMAD.MOV.U32 R11, RZ, RZ, 0x181f ;  /* 0x0000181fff0b7424 */ /* 0x000fe400078e00ff */
[----:B------:R-:W-:-:S07]  /*17e00*/  IMAD.MOV.U32 R15, RZ, RZ, -0x1 ;  /* 0xffffffffff0f7424 */ /* 0x000fce00078e00ff */
[----:B-1234-:R-:W-:Y:S05]  /*17e10*/  WARPSYNC.COLLECTIVE R15, `(.L_x_946) ;  /* 0x000000000f087348 */ /* 0x01efea0003c00000 */
[----:B------:R0:W0:Y:S02]  /*17e20*/  SHFL.IDX P6, R14, R13, R12, R11 ;  /* 0x0000000c0d0e7389 */ /* 0x00002400000c000b */
[----:B01234-:R-:W-:Y:S01]  /*17e30*/  ENDCOLLECTIVE ;  /* 0x000000000000791b */ /* 0x01ffe20003800000 */
.L_x_946:
[----:B------:R-:W-:Y:S05]  /*17e40*/  BSYNC B1 ;  /* 0x0000000000017941 */ /* 0x000fea0003800000 */
.L_x_945:
[----:B------:R-:W-:Y:S01]  /*17e50*/  IMAD.MOV.U32 R13, RZ, RZ, R3 ;  /* 0x000000ffff0d7224 */ /* 0x000fe200078e0003 */
[----:B------:R-:W-:Y:S01]  /*17e60*/  MOV R15, 0xffffffff ;  /* 0xffffffff000f7802 */ /* 0x000fe20000000f00 */
[----:B------:R-:W-:Y:S02]  /*17e70*/  IMAD.MOV.U32 R12, RZ, RZ, 0x3 ;  /* 0x00000003ff0c7424 */ /* 0x000fe400078e00ff */
[----:B------:R-:W-:Y:S02]  /*17e80*/  IMAD.MOV.U32 R11, RZ, RZ, 0x181f ;  /* 0x0000181fff0b7424 */ /* 0x000fe400078e00ff */
[----:B------:R-:W-:-:S07]  /*17e90*/  IMAD.MOV.U32 R0, RZ, RZ, R14 ;  /* 0x000000ffff007224 */ /* 0x000fce00078e000e */
[----:B------:R-:W-:Y:S05]  /*17ea0*/  WARPSYNC.COLLECTIVE R15, `(.L_x_947) ;  /* 0x000000000f087348 */ /* 0x000fea0003c00000 */
[----:B------:R0:W1:Y:S02]  /*17eb0*/  SHFL.IDX P6, R14, R13, R12, R11 ;  /* 0x0000000c0d0e7389 */ /* 0x00006400000c000b */
[----:B01----:R-:W-:Y:S01]  /*17ec0*/  ENDCOLLECTIVE ;  /* 0x000000000000791b */ /* 0x003fe20003800000 */
.L_x_947:
[----:B------:R-:W-:Y:S05]  /*17ed0*/  BRA `(.L_x_948) ;  /* 0xffffff7c00687947 */ /* 0x000fea000383ffff */
.L_x_768:
[----:B------:R-:W0:Y:S01]  /*17ee0*/  S2R R9, SR_TID.X ;  /* 0x0000000000097919 */ /* 0x000e220000002100 */
        /* <DEDUP_REMOVED lines=10> */
.L_x_950:
[----:B------:R-:W-:Y:S05]  /*17f90*/  BSYNC B1 ;  /* 0x0000000000017941 */ /* 0x000fea0003800000 */
.L_x_949:
[----:B------:R-:W-:Y:S05]  /*17fa0*/  BRA `(.L_x_951) ;  /* 0xffffff9000387947 */ /* 0x000fea000383ffff */
.L_x_770:
[----:B------:R-:W-:Y:S01]  /*17fb0*/  BSSY B1, `(.L_x_952) ;  /* 0x0000006000017945 */ /* 0x000fe20003800000 */
[----:B------:R-:W-:-:S07]  /*17fc0*/  IMAD.MOV.U32 R15, RZ, RZ, -0x1 ;  /* 0xffffffffff0f7424 */ /* 0x000fce00078e00ff */
[----:B0-----:R-:W-:Y:S05]  /*17fd0*/  WARPSYNC.COLLECTIVE R15, `(.L_x_953) ;  /* 0x000000000f0c7348 */ /* 0x001fea0003c00000 */
[----:B------:R-:W-:Y:S02]  /*17fe0*/  ELECT P6, UR62, PT ;  /* 0x00000000003e782f */ /* 0x000fe400038c0000 */
[----:B------:R-:W-:Y:S01]  /*17ff0*/  MOV R14, UR62 ;  /* 0x0000003e000e7c02 */ /* 0x000fe20008000f00 */
[----:B0-----:R-:W-:Y:S10]  /*18000*/  ENDCOLLECTIVE ;  /* 0x000000000000791b */ /* 0x001ff40003800000 */
.L_x_953:
[----:B------:R-:W-:Y:S05]  /*18010*/  BSYNC B1 ;  /* 0x0000000000017941 */ /* 0x000fea0003800000 */
.L_x_952:
[----:B------:R-:W-:Y:S05]  /*18020*/  BRA `(.L_x_769) ;  /* 0xffffff9000307947 */ /* 0x000fea000383ffff */
.L_x_772:
[----:B0-----:R-:W2:Y:S02]  /*18030*/  LDL R5, [R1+0x4] ;  /* 0x0000040001057983 */ /* 0x001ea40000100800 */
[----:B--2---:R0:W1:Y:S02]  /*18040*/  SYNCS.PHASECHK.TRANS64.TRYWAIT P0, [R5+URZ+0x22820], R4 ;  /* 0x02282004050075a7 */ /* 0x004064000800017f */
[----:B-1----:R-:W-:Y:S05]  /*18050*/  @!P0 NANOSLEEP.SYNCS 0x989680 ;  /* 0x009896800000895d */ /* 0x002fea0003900000 */
[----:B------:R-:W1:Y:S02]  /*18060*/  @!P0 SYNCS.PHASECHK.TRANS64 P0, [R5+URZ+0x22820], R4 ;  /* 0x02282004050085a7 */ /* 0x000e64000800007f */
[----:B-1----:R-:W-:Y:S05]  /*18070*/  @!P0 BRA `(.L_x_772) ;  /* 0xfffffffc00ec8947 */ /* 0x002fea000383ffff */
[----:B------:R-:W-:Y:S05]  /*18080*/  BRA `(.L_x_954) ;  /* 0xffffff9000407947 */ /* 0x000fea000383ffff */
.L_x_776:
[----:B0-----:R0:W1:Y:S02]  /*18090*/  SYNCS.PHASECHK.TRANS64.TRYWAIT P0, [R4+URZ+0x228a0], R9 ;  /* 0x0228a009040075a7 */ /* 0x001064000800017f */
[----:B-1----:R-:W-:Y:S05]  /*180a0*/  @!P0 NANOSLEEP.SYNCS 0x989680 ;  /* 0x009896800000895d */ /* 0x002fea0003900000 */
[----:B------:R-:W1:Y:S02]  /*180b0*/  @!P0 SYNCS.PHASECHK.TRANS64 P0, [R4+URZ+0x228a0], R9 ;  /* 0x0228a009040085a7 */ /* 0x000e64000800007f */
[----:B-1----:R-:W-:Y:S05]  /*180c0*/  @!P0 BRA `(.L_x_776) ;  /* 0xfffffffc00f08947 */ /* 0x002fea000383ffff */
[----:B------:R-:W-:Y:S05]  /*180d0*/  BRA `(.L_x_955) ;  /* 0xffffff9000687947 */ /* 0x000fea000383ffff */
.L_x_781:
[----:B-1----:R1:W2:Y:S02]  /*180e0*/  SYNCS.PHASECHK.TRANS64.TRYWAIT P0, [R4+URZ+0x228c0], R9 ;  /* 0x0228c009040075a7 */ /* 0x0022a4000800017f */
[----:B--2---:R-:W-:Y:S05]  /*180f0*/  @!P0 NANOSLEEP.SYNCS 0x989680 ;  /* 0x009896800000895d */ /* 0x004fea0003900000 */
[----:B------:R-:W2:Y:S02]  /*18100*/  @!P0 SYNCS.PHASECHK.TRANS64 P0, [R4+URZ+0x228c0], R9 ;  /* 0x0228c009040085a7 */ /* 0x000ea4000800007f */
[----:B--2---:R-:W-:Y:S05]  /*18110*/  @!P0 BRA `(.L_x_781) ;  /* 0xfffffffc00f08947 */ /* 0x004fea000383ffff */
[----:B------:R-:W-:Y:S05]  /*18120*/  BRA `(.L_x_956) ;  /* 0xffffff9000ec7947 */ /* 0x000fea000383ffff */
.L_x_791:
[----:B0-----:R0:W1:Y:S02]  /*18130*/  SYNCS.PHASECHK.TRANS64.TRYWAIT P1, [R5+URZ+0x228a0], R6 ;  /* 0x0228a006050075a7 */ /* 0x001064000802017f */
[----:B-1----:R-:W-:Y:S05]  /*18140*/  @!P1 NANOSLEEP.SYNCS 0x989680 ;  /* 0x009896800000995d */ /* 0x002fea0003900000 */
[----:B------:R-:W1:Y:S02]  /*18150*/  @!P1 SYNCS.PHASECHK.TRANS64 P1, [R5+URZ+0x228a0], R6 ;  /* 0x0228a006050095a7 */ /* 0x000e64000802007f */
[----:B-1----:R-:W-:Y:S05]  /*18160*/  @!P1 BRA `(.L_x_791) ;  /* 0xfffffffc00f09947 */ /* 0x002fea000383ffff */
[----:B------:R-:W-:Y:S05]  /*18170*/  BRA `(.L_x_957) ;  /* 0xffffff9800847947 */ /* 0x000fea000383ffff */
.L_x_796:
[----:B-1----:R1:W2:Y:S02]  /*18180*/  SYNCS.PHASECHK.TRANS64.TRYWAIT P1, [R5+URZ+0x228c0], R6 ;  /* 0x0228c006050075a7 */ /* 0x0022a4000802017f */
[----:B--2---:R-:W-:Y:S05]  /*18190*/  @!P1 NANOSLEEP.SYNCS 0x989680 ;  /* 0x009896800000995d */ /* 0x004fea0003900000 */
[----:B------:R-:W2:Y:S02]  /*181a0*/  @!P1 SYNCS.PHASECHK.TRANS64 P1, [R5+URZ+0x228c0], R6 ;  /* 0x0228c006050095a7 */ /* 0x000ea4000802007f */
[----:B--2---:R-:W-:Y:S05]  /*181b0*/  @!P1 BRA `(.L_x_796) ;  /* 0xfffffffc00f09947 */ /* 0x004fea000383ffff */
[----:B------:R-:W-:Y:S05]  /*181c0*/  BRA `(.L_x_958) ;  /* 0xffffff9c00047947 */ /* 0x000fea000383ffff */
.L_x_812:
[----:B------:R-:W0:Y:S01]  /*181d0*/  S2R R4, SR_TID.X ;  /* 0x0000000000047919 */ /* 0x000e220000002100 */
[----:B------:R-:W-:Y:S01]  /*181e0*/  BSSY B0, `(.L_x_959) ;  /* 0x000000a000007945 */ /* 0x000fe20003800000 */
[----:B------:R-:W-:Y:S01]  /*181f0*/  IMAD.MOV.U32 R12, RZ, RZ, RZ ;  /* 0x000000ffff0c7224 */ /* 0x000fe200078e00ff */
[----:B------:R-:W-:Y:S01]  /*18200*/  MOV R11, 0x1f ;  /* 0x0000001f000b7802 */ /* 0x000fe20000000f00 */
[----:B------:R-:W-:Y:S01]  /*18210*/  IMAD.MOV.U32 R15, RZ, RZ, -0x1 ;  /* 0xffffffffff0f7424 */ /* 0x000fe200078e00ff */
[----:B0-----:R-:W-:-:S04]  /*18220*/  SHF.R.U32.HI R4, RZ, 0x5, R4 ;  /* 0x00000005ff047819 */ /* 0x001fc80000011604 */
[----:B------:R-:W-:-:S05]  /*18230*/  LOP3.LUT R4, R4, 0x3, RZ, 0xc0, !PT ;  /* 0x0000000304047812 */ /* 0x000fca00078ec0ff */
[----:B------:R-:W-:-:S07]  /*18240*/  IMAD.MOV.U32 R13, RZ, RZ, R4 ;  /* 0x000000ffff0d7224 */ /* 0x000fce00078e0004 */
[----:B------:R-:W-:Y:S05]  /*18250*/  WARPSYNC.COLLECTIVE R15, `(.L_x_960) ;  /* 0x000000000f087348 */ /* 0x000fea0003c00000 */
[----:B------:R0:W1:Y:S02]  /*18260*/  SHFL.IDX P6, R14, R13, R12, R11 ;  /* 0x0000000c0d0e7389 */ /* 0x00006400000c000b */
[----:B01----:R-:W-:Y:S01]  /*18270*/  ENDCOLLECTIVE ;  /* 0x000000000000791b */ /* 0x003fe20003800000 */
.L_x_960:
[----:B------:R-:W-:Y:S05]  /*18280*/  BSYNC B0 ;  /* 0x0000000000007941 */ /* 0x000fea0003800000 */
.L_x_959:
[----:B------:R-:W-:Y:S05]  /*18290*/  BRA `(.L_x_961) ;  /* 0xffffffa400f87947 */ /* 0x000fea000383ffff */
.L_x_814:
[----:B------:R-:W-:Y:S01]  /*182a0*/  BSSY B0, `(.L_x_962) ;  /* 0x0000006000007945 */ /* 0x000fe20003800000 */
[----:B------:R-:W-:-:S07]  /*182b0*/  IMAD.MOV.U32 R15, RZ, RZ, -0x1 ;  /* 0xffffffffff0f7424 */ /* 0x000fce00078e00ff */
[----:B0-----:R-:W-:Y:S05]  /*182c0*/  WARPSYNC.COLLECTIVE R15, `(.L_x_963) ;  /* 0x000000000f0c7348 */ /* 0x001fea0003c00000 */
[----:B------:R-:W-:Y:S02]  /*182d0*/  ELECT P6, UR62, PT ;  /* 0x00000000003e782f */ /* 0x000fe400038c0000 */
[----:B------:R-:W-:Y:S01]  /*182e0*/  MOV R14, UR62 ;  /* 0x0000003e000e7c02 */ /* 0x000fe20008000f00 */
[----:B0-----:R-:W-:Y:S10]  /*182f0*/  ENDCOLLECTIVE ;  /* 0x000000000000791b */ /* 0x001ff40003800000 */
.L_x_963:
[----:B------:R-:W-:Y:S05]  /*18300*/  BSYNC B0 ;  /* 0x0000000000007941 */ /* 0x000fea0003800000 */
.L_x_962:
[----:B------:R-:W-:Y:S05]  /*18310*/  BRA `(.L_x_964) ;  /* 0xffffffa800047947 */ /* 0x000fea000383ffff */
.L_x_816:
[----:B0-----:R0:W1:Y:S02]  /*18320*/  SYNCS.PHASECHK.TRANS64.TRYWAIT P0, [R0+URZ+0x22840], R2 ;  /* 0x02284002000075a7 */ /* 0x001064000800017f */
[----:B-1----:R-:W-:Y:S05]  /*18330*/  @!P0 NANOSLEEP.SYNCS 0x989680 ;  /* 0x009896800000895d */ /* 0x002fea0003900000 */
[----:B------:R-:W1:Y:S02]  /*18340*/  @!P0 SYNCS.PHASECHK.TRANS64 P0, [R0+URZ+0x22840], R2 ;  /* 0x02284002000085a7 */ /* 0x000e64000800007f */
[----:B-1----:R-:W-:Y:S05]  /*18350*/  @!P0 BRA `(.L_x_816) ;  /* 0xfffffffc00f08947 */ /* 0x002fea000383ffff */
[----:B------:R-:W-:Y:S05]  /*18360*/  BRA `(.L_x_965) ;  /* 0xffffffa800707947 */ /* 0x000fea000383ffff */
.L_x_820:
[----:B------:R-:W2:Y:S01]  /*18370*/  LDL.LU R11, [R1+0x54] ;  /* 0x00005400010b7983 */ /* 0x000ea20000300800 */
[----:B------:R-:W-:Y:S01]  /*18380*/  IMAD.MOV.U32 R13, RZ, RZ, R0 ;  /* 0x000000ffff0d7224 */ /* 0x000fe200078e0000 */
[----:B------:R-:W-:Y:S01]  /*18390*/  LOP3.LUT R8, R8, 0x7f, RZ, 0xc0, !PT ;  /* 0x0000007f08087812 */ /* 0x000fe200078ec0ff */
[----:B------:R-:W-:Y:S02]  /*183a0*/  IMAD.MOV.U32 R12, RZ, RZ, RZ ;  /* 0x000000ffff0c7224 */ /* 0x000fe400078e00ff */
[----:B------:R-:W-:Y:S01]  /*183b0*/  IMAD.MOV.U32 R15, RZ, RZ, -0x1 ;  /* 0xffffffffff0f7424 */ /* 0x000fe200078e00ff */
[----:B------:R-:W-:-:S05]  /*183c0*/  SHF.R.U32.HI R5, RZ, 0x3, R8 ;  /* 0x00000003ff057819 */ /* 0x000fca0000011608 */
[----:B------:R-:W-:-:S04]  /*183d0*/  IMAD.IADD R2, R5, 0x1, R17 ;  /* 0x0000000105027824 */ /* 0x000fc800078e0211 */
[C---:B------:R-:W-:Y:S02]  /*183e0*/  VIADD R5, R2.reuse, 0x10 ;  /* 0x0000001002057836 */ /* 0x040fe40000000000 */
[----:B------:R-:W-:Y:S02]  /*183f0*/  VIADD R8, R2, 0x60 ;  /* 0x0000006002087836 */ /* 0x000fe40000000000 */
[----:B--2---:R-:W-:Y:S02]  /*18400*/  IMAD R3, R11, R7, RZ ;  /* 0x000000070b037224 */ /* 0x004fe400078e02ff */
[----:B------:R-:W-:-:S03]  /*18410*/  IMAD.MOV.U32 R11, RZ, RZ, 0x181f ;  /* 0x0000181fff0b7424 */ /* 0x000fc600078e00ff */
[----:B------:R-:W-:-:S13]  /*18420*/  ISETP.GE.AND P1, PT, R2, R3, PT ;  /* 0x000000030200720c */ /* 0x000fda0003f26270 */
[----:B-----5:R-:W-:Y:S05]  /*18430*/  WARPSYNC.COLLECTIVE R15, `(.L_x_966) ;  /* 0x000000000f087348 */ /* 0x020fea0003c00000 */
[----:B------:R0:W1:Y:S02]  /*18440*/  SHFL.IDX P6, R14, R13, R12, R11 ;  /* 0x0000000c0d0e7389 */ /* 0x00006400000c000b */
[----:B01---5:R-:W-:Y:S01]  /*18450*/  ENDCOLLECTIVE ;  /* 0x000000000000791b */ /* 0x023fe20003800000 */
.L_x_966:
[----:B------:R-:W-:Y:S01]  /*18460*/  MOV R13, R4 ;  /* 0x00000004000d7202 */ /* 0x000fe20000000f00 */
[----:B------:R-:W-:-:S07]  /*18470*/  IMAD.MOV.U32 R6, RZ, RZ, R14 ;  /* 0x000000ffff067224 */ /* 0x000fce00078e000e */
[----:B------:R-:W-:Y:S05]  /*18480*/  WARPSYNC.COLLECTIVE R15, `(.L_x_967) ;  /* 0x000000000f087348 */ /* 0x000fea0003c00000 */
[----:B------:R0:W1:Y:S02]  /*18490*/  SHFL.IDX P6, R14, R13, R12, R11 ;  /* 0x0000000c0d0e7389 */ /* 0x00006400000c000b */
[----:B01----:R-:W-:Y:S01]  /*184a0*/  ENDCOLLECTIVE ;  /* 0x000000000000791b */ /* 0x003fe20003800000 */
.L_x_967:
[----:B------:R-:W-:Y:S02]  /*184b0*/  IMAD.MOV.U32 R13, RZ, RZ, R0 ;  /* 0x000000ffff0d7224 */ /* 0x000fe400078e0000 */
[----:B------:R-:W-:Y:S02]  /*184c0*/  IMAD.MOV.U32 R12, RZ, RZ, 0x1 ;  /* 0x00000001ff0c7424 */ /* 0x000fe400078e00ff */
[----:B------:R-:W-:-:S07]  /*184d0*/  IMAD.MOV.U32 R7, RZ, RZ, R14 ;  /* 0x000000ffff077224 */ /* 0x000fce00078e000e */
[----:B------:R-:W-:Y:S05]  /*184e0*/  WARPSYNC.COLLECTIVE R15, `(.L_x_968) ;  /* 0x000000000f087348 */ /* 0x000fea0003c00000 */
[----:B------:R0:W1:Y:S02]  /*184f0*/  SHFL.IDX P6, R14, R13, R12, R11 ;  /* 0x0000000c0d0e7389 */ /* 0x00006400000c000b */
[----:B01----:R-:W-:Y:S01]  /*18500*/  ENDCOLLECTIVE ;  /* 0x000000000000791b */ /* 0x003fe20003800000 */
.L_x_968:
[----:B------:R-:W-:-:S05]  /*18510*/  @!P1 LEA R7, P2, R9, R7, 0x1 ;  /* 0x0000000709079211 */ /* 0x000fca00078408ff */
[----:B------:R-:W-:-:S05]  /*18520*/  @!P1 IMAD.X R6, RZ, RZ, R6, P2 ;  /* 0x000000ffff069224 */ /* 0x000fca00010e0606 */
[----:B------:R-:W-:Y:S02]  /*18530*/  @!P1 LOP3.LUT R7, R7, R6, RZ, 0x3c, !PT ;  /* 0x0000000607079212 */ /* 0x000fe400078e3cff */
[----:B------:R-:W-:Y:S02]  /*18540*/  MOV R13, R4 ;  /* 0x00000004000d7202 */ /* 0x000fe40000000f00 */
        /* <DEDUP_REMOVED lines=11> */
.L_x_969:
[----:B------:R-:W-:Y:S02]  /*18600*/  IMAD.MOV.U32 R13, RZ, RZ, R0 ;  /* 0x000000ffff0d7224 */ /* 0x000fe400078e0000 */
[----:B------:R-:W-:Y:S02]  /*18610*/  IMAD.MOV.U32 R12, RZ, RZ, 0x2 ;  /* 0x00000002ff0c7424 */ /* 0x000fe400078e00ff */
[----:B------:R-:W-:-:S07]  /*18620*/  IMAD.MOV.U32 R5, RZ, RZ, R14 ;  /* 0x000000ffff057224 */ /* 0x000fce00078e000e */
[----:B------:R-:W-:Y:S05]  /*18630*/  WARPSYNC.COLLECTIVE R15, `(.L_x_970) ;  /* 0x000000000f087348 */ /* 0x000fea0003c00000 */
[----:B------:R0:W1:Y:S02]  /*18640*/  SHFL.IDX P6, R14, R13, R12, R11 ;  /* 0x0000000c0d0e7389 */ /* 0x00006400000c000b */
[----:B01----:R-:W-:Y:S01]  /*18650*/  ENDCOLLECTIVE ;  /* 0x000000000000791b */ /* 0x003fe20003800000 */
.L_x_970:
        /* <DEDUP_REMOVED lines=10> */
[----:B------:R-:W-:-:S02]  /*18700*/  ISETP.GE.AND P1, PT, R5, R3, PT ;  /* 0x000000030500720c */ /* 0x000fc40003f26270 */
[----:B0-----:R-:W-:-:S11]  /*18710*/  MOV R6, R14 ;  /* 0x0000000e00067202 */ /* 0x001fd60000000f00 */
[----:B------:R-:W-:Y:S05]  /*18720*/  WARPSYNC.COLLECTIVE R15, `(.L_x_971) ;  /* 0x000000000f087348 */ /* 0x000fea0003c00000 */
[----:B------:R0:W1:Y:S02]  /*18730*/  SHFL.IDX P6, R14, R13, R12, R11 ;  /* 0x0000000c0d0e7389 */ /* 0x00006400000c000b */
[----:B01----:R-:W-:Y:S01]  /*18740*/  ENDCOLLECTIVE ;  /* 0x000000000000791b */ /* 0x003fe20003800000 */
.L_x_971:
[----:B------:R-:W-:Y:S01]  /*18750*/  IMAD.MOV.U32 R13, RZ, RZ, R0 ;  /* 0x000000ffff0d7224 */ /* 0x000fe200078e0000 */
[----:B------:R-:W-:Y:S01]  /*18760*/  MOV R12, 0x3 ;  /* 0x00000003000c7802 */ /* 0x000fe20000000f00 */
[----:B------:R-:W-:-:S07]  /*18770*/  IMAD.MOV.U32 R5, RZ, RZ, R14 ;  /* 0x000000ffff057224 */ /* 0x000fce00078e000e */
[----:B------:R-:W-:Y:S05]  /*18780*/  WARPSYNC.COLLECTIVE R15, `(.L_x_972) ;  /* 0x000000000f087348 */ /* 0x000fea0003c00000 */
[----:B------:R0:W1:Y:S02]  /*18790*/  SHFL.IDX P6, R14, R13, R12, R11 ;  /* 0x0000000c0d0e7389 */ /* 0x00006400000c000b */
[----:B01----:R-:W-:Y:S01]  /*187a0*/  ENDCOLLECTIVE ;  /* 0x000000000000791b */ /* 0x003fe20003800000 */
.L_x_972:
        /* <DEDUP_REMOVED lines=15> */
.L_x_973:
[----:B------:R-:W-:Y:S01]  /*188a0*/  MOV R13, R0 ;  /* 0x00000000000d7202 */ /* 0x000fe20000000f00 */
[----:B------:R-:W-:Y:S02]  /*188b0*/  IMAD.MOV.U32 R12, RZ, RZ, 0x4 ;  /* 0x00000004ff0c7424 */ /* 0x000fe400078e00ff */
[----:B------:R-:W-:-:S07]  /*188c0*/  IMAD.MOV.U32 R5, RZ, RZ, R14 ;  /* 0x000000ffff057224 */ /* 0x000fce00078e000e */
[----:B------:R-:W-:Y:S05]  /*188d0*/  WARPSYNC.COLLECTIVE R15, `(.L_x_974) ;  /* 0x000000000f087348 */ /* 0x000fea0003c00000 */
[----:B------:R0:W1:Y:S02]  /*188e0*/  SHFL.IDX P6, R14, R13, R12, R11 ;  /* 0x0000000c0d0e7389 */ /* 0x00006400000c000b */
[----:B01----:R-:W-:Y:S01]  /*188f0*/  ENDCOLLECTIVE ;  /* 0x000000000000791b */ /* 0x003fe20003800000 */
.L_x_974:
        /* <DEDUP_REMOVED lines=15> */
.L_x_975:
[----:B------:R-:W-:Y:S02]  /*189f0*/  IMAD.MOV.U32 R13, RZ, RZ, R0 ;  /* 0x000000ffff0d7224 */ /* 0x000fe400078e0000 */
[----:B------:R-:W-:Y:S02]  /*18a00*/  IMAD.MOV.U32 R12, RZ, RZ, 0x5 ;  /* 0x00000005ff0c7424 */ /* 0x000fe400078e00ff */
[----:B------:R-:W-:-:S07]  /*18a10*/  IMAD.MOV.U32 R5, RZ, RZ, R14 ;  /* 0x000000ffff057224 */ /* 0x000fce00078e000e */
[----:B------:R-:W-:Y:S05]  /*18a20*/  WARPSYNC.COLLECTIVE R15, `(.L_x_976) ;  /* 0x000000000f087348 */ /* 0x000fea0003c00000 */
[----:B------:R0:W1:Y:S02]  /*18a30*/  SHFL.IDX P6, R14, R13, R12, R11 ;  /* 0x0000000c0d0e7389 */ /* 0x00006400000c000b */
[----:B01----:R-:W-:Y:S01]  /*18a40*/  ENDCOLLECTIVE ;  /* 0x000000000000791b */ /* 0x003fe20003800000 */
.L_x_976:
[----:B------:R-:W-:-:S05]  /*18a50*/  @!P1 LEA R5, P2, R9, R5, 0x1 ;  /* 0x0000000509059211 */ /* 0x000fca00078408ff */
[----:B------:R-:W-:-:S04]  /*18a60*/  @!P1 IMAD.X R6, RZ, RZ, R6, P2 ;  /* 0x000000ffff069224 */ /* 0x000fc800010e0606 */
[----:B------:R-:W-:Y:S02]  /*18a70*/  @!P1 IMAD.MOV.U32 R7, RZ, RZ, R6 ;  /* 0x000000ffff079224 */ /* 0x000fe400078e0006 */
[----:B------:R-:W-:Y:S01]  /*18a80*/  @!P1 IMAD.MOV.U32 R6, RZ, RZ, R5 ;  /* 0x000000ffff069224 */ /* 0x000fe200078e0005 */
[----:B------:R-:W-:Y:S01]  /*18a90*/  IADD3 R5, R2, 0x50, RZ ;  /* 0x0000005002057810 */ /* 0x000fe20007ffe0ff */
[----:B------:R-:W-:-:S03]  /*18aa0*/  IMAD.MOV.U32 R13, RZ, RZ, R4 ;  /* 0x000000ffff0d7224 */ /* 0x000fc600078e0004 */
        /* <DEDUP_REMOVED lines=9> */
.L_x_977:
[----:B------:R-:W-:Y:S02]  /*18b40*/  IMAD.MOV.U32 R13, RZ, RZ, R0 ;  /* 0x000000ffff0d7224 */ /* 0x000fe400078e0000 */
[----:B------:R-:W-:Y:S02]  /*18b50*/  IMAD.MOV.U32 R12, RZ, RZ, 0x6 ;  /* 0x00000006ff0c7424 */ /* 0x000fe400078e00ff */
[----:B------:R-:W-:-:S07]  /*18b60*/  IMAD.MOV.U32 R5, RZ, RZ, R14 ;  /* 0x000000ffff057224 */ /* 0x000fce00078e000e */
[----:B------:R-:W-:Y:S05]  /*18b70*/  WARPSYNC.COLLECTIVE R15, `(.L_x_978) ;  /* 0x000000000f087348 */ /* 0x000fea0003c00000 */
[----:B------:R0:W1:Y:S02]  /*18b80*/  SHFL.IDX P6, R14, R13, R12, R11 ;  /* 0x0000000c0d0e7389 */ /* 0x00006400000c000b */
[----:B01----:R-:W-:Y:S01]  /*18b90*/  ENDCOLLECTIVE ;  /* 0x000000000000791b */ /* 0x003fe20003800000 */
.L_x_978:
[----:B------:R-:W-:-:S05]  /*18ba0*/  @!P1 LEA R5, P2, R9, R5, 0x1 ;  /* 0x0000000509059211 */ /* 0x000fca00078408ff */
[----:B------:R-:W-:-:S04]  /*18bb0*/  @!P1 IMAD.X R6, RZ, RZ, R6, P2 ;  /* 0x000000ffff069224 */ /* 0x000fc800010e0606 */
[----:B------:R-:W-:Y:S01]  /*18bc0*/  @!P1 IMAD.MOV.U32 R7, RZ, RZ, R6 ;  /* 0x000000ffff079224 */ /* 0x000fe200078e0006 */
[----:B------:R-:W-:Y:S01]  /*18bd0*/  @!P1 MOV R6, R5 ;  /* 0x0000000500069202 */ /* 0x000fe20000000f00 */
[----:B------:R-:W-:-:S04]  /*18be0*/  IMAD.MOV.U32 R13, RZ, RZ, R4 ;  /* 0x000000ffff0d7224 */ /* 0x000fc800078e0004 */
        /* <DEDUP_REMOVED lines=9> */
.L_x_979:
[----:B------:R-:W-:Y:S02]  /*18c80*/  IMAD.MOV.U32 R13, RZ, RZ, R0 ;  /* 0x000000ffff0d7224 */ /* 0x000fe400078e0000 */
[----:B------:R-:W-:Y:S02]  /*18c90*/  IMAD.MOV.U32 R12, RZ, RZ, 0x7 ;  /* 0x00000007ff0c7424 */ /* 0x000fe400078e00ff */
[----:B------:R-:W-:-:S07]  /*18ca0*/  IMAD.MOV.U32 R5, RZ, RZ, R14 ;  /* 0x000000ffff057224 */ /* 0x000fce00078e000e */
[----:B------:R-:W-:Y:S05]  /*18cb0*/  WARPSYNC.COLLECTIVE R15, `(.L_x_980) ;  /* 0x000000000f087348 */ /* 0x000fea0003c00000 */
[----:B------:R0:W1:Y:S02]  /*18cc0*/  SHFL.IDX P6, R14, R13, R12, R11 ;  /* 0x0000000c0d0e7389 */ /* 0x00006400000c000b */
[----:B01----:R-:W-:Y:S01]  /*18cd0*/  ENDCOLLECTIVE ;  /* 0x000000000000791b */ /* 0x003fe20003800000 */
.L_x_980:
[----:B------:R-:W-:-:S05]  /*18ce0*/  @!P1 LEA R5, P2, R9, R5, 0x1 ;  /* 0x0000000509059211 */ /* 0x000fca00078408ff */
[----:B------:R-:W-:-:S05]  /*18cf0*/  @!P1 IMAD.X R6, RZ, RZ, R6, P2 ;  /* 0x000000ffff069224 */ /* 0x000fca00010e0606 */
[----:B------:R-:W-:Y:S01]  /*18d00*/  @!P1 MOV R7, R6 ;  /* 0x0000000600079202 */ /* 0x000fe20000000f00 */
        /* <DEDUP_REMOVED lines=10> */
.L_x_981:
[----:B------:R-:W-:Y:S01]  /*18db0*/  IMAD.MOV.U32 R4, RZ, RZ, R14 ;  /* 0x000000ffff047224 */ /* 0x000fe200078e000e */
[----:B------:R-:W-:Y:S06]  /*18dc0*/  BRA `(.L_x_982) ;  /* 0xffffffac001c7947 */ /* 0x000fec000383ffff */
.L_x_823:
[----:B0-----:R-:W2:Y:S02]  /*18dd0*/  LDL R2, [R1+0x4] ;  /* 0x0000040001027983 */ /* 0x001ea40000100800 */
[----:B--2---:R0:W2:Y:S02]  /*18de0*/  SYNCS.PHASECHK.TRANS64.TRYWAIT P0, [R2+URZ+0x22820], R0 ;  /* 0x02282000020075a7 */ /* 0x0040a4000800017f */
[----:B--2---:R-:W-:Y:S05]  /*18df0*/  @!P0 NANOSLEEP.SYNCS 0x989680 ;  /* 0x009896800000895d */ /* 0x004fea0003900000 */
[----:B------:R-:W2:Y:S02]  /*18e00*/  @!P0 SYNCS.PHASECHK.TRANS64 P0, [R2+URZ+0x22820], R0 ;  /* 0x02282000020085a7 */ /* 0x000ea4000800007f */
[----:B--2---:R-:W-:Y:S05]  /*18e10*/  @!P0 BRA `(.L_x_823) ;  /* 0xfffffffc00ec8947 */ /* 0x004fea000383ffff */
[----:B------:R-:W-:Y:S05]  /*18e20*/  BRA `(.L_x_983) ;  /* 0xffffffac00887947 */ /* 0x000fea000383ffff */
.L_x_827:
[----:B0-----:R0:W2:Y:S02]  /*18e30*/  SYNCS.PHASECHK.TRANS64.TRYWAIT P0, [R2+URZ+0x22860], R0 ;  /* 0x02286000020075a7 */ /* 0x0010a4000800017f */
[----:B--2---:R-:W-:Y:S05]  /*18e40*/  @!P0 NANOSLEEP.SYNCS 0x989680 ;  /* 0x009896800000895d */ /* 0x004fea0003900000 */
[----:B------:R-:W2:Y:S02]  /*18e50*/  @!P0 SYNCS.PHASECHK.TRANS64 P0, [R2+URZ+0x22860], R0 ;  /* 0x02286000020085a7 */ /* 0x000ea4000800007f */
[----:B--2---:R-:W-:Y:S05]  /*18e60*/  @!P0 BRA `(.L_x_827) ;  /* 0xfffffffc00f08947 */ /* 0x004fea000383ffff */
[----:B------:R-:W-:Y:S05]  /*18e70*/  BRA `(.L_x_984) ;  /* 0xffffffac00b87947 */ /* 0x000fea000383ffff */
.L_x_842:
[----:B-1----:R1:W2:Y:S02]  /*18e80*/  SYNCS.PHASECHK.TRANS64.TRYWAIT P0, [R2+URZ+0x22840], R5 ;  /* 0x02284005020075a7 */ /* 0x0022a4000800017f */
[----:B--2---:R-:W-:Y:S05]  /*18e90*/  @!P0 NANOSLEEP.SYNCS 0x989680 ;  /* 0x009896800000895d */ /* 0x004fea0003900000 */
[----:B------:R-:W2:Y:S02]  /*18ea0*/  @!P0 SYNCS.PHASECHK.TRANS64 P0, [R2+URZ+0x22840], R5 ;  /* 0x02284005020085a7 */ /* 0x000ea4000800007f */
[----:B--2---:R-:W-:Y:S05]  /*18eb0*/  @!P0 BRA `(.L_x_842) ;  /* 0xfffffffc00f08947 */ /* 0x004fea000383ffff */
[----:B------:R-:W-:Y:S05]  /*18ec0*/  BRA `(.L_x_985) ;  /* 0xffffffb400e87947 */ /* 0x000fea000383ffff */
.L_x_847:
[----:B0-----:R0:W2:Y:S02]  /*18ed0*/  SYNCS.PHASECHK.TRANS64.TRYWAIT P0, [R2+URZ+0x22860], R5 ;  /* 0x02286005020075a7 */ /* 0x0010a4000800017f */
[----:B--2---:R-:W-:Y:S05]  /*18ee0*/  @!P0 NANOSLEEP.SYNCS 0x989680 ;  /* 0x009896800000895d */ /* 0x004fea0003900000 */
[----:B------:R-:W2:Y:S02]  /*18ef0*/  @!P0 SYNCS.PHASECHK.TRANS64 P0, [R2+URZ+0x22860], R5 ;  /* 0x02286005020085a7 */ /* 0x000ea4000800007f */
[----:B--2---:R-:W-:Y:S05]  /*18f00*/  @!P0 BRA `(.L_x_847) ;  /* 0xfffffffc00f08947 */ /* 0x004fea000383ffff */
[----:B------:R-:W-:Y:S05]  /*18f10*/  BRA `(.L_x_986) ;  /* 0xffffffb800707947 */ /* 0x000fea000383ffff */
.L_x_858:
[----:B0-----:R0:W1:Y:S02]  /*18f20*/  SYNCS.PHASECHK.TRANS64.TRYWAIT P0, [R3+URZ+0x22840], R2 ;  /* 0x02284002030075a7 */ /* 0x001064000800017f */
[----:B-1----:R-:W-:Y:S05]  /*18f30*/  @!P0 NANOSLEEP.SYNCS 0x989680 ;  /* 0x009896800000895d */ /* 0x002fea0003900000 */
[----:B------:R-:W1:Y:S02]  /*18f40*/  @!P0 SYNCS.PHASECHK.TRANS64 P0, [R3+URZ+0x22840], R2 ;  /* 0x02284002030085a7 */ /* 0x000e64000800007f */
[----:B-1----:R-:W-:Y:S05]  /*18f50*/  @!P0 BRA `(.L_x_858) ;  /* 0xfffffffc00f08947 */ /* 0x002fea000383ffff */
[----:B------:R-:W-:Y:S05]  /*18f60*/  BRA `(.L_x_987) ;  /* 0xffffffc000807947 */ /* 0x000fea000383ffff */
.L_x_863:
[----:B-1----:R1:W2:Y:S02]  /*18f70*/  SYNCS.PHASECHK.TRANS64.TRYWAIT P0, [R3+URZ+0x22860], R2 ;  /* 0x02286002030075a7 */ /* 0x0022a4000800017f */
[----:B--2---:R-:W-:Y:S05]  /*18f80*/  @!P0 NANOSLEEP.SYNCS 0x989680 ;  /* 0x009896800000895d */ /* 0x004fea0003900000 */
[----:B------:R-:W2:Y:S02]  /*18f90*/  @!P0 SYNCS.PHASECHK.TRANS64 P0, [R3+URZ+0x22860], R2 ;  /* 0x02286002030085a7 */ /* 0x000ea4000800007f */
[----:B--2---:R-:W-:Y:S05]  /*18fa0*/  @!P0 BRA `(.L_x_863) ;  /* 0xfffffffc00f08947 */ /* 0x004fea000383ffff */
[----:B------:R-:W-:Y:S05]  /*18fb0*/  BRA `(.L_x_988) ;  /* 0xffffffc400047947 */ /* 0x000fea000383ffff */
.L_x_874:
[----:B0-----:R0:W1:Y:S02]  /*18fc0*/  SYNCS.PHASECHK.TRANS64.TRYWAIT P0, [R3+URZ+0x22840], R2 ;  /* 0x02284002030075a7 */ /* 0x001064000800017f */
[----:B-1----:R-:W-:Y:S05]  /*18fd0*/  @!P0 NANOSLEEP.SYNCS 0x989680 ;  /* 0x009896800000895d */ /* 0x002fea0003900000 */
[----:B------:R-:W1:Y:S02]  /*18fe0*/  @!P0 SYNCS.PHASECHK.TRANS64 P0, [R3+URZ+0x22840], R2 ;  /* 0x02284002030085a7 */ /* 0x000e64000800007f */
[----:B-1----:R-:W-:Y:S05]  /*18ff0*/  @!P0 BRA `(.L_x_874) ;  /* 0xfffffffc00f08947 */ /* 0x002fea000383ffff */
[----:B------:R-:W-:Y:S05]  /*19000*/  BRA `(.L_x_989) ;  /* 0xffffffc800f07947 */ /* 0x000fea000383ffff */
.L_x_879:
[----:B-1----:R1:W2:Y:S02]  /*19010*/  SYNCS.PHASECHK.TRANS64.TRYWAIT P0, [R3+URZ+0x22860], R2 ;  /* 0x02286002030075a7 */ /* 0x0022a4000800017f */
[----:B--2---:R-:W-:Y:S05]  /*19020*/  @!P0 NANOSLEEP.SYNCS 0x989680 ;  /* 0x009896800000895d */ /* 0x004fea0003900000 */
[----:B------:R-:W2:Y:S02]  /*19030*/  @!P0 SYNCS.PHASECHK.TRANS64 P0, [R3+URZ+0x22860], R2 ;  /* 0x02286002030085a7 */ /* 0x000ea4000800007f */
[----:B--2---:R-:W-:Y:S05]  /*19040*/  @!P0 BRA `(.L_x_879) ;  /* 0xfffffffc00f08947 */ /* 0x004fea000383ffff */
[----:B------:R-:W-:Y:S05]  /*19050*/  BRA `(.L_x_990) ;  /* 0xffffffcc00787947 */ /* 0x000fea000383ffff */
.L_x_891:
[----:B------:R-:W-:Y:S01]  /*19060*/  BSSY B0, `(.L_x_991) ;  /* 0x0000008000007945 */ /* 0x000fe20003800000 */
[----:B------:R-:W-:Y:S01]  /*19070*/  IMAD.MOV.U32 R13, RZ, RZ, R16 ;  /* 0x000000ffff0d7224 */ /* 0x000fe200078e0010 */
[----:B------:R-:W-:Y:S01]  /*19080*/  MOV R12, RZ ;  /* 0x000000ff000c7202 */ /* 0x000fe20000000f00 */
[----:B------:R-:W-:Y:S02]  /*19090*/  IMAD.MOV.U32 R11, RZ, RZ, 0x1f ;  /* 0x0000001fff0b7424 */ /* 0x000fe400078e00ff */
[----:B------:R-:W-:-:S07]  /*190a0*/  IMAD.MOV.U32 R15, RZ, RZ, -0x1 ;  /* 0xffffffffff0f7424 */ /* 0x000fce00078e00ff */
[----:B--2--5:R-:W-:Y:S05]  /*190b0*/  WARPSYNC.COLLECTIVE R15, `(.L_x_992) ;  /* 0x000000000f087348 */ /* 0x024fea0003c00000 */
[----:B------:R0:W1:Y:S02]  /*190c0*/  SHFL.IDX P6, R14, R13, R12, R11 ;  /* 0x0000000c0d0e7389 */ /* 0x00006400000c000b */
[----:B012--5:R-:W-:Y:S01]  /*190d0*/  ENDCOLLECTIVE ;  /* 0x000000000000791b */ /* 0x027fe20003800000 */
.L_x_992:
[----:B------:R-:W-:Y:S05]  /*190e0*/  BSYNC B0 ;  /* 0x0000000000007941 */ /* 0x000fea0003800000 */
.L_x_991:
        /* <DEDUP_REMOVED lines=9> */
.L_x_993:
[----:B------:R-:W-:Y:S02]  /*19180*/  ULDC UR4, c[0x0][0xc3c] ;  /* 0x00030f0000047ab9 */ /* 0x000fe40000000800 */
[----:B------:R-:W-:-:S13]  /*19190*/  ISETP.GE.OR P1, PT, R5, UR4, !P0 ;  /* 0x0000000405007c0c */ /* 0x000fda000c726670 */
[----:B------:R-:W0:Y:S01]  /*191a0*/  @!P1 LDC.64 R2, c[0x0][0xc80] ;  /* 0x00032000ff029b82 */ /* 0x000e220000000a00 */
[----:B------:R-:W-:Y:S01]  /*191b0*/  IMAD.MOV.U32 R11, RZ, RZ, RZ ;  /* 0x000000ffff0b7224 */ /* 0x000fe200078e00ff */
[----:B------:R-:W-:Y:S01]  /*191c0*/  MOV R4, R14 ;  /* 0x0000000e00047202 */ /* 0x000fe20000000f00 */
        /* <DEDUP_REMOVED lines=13> */
.L_x_994:
[----:B------:R-:W-:Y:S02]  /*192a0*/  IMAD.MOV.U32 R12, RZ, RZ, 0x2 ;  /* 0x00000002ff0c7424 */ /* 0x000fe400078e00ff */
[----:B------:R-:W-:-:S05]  /*192b0*/  IMAD.MOV.U32 R3, RZ, RZ, R14 ;  /* 0x000000ffff037224 */ /* 0x000fca00078e000e */
[----:B------:R-:W-:-:S05]  /*192c0*/  SEL R5, R3, RZ, P1 ;  /* 0x000000ff03057207 */ /* 0x000fca0000800000 */
[----:B------:R-:W-:-:S05]  /*192d0*/  IMAD.IADD R3, R2, 0x1, R5 ;  /* 0x0000000102037824 */ /* 0x000fca00078e0205 */
[----:B------:R-:W-:-:S07]  /*192e0*/  MOV R13, R3 ;  /* 0x00000003000d7202 */ /* 0x000fce0000000f00 */
[----:B------:R-:W-:Y:S05]  /*192f0*/  WARPSYNC.COLLECTIVE R15, `(.L_x_995) ;  /* 0x000000000f087348 */ /* 0x000fea0003c00000 */
[----:B------:R0:W1:Y:S02]  /*19300*/  SHFL.UP P6, R14, R13, R12, R11 ;  /* 0x0400000c0d0e7389 */ /* 0x00006400000c000b */
[----:B01----:R-:W-:Y:S01]  /*19310*/  ENDCOLLECTIVE ;  /* 0x000000000000791b */ /* 0x003fe20003800000 */
.L_x_995:
[----:B------:R-:W-:Y:S02]  /*19320*/  IMAD.MOV.U32 R12, RZ, RZ, 0x4 ;  /* 0x00000004ff0c7424 */ /* 0x000fe400078e00ff */
[----:B------:R-:W-:-:S05]  /*19330*/  IMAD.MOV.U32 R5, RZ, RZ, R14 ;  /* 0x000000ffff057224 */ /* 0x000fca00078e000e */
[----:B------:R-:W-:-:S05]  /*19340*/  SEL R5, R5, RZ, P2 ;  /* 0x000000ff05057207 */ /* 0x000fca0001000000 */
[----:B------:R-:W-:-:S04]  /*19350*/  IMAD.IADD R3, R3, 0x1, R5 ;  /* 0x0000000103037824 */ /* 0x000fc800078e0205 */
[----:B------:R-:W-:-:S07]  /*19360*/  IMAD.MOV.U32 R13, RZ, RZ, R3 ;  /* 0x000000ffff0d7224 */ /* 0x000fce00078e0003 */
[----:B------:R-:W-:Y:S05]  /*19370*/  WARPSYNC.COLLECTIVE R15, `(.L_x_996) ;  /* 0x000000000f087348 */ /* 0x000fea0003c00000 */
[----:B------:R0:W1:Y:S02]  /*19380*/  SHFL.UP P6, R14, R13, R12, R11 ;  /* 0x0400000c0d0e7389 */ /* 0x00006400000c000b */
[----:B01----:R-:W-:Y:S01]  /*19390*/  ENDCOLLECTIVE ;  /* 0x000000000000791b */ /* 0x003fe20003800000 */
.L_x_996:
        /* <DEDUP_REMOVED lines=8> */
.L_x_997:
        /* <DEDUP_REMOVED lines=8> */
.L_x_998:
[----:B------:R-:W-:Y:S02]  /*194a0*/  IMAD.MOV.U32 R12, RZ, RZ, 0x1f ;  /* 0x0000001fff0c7424 */ /* 0x000fe400078e00ff */
[----:B------:R-:W-:Y:S02]  /*194b0*/  IMAD.MOV.U32 R11, RZ, RZ, 0x1f ;  /* 0x0000001fff0b7424 */ /* 0x000fe400078e00ff */
[----:B------:R-:W-:-:S05]  /*194c0*/  IMAD.MOV.U32 R5, RZ, RZ, R14 ;  /* 0x000000ffff057224 */ /* 0x000fca00078e000e */
[----:B------:R-:W-:-:S05]  /*194d0*/  SEL R5, R5, RZ, P5 ;  /* 0x000000ff05057207 */ /* 0x000fca0002800000 */
[----:B------:R-:W-:-:S05]  /*194e0*/  IMAD.IADD R3, R3, 0x1, R5 ;  /* 0x0000000103037824 */ /* 0x000fca00078e0205 */
[----:B------:R-:W-:-:S07]  /*194f0*/  MOV R13, R3 ;  /* 0x00000003000d7202 */ /* 0x000fce0000000f00 */
[----:B------:R-:W-:Y:S05]  /*19500*/  WARPSYNC.COLLECTIVE R15, `(.L_x_999) ;  /* 0x000000000f087348 */ /* 0x000fea0003c00000 */
[----:B------:R0:W1:Y:S02]  /*19510*/  SHFL.IDX P6, R14, R13, R12, R11 ;  /* 0x0000000c0d0e7389 */ /* 0x00006400000c000b */
[----:B01----:R-:W-:Y:S01]  /*19520*/  ENDCOLLECTIVE ;  /* 0x000000000000791b */ /* 0x003fe20003800000 */
.L_x_999:
[----:B------:R-:W-:Y:S01]  /*19530*/  IMAD.MOV.U32 R6, RZ, RZ, R14 ;  /* 0x000000ffff067224 */ /* 0x000fe200078e000e */
[----:B------:R-:W-:Y:S06]  /*19540*/  BRA `(.L_x_1000) ;  /* 0xffffffd000d07947 */ /* 0x000fec000383ffff */
.L_x_896:
[----:B------:R-:W-:Y:S01]  /*19550*/  BSSY B0, `(.L_x_1001) ;  /* 0x0000008000007945 */ /* 0x000fe20003800000 */
[----:B-----5:R-:W-:Y:S02]  /*19560*/  IMAD.MOV.U32 R13, RZ, RZ, R2 ;  /* 0x000000ffff0d7224 */ /* 0x020fe400078e0002 */
[----:B------:R-:W-:Y:S02]  /*19570*/  IMAD.MOV.U32 R12, RZ, RZ, 0x1 ;  /* 0x00000001ff0c7424 */ /* 0x000fe400078e00ff */
[----:B------:R-:W-:Y:S02]  /*19580*/  IMAD.MOV.U32 R11, RZ, RZ, RZ ;  /* 0x000000ffff0b7224 */ /* 0x000fe400078e00ff */
[----:B------:R-:W-:-:S07]  /*19590*/  IMAD.MOV.U32 R15, RZ, RZ, -0x1 ;  /* 0xffffffffff0f7424 */ /* 0x000fce00078e00ff */
[----:B0-----:R-:W-:Y:S05]  /*195a0*/  WARPSYNC.COLLECTIVE R15, `(.L_x_1002) ;  /* 0x000000000f087348 */ /* 0x001fea0003c00000 */
[----:B------:R1:W2:Y:S02]  /*195b0*/  SHFL.UP P6, R14, R13, R12, R11 ;  /* 0x0400000c0d0e7389 */ /* 0x0002a400000c000b */
[----:B012---:R-:W-:Y:S01]  /*195c0*/  ENDCOLLECTIVE ;  /* 0x000000000000791b */ /* 0x007fe20003800000 */
.L_x_1002:
[----:B------:R-:W-:Y:S05]  /*195d0*/  BSYNC B0 ;  /* 0x0000000000007941 */ /* 0x000fea0003800000 */
.L_x_1001:
[----:B------:R-:W-:Y:S01]  /*195e0*/  SEL R3, R14, RZ, P1 ;  /* 0x000000ff0e037207 */ /* 0x000fe20000800000 */
[----:B------:R-:W-:Y:S02]  /*195f0*/  IMAD.MOV.U32 R12, RZ, RZ, 0x2 ;  /* 0x00000002ff0c7424 */ /* 0x000fe400078e00ff */
[----:B------:R-:W-:Y:S01]  /*19600*/  IMAD.MOV.U32 R11, RZ, RZ, RZ ;  /* 0x000000ffff0b7224 */ /* 0x000fe200078e00ff */
[----:B------:R-:W-:Y:S01]  /*19610*/  IADD3 R3, R2, R3, RZ ;  /* 0x0000000302037210 */ /* 0x000fe20007ffe0ff */
[----:B------:R-:W-:-:S04]  /*19620*/  IMAD.MOV.U32 R15, RZ, RZ, -0x1 ;  /* 0xffffffffff0f7424 */ /* 0x000fc800078e00ff */
[----:B------:R-:W-:-:S07]  /*19630*/  IMAD.MOV.U32 R13, RZ, RZ, R3 ;  /* 0x000000ffff0d7224 */ /* 0x000fce00078e0003 */
[----:B------:R-:W-:Y:S05]  /*19640*/  WARPSYNC.COLLECTIVE R15, `(.L_x_1003) ;  /* 0x000000000f087348 */ /* 0x000fea0003c00000 */
[----:B------:R0:W1:Y:S02]  /*19650*/  SHFL.UP P6, R14, R13, R12, R11 ;  /* 0x0400000c0d0e7389 */ /* 0x00006400000c000b */
[----:B01----:R-:W-:Y:S01]  /*19660*/  ENDCOLLECTIVE ;  /* 0x000000000000791b */ /* 0x003fe20003800000 */
.L_x_1003:
[----:B------:R-:W-:Y:S01]  /*19670*/  MOV R12, 0x4 ;  /* 0x00000004000c7802 */ /* 0x000fe20000000f00 */
[----:B------:R-:W-:-:S05]  /*19680*/  IMAD.MOV.U32 R5, RZ, RZ, R14 ;  /* 0x000000ffff057224 */ /* 0x000fca00078e000e */
[----:B------:R-:W-:-:S05]  /*19690*/  SEL R5, R5, RZ, P2 ;  /* 0x000000ff05057207 */ /* 0x000fca0001000000 */
[----:B------:R-:W-:-:S04]  /*196a0*/  IMAD.IADD R3, R3, 0x1, R5 ;  /* 0x0000000103037824 */ /* 0x000fc800078e0205 */
[----:B------:R-:W-:-:S07]  /*196b0*/  IMAD.MOV.U32 R13, RZ, RZ, R3 ;  /* 0x000000ffff0d7224 */ /* 0x000fce00078e0003 */
[----:B------:R-:W-:Y:S05]  /*196c0*/  WARPSYNC.COLLECTIVE R15, `(.L_x_1004) ;  /* 0x000000000f087348 */ /* 0x000fea0003c00000 */
[----:B------:R0:W1:Y:S02]  /*196d0*/  SHFL.UP P6, R14, R13, R12, R11 ;  /* 0x0400000c0d0e7389 */ /* 0x00006400000c000b */
[----:B01----:R-:W-:Y:S01]  /*196e0*/  ENDCOLLECTIVE ;  /* 0x000000000000791b */ /* 0x003fe20003800000 */
.L_x_1004:
        /* <DEDUP_REMOVED lines=8> */
.L_x_1005:
        /* <DEDUP_REMOVED lines=8> */
.L_x_1006:
[----:B------:R-:W-:Y:S02]  /*197f0*/  IMAD.MOV.U32 R12, RZ, RZ, 0x1f ;  /* 0x0000001fff0c7424 */ /* 0x000fe400078e00ff */
[----:B------:R-:W-:Y:S02]  /*19800*/  IMAD.MOV.U32 R11, RZ, RZ, 0x1f ;  /* 0x0000001fff0b7424 */ /* 0x000fe400078e00ff */
[----:B------:R-:W-:-:S05]  /*19810*/  IMAD.MOV.U32 R5, RZ, RZ, R14 ;  /* 0x000000ffff057224 */ /* 0x000fca00078e000e */
[----:B------:R-:W-:-:S05]  /*19820*/  SEL R5, R5, RZ, P5 ;  /* 0x000000ff05057207 */ /* 0x000fca0002800000 */
[----:B------:R-:W-:-:S04]  /*19830*/  IMAD.IADD R3, R3, 0x1, R5 ;  /* 0x0000000103037824 */ /* 0x000fc800078e0205 */
[----:B------:R-:W-:-:S07]  /*19840*/  IMAD.MOV.U32 R13, RZ, RZ, R3 ;  /* 0x000000ffff0d7224 */ /* 0x000fce00078e0003 */
[----:B------:R-:W-:Y:S05]  /*19850*/  WARPSYNC.COLLECTIVE R15, `(.L_x_1007) ;  /* 0x000000000f087348 */ /* 0x000fea0003c00000 */
[----:B------:R0:W1:Y:S02]  /*19860*/  SHFL.IDX P6, R14, R13, R12, R11 ;  /* 0x0000000c0d0e7389 */ /* 0x00006400000c000b */
[----:B01----:R-:W-:Y:S01]  /*19870*/  ENDCOLLECTIVE ;  /* 0x000000000000791b */ /* 0x003fe20003800000 */
.L_x_1007:
[----:B------:R-:W-:Y:S01]  /*19880*/  IMAD.MOV.U32 R6, RZ, RZ, R14 ;  /* 0x000000ffff067224 */ /* 0x000fe200078e000e */
[----:B------:R-:W-:Y:S06]  /*19890*/  BRA `(.L_x_1008) ;  /* 0xffffffd000987947 */ /* 0x000fec000383ffff */
.L_x_898:
[----:B------:R-:W-:Y:S01]  /*198a0*/  BSSY B0, `(.L_x_1009) ;  /* 0x0000006000007945 */ /* 0x000fe20003800000 */
[----:B------:R-:W-:Y:S01]  /*198b0*/  PLOP3.LUT P6, PT, P6, PT, PT, 0x8, 0x0 ;  /* 0x000000000000781c */ /* 0x000fe200037ce170 */
[----:B------:R-:W-:-:S12]  /*198c0*/  IMAD.MOV.U32 R15, RZ, RZ, -0x1 ;  /* 0xffffffffff0f7424 */ /* 0x000fd800078e00ff */
[----:B0----5:R-:W-:Y:S05]  /*198d0*/  WARPSYNC.COLLECTIVE R15, `(.L_x_1010) ;  /* 0x000000000f087348 */ /* 0x021fea0003c00000 */
[----:B------:R-:W-:Y:S01]  /*198e0*/  VOTE.ANY R14, PT, P6 ;  /* 0x00000000000e7806 */ /* 0x000fe200030e0100 */
[----:B0----5:R-:W-:Y:S06]  /*198f0*/  ENDCOLLECTIVE ;  /* 0x000000000000791b */ /* 0x021fec0003800000 */
.L_x_1010:
[----:B------:R-:W-:Y:S05]  /*19900*/  BSYNC B0 ;  /* 0x0000000000007941 */ /* 0x000fea0003800000 */
.L_x_1009:
[----:B------:R-:W-:Y:S01]  /*19910*/  MOV R5, R14 ;  /* 0x0000000e00057202 */ /* 0x000fe20000000f00 */
[----:B------:R-:W-:Y:S02]  /*19920*/  IMAD.MOV.U32 R13, RZ, RZ, R2 ;  /* 0x000000ffff0d7224 */ /* 0x000fe400078e0002 */
[----:B------:R-:W-:Y:S01]  /*19930*/  IMAD.MOV.U32 R11, RZ, RZ, 0x1f ;  /* 0x0000001fff0b7424 */ /* 0x000fe200078e00ff */
[----:B------:R-:W0:Y:S01]  /*19940*/  POPC R4, R5 ;  /* 0x0000000500047309 */ /* 0x000e220000000000 */
[----:B------:R-:W-:Y:S02]  /*19950*/  IMAD.MOV.U32 R15, RZ, RZ, -0x1 ;  /* 0xffffffffff0f7424 */ /* 0x000fe400078e00ff */
[----:B0-----:R-:W-:-:S07]  /*19960*/  IMAD.MOV.U32 R12, RZ, RZ, R4 ;  /* 0x000000ffff0c7224 */ /* 0x001fce00078e0004 */
[----:B------:R-:W-:Y:S05]  /*19970*/  WARPSYNC.COLLECTIVE R15, `(.L_x_1011) ;  /* 0x000000000f087348 */ /* 0x000fea0003c00000 */
[----:B------:R0:W1:Y:S02]  /*19980*/  SHFL.IDX P6, R14, R13, R12, R11 ;  /* 0x0000000c0d0e7389 */ /* 0x00006400000c000b */
[----:B01----:R-:W-:Y:S01]  /*19990*/  ENDCOLLECTIVE ;  /* 0x000000000000791b */ /* 0x003fe20003800000 */
.L_x_1011:
[----:B------:R-:W-:Y:S01]  /*199a0*/  IMAD.MOV.U32 R17, RZ, RZ, R14 ;  /* 0x000000ffff117224 */ /* 0x000fe200078e000e */
[----:B------:R-:W-:Y:S06]  /*199b0*/  BRA `(.L_x_1012) ;  /* 0xffffffd000887947 */ /* 0x000fec000383ffff */
.L_x_900:
[----:B------:R-:W-:Y:S01]  /*199c0*/  BSSY B0, `(.L_x_1013) ;  /* 0x0000007000007945 */ /* 0x000fe20003800000 */
[----:B------:R-:W-:Y:S01]  /*199d0*/  IMAD.MOV.U32 R13, RZ, RZ, R3 ;  /* 0x000000ffff0d7224 */ /* 0x000fe200078e0003 */
[----:B------:R-:W-:Y:S01]  /*199e0*/  MOV R15, 0xffffffff ;  /* 0xffffffff000f7802 */ /* 0x000fe20000000f00 */
[----:B------:R-:W-:-:S07]  /*199f0*/  IMAD.MOV.U32 R11, RZ, RZ, 0x1f ;  /* 0x0000001fff0b7424 */ /* 0x000fce00078e00ff */
[----:B0-2--5:R-:W-:Y:S05]  /*19a00*/  WARPSYNC.COLLECTIVE R15, `(.L_x_1014) ;  /* 0x000000000f087348 */ /* 0x025fea0003c00000 */
[----:B------:R1:W3:Y:S02]  /*19a10*/  SHFL.IDX P6, R14, R13, R12, R11 ;  /* 0x0000000c0d0e7389 */ /* 0x0002e400000c000b */
[----:B0123-5:R-:W-:Y:S01]  /*19a20*/  ENDCOLLECTIVE ;  /* 0x000000000000791b */ /* 0x02ffe20003800000 */
.L_x_1014:
[----:B------:R-:W-:Y:S05]  /*19a30*/  BSYNC B0 ;  /* 0x0000000000007941 */ /* 0x000fea0003800000 */
.L_x_1013:
[----:B------:R-:W-:Y:S01]  /*19a40*/  IMAD.MOV.U32 R2, RZ, RZ, R14 ;  /* 0x000000ffff027224 */ /* 0x000fe200078e000e */
[----:B------:R-:W-:Y:S06]  /*19a50*/  BRA `(.L_x_899) ;  /* 0xffffffd0007c7947 */ /* 0x000fec000383ffff */
.L_x_904:
[----:B0-----:R0:W2:Y:S02]  /*19a60*/  SYNCS.PHASECHK.TRANS64.TRYWAIT P0, [R0+URZ+0x22820], R3 ;  /* 0x02282003000075a7 */ /* 0x0010a4000800017f */
[----:B--2---:R-:W-:Y:S05]  /*19a70*/  @!P0 NANOSLEEP.SYNCS 0x989680 ;  /* 0x009896800000895d */ /* 0x004fea0003900000 */
[----:B------:R-:W2:Y:S02]  /*19a80*/  @!P0 SYNCS.PHASECHK.TRANS64 P0, [R0+URZ+0x22820], R3 ;  /* 0x02282003000085a7 */ /* 0x000ea4000800007f */
[----:B--2---:R-:W-:Y:S05]  /*19a90*/  @!P0 BRA `(.L_x_904) ;  /* 0xfffffffc00f08947 */ /* 0x004fea000383ffff */
[----:B------:R-:W-:Y:S05]  /*19aa0*/  BRA `(.L_x_1015) ;  /* 0xffffffd400707947 */ /* 0x000fea000383ffff */
.L_x_905:
        /* <DEDUP_REMOVED lines=8> */
[----:B01---5:R-:W-:Y:S05]  /*19b30*/  WARPSYNC.COLLECTIVE R15, `(.L_x_1017) ;  /* 0x000000000f087348 */ /* 0x023fea0003c00000 */
[----:B------:R2:W3:Y:S02]  /*19b40*/  SHFL.IDX P6, R14, R13, R12, R11 ;  /* 0x0000000c0d0e7389 */ /* 0x0004e400000c000b */
[----:B0123-5:R-:W-:Y:S01]  /*19b50*/  ENDCOLLECTIVE ;  /* 0x000000000000791b */ /* 0x02ffe20003800000 */
.L_x_1017:
[----:B------:R-:W-:Y:S05]  /*19b60*/  BSYNC B0 ;  /* 0x0000000000007941 */ /* 0x000fea0003800000 */
.L_x_1016:
[----:B------:R-:W-:Y:S05]  /*19b70*/  BRA `(.L_x_1018) ;  /* 0xffffffd400587947 */ /* 0x000fea000383ffff */
.L_x_906:
[----:B------:R-:W-:Y:S01]  /*19b80*/  BSSY B0, `(.L_x_1019) ;  /* 0x0000006000007945 */ /* 0x000fe20003800000 */
[----:B------:R-:W-:-:S07]  /*19b90*/  IMAD.MOV.U32 R15, RZ, RZ, -0x1 ;  /* 0xffffffffff0f7424 */ /* 0x000fce00078e00ff */
[----:B012--5:R-:W-:Y:S05]  /*19ba0*/  WARPSYNC.COLLECTIVE R15, `(.L_x_1020) ;  /* 0x000000000f0c7348 */ /* 0x027fea0003c00000 */
[----:B------:R-:W-:Y:S02]  /*19bb0*/  ELECT P6, UR62, PT ;  /* 0x00000000003e782f */ /* 0x000fe400038c0000 */
[----:B------:R-:W-:Y:S01]  /*19bc0*/  MOV R14, UR62 ;  /* 0x0000003e000e7c02 */ /* 0x000fe20008000f00 */
[----:B012--5:R-:W-:Y:S10]  /*19bd0*/  ENDCOLLECTIVE ;  /* 0x000000000000791b */ /* 0x027ff40003800000 */
.L_x_1020:
[----:B------:R-:W-:Y:S05]  /*19be0*/  BSYNC B0 ;  /* 0x0000000000007941 */ /* 0x000fea0003800000 */
.L_x_1019:
[----:B------:R-:W-:Y:S05]  /*19bf0*/  BRA `(.L_x_1021) ;  /* 0xffffffd4004c7947 */ /* 0x000fea000383ffff */
.L_x_908:
[----:B0-----:R0:W1:Y:S02]  /*19c00*/  SYNCS.PHASECHK.TRANS64.TRYWAIT P0, [R6+URZ], R5 ;  /* 0x00000005060075a7 */ /* 0x001064000800017f */
[----:B-1----:R-:W-:Y:S05]  /*19c10*/  @!P0 NANOSLEEP.SYNCS 0x989680 ;  /* 0x009896800000895d */ /* 0x002fea0003900000 */
[----:B------:R-:W1:Y:S02]  /*19c20*/  @!P0 SYNCS.PHASECHK.TRANS64 P0, [R6+URZ], R5 ;  /* 0x00000005060085a7 */ /* 0x000e64000800007f */
[----:B-1----:R-:W-:Y:S05]  /*19c30*/  @!P0 BRA `(.L_x_908) ;  /* 0xfffffffc00f08947 */ /* 0x002fea000383ffff */
[----:B------:R-:W-:Y:S05]  /*19c40*/  BRA `(.L_x_1022) ;  /* 0xffffffd400887947 */ /* 0x000fea000383ffff */
.L_x_909:
[----:B-1----:R1:W2:Y:S02]  /*19c50*/  SYNCS.PHASECHK.TRANS64.TRYWAIT P0, [R7+URZ], R2 ;  /* 0x00000002070075a7 */ /* 0x0022a4000800017f */
[----:B--2---:R-:W-:Y:S05]  /*19c60*/  @!P0 NANOSLEEP.SYNCS 0x989680 ;  /* 0x009896800000895d */ /* 0x004fea0003900000 */
[----:B------:R-:W2:Y:S02]  /*19c70*/  @!P0 SYNCS.PHASECHK.TRANS64 P0, [R7+URZ], R2 ;  /* 0x00000002070085a7 */ /* 0x000ea4000800007f */
[----:B--2---:R-:W-:Y:S05]  /*19c80*/  @!P0 BRA `(.L_x_909) ;  /* 0xfffffffc00f08947 */ /* 0x004fea000383ffff */
[----:B------:R-:W-:Y:S05]  /*19c90*/  BRA `(.L_x_1023) ;  /* 0xffffffd4007c7947 */ /* 0x000fea000383ffff */
.L_x_911:
[----:B--2---:R2:W3:Y:S02]  /*19ca0*/  SYNCS.PHASECHK.TRANS64.TRYWAIT P0, [R4+URZ], R5 ;  /* 0x00000005040075a7 */ /* 0x0044e4000800017f */
[----:B---3--:R-:W-:Y:S05]  /*19cb0*/  @!P0 NANOSLEEP.SYNCS 0x989680 ;  /* 0x009896800000895d */ /* 0x008fea0003900000 */
[----:B------:R-:W3:Y:S02]  /*19cc0*/  @!P0 SYNCS.PHASECHK.TRANS64 P0, [R4+URZ], R5 ;  /* 0x00000005040085a7 */ /* 0x000ee4000800007f */
[----:B---3--:R-:W-:Y:S05]  /*19cd0*/  @!P0 BRA `(.L_x_911) ;  /* 0xfffffffc00f08947 */ /* 0x008fea000383ffff */
[----:B------:R-:W-:Y:S05]  /*19ce0*/  BRA `(.L_x_1024) ;  /* 0xffffffd400847947 */ /* 0x000fea000383ffff */
.L_x_1025:
        /* <DEDUP_REMOVED lines=9> */
.L_x_6033:


//--------------------- .text._ZN7cutlass13device_kernelIN5flash11enable_sm90INS1_16FlashAttnFwdSm90INS1_25CollectiveMainloopFwdSm90ILi2EN4cute5tupleIJNS5_1CILi1EEES8_S8_EEENS6_IJNS7_ILi128EEENS7_ILi96EEENS7_ILi64EEEEEELi256ENS_6half_tEfNS_4arch4Sm90ELb0ELb0ELb1ELb1ELb0ELb0ELb1ELb1ELb0ELb1ELb0ELb0EEENS1_21CollectiveEpilogueFwdINS6_IJSA_NS7_ILi256EEESB_EEES9_SE_SG_Li256ELb1ELb1ELb0ELb0EEENS1_36VarlenDynamicPersistentTileSchedulerILi128ELi96ELi256ELi128ELb0ELb1ELb1ELb0ELb1ELb1EEEEEEEEEvNT_6ParamsE --------------------------
	.section	.text._ZN7cutlass13device_kernelIN5flash11enable_sm90INS1_16FlashAttnFwdSm90INS1_25CollectiveMainloopFwdSm90ILi2EN4cute5tupleIJNS5_1CILi1EEES8_S8_EEENS6_IJNS7_ILi128EEENS7_ILi96EEENS7_ILi64EEEEEELi256ENS_6half_tEfNS_4arch4Sm90ELb0ELb0ELb1ELb1ELb0ELb0ELb1ELb1ELb0ELb1ELb0ELb0EEENS1_21CollectiveEpilogueFwdINS6_IJSA_NS7_ILi256EEESB_EEES9_SE_SG_Li256ELb1ELb1ELb0ELb0EEENS1_36VarlenDynamicPersistentTileSchedulerILi128ELi96ELi256ELi128ELb0ELb1ELb1ELb0ELb1ELb1EEEEEEEEEvNT_6ParamsE,"ax",@progbits
	.align	128
.text._ZN7cutlass13device_kernelIN5flash11enable_sm90INS1_16FlashAttnFwdSm90INS1_25CollectiveMainloopFwdSm90ILi2EN4cute5tupleIJNS5_1CILi1EEES8_S8_EEENS6_IJNS7_ILi128EEENS7_ILi96EEENS7_ILi64EEEEEELi256ENS_6half_tEfNS_4arch4Sm90ELb0ELb0ELb1ELb1ELb0ELb0ELb1ELb1ELb0ELb1ELb0ELb0EEENS1_21CollectiveEpilogueFwdINS6_IJSA_NS7_ILi256EEESB_EEES9_SE_SG_Li256ELb1ELb1ELb0ELb0EEENS1_36VarlenDynamicPersistentTileSchedulerILi128ELi96ELi256ELi128ELb0ELb1ELb1ELb0ELb1ELb1EEEEEEEEEvNT_6ParamsE:
        .type           _ZN7cutlass13device_kernelIN5flash11enable_sm90INS1_16FlashAttnFwdSm90INS1_25CollectiveMainloopFwdSm90ILi2EN4cute5tupleIJNS5_1CILi1EEES8_S8_EEENS6_IJNS7_ILi128EEENS7_ILi96EEENS7_ILi64EEEEEELi256ENS_6half_tEfNS_4arch4Sm90ELb0ELb0ELb1ELb1ELb0ELb0ELb1ELb1ELb0ELb1ELb0ELb0EEENS1_21CollectiveEpilogueFwdINS6_IJSA_NS7_ILi256EEESB_EEES9_SE_SG_Li256ELb1ELb1ELb0ELb0EEENS1_36VarlenDynamicPersistentTileSchedulerILi128ELi96ELi256ELi128ELb0ELb1ELb1ELb0ELb1ELb1EEEEEEEEEvNT_6ParamsE,@function
        .size           _ZN7cutlass13device_kernelIN5flash11enable_sm90INS1_16FlashAttnFwdSm90INS1_25CollectiveMainloopFwdSm90ILi2EN4cute5tupleIJNS5_1CILi1EEES8_S8_EEENS6_IJNS7_ILi128EEENS7_ILi96EEENS7_ILi64EEEEEELi256ENS_6half_tEfNS_4arch4Sm90ELb0ELb0ELb1ELb1ELb0ELb0ELb1ELb1ELb0ELb1ELb0ELb0EEENS1_21CollectiveEpilogueFwdINS6_IJSA_NS7_ILi256EEESB_EEES9_SE_SG_Li256ELb1ELb1ELb0ELb0EEENS1_36VarlenDynamicPersistentTileSchedulerILi128ELi96ELi256ELi128ELb0ELb1ELb1ELb0ELb1ELb1EEEEEEEEEvNT_6ParamsE,(.L_x_6034 - _ZN7cutlass13device_kernelIN5flash11enable_sm90INS1_16FlashAttnFwdSm90INS1_25CollectiveMainloopFwdSm90ILi2EN4cute5tupleIJNS5_1CILi1EEES8_S8_EEENS6_IJNS7_ILi128EEENS7_ILi96EEENS7_ILi64EEEEEELi256ENS_6half_tEfNS_4arch4Sm90ELb0ELb0ELb1ELb1ELb0ELb0ELb1ELb1ELb0ELb1ELb0ELb0EEENS1_21CollectiveEpilogueFwdINS6_IJSA_NS7_ILi256EEESB_EEES9_SE_SG_Li256ELb1ELb1ELb0ELb0EEENS1_36VarlenDynamicPersistentTileSchedulerILi128ELi96ELi256ELi128ELb0ELb1ELb1ELb0ELb1ELb1EEEEEEEEEvNT_6ParamsE)
        .other          _ZN7cutlass13device_kernelIN5flash11enable_sm90INS1_16FlashAttnFwdSm90INS1_25CollectiveMainloopFwdSm90ILi2EN4cute5tupleIJNS5_1CILi1EEES8_S8_EEENS6_IJNS7_ILi128EEENS7_ILi96EEENS7_ILi64EEEEEELi256ENS_6half_tEfNS_4arch4Sm90ELb0ELb0ELb1ELb1ELb0ELb0ELb1ELb1ELb0ELb1ELb0ELb0EEENS1_21CollectiveEpilogueFwdINS6_IJSA_NS7_ILi256EEESB_EEES9_SE_SG_Li256ELb1ELb1ELb0ELb0EEENS1_36VarlenDynamicPersistentTileSchedulerILi128ELi96ELi256ELi128ELb0ELb1ELb1ELb0ELb1ELb1EEEEEEEEEvNT_6ParamsE,@"STO_CUDA_ENTRY STV_DEFAULT"
_ZN7cutlass13device_kernelIN5flash11enable_sm90INS1_16FlashAttnFwdSm90INS1_25CollectiveMainloopFwdSm90ILi2EN4cute5tupleIJNS5_1CILi1EEES8_S8_EEENS6_IJNS7_ILi128EEENS7_ILi96EEENS7_ILi64EEEEEELi256ENS_6half_tEfNS_4arch4Sm90ELb0ELb0ELb1ELb1ELb0ELb0ELb1ELb1ELb0ELb1ELb0ELb0EEENS1_21CollectiveEpilogueFwdINS6_IJSA_NS7_ILi256EEESB_EEES9_SE_SG_Li256ELb1ELb1ELb0ELb0EEENS1_36VarlenDynamicPersistentTileSchedulerILi128ELi96ELi256ELi128ELb0ELb1ELb1ELb0ELb1ELb1EEEEEEEEEvNT_6ParamsE:
        /* <DEDUP_REMOVED lines=18> */
.L_x_1027:
[----:B------:R-:W-:Y:S05]  /*0120*/  BSYNC B0 ;  /* 0x0000000000007941 */ /* 0x000fea0003800000 */
.L_x_1026:
        /* <DEDUP_REMOVED lines=43> */
.L_x_1028:
        /* <DEDUP_REMOVED lines=22> */
.L_x_1029:
        /* <DEDUP_REMOVED lines=18> */
.L_x_1030:
        /* <DEDUP_REMOVED lines=22> */
.L_x_1031:
        /* <DEDUP_REMOVED lines=22> */
.L_x_1032:
[----:B0-----:R-:W-:Y:S01]  /*0920*/  UMOV UR4, 0x1 ;  /* 0x0000000100047882 */ /* 0x001fe20000000000 */
[----:B------:R-:W-:Y:S01]  /*0930*/  PLOP3.LUT P0, PT, PT, PT, UP0, 0x80, 0x0 ;  /* 0x000000000000781c */ /* 0x000fe20003f0f008 */
[----:B------:R-:W-:Y:S01]  /*0940*/  USEL UR4, UR4, 0x2, !UP0 ;  /* 0x0000000204047887 */ /* 0x000fe2000c000000 */
[----:B------:R-:W-:Y:S01]  /*0950*/  NOP ;  /* 0x0000000000007918 */ /* 0x000fe20000000000 */
[----:B------:R-:W-:-:S04]  /*0960*/  ULDC.64 UR38, c[0x0][0x208] ;  /* 0x0000820000267ab9 */ /* 0x000fc80000000a00 */
[----:B------:R-:W-:-:S05]  /*0970*/  IMAD.U32 R2, RZ, RZ, UR4 ;  /* 0x00000004ff027e24 */ /* 0x000fca000f8e00ff */
[----:B------:R0:W-:Y:S01]  /*0980*/  STL [R1+0x74], R2 ;  /* 0x0000740201007387 */ /* 0x0001e20000100800 */
[----:B-123--:R-:W-:Y:S06]  /*0990*/  BAR.SYNC.DEFER_BLOCKING 0x0 ;  /* 0x0000000000007b1d */ /* 0x00efec0000010000 */
[----:B------:R-:W-:Y:S05]  /*09a0*/  @!P0 BRA `(.L_x_1033) ;  /* 0x0000009800c88947 */ /* 0x000fea0003800000 */
.L_x_1034:
[----:B------:R-:W-:-:S08]  /*09b0*/  NOP ;  /* 0x0000000000007918 */ /* 0x000fd00000000000 */
[----:B------:R-:W1:Y:S02]  /*09c0*/  USETMAXREG.TRY_ALLOC.CTAPOOL UP0, 0xf0 ;  /* 0x000000f0000079c8 */ /* 0x000e640008000600 */
[----:B-1----:R-:W-:-:S13]  /*09d0*/  PLOP3.LUT P0, PT, PT, PT, UP0, 0x80, 0x0 ;  /* 0x000000000000781c */ /* 0x002fda0003f0f008 */
[----:B------:R-:W-:Y:S05]  /*09e0*/  @!P0 BRA `(.L_x_1034) ;  /* 0xfffffffc00f08947 */ /* 0x000fea000383ffff */
[----:B------:R-:W1:Y:S01]  /*09f0*/  S2R R0, SR_TID.X ;  /* 0x0000000000007919 */ /* 0x000e620000002100 */
[----:B------:R-:W2:Y:S01]  /*0a00*/  S2UR UR5, SR_CgaCtaId ;  /* 0x00000000000579c3 */ /* 0x000ea20000008800 */
[----:B------:R-:W-:-:S07]  /*0a10*/  UMOV UR4, 0x400 ;  /* 0x0000040000047882 */ /* 0x000fce0000000000 */
[----:B------:R-:W-:Y:S06]  /*0a20*/  BAR.ARV 0x8, 0x180 ;  /* 0x0206000000007b1d */ /* 0x000fec0000002000 */
[----:B--2---:R-:W-:Y:S01]  /*0a30*/  ULEA UR4, UR5, UR4, 0x18 ;  /* 0x0000000405047291 */ /* 0x004fe2000f8ec03f */
[----:B-1----:R-:W-:-:S04]  /*0a40*/  SHF.R.U32.HI R0, RZ, 0x7, R0 ;  /* 0x00000007ff007819 */ /* 0x002fc80000011600 */
[----:B------:R-:W-:-:S13]  /*0a50*/  ISETP.NE.AND P0, PT, R0, 0x1, PT ;  /* 0x000000010000780c */ /* 0x000fda0003f05270 */
[----:B------:R-:W-:Y:S08]  /*0a60*/  @!P0 BAR.ARV 0x9, 0x100 ;  /* 0x0244000000008b1d */ /* 0x000ff00000002000 */
[----:B------:R-:W-:Y:S06]  /*0a70*/  BAR.SYNC.DEFER_BLOCKING 0x5, 0x180 ;  /* 0x0146000000007b1d */ /* 0x000fec0000010000 */
[----:B------:R-:W1:Y:S01]  /*0a80*/  LDS.128 R12, [UR4+0x324d0] ;  /* 0x0324d004ff0c7984 */ /* 0x000e620008000c00 */
[----:B------:R-:W-:Y:S01]  /*0a90*/  ULDC UR4, c[0x0][0xd3c] ;  /* 0x00034f0000047ab9 */ /* 0x000fe20000000800 */
[----:B------:R-:W-:Y:S06]  /*0aa0*/  BAR.ARV 0x4, 0x180 ;  /* 0x0106000000007b1d */ /* 0x000fec0000002000 */
[----:B-1----:R-:W-:-:S13]  /*0ab0*/  ISETP.GE.AND P0, PT, R15, UR4, PT ;  /* 0x000000040f007c0c */ /* 0x002fda000bf06270 */
[----:B------:R-:W-:Y:S05]  /*0ac0*/  @P0 EXIT ;  /* 0x000000000000094d */ /* 0x000fea0003800000 */
[----:B0-----:R-:W2:Y:S01]  /*0ad0*/  LDL R2, [R1+0x74] ;  /* 0x0000740001027983 */ /* 0x001ea20000100800 */
[----:B------:R-:W-:Y:S01]  /*0ae0*/  R2UR UR5, R13 ;  /* 0x000000000d0572ca */ /* 0x000fe200000e0000 */
[----:B------:R-:W-:Y:S01]  /*0af0*/  UMOV UR37, URZ ;  /* 0x0000003f00257c82 */ /* 0x000fe20008000000 */
[----:B------:R-:W-:Y:S01]  /*0b00*/  R2UR UR6, R14 ;  /* 0x000000000e0672ca */ /* 0x000fe200000e0000 */
[----:B------:R-:W0:Y:S01]  /*0b10*/  S2R R0, SR_TID.X ;  /* 0x0000000000007919 */ /* 0x000e220000002100 */
[----:B------:R-:W-:Y:S01]  /*0b20*/  UMOV UR36, URZ ;  /* 0x0000003f00247c82 */ /* 0x000fe20008000000 */
[----:B0-----:R-:W-:-:S05]  /*0b30*/  VIADD R231, R0, 0xffffff80 ;  /* 0xffffff8000e77836 */ /* 0x001fca0000000000 */
[----:B------:R-:W-:-:S04]  /*0b40*/  SHF.R.S32.HI R0, RZ, 0x1f, R231 ;  /* 0x0000001fff007819 */ /* 0x000fc800000114e7 */
[CC--:B------:R-:W-:Y:S02]  /*0b50*/  LEA.HI R3, R0.reuse, R231.reuse, RZ, 0x4 ;  /* 0x000000e700037211 */ /* 0x0c0fe400078f20ff */
[CC--:B------:R-:W-:Y:S02]  /*0b60*/  LEA.HI R4, R0.reuse, R231.reuse, RZ, 0x5 ;  /* 0x000000e700047211 */ /* 0x0c0fe400078f28ff */
[----:B------:R-:W-:Y:S02]  /*0b70*/  SHF.R.S32.HI R6, RZ, 0x4, R3 ;  /* 0x00000004ff067819 */ /* 0x000fe40000011403 */
[----:B------:R-:W-:Y:S01]  /*0b80*/  LEA.HI R11, R0, R231, RZ, 0x2 ;  /* 0x000000e7000b7211 */ /* 0x000fe200078f10ff */
[----:B------:R-:W-:Y:S01]  /*0b90*/  IMAD.SHL.U32 R5, R4, 0x20, RZ ;  /* 0x0000002004057824 */ /* 0x000fe200078e00ff */
[C---:B------:R-:W-:Y:S02]  /*0ba0*/  LOP3.LUT R4, R3.reuse, 0x3fffff0, RZ, 0xc0, !PT ;  /* 0x03fffff003047812 */ /* 0x040fe400078ec0ff */
[----:B------:R-:W-:-:S02]  /*0bb0*/  LEA.HI R3, R3, R6, RZ, 0x1 ;  /* 0x0000000603037211 */ /* 0x000fc400078f08ff */
[----:B------:R-:W-:Y:S01]  /*0bc0*/  LOP3.LUT R5, R5, 0xfffffc00, RZ, 0xc0, !PT ;  /* 0xfffffc0005057812 */ /* 0x000fe200078ec0ff */
[----:B------:R-:W-:Y:S01]  /*0bd0*/  IMAD.IADD R4, R231, 0x1, -R4 ;  /* 0x00000001e7047824 */ /* 0x000fe200078e0a04 */
[----:B------:R-:W-:-:S03]  /*0be0*/  LOP3.LUT R3, R3, 0x1ffffffe, RZ, 0xc0, !PT ;  /* 0x1ffffffe03037812 */ /* 0x000fc600078ec0ff */
[----:B------:R-:W-:Y:S02]  /*0bf0*/  IMAD R4, R4, 0x40, R5 ;  /* 0x0000004004047824 */ /* 0x000fe400078e0205 */
[----:B------:R-:W-:Y:S01]  /*0c00*/  IMAD.IADD R3, R6, 0x1, -R3 ;  /* 0x0000000106037824 */ /* 0x000fe200078e0a03 */
[----:B------:R-:W-:-:S03]  /*0c10*/  LOP3.LUT R6, R11, 0xfffffffc, RZ, 0xc0, !PT ;  /* 0xfffffffc0b067812 */ /* 0x000fc600078ec0ff */
[----:B------:R-:W-:Y:S02]  /*0c20*/  IMAD R225, R3, 0x8, R4 ;  /* 0x0000000803e17824 */ /* 0x000fe400078e0204 */
[----:B------:R-:W-:Y:S01]  /*0c30*/  IMAD.IADD R5, R231, 0x1, -R6 ;  /* 0x00000001e7057824 */ /* 0x000fe200078e0a06 */
[----:B--2---:R-:W-:Y:S02]  /*0c40*/  R2UR UR4, R2 ;  /* 0x00000000020472ca */ /* 0x004fe400000e0000 */
[CC--:B------:R-:W-:Y:S02]  /*0c50*/  LEA.HI R2, R0.reuse, R231.reuse, RZ, 0x7 ;  /* 0x000000e700027211 */ /* 0x0c0fe400078f38ff */
[----:B------:R-:W-:Y:S02]  /*0c60*/  LEA.HI R0, R0, R231, RZ, 0x3 ;  /* 0x000000e700007211 */ /* 0x000fe400078f18ff */
[----:B------:R-:W-:Y:S02]  /*0c70*/  LOP3.LUT R220, R2, 0xffffff80, RZ, 0xc0, !PT ;  /* 0xffffff8002dc7812 */ /* 0x000fe400078ec0ff */
[----:B------:R-:W-:-:S02]  /*0c80*/  SHF.R.S32.HI R221, RZ, 0x7, R2 ;  /* 0x00000007ffdd7819 */ /* 0x000fc40000011402 */
[----:B------:R-:W-:Y:S01]  /*0c90*/  SHF.R.S32.HI R204, RZ, 0x3, R0 ;  /* 0x00000003ffcc7819 */ /* 0x000fe20000011400 */
[----:B------:R-:W-:Y:S01]  /*0ca0*/  IMAD.IADD R220, R231, 0x1, -R220 ;  /* 0x00000001e7dc7824 */ /* 0x000fe200078e0adc */
[----:B------:R-:W-:Y:S01]  /*0cb0*/  LEA.HI R2, R2, R221, RZ, 0x1 ;  /* 0x000000dd02027211 */ /* 0x000fe200078f08ff */
[----:B------:R-:W-:-:S03]  /*0cc0*/  ULOP3.LUT UR4, UR4, 0x1, URZ, 0xfc, !UPT ;  /* 0x0000000104047892 */ /* 0x000fc6000f8efc3f */
[----:B------:R-:W-:Y:S02]  /*0cd0*/  SHF.R.S32.HI R7, RZ, 0x1f, R220 ;  /* 0x0000001fff077819 */ /* 0x000fe400000114dc */
[----:B------:R-:W-:Y:S01]  /*0ce0*/  LOP3.LUT R6, R2, 0x3fffffe, RZ, 0xc0, !PT ;  /* 0x03fffffe02067812 */ /* 0x000fe200078ec0ff */
[----:B------:R-:W-:Y:S01]  /*0cf0*/  IMAD.U32 R226, RZ, RZ, UR4 ;  /* 0x00000004ffe27e24 */ /* 0x000fe2000f8e00ff */
[CC--:B------:R-:W-:Y:S01]  /*0d00*/  LEA.HI R8, R7.reuse, R220.reuse, RZ, 0x2 ;  /* 0x000000dc07087211 */ /* 0x0c0fe200078f10ff */
[----:B------:R-:W-:Y:S01]  /*0d10*/  UMOV UR4, URZ ;  /* 0x0000003f00047c82 */ /* 0x000fe20008000000 */
[----:B------:R-:W-:Y:S01]  /*0d20*/  LEA.HI R7, R7, R220, RZ, 0x5 ;  /* 0x000000dc07077211 */ /* 0x000fe200078f28ff */
[----:B------:R-:W-:Y:S01]  /*0d30*/  IMAD.IADD R6, R221, 0x1, -R6 ;  /* 0x00000001dd067824 */ /* 0x000fe200078e0a06 */
[--C-:B------:R-:W-:Y:S01]  /*0d40*/  SHF.R.S32.HI R9, RZ, 0x2, R8.reuse ;  /* 0x00000002ff097819 */ /* 0x100fe20000011408 */
[----:B------:R-:W-:Y:S01]  /*0d50*/  IMAD.U32 R219, RZ, RZ, UR4 ;  /* 0x00000004ffdb7e24 */ /* 0x000fe2000f8e00ff */
[----:B------:R-:W-:-:S02]  /*0d60*/  SHF.R.S32.HI R10, RZ, 0x1f, R8 ;  /* 0x0000001fff0a7819 */ /* 0x000fc40000011408 */
[----:B------:R-:W-:Y:S02]  /*0d70*/  LOP3.LUT R2, R0, 0xfffffff8, RZ, 0xc0, !PT ;  /* 0xfffffff800027812 */ /* 0x000fe400078ec0ff */
[----:B------:R-:W-:Y:S02]  /*0d80*/  LEA.HI R10, R10, R9, RZ, 0x3 ;  /* 0x000000090a0a7211 */ /* 0x000fe400078f18ff */
[----:B------:R-:W-:Y:S01]  /*0d90*/  SHF.R.S32.HI R7, RZ, 0x5, R7 ;  /* 0x00000005ff077819 */ /* 0x000fe20000011407 */
[----:B------:R-:W-:Y:S01]  /*0da0*/  IMAD.IADD R201, R231, 0x1, -R2 ;  /* 0x00000001e7c97824 */ /* 0x000fe200078e0a02 */
[----:B------:R-:W-:Y:S02]  /*0db0*/  LOP3.LUT R10, R10, 0xfffffff8, RZ, 0xc0, !PT ;  /* 0xfffffff80a0a7812 */ /* 0x000fe400078ec0ff */
[----:B------:R-:W-:Y:S01]  /*0dc0*/  LOP3.LUT R223, R8, 0x7ffffffc, RZ, 0xc0, !PT ;  /* 0x7ffffffc08df7812 */ /* 0x000fe200078ec0ff */
[----:B------:R-:W-:Y:S02]  /*0dd0*/  IMAD.SHL.U32 R2, R201, 0x8, RZ ;  /* 0x00000008c9027824 */ /* 0x000fe400078e00ff */
[----:B------:R-:W-:Y:S01]  /*0de0*/  IMAD.IADD R10, R9, 0x1, -R10 ;  /* 0x00000001090a7824 */ /* 0x000fe200078e0a0a */
[----:B------:R-:W-:Y:S01]  /*0df0*/  LEA.HI R9, R5, R5, RZ, 0x1 ;  /* 0x0000000505097211 */ /* 0x000fe200078f08ff */
[C---:B------:R-:W-:Y:S01]  /*0e00*/  VIADD R23, R2.reuse, 0x40 ;  /* 0x0000004002177836 */ /* 0x040fe20000000000 */
[----:B------:R-:W-:Y:S01]  /*0e10*/  SHF.R.S32.HI R230, RZ, 0x1f, R2 ;  /* 0x0000001fffe67819 */ /* 0x000fe20000011402 */
[----:B------:R-:W-:Y:S01]  /*0e20*/  IMAD R7, R7, 0x10, R10 ;  /* 0x0000001007077824 */ /* 0x000fe200078e020a */
[----:B------:R-:W-:Y:S01]  /*0e30*/  LOP3.LUT R10, R9, 0x1ffffffe, RZ, 0xc0, !PT ;  /* 0x1ffffffe090a7812 */ /* 0x000fe200078ec0ff */
[C---:B------:R-:W-:Y:S01]  /*0e40*/  VIADD R22, R2.reuse, 0x80 ;  /* 0x0000008002167836 */ /* 0x040fe20000000000 */
[----:B------:R-:W-:Y:S01]  /*0e50*/  SHF.R.S32.HI R229, RZ, 0x1f, R23 ;  /* 0x0000001fffe57819 */ /* 0x000fe20000011417 */
[----:B------:R-:W-:-:S02]  /*0e60*/  VIADD R200, R2, 0xc0 ;  /* 0x000000c002c87836 */ /* 0x000fc40000000000 */
[----:B------:R-:W-:Y:S01]  /*0e70*/  IMAD.IADD R5, R5, 0x1, -R10 ;  /* 0x0000000105057824 */ /* 0x000fe200078e0a0a */
[----:B------:R-:W-:Y:S01]  /*0e80*/  SHF.R.S32.HI R228, RZ, 0x1f, R22 ;  /* 0x0000001fffe47819 */ /* 0x000fe20000011416 */
[----:B------:R-:W-:Y:S01]  /*0e90*/  IMAD R222, R6, 0x40, R7 ;  /* 0x0000004006de7824 */ /* 0x000fe200078e0207 */
[----:B------:R-:W-:Y:S01]  /*0ea0*/  SHF.R.S32.HI R227, RZ, 0x1f, R200 ;  /* 0x0000001fffe37819 */ /* 0x000fe200000114c8 */
[----:B------:R-:W-:Y:S02]  /*0eb0*/  IMAD.MOV.U32 R7, RZ, RZ, R15 ;  /* 0x000000ffff077224 */ /* 0x000fe400078e000f */
[----:B------:R-:W-:Y:S02]  /*0ec0*/  IMAD.IADD R223, R220, 0x1, -R223 ;  /* 0x00000001dcdf7824 */ /* 0x000fe400078e0adf */
[----:B------:R-:W-:-:S07]  /*0ed0*/  IMAD R224, R5, 0x8, R222 ;  /* 0x0000000805e07824 */ /* 0x000fce00078e02de */
.L_x_1077:
[----:B0-23--:R-:W0:Y:S01]  /*0ee0*/  LDC.64 R4, c[0x0][0xd88] ;  /* 0x00036200ff047b82 */ /* 0x00de220000000a00 */
[----:B------:R-:W-:Y:S01]  /*0ef0*/  ULDC.64 UR8, c[0x0][0xb20] ;  /* 0x0002c80000087ab9 */ /* 0x000fe20000000a00 */
[----:B------:R-:W-:Y:S01]  /*0f00*/  ULDC.64 UR10, c[0x0][0x418] ;  /* 0x00010600000a7ab9 */ /* 0x000fe20000000a00 */
[----:B------:R-:W-:Y:S01]  /*0f10*/  IMAD.MOV.U32 R0, RZ, RZ, RZ ;  /* 0x000000ffff007224 */ /* 0x000fe200078e00ff */
[----:B------:R-:W-:Y:S01]  /*0f20*/  ULDC UR4, c[0x0][0x424] ;  /* 0x0001090000047ab9 */ /* 0x000fe20000000800 */
[----:B------:R-:W-:Y:S01]  /*0f30*/  ULDC UR7, c[0x0][0x2f0] ;  /* 0x0000bc0000077ab9 */ /* 0x000fe20000000800 */
[----:B0-----:R-:W-:-:S06]  /*0f40*/  IMAD.WIDE R4, R7, 0x4, R4 ;  /* 0x0000000407047825 */ /* 0x001fcc00078e0204 */
[----:B------:R-:W2:Y:S01]  /*0f50*/  LDG.E R4, desc[UR38][R4.64] ;  /* 0x0000002604047981 */ /* 0x000ea2000c1e1900 */
[----:B------:R-:W-:-:S04]  /*0f60*/  UISETP.NE.U32.AND UP0, UPT, UR8, URZ, UPT ;  /* 0x0000003f0800728c */ /* 0x000fc8000bf05070 */
[----:B------:R-:W-:-:S06]  /*0f70*/  UISETP.NE.AND.EX UP0, UPT, UR9, URZ, UPT, UP0 ;  /* 0x0000003f0900728c */ /* 0x000fcc000bf05300 */
[----:B------:R-:W-:Y:S02]  /*0f80*/  PLOP3.LUT P0, PT, PT, PT, UP0, 0x80, 0x0 ;  /* 0x000000000000781c */ /* 0x000fe40003f0f008 */
[----:B--2---:R-:W-:-:S13]  /*0f90*/  R2UR UR61, R4 ;  /* 0x00000000043d72ca */ /* 0x004fda00000e0000 */
[----:B------:R-:W-:Y:S02]  /*0fa0*/  USHF.R.S32.HI UR12, URZ, 0x1f, UR61 ;  /* 0x0000001f3f0c7899 */ /* 0x000fe4000801143d */
[----:B------:R-:W-:-:S04]  /*0fb0*/  @UP0 ULEA UR8, UP1, UR61, UR8, 0x2 ;  /* 0x000000083d080291 */ /* 0x000fc8000f82103f */
[----:B------:R-:W-:Y:S02]  /*0fc0*/  @UP0 ULEA.HI.X UR9, UR61, UR9, UR12, 0x2, UP1 ;  /* 0x000000093d090291 */ /* 0x000fe400088f140c */
[----:B------:R-:W-:Y:S02]  /*0fd0*/  IMAD.U32 R218, RZ, RZ, UR12 ;  /* 0x0000000cffda7e24 */ /* 0x000fe4000f8e00ff */
[----:B------:R-:W-:Y:S02]  /*0fe0*/  IMAD.U32 R6, RZ, RZ, UR8 ;  /* 0x00000008ff067e24 */ /* 0x000fe4000f8e00ff */
[----:B------:R-:W-:Y:S01]  /*0ff0*/  IMAD.U32 R7, RZ, RZ, UR9 ;  /* 0x00000009ff077e24 */ /* 0x000fe2000f8e00ff */
[----:B------:R-:W-:Y:S02]  /*1000*/  ULDC.64 UR8, c[0x0][0xb18] ;  /* 0x0002c60000087ab9 */ /* 0x000fe40000000a00 */
[----:B------:R-:W-:Y:S02]  /*1010*/  UISETP.NE.U32.AND UP1, UPT, UR8, URZ, UPT ;  /* 0x0000003f0800728c */ /* 0x000fe4000bf25070 */
[----:B------:R-:W-:Y:S01]  /*1020*/  UISETP.NE.U32.AND UP0, UPT, UR10, URZ, UPT ;  /* 0x0000003f0a00728c */ /* 0x000fe2000bf05070 */
[----:B------:R0:W5:Y:S01]  /*1030*/  @P0 LDG.E R0, desc[UR38][R6.64] ;  /* 0x0000002606000981 */ /* 0x000162000c1e1900 */
[----:B------:R-:W-:-:S02]  /*1040*/  UISETP.NE.AND.EX UP1, UPT, UR9, URZ, UPT, UP1 ;  /* 0x0000003f0900728c */ /* 0x000fc4000bf25310 */
[----:B------:R-:W-:-:S04]  /*1050*/  UISETP.NE.AND.EX UP0, UPT, UR11, URZ, UPT, UP0 ;  /* 0x0000003f0b00728c */ /* 0x000fc8000bf05300 */
[----:B------:R-:W-:Y:S01]  /*1060*/  USEL UR4, UR4, 0x1, UP0 ;  /* 0x0000000104047887 */ /* 0x000fe20008000000 */
[----:B------:R-:W-:-:S03]  /*1070*/  PLOP3.LUT P0, PT, PT, PT, UP1, 0x80, 0x0 ;  /* 0x000000000000781c */ /* 0x000fc60003f0f018 */
[----:B------:R-:W-:Y:S02]  /*1080*/  UIMAD UR4, UR4, UR7, URZ ;  /* 0x00000007040472a4 */ /* 0x000fe4000f8e023f */
[----:B------:R-:W-:-:S04]  /*1090*/  @UP1 ULEA UR8, UP0, UR61, UR8, 0x2 ;  /* 0x000000083d081291 */ /* 0x000fc8000f80103f */
[----:B------:R-:W-:Y:S01]  /*10a0*/  @UP1 ULEA.HI.X UR9, UR61, UR9, UR12, 0x2, UP0 ;  /* 0x000000093d091291 */ /* 0x000fe200080f140c */
[----:B------:R-:W-:Y:S02]  /*10b0*/  IMAD.U32 R153, RZ, RZ, UR4 ;  /* 0x00000004ff997e24 */ /* 0x000fe4000f8e00ff */
[----:B------:R-:W-:-:S03]  /*10c0*/  IMAD.U32 R4, RZ, RZ, UR8 ;  /* 0x00000008ff047e24 */ /* 0x000fc6000f8e00ff */
[----:B------:R-:W-:-:S05]  /*10d0*/  IMAD.U32 R5, RZ, RZ, UR9 ;  /* 0x00000009ff057e24 */ /* 0x000fca000f8e00ff */
[----:B------:R0:W5:Y:S01]  /*10e0*/  @P0 LDG.E R153, desc[UR38][R4.64] ;  /* 0x0000002604990981 */ /* 0x000162000c1e1900 */
[----:B------:R-:W-:Y:S02]  /*10f0*/  IMAD.U32 R203, RZ, RZ, UR5 ;  /* 0x00000005ffcb7e24 */ /* 0x000fe4000f8e00ff */
[----:B------:R-:W-:Y:S01]  /*1100*/  IMAD.U32 R202, RZ, RZ, UR6 ;  /* 0x00000006ffca7e24 */ /* 0x000fe2000f8e00ff */
[----:B-1--4-:R-:W-:Y:S06]  /*1110*/  @P0 BRA `(.L_x_1035) ;  /* 0x00000000002c0947 */ /* 0x012fec0003800000 */
[----:B------:R-:W-:Y:S02]  /*1120*/  ULDC.64 UR4, c[0x0][0xb00] ;  /* 0x0002c00000047ab9 */ /* 0x000fe40000000a00 */
[----:B------:R-:W-:-:S04]  /*1130*/  ISETP.NE.U32.AND P0, PT, RZ, UR4, PT ;  /* 0x00000004ff007c0c */ /* 0x000fc8000bf05070 */
[----:B------:R-:W-:-:S13]  /*1140*/  ISETP.NE.AND.EX P0, PT, RZ, UR5, PT, P0 ;  /* 0x00000005ff007c0c */ /* 0x000fda000bf05300 */
[----:B------:R-:W-:Y:S05]  /*1150*/  @!P0 BRA `(.L_x_1035) ;  /* 0x00000000001c8947 */ /* 0x000fea0003800000 */
[----:B------:R-:W-:Y:S02]  /*1160*/  ULDC.64 UR4, c[0x0][0xb00] ;  /* 0x0002c00000047ab9 */ /* 0x000fe40000000a00 */
[----:B------:R-:W-:-:S06]  /*1170*/  UIMAD.WIDE UR4, UR61, 0x4, UR4 ;  /* 0x000000043d0478a5 */ /* 0x000fcc000f8e0204 */
[----:B0-----:R-:W-:Y:S02]  /*1180*/  IMAD.U32 R4, RZ, RZ, UR4 ;  /* 0x00000004ff047e24 */ /* 0x001fe4000f8e00ff */
[----:B------:R-:W-:-:S05]  /*1190*/  IMAD.U32 R5, RZ, RZ, UR5 ;  /* 0x00000005ff057e24 */ /* 0x000fca000f8e00ff */
[----:B-----5:R-:W2:Y:S04]  /*11a0*/  LDG.E R153, desc[UR38][R4.64] ;  /* 0x0000002604997981 */ /* 0x020ea8000c1e1900 */
[----:B------:R-:W2:Y:S02]  /*11b0*/  LDG.E R6, desc[UR38][R4.64+0x4] ;  /* 0x0000042604067981 */ /* 0x000ea4000c1e1900 */
[----:B--2---:R-:W-:-:S07]  /*11c0*/  IMAD.IADD R153, R6, 0x1, -R153 ;  /* 0x0000000106997824 */ /* 0x004fce00078e0a99 */
.L_x_1035:
[----:B-----5:R-:W-:Y:S01]  /*11d0*/  IMAD.IADD R153, R153, 0x1, -R0 ;  /* 0x0000000199997824 */ /* 0x020fe200078e0a00 */
[----:B------:R-:W-:Y:S01]  /*11e0*/  PLOP3.LUT P0, PT, PT, PT, PT, 0x80, 0x0 ;  /* 0x000000000000781c */ /* 0x000fe20003f0f070 */
[----:B------:R-:W-:Y:S01]  /*11f0*/  IMAD.MOV.U32 R3, RZ, RZ, RZ ;  /* 0x000000ffff037224 */ /* 0x000fe200078e00ff */
[----:B------:R-:W-:Y:S01]  /*1200*/  CS2R R8, SRZ ;  /* 0x0000000000087805 */ /* 0x000fe2000001ff00 */
[C---:B------:R-:W-:Y:S01]  /*1210*/  VIADD R0, R153.reuse, 0x5f ;  /* 0x0000005f99007836 */ /* 0x040fe20000000000 */
[----:B------:R-:W-:Y:S01]  /*1220*/  ISETP.GE.AND P1, PT, R153, 0x1, PT ;  /* 0x000000019900780c */ /* 0x000fe20003f26270 */
[----:B------:R-:W-:Y:S01]  /*1230*/  IMAD.MOV.U32 R150, RZ, RZ, RZ ;  /* 0x000000ffff967224 */ /* 0x000fe200078e00ff */
[----:B------:R-:W-:Y:S01]  /*1240*/  CS2R R148, SRZ ;  /* 0x0000000000947805 */ /* 0x000fe2000001ff00 */
[----:B------:R-:W-:Y:S01]  /*1250*/  IMAD.HI R0, R0, 0x2aaaaaab, RZ ;  /* 0x2aaaaaab00007827 */ /* 0x000fe200078e02ff */
[----:B------:R-:W-:Y:S02]  /*1260*/  CS2R R146, SRZ ;  /* 0x0000000000927805 */ /* 0x000fe4000001ff00 */
[----:B------:R-:W-:-:S02]  /*1270*/  CS2R R144, SRZ ;  /* 0x0000000000907805 */ /* 0x000fc4000001ff00 */
[----:B------:R-:W-:Y:S02]  /*1280*/  CS2R R142, SRZ ;  /* 0x00000000008e7805 */ /* 0x000fe4000001ff00 */
[----:B------:R-:W-:Y:S02]  /*1290*/  CS2R R140, SRZ ;  /* 0x00000000008c7805 */ /* 0x000fe4000001ff00 */
[----:B0-----:R-:W-:Y:S02]  /*12a0*/  SHF.R.U32.HI R5, RZ, 0x1f, R0 ;  /* 0x0000001fff057819 */ /* 0x001fe40000011600 */
[----:B------:R-:W-:Y:S02]  /*12b0*/  CS2R R138, SRZ ;  /* 0x00000000008a7805 */ /* 0x000fe4000001ff00 */
[----:B------:R-:W-:Y:S02]  /*12c0*/  CS2R R136, SRZ ;  /* 0x0000000000887805 */ /* 0x000fe4000001ff00 */
[----:B------:R-:W-:-:S02]  /*12d0*/  CS2R R134, SRZ ;  /* 0x0000000000867805 */ /* 0x000fc4000001ff00 */
[----:B------:R-:W-:Y:S01]  /*12e0*/  LEA.HI.SX32 R152, R0, R5, 0x1c ;  /* 0x0000000500987211 */ /* 0x000fe200078fe2ff */
[----:B------:R-:W-:Y:S01]  /*12f0*/  IMAD.MOV.U32 R0, RZ, RZ, RZ ;  /* 0x000000ffff007224 */ /* 0x000fe200078e00ff */
        /* <DEDUP_REMOVED lines=54> */
[----:B------:R-:W-:Y:S01]  /*1660*/  CS2R R24, SRZ ;  /* 0x0000000000187805 */ /* 0x000fe2000001ff00 */
[----:B------:R-:W-:Y:S06]  /*1670*/  @!P1 BRA `(.L_x_1036) ;  /* 0x0000005c00e09947 */ /* 0x000fec0003800000 */
[----:B------:R-:W0:Y:S01]  /*1680*/  S2R R4, SR_CgaCtaId ;  /* 0x0000000000047919 */ /* 0x000e220000008800 */
[----:B------:R-:W-:Y:S01]  /*1690*/  MOV R3, 0x400 ;  /* 0x0000040000037802 */ /* 0x000fe20000000f00 */
[----:B------:R-:W1:Y:S03]  /*16a0*/  SHFL.IDX PT, R0, R221, RZ, 0x1f ;  /* 0x00001fffdd007589 */ /* 0x000e6600000e0000 */
[----:B0-----:R-:W-:Y:S02]  /*16b0*/  LEA R4, R4, R3, 0x18 ;  /* 0x0000000304047211 */ /* 0x001fe400078ec0ff */
[----:B-1----:R-:W-:-:S03]  /*16c0*/  LEA.HI R3, R0, R0, RZ, 0x1 ;  /* 0x0000000000037211 */ /* 0x002fc600078f08ff */
[----:B------:R-:W-:Y:S01]  /*16d0*/  VIADD R4, R4, 0x18400 ;  /* 0x0001840004047836 */ /* 0x000fe20000000000 */
[----:B------:R-:W-:-:S04]  /*16e0*/  LOP3.LUT R3, R3, 0xffffe, RZ, 0xc0, !PT ;  /* 0x000ffffe03037812 */ /* 0x000fc800078ec0ff */
[----:B------:R-:W-:Y:S01]  /*16f0*/  LOP3.LUT P0, RZ, R4, 0x1bf, RZ, 0xc0, !PT ;  /* 0x000001bf04ff7812 */ /* 0x000fe2000780c0ff */
[----:B------:R-:W-:-:S12]  /*1700*/  IMAD.IADD R16, R0, 0x1, -R3 ;  /* 0x0000000100107824 */ /* 0x000fd800078e0a03 */
        /* <DEDUP_REMOVED lines=17> */
.L_x_1037:
[----:B------:R-:W0:Y:S01]  /*1820*/  S2R R3, SR_CgaCtaId ;  /* 0x0000000000037919 */ /* 0x000e220000008800 */
[----:B------:R-:W-:Y:S02]  /*1830*/  R2UR UR5, R219 ;  /* 0x00000000db0572ca */ /* 0x000fe400000e0000 */
[----:B------:R-:W-:Y:S01]  /*1840*/  MOV R0, 0x400 ;  /* 0x0000040000007802 */ /* 0x000fe20000000f00 */
[----:B------:R-:W1:Y:S10]  /*1850*/  S2R R17, SR_TID.X ;  /* 0x0000000000117919 */ /* 0x000e740000002100 */
[----:B------:R-:W-:-:S04]  /*1860*/  ULEA.HI UR4, UR5, UR5, URZ, 0x1 ;  /* 0x0000000505047291 */ /* 0x000fc8000f8f083f */
        /* <DEDUP_REMOVED lines=9> */
.L_x_1208:
[----:B------:R-:W-:Y:S05]  /*1900*/  WARPSYNC.ALL ;  /* 0x0000000000007948 */ /* 0x000fea0003800000 */
[----:B------:R-:W-:Y:S01]  /*1910*/  R2UR UR4, R226 ;  /* 0x00000000e20472ca */ /* 0x000fe200000e0000 */
[----:B------:R1:W-:-:S12]  /*1920*/  BAR.SYNC.DEFER_BLOCKING R215, 0x100 ;  /* 0x000400d70000751d */ /* 0x0003d80000010000 */
[----:B------:R-:W-:-:S05]  /*1930*/  IMAD.U32 R0, RZ, RZ, UR4 ;  /* 0x00000004ff007e24 */ /* 0x000fca000f8e00ff */
[----:B------:R-:W-:-:S13]  /*1940*/  ISETP.NE.AND P0, PT, R0, 0x3, PT ;  /* 0x000000030000780c */ /* 0x000fda0003f05270 */
[----:B-1----:R-:W-:Y:S05]  /*1950*/  @!P0 BRA `(.L_x_1039) ;  /* 0x0000000000048947 */ /* 0x002fea0003800000 */
[----:B------:R-:W-:Y:S01]  /*1960*/  BPT.TRAP 0x1 ;  /* 0x000000040000795c */ /* 0x000fe20000300000 */
.L_x_1039:
[----:B------:R-:W-:Y:S02]  /*1970*/  IMAD.U32 R5, RZ, RZ, UR36 ;  /* 0x00000024ff057e24 */ /* 0x000fe4000f8e00ff */
[----:B------:R-:W-:Y:S02]  /*1980*/  IMAD.U32 R6, RZ, RZ, UR37 ;  /* 0x00000025ff067e24 */ /* 0x000fe4000f8e00ff */
[----:B------:R-:W-:-:S03]  /*1990*/  IMAD R0, R5, 0x8, R4 ;  /* 0x0000000805007824 */ /* 0x000fc600078e0204 */
[----:B------:R-:W-:-:S04]  /*19a0*/  SHF.L.U32 R5, R6, 0x1f, RZ ;  /* 0x0000001f06057819 */ /* 0x000fc800000006ff */
[----:B------:R1:W2:Y:S01]  /*19b0*/  SYNCS.PHASECHK.TRANS64.TRYWAIT P1, [R0+URZ+0x32430], R5 ;  /* 0x03243005000075a7 */ /* 0x0002a2000802017f */
[----:B------:R-:W-:Y:S05]  /*19c0*/  @!P0 BRA `(.L_x_1040) ;  /* 0x0000000000048947 */ /* 0x000fea0003800000 */
[----:B------:R-:W-:Y:S01]  /*19d0*/  BPT.TRAP 0x1 ;  /* 0x000000040000795c */ /* 0x000fe20000300000 */
.L_x_1040:
[----:B------:R-:W-:Y:S01]  /*19e0*/  IMAD R16, R16, 0x2000, R4 ;  /* 0x0000200010107824 */ /* 0x000fe200078e0204 */
[----:B--2---:R-:W-:Y:S06]  /*19f0*/  @P1 BRA `(.L_x_1041) ;  /* 0x0000000000081947 */ /* 0x004fec0003800000 */
[----:B------:R-:W2:Y:S02]  /*1a00*/  SYNCS.PHASECHK.TRANS64.TRYWAIT P1, [R0+URZ+0x32430], R5 ;  /* 0x03243005000075a7 */ /* 0x000ea4000802017f */
[----:B--2---:R-:W-:Y:S05]  /*1a10*/  @!P1 BRA `(.L_x_1042) ;  /* 0x000000f400d89947 */ /* 0x004fea0003800000 */
.L_x_1041:
[----:B------:R-:W-:Y:S01]  /*1a20*/  R2UR UR4, R4 ;  /* 0x00000000040472ca */ /* 0x000fe200000e0000 */
[----:B------:R-:W-:Y:S01]  /*1a30*/  WARPGROUP.ARRIVE ;  /* 0x00000000000079c5 */ /* 0x000fe20000000000 */
[----:B------:R-:W-:Y:S01]  /*1a40*/  R2UR UR5, R16 ;  /* 0x00000000100572ca */ /* 0x000fe200000e0000 */
[----:B------:R-:W-:Y:S01]  /*1a50*/  UMOV UR13, 0x40000040 ;  /* 0x40000040000d7882 */ /* 0x000fe20000000000 */
[----:B------:R-:W-:Y:S01]  /*1a60*/  UMOV UR15, 0x40000040 ;  /* 0x40000040000f7882 */ /* 0x000fe20000000000 */
[----:B------:R-:W-:-:S08]  /*1a70*/  IMAD.U32 R21, RZ, RZ, UR13 ;  /* 0x0000000dff157e24 */ /* 0x000fd0000f8e00ff */
[----:B------:R-:W-:Y:S02]  /*1a80*/  UIADD3 UR4, UR4, 0x1c400, URZ ;  /* 0x0001c40004047890 */ /* 0x000fe4000fffe03f */
[----:B------:R-:W-:Y:S02]  /*1a90*/  UIADD3 UR6, UR5, 0x18400, URZ ;  /* 0x0001840005067890 */ /* 0x000fe4000fffe03f */
[----:B------:R-:W-:Y:S02]  /*1aa0*/  USHF.R.U32.HI UR4, URZ, 0x4, UR4 ;  /* 0x000000043f047899 */ /* 0x000fe40008011604 */
[----:B------:R-:W-:Y:S02]  /*1ab0*/  USHF.R.U32.HI UR6, URZ, 0x4, UR6 ;  /* 0x000000043f067899 */ /* 0x000fe40008011606 */
[----:B------:R-:W-:Y:S02]  /*1ac0*/  ULOP3.LUT UR4, UR4, 0x3fff, URZ, 0xc0, !UPT ;  /* 0x00003fff04047892 */ /* 0x000fe4000f8ec03f */
[----:B------:R-:W-:-:S02]  /*1ad0*/  ULOP3.LUT UR6, UR6, 0x3fff, URZ, 0xc0, !UPT ;  /* 0x00003fff06067892 */ /* 0x000fc4000f8ec03f */
[----:B------:R-:W-:Y:S02]  /*1ae0*/  ULOP3.LUT UR60, UR4, 0x10000, URZ, 0xfc, !UPT ;  /* 0x00010000043c7892 */ /* 0x000fe4000f8efc3f */
[----:B------:R-:W-:Y:S02]  /*1af0*/  ULOP3.LUT UR8, UR6, 0x10000, URZ, 0xfc, !UPT ;  /* 0x0001000006087892 */ /* 0x000fe4000f8efc3f */
[----:B------:R-:W-:Y:S02]  /*1b00*/  UIMAD UR4, UR36, 0x300, UR60 ;  /* 0x00000300240478a4 */ /* 0x000fe4000f8e023c */
[----:B------:R-:W-:Y:S02]  /*1b10*/  UIADD3 UR6, UR8, 0x2, URZ ;  /* 0x0000000208067890 */ /* 0x000fe4000fffe03f */
[----:B------:R-:W-:Y:S01]  /*1b20*/  UIADD3 UR7, UR4, 0x2, URZ ;  /* 0x0000000204077890 */ /* 0x000fe2000fffe03f */
[----:B------:R-:W-:Y:S02]  /*1b30*/  UMOV UR12, UR8 ;  /* 0x00000008000c7c82 */ /* 0x000fe40008000000 */
[----:B------:R-:W-:Y:S01]  /*1b40*/  UMOV UR14, UR4 ;  /* 0x00000004000e7c82 */ /* 0x000fe20008000000 */
[----:B------:R-:W-:Y:S01]  /*1b50*/  IMAD.U32 R20, RZ, RZ, UR12 ;  /* 0x0000000cff147e24 */ /* 0x000fe2000f8e00ff */
[----:B------:R-:W-:Y:S01]  /*1b60*/  HGMMA.64x96x16.F32 R24, gdesc[UR12], RZ, !UPT, gsb0 ;  /* 0x016000000c1879f0 */ /* 0x000fe2000c0008ff */
[----:B------:R-:W-:Y:S01]  /*1b70*/  UMOV UR12, UR6 ;  /* 0x00000006000c7c82 */ /* 0x000fe20008000000 */
[----:B------:R-:W-:Y:S01]  /*1b80*/  UMOV UR13, 0x40000040 ;  /* 0x40000040000d7882 */ /* 0x000fe20000000000 */
[----:B------:R-:W-:Y:S01]  /*1b90*/  UMOV UR14, UR7 ;  /* 0x00000007000e7c82 */ /* 0x000fe20008000000 */
[----:B------:R-:W-:Y:S01]  /*1ba0*/  UMOV UR15, 0x40000040 ;  /* 0x40000040000f7882 */ /* 0x000fe20000000000 */
[----:B------:R-:W-:Y:S01]  /*1bb0*/  UIADD3 UR6, UR8, 0x4, URZ ;  /* 0x0000000408067890 */ /* 0x000fe2000fffe03f */
[----:B------:R-:W-:Y:S01]  /*1bc0*/  IMAD.U32 R18, RZ, RZ, UR12 ;  /* 0x0000000cff127e24 */ /* 0x000fe2000f8e00ff */
[----:B------:R-:W-:Y:S01]  /*1bd0*/  UIADD3 UR7, UR4, 0x4, URZ ;  /* 0x0000000404077890 */ /* 0x000fe2000fffe03f */
[----:B------:R-:W-:Y:S01]  /*1be0*/  IMAD.U32 R19, RZ, RZ, UR13 ;  /* 0x0000000dff137e24 */ /* 0x000fe2000f8e00ff */
[----:B------:R-:W-:Y:S01]  /*1bf0*/  UIADD3 UR4, UR4, 0x6, URZ ;  /* 0x0000000604047890 */ /* 0x000fe2000fffe03f */
[----:B------:R-:W-:-:S02]  /*1c00*/  WARPGROUP.DEPBAR.LE gsb0, 0x0 ;  /* 0x00008000000079c5 */ /* 0x000fc40000010000 */
[----:B------:R-:W-:-:S06]  /*1c10*/  WARPGROUP.ARRIVE ;  /* 0x00000000000079c5 */ /* 0x000fcc0000000000 */
[----:B------:R-:W-:Y:S01]  /*1c20*/  HGMMA.64x96x16.F32 R24, gdesc[UR12], R24, gsb0 ;  /* 0x016000000c1879f0 */ /* 0x000fe20008000818 */
[----:B------:R-:W-:Y:S01]  /*1c30*/  UMOV UR12, UR6 ;  /* 0x00000006000c7c82 */ /* 0x000fe20008000000 */
[----:B------:R-:W-:Y:S01]  /*1c40*/  UMOV UR13, 0x40000040 ;  /* 0x40000040000d7882 */ /* 0x000fe20000000000 */
[----:B------:R-:W-:Y:S01]  /*1c50*/  UMOV UR14, UR7 ;  /* 0x00000007000e7c82 */ /* 0x000fe20008000000 */
[----:B------:R-:W-:Y:S01]  /*1c60*/  UMOV UR15, 0x40000040 ;  /* 0x40000040000f7882 */ /* 0x000fe20000000000 */
[----:B------:R-:W-:Y:S01]  /*1c70*/  UIADD3 UR6, UR8, 0x6, URZ ;  /* 0x0000000608067890 */ /* 0x000fe2000fffe03f */
[----:B------:R-:W-:Y:S02]  /*1c80*/  IMAD.U32 R16, RZ, RZ, UR12 ;  /* 0x0000000cff107e24 */ /* 0x000fe4000f8e00ff */
[----:B------:R-:W-:Y:S01]  /*1c90*/  IMAD.U32 R17, RZ, RZ, UR13 ;  /* 0x0000000dff117e24 */ /* 0x000fe2000f8e00ff */
[----:B------:R-:W-:Y:S02]  /*1ca0*/  WARPGROUP.DEPBAR.LE gsb0, 0x0 ;  /* 0x00008000000079c5 */ /* 0x000fe40000010000 */
[----:B------:R-:W-:-:S06]  /*1cb0*/  WARPGROUP.ARRIVE ;  /* 0x00000000000079c5 */ /* 0x000fcc0000000000 */
[----:B------:R-:W-:Y:S01]  /*1cc0*/  HGMMA.64x96x16.F32 R24, gdesc[UR12], R24, gsb0 ;  /* 0x016000000c1879f0 */ /* 0x000fe20008000818 */
[----:B------:R-:W-:Y:S01]  /*1cd0*/  UMOV UR12, UR6 ;  /* 0x00000006000c7c82 */ /* 0x000fe20008000000 */
[----:B------:R-:W-:Y:S01]  /*1ce0*/  UMOV UR13, 0x40000040 ;  /* 0x40000040000d7882 */ /* 0x000fe20000000000 */
[----:B------:R-:W-:Y:S01]  /*1cf0*/  UMOV UR14, UR4 ;  /* 0x00000004000e7c82 */ /* 0x000fe20008000000 */
[----:B------:R-:W-:Y:S01]  /*1d00*/  UMOV UR15, 0x40000040 ;  /* 0x40000040000f7882 */ /* 0x000fe20000000000 */
[----:B------:R-:W-:Y:S02]  /*1d10*/  IMAD.U32 R14, RZ, RZ, UR12 ;  /* 0x0000000cff0e7e24 */ /* 0x000fe4000f8e00ff */
[----:B------:R-:W-:Y:S01]  /*1d20*/  IMAD.U32 R15, RZ, RZ, UR13 ;  /* 0x0000000dff0f7e24 */ /* 0x000fe2000f8e00ff */
[----:B------:R-:W-:Y:S02]  /*1d30*/  WARPGROUP.DEPBAR.LE gsb0, 0x0 ;  /* 0x00008000000079c5 */ /* 0x000fe40000010000 */
[----:B------:R-:W-:-:S06]  /*1d40*/  WARPGROUP.ARRIVE ;  /* 0x00000000000079c5 */ /* 0x000fcc0000000000 */
[----:B------:R-:W-:Y:S03]  /*1d50*/  HGMMA.64x96x16.F32 R24, gdesc[UR12], R24, gsb0 ;  /* 0x016000000c1879f0 */ /* 0x000fe60008000818 */
[----:B------:R-:W-:Y:S02]  /*1d60*/  WARPGROUP.DEPBAR.LE gsb0, 0x0 ;  /* 0x00008000000079c5 */ /* 0x000fe40000010000 */
[----:B------:R-:W3:Y:S02]  /*1d70*/  SYNCS.PHASECHK.TRANS64.TRYWAIT P1, [R4+URZ+0x32410], R3 ;  /* 0x03241003040075a7 */ /* 0x000ee4000802017f */
[----:B---3--:R-:W-:Y:S05]  /*1d80*/  @!P1 BRA `(.L_x_1043) ;  /* 0x000000f400109947 */ /* 0x008fea0003800000 */
.L_x_1209:
[----:B------:R-:W-:Y:S05]  /*1d90*/  @!P0 BRA `(.L_x_1044) ;  /* 0x0000000000048947 */ /* 0x000fea0003800000 */
[----:B------:R-:W-:Y:S01]  /*1da0*/  BPT.TRAP 0x1 ;  /* 0x000000040000795c */ /* 0x000fe20000300000 */
.L_x_1044:
[----:B------:R4:W0:Y:S01]  /*1db0*/  SYNCS.PHASECHK.TRANS64.TRYWAIT P1, [R0+URZ+0x32450], R5 ;  /* 0x03245005000075a7 */ /* 0x000822000802017f */
[----:B------:R-:W-:Y:S05]  /*1dc0*/  @!P0 BRA `(.L_x_1045) ;  /* 0x0000000000048947 */ /* 0x000fea0003800000 */
[----:B------:R-:W-:Y:S01]  /*1dd0*/  BPT.TRAP 0x1 ;  /* 0x000000040000795c */ /* 0x000fe20000300000 */
.L_x_1045:
[----:B0-----:R-:W-:Y:S05]  /*1de0*/  @P1 BRA `(.L_x_1046) ;  /* 0x0000000000081947 */ /* 0x001fea0003800000 */
[----:B------:R-:W0:Y:S02]  /*1df0*/  SYNCS.PHASECHK.TRANS64.TRYWAIT P1, [R0+URZ+0x32450], R5 ;  /* 0x03245005000075a7 */ /* 0x000e24000802017f */
[----:B0-----:R-:W-:Y:S05]  /*1e00*/  @!P1 BRA `(.L_x_1047) ;  /* 0x000000f400049947 */ /* 0x001fea0003800000 */
.L_x_1046:
[----:B------:R-:W-:Y:S01]  /*1e10*/  R2UR UR4, R4 ;  /* 0x00000000040472ca */ /* 0x000fe200000e0000 */
[----:B------:R-:W-:Y:S01]  /*1e20*/  UIADD3 UR5, UR5, 0x22400, URZ ;  /* 0x0002240005057890 */ /* 0x000fe2000fffe03f */
[----:B------:R-:W-:Y:S01]  /*1e30*/  WARPGROUP.ARRIVE ;  /* 0x00000000000079c5 */ /* 0x000fe20000000000 */
[----:B------:R-:W-:Y:S01]  /*1e40*/  UMOV UR9, 0x40000040 ;  /* 0x4000004000097882 */ /* 0x000fe20000000000 */
[----:B------:R-:W-:Y:S01]  /*1e50*/  UMOV UR11, 0x40000040 ;  /* 0x40000040000b7882 */ /* 0x000fe20000000000 */
[----:B------:R-:W-:Y:S01]  /*1e60*/  USHF.R.U32.HI UR5, URZ, 0x4, UR5 ;  /* 0x000000043f057899 */ /* 0x000fe20008011605 */
[----:B-12-4-:R-:W-:Y:S01]  /*1e70*/  IMAD.U32 R5, RZ, RZ, UR9 ;  /* 0x00000009ff057e24 */ /* 0x016fe2000f8e00ff */
[----:B------:R-:W-:Y:S01]  /*1e80*/  UMOV UR13, 0x40000040 ;  /* 0x40000040000d7882 */ /* 0x000fe20000000000 */
[----:B------:R-:W-:Y:S01]  /*1e90*/  UMOV UR15, 0x40000040 ;  /* 0x40000040000f7882 */ /* 0x000fe20000000000 */
[----:B------:R-:W-:Y:S01]  /*1ea0*/  IMAD.U32 R7, RZ, RZ, UR13 ;  /* 0x0000000dff077e24 */ /* 0x000fe2000f8e00ff */
[----:B------:R-:W-:Y:S01]  /*1eb0*/  UMOV UR17, 0x40000040 ;  /* 0x4000004000117882 */ /* 0x000fe20000000000 */
[----:B------:R-:W-:Y:S01]  /*1ec0*/  UMOV UR19, 0x40000040 ;  /* 0x4000004000137882 */ /* 0x000fe20000000000 */
[----:B------:R-:W-:Y:S01]  /*1ed0*/  UMOV UR21, 0x40000040 ;  /* 0x4000004000157882 */ /* 0x000fe20000000000 */
[----:B------:R-:W-:Y:S01]  /*1ee0*/  UIADD3 UR4, UR4, 0x400, URZ ;  /* 0x0000040004047890 */ /* 0x000fe2000fffe03f */
[----:B------:R-:W0:Y:S01]  /*1ef0*/  S2R R73, SR_TID.X ;  /* 0x0000000000497919 */ /* 0x000e220000002100 */
[----:B------:R-:W-:Y:S01]  /*1f00*/  UMOV UR23, 0x40000040 ;  /* 0x4000004000177882 */ /* 0x000fe20000000000 */
[----:B------:R-:W-:Y:S01]  /*1f10*/  UMOV UR25, 0x40000040 ;  /* 0x4000004000197882 */ /* 0x000fe20000000000 */
[----:B------:R-:W-:Y:S01]  /*1f20*/  USHF.R.U32.HI UR4, URZ, 0x4, UR4 ;  /* 0x000000043f047899 */ /* 0x000fe20008011604 */
[----:B------:R-:W-:Y:S01]  /*1f30*/  UMOV UR27, 0x40000040 ;  /* 0x40000040001b7882 */ /* 0x000fe20000000000 */
[----:B------:R-:W-:-:S02]  /*1f40*/  UMOV UR29, 0x40000040 ;  /* 0x40000040001d7882 */ /* 0x000fc40000000000 */
[----:B------:R-:W-:Y:S02]  /*1f50*/  ULOP3.LUT UR6, UR4, 0x3fff, URZ, 0xc0, !UPT ;  /* 0x00003fff04067892 */ /* 0x000fe4000f8ec03f */
[----:B------:R-:W-:Y:S02]  /*1f60*/  ULOP3.LUT UR4, UR5, 0x3fff, URZ, 0xc0, !UPT ;  /* 0x00003fff05047892 */ /* 0x000fe4000f8ec03f */
[----:B------:R-:W-:Y:S02]  /*1f70*/  ULOP3.LUT UR7, UR6, 0x10000, URZ, 0xfc, !UPT ;  /* 0x0001000006077892 */ /* 0x000fe4000f8efc3f */
[----:B------:R-:W-:Y:S02]  /*1f80*/  ULOP3.LUT UR4, UR4, 0x10000, URZ, 0xfc, !UPT ;  /* 0x0001000004047892 */ /* 0x000fe4000f8efc3f */
[----:B------:R-:W-:Y:S02]  /*1f90*/  UIMAD UR5, UR36, 0xc00, UR7 ;  /* 0x00000c00240578a4 */ /* 0x000fe4000f8e0207 */
[----:B------:R-:W-:-:S02]  /*1fa0*/  UIADD3 UR16, UR4, 0x404, URZ ;  /* 0x0000040404107890 */ /* 0x000fc4000fffe03f */
[----:B------:R-:W-:Y:S01]  /*1fb0*/  UIADD3 UR18, UR5, 0x304, URZ ;  /* 0x0000030405127890 */ /* 0x000fe2000fffe03f */
[----:B------:R-:W-:Y:S02]  /*1fc0*/  UMOV UR8, UR4 ;  /* 0x0000000400087c82 */ /* 0x000fe40008000000 */
[----:B------:R-:W-:Y:S01]  /*1fd0*/  UMOV UR10, UR5 ;  /* 0x00000005000a7c82 */ /* 0x000fe20008000000 */
[----:B---3--:R-:W-:Y:S01]  /*1fe0*/  IMAD.U32 R4, RZ, RZ, UR8 ;  /* 0x00000008ff047e24 */ /* 0x008fe2000f8e00ff */
[----:B------:R-:W-:Y:S01]  /*1ff0*/  HGMMA.64x96x16.F32 R24, gdesc[UR8], R24, gsb0 ;  /* 0x01600000081879f0 */ /* 0x000fe20008000818 */
[----:B------:R-:W-:Y:S02]  /*2000*/  UIADD3 UR8, UR4, 0x2, URZ ;  /* 0x0000000204087890 */ /* 0x000fe4000fffe03f */
[----:B------:R-:W-:Y:S02]  /*2010*/  UIADD3 UR9, UR5, 0x2, URZ ;  /* 0x0000000205097890 */ /* 0x000fe4000fffe03f */
[----:B------:R-:W-:Y:S01]  /*2020*/  UIADD3 UR10, UR5, 0x300, URZ ;  /* 0x00000300050a7890 */ /* 0x000fe2000fffe03f */
[----:B------:R-:W-:-:S02]  /*2030*/  UMOV UR11, 0x40000040 ;  /* 0x40000040000b7882 */ /* 0x000fc40000000000 */
[----:B------:R-:W-:Y:S01]  /*2040*/  UMOV UR12, UR8 ;  /* 0x00000008000c7c82 */ /* 0x000fe20008000000 */
[----:B------:R-:W-:Y:S01]  /*2050*/  UIADD3 UR8, UR4, 0x4, URZ ;  /* 0x0000000404087890 */ /* 0x000fe2000fffe03f */
[----:B------:R-:W-:Y:S01]  /*2060*/  IMAD.U32 R6, RZ, RZ, UR12 ;  /* 0x0000000cff067e24 */ /* 0x000fe2000f8e00ff */
[----:B------:R-:W-:Y:S01]  /*2070*/  UMOV UR14, UR9 ;  /* 0x00000009000e7c82 */ /* 0x000fe20008000000 */
[----:B------:R-:W-:Y:S02]  /*2080*/  UIADD3 UR9, UR5, 0x4, URZ ;  /* 0x0000000405097890 */ /* 0x000fe4000fffe03f */
[----:B------:R-:W-:Y:S02]  /*2090*/  UIADD3 UR20, UR4, 0x406, URZ ;  /* 0x0000040604147890 */ /* 0x000fe4000fffe03f */
[----:B------:R-:W-:Y:S02]  /*20a0*/  UIADD3 UR22, UR5, 0x306, URZ ;  /* 0x0000030605167890 */ /* 0x000fe4000fffe03f */
[----:B------:R-:W-:-:S02]  /*20b0*/  UIADD3 UR24, UR4, 0x800, URZ ;  /* 0x0000080004187890 */ /* 0x000fc4000fffe03f */
[----:B------:R-:W-:Y:S02]  /*20c0*/  UIADD3 UR26, UR5, 0x600, URZ ;  /* 0x00000600051a7890 */ /* 0x000fe4000fffe03f */
[----:B------:R-:W-:Y:S02]  /*20d0*/  UIADD3 UR28, UR4, 0x802, URZ ;  /* 0x00000802041c7890 */ /* 0x000fe4000fffe03f */
[----:B------:R-:W-:Y:S01]  /*20e0*/  UIADD3 UR30, UR5, 0x602, URZ ;  /* 0x00000602051e7890 */ /* 0x000fe2000fffe03f */
[----:B------:R-:W-:Y:S01]  /*20f0*/  UMOV UR31, 0x40000040 ;  /* 0x40000040001f7882 */ /* 0x000fe20000000000 */
[----:B------:R-:W-:Y:S02]  /*2100*/  UIADD3 UR32, UR4, 0x804, URZ ;  /* 0x0000080404207890 */ /* 0x000fe4000fffe03f */
[----:B------:R-:W-:Y:S01]  /*2110*/  UIADD3 UR34, UR5, 0x604, URZ ;  /* 0x0000060405227890 */ /* 0x000fe2000fffe03f */
[----:B------:R-:W-:Y:S01]  /*2120*/  UMOV UR33, 0x40000040 ;  /* 0x4000004000217882 */ /* 0x000fe20000000000 */
[----:B------:R-:W-:Y:S01]  /*2130*/  UMOV UR35, 0x40000040 ;  /* 0x4000004000237882 */ /* 0x000fe20000000000 */
[----:B------:R-:W-:-:S02]  /*2140*/  UIADD3 UR40, UR4, 0x806, URZ ;  /* 0x0000080604287890 */ /* 0x000fc4000fffe03f */
[----:B------:R-:W-:Y:S01]  /*2150*/  UIADD3 UR42, UR5, 0x606, URZ ;  /* 0x00000606052a7890 */ /* 0x000fe2000fffe03f */
[----:B------:R-:W-:Y:S01]  /*2160*/  UMOV UR41, 0x40000040 ;  /* 0x4000004000297882 */ /* 0x000fe20000000000 */
        /* <DEDUP_REMOVED lines=13> */
[----:B------:R-:W-:Y:S01]  /*2240*/  UMOV UR57, 0x40000040 ;  /* 0x4000004000397882 */ /* 0x000fe20000000000 */
[----:B------:R-:W-:Y:S01]  /*2250*/  UMOV UR59, 0x40000040 ;  /* 0x40000040003b7882 */ /* 0x000fe20000000000 */
[----:B------:R-:W-:Y:S01]  /*2260*/  ULOP3.LUT UR6, UR6, 0x3000000, URZ, 0xfc, !UPT ;  /* 0x0300000006067892 */ /* 0x000fe2000f8efc3f */
        /* <DEDUP_REMOVED lines=21> */
[----:B------:R-:W-:Y:S01]  /*23c0*/  UMOV UR9, 0x40000040 ;  /* 0x4000004000097882 */ /* 0x000fe20000000000 */
[----:B------:R-:W-:Y:S01]  /*23d0*/  IMAD.U32 R11, RZ, RZ, UR13 ;  /* 0x0000000dff0b7e24 */ /* 0x000fe2000f8e00ff */
[----:B------:R-:W-:Y:S02]  /*23e0*/  WARPGROUP.DEPBAR.LE gsb0, 0x0 ;  /* 0x00008000000079c5 */ /* 0x000fe40000010000 */
[----:B------:R-:W-:-:S06]  /*23f0*/  WARPGROUP.ARRIVE ;  /* 0x00000000000079c5 */ /* 0x000fcc0000000000 */
[----:B------:R-:W-:Y:S01]  /*2400*/  HGMMA.64x96x16.F32 R24, gdesc[UR12], R24, gsb0 ;  /* 0x016000000c1879f0 */ /* 0x000fe20008000818 */
[----:B------:R-:W-:Y:S02]  /*2410*/  UIADD3 UR12, UR4, 0x402, URZ ;  /* 0x00000402040c7890 */ /* 0x000fe4000fffe03f */
[----:B------:R-:W-:Y:S01]  /*2420*/  UIADD3 UR14, UR5, 0x302, URZ ;  /* 0x00000302050e7890 */ /* 0x000fe2000fffe03f */
[----:B------:R-:W-:Y:S01]  /*2430*/  UMOV UR13, 0x40000040 ;  /* 0x40000040000d7882 */ /* 0x000fe20000000000 */
[----:B------:R-:W-:Y:S01]  /*2440*/  UMOV UR15, 0x40000040 ;  /* 0x40000040000f7882 */ /* 0x000fe20000000000 */
[----:B------:R-:W-:Y:S02]  /*2450*/  UIADD3 UR4, UR4, 0xc06, URZ ;  /* 0x00000c0604047890 */ /* 0x000fe4000fffe03f */
[----:B------:R-:W-:-:S05]  /*2460*/  UIADD3 UR5, UR5, 0x906, URZ ;  /* 0x0000090605057890 */ /* 0x000fca000fffe03f */
[----:B------:R-:W-:Y:S01]  /*2470*/  UMOV UR56, UR4 ;  /* 0x0000000400387c82 */ /* 0x000fe20008000000 */
[----:B------:R-:W-:Y:S01]  /*2480*/  ULDC UR4, c[0x0][0xad0] ;  /* 0x0002b40000047ab9 */ /* 0x000fe20000000800 */
[----:B------:R-:W-:Y:S01]  /*2490*/  UMOV UR58, UR5 ;  /* 0x00000005003a7c82 */ /* 0x000fe20008000000 */
[----:B------:R-:W-:Y:S01]  /*24a0*/  ULDC UR5, c[0x0][0xa80] ;  /* 0x0002a00000057ab9 */ /* 0x000fe20000000800 */
[----:B------:R-:W-:Y:S01]  /*24b0*/  IMAD.U32 R12, RZ, RZ, UR56 ;  /* 0x00000038ff0c7e24 */ /* 0x000fe2000f8e00ff */
[----:B------:R-:W-:Y:S02]  /*24c0*/  WARPGROUP.DEPBAR.LE gsb0, 0x0 ;  /* 0x00008000000079c5 */ /* 0x000fe40000010000 */
[----:B------:R-:W-:-:S06]  /*24d0*/  WARPGROUP.ARRIVE ;  /* 0x00000000000079c5 */ /* 0x000fcc0000000000 */
[----:B------:R-:W-:Y:S01]  /*24e0*/  HGMMA.64x96x16.F32 R24, gdesc[UR8], R24, gsb0 ;  /* 0x01600000081879f0 */ /* 0x000fe20008000818 */
[----:B------:R-:W-:Y:S02]  /*24f0*/  UMOV UR11, 0x40000040 ;  /* 0x40000040000b7882 */ /* 0x000fe40000000000 */
        /* <DEDUP_REMOVED lines=40> */
[----:B------:R1:W2:Y:S01]  /*2780*/  MUFU.TANH R3, R24 ;  /* 0x0000001800037308 */ /* 0x0002a20000002400 */
        /* <DEDUP_REMOVED lines=8> */
[----:B-1----:R-:W-:-:S02]  /*2810*/  IMAD R24, R152, -0x60, R153 ;  /* 0xffffffa098187824 */ /* 0x002fc400078e0299 */
[----:B------:R-:W-:Y:S01]  /*2820*/  FMUL.FTZ R40, R40, UR4 ;  /* 0x0000000428287c20 */ /* 0x000fe20008410000 */
[----:B------:R-:W-:Y:S01]  /*2830*/  FMUL.FTZ R41, R41, UR4 ;  /* 0x0000000429297c20 */ /* 0x000fe20008410000 */
[----:B------:R-:W-:Y:S01]  /*2840*/  FMUL.FTZ R35, R35, UR4 ;  /* 0x0000000423237c20 */ /* 0x000fe20008410000 */
[----:B------:R-:W-:Y:S02]  /*2850*/  VIADD R24, R24, 0x60 ;  /* 0x0000006018187836 */ /* 0x000fe40000000000 */
[----:B------:R-:W-:Y:S01]  /*2860*/  FMUL.FTZ R44, R44, UR4 ;  /* 0x000000042c2c7c20 */ /* 0x000fe20008410000 */
[----:B------:R-:W-:Y:S01]  /*2870*/  FMUL.FTZ R38, R38, UR4 ;  /* 0x0000000426267c20 */ /* 0x000fe20008410000 */
[----:B------:R-:W1:Y:S01]  /*2880*/  MUFU.TANH R26, R26 ;  /* 0x0000001a001a7308 */ /* 0x000e620000002400 */
[----:B------:R-:W-:Y:S02]  /*2890*/  IMAD R72, R223, -0x2, R24 ;  /* 0xfffffffedf487824 */ /* 0x000fe400078e0218 */
[----:B------:R-:W-:Y:S01]  /*28a0*/  FMUL.FTZ R45, R45, UR4 ;  /* 0x000000042d2d7c20 */ /* 0x000fe20008410000 */
[----:B------:R-:W-:Y:S01]  /*28b0*/  FMUL.FTZ R39, R39, UR4 ;  /* 0x0000000427277c20 */ /* 0x000fe20008410000 */
[----:B------:R-:W-:Y:S01]  /*28c0*/  FMUL.FTZ R48, R48, UR4 ;  /* 0x0000000430307c20 */ /* 0x000fe20008410000 */
[----:B------:R-:W-:Y:S01]  /*28d0*/  FMUL.FTZ R42, R42, UR4 ;  /* 0x000000042a2a7c20 */ /* 0x000fe20008410000 */
[C---:B------:R-:W-:Y:S01]  /*28e0*/  ISETP.GT.AND P4, PT, R72.reuse, RZ, PT ;  /* 0x000000ff4800720c */ /* 0x040fe20003f84270 */
[----:B------:R-:W-:Y:S01]  /*28f0*/  FMUL.FTZ R49, R49, UR4 ;  /* 0x0000000431317c20 */ /* 0x000fe20008410000 */
[----:B------:R-:W4:Y:S01]  /*2900*/  MUFU.TANH R27, R27 ;  /* 0x0000001b001b7308 */ /* 0x000f220000002400 */
[C---:B------:R-:W-:Y:S01]  /*2910*/  ISETP.GT.AND P5, PT, R72.reuse, 0x1, PT ;  /* 0x000000014800780c */ /* 0x040fe20003fa4270 */
[----:B------:R-:W-:Y:S01]  /*2920*/  FMUL.FTZ R43, R43, UR4 ;  /* 0x000000042b2b7c20 */ /* 0x000fe20008410000 */
[----:B------:R-:W-:Y:S01]  /*2930*/  ISETP.GT.AND P2, PT, R72, 0x10, PT ;  /* 0x000000104800780c */ /* 0x000fe20003f44270 */
[----:B------:R-:W-:Y:S01]  /*2940*/  FMUL.FTZ R52, R52, UR4 ;  /* 0x0000000434347c20 */ /* 0x000fe20008410000 */
[----:B------:R-:W-:Y:S01]  /*2950*/  ISETP.GT.AND P6, PT, R72, 0x8, PT ;  /* 0x000000084800780c */ /* 0x000fe20003fc4270 */
[----:B------:R-:W-:Y:S01]  /*2960*/  FMUL.FTZ R46, R46, UR4 ;  /* 0x000000042e2e7c20 */ /* 0x000fe20008410000 */
[----:B--2---:R-:W-:Y:S01]  /*2970*/  FSEL R3, R3, -INF , P4 ;  /* 0xff80000003037808 */ /* 0x004fe20002000000 */
[----:B------:R-:W2:Y:S01]  /*2980*/  MUFU.TANH R32, R32 ;  /* 0x0000002000207308 */ /* 0x000ea20000002400 */
[----:B---3--:R-:W-:Y:S01]  /*2990*/  FSEL R25, R25, -INF , P5 ;  /* 0xff80000019197808 */ /* 0x008fe20002800000 */
[----:B------:R-:W-:Y:S01]  /*29a0*/  FMUL.FTZ R53, R53, UR4 ;  /* 0x0000000435357c20 */ /* 0x000fe20008410000 */
[----:B-1----:R-:W-:Y:S01]  /*29b0*/  FSEL R24, R26, -INF , P4 ;  /* 0xff8000001a187808 */ /* 0x002fe20002000000 */
[----:B------:R-:W-:Y:S01]  /*29c0*/  FMUL.FTZ R47, R47, UR4 ;  /* 0x000000042f2f7c20 */ /* 0x000fe20008410000 */
[----:B------:R-:W-:Y:S01]  /*29d0*/  ISETP.GT.AND P1, PT, R72, 0x9, PT ;  /* 0x000000094800780c */ /* 0x000fe20003f24270 */
[----:B------:R-:W-:Y:S01]  /*29e0*/  FMUL.FTZ R56, R56, UR4 ;  /* 0x0000000438387c20 */ /* 0x000fe20008410000 */
[----:B------:R-:W-:Y:S01]  /*29f0*/  ISETP.GT.AND P3, PT, R72, 0x11, PT ;  /* 0x000000114800780c */ /* 0x000fe20003f64270 */
[----:B------:R-:W1:Y:S01]  /*2a00*/  MUFU.TANH R28, R28 ;  /* 0x0000001c001c7308 */ /* 0x000e620000002400 */
[----:B----4-:R-:W-:Y:S01]  /*2a10*/  FSEL R26, R27, -INF , P5 ;  /* 0xff8000001b1a7808 */ /* 0x010fe20002800000 */
[----:B------:R-:W-:Y:S01]  /*2a20*/  FMUL.FTZ R50, R50, UR4 ;  /* 0x0000000432327c20 */ /* 0x000fe20008410000 */
[C---:B------:R-:W-:Y:S01]  /*2a30*/  ISETP.GT.AND P4, PT, R72.reuse, 0x18, PT ;  /* 0x000000184800780c */ /* 0x040fe20003f84270 */
[----:B------:R-:W-:Y:S01]  /*2a40*/  FMUL.FTZ R57, R57, UR4 ;  /* 0x0000000439397c20 */ /* 0x000fe20008410000 */
[----:B------:R-:W-:Y:S01]  /*2a50*/  ISETP.GT.AND P5, PT, R72, 0x19, PT ;  /* 0x000000194800780c */ /* 0x000fe20003fa4270 */
[----:B------:R-:W-:Y:S01]  /*2a60*/  FMUL.FTZ R51, R51, UR4 ;  /* 0x0000000433337c20 */ /* 0x000fe20008410000 */
[----:B------:R-:W-:Y:S01]  /*2a70*/  FMUL.FTZ R60, R60, UR4 ;  /* 0x000000043c3c7c20 */ /* 0x000fe20008410000 */
[----:B------:R-:W3:Y:S01]  /*2a80*/  MUFU.TANH R29, R29 ;  /* 0x0000001d001d7308 */ /* 0x000ee20000002400 */
[----:B--2---:R-:W-:Y:S01]  /*2a90*/  FSEL R184, R32, -INF , P2 ;  /* 0xff80000020b87808 */ /* 0x004fe20001000000 */
[----:B------:R-:W-:Y:S01]  /*2aa0*/  FMUL.FTZ R54, R54, UR4 ;  /* 0x0000000436367c20 */ /* 0x000fe20008410000 */
[----:B------:R-:W-:Y:S01]  /*2ab0*/  FMNMX.FTZ R32, R3, R25, !PT ;  /* 0x0000001903207209 */ /* 0x000fe20007810000 */
[----:B------:R-:W-:Y:S01]  /*2ac0*/  FMUL.FTZ R61, R61, UR4 ;  /* 0x000000043d3d7c20 */ /* 0x000fe20008410000 */
[----:B------:R-:W-:Y:S01]  /*2ad0*/  FMUL.FTZ R55, R55, UR4 ;  /* 0x0000000437377c20 */ /* 0x000fe20008410000 */
[----:B------:R-:W-:Y:S01]  /*2ae0*/  FMUL.FTZ R64, R64, UR4 ;  /* 0x0000000440407c20 */ /* 0x000fe20008410000 */
[----:B------:R-:W-:Y:S01]  /*2af0*/  FMUL.FTZ R58, R58, UR4 ;  /* 0x000000043a3a7c20 */ /* 0x000fe20008410000 */
[----:B------:R-:W2:Y:S01]  /*2b00*/  MUFU.TANH R31, R31 ;  /* 0x0000001f001f7308 */ /* 0x000ea20000002400 */
        /* <DEDUP_REMOVED lines=8> */
[----:B---3--:R-:W-:Y:S01]  /*2b90*/  FSEL R29, R29, -INF , P1 ;  /* 0xff8000001d1d7808 */ /* 0x008fe20000800000 */
[----:B------:R-:W-:Y:S01]  /*2ba0*/  FMUL.FTZ R66, R66, UR4 ;  /* 0x0000000442427c20 */ /* 0x000fe20008410000 */
[----:B------:R-:W-:Y:S01]  /*2bb0*/  FMUL.FTZ R67, R67, UR4 ;  /* 0x0000000443437c20 */ /* 0x000fe20008410000 */
[----:B------:R-:W-:Y:S01]  /*2bc0*/  FMUL.FTZ R69, R69, UR4 ;  /* 0x0000000445457c20 */ /* 0x000fe20008410000 */
[----:B------:R-:W-:Y:S01]  /*2bd0*/  FMUL.FTZ R70, R70, UR4 ;  /* 0x0000000446467c20 */ /* 0x000fe20008410000 */
[----:B------:R-:W-:Y:S01]  /*2be0*/  FMUL.FTZ R71, R71, UR4 ;  /* 0x0000000447477c20 */ /* 0x000fe20008410000 */
[----:B------:R-:W-:Y:S01]  /*2bf0*/  UIMAD UR4, UR36, 0xc00, UR6 ;  /* 0x00000c00240478a4 */ /* 0x000fe2000f8e0206 */
[----:B------:R-:W3:Y:S01]  /*2c00*/  MUFU.TANH R36, R36 ;  /* 0x0000002400247308 */ /* 0x000ee20000002400 */
[----:B--2---:R-:W-:-:S02]  /*2c10*/  FSEL R28, R31, -INF , P1 ;  /* 0xff8000001f1c7808 */ /* 0x004fc40000800000 */
[----:B------:R-:W-:Y:S02]  /*2c20*/  FMNMX.FTZ R31, R29, R32, !PT ;  /* 0x000000201d1f7209 */ /* 0x000fe40007810000 */
[----:B------:R-:W-:Y:S01]  /*2c30*/  ISETP.GT.AND P1, PT, R72, 0x21, PT ;  /* 0x000000214800780c */ /* 0x000fe20003f24270 */
[----:B------:R-:W-:Y:S01]  /*2c40*/  UMOV UR10, UR4 ;  /* 0x00000004000a7c82 */ /* 0x000fe20008000000 */
[----:B------:R-:W-:Y:S01]  /*2c50*/  FMNMX.FTZ R32, R184, R31, !PT ;  /* 0x0000001fb8207209 */ /* 0x000fe20007810000 */
[----:B------:R-:W2:Y:S01]  /*2c60*/  MUFU.TANH R30, R30 ;  /* 0x0000001e001e7308 */ /* 0x000ea20000002400 */
[----:B-1----:R-:W-:Y:S02]  /*2c70*/  FSEL R185, R33, -INF , P3 ;  /* 0xff80000021b97808 */ /* 0x002fe40001800000 */
[----:B------:R-:W-:Y:S02]  /*2c80*/  FMNMX.FTZ R31, R24, R26, !PT ;  /* 0x0000001a181f7209 */ /* 0x000fe40007810000 */
[----:B------:R-:W-:-:S03]  /*2c90*/  FMNMX.FTZ R33, R185, R32, !PT ;  /* 0x00000020b9217209 */ /* 0x000fc60007810000 */
[----:B------:R-:W1:Y:S01]  /*2ca0*/  MUFU.TANH R37, R37 ;  /* 0x0000002500257308 */ /* 0x000e620000002400 */
[----:B---3--:R-:W-:-:S04]  /*2cb0*/  FSEL R186, R36, -INF , P4 ;  /* 0xff80000024ba7808 */ /* 0x008fc80002000000 */
[----:B------:R-:W-:-:S03]  /*2cc0*/  FMNMX.FTZ R33, R186, R33, !PT ;  /* 0x00000021ba217209 */ /* 0x000fc60007810000 */
[----:B------:R-:W3:Y:S01]  /*2cd0*/  MUFU.TANH R34, R34 ;  /* 0x0000002200227308 */ /* 0x000ee20000002400 */
[----:B--2---:R-:W-:Y:S02]  /*2ce0*/  FSEL R30, R30, -INF , P6 ;  /* 0xff8000001e1e7808 */ /* 0x004fe40003000000 */
[----:B------:R-:W-:Y:S02]  /*2cf0*/  ISETP.GT.AND P6, PT, R72, 0x20, PT ;  /* 0x000000204800780c */ /* 0x000fe40003fc4270 */
[----:B------:R-:W-:-:S03]  /*2d00*/  FMNMX.FTZ R31, R30, R31, !PT ;  /* 0x0000001f1e1f7209 */ /* 0x000fc60007810000 */
[----:B------:R-:W2:Y:S01]  /*2d10*/  MUFU.TANH R40, R40 ;  /* 0x0000002800287308 */ /* 0x000ea20000002400 */
[----:B-1----:R-:W-:Y:S02]  /*2d20*/  FSEL R188, R37, -INF , P5 ;  /* 0xff80000025bc7808 */ /* 0x002fe40002800000 */
[----:B------:R-:W-:-:S05]  /*2d30*/  FMNMX.FTZ R32, R28, R31, !PT ;  /* 0x0000001f1c207209 */ /* 0x000fca0007810000 */
[----:B------:R-:W1:Y:S01]  /*2d40*/  MUFU.TANH R41, R41 ;  /* 0x0000002900297308 */ /* 0x000e620000002400 */
[----:B---3--:R-:W-:Y:S02]  /*2d50*/  FSEL R189, R34, -INF , P2 ;  /* 0xff80000022bd7808 */ /* 0x008fe40001000000 */
[----:B------:R-:W-:Y:S02]  /*2d60*/  FMNMX.FTZ R34, R188, R33, !PT ;  /* 0x00000021bc227209 */ /* 0x000fe40007810000 */
[----:B------:R-:W-:Y:S02]  /*2d70*/  ISETP.GT.AND P2, PT, R72, 0x28, PT ;  /* 0x000000284800780c */ /* 0x000fe40003f44270 */
[----:B------:R-:W-:Y:S01]  /*2d80*/  FMNMX.FTZ R31, R189, R32, !PT ;  /* 0x00000020bd1f7209 */ /* 0x000fe20007810000 */
[----:B------:R-:W3:Y:S01]  /*2d90*/  MUFU.TANH R35, R35 ;  /* 0x0000002300237308 */ /* 0x000ee20000002400 */
[----:B--2---:R-:W-:-:S04]  /*2da0*/  FSEL R197, R40, -INF , P6 ;  /* 0xff80000028c57808 */ /* 0x004fc80003000000 */
[----:B------:R-:W-:-:S03]  /*2db0*/  FMNMX.FTZ R33, R197, R34, !PT ;  /* 0x00000022c5217209 */ /* 0x000fc60007810000 */
[----:B------:R-:W2:Y:S01]  /*2dc0*/  MUFU.TANH R44, R44 ;  /* 0x0000002c002c7308 */ /* 0x000ea20000002400 */
[----:B-1----:R-:W-:-:S04]  /*2dd0*/  FSEL R194, R41, -INF , P1 ;  /* 0xff80000029c27808 */ /* 0x002fc80000800000 */
[----:B------:R-:W-:-:S03]  /*2de0*/  FMNMX.FTZ R33, R194, R33, !PT ;  /* 0x00000021c2217209 */ /* 0x000fc60007810000 */
[----:B------:R-:W1:Y:S01]  /*2df0*/  MUFU.TANH R38, R38 ;  /* 0x0000002600267308 */ /* 0x000e620000002400 */
[----:B---3--:R-:W-:Y:S02]  /*2e00*/  FSEL R190, R35, -INF , P3 ;  /* 0xff80000023be7808 */ /* 0x008fe40001800000 */
[----:B------:R-:W-:Y:S02]  /*2e10*/  ISETP.GT.AND P3, PT, R72, 0x29, PT ;  /* 0x000000294800780c */ /* 0x000fe40003f64270 */
[----:B------:R-:W-:-:S03]  /*2e20*/  FMNMX.FTZ R32, R190, R31, !PT ;  /* 0x0000001fbe207209 */ /* 0x000fc60007810000 */
[----:B------:R-:W3:Y:S01]  /*2e30*/  MUFU.TANH R45, R45 ;  /* 0x0000002d002d7308 */ /* 0x000ee20000002400 */
[----:B--2---:R-:W-:-:S04]  /*2e40*/  FSEL R208, R44, -INF , P2 ;  /* 0xff8000002cd07808 */ /* 0x004fc80001000000 */
[----:B------:R-:W-:-:S03]  /*2e50*/  FMNMX.FTZ R33, R208, R33, !PT ;  /* 0x00000021d0217209 */ /* 0x000fc60007810000 */
[----:B------:R-:W2:Y:S01]  /*2e60*/  MUFU.TANH R39, R39 ;  /* 0x0000002700277308 */ /* 0x000ea20000002400 */
[----:B-1----:R-:W-:Y:S02]  /*2e70*/  FSEL R191, R38, -INF , P4 ;  /* 0xff80000026bf7808 */ /* 0x002fe40002000000 */
[----:B------:R-:W-:Y:S02]  /*2e80*/  ISETP.GT.AND P4, PT, R72, 0x30, PT ;  /* 0x000000304800780c */ /* 0x000fe40003f84270 */
        /* <DEDUP_REMOVED lines=82> */
[----:B-1----:R-:W-:-:S04]  /*33b0*/  FSEL R213, R62, -INF , P4 ;  /* 0xff8000003ed57808 */ /* 0x002fc80002000000 */
[----:B------:R-:W-:-:S03]  /*33c0*/  FMNMX.FTZ R31, R213, R32, !PT ;  /* 0x00000020d51f7209 */ /* 0x000fc60007810000 */
[----:B------:R-:W1:Y:S01]  /*33d0*/  MUFU.TANH R67, R67 ;  /* 0x0000004300437308 */ /* 0x000e620000002400 */
[----:B---3--:R-:W-:-:S04]  /*33e0*/  FSEL R214, R63, -INF , P5 ;  /* 0xff8000003fd67808 */ /* 0x008fc80002800000 */
        /* <DEDUP_REMOVED lines=9> */
[----:B------:R-:W-:Y:S02]  /*3480*/  FMNMX.FTZ R34, R177, R34, !PT ;  /* 0x00000022b1227209 */ /* 0x000fe40007810000 */
[----:B--2---:R-:W-:-:S03]  /*3490*/  FSEL R180, R70, -INF , P2 ;  /* 0xff80000046b47808 */ /* 0x004fc60001000000 */
[----:B------:R-:W2:Y:S01]  /*34a0*/  SHFL.BFLY PT, R33, R34, 0x2, 0x1f ;  /* 0x0c401f0022217f89 */ /* 0x000ea200000e0000 */
[----:B------:R-:W-:Y:S02]  /*34b0*/  ISETP.GE.AND P2, PT, R153, 0x61, PT ;  /* 0x000000619900780c */ /* 0x000fe40003f46270 */
[----:B------:R-:W-:Y:S02]  /*34c0*/  FMNMX.FTZ R32, R180, R31, !PT ;  /* 0x0000001fb4207209 */ /* 0x000fe40007810000 */
[----:B-1----:R-:W-:-:S04]  /*34d0*/  FSEL R181, R71, -INF , P3 ;  /* 0xff80000047b57808 */ /* 0x002fc80001800000 */
[----:B------:R-:W-:-:S05]  /*34e0*/  FMNMX.FTZ R32, R181, R32, !PT ;  /* 0x00000020b5207209 */ /* 0x000fca0007810000 */
[----:B------:R-:W1:Y:S01]  /*34f0*/  SHFL.BFLY PT, R31, R32, 0x2, 0x1f ;  /* 0x0c401f00201f7f89 */ /* 0x000e6200000e0000 */
[----:B--2---:R-:W-:-:S05]  /*3500*/  FMNMX.FTZ R33, R34, R33, !PT ;  /* 0x0000002122217209 */ /* 0x004fca0007810000 */
[----:B------:R-:W2:Y:S01]  /*3510*/  SHFL.BFLY PT, R36, R33, 0x1, 0x1f ;  /* 0x0c201f0021247f89 */ /* 0x000ea200000e0000 */
[----:B-1----:R-:W-:-:S05]  /*3520*/  FMNMX.FTZ R31, R32, R31, !PT ;  /* 0x0000001f201f7209 */ /* 0x002fca0007810000 */
[----:B------:R-:W1:Y:S01]  /*3530*/  SHFL.BFLY PT, R34, R31, 0x1, 0x1f ;  /* 0x0c201f001f227f89 */ /* 0x000e6200000e0000 */
[----:B--2---:R-:W-:-:S04]  /*3540*/  FMNMX.FTZ R187, R33, R36, !PT ;  /* 0x0000002421bb7209 */ /* 0x004fc80007810000 */
[C---:B------:R-:W-:Y:S01]  /*3550*/  FSETP.NEU.FTZ.AND P1, PT, R187.reuse, -INF , PT ;  /* 0xff800000bb00780b */ /* 0x040fe20003f3d000 */
[----:B------:R-:W-:-:S05]  /*3560*/  FMUL.FTZ R182, R187, UR5 ;  /* 0x00000005bbb67c20 */ /* 0x000fca0008410000 */
[----:B------:R-:W-:-:S05]  /*3570*/  FSEL R182, R182, RZ, P1 ;  /* 0x000000ffb6b67208 */ /* 0x000fca0000800000 */
[--C-:B------:R-:W-:Y:S01]  /*3580*/  FFMA.FTZ R3, R3, UR5, -R182.reuse ;  /* 0x0000000503037c23 */ /* 0x100fe200080108b6 */
[----:B-1----:R-:W-:Y:S01]  /*3590*/  FMNMX.FTZ R193, R31, R34, !PT ;  /* 0x000000221fc17209 */ /* 0x002fe20007810000 */
[--C-:B------:R-:W-:Y:S01]  /*35a0*/  FFMA.FTZ R155, R25, UR5, -R182.reuse ;  /* 0x00000005199b7c23 */ /* 0x100fe200080108b6 */
[--C-:B------:R-:W-:Y:S01]  /*35b0*/  FFMA.FTZ R160, R27, UR5, -R182.reuse ;  /* 0x000000051ba07c23 */ /* 0x100fe200080108b6 */
[--C-:B------:R-:W-:Y:S01]  /*35c0*/  FFMA.FTZ R161, R29, UR5, -R182.reuse ;  /* 0x000000051da17c23 */ /* 0x100fe200080108b6 */
[C---:B------:R-:W-:Y:S01]  /*35d0*/  FSETP.NEU.FTZ.AND P1, PT, R193.reuse, -INF , PT ;  /* 0xff800000c100780b */ /* 0x040fe20003f3d000 */
[----:B------:R-:W-:Y:S01]  /*35e0*/  FMUL.FTZ R183, R193, UR5 ;  /* 0x00000005c1b77c20 */ /* 0x000fe20008410000 */
[----:B------:R-:W-:Y:S01]  /*35f0*/  MUFU.EX2 R3, R3 ;  /* 0x0000000300037308 */ /* 0x000fe20000000800 */
[--C-:B------:R-:W-:Y:S01]  /*3600*/  FFMA.FTZ R184, R184, UR5, -R182.reuse ;  /* 0x00000005b8b87c23 */ /* 0x100fe200080108b6 */
[--C-:B------:R-:W-:Y:S01]  /*3610*/  FFMA.FTZ R185, R185, UR5, -R182.reuse ;  /* 0x00000005b9b97c23 */ /* 0x100fe200080108b6 */
[--C-:B------:R-:W-:Y:S01]  /*3620*/  FFMA.FTZ R186, R186, UR5, -R182.reuse ;  /* 0x00000005baba7c23 */ /* 0x100fe200080108b6 */
[----:B------:R-:W-:Y:S01]  /*3630*/  FSEL R183, R183, RZ, P1 ;  /* 0x000000ffb7b77208 */ /* 0x000fe20000800000 */
[--C-:B------:R-:W-:Y:S01]  /*3640*/  FFMA.FTZ R188, R188, UR5, -R182.reuse ;  /* 0x00000005bcbc7c23 */ /* 0x100fe200080108b6 */
[----:B0-----:R-:W-:Y:S01]  /*3650*/  LOP3.LUT P1, RZ, R73, 0x7f, RZ, 0xc0, !PT ;  /* 0x0000007f49ff7812 */ /* 0x001fe2000782c0ff */
[----:B------:R-:W-:Y:S01]  /*3660*/  FFMA.FTZ R197, R197, UR5, -R182 ;  /* 0x00000005c5c57c23 */ /* 0x000fe200080108b6 */
[----:B------:R-:W-:Y:S01]  /*3670*/  SHF.R.U32.HI R73, RZ, 0x7, R73 ;  /* 0x00000007ff497819 */ /* 0x000fe20000011649 */
[--C-:B------:R-:W-:Y:S01]  /*3680*/  FFMA.FTZ R162, R24, UR5, -R183.reuse ;  /* 0x0000000518a27c23 */ /* 0x100fe200080108b7 */
[--C-:B------:R-:W-:Y:S01]  /*3690*/  FFMA.FTZ R163, R26, UR5, -R183.reuse ;  /* 0x000000051aa37c23 */ /* 0x100fe200080108b7 */
[--C-:B------:R-:W-:Y:S01]  /*36a0*/  FFMA.FTZ R164, R30, UR5, -R183.reuse ;  /* 0x000000051ea47c23 */ /* 0x100fe200080108b7 */
[----:B------:R-:W-:Y:S01]  /*36b0*/  IADD3 R154, -R73, 0xb, RZ ;  /* 0x0000000b499a7810 */ /* 0x000fe20007ffe1ff */
[--C-:B------:R-:W-:Y:S01]  /*36c0*/  FFMA.FTZ R165, R28, UR5, -R183.reuse ;  /* 0x000000051ca57c23 */ /* 0x100fe200080108b7 */
[----:B------:R-:W0:Y:S01]  /*36d0*/  MUFU.EX2 R155, R155 ;  /* 0x0000009b009b7308 */ /* 0x000e220000000800 */
[--C-:B------:R-:W-:Y:S01]  /*36e0*/  FFMA.FTZ R189, R189, UR5, -R183.reuse ;  /* 0x00000005bdbd7c23 */ /* 0x100fe200080108b7 */
[--C-:B------:R-:W-:Y:S01]  /*36f0*/  FFMA.FTZ R190, R190, UR5, -R183.reuse ;  /* 0x00000005bebe7c23 */ /* 0x100fe200080108b7 */
[--C-:B------:R-:W-:Y:S01]  /*3700*/  FFMA.FTZ R191, R191, UR5, -R183.reuse ;  /* 0x00000005bfbf7c23 */ /* 0x100fe200080108b7 */
[----:B------:R-:W-:Y:S01]  /*3710*/  FFMA.FTZ R192, R192, UR5, -R183 ;  /* 0x00000005c0c07c23 */ /* 0x000fe200080108b7 */
[----:B------:R-:W-:-:S02]  /*3720*/  @!P1 VIADD R24, R0, 0x32440 ;  /* 0x0003244000189836 */ /* 0x000fc40000000000 */
[--C-:B------:R-:W-:Y:S01]  /*3730*/  FFMA.FTZ R194, R194, UR5, -R182.reuse ;  /* 0x00000005c2c27c23 */ /* 0x100fe200080108b6 */
[--C-:B------:R-:W-:Y:S01]  /*3740*/  FFMA.FTZ R208, R208, UR5, -R182.reuse ;  /* 0x00000005d0d07c23 */ /* 0x100fe200080108b6 */
[----:B------:R-:W-:Y:S01]  /*3750*/  MUFU.EX2 R160, R160 ;  /* 0x000000a000a07308 */ /* 0x000fe20000000800 */
[----:B------:R-:W-:Y:S01]  /*3760*/  FFMA.FTZ R210, R210, UR5, -R182 ;  /* 0x00000005d2d27c23 */ /* 0x000fe200080108b6 */
[----:B------:R-:W-:Y:S01]  /*3770*/  @!P1 PRMT R24, RZ, 0x654, R24 ;  /* 0x00000654ff189816 */ /* 0x000fe20000000018 */
[----:B------:R1:W-:Y:S06]  /*3780*/  BAR.ARV R154, 0x100 ;  /* 0x0004009a0000751d */ /* 0x0003ec0000002000 */
[----:B------:R2:W-:Y:S01]  /*3790*/  @!P1 SYNCS.ARRIVE.TRANS64.RED.A1T0 RZ, [R24+URZ], RZ ;  /* 0x000000ff18ff99a7 */ /* 0x0005e2000810043f */
[----:B------:R-:W3:Y:S01]  /*37a0*/  MUFU.EX2 R161, R161 ;  /* 0x000000a100a17308 */ /* 0x000ee20000000800 */
[----:B------:R4:W-:Y:S01]  /*37b0*/  BAR.SYNC.DEFER_BLOCKING R215, 0x100 ;  /* 0x000400d70000751d */ /* 0x0009e20000010000 */
[----:B0-----:R-:W-:Y:S01]  /*37c0*/  F2FP.F16.F32.PACK_AB R156, R155, R3 ;  /* 0x000000039b9c723e */ /* 0x001fe200000000ff */
[--C-:B------:R-:W-:Y:S01]  /*37d0*/  FFMA.FTZ R196, R196, UR5, -R183.reuse ;  /* 0x00000005c4c47c23 */ /* 0x100fe200080108b7 */
        /* <DEDUP_REMOVED lines=12> */
[----:B------:R-:W0:Y:S01]  /*38a0*/  MUFU.EX2 R163, R163 ;  /* 0x000000a300a37308 */ /* 0x000e220000000800 */
[----:B---3--:R-:W-:Y:S01]  /*38b0*/  F2FP.F16.F32.PACK_AB R158, R161, R160 ;  /* 0x000000a0a19e723e */ /* 0x008fe200000000ff */
[--C-:B----4-:R-:W-:Y:S01]  /*38c0*/  FFMA.FTZ R215, R174, UR5, -R182.reuse ;  /* 0x00000005aed77c23 */ /* 0x110fe200080108b6 */
        /* <DEDUP_REMOVED lines=12> */
[--C-:B------:R-:W-:Y:S01]  /*3990*/  FFMA.FTZ R178, R178, UR5, -R183.reuse ;  /* 0x00000005b2b27c23 */ /* 0x100fe200080108b7 */
[----:B------:R-:W3:Y:S01]  /*39a0*/  MUFU.EX2 R165, R165 ;  /* 0x000000a500a57308 */ /* 0x000ee20000000800 */
[----:B0-----:R-:W-:Y:S01]  /*39b0*/  F2FP.F16.F32.PACK_AB R157, R163, R162 ;  /* 0x000000a2a39d723e */ /* 0x001fe200000000ff */
[--C-:B------:R-:W-:Y:S01]  /*39c0*/  FFMA.FTZ R179, R179, UR5, -R183.reuse ;  /* 0x00000005b3b37c23 */ /* 0x100fe200080108b7 */
[--C-:B------:R-:W-:Y:S01]  /*39d0*/  FFMA.FTZ R180, R180, UR5, -R183.reuse ;  /* 0x00000005b4b47c23 */ /* 0x100fe200080108b7 */
[----:B------:R-:W-:Y:S01]  /*39e0*/  FFMA.FTZ R181, R181, UR5, -R183 ;  /* 0x00000005b5b57c23 */ /* 0x000fe200080108b7 */
[----:B------:R-:W-:Y:S01]  /*39f0*/  FADD.FTZ R3, R3, R155 ;  /* 0x0000009b03037221 */ /* 0x000fe20000010000 */
[----:B------:R-:W-:Y:S01]  /*3a00*/  FADD.FTZ R163, R162, R163 ;  /* 0x000000a3a2a37221 */ /* 0x000fe20000010000 */
[----:B------:R-:W-:Y:S01]  /*3a10*/  @!P1 VIADD R0, R0, 0x32460 ;  /* 0x0003246000009836 */ /* 0x000fe20000000000 */
[----:B------:R-:W-:Y:S01]  /*3a20*/  MUFU.EX2 R184, R184 ;  /* 0x000000b800b87308 */ /* 0x000fe20000000800 */
[----:B------:R-:W-:-:S03]  /*3a30*/  FADD.FTZ R160, R160, R3 ;  /* 0x00000003a0a07221 */ /* 0x000fc60000010000 */
[----:B------:R-:W-:Y:S01]  /*3a40*/  @!P1 PRMT R0, RZ, 0x654, R0 ;  /* 0x00000654ff009816 */ /* 0x000fe20000000000 */
[----:B------:R-:W-:-:S03]  /*3a50*/  FADD.FTZ R161, R161, R160 ;  /* 0x000000a0a1a17221 */ /* 0x000fc60000010000 */
[----:B------:R-:W0:Y:S01]  /*3a60*/  MUFU.EX2 R185, R185 ;  /* 0x000000b900b97308 */ /* 0x000e220000000800 */
[----:B---3--:R-:W-:Y:S01]  /*3a70*/  F2FP.F16.F32.PACK_AB R159, R165, R164 ;  /* 0x000000a4a59f723e */ /* 0x008fe200000000ff */
[----:B------:R-:W-:-:S03]  /*3a80*/  FADD.FTZ R164, R164, R163 ;  /* 0x000000a3a4a47221 */ /* 0x000fc60000010000 */
[----:B--2---:R-:W-:Y:S01]  /*3a90*/  WARPGROUP.ARRIVE ;  /* 0x00000000000079c5 */ /* 0x004fe20000000000 */
[----:B------:R-:W-:Y:S02]  /*3aa0*/  FADD.FTZ R164, R165, R164 ;  /* 0x000000a4a5a47221 */ /* 0x000fe40000010000 */
[----:B------:R-:W-:Y:S03]  /*3ab0*/  MUFU.EX2 R186, R186 ;  /* 0x000000ba00ba7308 */ /* 0x000fe60000000800 */
[----:B------:R-:W-:Y:S01]  /*3ac0*/  HGMMA.64x256x16.F32 R24, R156, gdesc[UR8].tnspB, RZ, !UPT, gsb0 ;  /* 0x43e000089c187df0 */ /* 0x000fe2000c0008ff */
[----:B------:R-:W-:Y:S01]  /*3ad0*/  UIADD3 UR10, UR4, 0x80, URZ ;  /* 0x00000080040a7890 */ /* 0x000fe2000fffe03f */
[----:B------:R-:W-:-:S03]  /*3ae0*/  UMOV UR11, 0x40000040 ;  /* 0x40000040000b7882 */ /* 0x000fc60000000000 */
        /* <DEDUP_REMOVED lines=13> */
[----:B------:R-:W1:Y:S08]  /*3bc0*/  MUFU.EX2 R168, R168 ;  /* 0x000000a800a87308 */ /* 0x000e700000000800 */
[----:B------:R-:W-:Y:S08]  /*3bd0*/  MUFU.EX2 R170, R170 ;  /* 0x000000aa00aa7308 */ /* 0x000ff00000000800 */
[----:B------:R-:W-:Y:S08]  /*3be0*/  MUFU.EX2 R198, R198 ;  /* 0x000000c600c67308 */ /* 0x000ff00000000800 */
[----:B------:R-:W-:Y:S08]  /*3bf0*/  MUFU.EX2 R205, R205 ;  /* 0x000000cd00cd7308 */ /* 0x000ff00000000800 */
[----:B------:R-:W1:Y:S08]  /*3c00*/  MUFU.EX2 R167, R167 ;  /* 0x000000a700a77308 */ /* 0x000e700000000800 */
        /* <DEDUP_REMOVED lines=52> */
[----:B------:R-:W-:Y:S01]  /*3f50*/  FADD.FTZ R197, R168, R197 ;  /* 0x000000c5a8c57221 */ /* 0x000fe20000010000 */
[----:B------:R-:W-:Y:S01]  /*3f60*/  UMOV UR11, 0x40000040 ;  /* 0x40000040000b7882 */ /* 0x000fe20000000000 */
[----:B------:R-:W-:Y:S02]  /*3f70*/  FADD.FTZ R196, R167, R196 ;  /* 0x000000c4a7c47221 */ /* 0x000fe40000010000 */
[C---:B------:R-:W-:Y:S02]  /*3f80*/  FADD.FTZ R197, R170.reuse, R197 ;  /* 0x000000c5aac57221 */ /* 0x040fe40000010000 */
[----:B------:R-:W-:Y:S01]  /*3f90*/  FADD.FTZ R196, R169, R196 ;  /* 0x000000c4a9c47221 */ /* 0x000fe20000010000 */
[----:B------:R-:W-:Y:S02]  /*3fa0*/  WARPGROUP.DEPBAR.LE gsb0, 0x0 ;  /* 0x00008000000079c5 */ /* 0x000fe40000010000 */
[----:B------:R-:W-:-:S02]  /*3fb0*/  F2FP.F16.F32.PACK_AB R156, R170, R168 ;  /* 0x000000a8aa9c723e */ /* 0x000fc400000000ff */
[----:B------:R-:W-:Y:S02]  /*3fc0*/  F2FP.F16.F32.PACK_AB R157, R169, R167 ;  /* 0x000000a7a99d723e */ /* 0x000fe400000000ff */
[----:B------:R-:W-:Y:S01]  /*3fd0*/  F2FP.F16.F32.PACK_AB R158, R205, R198 ;  /* 0x000000c6cd9e723e */ /* 0x000fe200000000ff */
[----:B------:R-:W-:Y:S01]  /*3fe0*/  FADD.FTZ R198, R198, R197 ;  /* 0x000000c5c6c67221 */ /* 0x000fe20000010000 */
[C---:B------:R-:W-:Y:S01]  /*3ff0*/  F2FP.F16.F32.PACK_AB R159, R206.reuse, R199 ;  /* 0x000000c7ce9f723e */ /* 0x040fe200000000ff */
[----:B------:R-:W-:Y:S02]  /*4000*/  FADD.FTZ R199, R199, R196 ;  /* 0x000000c4c7c77221 */ /* 0x000fe40000010000 */
[----:B------:R-:W-:Y:S01]  /*4010*/  FADD.FTZ R205, R205, R198 ;  /* 0x000000c6cdcd7221 */ /* 0x000fe20000010000 */
[----:B------:R-:W-:Y:S01]  /*4020*/  WARPGROUP.ARRIVE ;  /* 0x00000000000079c5 */ /* 0x000fe20000000000 */
[----:B------:R-:W-:-:S06]  /*4030*/  FADD.FTZ R206, R206, R199 ;  /* 0x000000c7cece7221 */ /* 0x000fcc0000010000 */
        /* <DEDUP_REMOVED lines=28> */
[----:B------:R-:W-:-:S03]  /*4200*/  FADD.FTZ R179, R179, R178 ;  /* 0x000000b2b3b37221 */ /* 0x000fc60000010000 */
[----:B------:R-:W-:Y:S01]  /*4210*/  WARPGROUP.ARRIVE ;  /* 0x00000000000079c5 */ /* 0x000fe20000000000 */
[----:B------:R-:W-:-:S04]  /*4220*/  FADD.FTZ R180, R180, R179 ;  /* 0x000000b3b4b47221 */ /* 0x000fc80000010000 */
[----:B------:R-:W-:-:S08]  /*4230*/  FADD.FTZ R3, R181, R180 ;  /* 0x000000b4b5037221 */ /* 0x000fd00000010000 */
[----:B------:R-:W-:Y:S03]  /*4240*/  HGMMA.64x256x16.F32 R24, R156, gdesc[UR8].tnspB, R24, gsb0 ;  /* 0x43e000089c187df0 */ /* 0x000fe60008000818 */
[----:B------:R-:W-:Y:S02]  /*4250*/  WARPGROUP.DEPBAR.LE gsb0, 0x0 ;  /* 0x00008000000079c5 */ /* 0x000fe40000010000 */
[----:B------:R0:W-:Y:S02]  /*4260*/  @!P1 SYNCS.ARRIVE.TRANS64.RED.A1T0 RZ, [R0+URZ], RZ ;  /* 0x000000ff00ff99a7 */ /* 0x0001e4000810043f */
[----:B0-----:R-:W-:-:S04]  /*4270*/  FADD.FTZ R0, R176, R175 ;  /* 0x000000afb0007221 */ /* 0x001fc80000010000 */
[----:B------:R-:W-:Y:S01]  /*4280*/  FADD.FTZ R0, R177, R0 ;  /* 0x00000000b1007221 */ /* 0x000fe20000010000 */
[----:B------:R-:W-:Y:S06]  /*4290*/  @!P2 BRA `(.L_x_1048) ;  /* 0x000000280044a947 */ /* 0x000fec0003800000 */
[----:B------:R-:W-:Y:S02]  /*42a0*/  VIADD R205, R152, 0xfffffffe ;  /* 0xfffffffe98cd7836 */ /* 0x000fe40000000000 */
[----:B------:R-:W-:Y:S02]  /*42b0*/  IMAD.MOV.U32 R207, RZ, RZ, R193 ;  /* 0x000000ffffcf7224 */ /* 0x000fe400078e00c1 */
[----:B------:R-:W-:-:S07]  /*42c0*/  IMAD.MOV.U32 R206, RZ, RZ, R187 ;  /* 0x000000ffffce7224 */ /* 0x000fce00078e00bb */
.L_x_1057:
[----:B------:R-:W-:Y:S01]  /*42d0*/  UIADD3 UR36, UR36, 0x1, URZ ;  /* 0x0000000124247890 */ /* 0x000fe2000fffe03f */
[C---:B------:R-:W-:Y:S01]  /*42e0*/  ISETP.GT.AND P2, PT, R205.reuse, RZ, PT ;  /* 0x000000ffcd00720c */ /* 0x040fe20003f44270 */
[----:B------:R-:W-:Y:S02]  /*42f0*/  VIADD R205, R205, 0xffffffff ;  /* 0xffffffffcdcd7836 */ /* 0x000fe40000000000 */
[----:B------:R-:W-:-:S04]  /*4300*/  UISETP.NE.AND UP0, UPT, UR36, 0x2, UPT ;  /* 0x000000022400788c */ /* 0x000fc8000bf05270 */
[----:B------:R-:W-:Y:S02]  /*4310*/  USEL UR4, URZ, 0x1, UP0 ;  /* 0x000000013f047887 */ /* 0x000fe40008000000 */
[----:B------:R-:W-:Y:S02]  /*4320*/  USEL UR36, UR36, URZ, UP0 ;  /* 0x0000003f24247287 */ /* 0x000fe40008000000 */
[----:B------:R-:W-:Y:S01]  /*4330*/  ULOP3.LUT UR37, UR37, UR4, URZ, 0x3c, !UPT ;  /* 0x0000000425257292 */ /* 0x000fe2000f8e3c3f */
[----:B0-----:R-:W-:Y:S11]  /*4340*/  @!P0 BRA `(.L_x_1049) ;  /* 0x0000000000048947 */ /* 0x001ff60003800000 */
[----:B------:R-:W-:Y:S01]  /*4350*/  BPT.TRAP 0x1 ;  /* 0x000000040000795c */ /* 0x000fe20000300000 */
.L_x_1049:
        /* <DEDUP_REMOVED lines=9> */
.L_x_1050:
[----:B-1----:R-:W-:Y:S05]  /*43f0*/  @P3 BRA `(.L_x_1051) ;  /* 0x0000000000083947 */ /* 0x002fea0003800000 */
[----:B------:R-:W1:Y:S02]  /*4400*/  SYNCS.PHASECHK.TRANS64.TRYWAIT P3, [UR4+0x32430], R208 ;  /* 0x032430d0ff0075a7 */ /* 0x000e640008060144 */
[----:B-1----:R-:W-:Y:S05]  /*4410*/  @!P3 BRA `(.L_x_1052) ;  /* 0x000000cc0094b947 */ /* 0x002fea0003800000 */
.L_x_1051:
[----:B------:R-:W-:Y:S01]  /*4420*/  R2UR UR56, R20 ;  /* 0x00000000143872ca */ /* 0x000fe200000e0000 */
[----:B------:R-:W-:Y:S01]  /*4430*/  UIMAD UR5, UR36, 0x300, UR60 ;  /* 0x00000300240578a4 */ /* 0x000fe2000f8e023c */
[----:B------:R-:W-:Y:S01]  /*4440*/  R2UR UR57, R21 ;  /* 0x00000000153972ca */ /* 0x000fe200000e0000 */
[----:B-1----:R-:W-:Y:S01]  /*4450*/  WARPGROUP.ARRIVE ;  /* 0x00000000000079c5 */ /* 0x002fe20000000000 */
[----:B------:R-:W-:-:S04]  /*4460*/  UMOV UR59, 0x40000040 ;  /* 0x40000040003b7882 */ /* 0x000fc80000000000 */
[----:B------:R-:W-:-:S07]  /*4470*/  UMOV UR58, UR5 ;  /* 0x00000005003a7c82 */ /* 0x000fce0008000000 */
[----:B------:R-:W-:Y:S01]  /*4480*/  HGMMA.64x96x16.F32 R152, gdesc[UR56], RZ, !UPT, gsb0 ;  /* 0x01600000389879f0 */ /* 0x000fe2000c0008ff */
[----:B------:R-:W-:Y:S01]  /*4490*/  R2UR UR56, R18 ;  /* 0x00000000123872ca */ /* 0x000fe200000e0000 */
[----:B------:R-:W-:Y:S01]  /*44a0*/  UIADD3 UR58, UR5, 0x2, URZ ;  /* 0x00000002053a7890 */ /* 0x000fe2000fffe03f */
[----:B------:R-:W-:Y:S01]  /*44b0*/  R2UR UR57, R19 ;  /* 0x00000000133972ca */ /* 0x000fe200000e0000 */
[----:B------:R-:W-:Y:S01]  /*44c0*/  UMOV UR59, 0x40000040 ;  /* 0x40000040003b7882 */ /* 0x000fe20000000000 */
[----:B------:R-:W-:Y:S02]  /*44d0*/  WARPGROUP.DEPBAR.LE gsb0, 0x0 ;  /* 0x00008000000079c5 */ /* 0x000fe40000010000 */
[----:B------:R-:W-:-:S09]  /*44e0*/  WARPGROUP.ARRIVE ;  /* 0x00000000000079c5 */ /* 0x000fd20000000000 */
[----:B------:R-:W-:Y:S01]  /*44f0*/  HGMMA.64x96x16.F32 R152, gdesc[UR56], R152, gsb0 ;  /* 0x01600000389879f0 */ /* 0x000fe20008000898 */
        /* <DEDUP_REMOVED lines=13> */
[----:B------:R-:W-:Y:S03]  /*45d0*/  HGMMA.64x96x16.F32 R152, gdesc[UR56], R152, gsb0 ;  /* 0x01600000389879f0 */ /* 0x000fe60008000898 */
[----:B------:R-:W-:Y:S02]  /*45e0*/  WARPGROUP.DEPBAR.LE gsb0, 0x0 ;  /* 0x00008000000079c5 */ /* 0x000fe40000010000 */
[----:B------:R-:W-:Y:S05]  /*45f0*/  @!P0 BRA `(.L_x_1053) ;  /* 0x0000000000048947 */ /* 0x000fea0003800000 */
[----:B------:R-:W-:Y:S01]  /*4600*/  BPT.TRAP 0x1 ;  /* 0x000000040000795c */ /* 0x000fe20000300000 */
.L_x_1053:
[----:B------:R1:W2:Y:S01]  /*4610*/  SYNCS.PHASECHK.TRANS64.TRYWAIT P3, [UR4+0x32450], R208 ;  /* 0x032450d0ff0075a7 */ /* 0x0002a20008060144 */
[----:B------:R-:W-:Y:S05]  /*4620*/  @!P0 BRA `(.L_x_1054) ;  /* 0x0000000000048947 */ /* 0x000fea0003800000 */
[----:B------:R-:W-:Y:S01]  /*4630*/  BPT.TRAP 0x1 ;  /* 0x000000040000795c */ /* 0x000fe20000300000 */
.L_x_1054:
[----:B--2---:R-:W-:Y:S05]  /*4640*/  @P3 BRA `(.L_x_1055) ;  /* 0x0000000000083947 */ /* 0x004fea0003800000 */
[----:B------:R-:W2:Y:S02]  /*4650*/  SYNCS.PHASECHK.TRANS64.TRYWAIT P3, [UR4+0x32450], R208 ;  /* 0x032450d0ff0075a7 */ /* 0x000ea40008060144 */
[----:B--2---:R-:W-:Y:S05]  /*4660*/  @!P3 BRA `(.L_x_1056) ;  /* 0x000000cc0018b947 */ /* 0x004fea0003800000 */
.L_x_1055:
[----:B------:R-:W-:Y:S01]  /*4670*/  R2UR UR56, R4 ;  /* 0x00000000043872ca */ /* 0x000fe200000e0000 */
[----:B------:R-:W-:Y:S01]  /*4680*/  UIMAD UR5, UR36, 0xc00, UR7 ;  /* 0x00000c00240578a4 */ /* 0x000fe2000f8e0207 */
[----:B------:R-:W-:Y:S01]  /*4690*/  R2UR UR57, R5 ;  /* 0x00000000053972ca */ /* 0x000fe200000e0000 */
[----:B------:R-:W-:Y:S01]  /*46a0*/  WARPGROUP.ARRIVE ;  /* 0x00000000000079c5 */ /* 0x000fe20000000000 */
[----:B------:R-:W-:Y:S01]  /*46b0*/  UMOV UR59, 0x40000040 ;  /* 0x40000040003b7882 */ /* 0x000fe20000000000 */
[----:B------:R-:W-:-:S04]  /*46c0*/  UIADD3 UR10, UR5, 0x300, URZ ;  /* 0x00000300050a7890 */ /* 0x000fc8000fffe03f */
[----:B------:R-:W3:Y:S01]  /*46d0*/  S2R R215, SR_TID.X ;  /* 0x0000000000d77919 */ /* 0x000ee20000002100 */
[----:B------:R-:W-:Y:S01]  /*46e0*/  UMOV UR11, 0x40000040 ;  /* 0x40000040000b7882 */ /* 0x000fe20000000000 */
[----:B------:R-:W-:Y:S01]  /*46f0*/  UMOV UR58, UR5 ;  /* 0x00000005003a7c82 */ /* 0x000fe20008000000 */
[----:B------:R-:W-:Y:S01]  /*4700*/  UIADD3 UR14, UR5, 0x302, URZ ;  /* 0x00000302050e7890 */ /* 0x000fe2000fffe03f */
[----:B------:R-:W-:Y:S01]  /*4710*/  UMOV UR15, 0x40000040 ;  /* 0x40000040000f7882 */ /* 0x000fe20000000000 */
[----:B------:R-:W-:Y:S01]  /*4720*/  UIADD3 UR18, UR5, 0x304, URZ ;  /* 0x0000030405127890 */ /* 0x000fe2000fffe03f */
[----:B------:R-:W-:Y:S01]  /*4730*/  UMOV UR19, 0x40000040 ;  /* 0x4000004000137882 */ /* 0x000fe20000000000 */
[----:B------:R-:W-:Y:S01]  /*4740*/  HGMMA.64x96x16.F32 R152, gdesc[UR56], R152, gsb0 ;  /* 0x01600000389879f0 */ /* 0x000fe20008000898 */
[----:B------:R-:W-:Y:S01]  /*4750*/  R2UR UR56, R6 ;  /* 0x00000000063872ca */ /* 0x000fe200000e0000 */
[----:B------:R-:W-:Y:S01]  /*4760*/  UIADD3 UR58, UR5, 0x2, URZ ;  /* 0x00000002053a7890 */ /* 0x000fe2000fffe03f */
[----:B------:R-:W-:Y:S01]  /*4770*/  R2UR UR57, R7 ;  /* 0x00000000073972ca */ /* 0x000fe200000e0000 */
[----:B------:R-:W-:Y:S01]  /*4780*/  UMOV UR59, 0x40000040 ;  /* 0x40000040003b7882 */ /* 0x000fe20000000000 */
[----:B------:R-:W-:Y:S01]  /*4790*/  UIADD3 UR22, UR5, 0x306, URZ ;  /* 0x0000030605167890 */ /* 0x000fe2000fffe03f */
        /* <DEDUP_REMOVED lines=12> */
[----:B---3--:R-:W-:Y:S01]  /*4860*/  SHF.R.U32.HI R217, RZ, 0x7, R215 ;  /* 0x00000007ffd97819 */ /* 0x008fe200000116d7 */
[----:B------:R-:W-:Y:S01]  /*4870*/  UMOV UR51, 0x40000040 ;  /* 0x4000004000337882 */ /* 0x000fe20000000000 */
[----:B------:R-:W-:Y:S01]  /*4880*/  UIADD3 UR54, UR5, 0x904, URZ ;  /* 0x0000090405367890 */ /* 0x000fe2000fffe03f */
[----:B------:R-:W-:Y:S01]  /*4890*/  UMOV UR55, 0x40000040 ;  /* 0x4000004000377882 */ /* 0x000fe20000000000 */
[----:B------:R-:W-:-:S02]  /*48a0*/  WARPGROUP.DEPBAR.LE gsb0, 0x0 ;  /* 0x00008000000079c5 */ /* 0x000fc40000010000 */
[----:B------:R-:W-:-:S06]  /*48b0*/  WARPGROUP.ARRIVE ;  /* 0x00000000000079c5 */ /* 0x000fcc0000000000 */
        /* <DEDUP_REMOVED lines=19> */
[----:B------:R-:W-:Y:S01]  /*49f0*/  ULDC UR5, c[0x0][0xad0] ;  /* 0x0002b40000057ab9 */ /* 0x000fe20000000800 */
        /* <DEDUP_REMOVED lines=47> */
[----:B012---:R-:W-:Y:S01]  /*4cf0*/  FMUL.FTZ R208, R165, UR5 ;  /* 0x00000005a5d07c20 */ /* 0x007fe20008410000 */
        /* <DEDUP_REMOVED lines=13> */
[----:B---3--:R-:W-:Y:S01]  /*4dd0*/  FMNMX.FTZ R186, R152, R206, !PT ;  /* 0x000000ce98ba7209 */ /* 0x008fe20007810000 */
        /* <DEDUP_REMOVED lines=26> */
[----:B------:R-:W-:-:S04]  /*4f80*/  FMUL.FTZ R199, R199, UR5 ;  /* 0x00000005c7c77c20 */ /* 0x000fc80008410000 */
        /* <DEDUP_REMOVED lines=20> */
[----:B0-----:R-:W-:Y:S01]  /*50d0*/  FMNMX.FTZ R212, R166, R189, !PT ;  /* 0x000000bda6d47209 */ /* 0x001fe20007810000 */
[----:B------:R-:W-:-:S06]  /*50e0*/  FMUL.FTZ R189, R193, UR5 ;  /* 0x00000005c1bd7c20 */ /* 0x000fcc0008410000 */
        /* <DEDUP_REMOVED lines=31> */
[----:B0-----:R-:W-:Y:S01]  /*52e0*/  FMNMX.FTZ R187, R175, R194, !PT ;  /* 0x000000c2afbb7209 */ /* 0x001fe20007810000 */
[----:B------:R-:W-:Y:S01]  /*52f0*/  FMUL.FTZ R194, R197, UR5 ;  /* 0x00000005c5c27c20 */ /* 0x000fe20008410000 */
[----:B------:R-:W-:-:S05]  /*5300*/  FMUL.FTZ R197, R198, UR5 ;  /* 0x00000005c6c57c20 */ /* 0x000fca0008410000 */
        /* <DEDUP_REMOVED lines=13> */
[----:B------:R-:W-:-:S05]  /*53e0*/  ULDC UR5, c[0x0][0xa80] ;  /* 0x0002a00000057ab9 */ /* 0x000fca0000000800 */
        /* <DEDUP_REMOVED lines=21> */
[----:B--2---:R-:W-:Y:S02]  /*5540*/  FMNMX.FTZ R198, R197, R198, !PT ;  /* 0x000000c6c5c67209 */ /* 0x004fe40007810000 */
[----:B0-----:R-:W-:-:S05]  /*5550*/  FMNMX.FTZ R195, R194, R193, !PT ;  /* 0x000000c1c2c37209 */ /* 0x001fca0007810000 */
[----:B------:R-:W0:Y:S01]  /*5560*/  SHFL.BFLY PT, R212, R195, 0x2, 0x1f ;  /* 0x0c401f00c3d47f89 */ /* 0x000e2200000e0000 */
[----:B-1----:R-:W-:-:S05]  /*5570*/  FMNMX.FTZ R198, R199, R198, !PT ;  /* 0x000000c6c7c67209 */ /* 0x002fca0007810000 */
[----:B------:R-:W1:Y:S01]  /*5580*/  SHFL.BFLY PT, R193, R198, 0x2, 0x1f ;  /* 0x0c401f00c6c17f89 */ /* 0x000e6200000e0000 */
[----:B0-----:R-:W-:-:S05]  /*5590*/  FMNMX.FTZ R212, R195, R212, !PT ;  /* 0x000000d4c3d47209 */ /* 0x001fca0007810000 */
[----:B------:R-:W0:Y:S01]  /*55a0*/  SHFL.BFLY PT, R187, R212, 0x1, 0x1f ;  /* 0x0c201f00d4bb7f89 */ /* 0x000e2200000e0000 */
[----:B-1----:R-:W-:-:S05]  /*55b0*/  FMNMX.FTZ R193, R198, R193, !PT ;  /* 0x000000c1c6c17209 */ /* 0x002fca0007810000 */
[----:B------:R-:W1:Y:S01]  /*55c0*/  SHFL.BFLY PT, R214, R193, 0x1, 0x1f ;  /* 0x0c201f00c1d67f89 */ /* 0x000e6200000e0000 */
[----:B0-----:R-:W-:-:S05]  /*55d0*/  FMNMX.FTZ R187, R212, R187, !PT ;  /* 0x000000bbd4bb7209 */ /* 0x001fca0007810000 */
[C---:B------:R-:W-:Y:S01]  /*55e0*/  FADD.FTZ R195, -R187.reuse, R206 ;  /* 0x000000cebbc37221 */ /* 0x040fe20000010100 */
[----:B------:R-:W-:Y:S01]  /*55f0*/  FMUL.FTZ R206, R187, UR5 ;  /* 0x00000005bbce7c20 */ /* 0x000fe20008410000 */
[----:B-1----:R-:W-:Y:S02]  /*5600*/  FMNMX.FTZ R193, R193, R214, !PT ;  /* 0x000000d6c1c17209 */ /* 0x002fe40007810000 */
[----:B------:R-:W-:Y:S01]  /*5610*/  FMUL.FTZ R195, R195, UR5 ;  /* 0x00000005c3c37c20 */ /* 0x000fe20008410000 */
[--C-:B------:R-:W-:Y:S01]  /*5620*/  FFMA.FTZ R198, R156, UR5, -R206.reuse ;  /* 0x000000059cc67c23 */ /* 0x100fe200080108ce */
[--C-:B------:R-:W-:Y:S01]  /*5630*/  FFMA.FTZ R212, R157, UR5, -R206.reuse ;  /* 0x000000059dd47c23 */ /* 0x100fe200080108ce */
[----:B------:R-:W-:Y:S02]  /*5640*/  VIADD R157, R217, 0x8 ;  /* 0x00000008d99d7836 */ /* 0x000fe40000000000 */
[C---:B------:R-:W-:Y:S01]  /*5650*/  FMUL.FTZ R216, R193.reuse, UR5 ;  /* 0x00000005c1d87c20 */ /* 0x040fe20008410000 */
[----:B------:R-:W-:Y:S01]  /*5660*/  FADD.FTZ R156, -R193, R207 ;  /* 0x000000cfc19c7221 */ /* 0x000fe20000010100 */
[--C-:B------:R-:W-:Y:S01]  /*5670*/  FFMA.FTZ R152, R152, UR5, -R206.reuse ;  /* 0x0000000598987c23 */ /* 0x100fe200080108ce */
[----:B------:R-:W-:Y:S01]  /*5680*/  FFMA.FTZ R153, R153, UR5, -R206 ;  /* 0x0000000599997c23 */ /* 0x000fe200080108ce */
[----:B------:R-:W-:Y:S01]  /*5690*/  FFMA.FTZ R214, R155, UR5, -R216 ;  /* 0x000000059bd67c23 */ /* 0x000fe200080108d8 */
[----:B------:R-:W-:-:S02]  /*56a0*/  IMAD.U32 R155, RZ, RZ, UR4 ;  /* 0x00000004ff9b7e24 */ /* 0x000fc4000f8e00ff */
[----:B------:R-:W-:Y:S01]  /*56b0*/  FMUL.FTZ R207, R156, UR5 ;  /* 0x000000059ccf7c20 */ /* 0x000fe20008410000 */
[--C-:B------:R-:W-:Y:S01]  /*56c0*/  FFMA.FTZ R213, R154, UR5, -R216.reuse ;  /* 0x000000059ad57c23 */ /* 0x100fe200080108d8 */
[----:B------:R-:W-:Y:S01]  /*56d0*/  IADD3 R154, -R217, 0xb, RZ ;  /* 0x0000000bd99a7810 */ /* 0x000fe20007ffe1ff */
[----:B------:R-:W-:Y:S02]  /*56e0*/  @!P1 VIADD R156, R155, 0x32440 ;  /* 0x000324409b9c9836 */ /* 0x000fe40000000000 */
[--C-:B------:R-:W-:Y:S01]  /*56f0*/  FFMA.FTZ R215, R158, UR5, -R216.reuse ;  /* 0x000000059ed77c23 */ /* 0x100fe200080108d8 */
[----:B------:R-:W-:Y:S01]  /*5700*/  FFMA.FTZ R217, R159, UR5, -R216 ;  /* 0x000000059fd97c23 */ /* 0x000fe200080108d8 */
[----:B------:R-:W0:Y:S01]  /*5710*/  MUFU.EX2 R195, R195 ;  /* 0x000000c300c37308 */ /* 0x000e220000000800 */
[----:B------:R-:W-:Y:S01]  /*5720*/  UIMAD UR4, UR36, 0xc00, UR6 ;  /* 0x00000c00240478a4 */ /* 0x000fe2000f8e0206 */
[----:B------:R-:W-:Y:S01]  /*5730*/  @!P1 PRMT R156, RZ, 0x654, R156 ;  /* 0x00000654ff9c9816 */ /* 0x000fe2000000009c */
[----:B------:R1:W-:Y:S06]  /*5740*/  BAR.ARV R154, 0x100 ;  /* 0x0004009a0000751d */ /* 0x0003ec0000002000 */
[----:B------:R2:W-:Y:S01]  /*5750*/  @!P1 SYNCS.ARRIVE.TRANS64.RED.A1T0 RZ, [R156+URZ], RZ ;  /* 0x000000ff9cff99a7 */ /* 0x0005e2000810043f */
[----:B------:R-:W3:Y:S01]  /*5760*/  MUFU.EX2 R207, R207 ;  /* 0x000000cf00cf7308 */ /* 0x000ee20000000800 */
[----:B------:R-:W-:Y:S01]  /*5770*/  UMOV UR10, UR4 ;  /* 0x00000004000a7c82 */ /* 0x000fe20008000000 */
[--C-:B------:R-:W-:Y:S01]  /*5780*/  FFMA.FTZ R160, R160, UR5, -R206.reuse ;  /* 0x00000005a0a07c23 */ /* 0x100fe200080108ce */
[--C-:B------:R-:W-:Y:S01]  /*5790*/  FFMA.FTZ R161, R161, UR5, -R206.reuse ;  /* 0x00000005a1a17c23 */ /* 0x100fe200080108ce */
[--C-:B------:R-:W-:Y:S01]  /*57a0*/  FFMA.FTZ R164, R164, UR5, -R206.reuse ;  /* 0x00000005a4a47c23 */ /* 0x100fe200080108ce */
[----:B------:R-:W-:Y:S01]  /*57b0*/  FFMA.FTZ R208, R208, UR5, -R206 ;  /* 0x00000005d0d07c23 */ /* 0x000fe200080108ce */
[--C-:B------:R-:W-:Y:S01]  /*57c0*/  FFMA.FTZ R162, R162, UR5, -R216.reuse ;  /* 0x00000005a2a27c23 */ /* 0x100fe200080108d8 */
[-C--:B0-----:R-:W-:Y:S01]  /*57d0*/  FMUL.FTZ R24, R24, R195.reuse ;  /* 0x000000c318187220 */ /* 0x081fe20000410000 */
        /* <DEDUP_REMOVED lines=139> */
[--C-:B------:R-:W-:Y:S01]  /*6090*/  FFMA.FTZ R209, R209, UR5, -R216.reuse ;  /* 0x00000005d1d17c23 */ /* 0x100fe200080108d8 */
[----:B----4-:R-:W-:Y:S01]  /*60a0*/  F2FP.F16.F32.PACK_AB R157, R214, R213 ;  /* 0x000000d5d69d723e */ /* 0x010fe200000000ff */
[----:B------:R-:W-:Y:S01]  /*60b0*/  FFMA.FTZ R210, R210, UR5, -R216 ;  /* 0x00000005d2d27c23 */ /* 0x000fe200080108d8 */
[----:B-----5:R-:W-:Y:S01]  /*60c0*/  F2FP.F16.F32.PACK_AB R159, R217, R215 ;  /* 0x000000d7d99f723e */ /* 0x020fe200000000ff */
[----:B------:R-:W-:Y:S01]  /*60d0*/  MUFU.EX2 R160, R160 ;  /* 0x000000a000a07308 */ /* 0x000fe20000000800 */
[--C-:B------:R-:W-:Y:S01]  /*60e0*/  FFMA.FTZ R165, R165, UR5, -R206.reuse ;  /* 0x00000005a5a57c23 */ /* 0x100fe200080108ce */
[--C-:B------:R-:W-:Y:S01]  /*60f0*/  FFMA.FTZ R166, R166, UR5, -R206.reuse ;  /* 0x00000005a6a67c23 */ /* 0x100fe200080108ce */
[----:B------:R-:W-:Y:S01]  /*6100*/  WARPGROUP.ARRIVE ;  /* 0x00000000000079c5 */ /* 0x000fe20000000000 */
[--C-:B------:R-:W-:Y:S01]  /*6110*/  FFMA.FTZ R169, R169, UR5, -R206.reuse ;  /* 0x00000005a9a97c23 */ /* 0x100fe200080108ce */
[----:B------:R-:W-:Y:S01]  /*6120*/  FFMA.FTZ R171, R171, UR5, -R206 ;  /* 0x00000005abab7c23 */ /* 0x000fe200080108ce */
[--C-:B------:R-:W-:Y:S01]  /*6130*/  FFMA.FTZ R167, R167, UR5, -R216.reuse ;  /* 0x00000005a7a77c23 */ /* 0x100fe200080108d8 */
[--C-:B------:R-:W-:Y:S01]  /*6140*/  FFMA.FTZ R168, R168, UR5, -R216.reuse ;  /* 0x00000005a8a87c23 */ /* 0x100fe200080108d8 */
[----:B------:R-:W0:Y:S01]  /*6150*/  MUFU.EX2 R161, R161 ;  /* 0x000000a100a17308 */ /* 0x000e220000000800 */
[----:B------:R-:W-:Y:S01]  /*6160*/  HGMMA.64x256x16.F32 R24, R156, gdesc[UR8].tnspB, R24, gsb0 ;  /* 0x43e000089c187df0 */ /* 0x000fe20008000818 */
[----:B------:R-:W-:Y:S01]  /*6170*/  UIADD3 UR10, UR4, 0x80, URZ ;  /* 0x00000080040a7890 */ /* 0x000fe2000fffe03f */
[--C-:B------:R-:W-:Y:S01]  /*6180*/  FFMA.FTZ R173, R173, UR5, -R216.reuse ;  /* 0x00000005adad7c23 */ /* 0x100fe200080108d8 */
[----:B------:R-:W-:Y:S01]  /*6190*/  UMOV UR11, 0x40000040 ;  /* 0x40000040000b7882 */ /* 0x000fe20000000000 */
[----:B------:R-:W-:Y:S01]  /*61a0*/  FFMA.FTZ R175, R175, UR5, -R216 ;  /* 0x00000005afaf7c23 */ /* 0x000fe200080108d8 */
[--C-:B------:R-:W-:Y:S01]  /*61b0*/  FFMA.FTZ R170, R170, UR5, -R206.reuse ;  /* 0x00000005aaaa7c23 */ /* 0x100fe200080108ce */
[--C-:B------:R-:W-:Y:S01]  /*61c0*/  FFMA.FTZ R172, R172, UR5, -R206.reuse ;  /* 0x00000005acac7c23 */ /* 0x100fe200080108ce */
[----:B------:R-:W-:Y:S01]  /*61d0*/  MUFU.EX2 R164, R164 ;  /* 0x000000a400a47308 */ /* 0x000fe20000000800 */
[--C-:B------:R-:W-:Y:S01]  /*61e0*/  FFMA.FTZ R177, R177, UR5, -R206.reuse ;  /* 0x00000005b1b17c23 */ /* 0x100fe200080108ce */
[----:B------:R-:W-:Y:S01]  /*61f0*/  FFMA.FTZ R179, R179, UR5, -R206 ;  /* 0x00000005b3b37c23 */ /* 0x000fe200080108ce */
[--C-:B------:R-:W-:Y:S01]  /*6200*/  FFMA.FTZ R174, R174, UR5, -R216.reuse ;  /* 0x00000005aeae7c23 */ /* 0x100fe200080108d8 */
[--C-:B------:R-:W-:Y:S01]  /*6210*/  FFMA.FTZ R176, R176, UR5, -R216.reuse ;  /* 0x00000005b0b07c23 */ /* 0x100fe200080108d8 */
[--C-:B------:R-:W-:Y:S01]  /*6220*/  FFMA.FTZ R181, R181, UR5, -R216.reuse ;  /* 0x00000005b5b57c23 */ /* 0x100fe200080108d8 */
[----:B------:R-:W-:Y:S01]  /*6230*/  FFMA.FTZ R183, R183, UR5, -R216 ;  /* 0x00000005b7b77c23 */ /* 0x000fe200080108d8 */
[--C-:B------:R-:W-:Y:S01]  /*6240*/  FFMA.FTZ R178, R178, UR5, -R206.reuse ;  /* 0x00000005b2b27c23 */ /* 0x100fe200080108ce */
[----:B------:R-:W2:Y:S01]  /*6250*/  MUFU.EX2 R208, R208 ;  /* 0x000000d000d07308 */ /* 0x000ea20000000800 */
[--C-:B------:R-:W-:Y:S01]  /*6260*/  FFMA.FTZ R180, R180, UR5, -R206.reuse ;  /* 0x00000005b4b47c23 */ /* 0x100fe200080108ce */
[--C-:B------:R-:W-:Y:S01]  /*6270*/  FFMA.FTZ R185, R185, UR5, -R206.reuse ;  /* 0x00000005b9b97c23 */ /* 0x100fe200080108ce */
[----:B------:R-:W-:Y:S01]  /*6280*/  FFMA.FTZ R188, R188, UR5, -R206 ;  /* 0x00000005bcbc7c23 */ /* 0x000fe200080108ce */
[--C-:B------:R-:W-:Y:S01]  /*6290*/  FFMA.FTZ R182, R182, UR5, -R216.reuse ;  /* 0x00000005b6b67c23 */ /* 0x100fe200080108d8 */
[--C-:B------:R-:W-:Y:S01]  /*62a0*/  FFMA.FTZ R184, R184, UR5, -R216.reuse ;  /* 0x00000005b8b87c23 */ /* 0x100fe200080108d8 */
[--C-:B------:R-:W-:Y:S01]  /*62b0*/  FFMA.FTZ R190, R190, UR5, -R216.reuse ;  /* 0x00000005bebe7c23 */ /* 0x100fe200080108d8 */
[----:B------:R-:W-:Y:S01]  /*62c0*/  FFMA.FTZ R211, R211, UR5, -R216 ;  /* 0x00000005d3d37c23 */ /* 0x000fe200080108d8 */
[----:B------:R-:W-:Y:S01]  /*62d0*/  MUFU.EX2 R162, R162 ;  /* 0x000000a200a27308 */ /* 0x000fe20000000800 */
[----:B------:R-:W-:Y:S01]  /*62e0*/  FFMA.FTZ R233, R194, UR5, -R206 ;  /* 0x00000005c2e97c23 */ /* 0x000fe200080108ce */
[--C-:B------:R-:W-:Y:S01]  /*62f0*/  FFMA.FTZ R194, R196, UR5, -R216.reuse ;  /* 0x00000005c4c27c23 */ /* 0x100fe200080108d8 */
[----:B------:R-:W-:Y:S01]  /*6300*/  FFMA.FTZ R196, R197, UR5, -R216 ;  /* 0x00000005c5c47c23 */ /* 0x000fe200080108d8 */
[--C-:B------:R-:W-:Y:S01]  /*6310*/  FFMA.FTZ R186, R186, UR5, -R206.reuse ;  /* 0x00000005baba7c23 */ /* 0x100fe200080108ce */
[--C-:B------:R-:W-:Y:S01]  /*6320*/  FFMA.FTZ R189, R189, UR5, -R206.reuse ;  /* 0x00000005bdbd7c23 */ /* 0x100fe200080108ce */
[----:B------:R-:W-:Y:S01]  /*6330*/  FFMA.FTZ R192, R192, UR5, -R206 ;  /* 0x00000005c0c07c23 */ /* 0x000fe200080108ce */
[--C-:B------:R-:W-:Y:S01]  /*6340*/  FFMA.FTZ R191, R191, UR5, -R216.reuse ;  /* 0x00000005bfbf7c23 */ /* 0x100fe200080108d8 */
[----:B------:R-:W3:Y:S01]  /*6350*/  MUFU.EX2 R163, R163 ;  /* 0x000000a300a37308 */ /* 0x000ee20000000800 */
[----:B------:R-:W-:Y:S01]  /*6360*/  FFMA.FTZ R197, R199, UR5, -R216 ;  /* 0x00000005c7c57c23 */ /* 0x000fe200080108d8 */
[----:B------:R-:W-:Y:S01]  /*6370*/  FFMA.FTZ R0, R195, R0, R152 ;  /* 0x00000000c3007223 */ /* 0x000fe20000010098 */
[----:B------:R-:W-:Y:S01]  /*6380*/  FFMA.FTZ R3, R207, R3, R213 ;  /* 0x00000003cf037223 */ /* 0x000fe200000100d5 */
[----:B------:R-:W-:-:S02]  /*6390*/  @!P1 VIADD R155, R155, 0x32460 ;  /* 0x000324609b9b9836 */ /* 0x000fc40000000000 */
[----:B------:R-:W-:Y:S01]  /*63a0*/  FADD.FTZ R153, R153, R0 ;  /* 0x0000000099997221 */ /* 0x000fe20000010000 */
[----:B------:R-:W-:Y:S01]  /*63b0*/  FADD.FTZ R214, R214, R3 ;  /* 0x00000003d6d67221 */ /* 0x000fe20000010000 */
[----:B------:R-:W-:Y:S01]  /*63c0*/  MUFU.EX2 R209, R209 ;  /* 0x000000d100d17308 */ /* 0x000fe20000000800 */
[----:B------:R-:W-:Y:S01]  /*63d0*/  @!P1 PRMT R155, RZ, 0x654, R155 ;  /* 0x00000654ff9b9816 */ /* 0x000fe2000000009b */
[----:B------:R-:W-:Y:S01]  /*63e0*/  FADD.FTZ R153, R198, R153 ;  /* 0x00000099c6997221 */ /* 0x000fe20000010000 */
[----:B------:R-:W-:Y:S01]  /*63f0*/  FADD.FTZ R214, R215, R214 ;  /* 0x000000d6d7d67221 */ /* 0x000fe20000010000 */
[----:B------:R-:W-:Y:S02]  /*6400*/  IMAD.MOV.U32 R207, RZ, RZ, R193 ;  /* 0x000000ffffcf7224 */ /* 0x000fe400078e00c1 */
[----:B------:R-:W-:Y:S01]  /*6410*/  FADD.FTZ R153, R212, R153 ;  /* 0x00000099d4997221 */ /* 0x000fe20000010000 */
[----:B------:R-:W-:Y:S01]  /*6420*/  FADD.FTZ R217, R217, R214 ;  /* 0x000000d6d9d97221 */ /* 0x000fe20000010000 */
[----:B------:R-:W4:Y:S01]  /*6430*/  MUFU.EX2 R210, R210 ;  /* 0x000000d200d27308 */ /* 0x000f220000000800 */
[----:B------:R-:W-:-:S07]  /*6440*/  IMAD.MOV.U32 R206, RZ, RZ, R187 ;  /* 0x000000ffffce7224 */ /* 0x000fce00078e00bb */
[----:B------:R-:W-:Y:S08]  /*6450*/  MUFU.EX2 R165, R165 ;  /* 0x000000a500a57308 */ /* 0x000ff00000000800 */
[----:B------:R-:W5:Y:S08]  /*6460*/  MUFU.EX2 R166, R166 ;  /* 0x000000a600a67308 */ /* 0x000f700000000800 */
[----:B------:R-:W-:Y:S08]  /*6470*/  MUFU.EX2 R169, R169 ;  /* 0x000000a900a97308 */ /* 0x000ff00000000800 */
[----:B------:R-:W1:Y:S08]  /*6480*/  MUFU.EX2 R171, R171 ;  /* 0x000000ab00ab7308 */ /* 0x000e700000000800 */
[----:B------:R-:W-:Y:S08]  /*6490*/  MUFU.EX2 R167, R167 ;  /* 0x000000a700a77308 */ /* 0x000ff00000000800 */
[----:B------:R-:W1:Y:S08]  /*64a0*/  MUFU.EX2 R168, R168 ;  /* 0x000000a800a87308 */ /* 0x000e700000000800 */
        /* <DEDUP_REMOVED lines=20> */
[----:B------:R-:W-:Y:S01]  /*65f0*/  MUFU.EX2 R192, R192 ;  /* 0x000000c000c07308 */ /* 0x000fe20000000800 */
[----:B------:R-:W-:-:S02]  /*6600*/  WARPGROUP.DEPBAR.LE gsb0, 0x0 ;  /* 0x00008000000079c5 */ /* 0x000fc40000010000 */
[----:B0-----:R-:W-:-:S05]  /*6610*/  F2FP.F16.F32.PACK_AB R156, R161, R160 ;  /* 0x000000a0a19c723e */ /* 0x001fca00000000ff */
[----:B------:R-:W0:Y:S01]  /*6620*/  MUFU.EX2 R233, R233 ;  /* 0x000000e900e97308 */ /* 0x000e220000000800 */
[----:B--2---:R-:W-:Y:S01]  /*6630*/  F2FP.F16.F32.PACK_AB R158, R208, R164 ;  /* 0x000000a4d09e723e */ /* 0x004fe200000000ff */
[----:B------:R-:W-:Y:S01]  /*6640*/  FADD.FTZ R160, R160, R153 ;  /* 0x00000099a0a07221 */ /* 0x000fe20000010000 */
[----:B---3--:R-:W-:Y:S01]  /*6650*/  F2FP.F16.F32.PACK_AB R157, R163, R162 ;  /* 0x000000a2a39d723e */ /* 0x008fe200000000ff */
[----:B------:R-:W-:Y:S01]  /*6660*/  FADD.FTZ R162, R162, R217 ;  /* 0x000000d9a2a27221 */ /* 0x000fe20000010000 */
[----:B----4-:R-:W-:Y:S01]  /*6670*/  F2FP.F16.F32.PACK_AB R159, R210, R209 ;  /* 0x000000d1d29f723e */ /* 0x010fe200000000ff */
[----:B------:R-:W-:Y:S02]  /*6680*/  FADD.FTZ R161, R161, R160 ;  /* 0x000000a0a1a17221 */ /* 0x000fe40000010000 */
[----:B------:R-:W-:Y:S01]  /*6690*/  MUFU.EX2 R191, R191 ;  /* 0x000000bf00bf7308 */ /* 0x000fe20000000800 */
[----:B------:R-:W-:Y:S01]  /*66a0*/  WARPGROUP.ARRIVE ;  /* 0x00000000000079c5 */ /* 0x000fe20000000000 */
[----:B------:R-:W-:Y:S01]  /*66b0*/  FADD.FTZ R162, R163, R162 ;  /* 0x000000a2a3a27221 */ /* 0x000fe20000010000 */
[----:B------:R-:W-:-:S03]  /*66c0*/  FADD.FTZ R161, R164, R161 ;  /* 0x000000a1a4a17221 */ /* 0x000fc60000010000 */
[----:B------:R-:W-:Y:S01]  /*66d0*/  FADD.FTZ R209, R209, R162 ;  /* 0x000000a2d1d17221 */ /* 0x000fe20000010000 */
[----:B------:R-:W-:Y:S01]  /*66e0*/  HGMMA.64x256x16.F32 R24, R156, gdesc[UR8].tnspB, R24, gsb0 ;  /* 0x43e000089c187df0 */ /* 0x000fe20008000818 */
[----:B------:R-:W-:Y:S01]  /*66f0*/  UIADD3 UR10, UR4, 0x100, URZ ;  /* 0x00000100040a7890 */ /* 0x000fe2000fffe03f */
[----:B------:R-:W2:Y:S01]  /*6700*/  MUFU.EX2 R194, R194 ;  /* 0x000000c200c27308 */ /* 0x000ea20000000800 */
[----:B------:R-:W-:Y:S01]  /*6710*/  UMOV UR11, 0x40000040 ;  /* 0x40000040000b7882 */ /* 0x000fe20000000000 */
[----:B------:R-:W-:Y:S01]  /*6720*/  FADD.FTZ R208, R208, R161 ;  /* 0x000000a1d0d07221 */ /* 0x000fe20000010000 */
[----:B------:R-:W-:-:S05]  /*6730*/  FADD.FTZ R210, R210, R209 ;  /* 0x000000d1d2d27221 */ /* 0x000fca0000010000 */
[----:B------:R-:W-:Y:S08]  /*6740*/  MUFU.EX2 R196, R196 ;  /* 0x000000c400c47308 */ /* 0x000ff00000000800 */
[----:B------:R-:W3:Y:S01]  /*6750*/  MUFU.EX2 R197, R197 ;  /* 0x000000c500c57308 */ /* 0x000ee20000000800 */
[----:B------:R-:W-:Y:S02]  /*6760*/  WARPGROUP.DEPBAR.LE gsb0, 0x0 ;  /* 0x00008000000079c5 */ /* 0x000fe40000010000 */
[----:B-----5:R-:W-:Y:S01]  /*6770*/  F2FP.F16.F32.PACK_AB R156, R166, R165 ;  /* 0x000000a5a69c723e */ /* 0x020fe200000000ff */
[----:B------:R-:W-:Y:S01]  /*6780*/  FADD.FTZ R165, R165, R208 ;  /* 0x000000d0a5a57221 */ /* 0x000fe20000010000 */
[----:B-1----:R-:W-:-:S02]  /*6790*/  F2FP.F16.F32.PACK_AB R158, R171, R169 ;  /* 0x000000a9ab9e723e */ /* 0x002fc400000000ff */
[----:B------:R-:W-:Y:S01]  /*67a0*/  F2FP.F16.F32.PACK_AB R157, R168, R167 ;  /* 0x000000a7a89d723e */ /* 0x000fe200000000ff */
[----:B------:R-:W-:Y:S01]  /*67b0*/  FADD.FTZ R167, R167, R210 ;  /* 0x000000d2a7a77221 */ /* 0x000fe20000010000 */
[----:B------:R-:W-:Y:S01]  /*67c0*/  F2FP.F16.F32.PACK_AB R159, R175, R173 ;  /* 0x000000adaf9f723e */ /* 0x000fe200000000ff */
[----:B------:R-:W-:Y:S02]  /*67d0*/  FADD.FTZ R166, R166, R165 ;  /* 0x000000a5a6a67221 */ /* 0x000fe40000010000 */
[----:B------:R-:W-:Y:S01]  /*67e0*/  FADD.FTZ R168, R168, R167 ;  /* 0x000000a7a8a87221 */ /* 0x000fe20000010000 */
[----:B------:R-:W-:Y:S01]  /*67f0*/  WARPGROUP.ARRIVE ;  /* 0x00000000000079c5 */ /* 0x000fe20000000000 */
[----:B------:R-:W-:Y:S02]  /*6800*/  FADD.FTZ R166, R169, R166 ;  /* 0x000000a6a9a67221 */ /* 0x000fe40000010000 */
[----:B------:R-:W-:Y:S02]  /*6810*/  FADD.FTZ R168, R173, R168 ;  /* 0x000000a8ada87221 */ /* 0x000fe40000010000 */
[----:B------:R-:W-:Y:S01]  /*6820*/  FADD.FTZ R171, R171, R166 ;  /* 0x000000a6abab7221 */ /* 0x000fe20000010000 */
[----:B------:R-:W-:Y:S01]  /*6830*/  HGMMA.64x256x16.F32 R24, R156, gdesc[UR8].tnspB, R24, gsb0 ;  /* 0x43e000089c187df0 */ /* 0x000fe20008000818 */
[----:B------:R-:W-:Y:S01]  /*6840*/  UIADD3 UR10, UR4, 0x180, URZ ;  /* 0x00000180040a7890 */ /* 0x000fe2000fffe03f */
[----:B------:R-:W-:Y:S01]  /*6850*/  FADD.FTZ R175, R175, R168 ;  /* 0x000000a8afaf7221 */ /* 0x000fe20000010000 */
[----:B------:R-:W-:Y:S01]  /*6860*/  UMOV UR11, 0x40000040 ;  /* 0x40000040000b7882 */ /* 0x000fe20000000000 */
[----:B------:R-:W-:-:S02]  /*6870*/  FADD.FTZ R171, R170, R171 ;  /* 0x000000abaaab7221 */ /* 0x000fc40000010000 */
[----:B------:R-:W-:Y:S01]  /*6880*/  FADD.FTZ R175, R174, R175 ;  /* 0x000000afaeaf7221 */ /* 0x000fe20000010000 */
[----:B------:R-:W-:Y:S02]  /*6890*/  WARPGROUP.DEPBAR.LE gsb0, 0x0 ;  /* 0x00008000000079c5 */ /* 0x000fe40000010000 */
[C---:B------:R-:W-:Y:S01]  /*68a0*/  F2FP.F16.F32.PACK_AB R156, R172.reuse, R170 ;  /* 0x000000aaac9c723e */ /* 0x040fe200000000ff */
[----:B------:R-:W-:Y:S01]  /*68b0*/  FADD.FTZ R172, R172, R171 ;  /* 0x000000abacac7221 */ /* 0x000fe20000010000 */
[----:B------:R-:W-:Y:S02]  /*68c0*/  F2FP.F16.F32.PACK_AB R158, R179, R177 ;  /* 0x000000b1b39e723e */ /* 0x000fe400000000ff */
[C---:B------:R-:W-:Y:S01]  /*68d0*/  F2FP.F16.F32.PACK_AB R157, R176.reuse, R174 ;  /* 0x000000aeb09d723e */ /* 0x040fe200000000ff */
[----:B------:R-:W-:Y:S01]  /*68e0*/  FADD.FTZ R176, R176, R175 ;  /* 0x000000afb0b07221 */ /* 0x000fe20000010000 */
[----:B------:R-:W-:Y:S01]  /*68f0*/  F2FP.F16.F32.PACK_AB R159, R183, R181 ;  /* 0x000000b5b79f723e */ /* 0x000fe200000000ff */
[----:B------:R-:W-:-:S02]  /*6900*/  FADD.FTZ R172, R177, R172 ;  /* 0x000000acb1ac7221 */ /* 0x000fc40000010000 */
[----:B------:R-:W-:Y:S01]  /*6910*/  FADD.FTZ R176, R181, R176 ;  /* 0x000000b0b5b07221 */ /* 0x000fe20000010000 */
[----:B------:R-:W-:Y:S01]  /*6920*/  WARPGROUP.ARRIVE ;  /* 0x00000000000079c5 */ /* 0x000fe20000000000 */
[----:B------:R-:W-:Y:S02]  /*6930*/  FADD.FTZ R179, R179, R172 ;  /* 0x000000acb3b37221 */ /* 0x000fe40000010000 */
[----:B------:R-:W-:Y:S02]  /*6940*/  FADD.FTZ R183, R183, R176 ;  /* 0x000000b0b7b77221 */ /* 0x000fe40000010000 */
[----:B------:R-:W-:-:S04]  /*6950*/  FADD.FTZ R179, R178, R179 ;  /* 0x000000b3b2b37221 */ /* 0x000fc80000010000 */
[----:B------:R-:W-:Y:S01]  /*6960*/  HGMMA.64x256x16.F32 R24, R156, gdesc[UR8].tnspB, R24, gsb0 ;  /* 0x43e000089c187df0 */ /* 0x000fe20008000818 */
[----:B------:R-:W-:Y:S01]  /*6970*/  UIADD3 UR10, UR4, 0x200, URZ ;  /* 0x00000200040a7890 */ /* 0x000fe2000fffe03f */
[----:B------:R-:W-:Y:S01]  /*6980*/  FADD.FTZ R183, R182, R183 ;  /* 0x000000b7b6b77221 */ /* 0x000fe20000010000 */
[----:B------:R-:W-:-:S03]  /*6990*/  UMOV UR11, 0x40000040 ;  /* 0x40000040000b7882 */ /* 0x000fc60000000000 */
[----:B------:R-:W-:Y:S01]  /*69a0*/  FADD.FTZ R183, R184, R183 ;  /* 0x000000b7b8b77221 */ /* 0x000fe20000010000 */
[----:B------:R-:W-:Y:S02]  /*69b0*/  WARPGROUP.DEPBAR.LE gsb0, 0x0 ;  /* 0x00008000000079c5 */ /* 0x000fe40000010000 */
[C---:B------:R-:W-:Y:S01]  /*69c0*/  F2FP.F16.F32.PACK_AB R156, R180.reuse, R178 ;  /* 0x000000b2b49c723e */ /* 0x040fe200000000ff */
[----:B------:R-:W-:Y:S01]  /*69d0*/  FADD.FTZ R180, R180, R179 ;  /* 0x000000b3b4b47221 */ /* 0x000fe20000010000 */
[----:B------:R-:W-:Y:S02]  /*69e0*/  F2FP.F16.F32.PACK_AB R158, R188, R185 ;  /* 0x000000b9bc9e723e */ /* 0x000fe400000000ff */
[----:B------:R-:W-:Y:S01]  /*69f0*/  F2FP.F16.F32.PACK_AB R157, R184, R182 ;  /* 0x000000b6b89d723e */ /* 0x000fe200000000ff */
[----:B------:R-:W-:Y:S01]  /*6a00*/  FADD.FTZ R185, R185, R180 ;  /* 0x000000b4b9b97221 */ /* 0x000fe20000010000 */
[----:B------:R-:W-:Y:S01]  /*6a10*/  F2FP.F16.F32.PACK_AB R159, R211, R190 ;  /* 0x000000bed39f723e */ /* 0x000fe200000000ff */
[----:B------:R-:W-:-:S02]  /*6a20*/  FADD.FTZ R190, R190, R183 ;  /* 0x000000b7bebe7221 */ /* 0x000fc40000010000 */
[----:B------:R-:W-:Y:S01]  /*6a30*/  FADD.FTZ R185, R188, R185 ;  /* 0x000000b9bcb97221 */ /* 0x000fe20000010000 */
[----:B------:R-:W-:Y:S01]  /*6a40*/  WARPGROUP.ARRIVE ;  /* 0x00000000000079c5 */ /* 0x000fe20000000000 */
[----:B------:R-:W-:-:S08]  /*6a50*/  FADD.FTZ R190, R211, R190 ;  /* 0x000000bed3be7221 */ /* 0x000fd00000010000 */
[----:B------:R-:W-:Y:S01]  /*6a60*/  HGMMA.64x256x16.F32 R24, R156, gdesc[UR8].tnspB, R24, gsb0 ;  /* 0x43e000089c187df0 */ /* 0x000fe20008000818 */
[----:B------:R-:W-:Y:S01]  /*6a70*/  UIADD3 UR10, UR4, 0x280, URZ ;  /* 0x00000280040a7890 */ /* 0x000fe2000fffe03f */
[----:B------:R-:W-:Y:S01]  /*6a80*/  UMOV UR11, 0x40000040 ;  /* 0x40000040000b7882 */ /* 0x000fe20000000000 */
[----:B------:R-:W-:Y:S02]  /*6a90*/  WARPGROUP.DEPBAR.LE gsb0, 0x0 ;  /* 0x00008000000079c5 */ /* 0x000fe40000010000 */
[----:B------:R-:W-:Y:S01]  /*6aa0*/  F2FP.F16.F32.PACK_AB R156, R189, R186 ;  /* 0x000000babd9c723e */ /* 0x000fe200000000ff */
[----:B------:R-:W-:Y:S01]  /*6ab0*/  FADD.FTZ R186, R186, R185 ;  /* 0x000000b9baba7221 */ /* 0x000fe20000010000 */
[----:B0-----:R-:W-:Y:S02]  /*6ac0*/  F2FP.F16.F32.PACK_AB R158, R233, R192 ;  /* 0x000000c0e99e723e */ /* 0x001fe400000000ff */
[----:B--2---:R-:W-:Y:S01]  /*6ad0*/  F2FP.F16.F32.PACK_AB R157, R194, R191 ;  /* 0x000000bfc29d723e */ /* 0x004fe200000000ff */
[----:B------:R-:W-:Y:S01]  /*6ae0*/  FADD.FTZ R191, R191, R190 ;  /* 0x000000bebfbf7221 */ /* 0x000fe20000010000 */
[----:B---3--:R-:W-:Y:S01]  /*6af0*/  F2FP.F16.F32.PACK_AB R159, R197, R196 ;  /* 0x000000c4c59f723e */ /* 0x008fe200000000ff */
[----:B------:R-:W-:-:S02]  /*6b00*/  FADD.FTZ R189, R189, R186 ;  /* 0x000000babdbd7221 */ /* 0x000fc40000010000 */
[----:B------:R-:W-:Y:S01]  /*6b10*/  FADD.FTZ R191, R194, R191 ;  /* 0x000000bfc2bf7221 */ /* 0x000fe20000010000 */
[----:B------:R-:W-:Y:S01]  /*6b20*/  WARPGROUP.ARRIVE ;  /* 0x00000000000079c5 */ /* 0x000fe20000000000 */
[----:B------:R-:W-:Y:S02]  /*6b30*/  FADD.FTZ R0, R192, R189 ;  /* 0x000000bdc0007221 */ /* 0x000fe40000010000 */
[----:B------:R-:W-:Y:S02]  /*6b40*/  FADD.FTZ R196, R196, R191 ;  /* 0x000000bfc4c47221 */ /* 0x000fe40000010000 */
[----:B------:R-:W-:-:S08]  /*6b50*/  FADD.FTZ R0, R233, R0 ;  /* 0x00000000e9007221 */ /* 0x000fd00000010000 */
[----:B------:R-:W-:Y:S01]  /*6b60*/  HGMMA.64x256x16.F32 R24, R156, gdesc[UR8].tnspB, R24, gsb0 ;  /* 0x43e000089c187df0 */ /* 0x000fe20008000818 */
[----:B------:R-:W-:Y:S02]  /*6b70*/  FADD.FTZ R3, R197, R196 ;  /* 0x000000c4c5037221 */ /* 0x000fe40000010000 */
[----:B------:R-:W-:Y:S02]  /*6b80*/  WARPGROUP.DEPBAR.LE gsb0, 0x0 ;  /* 0x00008000000079c5 */ /* 0x000fe40000010000 */
[----:B------:R0:W-:Y:S01]  /*6b90*/  @!P1 SYNCS.ARRIVE.TRANS64.RED.A1T0 RZ, [R155+URZ], RZ ;  /* 0x000000ff9bff99a7 */ /* 0x0001e2000810043f */
[----:B------:R-:W-:Y:S05]  /*6ba0*/  @P2 BRA `(.L_x_1057) ;  /* 0xffffffd400c82947 */ /* 0x000fea000383ffff */
.L_x_1048:
[----:B------:R-:W1:Y:S01]  /*6bb0*/  SHFL.BFLY PT, R5, R0, 0x2, 0x1f ;  /* 0x0c401f0000057f89 */ /* 0x000e6200000e0000 */
[----:B------:R-:W-:Y:S01]  /*6bc0*/  R2UR UR4, R219 ;  /* 0x00000000db0472ca */ /* 0x000fe200000e0000 */
[----:B------:R-:W-:Y:S01]  /*6bd0*/  UIADD3 UR36, UR36, 0x1, URZ ;  /* 0x0000000124247890 */ /* 0x000fe2000fffe03f */
[----:B------:R-:W-:Y:S01]  /*6be0*/  IMAD.U32 R11, RZ, RZ, UR5 ;  /* 0x00000005ff0b7e24 */ /* 0x000fe2000f8e00ff */
[----:B------:R-:W2:Y:S01]  /*6bf0*/  SHFL.BFLY PT, R6, R3, 0x2, 0x1f ;  /* 0x0c401f0003067f89 */ /* 0x000ea200000e0000 */
[----:B------:R-:W-:Y:S01]  /*6c00*/  IMAD.MOV.U32 R8, RZ, RZ, -0x800000 ;  /* 0xff800000ff087424 */ /* 0x000fe200078e00ff */
[----:B------:R-:W-:Y:S01]  /*6c10*/  UISETP.NE.AND UP0, UPT, UR36, 0x2, UPT ;  /* 0x000000022400788c */ /* 0x000fe2000bf05270 */
[----:B------:R3:W-:Y:S07]  /*6c20*/  BAR.ARV R154, 0x100 ;  /* 0x0004009a0000751d */ /* 0x0007ee0000002000 */
[----:B------:R-:W-:Y:S01]  /*6c30*/  UIADD3 UR4, UR4, 0x1, URZ ;  /* 0x0000000104047890 */ /* 0x000fe2000fffe03f */
[----:B------:R-:W-:Y:S06]  /*6c40*/  BAR.ARV 0x8, 0x180 ;  /* 0x0206000000007b1d */ /* 0x000fec0000002000 */
[----:B------:R-:W-:Y:S01]  /*6c50*/  IMAD.U32 R219, RZ, RZ, UR4 ;  /* 0x00000004ffdb7e24 */ /* 0x000fe2000f8e00ff */
[----:B------:R-:W-:Y:S01]  /*6c60*/  USEL UR4, URZ, 0x1, UP0 ;  /* 0x000000013f047887 */ /* 0x000fe20008000000 */
[----:B-1----:R-:W-:Y:S01]  /*6c70*/  FADD.FTZ R5, R5, R0 ;  /* 0x0000000005057221 */ /* 0x002fe20000010000 */
[----:B------:R-:W-:Y:S01]  /*6c80*/  IMAD.MOV.U32 R0, RZ, RZ, RZ ;  /* 0x000000ffff007224 */ /* 0x000fe200078e00ff */
[----:B------:R-:W-:Y:S01]  /*6c90*/  PLOP3.LUT P0, PT, PT, PT, PT, 0x8, 0x0 ;  /* 0x000000000000781c */ /* 0x000fe20003f0e170 */
[----:B------:R-:W-:Y:S01]  /*6ca0*/  USEL UR36, UR36, URZ, UP0 ;  /* 0x0000003f24247287 */ /* 0x000fe20008000000 */
[----:B--2---:R-:W-:Y:S01]  /*6cb0*/  FADD.FTZ R6, R6, R3 ;  /* 0x0000000306067221 */ /* 0x004fe20000010000 */
[----:B------:R-:W1:Y:S01]  /*6cc0*/  SHFL.BFLY PT, R4, R5, 0x1, 0x1f ;  /* 0x0c201f0005047f89 */ /* 0x000e6200000e0000 */
[----:B------:R-:W-:Y:S01]  /*6cd0*/  IMAD.MOV.U32 R3, RZ, RZ, -0x800000 ;  /* 0xff800000ff037424 */ /* 0x000fe200078e00ff */
[----:B------:R-:W-:-:S02]  /*6ce0*/  ULOP3.LUT UR37, UR37, UR4, URZ, 0x3c, !UPT ;  /* 0x0000000425257292 */ /* 0x000fc4000f8e3c3f */
[----:B------:R-:W2:Y:S01]  /*6cf0*/  SHFL.BFLY PT, R7, R6, 0x1, 0x1f ;  /* 0x0c201f0006077f89 */ /* 0x000ea200000e0000 */
[----:B-1----:R-:W-:Y:S01]  /*6d00*/  FADD.FTZ R9, R5, R4 ;  /* 0x0000000405097221 */ /* 0x002fe20000010000 */
[----:B------:R-:W-:Y:S02]  /*6d10*/  IMAD.MOV.U32 R4, RZ, RZ, RZ ;  /* 0x000000ffff047224 */ /* 0x000fe400078e00ff */
[----:B--2---:R-:W-:Y:S02]  /*6d20*/  FADD.FTZ R7, R6, R7 ;  /* 0x0000000706077221 */ /* 0x004fe40000010000 */
[----:B------:R-:W-:-:S03]  /*6d30*/  FSETP.NE.FTZ.AND P1, PT, R9, RZ, PT ;  /* 0x000000ff0900720b */ /* 0x000fc60003f35000 */
[----:B------:R-:W-:-:S10]  /*6d40*/  FSETP.NE.FTZ.AND P2, PT, R7, RZ, PT ;  /* 0x000000ff0700720b */ /* 0x000fd40003f55000 */
[----:B------:R-:W1:Y:S03]  /*6d50*/  @P1 MUFU.RCP R4, R9 ;  /* 0x0000000900041308 */ /* 0x000e660000001000 */
[----:B------:R-:W-:-:S05]  /*6d60*/  @P2 FMUL.FTZ R11, R11, 0.69314718246459960938 ;  /* 0x3f3172180b0b2820 */ /* 0x000fca0000410000 */
[----:B------:R-:W2:Y:S08]  /*6d70*/  @P1 MUFU.LG2 R5, R9 ;  /* 0x0000000900051308 */ /* 0x000eb00000000c00 */
[----:B------:R-:W4:Y:S01]  /*6d80*/  @P2 MUFU.LG2 R6, R7 ;  /* 0x0000000700062308 */ /* 0x000f220000000c00 */
[-C--:B-1----:R-:W-:Y:S01]  /*6d90*/  FMUL.FTZ R24, R24, R4.reuse ;  /* 0x0000000418187220 */ /* 0x082fe20000410000 */
[-C--:B------:R-:W-:Y:S01]  /*6da0*/  FMUL.FTZ R25, R25, R4.reuse ;  /* 0x0000000419197220 */ /* 0x080fe20000410000 */
[-C--:B------:R-:W-:Y:S01]  /*6db0*/  FMUL.FTZ R28, R28, R4.reuse ;  /* 0x000000041c1c7220 */ /* 0x080fe20000410000 */
[-C--:B------:R-:W-:Y:S01]  /*6dc0*/  FMUL.FTZ R29, R29, R4.reuse ;  /* 0x000000041d1d7220 */ /* 0x080fe20000410000 */
[-C--:B------:R-:W-:Y:S01]  /*6dd0*/  FMUL.FTZ R32, R32, R4.reuse ;  /* 0x0000000420207220 */ /* 0x080fe20000410000 */
[-C--:B------:R-:W-:Y:S01]  /*6de0*/  FMUL.FTZ R33, R33, R4.reuse ;  /* 0x0000000421217220 */ /* 0x080fe20000410000 */
[-C--:B------:R-:W-:Y:S01]  /*6df0*/  FMUL.FTZ R36, R36, R4.reuse ;  /* 0x0000000424247220 */ /* 0x080fe20000410000 */
[----:B------:R-:W1:Y:S01]  /*6e00*/  @P2 MUFU.RCP R0, R7 ;  /* 0x0000000700002308 */ /* 0x000e620000001000 */
        /* <DEDUP_REMOVED lines=57> */
[----:B------:R-:W-:-:S02]  /*71a0*/  IMAD.U32 R4, RZ, RZ, UR5 ;  /* 0x00000005ff047e24 */ /* 0x000fc4000f8e00ff */
[----:B--2---:R-:W-:Y:S01]  /*71b0*/  @P1 FMUL.FTZ R5, R5, 0.69314718246459960938 ;  /* 0x3f31721805051820 */ /* 0x004fe20000410000 */
[----:B----4-:R-:W-:Y:S01]  /*71c0*/  @P2 FMUL.FTZ R6, R6, 0.69314718246459960938 ;  /* 0x3f31721806062820 */ /* 0x010fe20000410000 */
[-C--:B-1----:R-:W-:Y:S01]  /*71d0*/  FMUL.FTZ R9, R83, R0.reuse ;  /* 0x0000000053097220 */ /* 0x082fe20000410000 */
[----:B------:R-:W-:Y:S01]  /*71e0*/  @P1 FMUL.FTZ R4, R4, 0.69314718246459960938 ;  /* 0x3f31721804041820 */ /* 0x000fe20000410000 */
[-C--:B------:R-:W-:Y:S01]  /*71f0*/  FMUL.FTZ R166, R27, R0.reuse ;  /* 0x000000001ba67220 */ /* 0x080fe20000410000 */
[-C--:B------:R-:W-:Y:S01]  /*7200*/  FMUL.FTZ R165, R35, R0.reuse ;  /* 0x0000000023a57220 */ /* 0x080fe20000410000 */
[-C--:B------:R-:W-:Y:S01]  /*7210*/  FMUL.FTZ R163, R43, R0.reuse ;  /* 0x000000002ba37220 */ /* 0x080fe20000410000 */
[-C--:B------:R-:W-:Y:S01]  /*7220*/  FMUL.FTZ R161, R51, R0.reuse ;  /* 0x0000000033a17220 */ /* 0x080fe20000410000 */
[-C--:B------:R-:W-:Y:S01]  /*7230*/  FMUL.FTZ R159, R59, R0.reuse ;  /* 0x000000003b9f7220 */ /* 0x080fe20000410000 */
[-C--:B------:R-:W-:Y:S01]  /*7240*/  FMUL.FTZ R157, R67, R0.reuse ;  /* 0x00000000439d7220 */ /* 0x080fe20000410000 */
        /* <DEDUP_REMOVED lines=59> */
.L_x_1036:
        /* <DEDUP_REMOVED lines=31> */
[----:B------:R-:W-:Y:S02]  /*77f0*/  MOV R4, R151 ;  /* 0x0000009700047202 */ /* 0x000fe40000000f00 */
[----:B0-----:R-:W-:-:S02]  /*7800*/  MOV R5, R6 ;  /* 0x0000000600057202 */ /* 0x001fc40000000f00 */
[----:B------:R-:W-:Y:S02]  /*7810*/  F2FP.F16.F32.PACK_AB R51, R160, R51 ;  /* 0x00000033a033723e */ /* 0x000fe400000000ff */
[----:B------:R-:W-:Y:S01]  /*7820*/  F2FP.F16.F32.PACK_AB R57, R159, R58 ;  /* 0x0000003a9f39723e */ /* 0x000fe200000000ff */
[----:B------:R-:W-:Y:S01]  /*7830*/  IMAD.WIDE R102, R225, 0x2, R4 ;  /* 0x00000002e1667825 */ /* 0x000fe200078e0204 */
[----:B------:R-:W-:Y:S02]  /*7840*/  F2FP.F16.F32.PACK_AB R64, R65, R64 ;  /* 0x000000404140723e */ /* 0x000fe400000000ff */
[----:B------:R-:W-:Y:S02]  /*7850*/  F2FP.F16.F32.PACK_AB R58, R61, R60 ;  /* 0x0000003c3d3a723e */ /* 0x000fe400000000ff */
[C---:B------:R-:W-:Y:S02]  /*7860*/  IADD3 R153, P1, R102.reuse, 0x20, RZ ;  /* 0x0000002066997810 */ /* 0x040fe40007f3e0ff */
[----:B------:R-:W-:-:S02]  /*7870*/  LOP3.LUT R11, R102, 0x380, RZ, 0xc0, !PT ;  /* 0x00000380660b7812 */ /* 0x000fc400078ec0ff */
[C---:B------:R-:W-:Y:S01]  /*7880*/  IADD3 R173, P0, R102.reuse, 0x40, RZ ;  /* 0x0000004066ad7810 */ /* 0x040fe20007f1e0ff */
[--C-:B------:R-:W-:Y:S01]  /*7890*/  IMAD.X R13, RZ, RZ, R103.reuse, P1 ;  /* 0x000000ffff0d7224 */ /* 0x100fe200008e0667 */
[C---:B------:R-:W-:Y:S02]  /*78a0*/  IADD3 R175, P4, R102.reuse, 0x60, RZ ;  /* 0x0000006066af7810 */ /* 0x040fe40007f9e0ff */
        /* <DEDUP_REMOVED lines=10> */
[----:B------:R-:W-:Y:S01]  /*7950*/  SHF.R.U64 R11, R11, 0x3, RZ ;  /* 0x000000030b0b7819 */ /* 0x000fe200000012ff */
[--C-:B------:R-:W-:Y:S01]  /*7960*/  IMAD.X R39, RZ, RZ, R103.reuse, P2 ;  /* 0x000000ffff277224 */ /* 0x100fe200010e0667 */
[----:B------:R-:W-:Y:S01]  /*7970*/  LOP3.LUT R12, R153, 0x380, RZ, 0xc0, !PT ;  /* 0x00000380990c7812 */ /* 0x000fe200078ec0ff */
[----:B------:R-:W-:Y:S01]  /*7980*/  IMAD.X R47, RZ, RZ, R103, P1 ;  /* 0x000000ffff2f7224 */ /* 0x000fe200008e0667 */
[----:B------:R-:W-:-:S02]  /*7990*/  IADD3 R187, P0, R102, 0x8020, RZ ;  /* 0x0000802066bb7810 */ /* 0x000fc40007f1e0ff */
        /* <DEDUP_REMOVED lines=14> */
[----:B------:R-:W-:Y:S01]  /*7a80*/  IMAD.X R11, RZ, RZ, R103, P1 ;  /* 0x000000ffff0b7224 */ /* 0x000fe200008e0667 */
[----:B------:R-:W-:-:S02]  /*7a90*/  LOP3.LUT R16, R175, 0x380, RZ, 0xc0, !PT ;  /* 0x00000380af107812 */ /* 0x000fc400078ec0ff */
[----:B------:R-:W-:Y:S02]  /*7aa0*/  LOP3.LUT R18, R177, 0x380, RZ, 0xc0, !PT ;  /* 0x00000380b1127812 */ /* 0x000fe400078ec0ff */
[----:B------:R-:W-:Y:S02]  /*7ab0*/  SHF.R.U64 R12, R12, 0x3, RZ ;  /* 0x000000030c0c7819 */ /* 0x000fe400000012ff */
[----:B------:R-:W-:Y:S02]  /*7ac0*/  LOP3.LUT R20, R179, 0x380, RZ, 0xc0, !PT ;  /* 0x00000380b3147812 */ /* 0x000fe400078ec0ff */
[----:B------:R-:W-:Y:S02]  /*7ad0*/  SHF.R.U64 R14, R14, 0x3, RZ ;  /* 0x000000030e0e7819 */ /* 0x000fe400000012ff */
[----:B------:R-:W-:Y:S02]  /*7ae0*/  LOP3.LUT R30, R181, 0x380, RZ, 0xc0, !PT ;  /* 0x00000380b51e7812 */ /* 0x000fe400078ec0ff */
[----:B------:R-:W-:-:S02]  /*7af0*/  SHF.R.U64 R16, R16, 0x3, RZ ;  /* 0x0000000310107819 */ /* 0x000fc400000012ff */
[----:B------:R-:W-:Y:S02]  /*7b00*/  LOP3.LUT R38, R183, 0x380, RZ, 0xc0, !PT ;  /* 0x00000380b7267812 */ /* 0x000fe400078ec0ff */
[----:B------:R-:W-:Y:S01]  /*7b10*/  MOV R102, R102 ;  /* 0x0000006600667202 */ /* 0x000fe20000000f00 */
[----:B------:R-:W-:Y:S01]  /*7b20*/  BAR.SYNC.DEFER_BLOCKING 0x1, 0x100 ;  /* 0x0044000000007b1d */ /* 0x000fe20000010000 */
[----:B------:R-:W-:Y:S02]  /*7b30*/  SHF.R.U64 R18, R18, 0x3, RZ ;  /* 0x0000000312127819 */ /* 0x000fe400000012ff */
[----:B------:R-:W-:Y:S02]  /*7b40*/  LOP3.LUT R46, R185, 0x380, RZ, 0xc0, !PT ;  /* 0x00000380b92e7812 */ /* 0x000fe400078ec0ff */
[----:B------:R-:W-:Y:S02]  /*7b50*/  LOP3.LUT R103, R98, 0x380, RZ, 0xc0, !PT ;  /* 0x0000038062677812 */ /* 0x000fe400078ec0ff */
[----:B------:R-:W-:-:S02]  /*7b60*/  LOP3.LUT R12, R12, R153, RZ, 0x3c, !PT ;  /* 0x000000990c0c7212 */ /* 0x000fc400078e3cff */
[----:B------:R-:W-:Y:S02]  /*7b70*/  SHF.R.U64 R20, R20, 0x3, RZ ;  /* 0x0000000314147819 */ /* 0x000fe400000012ff */
[----:B------:R-:W-:Y:S02]  /*7b80*/  LOP3.LUT R54, R187, 0x380, RZ, 0xc0, !PT ;  /* 0x00000380bb367812 */ /* 0x000fe400078ec0ff */
[----:B------:R-:W-:Y:S02]  /*7b90*/  LOP3.LUT R14, R14, R173, RZ, 0x3c, !PT ;  /* 0x000000ad0e0e7212 */ /* 0x000fe400078e3cff */
[----:B------:R-:W-:Y:S02]  /*7ba0*/  SHF.R.U64 R30, R30, 0x3, RZ ;  /* 0x000000031e1e7819 */ /* 0x000fe400000012ff */
[----:B------:R-:W-:Y:S02]  /*7bb0*/  LOP3.LUT R62, R189, 0x380, RZ, 0xc0, !PT ;  /* 0x00000380bd3e7812 */ /* 0x000fe400078ec0ff */
[----:B------:R-:W-:-:S02]  /*7bc0*/  LOP3.LUT R16, R16, R175, RZ, 0x3c, !PT ;  /* 0x000000af10107212 */ /* 0x000fc400078e3cff */
[----:B------:R-:W-:Y:S02]  /*7bd0*/  SHF.R.U64 R38, R38, 0x3, RZ ;  /* 0x0000000326267819 */ /* 0x000fe400000012ff */
[----:B------:R-:W-:Y:S01]  /*7be0*/  LOP3.LUT R70, R191, 0x380, RZ, 0xc0, !PT ;  /* 0x00000380bf467812 */ /* 0x000fe200078ec0ff */
[----:B------:R-:W-:Y:S01]  /*7bf0*/  STSM.16.M88.4 [R102], R24 ;  /* 0x0000001866007844 */ /* 0x000fe20000000200 */
[----:B------:R-:W-:Y:S02]  /*7c00*/  LOP3.LUT R18, R18, R177, RZ, 0x3c, !PT ;  /* 0x000000b112127212 */ /* 0x000fe400078e3cff */
[----:B------:R-:W-:Y:S02]  /*7c10*/  SHF.R.U64 R46, R46, 0x3, RZ ;  /* 0x000000032e2e7819 */ /* 0x000fe400000012ff */
[----:B------:R-:W-:Y:S02]  /*7c20*/  LOP3.LUT R78, R193, 0x380, RZ, 0xc0, !PT ;  /* 0x00000380c14e7812 */ /* 0x000fe400078ec0ff */
[----:B------:R-:W-:-:S02]  /*7c30*/  SHF.R.U64 R103, R103, 0x3, RZ ;  /* 0x0000000367677819 */ /* 0x000fc400000012ff */
[----:B------:R-:W-:Y:S02]  /*7c40*/  LOP3.LUT R20, R20, R179, RZ, 0x3c, !PT ;  /* 0x000000b314147212 */ /* 0x000fe400078e3cff */
[----:B------:R-:W-:Y:S02]  /*7c50*/  SHF.R.U64 R54, R54, 0x3, RZ ;  /* 0x0000000336367819 */ /* 0x000fe400000012ff */
[----:B------:R-:W-:Y:S02]  /*7c60*/  LOP3.LUT R94, R6, 0x380, RZ, 0xc0, !PT ;  /* 0x00000380065e7812 */ /* 0x000fe400078ec0ff */
[----:B------:R-:W-:Y:S02]  /*7c70*/  MOV R13, R12 ;  /* 0x0000000c000d7202 */ /* 0x000fe40000000f00 */
[----:B------:R-:W-:Y:S02]  /*7c80*/  LOP3.LUT R30, R30, R181, RZ, 0x3c, !PT ;  /* 0x000000b51e1e7212 */ /* 0x000fe400078e3cff */
[----:B------:R-:W-:Y:S01]  /*7c90*/  SHF.R.U64 R62, R62, 0x3, RZ ;  /* 0x000000033e3e7819 */ /* 0x000fe200000012ff */
[----:B------:R-:W-:Y:S01]  /*7ca0*/  STSM.16.M88.4 [R13], R32 ;  /* 0x000000200d007844 */ /* 0x000fe20000000200 */
[----:B------:R-:W-:-:S02]  /*7cb0*/  MOV R14, R14 ;  /* 0x0000000e000e7202 */ /* 0x000fc40000000f00 */
[----:B------:R-:W-:Y:S02]  /*7cc0*/  LOP3.LUT R38, R38, R183, RZ, 0x3c, !PT ;  /* 0x000000b726267212 */ /* 0x000fe400078e3cff */
[----:B------:R-:W-:Y:S01]  /*7cd0*/  SHF.R.U64 R70, R70, 0x3, RZ ;  /* 0x0000000346467819 */ /* 0x000fe200000012ff */
[----:B------:R0:W-:Y:S01]  /*7ce0*/  STSM.16.M88.4 [R14], R40 ;  /* 0x000000280e007844 */ /* 0x0001e20000000200 */
[----:B------:R-:W-:Y:S02]  /*7cf0*/  LOP3.LUT R153, R152, 0x380, RZ, 0xc0, !PT ;  /* 0x0000038098997812 */ /* 0x000fe400078ec0ff */
[----:B------:R-:W-:Y:S02]  /*7d00*/  MOV R16, R16 ;  /* 0x0000001000107202 */ /* 0x000fe40000000f00 */
[----:B------:R-:W-:Y:S02]  /*7d10*/  LOP3.LUT R46, R46, R185, RZ, 0x3c, !PT ;  /* 0x000000b92e2e7212 */ /* 0x000fe400078e3cff */
[----:B------:R-:W-:Y:S01]  /*7d20*/  SHF.R.U64 R78, R78, 0x3, RZ ;  /* 0x000000034e4e7819 */ /* 0x000fe200000012ff */
[----:B------:R1:W-:Y:S01]  /*7d30*/  STSM.16.M88.4 [R16], R48 ;  /* 0x0000003010007844 */ /* 0x0003e20000000200 */
[----:B------:R-:W-:-:S02]  /*7d40*/  LOP3.LUT R98, R103, R98, RZ, 0x3c, !PT ;  /* 0x0000006267627212 */ /* 0x000fc400078e3cff */
[----:B------:R-:W-:Y:S02]  /*7d50*/  MOV R18, R18 ;  /* 0x0000001200127202 */ /* 0x000fe40000000f00 */
[----:B------:R-:W-:Y:S02]  /*7d60*/  F2FP.F16.F32.PACK_AB R59, R158, R59 ;  /* 0x0000003b9e3b723e */ /* 0x000fe400000000ff */
[----:B------:R-:W-:Y:S02]  /*7d70*/  F2FP.F16.F32.PACK_AB R65, R157, R66 ;  /* 0x000000429d41723e */ /* 0x000fe400000000ff */
[----:B------:R-:W-:Y:S01]  /*7d80*/  F2FP.F16.F32.PACK_AB R72, R73, R72 ;  /* 0x000000484948723e */ /* 0x000fe200000000ff */
[----:B------:R1:W-:Y:S01]  /*7d90*/  STSM.16.M88.4 [R18], R56 ;  /* 0x0000003812007844 */ /* 0x0003e20000000200 */
[----:B------:R-:W-:Y:S02]  /*7da0*/  LOP3.LUT R54, R54, R187, RZ, 0x3c, !PT ;  /* 0x000000bb36367212 */ /* 0x000fe400078e3cff */
[----:B------:R-:W-:-:S02]  /*7db0*/  SHF.R.U64 R29, R94, 0x3, RZ ;  /* 0x000000035e1d7819 */ /* 0x000fc400000012ff */
[----:B------:R-:W-:Y:S02]  /*7dc0*/  MOV R20, R20 ;  /* 0x0000001400147202 */ /* 0x000fe40000000f00 */
[----:B------:R-:W-:Y:S02]  /*7dd0*/  F2FP.F16.F32.PACK_AB R66, R69, R68 ;  /* 0x000000444542723e */ /* 0x000fe400000000ff */
[----:B------:R-:W-:Y:S02]  /*7de0*/  F2FP.F16.F32.PACK_AB R67, R156, R67 ;  /* 0x000000439c43723e */ /* 0x000fe400000000ff */
[----:B------:R-:W-:Y:S02]  /*7df0*/  F2FP.F16.F32.PACK_AB R73, R155, R74 ;  /* 0x0000004a9b49723e */ /* 0x000fe400000000ff */
[----:B------:R-:W-:Y:S01]  /*7e00*/  F2FP.F16.F32.PACK_AB R80, R81, R80 ;  /* 0x000000505150723e */ /* 0x000fe200000000ff */
[----:B------:R1:W-:Y:S01]  /*7e10*/  STSM.16.M88.4 [R20], R64 ;  /* 0x0000004014007844 */ /* 0x0003e20000000200 */
[----:B------:R-:W-:-:S02]  /*7e20*/  LOP3.LUT R62, R62, R189, RZ, 0x3c, !PT ;  /* 0x000000bd3e3e7212 */ /* 0x000fc400078e3cff */
[----:B------:R-:W-:Y:S02]  /*7e30*/  MOV R30, R30 ;  /* 0x0000001e001e7202 */ /* 0x000fe40000000f00 */
[----:B------:R-:W-:Y:S02]  /*7e40*/  F2FP.F16.F32.PACK_AB R74, R77, R76 ;  /* 0x0000004c4d4a723e */ /* 0x000fe400000000ff */
[----:B------:R-:W-:Y:S01]  /*7e50*/  F2FP.F16.F32.PACK_AB R75, R154, R75 ;  /* 0x0000004b9a4b723e */ /* 0x000fe200000000ff */
[----:B------:R-:W2:Y:S01]  /*7e60*/  LDC R77, c[0x0][0xce8] ;  /* 0x00033a00ff4d7b82 */ /* 0x000ea20000000800 */
[----:B------:R-:W-:Y:S02]  /*7e70*/  F2FP.F16.F32.PACK_AB R81, R9, R82 ;  /* 0x000000520951723e */ /* 0x000fe400000000ff */
[----:B------:R-:W-:Y:S01]  /*7e80*/  LOP3.LUT R70, R70, R191, RZ, 0x3c, !PT ;  /* 0x000000bf46467212 */ /* 0x000fe200078e3cff */
[----:B------:R1:W-:Y:S01]  /*7e90*/  STSM.16.M88.4 [R30], R72 ;  /* 0x000000481e007844 */ /* 0x0003e20000000200 */
[----:B------:R-:W-:-:S02]  /*7ea0*/  SHF.R.U64 R153, R153, 0x3, RZ ;  /* 0x0000000399997819 */ /* 0x000fc400000012ff */
[----:B------:R-:W-:Y:S02]  /*7eb0*/  MOV R38, R38 ;  /* 0x0000002600267202 */ /* 0x000fe40000000f00 */
[----:B------:R-:W-:Y:S02]  /*7ec0*/  F2FP.F16.F32.PACK_AB R82, R85, R84 ;  /* 0x000000545552723e */ /* 0x000fe400000000ff */
[----:B------:R-:W-:Y:S02]  /*7ed0*/  F2FP.F16.F32.PACK_AB R83, R83, R86 ;  /* 0x000000565353723e */ /* 0x000fe400000000ff */
[----:B------:R-:W-:Y:S02]  /*7ee0*/  LOP3.LUT R78, R78, R193, RZ, 0x3c, !PT ;  /* 0x000000c14e4e7212 */ /* 0x000fe400078e3cff */
[----:B------:R-:W-:Y:S01]  /*7ef0*/  MOV R46, R46 ;  /* 0x0000002e002e7202 */ /* 0x000fe20000000f00 */
[----:B------:R1:W-:Y:S01]  /*7f00*/  STSM.16.M88.4 [R38], R80 ;  /* 0x0000005026007844 */ /* 0x0003e20000000200 */
[----:B------:R-:W-:-:S02]  /*7f10*/  MOV R12, R98 ;  /* 0x00000062000c7202 */ /* 0x000fc40000000f00 */
[----:B------:R-:W-:Y:S02]  /*7f20*/  F2FP.F16.F32.PACK_AB R84, R89, R88 ;  /* 0x000000585954723e */ /* 0x000fe400000000ff */
[----:B------:R-:W-:Y:S02]  /*7f30*/  F2FP.F16.F32.PACK_AB R85, R91, R90 ;  /* 0x0000005a5b55723e */ /* 0x000fe400000000ff */
        /* <DEDUP_REMOVED lines=8> */
[----:B------:R-:W-:Y:S02]  /*7fc0*/  F2FP.F16.F32.PACK_AB R98, R101, R100 ;  /* 0x000000646562723e */ /* 0x000fe400000000ff */
[----:B------:R-:W-:Y:S02]  /*7fd0*/  F2FP.F16.F32.PACK_AB R99, R171, R170 ;  /* 0x000000aaab63723e */ /* 0x000fe400000000ff */
[----:B------:R-:W-:Y:S02]  /*7fe0*/  F2FP.F16.F32.PACK_AB R105, R107, R106 ;  /* 0x0000006a6b69723e */ /* 0x000fe400000000ff */
[----:B------:R-:W-:Y:S01]  /*7ff0*/  F2FP.F16.F32.PACK_AB R112, R113, R112 ;  /* 0x000000707170723e */ /* 0x000fe200000000ff */
[----:B------:R1:W-:Y:S01]  /*8000*/  STSM.16.M88.4 [R54], R96 ;  /* 0x0000006036007844 */ /* 0x0003e20000000200 */
[----:B------:R-:W-:-:S02]  /*8010*/  MOV R62, R62 ;  /* 0x0000003e003e7202 */ /* 0x000fc40000000f00 */
[----:B------:R-:W-:Y:S02]  /*8020*/  F2FP.F16.F32.PACK_AB R106, R109, R108 ;  /* 0x0000006c6d6a723e */ /* 0x000fe400000000ff */
[----:B------:R-:W-:Y:S02]  /*8030*/  F2FP.F16.F32.PACK_AB R107, R111, R110 ;  /* 0x0000006e6f6b723e */ /* 0x000fe400000000ff */
[----:B------:R-:W-:Y:S02]  /*8040*/  F2FP.F16.F32.PACK_AB R113, R115, R114 ;  /* 0x000000727371723e */ /* 0x000fe400000000ff */
[----:B------:R-:W-:Y:S01]  /*8050*/  F2FP.F16.F32.PACK_AB R120, R121, R120 ;  /* 0x000000787978723e */ /* 0x000fe200000000ff */
[----:B------:R1:W-:Y:S01]  /*8060*/  STSM.16.M88.4 [R62], R104 ;  /* 0x000000683e007844 */ /* 0x0003e20000000200 */
[----:B------:R-:W-:Y:S02]  /*8070*/  LOP3.LUT R10, R153, R152, RZ, 0x3c, !PT ;  /* 0x00000098990a7212 */ /* 0x000fe400078e3cff */
[----:B------:R-:W-:-:S02]  /*8080*/  MOV R70, R70 ;  /* 0x0000004600467202 */ /* 0x000fc40000000f00 */
[----:B------:R-:W-:Y:S02]  /*8090*/  F2FP.F16.F32.PACK_AB R114, R117, R116 ;  /* 0x000000747572723e */ /* 0x000fe400000000ff */
[----:B------:R-:W-:Y:S02]  /*80a0*/  F2FP.F16.F32.PACK_AB R115, R119, R118 ;  /* 0x000000767773723e */ /* 0x000fe400000000ff */
[----:B------:R-:W-:Y:S02]  /*80b0*/  F2FP.F16.F32.PACK_AB R121, R123, R122 ;  /* 0x0000007a7b79723e */ /* 0x000fe400000000ff */
[----:B------:R-:W-:Y:S01]  /*80c0*/  F2FP.F16.F32.PACK_AB R128, R129, R128 ;  /* 0x000000808180723e */ /* 0x000fe200000000ff */
[----:B------:R1:W-:Y:S01]  /*80d0*/  STSM.16.M88.4 [R70], R112 ;  /* 0x0000007046007844 */ /* 0x0003e20000000200 */
[----:B------:R-:W-:Y:S02]  /*80e0*/  MOV R78, R78 ;  /* 0x0000004e004e7202 */ /* 0x000fe40000000f00 */
[----:B------:R-:W-:-:S02]  /*80f0*/  F2FP.F16.F32.PACK_AB R122, R125, R124 ;  /* 0x0000007c7d7a723e */ /* 0x000fc400000000ff */
[----:B------:R-:W-:Y:S02]  /*8100*/  F2FP.F16.F32.PACK_AB R123, R127, R126 ;  /* 0x0000007e7f7b723e */ /* 0x000fe400000000ff */
[----:B------:R-:W-:Y:S02]  /*8110*/  F2FP.F16.F32.PACK_AB R129, R131, R130 ;  /* 0x000000828381723e */ /* 0x000fe400000000ff */
[----:B------:R-:W-:Y:S01]  /*8120*/  F2FP.F16.F32.PACK_AB R136, R137, R136 ;  /* 0x000000888988723e */ /* 0x000fe200000000ff */
[----:B------:R1:W-:Y:S01]  /*8130*/  STSM.16.M88.4 [R78], R120 ;  /* 0x000000784e007844 */ /* 0x0003e20000000200 */
[----:B------:R-:W-:Y:S02]  /*8140*/  MOV R94, R94 ;  /* 0x0000005e005e7202 */ /* 0x000fe40000000f00 */
[----:B------:R-:W-:Y:S02]  /*8150*/  F2FP.F16.F32.PACK_AB R130, R133, R132 ;  /* 0x000000848582723e */ /* 0x000fe400000000ff */
[----:B------:R-:W-:-:S02]  /*8160*/  F2FP.F16.F32.PACK_AB R131, R135, R134 ;  /* 0x000000868783723e */ /* 0x000fc400000000ff */
[----:B------:R-:W-:Y:S02]  /*8170*/  F2FP.F16.F32.PACK_AB R137, R139, R138 ;  /* 0x0000008a8b89723e */ /* 0x000fe400000000ff */
[----:B------:R-:W-:Y:S01]  /*8180*/  F2FP.F16.F32.PACK_AB R144, R145, R144 ;  /* 0x000000909190723e */ /* 0x000fe200000000ff */
        /* <DEDUP_REMOVED lines=8> */
[----:B------:R-:W-:Y:S02]  /*8210*/  R2UR UR4, R218 ;  /* 0x00000000da0472ca */ /* 0x000fe400000e0000 */
[----:B------:R-:W-:Y:S01]  /*8220*/  PLOP3.LUT P0, PT, PT, PT, UP0, 0x80, 0x0 ;  /* 0x000000000000781c */ /* 0x000fe20003f0f008 */
[----:B------:R1:W-:Y:S01]  /*8230*/  STSM.16.M88.4 [R6], R144 ;  /* 0x0000009006007844 */ /* 0x0003e20000000200 */
[----:B------:R-:W-:-:S09]  /*8240*/  R2UR UR12, R203 ;  /* 0x00000000cb0c72ca */ /* 0x000fd200000e0000 */
[----:B------:R-:W-:Y:S02]  /*8250*/  USHF.L.U64.HI UR11, UR61, 0x2, UR4 ;  /* 0x000000023d0b7899 */ /* 0x000fe40008010204 */
[----:B------:R-:W-:-:S04]  /*8260*/  UIADD3 UR4, UP1, UR10, UR8, URZ ;  /* 0x000000080a047290 */ /* 0x000fc8000ff3e03f */
[----:B------:R-:W-:Y:S02]  /*8270*/  UIADD3.X UR7, UR11, UR9, URZ, UP1, !UPT ;  /* 0x000000090b077290 */ /* 0x000fe40008ffe43f */
[----:B------:R-:W-:Y:S01]  /*8280*/  IMAD.U32 R10, RZ, RZ, UR4 ;  /* 0x00000004ff0a7e24 */ /* 0x000fe2000f8e00ff */
[----:B------:R-:W-:-:S03]  /*8290*/  ULDC.64 UR8, c[0x0][0xd08] ;  /* 0x0003420000087ab9 */ /* 0x000fc60000000a00 */
[----:B------:R-:W-:Y:S01]  /*82a0*/  IMAD.U32 R11, RZ, RZ, UR7 ;  /* 0x00000007ff0b7e24 */ /* 0x000fe2000f8e00ff */
[----:B------:R-:W-:Y:S06]  /*82b0*/  BAR.SYNC.DEFER_BLOCKING 0x1, 0x100 ;  /* 0x0044000000007b1d */ /* 0x000fec0000010000 */
[----:B------:R-:W3:Y:S01]  /*82c0*/  @P0 LDG.E R0, desc[UR38][R10.64] ;  /* 0x000000260a000981 */ /* 0x000ee2000c1e1900 */
[----:B------:R-:W-:Y:S01]  /*82d0*/  UISETP.NE.U32.AND UP1, UPT, UR8, URZ, UPT ;  /* 0x0000003f0800728c */ /* 0x000fe2000bf25070 */
[----:B--2---:R-:W-:Y:S01]  /*82e0*/  ISETP.NE.AND P1, PT, R77, 0x1, PT ;  /* 0x000000014d00780c */ /* 0x004fe20003f25270 */
[----:B------:R-:W-:Y:S01]  /*82f0*/  ULDC UR7, c[0x0][0xb88] ;  /* 0x0002e20000077ab9 */ /* 0x000fe20000000800 */
[----:B------:R-:W-:Y:S01]  /*8300*/  UMOV UR4, URZ ;  /* 0x0000003f00047c82 */ /* 0x000fe20008000000 */
[----:B------:R-:W-:Y:S01]  /*8310*/  UISETP.NE.AND.EX UP1, UPT, UR9, URZ, UPT, UP1 ;  /* 0x0000003f0900728c */ /* 0x000fe2000bf25310 */
[----:B------:R-:W-:-:S05]  /*8320*/  IMAD.U32 R17, RZ, RZ, UR12 ;  /* 0x0000000cff117e24 */ /* 0x000fca000f8e00ff */
[----:B------:R-:W-:-:S04]  /*8330*/  PLOP3.LUT P2, PT, PT, PT, UP1, 0x80, 0x0 ;  /* 0x000000000000781c */ /* 0x000fc80003f4f018 */
[----:B------:R-:W2:Y:S01]  /*8340*/  @P1 LDC R9, c[0x0][0xcec] ;  /* 0x00033b00ff091b82 */ /* 0x000ea20000000800 */
[----:B------:R-:W-:-:S04]  /*8350*/  @UP1 UIADD3 UR8, UP2, UR10, UR8, URZ ;  /* 0x000000080a081290 */ /* 0x000fc8000ff5e03f */
[----:B------:R-:W-:Y:S02]  /*8360*/  @UP1 UIADD3.X UR9, UR11, UR9, URZ, UP2, !UPT ;  /* 0x000000090b091290 */ /* 0x000fe400097fe43f */
[----:B0-----:R-:W-:Y:S01]  /*8370*/  IMAD.U32 R14, RZ, RZ, UR8 ;  /* 0x00000008ff0e7e24 */ /* 0x001fe2000f8e00ff */
[----:B------:R-:W0:Y:S03]  /*8380*/  @P1 LDC R13, c[0x0][0xcf0] ;  /* 0x00033c00ff0d1b82 */ /* 0x000e260000000800 */
[----:B------:R-:W-:Y:S01]  /*8390*/  IMAD.U32 R15, RZ, RZ, UR9 ;  /* 0x00000009ff0f7e24 */ /* 0x000fe2000f8e00ff */
[----:B---3--:R-:W-:Y:S01]  /*83a0*/  @P0 R2UR UR4, R0 ;  /* 0x00000000000402ca */ /* 0x008fe200000e0000 */
[----:B------:R-:W-:-:S06]  /*83b0*/  IMAD.U32 R0, RZ, RZ, UR7 ;  /* 0x00000007ff007e24 */ /* 0x000fcc000f8e00ff */
[----:B------:R1:W5:Y:S01]  /*83c0*/  @P2 LDG.E R0, desc[UR38][R14.64] ;  /* 0x000000260e002981 */ /* 0x000362000c1e1900 */
[----:B0-2---:R-:W-:Y:S07]  /*83d0*/  @P2 BRA `(.L_x_1060) ;  /* 0x0000000000102947 */ /* 0x005fee0003800000 */
[----:B------:R-:W-:Y:S05]  /*83e0*/  @!P0 BRA `(.L_x_1060) ;  /* 0x00000000000c8947 */ /* 0x000fea0003800000 */
[----:B-1----:R-:W2:Y:S04]  /*83f0*/  LDG.E R15, desc[UR38][R10.64] ;  /* 0x000000260a0f7981 */ /* 0x002ea8000c1e1900 */
[----:B-----5:R-:W2:Y:S02]  /*8400*/  LDG.E R0, desc[UR38][R10.64+0x4] ;  /* 0x000004260a007981 */ /* 0x020ea4000c1e1900 */
[----:B--2---:R-:W-:-:S07]  /*8410*/  IMAD.IADD R0, R0, 0x1, -R15 ;  /* 0x0000000100007824 */ /* 0x004fce00078e0a0f */
.L_x_1060:
[----:B------:R-:W-:Y:S01]  /*8420*/  R2UR UR17, R202 ;  /* 0x00000000ca1172ca */ /* 0x000fe200000e0000 */
[----:B------:R-:W-:Y:S01]  /*8430*/  ULDC.64 UR12, c[0x0][0xc90] ;  /* 0x00032400000c7ab9 */ /* 0x000fe20000000a00 */
[----:B------:R-:W-:Y:S01]  /*8440*/  R2UR UR15, R218 ;  /* 0x00000000da0f72ca */ /* 0x000fe200000e0000 */
[----:B------:R-:W-:Y:S01]  /*8450*/  USHF.R.S32.HI UR11, URZ, 0x1f, UR4 ;  /* 0x0000001f3f0b7899 */ /* 0x000fe20008011404 */
[----:B-1----:R-:W-:Y:S01]  /*8460*/  IMAD R12, R17, 0x80, R224 ;  /* 0x00000080110c7824 */ /* 0x002fe200078e02e0 */
[----:B------:R-:W-:Y:S01]  /*8470*/  UMOV UR10, UR4 ;  /* 0x00000004000a7c82 */ /* 0x000fe20008000000 */
[----:B------:R-:W-:Y:S01]  /*8480*/  USEL UR61, UR61, URZ, !UP0 ;  /* 0x0000003f3d3d7287 */ /* 0x000fe2000c000000 */
[----:B------:R-:W-:Y:S01]  /*8490*/  R2UR UR16, R203 ;  /* 0x00000000cb1072ca */ /* 0x000fe200000e0000 */
[----:B------:R-:W-:-:S04]  /*84a0*/  @P1 IMAD.HI.U32 R6, R12, R9, RZ ;  /* 0x000000090c061227 */ /* 0x000fc800078e00ff */
[----:B------:R-:W-:Y:S01]  /*84b0*/  IMAD.MOV.U32 R10, RZ, RZ, R12 ;  /* 0x000000ffff0a7224 */ /* 0x000fe200078e000c */
[----:B------:R-:W-:Y:S01]  /*84c0*/  USHF.R.S32.HI UR14, URZ, 0x1f, UR17 ;  /* 0x0000001f3f0e7899 */ /* 0x000fe20008011411 */
[----:B------:R-:W-:Y:S01]  /*84d0*/  @P1 SHF.R.U32.HI R10, RZ, R13, R6 ;  /* 0x0000000dff0a1219 */ /* 0x000fe20000011606 */
[----:B------:R-:W-:Y:S01]  /*84e0*/  UIMAD.WIDE.U32 UR8, UR17, UR12, UR10 ;  /* 0x0000000c110872a5 */ /* 0x000fe2000f8e000a */
[----:B------:R-:W-:Y:S01]  /*84f0*/  IMAD R9, R204, 0x40, R2 ;  /* 0x00000040cc097824 */ /* 0x000fe200078e0202 */
[----:B------:R-:W-:Y:S01]  /*8500*/  UIMAD UR7, UR14, UR12, URZ ;  /* 0x0000000c0e0772a4 */ /* 0x000fe2000f8e023f */
[----:B-----5:R-:W-:Y:S01]  /*8510*/  IMAD R81, R0, R77, RZ ;  /* 0x0000004d00517224 */ /* 0x020fe200078e02ff */
[----:B------:R-:W-:Y:S01]  /*8520*/  USEL UR15, UR15, URZ, !UP0 ;  /* 0x0000003f0f0f7287 */ /* 0x000fe2000c000000 */
[----:B------:R-:W-:Y:S01]  /*8530*/  IMAD.MOV R6, RZ, RZ, -R10 ;  /* 0x000000ffff067224 */ /* 0x000fe200078e0a0a */
[----:B------:R-:W-:Y:S01]  /*8540*/  UIMAD UR7, UR17, UR13, UR7 ;  /* 0x0000000d110772a4 */ /* 0x000fe2000f8e0207 */
[----:B------:R-:W-:-:S02]  /*8550*/  IMAD.WIDE R4, R9, 0x2, R4 ;  /* 0x0000000209047825 */ /* 0x000fc400078e0204 */
[----:B------:R-:W-:Y:S01]  /*8560*/  ULDC.64 UR12, c[0x0][0xc98] ;  /* 0x00032600000c7ab9 */ /* 0x000fe20000000a00 */
[----:B------:R-:W-:Y:S01]  /*8570*/  UIADD3 UR9, UR9, UR7, URZ ;  /* 0x0000000709097290 */ /* 0x000fe2000fffe03f */
[----:B------:R-:W-:Y:S01]  /*8580*/  IMAD R9, R77, R6, R12 ;  /* 0x000000064d097224 */ /* 0x000fe200078e020c */
[----:B------:R-:W-:Y:S01]  /*8590*/  UIMAD UR7, UR15, UR12, URZ ;  /* 0x0000000c0f0772a4 */ /* 0x000fe2000f8e023f */
[----:B------:R-:W-:Y:S01]  /*85a0*/  SHF.R.S32.HI R6, RZ, 0x1f, R10 ;  /* 0x0000001fff067819 */ /* 0x000fe2000001140a */
[----:B------:R-:W-:Y:S01]  /*85b0*/  UIMAD.WIDE.U32 UR8, UR61, UR12, UR8 ;  /* 0x0000000c3d0872a5 */ /* 0x000fe2000f8e0008 */
[C---:B------:R-:W-:Y:S01]  /*85c0*/  IADD3 R37, P2, R4.reuse, 0x5000, RZ ;  /* 0x0000500004257810 */ /* 0x040fe20007f5e0ff */
[----:B------:R-:W-:Y:S01]  /*85d0*/  UIMAD UR7, UR61, UR13, UR7 ;  /* 0x0000000d3d0772a4 */ /* 0x000fe2000f8e0207 */
[C---:B------:R-:W-:Y:S02]  /*85e0*/  IADD3 R17, P5, R4.reuse, 0x1000, RZ ;  /* 0x0000100004117810 */ /* 0x040fe40007fbe0ff */
[----:B------:R-:W-:Y:S01]  /*85f0*/  IADD3 R25, P4, R4, 0x2000, RZ ;  /* 0x0000200004197810 */ /* 0x000fe20007f9e0ff */
[----:B------:R-:W-:Y:S01]  /*8600*/  ULDC.64 UR12, c[0x0][0xba0] ;  /* 0x0002e800000c7ab9 */ /* 0x000fe20000000a00 */
[----:B------:R-:W-:Y:S01]  /*8610*/  IADD3 R10, P0, R10, UR8, RZ ;  /* 0x000000080a0a7c10 */ /* 0x000fe2000ff1e0ff */
[----:B------:R-:W-:Y:S01]  /*8620*/  IMAD.U32 R11, RZ, RZ, UR7 ;  /* 0x00000007ff0b7e24 */ /* 0x000fe2000f8e00ff */
[----:B------:R-:W-:-:S02]  /*8630*/  LOP3.LUT R36, R37, 0x380, RZ, 0xc0, !PT ;  /* 0x0000038025247812 */ /* 0x000fc400078ec0ff */
[----:B------:R-:W-:Y:S02]  /*8640*/  LOP3.LUT R16, R17, 0x380, RZ, 0xc0, !PT ;  /* 0x0000038011107812 */ /* 0x000fe400078ec0ff */
        /* <DEDUP_REMOVED lines=8> */
[----:B------:R-:W-:-:S02]  /*86d0*/  SHF.R.U64 R36, R36, 0x3, RZ ;  /* 0x0000000324247819 */ /* 0x000fc400000012ff */
[----:B------:R-:W-:Y:S01]  /*86e0*/  SHF.R.U64 R28, R28, 0x3, RZ ;  /* 0x000000031c1c7819 */ /* 0x000fe200000012ff */
[----:B------:R-:W-:Y:S01]  /*86f0*/  IMAD R13, R9, UR9, R6 ;  /* 0x00000009090d7c24 */ /* 0x000fe2000f8e0206 */
[----:B------:R-:W-:Y:S01]  /*8700*/  ULDC.64 UR8, c[0x0][0xc50] ;  /* 0x0003140000087ab9 */ /* 0x000fe20000000a00 */
[----:B------:R-:W-:Y:S02]  /*8710*/  IADD3 R33, P3, R4, 0x4000, RZ ;  /* 0x0000400004217810 */ /* 0x000fe40007f7e0ff */
[----:B------:R-:W-:Y:S01]  /*8720*/  IMAD.IADD R9, R11, 0x1, R13 ;  /* 0x000000010b097824 */ /* 0x000fe200078e020d */
[----:B------:R-:W-:Y:S02]  /*8730*/  LEA R12, P6, R10, UR8, 0x2 ;  /* 0x000000080a0c7c11 */ /* 0x000fe4000f8c10ff */
[----:B------:R-:W-:Y:S01]  /*8740*/  LOP3.LUT R28, R28, R29, RZ, 0x3c, !PT ;  /* 0x0000001d1c1c7212 */ /* 0x000fe200078e3cff */
[----:B------:R-:W-:Y:S01]  /*8750*/  IMAD.X R29, RZ, RZ, R5, P0 ;  /* 0x000000ffff1d7224 */ /* 0x000fe200000e0605 */
[----:B------:R-:W-:Y:S01]  /*8760*/  SHF.R.U64 R16, R16, 0x3, RZ ;  /* 0x0000000310107819 */ /* 0x000fe200000012ff */
[----:B------:R-:W-:Y:S01]  /*8770*/  SHFL.IDX PT, R20, R12, RZ, 0x1c1f ;  /* 0x001c1fff0c147589 */ /* 0x000fe200000e0000 */
[----:B------:R-:W-:-:S02]  /*8780*/  SHF.R.U64 R24, R24, 0x3, RZ ;  /* 0x0000000318187819 */ /* 0x000fc400000012ff */
[----:B------:R-:W-:Y:S01]  /*8790*/  IADD3 R57, P0, R4, 0x9000, RZ ;  /* 0x0000900004397810 */ /* 0x000fe20007f1e0ff */
[----:B------:R-:W-:Y:S01]  /*87a0*/  SHFL.IDX PT, R50, R12, 0x1, 0x1c1f ;  /* 0x003c1f000c327f89 */ /* 0x000fe200000e0000 */
[----:B------:R-:W-:Y:S01]  /*87b0*/  LEA.HI.X R14, R10, UR9, R9, 0x2, P6 ;  /* 0x000000090a0e7c11 */ /* 0x000fe2000b0f1409 */
[----:B------:R-:W-:Y:S01]  /*87c0*/  IMAD.U32 R9, RZ, RZ, UR16 ;  /* 0x00000010ff097e24 */ /* 0x000fe2000f8e00ff */
[----:B------:R-:W-:Y:S01]  /*87d0*/  LOP3.LUT R36, R36, R37, RZ, 0x3c, !PT ;  /* 0x0000002524247212 */ /* 0x000fe200078e3cff */
[--C-:B------:R-:W-:Y:S01]  /*87e0*/  IMAD.X R37, RZ, RZ, R5.reuse, P2 ;  /* 0x000000ffff257224 */ /* 0x100fe200010e0605 */
[----:B------:R-:W-:Y:S01]  /*87f0*/  LOP3.LUT R32, R33, 0x380, RZ, 0xc0, !PT ;  /* 0x0000038021207812 */ /* 0x000fe200078ec0ff */
[----:B------:R-:W0:Y:S01]  /*8800*/  SHFL.IDX PT, R21, R14, RZ, 0x1c1f ;  /* 0x001c1fff0e157589 */ /* 0x000e2200000e0000 */
[----:B------:R-:W-:Y:S01]  /*8810*/  LOP3.LUT R16, R16, R17, RZ, 0x3c, !PT ;  /* 0x0000001110107212 */ /* 0x000fe200078e3cff */
[--C-:B------:R-:W-:Y:S01]  /*8820*/  IMAD.X R17, RZ, RZ, R5.reuse, P5 ;  /* 0x000000ffff117224 */ /* 0x100fe200028e0605 */
[----:B------:R-:W-:Y:S01]  /*8830*/  LOP3.LUT R24, R24, R25, RZ, 0x3c, !PT ;  /* 0x0000001918187212 */ /* 0x000fe200078e3cff */
[----:B------:R-:W-:Y:S01]  /*8840*/  IMAD.X R25, RZ, RZ, R5, P4 ;  /* 0x000000ffff197224 */ /* 0x000fe200020e0605 */
[----:B------:R-:W-:Y:S01]  /*8850*/  LOP3.LUT R56, R57, 0x380, RZ, 0xc0, !PT ;  /* 0x0000038039387812 */ /* 0x000fe200078ec0ff */
[----:B------:R-:W1:Y:S01]  /*8860*/  SHFL.IDX PT, R51, R14, 0x1, 0x1c1f ;  /* 0x003c1f000e337f89 */ /* 0x000e6200000e0000 */
[C---:B------:R-:W-:Y:S01]  /*8870*/  IADD3 R49, P2, R4.reuse, 0xb000, RZ ;  /* 0x0000b00004317810 */ /* 0x040fe20007f5e0ff */
[----:B------:R-:W-:Y:S01]  /*8880*/  IMAD R18, R9, 0x80, R222 ;  /* 0x0000008009127824 */ /* 0x000fe200078e02de */
[----:B------:R-:W-:-:S02]  /*8890*/  IADD3 R41, P6, R4, 0x6000, RZ ;  /* 0x0000600004297810 */ /* 0x000fc40007fde0ff */
[----:B------:R-:W-:Y:S01]  /*88a0*/  IADD3 R45, P5, R4, 0x7000, RZ ;  /* 0x00007000042d7810 */ /* 0x000fe20007fbe0ff */
[----:B------:R-:W-:Y:S01]  /*88b0*/  VIADD R6, R18, 0x8 ;  /* 0x0000000812067836 */ /* 0x000fe20000000000 */
[----:B------:R-:W-:Y:S02]  /*88c0*/  IADD3 R65, P4, R4, 0x8000, RZ ;  /* 0x0000800004417810 */ /* 0x000fe40007f9e0ff */
[----:B------:R-:W-:Y:S02]  /*88d0*/  SHF.R.U64 R32, R32, 0x3, RZ ;  /* 0x0000000320207819 */ /* 0x000fe400000012ff */
[----:B------:R-:W-:Y:S02]  /*88e0*/  SHF.R.U64 R56, R56, 0x3, RZ ;  /* 0x0000000338387819 */ /* 0x000fe400000012ff */
[----:B------:R-:W-:Y:S02]  /*88f0*/  LOP3.LUT R48, R49, 0x380, RZ, 0xc0, !PT ;  /* 0x0000038031307812 */ /* 0x000fe400078ec0ff */
[----:B------:R-:W-:-:S02]  /*8900*/  LOP3.LUT R40, R41, 0x380, RZ, 0xc0, !PT ;  /* 0x0000038029287812 */ /* 0x000fc400078ec0ff */
[----:B------:R-:W-:Y:S02]  /*8910*/  LOP3.LUT R44, R45, 0x380, RZ, 0xc0, !PT ;  /* 0x000003802d2c7812 */ /* 0x000fe400078ec0ff */
[----:B------:R-:W-:Y:S02]  /*8920*/  LOP3.LUT R64, R65, 0x380, RZ, 0xc0, !PT ;  /* 0x0000038041407812 */ /* 0x000fe400078ec0ff */
[----:B------:R-:W-:Y:S01]  /*8930*/  LOP3.LUT R32, R32, R33, RZ, 0x3c, !PT ;  /* 0x0000002120207212 */ /* 0x000fe200078e3cff */
[--C-:B------:R-:W-:Y:S01]  /*8940*/  IMAD.X R33, RZ, RZ, R5.reuse, P3 ;  /* 0x000000ffff217224 */ /* 0x100fe200018e0605 */
[----:B------:R-:W-:Y:S01]  /*8950*/  LOP3.LUT R56, R56, R57, RZ, 0x3c, !PT ;  /* 0x0000003938387212 */ /* 0x000fe200078e3cff */
[----:B------:R-:W-:Y:S01]  /*8960*/  IMAD.X R57, RZ, RZ, R5, P0 ;  /* 0x000000ffff397224 */ /* 0x000fe200000e0605 */
[----:B------:R-:W-:Y:S02]  /*8970*/  SHF.R.U64 R48, R48, 0x3, RZ ;  /* 0x0000000330307819 */ /* 0x000fe400000012ff */
[----:B------:R-:W-:-:S02]  /*8980*/  IADD3 R11, P3, R4, 0xa000, RZ ;  /* 0x0000a000040b7810 */ /* 0x000fc40007f7e0ff */
[----:B------:R-:W-:Y:S02]  /*8990*/  SHF.R.U64 R40, R40, 0x3, RZ ;  /* 0x0000000328287819 */ /* 0x000fe400000012ff */
[----:B------:R-:W-:Y:S02]  /*89a0*/  SHF.R.U64 R44, R44, 0x3, RZ ;  /* 0x000000032c2c7819 */ /* 0x000fe400000012ff */
[----:B------:R-:W-:Y:S02]  /*89b0*/  SHF.R.U64 R64, R64, 0x3, RZ ;  /* 0x0000000340407819 */ /* 0x000fe400000012ff */
[----:B------:R-:W-:Y:S02]  /*89c0*/  LOP3.LUT P0, RZ, R220, 0x3, RZ, 0xc0, !PT ;  /* 0x00000003dcff7812 */ /* 0x000fe4000780c0ff */
[----:B------:R-:W-:Y:S01]  /*89d0*/  LOP3.LUT R48, R48, R49, RZ, 0x3c, !PT ;  /* 0x0000003130307212 */ /* 0x000fe200078e3cff */
[----:B------:R-:W-:Y:S01]  /*89e0*/  IMAD.X R49, RZ, RZ, R5, P2 ;  /* 0x000000ffff317224 */ /* 0x000fe200010e0605 */
[----:B------:R-:W-:-:S02]  /*89f0*/  LOP3.LUT R10, R11, 0x380, RZ, 0xc0, !PT ;  /* 0x000003800b0a7812 */ /* 0x000fc400078ec0ff */
[----:B------:R-:W-:Y:S01]  /*8a00*/  LOP3.LUT R40, R40, R41, RZ, 0x3c, !PT ;  /* 0x0000002928287212 */ /* 0x000fe200078e3cff */
[--C-:B------:R-:W-:Y:S01]  /*8a10*/  IMAD.X R41, RZ, RZ, R5.reuse, P6 ;  /* 0x000000ffff297224 */ /* 0x100fe200030e0605 */
[----:B------:R-:W-:Y:S01]  /*8a20*/  LOP3.LUT R44, R44, R45, RZ, 0x3c, !PT ;  /* 0x0000002d2c2c7212 */ /* 0x000fe200078e3cff */
[--C-:B------:R-:W-:Y:S01]  /*8a30*/  IMAD.X R45, RZ, RZ, R5.reuse, P5 ;  /* 0x000000ffff2d7224 */ /* 0x100fe200028e0605 */
[----:B------:R-:W-:Y:S01]  /*8a40*/  LOP3.LUT R64, R64, R65, RZ, 0x3c, !PT ;  /* 0x0000004140407212 */ /* 0x000fe200078e3cff */
[----:B------:R-:W-:Y:S01]  /*8a50*/  IMAD.X R65, RZ, RZ, R5, P4 ;  /* 0x000000ffff417224 */ /* 0x000fe200020e0605 */
[-C--:B------:R-:W-:Y:S02]  /*8a60*/  ISETP.GE.OR P2, PT, R18, R81.reuse, P0 ;  /* 0x000000511200720c */ /* 0x080fe40000746670 */
[----:B------:R-:W-:Y:S02]  /*8a70*/  ISETP.GE.OR P0, PT, R6, R81, P0 ;  /* 0x000000510600720c */ /* 0x000fe40000706670 */
[----:B------:R-:W-:-:S02]  /*8a80*/  IADD3 R73, P6, R4, 0xc000, RZ ;  /* 0x0000c00004497810 */ /* 0x000fc40007fde0ff */
[C---:B------:R-:W-:Y:S02]  /*8a90*/  IADD3 R69, P5, R4.reuse, 0xd000, RZ ;  /* 0x0000d00004457810 */ /* 0x040fe40007fbe0ff */
[C---:B------:R-:W-:Y:S02]  /*8aa0*/  IADD3 R61, P4, R4.reuse, 0xe000, RZ ;  /* 0x0000e000043d7810 */ /* 0x040fe40007f9e0ff */
[----:B------:R-:W-:Y:S02]  /*8ab0*/  LOP3.LUT R13, R4, 0x380, RZ, 0xc0, !PT ;  /* 0x00000380040d7812 */ /* 0x000fe400078ec0ff */
[----:B------:R-:W-:Y:S01]  /*8ac0*/  SHF.R.U64 R10, R10, 0x3, RZ ;  /* 0x000000030a0a7819 */ /* 0x000fe200000012ff */
[----:B0-----:R0:W-:Y:S01]  /*8ad0*/  @!P2 ST.E desc[UR38][R20.64], R8 ;  /* 0x000000081400a985 */ /* 0x0011e2000c101926 */
[----:B------:R-:W-:Y:S02]  /*8ae0*/  LOP3.LUT R72, R73, 0x380, RZ, 0xc0, !PT ;  /* 0x0000038049487812 */ /* 0x000fe400078ec0ff */
[----:B------:R-:W-:Y:S01]  /*8af0*/  LOP3.LUT R68, R69, 0x380, RZ, 0xc0, !PT ;  /* 0x0000038045447812 */ /* 0x000fe200078ec0ff */
[----:B-1----:R1:W-:Y:S01]  /*8b00*/  @!P0 ST.E desc[UR38][R50.64], R3 ;  /* 0x0000000332008985 */ /* 0x0023e2000c101926 */
[----:B------:R-:W-:-:S02]  /*8b10*/  LOP3.LUT R60, R61, 0x380, RZ, 0xc0, !PT ;  /* 0x000003803d3c7812 */ /* 0x000fc400078ec0ff */
[----:B------:R-:W-:Y:S01]  /*8b20*/  SHF.R.U64 R13, R13, 0x3, RZ ;  /* 0x000000030d0d7819 */ /* 0x000fe200000012ff */
[----:B------:R-:W-:Y:S01]  /*8b30*/  UIMAD UR7, UR11, UR12, URZ ;  /* 0x0000000c0b0772a4 */ /* 0x000fe2000f8e023f */
[----:B------:R-:W-:Y:S01]  /*8b40*/  LOP3.LUT R10, R10, R11, RZ, 0x3c, !PT ;  /* 0x0000000b0a0a7212 */ /* 0x000fe200078e3cff */
[--C-:B------:R-:W-:Y:S01]  /*8b50*/  IMAD.X R11, RZ, RZ, R5.reuse, P3 ;  /* 0x000000ffff0b7224 */ /* 0x100fe200018e0605 */
[----:B------:R-:W-:Y:S01]  /*8b60*/  IADD3 R9, P3, R4, 0xf000, RZ ;  /* 0x0000f00004097810 */ /* 0x000fe20007f7e0ff */
[----:B0-----:R-:W0:Y:S01]  /*8b70*/  @P1 LDC R21, c[0x0][0xcf0] ;  /* 0x00033c00ff151b82 */ /* 0x001e220000000800 */
[----:B------:R-:W-:Y:S01]  /*8b80*/  SHF.R.U64 R72, R72, 0x3, RZ ;  /* 0x0000000348487819 */ /* 0x000fe200000012ff */
[----:B------:R-:W-:Y:S01]  /*8b90*/  UIMAD.WIDE.U32 UR8, UR4, UR12, URZ ;  /* 0x0000000c040872a5 */ /* 0x000fe2000f8e003f */
[----:B------:R-:W-:Y:S01]  /*8ba0*/  SHF.R.U64 R68, R68, 0x3, RZ ;  /* 0x0000000344447819 */ /* 0x000fe200000012ff */
[--C-:B------:R-:W-:Y:S01]  /*8bb0*/  IMAD.X R53, RZ, RZ, R5.reuse, P3 ;  /* 0x000000ffff357224 */ /* 0x100fe200018e0605 */
[----:B------:R-:W-:Y:S01]  /*8bc0*/  SHF.R.U64 R60, R60, 0x3, RZ ;  /* 0x000000033c3c7819 */ /* 0x000fe200000012ff */
[----:B------:R-:W-:Y:S01]  /*8bd0*/  ULDC.64 UR10, c[0x0][0xbe8] ;  /* 0x0002fa00000a7ab9 */ /* 0x000fe20000000a00 */
[----:B------:R-:W-:Y:S01]  /*8be0*/  LOP3.LUT R4, R13, R4, RZ, 0x3c, !PT ;  /* 0x000000040d047212 */ /* 0x000fe200078e3cff */
[----:B-1----:R-:W-:Y:S01]  /*8bf0*/  IMAD.U32 R3, RZ, RZ, UR16 ;  /* 0x00000010ff037e24 */ /* 0x002fe2000f8e00ff */
[----:B------:R-:W-:Y:S01]  /*8c00*/  LOP3.LUT R72, R72, R73, RZ, 0x3c, !PT ;  /* 0x0000004948487212 */ /* 0x000fe200078e3cff */
[--C-:B------:R-:W-:Y:S01]  /*8c10*/  IMAD.X R73, RZ, RZ, R5.reuse, P6 ;  /* 0x000000ffff497224 */ /* 0x100fe200030e0605 */
[----:B------:R-:W-:Y:S01]  /*8c20*/  LOP3.LUT R68, R68, R69, RZ, 0x3c, !PT ;  /* 0x0000004544447212 */ /* 0x000fe200078e3cff */
[--C-:B------:R-:W-:Y:S01]  /*8c30*/  IMAD.X R69, RZ, RZ, R5.reuse, P5 ;  /* 0x000000ffff457224 */ /* 0x100fe200028e0605 */
[----:B------:R-:W-:Y:S01]  /*8c40*/  LOP3.LUT R60, R60, R61, RZ, 0x3c, !PT ;  /* 0x0000003d3c3c7212 */ /* 0x000fe200078e3cff */
[----:B------:R-:W-:Y:S01]  /*8c50*/  IMAD.X R61, RZ, RZ, R5, P4 ;  /* 0x000000ffff3d7224 */ /* 0x000fe200020e0605 */
[----:B------:R1:W5:Y:S01]  /*8c60*/  LD.E.128 R12, desc[UR38][R4.64] ;  /* 0x00000026040c7980 */ /* 0x000362000c101d00 */
[----:B------:R-:W-:Y:S01]  /*8c70*/  LOP3.LUT R0, R9, 0x380, RZ, 0xc0, !PT ;  /* 0x0000038009007812 */ /* 0x000fe200078ec0ff */
[----:B------:R-:W-:-:S02]  /*8c80*/  UIMAD UR7, UR4, UR13, UR7 ;  /* 0x0000000d040772a4 */ /* 0x000fc4000f8e0207 */
[----:B------:R-:W5:Y:S01]  /*8c90*/  LD.E.128 R16, desc[UR38][R16.64] ;  /* 0x0000002610107980 */ /* 0x000f62000c101d00 */
[----:B------:R-:W-:-:S03]  /*8ca0*/  SHF.R.U64 R0, R0, 0x3, RZ ;  /* 0x0000000300007819 */ /* 0x000fc600000012ff */
[----:B------:R-:W5:Y:S01]  /*8cb0*/  LD.E.128 R24, desc[UR38][R24.64] ;  /* 0x0000002618187980 */ /* 0x000f62000c101d00 */
[----:B------:R-:W-:Y:S01]  /*8cc0*/  LOP3.LUT R52, R0, R9, RZ, 0x3c, !PT ;  /* 0x0000000900347212 */ /* 0x000fe200078e3cff */
[----:B-1----:R-:W1:Y:S01]  /*8cd0*/  @P1 LDC R5, c[0x0][0xcec] ;  /* 0x00033b00ff051b82 */ /* 0x002e620000000800 */
[----:B------:R-:W-:Y:S01]  /*8ce0*/  IMAD R0, R201, 0x20, R204 ;  /* 0x00000020c9007824 */ /* 0x000fe200078e02cc */
[----:B------:R-:W-:Y:S01]  /*8cf0*/  UIADD3 UR9, UR9, UR7, URZ ;  /* 0x0000000709097290 */ /* 0x000fe2000fffe03f */
        /* <DEDUP_REMOVED lines=15> */
[----:B-1----:R-:W-:-:S03]  /*8df0*/  @P1 IMAD.HI.U32 R0, R20, R5, RZ ;  /* 0x0000000514001227 */ /* 0x002fc600078e00ff */
[----:B------:R-:W5:Y:S02]  /*8e00*/  LD.E.128 R64, desc[UR38][R64.64] ;  /* 0x0000002640407980 */ /* 0x000f64000c101d00 */
[----:B0-----:R-:W-:Y:S01]  /*8e10*/  @P1 SHF.R.U32.HI R3, RZ, R21, R0 ;  /* 0x00000015ff031219 */ /* 0x001fe20000011600 */
[----:B------:R-:W-:Y:S01]  /*8e20*/  UIADD3 UR4, UR9, UR4, URZ ;  /* 0x0000000409047290 */ /* 0x000fe2000fffe03f */
[----:B------:R-:W-:Y:S01]  /*8e30*/  IMAD.U32 R4, RZ, RZ, UR8 ;  /* 0x00000008ff047e24 */ /* 0x000fe2000f8e00ff */
[----:B------:R-:W5:Y:S01]  /*8e40*/  LD.E.128 R56, desc[UR38][R56.64] ;  /* 0x0000002638387980 */ /* 0x000f62000c101d00 */
[--C-:B------:R-:W-:Y:S01]  /*8e50*/  SHF.R.S32.HI R0, RZ, 0x1f, R3.reuse ;  /* 0x0000001fff007819 */ /* 0x100fe20000011403 */
[----:B------:R-:W-:Y:S02]  /*8e60*/  IMAD.MOV R6, RZ, RZ, -R3 ;  /* 0x000000ffff067224 */ /* 0x000fe400078e0a03 */
[----:B------:R-:W-:Y:S01]  /*8e70*/  IMAD.U32 R5, RZ, RZ, UR9 ;  /* 0x00000009ff057e24 */ /* 0x000fe2000f8e00ff */
[----:B------:R-:W-:Y:S01]  /*8e80*/  ULDC.64 UR8, c[0x0][0xbe0] ;  /* 0x0002f80000087ab9 */ /* 0x000fe20000000a00 */
[----:B------:R-:W-:Y:S01]  /*8e90*/  IMAD R21, R77, R6, R20 ;  /* 0x000000064d157224 */ /* 0x000fe200078e0214 */
[----:B------:R-:W5:Y:S01]  /*8ea0*/  LD.E.128 R8, desc[UR38][R10.64] ;  /* 0x000000260a087980 */ /* 0x000f62000c101d00 */
[----:B------:R-:W-:-:S02]  /*8eb0*/  IMAD R0, R0, UR8, RZ ;  /* 0x0000000800007c24 */ /* 0x000fc4000f8e02ff */
[----:B------:R-:W-:Y:S01]  /*8ec0*/  IMAD.U32 R5, RZ, RZ, UR4 ;  /* 0x00000004ff057e24 */ /* 0x000fe2000f8e00ff */
[----:B------:R-:W5:Y:S01]  /*8ed0*/  LD.E.128 R48, desc[UR38][R48.64] ;  /* 0x0000002630307980 */ /* 0x000f62000c101d00 */
[C---:B------:R-:W-:Y:S01]  /*8ee0*/  IMAD R77, R3.reuse, UR9, R0 ;  /* 0x00000009034d7c24 */ /* 0x040fe2000f8e0200 */
[----:B------:R-:W-:Y:S02]  /*8ef0*/  SHF.R.S32.HI R0, RZ, 0x1f, R21 ;  /* 0x0000001fff007819 */ /* 0x000fe40000011415 */
[----:B------:R-:W5:Y:S01]  /*8f00*/  LD.E.128 R72, desc[UR38][R72.64] ;  /* 0x0000002648487980 */ /* 0x000f62000c101d00 */
[----:B------:R-:W-:Y:S01]  /*8f10*/  IMAD.WIDE.U32 R4, R3, UR8, R4 ;  /* 0x0000000803047c25 */ /* 0x000fe2000f8e0004 */
[----:B------:R-:W-:Y:S02]  /*8f20*/  ULDC.64 UR8, c[0x0][0xbd8] ;  /* 0x0002f60000087ab9 */ /* 0x000fe40000000a00 */
[----:B------:R-:W5:Y:S04]  /*8f30*/  LD.E.128 R68, desc[UR38][R68.64] ;  /* 0x0000002644447980 */ /* 0x000f68000c101d00 */
[----:B------:R-:W5:Y:S04]  /*8f40*/  LD.E.128 R60, desc[UR38][R60.64] ;  /* 0x000000263c3c7980 */ /* 0x000f68000c101d00 */
[----:B------:R-:W5:Y:S01]  /*8f50*/  LD.E.128 R52, desc[UR38][R52.64] ;  /* 0x0000002634347980 */ /* 0x000f62000c101d00 */
[----:B------:R-:W-:Y:S01]  /*8f60*/  IMAD.U32 R79, RZ, RZ, UR16 ;  /* 0x00000010ff4f7e24 */ /* 0x000fe2000f8e00ff */
        /* <DEDUP_REMOVED lines=8> */
[----:B------:R-:W-:Y:S02]  /*8ff0*/  IMAD R80, R79, 0x80, R204 ;  /* 0x000000804f507824 */ /* 0x000fe400078e02cc */
[C---:B------:R-:W-:Y:S02]  /*9000*/  IMAD R3, R21.reuse, UR9, R6 ;  /* 0x0000000915037c24 */ /* 0x040fe4000f8e0206 */
[----:B------:R-:W-:Y:S01]  /*9010*/  IMAD.WIDE.U32 R4, R21, UR8, R4 ;  /* 0x0000000815047c25 */ /* 0x000fe2000f8e0004 */
[----:B------:R-:W-:Y:S01]  /*9020*/  ISETP.GE.AND P2, PT, R80, R81, PT ;  /* 0x000000515000720c */ /* 0x000fe20003f46270 */
[----:B------:R-:W-:Y:S02]  /*9030*/  ULDC.64 UR8, c[0x0][0xb80] ;  /* 0x0002e00000087ab9 */ /* 0x000fe40000000a00 */
[----:B------:R-:W-:Y:S01]  /*9040*/  IMAD.IADD R3, R5, 0x1, R3 ;  /* 0x0000000105037824 */ /* 0x000fe200078e0203 */
[----:B------:R-:W-:Y:S01]  /*9050*/  LEA R6, P3, R4, UR8, 0x1 ;  /* 0x0000000804067c11 */ /* 0x000fe2000f8608ff */
[----:B------:R-:W-:-:S02]  /*9060*/  VIADD R151, R151, 0x32420 ;  /* 0x0003242097977836 */ /* 0x000fc40000000000 */
[----:B------:R-:W-:Y:S01]  /*9070*/  VIADD R0, R80, 0x20 ;  /* 0x0000002050007836 */ /* 0x000fe20000000000 */
[----:B------:R-:W-:Y:S02]  /*9080*/  LEA.HI.X R3, R4, UR9, R3, 0x1, P3 ;  /* 0x0000000904037c11 */ /* 0x000fe400098f0c03 */
[----:B------:R-:W-:Y:S02]  /*9090*/  PRMT R151, RZ, 0x654, R151 ;  /* 0x00000654ff977816 */ /* 0x000fe40000000097 */
[-C--:B------:R-:W-:Y:S01]  /*90a0*/  ISETP.GE.AND P1, PT, R0, R81.reuse, PT ;  /* 0x000000510000720c */ /* 0x080fe20003f26270 */
[----:B------:R-:W-:Y:S01]  /*90b0*/  VIADD R0, R80, 0x40 ;  /* 0x0000004050007836 */ /* 0x000fe20000000000 */
[----:B0-----:R0:W-:Y:S01]  /*90c0*/  SYNCS.ARRIVE.TRANS64.RED.A1T0 RZ, [R151+URZ], RZ ;  /* 0x000000ff97ff79a7 */ /* 0x0011e2000810043f */
        /* <DEDUP_REMOVED lines=22> */
.L_x_1062:
[----:B------:R-:W-:Y:S05]  /*9230*/  BSYNC B1 ;  /* 0x0000000000017941 */ /* 0x000fea0003800000 */
.L_x_1061:
        /* <DEDUP_REMOVED lines=21> */
.L_x_1064:
[----:B------:R-:W-:Y:S05]  /*9390*/  BSYNC B1 ;  /* 0x0000000000017941 */ /* 0x000fea0003800000 */
.L_x_1063:
[----:B0-----:R0:W0:Y:S01]  /*93a0*/  SHFL.IDX PT, R17, R3, 0x2, 0x181f ;  /* 0x00581f0003117f89 */ /* 0x00102200000e0000 */
        /* <DEDUP_REMOVED lines=11> */
[----:B------:R-:W-:Y:S02]  /*9460*/  @!P3 LEA.HI.X R5, R2, R17, R230, 0x1, P6 ;  /* 0x000000110205b211 */ /* 0x000fe400030f0ce6 */
        /* <DEDUP_REMOVED lines=8> */
.L_x_1066:
[----:B------:R-:W-:Y:S05]  /*94f0*/  BSYNC B1 ;  /* 0x0000000000017941 */ /* 0x000fea0003800000 */
.L_x_1065:
[----:B------:R-:W-:Y:S01]  /*9500*/  VIADD R0, R80, 0x60 ;  /* 0x0000006050007836 */ /* 0x000fe20000000000 */
[----:B0--3--:R-:W0:Y:S04]  /*9510*/  SHFL.IDX PT, R3, R3, 0x3, 0x181f ;  /* 0x00781f0003037f89 */ /* 0x009e2800000e0000 */
[----:B------:R-:W-:Y:S01]  /*9520*/  ISETP.GE.AND P0, PT, R0, R81, PT ;  /* 0x000000510000720c */ /* 0x000fe20003f06270 */
[----:B------:R3:W0:-:S12]  /*9530*/  SHFL.IDX PT, R13, R6, 0x3, 0x181f ;  /* 0x00781f00060d7f89 */ /* 0x00061800000e0000 */
[----:B---3--:R-:W-:Y:S05]  /*9540*/  @P0 BRA `(.L_x_1067) ;  /* 0x0000000c00cc0947 */ /* 0x008fea0003800000 */
[----:B------:R-:W-:Y:S02]  /*9550*/  ULDC UR4, c[0x0][0xbc8] ;  /* 0x0002f20000047ab9 */ /* 0x000fe40000000800 */
[----:B------:R-:W-:Y:S02]  /*9560*/  ISETP.GE.AND P3, PT, R2, UR4, PT ;  /* 0x0000000402007c0c */ /* 0x000fe4000bf66270 */
[----:B------:R-:W-:Y:S02]  /*9570*/  ISETP.GE.AND P4, PT, R23, UR4, PT ;  /* 0x0000000417007c0c */ /* 0x000fe4000bf86270 */
[----:B------:R-:W-:-:S09]  /*9580*/  ISETP.GE.AND P5, PT, R22, UR4, PT ;  /* 0x0000000416007c0c */ /* 0x000fd2000bfa6270 */
[-C--:B0-----:R-:W-:Y:S02]  /*9590*/  @!P3 LEA R4, P0, R2, R13.reuse, 0x1 ;  /* 0x0000000d0204b211 */ /* 0x081fe400078008ff */
[CC--:B------:R-:W-:Y:S02]  /*95a0*/  @!P4 LEA R8, P1, R23.reuse, R13.reuse, 0x1 ;  /* 0x0000000d1708c211 */ /* 0x0c0fe400078208ff */
[----:B------:R-:W-:Y:S02]  /*95b0*/  @!P5 LEA R10, P2, R22, R13, 0x1 ;  /* 0x0000000d160ad211 */ /* 0x000fe400078408ff */
[-C--:B------:R-:W-:Y:S02]  /*95c0*/  @!P3 LEA.HI.X R5, R2, R3.reuse, R230, 0x1, P0 ;  /* 0x000000030205b211 */ /* 0x080fe400000f0ce6 */
[-C--:B------:R-:W-:Y:S02]  /*95d0*/  @!P4 LEA.HI.X R9, R23, R3.reuse, R229, 0x1, P1 ;  /* 0x000000031709c211 */ /* 0x080fe400008f0ce5 */
[----:B------:R-:W-:Y:S01]  /*95e0*/  @!P5 LEA.HI.X R11, R22, R3, R228, 0x1, P2 ;  /* 0x00000003160bd211 */ /* 0x000fe200010f0ce4 */
[----:B------:R3:W-:Y:S01]  /*95f0*/  @!P3 ST.E.128 desc[UR38][R4.64], R28 ;  /* 0x0000001c0400b985 */ /* 0x0007e2000c101d26 */
[----:B------:R-:W-:-:S03]  /*9600*/  ISETP.GE.AND P0, PT, R200, UR4, PT ;  /* 0x00000004c8007c0c */ /* 0x000fc6000bf06270 */
[----:B------:R3:W-:Y:S04]  /*9610*/  @!P4 ST.E.128 desc[UR38][R8.64], R44 ;  /* 0x0000002c0800c985 */ /* 0x0007e8000c101d26 */
[----:B------:R3:W-:Y:S06]  /*9620*/  @!P5 ST.E.128 desc[UR38][R10.64], R48 ;  /* 0x000000300a00d985 */ /* 0x0007ec000c101d26 */
[----:B------:R-:W-:Y:S05]  /*9630*/  @P0 BRA `(.L_x_1067) ;  /* 0x0000000c00900947 */ /* 0x000fea0003800000 */
[----:B---3--:R-:W-:-:S04]  /*9640*/  LEA R4, P0, R200, R13, 0x1 ;  /* 0x0000000dc8047211 */ /* 0x008fc800078008ff */
[----:B------:R-:W-:-:S05]  /*9650*/  LEA.HI.X R5, R200, R3, R227, 0x1, P0 ;  /* 0x00000003c8057211 */ /* 0x000fca00000f0ce3 */
[----:B------:R0:W-:Y:S01]  /*9660*/  ST.E.128 desc[UR38][R4.64], R52 ;  /* 0x0000003404007985 */ /* 0x0001e2000c101d26 */
[----:B------:R-:W-:Y:S05]  /*9670*/  BRA `(.L_x_1067) ;  /* 0x0000000c00807947 */ /* 0x000fea0003800000 */
.L_x_1059:
[----:B------:R-:W-:Y:S01]  /*9680*/  ULDC.64 UR8, c[0x0][0xd00] ;  /* 0x0003400000087ab9 */ /* 0x000fe20000000a00 */
[----:B------:R-:W-:Y:S01]  /*9690*/  ULDC UR4, c[0x0][0xb88] ;  /* 0x0002e20000047ab9 */ /* 0x000fe20000000800 */
[----:B------:R-:W-:Y:S01]  /*96a0*/  UISETP.NE.U32.AND UP0, UPT, UR8, URZ, UPT ;  /* 0x0000003f0800728c */ /* 0x000fe2000bf05070 */
[----:B------:R-:W0:Y:S01]  /*96b0*/  LDC R13, c[0x0][0xce8] ;  /* 0x00033a00ff0d7b82 */ /* 0x000e220000000800 */
[----:B------:R-:W-:Y:S02]  /*96c0*/  R2UR UR7, R202 ;  /* 0x00000000ca0772ca */ /* 0x000fe400000e0000 */
        /* <DEDUP_REMOVED lines=29> */
.L_x_1068:
[----:B------:R-:W-:Y:S01]  /*98a0*/  R2UR UR7, R218 ;  /* 0x00000000da0772ca */ /* 0x000fe200000e0000 */
[----:B------:R-:W-:Y:S01]  /*98b0*/  USEL UR61, UR61, URZ, !UP0 ;  /* 0x0000003f3d3d7287 */ /* 0x000fe2000c000000 */
[----:B------:R-:W-:Y:S11]  /*98c0*/  BSSY B1, `(.L_x_1069) ;  /* 0x000002f000017945 */ /* 0x000ff60003800000 */
[----:B------:R-:W-:Y:S01]  /*98d0*/  USEL UR12, UR7, URZ, !UP0 ;  /* 0x0000003f070c7287 */ /* 0x000fe2000c000000 */
[----:B------:R-:W-:Y:S11]  /*98e0*/  @P1 BRA `(.L_x_1070) ;  /* 0x0000000000b01947 */ /* 0x000ff60003800000 */
[----:B------:R-:W0:Y:S01]  /*98f0*/  S2R R4, SR_TID.X ;  /* 0x0000000000047919 */ /* 0x000e220000002100 */
[----:B------:R-:W1:Y:S01]  /*9900*/  LDC R6, c[0x0][0xce8] ;  /* 0x00033a00ff067b82 */ /* 0x000e620000000800 */
[----:B------:R-:W-:-:S13]  /*9910*/  R2UR UR7, R203 ;  /* 0x00000000cb0772ca */ /* 0x000fda00000e0000 */
        /* <DEDUP_REMOVED lines=8> */
[----:B------:R-:W-:Y:S01]  /*99a0*/  R2UR UR13, R202 ;  /* 0x00000000ca0d72ca */ /* 0x000fe200000e0000 */
[----:B------:R-:W-:Y:S01]  /*99b0*/  UIMAD UR7, UR11, UR14, URZ ;  /* 0x0000000e0b0772a4 */ /* 0x000fe2000f8e023f */
[----:B------:R-:W-:Y:S01]  /*99c0*/  UMOV UR8, UR4 ;  /* 0x0000000400087c82 */ /* 0x000fe20008000000 */
[----:B------:R-:W-:-:S08]  /*99d0*/  UMOV UR9, UR10 ;  /* 0x0000000a00097c82 */ /* 0x000fd00008000000 */
[----:B------:R-:W0:Y:S02]  /*99e0*/  @P1 LDC R4, c[0x0][0xcec] ;  /* 0x00033b00ff041b82 */ /* 0x000e240000000800 */
[----:B------:R-:W-:Y:S02]  /*99f0*/  UIMAD.WIDE.U32 UR8, UR13, UR14, UR8 ;  /* 0x0000000e0d0872a5 */ /* 0x000fe4000f8e0008 */
[----:B------:R-:W-:-:S03]  /*9a00*/  UIMAD UR7, UR13, UR15, UR7 ;  /* 0x0000000f0d0772a4 */ /* 0x000fc6000f8e0207 */
[----:B------:R-:W-:Y:S01]  /*9a10*/  ULDC.64 UR14, c[0x0][0xc98] ;  /* 0x00032600000e7ab9 */ /* 0x000fe20000000a00 */
[----:B------:R-:W1:Y:S01]  /*9a20*/  @P1 LDC R8, c[0x0][0xcf0] ;  /* 0x00033c00ff081b82 */ /* 0x000e620000000800 */
[----:B------:R-:W-:Y:S02]  /*9a30*/  UIADD3 UR9, UR9, UR7, URZ ;  /* 0x0000000709097290 */ /* 0x000fe4000fffe03f */
[----:B------:R-:W-:Y:S02]  /*9a40*/  UIMAD UR7, UR12, UR14, URZ ;  /* 0x0000000e0c0772a4 */ /* 0x000fe4000f8e023f */
[----:B------:R-:W-:Y:S02]  /*9a50*/  UIMAD.WIDE.U32 UR8, UR61, UR14, UR8 ;  /* 0x0000000e3d0872a5 */ /* 0x000fe4000f8e0008 */
[----:B------:R-:W-:-:S03]  /*9a60*/  UIMAD UR7, UR61, UR15, UR7 ;  /* 0x0000000f3d0772a4 */ /* 0x000fc6000f8e0207 */
        /* <DEDUP_REMOVED lines=20> */
.L_x_1070:
[----:B------:R-:W-:Y:S05]  /*9bb0*/  BSYNC B1 ;  /* 0x0000000000017941 */ /* 0x000fea0003800000 */
.L_x_1069:
[----:B------:R-:W-:Y:S01]  /*9bc0*/  R2UR UR13, R203 ;  /* 0x00000000cb0d72ca */ /* 0x000fe200000e0000 */
[----:B------:R-:W1:Y:S01]  /*9bd0*/  @P0 LDC R5, c[0x0][0xcf0] ;  /* 0x00033c00ff050b82 */ /* 0x000e620000000800 */
[----:B------:R-:W-:Y:S01]  /*9be0*/  ULDC.64 UR14, c[0x0][0xba0] ;  /* 0x0002e800000e7ab9 */ /* 0x000fe20000000a00 */
[----:B------:R-:W-:Y:S01]  /*9bf0*/  R2UR UR16, R202 ;  /* 0x00000000ca1072ca */ /* 0x000fe200000e0000 */
[----:B------:R-:W-:Y:S01]  /*9c00*/  UIMAD UR7, UR10, UR14, URZ ;  /* 0x0000000e0a0772a4 */ /* 0x000fe2000f8e023f */
[----:B0-----:R-:W-:Y:S01]  /*9c10*/  IMAD R3, R201, 0x20, R204 ;  /* 0x00000020c9037824 */ /* 0x001fe200078e02cc */
[----:B------:R-:W-:Y:S01]  /*9c20*/  UIMAD.WIDE.U32 UR8, UR4, UR14, URZ ;  /* 0x0000000e040872a5 */ /* 0x000fe2000f8e003f */
[----:B------:R-:W-:Y:S01]  /*9c30*/  BSSY B1, `(.L_x_1071) ;  /* 0x0000042000017945 */ /* 0x000fe20003800000 */
[----:B------:R-:W-:-:S03]  /*9c40*/  UIMAD UR7, UR4, UR15, UR7 ;  /* 0x0000000f040772a4 */ /* 0x000fc6000f8e0207 */
[----:B------:R-:W-:Y:S01]  /*9c50*/  ULDC.64 UR14, c[0x0][0xbe8] ;  /* 0x0002fa00000e7ab9 */ /* 0x000fe20000000a00 */
[----:B------:R-:W-:Y:S01]  /*9c60*/  UIADD3 UR9, UR9, UR7, URZ ;  /* 0x0000000709097290 */ /* 0x000fe2000fffe03f */
[----:B------:R-:W-:Y:S01]  /*9c70*/  IMAD.U32 R8, RZ, RZ, UR13 ;  /* 0x0000000dff087e24 */ /* 0x000fe2000f8e00ff */
[----:B------:R-:W-:Y:S01]  /*9c80*/  UIMAD UR4, UR11, UR14, URZ ;  /* 0x0000000e0b0472a4 */ /* 0x000fe2000f8e023f */
[----:B------:R-:W-:Y:S01]  /*9c90*/  IMAD.U32 R15, RZ, RZ, UR13 ;  /* 0x0000000dff0f7e24 */ /* 0x000fe2000f8e00ff */
[----:B------:R-:W-:Y:S01]  /*9ca0*/  UIMAD.WIDE.U32 UR8, UR16, UR14, UR8 ;  /* 0x0000000e100872a5 */ /* 0x000fe2000f8e0008 */
[----:B------:R-:W-:Y:S01]  /*9cb0*/  IMAD R8, R8, 0x80, R3 ;  /* 0x0000008008087824 */ /* 0x000fe200078e0203 */
[----:B------:R-:W-:Y:S01]  /*9cc0*/  UIMAD UR4, UR16, UR15, UR4 ;  /* 0x0000000f100472a4 */ /* 0x000fe2000f8e0204 */
[----:B------:R-:W-:Y:S02]  /*9cd0*/  ULDC.64 UR10, c[0x0][0xbf0] ;  /* 0x0002fc00000a7ab9 */ /* 0x000fe40000000a00 */
[----:B------:R-:W-:Y:S01]  /*9ce0*/  @P0 IMAD.HI.U32 R4, R8, R11, RZ ;  /* 0x0000000b08040227 */ /* 0x000fe200078e00ff */
[----:B------:R-:W-:-:S02]  /*9cf0*/  UIADD3 UR9, UR9, UR4, URZ ;  /* 0x0000000409097290 */ /* 0x000fc4000fffe03f */
[----:B------:R-:W-:Y:S01]  /*9d00*/  UIMAD UR4, UR12, UR10, URZ ;  /* 0x0000000a0c0472a4 */ /* 0x000fe2000f8e023f */
[----:B------:R-:W-:Y:S01]  /*9d10*/  IMAD.MOV.U32 R3, RZ, RZ, R8 ;  /* 0x000000ffff037224 */ /* 0x000fe200078e0008 */
[----:B-1----:R-:W-:Y:S01]  /*9d20*/  @P0 SHF.R.U32.HI R3, RZ, R5, R4 ;  /* 0x00000005ff030219 */ /* 0x002fe20000011604 */
[----:B------:R-:W-:Y:S02]  /*9d30*/  UIMAD.WIDE.U32 UR8, UR61, UR10, UR8 ;  /* 0x0000000a3d0872a5 */ /* 0x000fe4000f8e0008 */
[----:B------:R-:W-:Y:S01]  /*9d40*/  UIMAD UR4, UR61, UR11, UR4 ;  /* 0x0000000b3d0472a4 */ /* 0x000fe2000f8e0204 */
[--C-:B------:R-:W-:Y:S01]  /*9d50*/  SHF.R.S32.HI R4, RZ, 0x1f, R3.reuse ;  /* 0x0000001fff047819 */ /* 0x100fe20000011403 */
[----:B------:R-:W-:Y:S01]  /*9d60*/  IMAD.MOV R9, RZ, RZ, -R3 ;  /* 0x000000ffff097224 */ /* 0x000fe200078e0a03 */
[----:B------:R-:W-:Y:S01]  /*9d70*/  ULDC.64 UR10, c[0x0][0xbe0] ;  /* 0x0002f800000a7ab9 */ /* 0x000fe20000000a00 */
[----:B------:R-:W-:Y:S02]  /*9d80*/  UIADD3 UR4, UR9, UR4, URZ ;  /* 0x0000000409047290 */ /* 0x000fe4000fffe03f */
[----:B------:R-:W-:-:S02]  /*9d90*/  IMAD.U32 R5, RZ, RZ, UR9 ;  /* 0x00000009ff057e24 */ /* 0x000fc4000f8e00ff */
[----:B------:R-:W-:Y:S02]  /*9da0*/  IMAD R6, R4, UR10, RZ ;  /* 0x0000000a04067c24 */ /* 0x000fe4000f8e02ff */
[----:B------:R-:W-:Y:S01]  /*9db0*/  IMAD.U32 R4, RZ, RZ, UR8 ;  /* 0x00000008ff047e24 */ /* 0x000fe2000f8e00ff */
[----:B------:R-:W-:Y:S01]  /*9dc0*/  ULDC.64 UR8, c[0x0][0xbd8] ;  /* 0x0002f60000087ab9 */ /* 0x000fe20000000a00 */
[----:B------:R-:W-:Y:S02]  /*9dd0*/  IMAD.U32 R5, RZ, RZ, UR4 ;  /* 0x00000004ff057e24 */ /* 0x000fe4000f8e00ff */
[----:B------:R-:W-:Y:S02]  /*9de0*/  IMAD R9, R13, R9, R8 ;  /* 0x000000090d097224 */ /* 0x000fe400078e0208 */
[C---:B------:R-:W-:Y:S02]  /*9df0*/  IMAD R11, R3.reuse, UR11, R6 ;  /* 0x0000000b030b7c24 */ /* 0x040fe4000f8e0206 */
        /* <DEDUP_REMOVED lines=37> */
.L_x_1072:
[----:B------:R-:W-:Y:S05]  /*a050*/  BSYNC B1 ;  /* 0x0000000000017941 */ /* 0x000fea0003800000 */
.L_x_1071:
        /* <DEDUP_REMOVED lines=21> */
.L_x_1074:
[----:B------:R-:W-:Y:S05]  /*a1b0*/  BSYNC B1 ;  /* 0x0000000000017941 */ /* 0x000fea0003800000 */
.L_x_1073:
        /* <DEDUP_REMOVED lines=21> */
.L_x_1076:
[----:B------:R-:W-:Y:S05]  /*a310*/  BSYNC B1 ;  /* 0x0000000000017941 */ /* 0x000fea0003800000 */
.L_x_1075:
        /* <DEDUP_REMOVED lines=22> */
.L_x_1067:
[----:B------:R-:W-:Y:S05]  /*a480*/  BSYNC B0 ;  /* 0x0000000000007941 */ /* 0x000fea0003800000 */
.L_x_1058:
[----:B------:R-:W-:Y:S02]  /*a490*/  ULDC UR4, c[0x0][0xd3c] ;  /* 0x00034f0000047ab9 */ /* 0x000fe40000000800 */
[----:B------:R-:W-:-:S13]  /*a4a0*/  ISETP.GE.AND P0, PT, R7, UR4, PT ;  /* 0x0000000407007c0c */ /* 0x000fda000bf06270 */
[----:B------:R-:W-:Y:S05]  /*a4b0*/  @!P0 BRA `(.L_x_1077) ;  /* 0xffffff6800888947 */ /* 0x000fea000383ffff */
[----:B------:R-:W-:Y:S05]  /*a4c0*/  EXIT ;  /* 0x000000000000794d */ /* 0x000fea0003800000 */
.L_x_1033:
[----:B------:R-:W-:-:S08]  /*a4d0*/  NOP ;  /* 0x0000000000007918 */ /* 0x000fd00000000000 */
[----:B0-----:R-:W0:-:S00]  /*a4e0*/  USETMAXREG.DEALLOC.CTAPOOL 0x18 ;  /* 0x00000018000079c8 */ /* 0x001e0000080e0500 */
        /* <DEDUP_REMOVED lines=16> */
.L_x_1078:
        /* <DEDUP_REMOVED lines=42> */
.L_x_1084:
        /* <DEDUP_REMOVED lines=12> */
.L_x_1083:
[----:B------:R-:W-:Y:S05]  /*a950*/  BSYNC B0 ;  /* 0x0000000000007941 */ /* 0x000fea0003800000 */
.L_x_1082:
        /* <DEDUP_REMOVED lines=22> */
.L_x_1080:
        /* <DEDUP_REMOVED lines=16> */
.L_x_1085:
        /* <DEDUP_REMOVED lines=25> */
.L_x_1081:
[----:B------:R-:W-:Y:S02]  /*ad50*/  IMAD.MOV.U32 R17, RZ, RZ, RZ ;  /* 0x000000ffff117224 */ /* 0x000fe400078e00ff */
[----:B------:R-:W-:Y:S02]  /*ad60*/  IMAD.U32 R16, RZ, RZ, UR6 ;  /* 0x00000006ff107e24 */ /* 0x000fe4000f8e00ff */
[----:B------:R-:W-:-:S07]  /*ad70*/  IMAD.MOV.U32 R18, RZ, RZ, RZ ;  /* 0x000000ffff127224 */ /* 0x000fce00078e00ff */
.L_x_1086:
[----:B------:R-:W-:-:S13]  /*ad80*/  ISETP.NE.AND P0, PT, R5, RZ, PT ;  /* 0x000000ff0500720c */ /* 0x000fda0003f05270 */
[----:B------:R-:W0:Y:S01]  /*ad90*/  @!P0 S2R R3, SR_CgaCtaId ;  /* 0x0000000000038919 */ /* 0x000e220000008800 */
[----:B------:R-:W-:-:S04]  /*ada0*/  @!P0 MOV R0, 0x400 ;  /* 0x0000040000008802 */ /* 0x000fc80000000f00 */
[----:B0-----:R-:W-:-:S05]  /*adb0*/  @!P0 LEA R0, R3, R0, 0x18 ;  /* 0x0000000003008211 */ /* 0x001fca00078ec0ff */
[----:B------:R0:W-:Y:S01]  /*adc0*/  @!P0 STS.128 [R0+0x324d0], R16 ;  /* 0x0324d01000008388 */ /* 0x0001e20000000c00 */
[----:B------:R-:W-:Y:S06]  /*add0*/  BAR.ARV 0x5, 0x180 ;  /* 0x0146000000007b1d */ /* 0x000fec0000002000 */
.L_x_1079:
[----:B0-----:R-:W-:Y:S01]  /*ade0*/  IMAD.MOV.U32 R0, RZ, RZ, 0x1 ;  /* 0x00000001ff007424 */ /* 0x001fe200078e00ff */
[----:B------:R0:W-:Y:S01]  /*adf0*/  STL [R1+0x8], RZ ;  /* 0x000008ff01007387 */ /* 0x0001e20000100800 */
[----:B------:R-:W-:Y:S02]  /*ae00*/  ULDC UR4, c[0x0][0xd3c] ;  /* 0x00034f0000047ab9 */ /* 0x000fe40000000800 */
[----:B-1----:R-:W-:Y:S01]  /*ae10*/  ISETP.GE.AND P0, PT, R19, UR4, PT ;  /* 0x0000000413007c0c */ /* 0x002fe2000bf06270 */
[----:B------:R0:W-:Y:S04]  /*ae20*/  STL [R1+0x18], R0 ;  /* 0x0000180001007387 */ /* 0x0001e80000100800 */
[----:B------:R0:W-:Y:S08]  /*ae30*/  STL [R1+0x6c], RZ ;  /* 0x00006cff01007387 */ /* 0x0001f00000100800 */
[----:B0-----:R-:W-:Y:S05]  /*ae40*/  @P0 BRA `(.L_x_1087) ;  /* 0x0000005c00bc0947 */ /* 0x001fea0003800000 */
[----:B------:R-:W0:Y:S01]  /*ae50*/  S2R R5, SR_TID.X ;  /* 0x0000000000057919 */ /* 0x000e220000002100 */
[----:B------:R-:W1:Y:S01]  /*ae60*/  S2UR UR5, SR_CgaCtaId ;  /* 0x00000000000579c3 */ /* 0x000e620000008800 */
[----:B------:R-:W-:Y:S01]  /*ae70*/  UMOV UR4, 0x400 ;  /* 0x0000040000047882 */ /* 0x000fe20000000000 */
[----:B------:R-:W-:Y:S01]  /*ae80*/  BSSY B8, `(.L_x_1087) ;  /* 0x00005eb000087945 */ /* 0x000fe20003800000 */
[----:B------:R-:W-:Y:S01]  /*ae90*/  ULDC UR40, c[0x0][0xc] ;  /* 0x0000030000287ab9 */ /* 0x000fe20000000800 */
[----:B------:R-:W-:Y:S01]  /*aea0*/  ULDC.64 UR36, c[0x0][0x198] ;  /* 0x0000660000247ab9 */ /* 0x000fe20000000a00 */
[----:B-1----:R-:W-:Y:S01]  /*aeb0*/  ULEA UR4, UR5, UR4, 0x18 ;  /* 0x0000000405047291 */ /* 0x002fe2000f8ec03f */
[C---:B0-----:R-:W-:Y:S01]  /*aec0*/  IMAD.SHL.U32 R0, R5.reuse, 0x8, RZ ;  /* 0x0000000805007824 */ /* 0x041fe200078e00ff */
[----:B------:R-:W-:-:S04]  /*aed0*/  LOP3.LUT R4, R5, 0x7f, RZ, 0xc0, !PT ;  /* 0x0000007f05047812 */ /* 0x000fc800078ec0ff */
[C---:B------:R-:W-:Y:S02]  /*aee0*/  LOP3.LUT R2, R0.reuse, 0x1f8, RZ, 0xc0, !PT ;  /* 0x000001f800027812 */ /* 0x040fe400078ec0ff */
[----:B------:R-:W-:Y:S02]  /*aef0*/  LOP3.LUT R0, R0, 0x38, RZ, 0xc0, !PT ;  /* 0x0000003800007812 */ /* 0x000fe400078ec0ff */
        /* <DEDUP_REMOVED lines=8> */
[----:B------:R-:W-:Y:S01]  /*af80*/  STL [R1+0x4], R4 ;  /* 0x0000040401007387 */ /* 0x000fe20000100800 */
[----:B------:R-:W-:-:S03]  /*af90*/  IMAD.MOV.U32 R2, RZ, RZ, 0x1 ;  /* 0x00000001ff027424 */ /* 0x000fc600078e00ff */
[----:B------:R0:W-:Y:S04]  /*afa0*/  STL [R1+0x10], R3 ;  /* 0x0000100301007387 */ /* 0x0001e80000100800 */
[----:B------:R-:W-:Y:S04]  /*afb0*/  STL [R1+0x6c], RZ ;  /* 0x00006cff01007387 */ /* 0x000fe80000100800 */
[----:B------:R1:W-:Y:S01]  /*afc0*/  STL [R1+0x18], R2 ;  /* 0x0000180201007387 */ /* 0x0003e20000100800 */
[----:B0-----:R-:W-:-:S03]  /*afd0*/  LOP3.LUT R3, R0, 0x40, RZ, 0xfc, !PT ;  /* 0x0000004000037812 */ /* 0x001fc600078efcff */
[----:B------:R0:W-:Y:S01]  /*afe0*/  STL [R1+0x8], RZ ;  /* 0x000008ff01007387 */ /* 0x0001e20000100800 */
[C---:B-1----:R-:W-:Y:S02]  /*aff0*/  LOP3.LUT R2, R0.reuse, 0x80, RZ, 0xfc, !PT ;  /* 0x0000008000027812 */ /* 0x042fe400078efcff */
[----:B------:R-:W-:-:S07]  /*b000*/  LOP3.LUT R0, R0, 0xc0, RZ, 0xfc, !PT ;  /* 0x000000c000007812 */ /* 0x000fce00078efcff */
.L_x_1195:
[----:B01----:R-:W1:Y:S02]  /*b010*/  LDC.64 R2, c[0x0][0xd88] ;  /* 0x00036200ff027b82 */ /* 0x003e640000000a00 */
[----:B-1----:R-:W-:-:S05]  /*b020*/  IMAD.WIDE R2, R19, 0x4, R2 ;  /* 0x0000000413027825 */ /* 0x002fca00078e0202 */
[----:B--2---:R-:W2:Y:S01]  /*b030*/  LDG.E R11, desc[UR38][R2.64] ;  /* 0x00000026020b7981 */ /* 0x004ea2000c1e1900 */
[----:B------:R-:W-:Y:S05]  /*b040*/  YIELD ;  /* 0x0000000000007946 */ /* 0x000fea0003800000 */
[----:B------:R-:W-:Y:S01]  /*b050*/  ULDC.64 UR4, c[0x0][0xb20] ;  /* 0x0002c80000047ab9 */ /* 0x000fe20000000a00 */
[----:B------:R-:W-:Y:S01]  /*b060*/  IMAD.MOV.U32 R0, RZ, RZ, RZ ;  /* 0x000000ffff007224 */ /* 0x000fe200078e00ff */
        /* <DEDUP_REMOVED lines=23> */
[----:B--2---:R-:W-:-:S02]  /*b1e0*/  IADD3 R2, P3, R10, UR4, RZ ;  /* 0x000000040a027c10 */ /* 0x004fc4000ff7e0ff */
[----:B-1----:R-:W-:Y:S02]  /*b1f0*/  IADD3 R4, P4, R10, UR8, RZ ;  /* 0x000000080a047c10 */ /* 0x002fe4000ff9e0ff */
        /* <DEDUP_REMOVED lines=8> */
[----:B-1----:R-:W-:-:S04]  /*b280*/  @P2 IADD3 R6, P3, R10, UR6, RZ ;  /* 0x000000060a062c10 */ /* 0x002fc8000ff7e0ff */
        /* <DEDUP_REMOVED lines=8> */
[----:B-1----:R-:W-:Y:S01]  /*b310*/  IMAD.U32 R6, RZ, RZ, UR4 ;  /* 0x00000004ff067e24 */ /* 0x002fe2000f8e00ff */
[----:B--2---:R1:W-:Y:S01]  /*b320*/  STL [R1+0x38], R12 ;  /* 0x0000380c01007387 */ /* 0x0043e20000100800 */
[----:B------:R-:W-:Y:S05]  /*b330*/  @P2 BRA `(.L_x_1088) ;  /* 0x0000000000142947 */ /* 0x000fea0003800000 */
[----:B------:R-:W-:Y:S05]  /*b340*/  @!P1 BRA `(.L_x_1088) ;  /* 0x0000000000109947 */ /* 0x000fea0003800000 */
[----:B------:R-:W2:Y:S04]  /*b350*/  LDG.E R7, desc[UR38][R2.64] ;  /* 0x0000002602077981 */ /* 0x000ea8000c1e1900 */
[----:B------:R-:W2:Y:S02]  /*b360*/  LDG.E R2, desc[UR38][R2.64+0x4] ;  /* 0x0000042602027981 */ /* 0x000ea4000c1e1900 */
[----:B--2---:R-:W-:-:S05]  /*b370*/  IMAD.IADD R2, R2, 0x1, -R7 ;  /* 0x0000000102027824 */ /* 0x004fca00078e0a07 */
[----:B------:R2:W-:Y:S02]  /*b380*/  STL [R1+0x38], R2 ;  /* 0x0000380201007387 */ /* 0x0005e40000100800 */
.L_x_1088:
[----:B--2---:R-:W-:Y:S01]  /*b390*/  IMAD.MOV.U32 R2, RZ, RZ, R11 ;  /* 0x000000ffff027224 */ /* 0x004fe200078e000b */
[----:B------:R-:W-:Y:S01]  /*b3a0*/  ULDC.64 UR4, c[0x0][0xb18] ;  /* 0x0002c60000047ab9 */ /* 0x000fe20000000a00 */
[----:B-----5:R-:W-:Y:S01]  /*b3b0*/  IMAD.IADD R3, R8, 0x1, R0 ;  /* 0x0000000108037824 */ /* 0x020fe200078e0200 */
[----:B------:R-:W-:Y:S02]  /*b3c0*/  ISETP.NE.U32.AND P1, PT, RZ, UR4, PT ;  /* 0x00000004ff007c0c */ /* 0x000fe4000bf25070 */
[----:B------:R2:W-:Y:S02]  /*b3d0*/  STL [R1+0xc], R2 ;  /* 0x00000c0201007387 */ /* 0x0005e40000100800 */
[----:B------:R-:W-:Y:S02]  /*b3e0*/  ISETP.NE.AND.EX P1, PT, RZ, UR5, PT, P1 ;  /* 0x00000005ff007c0c */ /* 0x000fe4000bf25310 */
[----:B------:R2:W-:Y:S11]  /*b3f0*/  STL [R1+0x20], R3 ;  /* 0x0000200301007387 */ /* 0x0005f60000100800 */
[----:B--2---:R-:W-:Y:S05]  /*b400*/  @!P1 BRA `(.L_x_1089) ;  /* 0x0000000000109947 */ /* 0x004fea0003800000 */
[----:B------:R-:W-:-:S04]  /*b410*/  IADD3 R6, P0, R10, UR4, RZ ;  /* 0x000000040a067c10 */ /* 0x000fc8000ff1e0ff */
[----:B------:R-:W-:-:S05]  /*b420*/  IADD3.X R7, R9, UR5, RZ, P0, !PT ;  /* 0x0000000509077c10 */ /* 0x000fca00087fe4ff */
[----:B------:R2:W5:Y:S01]  /*b430*/  LDG.E R6, desc[UR38][R6.64] ;  /* 0x0000002606067981 */ /* 0x000562000c1e1900 */
[----:B------:R-:W-:Y:S05]  /*b440*/  BRA `(.L_x_1090) ;  /* 0x0000000000107947 */ /* 0x000fea0003800000 */
.L_x_1089:
[----:B------:R-:W-:Y:S05]  /*b450*/  @!P0 BRA `(.L_x_1090) ;  /* 0x00000000000c8947 */ /* 0x000fea0003800000 */
[----:B------:R-:W2:Y:S04]  /*b460*/  LDG.E R6, desc[UR38][R4.64] ;  /* 0x0000002604067981 */ /* 0x000ea8000c1e1900 */
[----:B------:R-:W2:Y:S02]  /*b470*/  LDG.E R4, desc[UR38][R4.64+0x4] ;  /* 0x0000042604047981 */ /* 0x000ea4000c1e1900 */
[----:B--2---:R-:W-:-:S07]  /*b480*/  IMAD.IADD R6, R4, 0x1, -R6 ;  /* 0x0000000104067824 */ /* 0x004fce00078e0a06 */
.L_x_1090:
[----:B-----5:R-:W-:Y:S01]  /*b490*/  IMAD.IADD R2, R6, 0x1, -R0 ;  /* 0x0000000106027824 */ /* 0x020fe200078e0a00 */
[----:B------:R-:W-:Y:S03]  /*b4a0*/  BSSY B7, `(.L_x_1091) ;  /* 0x00004e6000077945 */ /* 0x000fe60003800000 */
[C---:B------:R-:W-:Y:S01]  /*b4b0*/  VIADD R0, R2.reuse, 0x5f ;  /* 0x0000005f02007836 */ /* 0x040fe20000000000 */
[----:B------:R3:W-:Y:S01]  /*b4c0*/  STL [R1+0x48], R2 ;  /* 0x0000480201007387 */ /* 0x0007e20000100800 */
[----:B------:R-:W-:Y:S02]  /*b4d0*/  ISETP.GT.AND P0, PT, R2, RZ, PT ;  /* 0x000000ff0200720c */ /* 0x000fe40003f04270 */
[----:B------:R-:W-:-:S05]  /*b4e0*/  IMAD.HI R0, R0, 0x2aaaaaab, RZ ;  /* 0x2aaaaaab00007827 */ /* 0x000fca00078e02ff */
[----:B---3--:R-:W-:-:S04]  /*b4f0*/  SHF.R.U32.HI R2, RZ, 0x1f, R0 ;  /* 0x0000001fff027819 */ /* 0x008fc80000011600 */
[----:B------:R-:W-:-:S05]  /*b500*/  LEA.HI.SX32 R0, R0, R2, 0x1c ;  /* 0x0000000200007211 */ /* 0x000fca00078fe2ff */
[----:B------:R3:W-:Y:S01]  /*b510*/  STL [R1+0x30], R0 ;  /* 0x0000300001007387 */ /* 0x0007e20000100800 */
[----:B------:R-:W-:Y:S05]  /*b520*/  @P0 BRA `(.L_x_1092) ;  /* 0x0000000000440947 */ /* 0x000fea0003800000 */
[----:B------:R-:W4:Y:S02]  /*b530*/  S2R R3, SR_TID.X ;  /* 0x0000000000037919 */ /* 0x000f240000002100 */
[----:B----4-:R-:W-:-:S04]  /*b540*/  LOP3.LUT R3, R3, 0x7f, RZ, 0xc0, !PT ;  /* 0x0000007f03037812 */ /* 0x010fc800078ec0ff */
[----:B------:R-:W-:-:S13]  /*b550*/  ISETP.NE.AND P0, PT, R3, RZ, PT ;  /* 0x000000ff0300720c */ /* 0x000fda0003f05270 */
[----:B------:R-:W-:Y:S05]  /*b560*/  @P0 BRA `(.L_x_1093) ;  /* 0x0000004c00640947 */ /* 0x000fea0003800000 */
[----:B------:R-:W4:Y:S01]  /*b570*/  S2R R3, SR_LANEID ;  /* 0x0000000000037919 */ /* 0x000f220000000000 */
[----:B------:R-:W-:Y:S01]  /*b580*/  VOTEU.ANY UR4, UPT, PT ;  /* 0x0000000000047886 */ /* 0x000fe200038e0100 */
[----:B------:R-:W5:Y:S01]  /*b590*/  LDC.64 R4, c[0x0][0xd60] ;  /* 0x00035800ff047b82 */ /* 0x000f620000000a00 */
[----:B---3--:R-:W4:Y:S08]  /*b5a0*/  FLO.U32 R0, UR4 ;  /* 0x0000000400007d00 */ /* 0x008f3000080e0000 */
[----:B------:R-:W5:Y:S01]  /*b5b0*/  POPC R2, UR4 ;  /* 0x0000000400027d09 */ /* 0x000f620008000000 */
[----:B----4-:R-:W-:-:S13]  /*b5c0*/  ISETP.EQ.U32.AND P0, PT, R0, R3, PT ;  /* 0x000000030000720c */ /* 0x010fda0003f02070 */
[----:B-----5:R-:W3:Y:S01]  /*b5d0*/  @P0 ATOMG.E.ADD.STRONG.GPU PT, R5, desc[UR38][R4.64], R2 ;  /* 0x00000002040509a8 */ /* 0x020ee200081ee1e6 */
[----:B------:R-:W4:Y:S02]  /*b5e0*/  S2R R3, SR_LTMASK ;  /* 0x0000000000037919 */ /* 0x000f240000003900 */
[----:B----4-:R-:W-:-:S06]  /*b5f0*/  LOP3.LUT R3, R3, UR4, RZ, 0xc0, !PT ;  /* 0x0000000403037c12 */ /* 0x010fcc000f8ec0ff */
[----:B------:R-:W4:Y:S01]  /*b600*/  POPC R3, R3 ;  /* 0x0000000300037309 */ /* 0x000f220000000000 */
[----:B---3--:R-:W4:Y:S02]  /*b610*/  SHFL.IDX PT, R0, R5, R0, 0x1f ;  /* 0x00001f0005007589 */ /* 0x008f2400000e0000 */
[----:B----4-:R-:W-:Y:S01]  /*b620*/  IADD3 R16, R0, UR40, R3 ;  /* 0x0000002800107c10 */ /* 0x010fe2000fffe003 */
[----:B------:R-:W-:Y:S06]  /*b630*/  BRA `(.L_x_1093) ;  /* 0x0000004c00307947 */ /* 0x000fec0003800000 */
.L_x_1092:
[----:B---3--:R-:W3:Y:S01]  /*b640*/  LDL R0, [R1+0x4] ;  /* 0x0000040001007983 */ /* 0x008ee20000100800 */
[----:B------:R-:W-:Y:S01]  /*b650*/  BSSY B6, `(.L_x_1094) ;  /* 0x0000014000067945 */ /* 0x000fe20003800000 */
[----:B---3--:R-:W-:-:S05]  /*b660*/  VIADD R0, R0, 0x1c400 ;  /* 0x0001c40000007836 */ /* 0x008fca0000000000 */
[----:B------:R-:W-:-:S13]  /*b670*/  LOP3.LUT P0, RZ, R0, 0x3ff, RZ, 0xc0, !PT ;  /* 0x000003ff00ff7812 */ /* 0x000fda000780c0ff */
[----:B------:R-:W-:Y:S05]  /*b680*/  @!P0 BRA `(.L_x_1095) ;  /* 0x0000000000408947 */ /* 0x000fea0003800000 */
[----:B------:R-:W-:Y:S01]  /*b690*/  MOV R2, 0x0 ;  /* 0x0000000000027802 */ /* 0x000fe20000000f00 */
[----:B------:R-:W-:Y:S01]  /*b6a0*/  ULDC.64 UR6, c[0x4][0x98] ;  /* 0x0100260000067ab9 */ /* 0x000fe20000000a00 */
[----:B------:R-:W-:Y:S01]  /*b6b0*/  ULDC.64 UR8, c[0x4][0xa0] ;  /* 0x0100280000087ab9 */ /* 0x000fe20000000a00 */
[----:B------:R-:W-:Y:S01]  /*b6c0*/  ULDC.64 UR4, c[0x4][0x8] ;  /* 0x0100020000047ab9 */ /* 0x000fe20000000a00 */
[----:B------:R-:W-:Y:S02]  /*b6d0*/  IMAD.U32 R4, RZ, RZ, UR6 ;  /* 0x00000006ff047e24 */ /* 0x000fe4000f8e00ff */
[----:B------:R-:W3:Y:S01]  /*b6e0*/  LDC.64 R2, c[0x4][R2] ;  /* 0x0100000002027b82 */ /* 0x000ee20000000a00 */
[----:B------:R-:W-:Y:S02]  /*b6f0*/  IMAD.U32 R5, RZ, RZ, UR7 ;  /* 0x00000007ff057e24 */ /* 0x000fe4000f8e00ff */
[----:B------:R-:W-:Y:S02]  /*b700*/  IMAD.U32 R6, RZ, RZ, UR8 ;  /* 0x00000008ff067e24 */ /* 0x000fe4000f8e00ff */
[----:B--2---:R-:W-:-:S02]  /*b710*/  IMAD.U32 R7, RZ, RZ, UR9 ;  /* 0x00000009ff077e24 */ /* 0x004fc4000f8e00ff */
[----:B------:R-:W-:Y:S02]  /*b720*/  IMAD.U32 R10, RZ, RZ, UR4 ;  /* 0x00000004ff0a7e24 */ /* 0x000fe4000f8e00ff */
[----:B------:R-:W-:Y:S02]  /*b730*/  IMAD.U32 R11, RZ, RZ, UR5 ;  /* 0x00000005ff0b7e24 */ /* 0x000fe4000f8e00ff */
[----:B------:R-:W-:Y:S02]  /*b740*/  IMAD.MOV.U32 R8, RZ, RZ, 0x70 ;  /* 0x00000070ff087424 */ /* 0x000fe400078e00ff */
[----:B-1----:R-:W-:Y:S02]  /*b750*/  IMAD.MOV.U32 R12, RZ, RZ, 0x1 ;  /* 0x00000001ff0c7424 */ /* 0x002fe400078e00ff */
[----:B------:R-:W-:-:S07]  /*b760*/  IMAD.MOV.U32 R13, RZ, RZ, RZ ;  /* 0x000000ffff0d7224 */ /* 0x000fce00078e00ff */
[----:B------:R-:W-:-:S07]  /*b770*/  LEPC R20, `(.L_x_1095) ;  /* 0x000000001014794e */ /* 0x000fce0000000000 */
[----:B0--3--:R-:W-:Y:S05]  /*b780*/  CALL.ABS.NOINC R2 ;  /* 0x0000000002007343 */ /* 0x009fea0003c00000 */
.L_x_1095:
[----:B------:R-:W-:Y:S05]  /*b790*/  BSYNC B6 ;  /* 0x0000000000067941 */ /* 0x000fea0003800000 */
.L_x_1094:
[----:B------:R-:W3:Y:S01]  /*b7a0*/  LDL R2, [R1+0x4] ;  /* 0x0000040001027983 */ /* 0x000ee20000100800 */
        /* <DEDUP_REMOVED lines=8> */
[----:B------:R3:W4:Y:S01]  /*b830*/  LDC.64 R2, c[0x4][R0] ;  /* 0x0100000000027b82 */ /* 0x0007220000000a00 */
[----:B------:R-:W-:Y:S02]  /*b840*/  IMAD.U32 R4, RZ, RZ, UR6 ;  /* 0x00000006ff047e24 */ /* 0x000fe4000f8e00ff */
[----:B------:R-:W-:Y:S02]  /*b850*/  IMAD.U32 R5, RZ, RZ, UR7 ;  /* 0x00000007ff057e24 */ /* 0x000fe4000f8e00ff */
[----:B------:R-:W-:Y:S02]  /*b860*/  IMAD.U32 R6, RZ, RZ, UR8 ;  /* 0x00000008ff067e24 */ /* 0x000fe4000f8e00ff */
[----:B--2---:R-:W-:-:S02]  /*b870*/  IMAD.U32 R7, RZ, RZ, UR9 ;  /* 0x00000009ff077e24 */ /* 0x004fc4000f8e00ff */
[----:B------:R-:W-:Y:S02]  /*b880*/  IMAD.U32 R10, RZ, RZ, UR4 ;  /* 0x00000004ff0a7e24 */ /* 0x000fe4000f8e00ff */
[----:B------:R-:W-:Y:S02]  /*b890*/  IMAD.U32 R11, RZ, RZ, UR5 ;  /* 0x00000005ff0b7e24 */ /* 0x000fe4000f8e00ff */
[----:B------:R-:W-:Y:S02]  /*b8a0*/  IMAD.MOV.U32 R8, RZ, RZ, 0x70 ;  /* 0x00000070ff087424 */ /* 0x000fe400078e00ff */
[----:B-1----:R-:W-:Y:S02]  /*b8b0*/  IMAD.MOV.U32 R12, RZ, RZ, 0x1 ;  /* 0x00000001ff0c7424 */ /* 0x002fe400078e00ff */
[----:B---3--:R-:W-:-:S07]  /*b8c0*/  IMAD.MOV.U32 R13, RZ, RZ, RZ ;  /* 0x000000ffff0d7224 */ /* 0x008fce00078e00ff */
[----:B------:R-:W-:-:S07]  /*b8d0*/  LEPC R20, `(.L_x_1098) ;  /* 0x000000001014794e */ /* 0x000fce0000000000 */
[----:B0---4-:R-:W-:Y:S05]  /*b8e0*/  CALL.ABS.NOINC R2 ;  /* 0x0000000002007343 */ /* 0x011fea0003c00000 */
.L_x_1098:
        /* <DEDUP_REMOVED lines=16> */
.L_x_1097:
[----:B------:R-:W-:Y:S05]  /*b9f0*/  BSYNC B6 ;  /* 0x0000000000067941 */ /* 0x000fea0003800000 */
.L_x_1096:
[----:B------:R-:W3:Y:S01]  /*ba00*/  LDL.LU R2, [R1] ;  /* 0x0000000001027983 */ /* 0x000ee20000300800 */
[----:B------:R-:W-:-:S03]  /*ba10*/  ULDC.64 UR4, c[0x0][0xaf0] ;  /* 0x0002bc0000047ab9 */ /* 0x000fc60000000a00 */
[----:B------:R-:W4:Y:S04]  /*ba20*/  LDL.LU R4, [R1+0x1c] ;  /* 0x00001c0001047983 */ /* 0x000f280000300800 */
[----:B--2---:R-:W2:Y:S01]  /*ba30*/  LDL R7, [R1+0xc] ;  /* 0x00000c0001077983 */ /* 0x004ea20000100800 */
[----:B------:R-:W-:-:S03]  /*ba40*/  ISETP.NE.U32.AND P0, PT, RZ, UR4, PT ;  /* 0x00000004ff007c0c */ /* 0x000fc6000bf05070 */
[----:B------:R-:W5:Y:S01]  /*ba50*/  LDL R0, [R1+0x30] ;  /* 0x0000300001007983 */ /* 0x000f620000100800 */
[----:B------:R-:W-:-:S13]  /*ba60*/  ISETP.NE.AND.EX P0, PT, RZ, UR5, PT, P0 ;  /* 0x00000005ff007c0c */ /* 0x000fda000bf05300 */
[----:B---3--:R-:W-:-:S04]  /*ba70*/  @P0 IADD3 R2, P1, R2, UR4, RZ ;  /* 0x0000000402020c10 */ /* 0x008fc8000ff3e0ff */
[----:B----4-:R-:W-:Y:S01]  /*ba80*/  @P0 IADD3.X R3, R4, UR5, RZ, P1, !PT ;  /* 0x0000000504030c10 */ /* 0x010fe20008ffe4ff */
[----:B------:R-:W-:-:S04]  /*ba90*/  ULDC.64 UR4, c[0x0][0xb00] ;  /* 0x0002c00000047ab9 */ /* 0x000fc80000000a00 */
[----:B--2---:R2:W3:Y:S01]  /*baa0*/  @P0 LDG.E R7, desc[UR38][R2.64] ;  /* 0x0000002602070981 */ /* 0x0044e2000c1e1900 */
[----:B-----5:R-:W-:Y:S01]  /*bab0*/  VIADD R9, R0, 0xffffffff ;  /* 0xffffffff00097836 */ /* 0x020fe20000000000 */
[----:B--2---:R-:W2:Y:S01]  /*bac0*/  LDC.64 R2, c[0x0][0x418] ;  /* 0x00010600ff027b82 */ /* 0x004ea20000000a00 */
[----:B---3--:R-:W-:Y:S01]  /*bad0*/  SHF.R.S32.HI R8, RZ, 0x1f, R7 ;  /* 0x0000001fff087819 */ /* 0x008fe20000011407 */
[----:B------:R3:W-:Y:S04]  /*bae0*/  @P0 STL [R1+0xc], R7 ;  /* 0x00000c0701000387 */ /* 0x0007e80000100800 */
[----:B------:R3:W-:Y:S04]  /*baf0*/  STL [R1+0x2c], R9 ;  /* 0x00002c0901007387 */ /* 0x0007e80000100800 */
[----:B------:R3:W-:Y:S01]  /*bb00*/  STL [R1+0x1c], R8 ;  /* 0x00001c0801007387 */ /* 0x0007e20000100800 */
[----:B--2---:R-:W-:Y:S01]  /*bb10*/  LOP3.LUT P0, RZ, R2, UR4, RZ, 0xfc, !PT ;  /* 0x0000000402ff7c12 */ /* 0x004fe2000f80fcff */
[----:B------:R-:W-:-:S03]  /*bb20*/  UMOV UR4, 0xffffffff ;  /* 0xffffffff00047882 */ /* 0x000fc60000000000 */
[----:B------:R-:W-:-:S04]  /*bb30*/  LOP3.LUT P0, RZ, R3, UR5, RZ, 0xfc, P0 ;  /* 0x0000000503ff7c12 */ /* 0x000fc8000800fcff */
[----:B------:R-:W-:Y:S01]  /*bb40*/  SEL R0, R7, RZ, !P0 ;  /* 0x000000ff07007207 */ /* 0x000fe20004000000 */
[----:B---3--:R-:W-:Y:S08]  /*bb50*/  BRA.DIV UR4, `(.L_x_1099) ;  /* 0x0000005604f47947 */ /* 0x008ff0000b800000 */
[----:B------:R-:W2:Y:S02]  /*bb60*/  S2R R4, SR_TID.X ;  /* 0x0000000000047919 */ /* 0x000ea40000002100 */
[----:B--2---:R-:W-:-:S04]  /*bb70*/  SHF.R.U32.HI R4, RZ, 0x5, R4 ;  /* 0x00000005ff047819 */ /* 0x004fc80000011604 */
[----:B------:R-:W-:-:S05]  /*bb80*/  LOP3.LUT R4, R4, 0x3, RZ, 0xc0, !PT ;  /* 0x0000000304047812 */ /* 0x000fca00078ec0ff */
[----:B------:R2:W3:Y:S02]  /*bb90*/  SHFL.IDX PT, R14, R4, RZ, 0x1f ;  /* 0x00001fff040e7589 */ /* 0x0004e400000e0000 */
.L_x_1212:
[----:B--2---:R-:W2:Y:S01]  /*bba0*/  LDL.LU R4, [R1+0x14] ;  /* 0x0000140001047983 */ /* 0x004ea20000300800 */
[----:B------:R-:W-:Y:S02]  /*bbb0*/  PLOP3.LUT P1, PT, PT, PT, PT, 0x8, 0x0 ;  /* 0x000000000000781c */ /* 0x000fe40003f2e170 */
[----:B---3--:R-:W-:Y:S01]  /*bbc0*/  ISETP.NE.AND P0, PT, R14, RZ, PT ;  /* 0x000000ff0e00720c */ /* 0x008fe20003f05270 */
        /* <DEDUP_REMOVED lines=8> */
.L_x_1215:
[----:B------:R-:W-:Y:S05]  /*bc50*/  @!P6 BRA `(.L_x_1100) ;  /* 0x000000040014e947 */ /* 0x000fea0003800000 */
[----:B------:R2:W-:Y:S01]  /*bc60*/  STL [R1+0x70], R9 ;  /* 0x0000700901007387 */ /* 0x0005e20000100800 */
[----:B------:R-:W-:-:S04]  /*bc70*/  ISETP.NE.U32.AND P0, PT, R2, RZ, PT ;  /* 0x000000ff0200720c */ /* 0x000fc80003f05070 */
[----:B------:R-:W-:-:S13]  /*bc80*/  ISETP.NE.AND.EX P0, PT, R3, RZ, PT, P0 ;  /* 0x000000ff0300720c */ /* 0x000fda0003f05300 */
[----:B--2---:R-:W-:Y:S05]  /*bc90*/  @!P0 BRA `(.L_x_1102) ;  /* 0x0000000000508947 */ /* 0x004fea0003800000 */
[----:B------:R-:W2:Y:S01]  /*bca0*/  LDC R6, c[0x0][0x43c] ;  /* 0x00010f00ff067b82 */ /* 0x000ea20000000800 */
[----:B---3--:R-:W-:Y:S01]  /*bcb0*/  IMAD.MOV.U32 R0, RZ, RZ, R9 ;  /* 0x000000ffff007224 */ /* 0x008fe200078e0009 */
[----:B------:R-:W-:Y:S01]  /*bcc0*/  ULDC.64 UR4, c[0x0][0x428] ;  /* 0x00010a0000047ab9 */ /* 0x000fe20000000a00 */
[----:B--2---:R-:W-:-:S13]  /*bcd0*/  ISETP.NE.AND P0, PT, R6, 0x1, PT ;  /* 0x000000010600780c */ /* 0x004fda0003f05270 */
        /* <DEDUP_REMOVED lines=14> */
[----:B------:R-:W2:Y:S04]  /*bdc0*/  LDG.E R0, desc[UR38][R2.64] ;  /* 0x0000002602007981 */ /* 0x000ea8000c1e1900 */
[----:B--2---:R2:W-:Y:S02]  /*bdd0*/  STL [R1], R0 ;  /* 0x0000000001007387 */ /* 0x0045e40000100800 */
.L_x_1102:
[----:B------:R-:W4:Y:S04]  /*bde0*/  LDL R7, [R1+0x4] ;  /* 0x0000040001077983 */ /* 0x000f280000100800 */
[----:B--23--:R-:W4:Y:S04]  /*bdf0*/  LDL R0, [R1+0x8] ;  /* 0x0000080001007983 */ /* 0x00cf280000100800 */
[----:B------:R-:W2:Y:S01]  /*be00*/  LDL R2, [R1+0x18] ;  /* 0x0000180001027983 */ /* 0x000ea20000100800 */
[----:B----4-:R-:W-:Y:S01]  /*be10*/  IMAD R0, R0, 0x8, R7 ;  /* 0x0000000800007824 */ /* 0x010fe200078e0207 */
[----:B--2---:R-:W-:-:S04]  /*be20*/  SHF.L.U32 R2, R2, 0x1f, RZ ;  /* 0x0000001f02027819 */ /* 0x004fc800000006ff */
[----:B------:R-:W2:Y:S02]  /*be30*/  SYNCS.PHASECHK.TRANS64.TRYWAIT P0, [R0+URZ+0x32440], R2 ;  /* 0x03244002000075a7 */ /* 0x000ea4000800017f */
[----:B--2---:R-:W-:Y:S05]  /*be40*/  @!P0 BRA `(.L_x_1103) ;  /* 0x00000054008c8947 */ /* 0x004fea0003800000 */
.L_x_1216:
        /* <DEDUP_REMOVED lines=11> */
.L_x_1104:
[----:B------:R-:W3:Y:S04]  /*bf00*/  LDL R7, [R1+0x4] ;  /* 0x0000040001077983 */ /* 0x000ee80000100800 */
[----:B------:R-:W3:Y:S04]  /*bf10*/  LDL R6, [R1+0x8] ;  /* 0x0000080001067983 */ /* 0x000ee80000100800 */
[----:B------:R-:W4:Y:S04]  /*bf20*/  LDL R5, [R1+0x70] ;  /* 0x0000700001057983 */ /* 0x000f280000100800 */
[----:B------:R-:W5:Y:S04]  /*bf30*/  LDL R4, [R1+0x20] ;  /* 0x0000200001047983 */ /* 0x000f680000100800 */
[----:B------:R-:W5:Y:S04]  /*bf40*/  LDL R3, [R1] ;  /* 0x0000000001037983 */ /* 0x000f680000100800 */
[----:B--2---:R-:W2:Y:S01]  /*bf50*/  LDL.LU R2, [R1+0x14] ;  /* 0x0000140001027983 */ /* 0x004ea20000300800 */
        /* <DEDUP_REMOVED lines=8> */
[----:B---3--:R-:W-:Y:S01]  /*bfe0*/  IMAD R0, R6, 0x3000, R7 ;  /* 0x0000300006007824 */ /* 0x008fe200078e0207 */
[----:B----4-:R-:W-:-:S04]  /*bff0*/  R2UR UR11, R5 ;  /* 0x00000000050b72ca */ /* 0x010fc800000e0000 */
[----:B------:R-:W-:Y:S02]  /*c000*/  R2UR UR8, R0 ;  /* 0x00000000000872ca */ /* 0x000fe400000e0000 */
[----:B-----5:R-:W-:Y:S02]  /*c010*/  R2UR UR4, R4 ;  /* 0x00000000040472ca */ /* 0x020fe400000e0000 */
[----:B------:R-:W-:Y:S02]  /*c020*/  R2UR UR13, R3 ;  /* 0x00000000030d72ca */ /* 0x000fe400000e0000 */
[----:B--2---:R-:W-:-:S07]  /*c030*/  LOP3.LUT R2, R2, 0xfffffffe, RZ, 0xc0, !PT ;  /* 0xfffffffe02027812 */ /* 0x004fce00078ec0ff */
[----:B------:R-:W-:Y:S01]  /*c040*/  UIADD3 UR8, UR8, 0x1c400, URZ ;  /* 0x0001c40008087890 */ /* 0x000fe2000fffe03f */
[----:B------:R-:W-:Y:S01]  /*c050*/  @P0 LOP3.LUT R2, R2, 0x1, RZ, 0xfc, !PT ;  /* 0x0000000102020812 */ /* 0x000fe200078efcff */
[----:B------:R-:W-:-:S03]  /*c060*/  UIMAD UR11, UR11, 0x60, UR4 ;  /* 0x000000600b0b78a4 */ /* 0x000fc6000f8e0204 */
[----:B------:R-:W-:Y:S01]  /*c070*/  UMOV UR4, 0x0 ;  /* 0x0000000000047882 */ /* 0x000fe20000000000 */
[----:B------:R2:W-:Y:S05]  /*c080*/  STL [R1+0x14], R2 ;  /* 0x0000140201007387 */ /* 0x0005ea0000100800 */
[----:B------:R2:W-:Y:S01]  /*c090*/  UTMALDG.4D [UR8], [UR6], desc[UR4] ;  /* 0x00000408060075b4 */ /* 0x0005e20008019000 */
[----:B------:R-:W-:Y:S02]  /*c0a0*/  NOP ;  /* 0x0000000000007918 */ /* 0x000fe40000000000 */
.L_x_1100:
[----:B---3--:R-:W3:Y:S04]  /*c0b0*/  LDL R0, [R1+0x4] ;  /* 0x0000040001007983 */ /* 0x008ee80000100800 */
[----:B------:R-:W4:Y:S04]  /*c0c0*/  LDL.LU R4, [R1+0x24] ;  /* 0x0000240001047983 */ /* 0x000f280000300800 */
[----:B------:R-:W5:Y:S04]  /*c0d0*/  LDL.LU R3, [R1+0x3c] ;  /* 0x00003c0001037983 */ /* 0x000f680000300800 */
[----:B--2---:R-:W2:Y:S01]  /*c0e0*/  LDL R2, [R1+0x28] ;  /* 0x0000280001027983 */ /* 0x004ea20000100800 */
[----:B------:R-:W-:Y:S05]  /*c0f0*/  WARPSYNC.ALL ;  /* 0x0000000000007948 */ /* 0x000fea0003800000 */
[----:B------:R-:W-:Y:S01]  /*c100*/  ULDC.64 UR4, c[0x0][0xaf8] ;  /* 0x0002be0000047ab9 */ /* 0x000fe20000000a00 */
[----:B------:R-:W-:Y:S01]  /*c110*/  BSSY B6, `(.L_x_1105) ;  /* 0x000001f000067945 */ /* 0x000fe20003800000 */
[----:B------:R-:W-:Y:S01]  /*c120*/  BAR.SYNC.DEFER_BLOCKING 0x8, 0x180 ;  /* 0x0206000000007b1d */ /* 0x000fe20000010000 */
[----:B------:R-:W-:-:S04]  /*c130*/  ISETP.NE.U32.AND P0, PT, RZ, UR4, PT ;  /* 0x00000004ff007c0c */ /* 0x000fc8000bf05070 */
[----:B------:R-:W-:Y:S01]  /*c140*/  ISETP.NE.AND.EX P0, PT, RZ, UR5, PT, P0 ;  /* 0x00000005ff007c0c */ /* 0x000fe2000bf05300 */
[----:B---3--:R-:W-:-:S05]  /*c150*/  VIADD R0, R0, 0x18400 ;  /* 0x0001840000007836 */ /* 0x008fca0000000000 */
[----:B------:R-:W-:Y:S02]  /*c160*/  LOP3.LUT P1, RZ, R0, 0x3ff, RZ, 0xc0, !PT ;  /* 0x000003ff00ff7812 */ /* 0x000fe4000782c0ff */
[----:B----4-:R-:W-:Y:S02]  /*c170*/  SEL R0, R4, RZ, !P0 ;  /* 0x000000ff04007207 */ /* 0x010fe40004000000 */
[----:B-----5:R-:W-:-:S03]  /*c180*/  SEL R3, R3, RZ, !P0 ;  /* 0x000000ff03037207 */ /* 0x020fc60004000000 */
[----:B------:R3:W-:Y:S01]  /*c190*/  STL [R1+0x34], R0 ;  /* 0x0000340001007387 */ /* 0x0007e20000100800 */
[----:B--2---:R-:W-:-:S03]  /*c1a0*/  SHF.R.S32.HI R2, RZ, 0x1f, R2 ;  /* 0x0000001fff027819 */ /* 0x004fc60000011402 */
[----:B------:R2:W-:Y:S01]  /*c1b0*/  STL [R1+0x58], R3 ;  /* 0x0000580301007387 */ /* 0x0005e20000100800 */
[----:B---3--:R-:W-:-:S05]  /*c1c0*/  SHF.R.S32.HI R0, RZ, 0x1f, R18 ;  /* 0x0000001fff007819 */ /* 0x008fca0000011412 */
        /* <DEDUP_REMOVED lines=15> */
[----:B-1----:R-:W-:Y:S02]  /*c2c0*/  IMAD.MOV.U32 R12, RZ, RZ, 0x1 ;  /* 0x00000001ff0c7424 */ /* 0x002fe400078e00ff */
[----:B------:R-:W-:-:S07]  /*c2d0*/  IMAD.MOV.U32 R13, RZ, RZ, RZ ;  /* 0x000000ffff0d7224 */ /* 0x000fce00078e00ff */
[----:B------:R-:W-:-:S07]  /*c2e0*/  LEPC R20, `(.L_x_1106) ;  /* 0x000000001014794e */ /* 0x000fce0000000000 */
[----:B0-2---:R-:W-:Y:S05]  /*c2f0*/  CALL.ABS.NOINC R2 ;  /* 0x0000000002007343 */ /* 0x005fea0003c00000 */
.L_x_1106:
[----:B------:R-:W-:Y:S05]  /*c300*/  BSYNC B6 ;  /* 0x0000000000067941 */ /* 0x000fea0003800000 */
.L_x_1105:
[----:B------:R-:W3:Y:S01]  /*c310*/  LDL R4, [R1+0x40] ;  /* 0x0000400001047983 */ /* 0x000ee20000100800 */
[----:B------:R-:W4:Y:S03]  /*c320*/  LDC R6, c[0x0][0x448] ;  /* 0x00011200ff067b82 */ /* 0x000f260000000800 */
[----:B------:R-:W3:Y:S04]  /*c330*/  LDL R10, [R1+0x28] ;  /* 0x00002800010a7983 */ /* 0x000ee80000100800 */
[----:B------:R-:W3:Y:S01]  /*c340*/  LDL R9, [R1+0x50] ;  /* 0x0000500001097983 */ /* 0x000ee20000100800 */
[----:B--2---:R-:W2:Y:S01]  /*c350*/  S2R R2, SR_TID.X ;  /* 0x0000000000027919 */ /* 0x004ea20000002100 */
[----:B------:R-:W0:Y:S02]  /*c360*/  S2R R0, SR_TID.X ;  /* 0x0000000000007919 */ /* 0x000e240000002100 */
[----:B------:R-:W3:Y:S04]  /*c370*/  LDL R8, [R1+0x58] ;  /* 0x0000580001087983 */ /* 0x000ee80000100800 */
[----:B------:R-:W3:Y:S01]  /*c380*/  LDL R7, [R1+0x34] ;  /* 0x0000340001077983 */ /* 0x000ee20000100800 */
[----:B----4-:R-:W-:Y:S01]  /*c390*/  ISETP.NE.AND P0, PT, R6, 0x1, PT ;  /* 0x000000010600780c */ /* 0x010fe20003f05270 */
[----:B------:R-:W-:Y:S01]  /*c3a0*/  IMAD.SHL.U32 R17, R17, 0x80, RZ ;  /* 0x0000008011117824 */ /* 0x000fe200078e00ff */
[----:B------:R-:W-:Y:S01]  /*c3b0*/  ULDC.64 UR4, c[0x0][0x298] ;  /* 0x0000a60000047ab9 */ /* 0x000fe20000000a00 */
[----:B------:R-:W-:-:S10]  /*c3c0*/  ULDC.64 UR6, c[0x0][0x280] ;  /* 0x0000a00000067ab9 */ /* 0x000fd40000000a00 */
[----:B------:R-:W4:Y:S01]  /*c3d0*/  @P0 LDC R3, c[0x0][0x450] ;  /* 0x00011400ff030b82 */ /* 0x000f220000000800 */
[----:B--2---:R-:W-:-:S04]  /*c3e0*/  LOP3.LUT R2, R2, 0x7f, RZ, 0xc0, !PT ;  /* 0x0000007f02027812 */ /* 0x004fc800078ec0ff */
[----:B------:R-:W-:Y:S01]  /*c3f0*/  SHF.R.U32.HI R2, RZ, 0x3, R2 ;  /* 0x00000003ff027819 */ /* 0x000fe20000011602 */
[----:B0-----:R-:W-:-:S05]  /*c400*/  IMAD.SHL.U32 R0, R0, 0x10, RZ ;  /* 0x0000001000007824 */ /* 0x001fca00078e00ff */
[----:B------:R-:W-:Y:S02]  /*c410*/  LOP3.LUT R0, R2, 0x70, R0, 0xf8, !PT ;  /* 0x0000007002007812 */ /* 0x000fe400078ef800 */
[----:B------:R-:W0:Y:S02]  /*c420*/  @P0 LDC R2, c[0x0][0x44c] ;  /* 0x00011300ff020b82 */ /* 0x000e240000000800 */
[----:B------:R-:W-:-:S05]  /*c430*/  LOP3.LUT R5, R0, R17, RZ, 0xfc, !PT ;  /* 0x0000001100057212 */ /* 0x000fca00078efcff */
[----:B------:R-:W-:Y:S01]  /*c440*/  IMAD.MOV.U32 R0, RZ, RZ, R5 ;  /* 0x000000ffff007224 */ /* 0x000fe200078e0005 */
[----:B------:R2:W-:Y:S01]  /*c450*/  STL [R1+0x24], R5 ;  /* 0x0000240501007387 */ /* 0x0005e20000100800 */
[----:B0-----:R-:W-:-:S05]  /*c460*/  @P0 IMAD.HI.U32 R2, R5, R2, RZ ;  /* 0x0000000205020227 */ /* 0x001fca00078e00ff */
[----:B----4-:R-:W-:Y:S01]  /*c470*/  @P0 SHF.R.U32.HI R0, RZ, R3, R2 ;  /* 0x00000003ff000219 */ /* 0x010fe20000011602 */
[----:B---3--:R-:W-:-:S04]  /*c480*/  IMAD R2, R4, UR4, RZ ;  /* 0x0000000404027c24 */ /* 0x008fc8000f8e02ff */
[C---:B------:R-:W-:Y:S02]  /*c490*/  IMAD R4, R10.reuse, UR5, R2 ;  /* 0x000000050a047c24 */ /* 0x040fe4000f8e0202 */
[----:B------:R-:W-:Y:S01]  /*c4a0*/  IMAD.WIDE.U32 R2, R10, UR4, RZ ;  /* 0x000000040a027c25 */ /* 0x000fe2000f8e00ff */
[----:B------:R-:W-:-:S03]  /*c4b0*/  ULDC.64 UR4, c[0x0][0x2d8] ;  /* 0x0000b60000047ab9 */ /* 0x000fc60000000a00 */
[----:B------:R-:W-:Y:S02]  /*c4c0*/  IMAD.IADD R3, R3, 0x1, R4 ;  /* 0x0000000103037824 */ /* 0x000fe400078e0204 */
[----:B------:R-:W-:Y:S02]  /*c4d0*/  IMAD R4, R9, UR4, RZ ;  /* 0x0000000409047c24 */ /* 0x000fe4000f8e02ff */
[----:B------:R0:W5:Y:S01]  /*c4e0*/  LDL R9, [R1+0x10] ;  /* 0x0000100001097983 */ /* 0x0001620000100800 */
[----:B------:R-:W-:-:S04]  /*c4f0*/  IMAD.WIDE.U32 R2, R18, UR4, R2 ;  /* 0x0000000412027c25 */ /* 0x000fc8000f8e0002 */
[----:B------:R-:W-:Y:S01]  /*c500*/  IMAD R4, R18, UR5, R4 ;  /* 0x0000000512047c24 */ /* 0x000fe2000f8e0204 */
[----:B------:R-:W-:-:S03]  /*c510*/  ULDC.64 UR4, c[0x0][0x2e0] ;  /* 0x0000b80000047ab9 */ /* 0x000fc60000000a00 */
[----:B------:R-:W-:Y:S02]  /*c520*/  IMAD.IADD R3, R3, 0x1, R4 ;  /* 0x0000000103037824 */ /* 0x000fe400078e0204 */
[----:B------:R-:W-:Y:S02]  /*c530*/  IMAD R4, R8, UR4, RZ ;  /* 0x0000000408047c24 */ /* 0x000fe4000f8e02ff */
[----:B------:R-:W-:-:S04]  /*c540*/  IMAD.WIDE.U32 R2, R7, UR4, R2 ;  /* 0x0000000407027c25 */ /* 0x000fc8000f8e0002 */
[----:B------:R-:W-:Y:S01]  /*c550*/  IMAD R4, R7, UR5, R4 ;  /* 0x0000000507047c24 */ /* 0x000fe2000f8e0204 */
[----:B------:R-:W-:-:S03]  /*c560*/  ULDC.64 UR4, c[0x0][0x2d0] ;  /* 0x0000b40000047ab9 */ /* 0x000fc60000000a00 */
[----:B------:R-:W-:Y:S01]  /*c570*/  IMAD.IADD R3, R3, 0x1, R4 ;  /* 0x0000000103037824 */ /* 0x000fe200078e0204 */
[----:B------:R-:W-:-:S05]  /*c580*/  SHF.R.S32.HI R4, RZ, 0x1f, R0 ;  /* 0x0000001fff047819 */ /* 0x000fca0000011400 */
[----:B------:R-:W-:Y:S02]  /*c590*/  IMAD R4, R4, UR4, RZ ;  /* 0x0000000404047c24 */ /* 0x000fe4000f8e02ff */
[----:B------:R-:W-:-:S04]  /*c5a0*/  IMAD.WIDE.U32 R2, R0, UR4, R2 ;  /* 0x0000000400027c25 */ /* 0x000fc8000f8e0002 */
[----:B------:R-:W-:Y:S01]  /*c5b0*/  IMAD R4, R0, UR5, R4 ;  /* 0x0000000500047c24 */ /* 0x000fe2000f8e0204 */
[----:B------:R-:W-:Y:S01]  /*c5c0*/  ULDC.64 UR4, c[0x0][0x2c8] ;  /* 0x0000b20000047ab9 */ /* 0x000fe20000000a00 */
[----:B------:R-:W-:-:S04]  /*c5d0*/  IMAD.MOV R0, RZ, RZ, -R0 ;  /* 0x000000ffff007224 */ /* 0x000fc800078e0a00 */
[----:B------:R-:W-:Y:S02]  /*c5e0*/  IMAD R0, R6, R0, R5 ;  /* 0x0000000006007224 */ /* 0x000fe400078e0205 */
[----:B--2---:R-:W2:Y:S01]  /*c5f0*/  S2R R5, SR_TID.X ;  /* 0x0000000000057919 */ /* 0x004ea20000002100 */
[----:B------:R-:W-:Y:S02]  /*c600*/  IMAD.IADD R3, R3, 0x1, R4 ;  /* 0x0000000103037824 */ /* 0x000fe400078e0204 */
[----:B------:R-:W-:-:S05]  /*c610*/  SHF.R.S32.HI R4, RZ, 0x1f, R0 ;  /* 0x0000001fff047819 */ /* 0x000fca0000011400 */
[----:B------:R-:W-:Y:S02]  /*c620*/  IMAD R4, R4, UR4, RZ ;  /* 0x0000000404047c24 */ /* 0x000fe4000f8e02ff */
[----:B------:R-:W-:Y:S01]  /*c630*/  IMAD.WIDE.U32 R2, R0, UR4, R2 ;  /* 0x0000000400027c25 */ /* 0x000fe2000f8e0002 */
[----:B------:R-:W-:-:S03]  /*c640*/  ULDC UR4, c[0x0][0x2b8] ;  /* 0x0000ae0000047ab9 */ /* 0x000fc60000000800 */
[----:B------:R-:W-:Y:S01]  /*c650*/  IMAD R4, R0, UR5, R4 ;  /* 0x0000000500047c24 */ /* 0x000fe2000f8e0204 */
[----:B------:R-:W-:-:S03]  /*c660*/  LEA R0, P1, R2, UR6, 0x1 ;  /* 0x0000000602007c11 */ /* 0x000fc6000f8208ff */
[----:B------:R-:W-:Y:S02]  /*c670*/  IMAD.IADD R4, R3, 0x1, R4 ;  /* 0x0000000103047824 */ /* 0x000fe400078e0204 */
[----:B--2---:R-:W-:-:S05]  /*c680*/  IMAD.SHL.U32 R10, R5, 0x8, RZ ;  /* 0x00000008050a7824 */ /* 0x004fca00078e00ff */
[----:B------:R-:W-:Y:S02]  /*c690*/  LOP3.LUT R10, R10, 0x38, RZ, 0xc0, !PT ;  /* 0x000000380a0a7812 */ /* 0x000fe400078ec0ff */
[----:B------:R-:W-:Y:S02]  /*c6a0*/  LOP3.LUT R5, R5, 0x7f, RZ, 0xc0, !PT ;  /* 0x0000007f05057812 */ /* 0x000fe400078ec0ff */
[----:B------:R-:W-:Y:S01]  /*c6b0*/  ISETP.GE.AND P0, PT, R10, UR4, PT ;  /* 0x000000040a007c0c */ /* 0x000fe2000bf06270 */
[----:B------:R-:W-:Y:S01]  /*c6c0*/  UMOV UR4, 0xffffffff ;  /* 0xffffffff00047882 */ /* 0x000fe20000000000 */
[----:B------:R-:W-:Y:S02]  /*c6d0*/  LEA.HI.X R2, R2, UR7, R4, 0x1, P1 ;  /* 0x0000000702027c11 */ /* 0x000fe400088f0c04 */
[----:B------:R-:W-:Y:S01]  /*c6e0*/  SHF.R.U32.HI R8, RZ, 0x3, R5 ;  /* 0x00000003ff087819 */ /* 0x000fe20000011605 */
[----:B0-----:R-:W-:Y:S08]  /*c6f0*/  BRA.DIV UR4, `(.L_x_1107) ;  /* 0x0000004e04747947 */ /* 0x001ff0000b800000 */
[----:B------:R-:W2:Y:S01]  /*c700*/  LDL R7, [R1+0x38] ;  /* 0x0000380001077983 */ /* 0x000ea20000100800 */
[----:B------:R-:W-:-:S03]  /*c710*/  IMAD.IADD R17, R8, 0x1, R17 ;  /* 0x0000000108117824 */ /* 0x000fc600078e0211 */
[----:B------:R-:W0:Y:S01]  /*c720*/  SHFL.IDX PT, R5, R0, RZ, 0x181f ;  /* 0x00181fff00057589 */ /* 0x000e2200000e0000 */
[----:B------:R-:W-:-:S03]  /*c730*/  VIADD R8, R17, 0x10 ;  /* 0x0000001011087836 */ /* 0x000fc60000000000 */
[----:B------:R-:W3:Y:S04]  /*c740*/  SHFL.IDX PT, R4, R2, RZ, 0x181f ;  /* 0x00181fff02047589 */ /* 0x000ee800000e0000 */
[----:B------:R4:W-:Y:S01]  /*c750*/  STL [R1+0x3c], R8 ;  /* 0x00003c0801007387 */ /* 0x0009e20000100800 */
[----:B--2---:R-:W-:-:S03]  /*c760*/  IMAD R3, R7, R6, RZ ;  /* 0x0000000607037224 */ /* 0x004fc600078e02ff */
[----:B------:R-:W2:Y:S02]  /*c770*/  SHFL.IDX PT, R6, R0, 0x1, 0x181f ;  /* 0x00381f0000067f89 */ /* 0x000ea400000e0000 */
[CC--:B------:R-:W-:Y:S02]  /*c780*/  ISETP.GE.AND P1, PT, R17.reuse, R3.reuse, PT ;  /* 0x000000031100720c */ /* 0x0c0fe40003f26270 */
[----:B------:R-:W1:Y:S01]  /*c790*/  SHFL.IDX PT, R7, R2, 0x1, 0x181f ;  /* 0x00381f0002077f89 */ /* 0x000e6200000e0000 */
[----:B------:R-:W-:Y:S01]  /*c7a0*/  ISETP.GE.AND P2, PT, R8, R3, PT ;  /* 0x000000030800720c */ /* 0x000fe20003f46270 */
[----:B----4-:R-:W-:-:S05]  /*c7b0*/  VIADD R8, R17, 0x20 ;  /* 0x0000002011087836 */ /* 0x010fca0000000000 */
[----:B------:R-:W-:Y:S04]  /*c7c0*/  STL [R1+0x4c], R8 ;  /* 0x00004c0801007387 */ /* 0x000fe80000100800 */
[----:B0-----:R-:W-:-:S05]  /*c7d0*/  @!P1 LEA R5, P3, R10, R5, 0x1 ;  /* 0x000000050a059211 */ /* 0x001fca00078608ff */
[----:B---3--:R-:W-:-:S05]  /*c7e0*/  @!P1 IMAD.X R4, RZ, RZ, R4, P3 ;  /* 0x000000ffff049224 */ /* 0x008fca00018e0604 */
[----:B------:R-:W-:-:S04]  /*c7f0*/  @!P1 LOP3.LUT R5, R5, R4, RZ, 0x3c, !PT ;  /* 0x0000000405059212 */ /* 0x000fc800078e3cff */
[----:B------:R-:W-:-:S04]  /*c800*/  @!P1 LOP3.LUT R4, R5, R4, RZ, 0x3c, !PT ;  /* 0x0000000405049212 */ /* 0x000fc800078e3cff */
[----:B------:R-:W-:-:S05]  /*c810*/  @!P1 LOP3.LUT R5, R5, R4, RZ, 0x3c, !PT ;  /* 0x0000000405059212 */ /* 0x000fca00078e3cff */
[----:B-----5:R2:W-:Y:S02]  /*c820*/  @!P1 LDGSTS.E.BYPASS.LTC128B.128 [R9+0x18400], desc[UR38][R4.64], !P0 ;  /* 0x1840000004099fae */ /* 0x0205e4000c101d66 */
[----:B--2---:R-:W-:Y:S02]  /*c830*/  @!P2 LEA R5, P1, R10, R6, 0x1 ;  /* 0x000000060a05a211 */ /* 0x004fe400078208ff */
[----:B------:R-:W-:Y:S03]  /*c840*/  SHFL.IDX PT, R6, R2, 0x2, 0x181f ;  /* 0x00581f0002067f89 */ /* 0x000fe600000e0000 */
[----:B-1----:R-:W-:Y:S01]  /*c850*/  @!P2 IMAD.X R4, RZ, RZ, R7, P1 ;  /* 0x000000ffff04a224 */ /* 0x002fe200008e0607 */
[----:B------:R-:W-:Y:S01]  /*c860*/  ISETP.GE.AND P1, PT, R8, R3, PT ;  /* 0x000000030800720c */ /* 0x000fe20003f26270 */
[----:B------:R-:W-:-:S03]  /*c870*/  VIADD R7, R17, 0x30 ;  /* 0x0000003011077836 */ /* 0x000fc60000000000 */
[-C--:B------:R-:W-:Y:S02]  /*c880*/  @!P2 LOP3.LUT R5, R5, R4.reuse, RZ, 0x3c, !PT ;  /* 0x000000040505a212 */ /* 0x080fe400078e3cff */
[----:B------:R-:W-:Y:S02]  /*c890*/  STL [R1+0x54], R7 ;  /* 0x0000540701007387 */ /* 0x000fe40000100800 */
        /* <DEDUP_REMOVED lines=54> */
.L_x_1233:
[----:B------:R1:W5:Y:S01]  /*cc00*/  LDL R8, [R1+0x4] ;  /* 0x0000040001087983 */ /* 0x0003620000100800 */
[----:B0-----:R-:W-:-:S05]  /*cc10*/  VIADD R2, R17, 0x70 ;  /* 0x0000007011027836 */ /* 0x001fca0000000000 */
[----:B------:R-:W-:Y:S01]  /*cc20*/  ISETP.GE.AND P1, PT, R2, R3, PT ;  /* 0x000000030200720c */ /* 0x000fe20003f26270 */
[----:B------:R0:W-:-:S12]  /*cc30*/  STL [R1+0x68], R2 ;  /* 0x0000680201007387 */ /* 0x0001d80000100800 */
[----:B0-----:R-:W-:-:S05]  /*cc40*/  @!P1 LEA R2, P2, R10, R0, 0x1 ;  /* 0x000000000a029211 */ /* 0x001fca00078408ff */
[----:B--2---:R-:W-:-:S05]  /*cc50*/  @!P1 IMAD.X R3, RZ, RZ, R4, P2 ;  /* 0x000000ffff039224 */ /* 0x004fca00010e0604 */
[----:B------:R-:W-:Y:S01]  /*cc60*/  @!PT LDS RZ, [RZ] ;  /* 0x00000000fffff984 */ /* 0x000fe20000000800 */
[----:B------:R-:W-:Y:S01]  /*cc70*/  @!PT LDS RZ, [RZ] ;  /* 0x00000000fffff984 */ /* 0x000fe20000000800 */
[----:B------:R-:W-:Y:S01]  /*cc80*/  @!PT LDS RZ, [RZ] ;  /* 0x00000000fffff984 */ /* 0x000fe20000000800 */
[----:B------:R1:W-:Y:S01]  /*cc90*/  @!P1 LDGSTS.E.BYPASS.LTC128B.128 [R9+0x1bc00], desc[UR38][R2.64], !P0 ;  /* 0x1bc0000002099fae */ /* 0x0003e2000c101d66 */
[----:B------:R-:W-:Y:S01]  /*cca0*/  PLOP3.LUT P0, PT, PT, PT, PT, 0x80, 0x0 ;  /* 0x000000000000781c */ /* 0x000fe20003f0f070 */
[----:B------:R-:W-:-:S12]  /*ccb0*/  NOP ;  /* 0x0000000000007918 */ /* 0x000fd80000000000 */
.L_x_1108:
[----:B-1----:R-:W2:Y:S01]  /*ccc0*/  LDL R2, [R1+0x4] ;  /* 0x0000040001027983 */ /* 0x002ea20000100800 */
[----:B------:R-:W-:Y:S02]  /*ccd0*/  PLOP3.LUT P1, PT, P1, P0, PT, 0xa2, 0x0 ;  /* 0x000000000000781c */ /* 0x000fe40000f21472 */
[----:B--2---:R-:W-:-:S08]  /*cce0*/  @P0 R2UR P1, UR4, R2 ;  /* 0x00000000020402ca */ /* 0x004fd00000020000 */
[----:B------:R-:W-:-:S05]  /*ccf0*/  @P0 PLOP3.LUT P0, PT, P1, PT, PT, 0x80, 0x0 ;  /* 0x000000000000081c */ /* 0x000fca0000f0f070 */
[----:B------:R-:W-:Y:S01]  /*cd00*/  @!P1 SYNCS.ARRIVE.TRANS64.RED.A0T1 RZ, [UR4+0x32400], RZ ;  /* 0x032400ffffff99a7 */ /* 0x000fe20008200404 */
[----:B------:R-:W-:Y:S07]  /*cd10*/  @!P1 ARRIVES.LDGSTSBAR.64.TRANSCNT [UR4+0x32400] ;  /* 0x03240000ff0099b0 */ /* 0x000fee0008000a84 */
[----:B------:R-:W-:Y:S05]  /*cd20*/  @P0 BRA.U.ANY `(.L_x_1108) ;  /* 0xfffffffd00e40947 */ /* 0x000fea000393ffff */
[----:B------:R-:W-:Y:S01]  /*cd30*/  NOP ;  /* 0x0000000000007918 */ /* 0x000fe20000000000 */
[----:B------:R-:W2:Y:S01]  /*cd40*/  LDL.LU R0, [R1+0x40] ;  /* 0x0000400001007983 */ /* 0x000ea20000300800 */
[----:B------:R0:W-:Y:S01]  /*cd50*/  SYNCS.ARRIVE.TRANS64.A1T0 RZ, [R2+URZ+0x32400], RZ ;  /* 0x032400ff02ff79a7 */ /* 0x0001e2000810003f */
[----:B------:R-:W-:Y:S02]  /*cd60*/  ULDC.64 UR4, c[0x0][0x398] ;  /* 0x0000e60000047ab9 */ /* 0x000fe40000000a00 */
[----:B------:R-:W3:Y:S01]  /*cd70*/  LDL.LU R3, [R1+0x28] ;  /* 0x0000280001037983 */ /* 0x000ee20000300800 */
[----:B------:R-:W-:Y:S01]  /*cd80*/  BSSY B6, `(.L_x_1109) ;  /* 0x000001a000067945 */ /* 0x000fe20003800000 */
[----:B0-----:R-:W-:-:S05]  /*cd90*/  VIADD R2, R2, 0x22400 ;  /* 0x0002240002027836 */ /* 0x001fca0000000000 */
[----:B------:R-:W-:Y:S01]  /*cda0*/  LOP3.LUT P0, RZ, R2, 0x3ff, RZ, 0xc0, !PT ;  /* 0x000003ff02ff7812 */ /* 0x000fe2000780c0ff */
[----:B--2---:R-:W-:-:S04]  /*cdb0*/  IMAD R0, R0, UR4, RZ ;  /* 0x0000000400007c24 */ /* 0x004fc8000f8e02ff */
[C---:B---3--:R-:W-:Y:S02]  /*cdc0*/  IMAD R0, R3.reuse, UR5, R0 ;  /* 0x0000000503007c24 */ /* 0x048fe4000f8e0200 */
[----:B------:R-:W-:-:S04]  /*cdd0*/  IMAD.WIDE.U32 R2, R3, UR4, RZ ;  /* 0x0000000403027c25 */ /* 0x000fc8000f8e00ff */
[----:B------:R-:W-:Y:S01]  /*cde0*/  IMAD.IADD R0, R3, 0x1, R0 ;  /* 0x0000000103007824 */ /* 0x000fe200078e0200 */
[----:B------:R0:W-:Y:S04]  /*cdf0*/  STL.64 [R1+0x40], R2 ;  /* 0x0000400201007387 */ /* 0x0001e80000100a00 */
[----:B------:R0:W-:Y:S01]  /*ce00*/  STL [R1+0x28], R0 ;  /* 0x0000280001007387 */ /* 0x0001e20000100800 */
        /* <DEDUP_REMOVED lines=12> */
[----:B-----5:R-:W-:Y:S02]  /*ced0*/  IMAD.MOV.U32 R8, RZ, RZ, 0x70 ;  /* 0x00000070ff087424 */ /* 0x020fe400078e00ff */
[----:B------:R-:W-:Y:S02]  /*cee0*/  IMAD.MOV.U32 R12, RZ, RZ, 0x1 ;  /* 0x00000001ff0c7424 */ /* 0x000fe400078e00ff */
[----:B------:R-:W-:-:S07]  /*cef0*/  IMAD.MOV.U32 R13, RZ, RZ, RZ ;  /* 0x000000ffff0d7224 */ /* 0x000fce00078e00ff */
[----:B------:R-:W-:-:S07]  /*cf00*/  LEPC R20, `(.L_x_1110) ;  /* 0x000000001014794e */ /* 0x000fce0000000000 */
[----:B0-----:R-:W-:Y:S05]  /*cf10*/  CALL.ABS.NOINC R2 ;  /* 0x0000000002007343 */ /* 0x001fea0003c00000 */
.L_x_1110:
[----:B------:R-:W-:Y:S05]  /*cf20*/  BSYNC B6 ;  /* 0x0000000000067941 */ /* 0x000fea0003800000 */
.L_x_1109:
[----:B------:R-:W2:Y:S01]  /*cf30*/  LDL.LU R6, [R1+0x28] ;  /* 0x0000280001067983 */ /* 0x000ea20000300800 */
[----:B------:R-:W-:Y:S01]  /*cf40*/  ULDC.64 UR4, c[0x0][0x3d8] ;  /* 0x0000f60000047ab9 */ /* 0x000fe20000000a00 */
[----:B------:R-:W-:Y:S02]  /*cf50*/  ULDC.64 UR6, c[0x0][0x390] ;  /* 0x0000e40000067ab9 */ /* 0x000fe40000000a00 */
[----:B0-----:R-:W2:Y:S04]  /*cf60*/  LDL.LU.64 R2, [R1+0x40] ;  /* 0x0000400001027983 */ /* 0x001ea80000300a00 */
[----:B------:R-:W3:Y:S04]  /*cf70*/  LDL.LU R0, [R1+0x50] ;  /* 0x0000500001007983 */ /* 0x000ee80000300800 */
[----:B------:R-:W4:Y:S04]  /*cf80*/  LDL.LU R5, [R1+0x58] ;  /* 0x0000580001057983 */ /* 0x000f280000300800 */
[----:B------:R-:W4:Y:S04]  /*cf90*/  LDL.LU R4, [R1+0x34] ;  /* 0x0000340001047983 */ /* 0x000f280000300800 */
[----:B------:R-:W4:Y:S01]  /*cfa0*/  LDL.LU R7, [R1+0x24] ;  /* 0x0000240001077983 */ /* 0x000f220000300800 */
[----:B-----5:R-:W0:Y:S01]  /*cfb0*/  S2R R8, SR_TID.X ;  /* 0x0000000000087919 */ /* 0x020e220000002100 */
[----:B--2---:R-:W-:-:S02]  /*cfc0*/  IMAD.MOV.U32 R3, RZ, RZ, R6 ;  /* 0x000000ffff037224 */ /* 0x004fc400078e0006 */
[----:B------:R-:W1:Y:S01]  /*cfd0*/  LDC R6, c[0x0][0x448] ;  /* 0x00011200ff067b82 */ /* 0x000e620000000800 */
[----:B---3--:R-:W-:Y:S02]  /*cfe0*/  IMAD R0, R0, UR4, RZ ;  /* 0x0000000400007c24 */ /* 0x008fe4000f8e02ff */
[----:B------:R-:W-:-:S04]  /*cff0*/  IMAD.WIDE.U32 R2, R18, UR4, R2 ;  /* 0x0000000412027c25 */ /* 0x000fc8000f8e0002 */
[----:B------:R-:W-:Y:S01]  /*d000*/  IMAD R0, R18, UR5, R0 ;  /* 0x0000000512007c24 */ /* 0x000fe2000f8e0200 */
[----:B------:R-:W-:-:S03]  /*d010*/  ULDC.64 UR4, c[0x0][0x3e0] ;  /* 0x0000f80000047ab9 */ /* 0x000fc60000000a00 */
[----:B------:R-:W-:Y:S02]  /*d020*/  IMAD.IADD R3, R3, 0x1, R0 ;  /* 0x0000000103037824 */ /* 0x000fe400078e0200 */
[----:B----4-:R-:W-:Y:S01]  /*d030*/  IMAD R0, R5, UR4, RZ ;  /* 0x0000000405007c24 */ /* 0x010fe2000f8e02ff */
[----:B-1----:R-:W-:Y:S01]  /*d040*/  ISETP.NE.AND P0, PT, R6, 0x1, PT ;  /* 0x000000010600780c */ /* 0x002fe20003f05270 */
[----:B------:R-:W-:-:S04]  /*d050*/  IMAD.WIDE.U32 R2, R4, UR4, R2 ;  /* 0x0000000404027c25 */ /* 0x000fc8000f8e0002 */
[----:B------:R-:W-:Y:S01]  /*d060*/  IMAD R0, R4, UR5, R0 ;  /* 0x0000000504007c24 */ /* 0x000fe2000f8e0200 */
[----:B------:R-:W-:-:S07]  /*d070*/  ULDC.64 UR4, c[0x0][0x3d0] ;  /* 0x0000f40000047ab9 */ /* 0x000fce0000000a00 */
[----:B------:R-:W1:Y:S08]  /*d080*/  @P0 LDC R4, c[0x0][0x44c] ;  /* 0x00011300ff040b82 */ /* 0x000e700000000800 */
[----:B------:R-:W2:Y:S01]  /*d090*/  @P0 LDC R5, c[0x0][0x450] ;  /* 0x00011400ff050b82 */ /* 0x000ea20000000800 */
[----:B------:R-:W-:Y:S02]  /*d0a0*/  IMAD.IADD R3, R3, 0x1, R0 ;  /* 0x0000000103037824 */ /* 0x000fe400078e0200 */
[----:B------:R-:W-:-:S02]  /*d0b0*/  IMAD.MOV.U32 R0, RZ, RZ, R7 ;  /* 0x000000ffff007224 */ /* 0x000fc400078e0007 */
[----:B-1----:R-:W-:-:S05]  /*d0c0*/  @P0 IMAD.HI.U32 R4, R7, R4, RZ ;  /* 0x0000000407040227 */ /* 0x002fca00078e00ff */
[----:B--2---:R-:W-:-:S04]  /*d0d0*/  @P0 SHF.R.U32.HI R0, RZ, R5, R4 ;  /* 0x00000005ff000219 */ /* 0x004fc80000011604 */
[--C-:B------:R-:W-:Y:S01]  /*d0e0*/  SHF.R.S32.HI R5, RZ, 0x1f, R0.reuse ;  /* 0x0000001fff057819 */ /* 0x100fe20000011400 */
[----:B------:R-:W-:-:S04]  /*d0f0*/  IMAD.MOV R4, RZ, RZ, -R0 ;  /* 0x000000ffff047224 */ /* 0x000fc800078e0a00 */
[----:B------:R-:W-:Y:S02]  /*d100*/  IMAD R5, R5, UR4, RZ ;  /* 0x0000000405057c24 */ /* 0x000fe4000f8e02ff */
[----:B------:R-:W-:-:S04]  /*d110*/  IMAD.WIDE.U32 R2, R0, UR4, R2 ;  /* 0x0000000400027c25 */ /* 0x000fc8000f8e0002 */
[----:B------:R-:W-:Y:S02]  /*d120*/  IMAD R4, R6, R4, R7 ;  /* 0x0000000406047224 */ /* 0x000fe400078e0207 */
[----:B------:R-:W-:Y:S01]  /*d130*/  IMAD R0, R0, UR5, R5 ;  /* 0x0000000500007c24 */ /* 0x000fe2000f8e0205 */
[----:B------:R-:W-:Y:S01]  /*d140*/  ULDC.64 UR4, c[0x0][0x3c8] ;  /* 0x0000f20000047ab9 */ /* 0x000fe20000000a00 */
[C---:B0-----:R-:W-:Y:S02]  /*d150*/  IMAD.SHL.U32 R7, R8.reuse, 0x8, RZ ;  /* 0x0000000808077824 */ /* 0x041fe400078e00ff */
[----:B------:R-:W-:Y:S01]  /*d160*/  IMAD.IADD R3, R3, 0x1, R0 ;  /* 0x0000000103037824 */ /* 0x000fe200078e0200 */
[----:B------:R-:W-:Y:S01]  /*d170*/  SHF.R.S32.HI R0, RZ, 0x1f, R4 ;  /* 0x0000001fff007819 */ /* 0x000fe20000011404 */
[----:B------:R-:W-:-:S04]  /*d180*/  IMAD.SHL.U32 R8, R8, 0x8, RZ ;  /* 0x0000000808087824 */ /* 0x000fc800078e00ff */
[----:B------:R-:W-:Y:S01]  /*d190*/  IMAD R0, R0, UR4, RZ ;  /* 0x0000000400007c24 */ /* 0x000fe2000f8e02ff */
[----:B------:R-:W-:Y:S01]  /*d1a0*/  LOP3.LUT R8, R8, 0x38, RZ, 0xc0, !PT ;  /* 0x0000003808087812 */ /* 0x000fe200078ec0ff */
[----:B------:R-:W-:Y:S01]  /*d1b0*/  IMAD.WIDE.U32 R2, R4, UR4, R2 ;  /* 0x0000000404027c25 */ /* 0x000fe2000f8e0002 */
[----:B------:R-:W-:Y:S01]  /*d1c0*/  LOP3.LUT R7, R7, 0x38, RZ, 0xc0, !PT ;  /* 0x0000003807077812 */ /* 0x000fe200078ec0ff */
[----:B------:R-:W-:Y:S01]  /*d1d0*/  ULDC UR4, c[0x0][0x3b8] ;  /* 0x0000ee0000047ab9 */ /* 0x000fe20000000800 */
[----:B------:R-:W-:Y:S01]  /*d1e0*/  LOP3.LUT R10, R8, 0x40, RZ, 0xfc, !PT ;  /* 0x00000040080a7812 */ /* 0x000fe200078efcff */
[----:B------:R-:W-:Y:S01]  /*d1f0*/  IMAD R0, R4, UR5, R0 ;  /* 0x0000000504007c24 */ /* 0x000fe2000f8e0200 */
[C---:B------:R-:W-:Y:S02]  /*d200*/  LOP3.LUT R9, R8.reuse, 0x80, RZ, 0xfc, !PT ;  /* 0x0000008008097812 */ /* 0x040fe400078efcff */
[----:B------:R-:W-:Y:S01]  /*d210*/  LOP3.LUT R8, R8, 0xc0, RZ, 0xfc, !PT ;  /* 0x000000c008087812 */ /* 0x000fe200078efcff */
[----:B------:R-:W-:Y:S01]  /*d220*/  IMAD.IADD R0, R3, 0x1, R0 ;  /* 0x0000000103007824 */ /* 0x000fe200078e0200 */
[----:B------:R-:W-:-:S02]  /*d230*/  LEA R4, P4, R2, UR6, 0x1 ;  /* 0x0000000602047c11 */ /* 0x000fc4000f8808ff */
[----:B------:R-:W-:Y:S02]  /*d240*/  ISETP.GE.AND P3, PT, R7, UR4, PT ;  /* 0x0000000407007c0c */ /* 0x000fe4000bf66270 */
[----:B------:R-:W-:Y:S02]  /*d250*/  ISETP.GE.AND P2, PT, R10, UR4, PT ;  /* 0x000000040a007c0c */ /* 0x000fe4000bf46270 */
[----:B------:R-:W-:Y:S02]  /*d260*/  ISETP.GE.AND P1, PT, R9, UR4, PT ;  /* 0x0000000409007c0c */ /* 0x000fe4000bf26270 */
[----:B------:R-:W-:Y:S01]  /*d270*/  ISETP.GE.AND P0, PT, R8, UR4, PT ;  /* 0x0000000408007c0c */ /* 0x000fe2000bf06270 */
[----:B------:R-:W-:Y:S01]  /*d280*/  UMOV UR4, 0xffffffff ;  /* 0xffffffff00047882 */ /* 0x000fe20000000000 */
[----:B------:R-:W-:Y:S02]  /*d290*/  LEA.HI.X R0, R2, UR7, R0, 0x1, P4 ;  /* 0x0000000702007c11 */ /* 0x000fe4000a0f0c00 */
[----:B------:R-:W-:Y:S09]  /*d2a0*/  BRA.DIV UR4, `(.L_x_1111) ;  /* 0x0000004e04487947 */ /* 0x000ff2000b800000 */
[----:B------:R-:W2:Y:S04]  /*d2b0*/  LDL.LU R9, [R1+0x38] ;  /* 0x0000380001097983 */ /* 0x000ea80000300800 */
[----:B------:R-:W3:Y:S04]  /*d2c0*/  LDL.LU R3, [R1+0x3c] ;  /* 0x00003c0001037983 */ /* 0x000ee80000300800 */
[----:B------:R-:W4:Y:S04]  /*d2d0*/  LDL.LU R10, [R1+0x4c] ;  /* 0x00004c00010a7983 */ /* 0x000f280000300800 */
[----:B------:R-:W5:Y:S04]  /*d2e0*/  LDL R8, [R1+0x10] ;  /* 0x0000100001087983 */ /* 0x000f680000100800 */
[----:B------:R-:W-:Y:S01]  /*d2f0*/  SHFL.IDX PT, R2, R0, RZ, 0x181f ;  /* 0x00181fff00027589 */ /* 0x000fe200000e0000 */
[----:B--2---:R-:W-:-:S03]  /*d300*/  IMAD R5, R9, R6, RZ ;  /* 0x0000000609057224 */ /* 0x004fc600078e02ff */
[----:B------:R-:W2:Y:S02]  /*d310*/  LDL.LU R9, [R1+0x54] ;  /* 0x0000540001097983 */ /* 0x000ea40000300800 */
[-C--:B---3--:R-:W-:Y:S02]  /*d320*/  ISETP.GE.AND P4, PT, R3, R5.reuse, PT ;  /* 0x000000050300720c */ /* 0x088fe40003f86270 */
[----:B------:R-:W3:Y:S01]  /*d330*/  LDL.LU R11, [R1+0x5c] ;  /* 0x00005c00010b7983 */ /* 0x000ee20000300800 */
[----:B------:R-:W-:-:S03]  /*d340*/  ISETP.GE.AND P5, PT, R17, R5, PT ;  /* 0x000000051100720c */ /* 0x000fc60003fa6270 */
[----:B------:R-:W0:Y:S10]  /*d350*/  SHFL.IDX PT, R3, R4, RZ, 0x181f ;  /* 0x00181fff04037589 */ /* 0x000e3400000e0000 */
[----:B0-----:R-:W-:-:S05]  /*d360*/  @!P5 LEA R3, P6, R7, R3, 0x1 ;  /* 0x000000030703d211 */ /* 0x001fca00078c08ff */
[----:B------:R-:W-:-:S05]  /*d370*/  @!P5 IMAD.X R2, RZ, RZ, R2, P6 ;  /* 0x000000ffff02d224 */ /* 0x000fca00030e0602 */
[----:B------:R-:W-:-:S04]  /*d380*/  @!P5 LOP3.LUT R3, R3, R2, RZ, 0x3c, !PT ;  /* 0x000000020303d212 */ /* 0x000fc800078e3cff */
[----:B------:R-:W-:-:S04]  /*d390*/  @!P5 LOP3.LUT R2, R3, R2, RZ, 0x3c, !PT ;  /* 0x000000020302d212 */ /* 0x000fc800078e3cff */
[----:B------:R-:W-:-:S05]  /*d3a0*/  @!P5 LOP3.LUT R3, R3, R2, RZ, 0x3c, !PT ;  /* 0x000000020303d212 */ /* 0x000fca00078e3cff */
[----:B------:R-:W-:Y:S01]  /*d3b0*/  @!PT LDS RZ, [RZ] ;  /* 0x00000000fffff984 */ /* 0x000fe20000000800 */
[----:B-----5:R-:W-:Y:S04]  /*d3c0*/  @!P5 LDGSTS.E.BYPASS.LTC128B.128 [R8+0x22400], desc[UR38][R2.64], !P3 ;  /* 0x224000000208dfae */ /* 0x020fe8000d901d66 */
[----:B------:R-:W-:Y:S04]  /*d3d0*/  @!P5 LDGSTS.E.BYPASS.LTC128B.128 [R8+0x26400], desc[UR38][R2.64+0x80], !P2 ;  /* 0x264000800208dfae */ /* 0x000fe8000d101d66 */
[----:B------:R-:W-:Y:S04]  /*d3e0*/  @!P5 LDGSTS.E.BYPASS.LTC128B.128 [R8+0x2a400], desc[UR38][R2.64+0x100], !P1 ;  /* 0x2a4001000208dfae */ /* 0x000fe8000c901d66 */
[----:B------:R0:W-:Y:S04]  /*d3f0*/  @!P5 LDGSTS.E.BYPASS.LTC128B.128 [R8+0x2e400], desc[UR38][R2.64+0x180], !P0 ;  /* 0x2e4001800208dfae */ /* 0x0001e8000c101d66 */
        /* <DEDUP_REMOVED lines=10> */
[----:B0-----:R-:W0:Y:S04]  /*d4a0*/  SHFL.IDX PT, R2, R4, 0x2, 0x181f ;  /* 0x00581f0004027f89 */ /* 0x001e2800000e0000 */
[----:B------:R-:W1:Y:S02]  /*d4b0*/  SHFL.IDX PT, R6, R0, 0x2, 0x181f ;  /* 0x00581f0000067f89 */ /* 0x000e6400000e0000 */
[----:B0-----:R-:W-:-:S05]  /*d4c0*/  @!P4 LEA R2, P6, R7, R2, 0x1 ;  /* 0x000000020702c211 */ /* 0x001fca00078c08ff */
[----:B-1----:R-:W-:-:S05]  /*d4d0*/  @!P4 IMAD.X R3, RZ, RZ, R6, P6 ;  /* 0x000000ffff03c224 */ /* 0x002fca00030e0606 */
        /* <DEDUP_REMOVED lines=9> */
[----:B-1----:R-:W-:-:S05]  /*d570*/  @!P4 IMAD.X R3, RZ, RZ, R6, P6 ;  /* 0x000000ffff03c224 */ /* 0x002fca00030e0606 */
[----:B------:R-:W-:Y:S04]  /*d580*/  @!P4 LDGSTS.E.BYPASS.LTC128B.128 [R8+0x23c00], desc[UR38][R2.64], !P3 ;  /* 0x23c000000208cfae */ /* 0x000fe8000d901d66 */
[----:B------:R-:W-:Y:S04]  /*d590*/  @!P4 LDGSTS.E.BYPASS.LTC128B.128 [R8+0x27c00], desc[UR38][R2.64+0x80], !P2 ;  /* 0x27c000800208cfae */ /* 0x000fe8000d101d66 */
[----:B------:R-:W-:Y:S04]  /*d5a0*/  @!P4 LDGSTS.E.BYPASS.LTC128B.128 [R8+0x2bc00], desc[UR38][R2.64+0x100], !P1 ;  /* 0x2bc001000208cfae */ /* 0x000fe8000c901d66 */
[----:B------:R0:W-:Y:S04]  /*d5b0*/  @!P4 LDGSTS.E.BYPASS.LTC128B.128 [R8+0x2fc00], desc[UR38][R2.64+0x180], !P0 ;  /* 0x2fc001800208cfae */ /* 0x0001e8000c101d66 */
[----:B------:R-:W-:Y:S04]  /*d5c0*/  SHFL.IDX PT, R6, R0, 0x4, 0x181f ;  /* 0x00981f0000067f89 */ /* 0x000fe800000e0000 */
[----:B0-----:R-:W0:Y:S01]  /*d5d0*/  SHFL.IDX PT, R2, R4, 0x4, 0x181f ;  /* 0x00981f0004027f89 */ /* 0x001e2200000e0000 */
[----:B---3--:R-:W-:-:S13]  /*d5e0*/  ISETP.GE.AND P4, PT, R11, R5, PT ;  /* 0x000000050b00720c */ /* 0x008fda0003f86270 */
[----:B0-----:R-:W-:-:S05]  /*d5f0*/  @!P4 LEA R2, P6, R7, R2, 0x1 ;  /* 0x000000020702c211 */ /* 0x001fca00078c08ff */
[----:B------:R-:W-:-:S05]  /*d600*/  @!P4 IMAD.X R3, RZ, RZ, R6, P6 ;  /* 0x000000ffff03c224 */ /* 0x000fca00030e0606 */
[----:B------:R-:W-:Y:S04]  /*d610*/  @!P4 LDGSTS.E.BYPASS.LTC128B.128 [R8+0x24400], desc[UR38][R2.64], !P3 ;  /* 0x244000000208cfae */ /* 0x000fe8000d901d66 */
[----:B------:R-:W-:Y:S04]  /*d620*/  @!P4 LDGSTS.E.BYPASS.LTC128B.128 [R8+0x28400], desc[UR38][R2.64+0x80], !P2 ;  /* 0x284000800208cfae */ /* 0x000fe8000d101d66 */
[----:B------:R-:W-:Y:S04]  /*d630*/  @!P4 LDGSTS.E.BYPASS.LTC128B.128 [R8+0x2c400], desc[UR38][R2.64+0x100], !P1 ;  /* 0x2c4001000208cfae */ /* 0x000fe8000c901d66 */
[----:B------:R0:W-:Y:S04]  /*d640*/  @!P4 LDGSTS.E.BYPASS.LTC128B.128 [R8+0x30400], desc[UR38][R2.64+0x180], !P0 ;  /* 0x304001800208cfae */ /* 0x0001e8000c101d66 */
[----:B------:R-:W-:Y:S04]  /*d650*/  SHFL.IDX PT, R6, R0, 0x5, 0x181f ;  /* 0x00b81f0000067f89 */ /* 0x000fe800000e0000 */
[----:B0-----:R-:W0:Y:S01]  /*d660*/  SHFL.IDX PT, R2, R4, 0x5, 0x181f ;  /* 0x00b81f0004027f89 */ /* 0x001e2200000e0000 */
[----:B----4-:R-:W-:-:S13]  /*d670*/  ISETP.GE.AND P4, PT, R10, R5, PT ;  /* 0x000000050a00720c */ /* 0x010fda0003f86270 */
        /* <DEDUP_REMOVED lines=8> */
[----:B--2---:R-:W-:-:S13]  /*d700*/  ISETP.GE.AND P4, PT, R9, R5, PT ;  /* 0x000000050900720c */ /* 0x004fda0003f86270 */
[----:B0-----:R-:W-:-:S05]  /*d710*/  @!P4 LEA R2, P5, R7, R2, 0x1 ;  /* 0x000000020702c211 */ /* 0x001fca00078a08ff */
[----:B------:R-:W-:-:S05]  /*d720*/  @!P4 IMAD.X R3, RZ, RZ, R6, P5 ;  /* 0x000000ffff03c224 */ /* 0x000fca00028e0606 */
[----:B------:R-:W-:Y:S04]  /*d730*/  @!P4 LDGSTS.E.BYPASS.LTC128B.128 [R8+0x25400], desc[UR38][R2.64], !P3 ;  /* 0x254000000208cfae */ /* 0x000fe8000d901d66 */
[----:B------:R-:W-:Y:S04]  /*d740*/  @!P4 LDGSTS.E.BYPASS.LTC128B.128 [R8+0x29400], desc[UR38][R2.64+0x80], !P2 ;  /* 0x294000800208cfae */ /* 0x000fe8000d101d66 */
[----:B------:R-:W-:Y:S04]  /*d750*/  @!P4 LDGSTS.E.BYPASS.LTC128B.128 [R8+0x2d400], desc[UR38][R2.64+0x100], !P1 ;  /* 0x2d4001000208cfae */ /* 0x000fe8000c901d66 */
[----:B------:R0:W-:Y:S04]  /*d760*/  @!P4 LDGSTS.E.BYPASS.LTC128B.128 [R8+0x31400], desc[UR38][R2.64+0x180], !P0 ;  /* 0x314001800208cfae */ /* 0x0001e8000c101d66 */
[----:B------:R1:W2:Y:S04]  /*d770*/  SHFL.IDX PT, R6, R0, 0x7, 0x181f ;  /* 0x00f81f0000067f89 */ /* 0x0002a800000e0000 */
[----:B0-----:R1:W0:Y:S02]  /*d780*/  SHFL.IDX PT, R2, R4, 0x7, 0x181f ;  /* 0x00f81f0004027f89 */ /* 0x00122400000e0000 */
.L_x_1251:
[----:B-1----:R-:W3:Y:S01]  /*d790*/  LDL.LU R0, [R1+0x68] ;  /* 0x0000680001007983 */ /* 0x002ee20000300800 */
[----:B------:R-:W-:Y:S01]  /*d7a0*/  BSSY B0, `(.L_x_1112) ;  /* 0x000000d000007945 */ /* 0x000fe20003800000 */
[----:B---3--:R-:W-:-:S13]  /*d7b0*/  ISETP.GE.AND P4, PT, R0, R5, PT ;  /* 0x000000050000720c */ /* 0x008fda0003f86270 */
[----:B------:R-:W-:Y:S05]  /*d7c0*/  @P4 BRA `(.L_x_1113) ;  /* 0x0000000000284947 */ /* 0x000fea0003800000 */
[----:B------:R-:W3:Y:S01]  /*d7d0*/  LDL R0, [R1+0x10] ;  /* 0x0000100001007983 */ /* 0x000ee20000100800 */
[----:B0-----:R-:W-:-:S05]  /*d7e0*/  LEA R2, P4, R7, R2, 0x1 ;  /* 0x0000000207027211 */ /* 0x001fca00078808ff */
[----:B--2---:R-:W-:-:S05]  /*d7f0*/  IMAD.X R3, RZ, RZ, R6, P4 ;  /* 0x000000ffff037224 */ /* 0x004fca00020e0606 */
[----:B------:R-:W-:Y:S01]  /*d800*/  @!PT LDS RZ, [RZ] ;  /* 0x00000000fffff984 */ /* 0x000fe20000000800 */
[----:B------:R-:W-:Y:S01]  /*d810*/  @!PT LDS RZ, [RZ] ;  /* 0x00000000fffff984 */ /* 0x000fe20000000800 */
[----:B------:R-:W-:Y:S01]  /*d820*/  @!PT LDS RZ, [RZ] ;  /* 0x00000000fffff984 */ /* 0x000fe20000000800 */
[----:B---3--:R1:W-:Y:S04]  /*d830*/  LDGSTS.E.BYPASS.LTC128B.128 [R0+0x25c00], desc[UR38][R2.64], !P3 ;  /* 0x25c0000002007fae */ /* 0x0083e8000d901d66 */
[----:B------:R1:W-:Y:S04]  /*d840*/  LDGSTS.E.BYPASS.LTC128B.128 [R0+0x29c00], desc[UR38][R2.64+0x80], !P2 ;  /* 0x29c0008002007fae */ /* 0x0003e8000d101d66 */
[----:B------:R1:W-:Y:S04]  /*d850*/  LDGSTS.E.BYPASS.LTC128B.128 [R0+0x2dc00], desc[UR38][R2.64+0x100], !P1 ;  /* 0x2dc0010002007fae */ /* 0x0003e8000c901d66 */
[----:B------:R1:W-:Y:S02]  /*d860*/  LDGSTS.E.BYPASS.LTC128B.128 [R0+0x31c00], desc[UR38][R2.64+0x180], !P0 ;  /* 0x31c0018002007fae */ /* 0x0003e4000c101d66 */
.L_x_1113:
[----:B------:R-:W-:Y:S05]  /*d870*/  BSYNC B0 ;  /* 0x0000000000007941 */ /* 0x000fea0003800000 */
.L_x_1112:
[----:B------:R3:W5:Y:S01]  /*d880*/  LDL R7, [R1+0x4] ;  /* 0x0000040001077983 */ /* 0x0007620000100800 */
[----:B------:R-:W-:Y:S01]  /*d890*/  PLOP3.LUT P0, PT, PT, PT, PT, 0x80, 0x0 ;  /* 0x000000000000781c */ /* 0x000fe20003f0f070 */
[----:B------:R-:W-:-:S12]  /*d8a0*/  NOP ;  /* 0x0000000000007918 */ /* 0x000fd80000000000 */
.L_x_1114:
[----:B01----:R-:W4:Y:S01]  /*d8b0*/  LDL R2, [R1+0x4] ;  /* 0x0000040001027983 */ /* 0x003f220000100800 */
[----:B------:R-:W-:Y:S02]  /*d8c0*/  PLOP3.LUT P1, PT, P1, P0, PT, 0xa2, 0x0 ;  /* 0x000000000000781c */ /* 0x000fe40000f21472 */
[----:B----4-:R-:W-:-:S08]  /*d8d0*/  @P0 R2UR P1, UR4, R2 ;  /* 0x00000000020402ca */ /* 0x010fd00000020000 */
[----:B------:R-:W-:-:S05]  /*d8e0*/  @P0 PLOP3.LUT P0, PT, P1, PT, PT, 0x80, 0x0 ;  /* 0x000000000000081c */ /* 0x000fca0000f0f070 */
[----:B------:R-:W-:Y:S01]  /*d8f0*/  @!P1 SYNCS.ARRIVE.TRANS64.RED.A0T1 RZ, [UR4+0x32410], RZ ;  /* 0x032410ffffff99a7 */ /* 0x000fe20008200404 */
[----:B------:R-:W-:Y:S07]  /*d900*/  @!P1 ARRIVES.LDGSTSBAR.64.TRANSCNT [UR4+0x32410] ;  /* 0x03241000ff0099b0 */ /* 0x000fee0008000a84 */
[----:B------:R-:W-:Y:S05]  /*d910*/  @P0 BRA.U.ANY `(.L_x_1114) ;  /* 0xfffffffd00e40947 */ /* 0x000fea000393ffff */
[----:B------:R-:W4:Y:S02]  /*d920*/  LDL.LU R3, [R1+0x6c] ;  /* 0x00006c0001037983 */ /* 0x000f240000300800 */
[----:B----4-:R-:W-:-:S05]  /*d930*/  VIADD R3, R3, 0x1 ;  /* 0x0000000103037836 */ /* 0x010fca0000000000 */
        /* <DEDUP_REMOVED lines=10> */
.L_x_1252:
[----:B------:R-:W-:Y:S05]  /*d9e0*/  BSYNC B0 ;  /* 0x0000000000007941 */ /* 0x000fea0003800000 */
.L_x_1115:
[----:B0-----:R-:W4:Y:S01]  /*d9f0*/  LDL R2, [R1+0x14] ;  /* 0x0000140001027983 */ /* 0x001f220000100800 */
[----:B------:R-:W-:Y:S01]  /*da00*/  BSSY B0, `(.L_x_1117) ;  /* 0x0000063000007945 */ /* 0x000fe20003800000 */
[----:B----4-:R-:W-:-:S13]  /*da10*/  LOP3.LUT P0, RZ, R2, 0x1, RZ, 0xc0, !PT ;  /* 0x0000000102ff7812 */ /* 0x010fda000780c0ff */
[----:B------:R-:W-:Y:S05]  /*da20*/  @!P0 BRA `(.L_x_1118) ;  /* 0x0000000400808947 */ /* 0x000fea0003800000 */
[----:B------:R-:W4:Y:S04]  /*da30*/  LDL R2, [R1+0x4] ;  /* 0x0000040001027983 */ /* 0x000f280000100800 */
[----:B------:R-:W2:Y:S01]  /*da40*/  LDL R4, [R1+0x18] ;  /* 0x0000180001047983 */ /* 0x000ea20000100800 */
[----:B------:R-:W0:Y:S01]  /*da50*/  S2R R3, SR_TID.X ;  /* 0x0000000000037919 */ /* 0x000e220000002100 */
[----:B----4-:R-:W-:Y:S02]  /*da60*/  IMAD.MOV.U32 R5, RZ, RZ, R2 ;  /* 0x000000ffff057224 */ /* 0x010fe400078e0002 */
[----:B------:R-:W4:Y:S01]  /*da70*/  LDL R2, [R1+0x8] ;  /* 0x0000080001027983 */ /* 0x000f220000100800 */
[----:B--2---:R-:W-:Y:S01]  /*da80*/  SHF.L.U32 R0, R4, 0x1f, RZ ;  /* 0x0000001f04007819 */ /* 0x004fe200000006ff */
[----:B------:R-:W-:Y:S01]  /*da90*/  BSSY B1, `(.L_x_1119) ;  /* 0x0000006000017945 */ /* 0x000fe20003800000 */
[----:B0-----:R-:W-:-:S04]  /*daa0*/  LOP3.LUT R3, R3, 0x7f, RZ, 0xc0, !PT ;  /* 0x0000007f03037812 */ /* 0x001fc800078ec0ff */
[----:B------:R-:W-:Y:S01]  /*dab0*/  ISETP.NE.AND P1, PT, R3, RZ, PT ;  /* 0x000000ff0300720c */ /* 0x000fe20003f25270 */
[----:B----4-:R-:W-:-:S04]  /*dac0*/  IMAD R2, R2, 0x8, R5 ;  /* 0x0000000802027824 */ /* 0x010fc800078e0205 */
[----:B------:R-:W0:Y:S02]  /*dad0*/  SYNCS.PHASECHK.TRANS64.TRYWAIT P0, [R2+URZ+0x32460], R0 ;  /* 0x03246000020075a7 */ /* 0x000e24000800017f */
[----:B0-----:R-:W-:Y:S06]  /*dae0*/  @!P0 BRA `(.L_x_1120) ;  /* 0x0000005000a08947 */ /* 0x001fec0003800000 */
.L_x_1253:
[----:B------:R-:W-:Y:S05]  /*daf0*/  BSYNC B1 ;  /* 0x0000000000017941 */ /* 0x000fea0003800000 */
.L_x_1119:
        /* <DEDUP_REMOVED lines=9> */
.L_x_1122:
[----:B------:R-:W-:Y:S05]  /*db90*/  BSYNC B1 ;  /* 0x0000000000017941 */ /* 0x000fea0003800000 */
.L_x_1121:
[----:B------:R-:W2:Y:S04]  /*dba0*/  LDL R5, [R1+0x4] ;  /* 0x0000040001057983 */ /* 0x000ea80000100800 */
[----:B------:R-:W2:Y:S04]  /*dbb0*/  LDL R3, [R1+0x8] ;  /* 0x0000080001037983 */ /* 0x000ea80000100800 */
[----:B------:R-:W4:Y:S04]  /*dbc0*/  LDL R4, [R1+0x20] ;  /* 0x0000200001047983 */ /* 0x000f280000100800 */
[----:B0-----:R-:W4:Y:S01]  /*dbd0*/  LDL R0, [R1+0x70] ;  /* 0x0000700001007983 */ /* 0x001f220000100800 */
        /* <DEDUP_REMOVED lines=8> */
[----:B----4-:R-:W-:Y:S02]  /*dc60*/  IMAD R0, R0, 0x60, R4 ;  /* 0x0000006000007824 */ /* 0x010fe400078e0204 */
[----:B------:R-:W-:-:S07]  /*dc70*/  VIADD R4, R3, 0x400 ;  /* 0x0000040003047836 */ /* 0x000fce0000000000 */
.L_x_1123:
        /* <DEDUP_REMOVED lines=16> */
.L_x_1124:
        /* <DEDUP_REMOVED lines=16> */
.L_x_1125:
        /* <DEDUP_REMOVED lines=16> */
.L_x_1126:
        /* <DEDUP_REMOVED lines=11> */
.L_x_1118:
[----:B------:R-:W-:Y:S05]  /*e030*/  BSYNC B0 ;  /* 0x0000000000007941 */ /* 0x000fea0003800000 */
.L_x_1117:
[----:B------:R-:W4:Y:S01]  /*e040*/  LDL.LU R4, [R1+0x48] ;  /* 0x0000480001047983 */ /* 0x000f220000300800 */
[----:B------:R-:W-:Y:S01]  /*e050*/  BSSY B0, `(.L_x_1127) ;  /* 0x000020f000007945 */ /* 0x000fe20003800000 */
[----:B----4-:R-:W-:-:S13]  /*e060*/  ISETP.GE.AND P0, PT, R4, 0x61, PT ;  /* 0x000000610400780c */ /* 0x010fda0003f06270 */
        /* <DEDUP_REMOVED lines=12> */
[----:B------:R-:W4:Y:S04]  /*e130*/  LDL.LU R4, [R1+0x8] ;  /* 0x0000080001047983 */ /* 0x000f280000300800 */
[----:B-----5:R-:W3:Y:S01]  /*e140*/  LDL.LU R7, [R1+0x18] ;  /* 0x0000180001077983 */ /* 0x020ee20000300800 */
[----:B------:R-:W-:Y:S01]  /*e150*/  BSSY B1, `(.L_x_1131) ;  /* 0x00000a5000017945 */ /* 0x000fe20003800000 */
[----:B--2---:R-:W-:Y:S01]  /*e160*/  LOP3.LUT P2, RZ, R5, 0x1, RZ, 0xc0, !PT ;  /* 0x0000000105ff7812 */ /* 0x004fe2000784c0ff */
[----:B----4-:R-:W-:-:S05]  /*e170*/  VIADD R2, R4, 0x1 ;  /* 0x0000000104027836 */ /* 0x010fca0000000000 */
[----:B------:R-:W-:-:S04]  /*e180*/  ISETP.NE.AND P0, PT, R2, 0x2, PT ;  /* 0x000000020200780c */ /* 0x000fc80003f05270 */
[----:B------:R-:W-:Y:S02]  /*e190*/  SEL R3, RZ, 0x1, P0 ;  /* 0x00000001ff037807 */ /* 0x000fe40000000000 */
[----:B------:R-:W-:Y:S02]  /*e1a0*/  SEL R8, R2, RZ, P0 ;  /* 0x000000ff02087207 */ /* 0x000fe40000000000 */
[----:B---3--:R-:W-:-:S05]  /*e1b0*/  LOP3.LUT R7, R7, R3, RZ, 0x3c, !PT ;  /* 0x0000000307077212 */ /* 0x008fca00078e3cff */
        /* <DEDUP_REMOVED lines=27> */
.L_x_1133:
        /* <DEDUP_REMOVED lines=9> */
.L_x_1254:
[----:B------:R-:W-:Y:S05]  /*e400*/  BSYNC B3 ;  /* 0x0000000000037941 */ /* 0x000fea0003800000 */
.L_x_1134:
        /* <DEDUP_REMOVED lines=9> */
.L_x_1137:
[----:B------:R-:W-:Y:S05]  /*e4a0*/  BSYNC B3 ;  /* 0x0000000000037941 */ /* 0x000fea0003800000 */
.L_x_1136:
        /* <DEDUP_REMOVED lines=14> */
.L_x_1138:
        /* <DEDUP_REMOVED lines=14> */
.L_x_1255:
[----:B------:R-:W-:Y:S05]  /*e670*/  BSYNC B3 ;  /* 0x0000000000037941 */ /* 0x000fea0003800000 */
.L_x_1139:
        /* <DEDUP_REMOVED lines=11> */
.L_x_1142:
[----:B------:R-:W-:Y:S05]  /*e730*/  BSYNC B3 ;  /* 0x0000000000037941 */ /* 0x000fea0003800000 */
.L_x_1141:
        /* <DEDUP_REMOVED lines=11> */
.L_x_1143:
        /* <DEDUP_REMOVED lines=16> */
.L_x_1144:
        /* <DEDUP_REMOVED lines=16> */
.L_x_1145:
        /* <DEDUP_REMOVED lines=16> */
.L_x_1146:
        /* <DEDUP_REMOVED lines=11> */
.L_x_1132:
[----:B------:R-:W-:Y:S05]  /*eba0*/  BSYNC B1 ;  /* 0x0000000000017941 */ /* 0x000fea0003800000 */
.L_x_1131:
[----:B------:R-:W2:Y:S02]  /*ebb0*/  LDL.LU R4, [R1+0x30] ;  /* 0x0000300001047983 */ /* 0x000ea40000300800 */
[----:B--2---:R-:W-:-:S07]  /*ebc0*/  VIADD R0, R4, 0xfffffffd ;  /* 0xfffffffd04007836 */ /* 0x004fce0000000000 */
.L_x_1130:
[----:B------:R-:W-:Y:S05]  /*ebd0*/  BSYNC B2 ;  /* 0x0000000000027941 */ /* 0x000fea0003800000 */
.L_x_1129:
[----:B------:R-:W2:Y:S01]  /*ebe0*/  LDL.LU R2, [R1+0x2c] ;  /* 0x00002c0001027983 */ /* 0x000ea20000300800 */
[----:B------:R-:W-:-:S05]  /*ebf0*/  IMAD.MOV R6, RZ, RZ, -R6 ;  /* 0x000000ffff067224 */ /* 0x000fca00078e0a06 */
[----:B--2---:R-:W-:-:S13]  /*ec00*/  ISETP.NE.AND P0, PT, R2, R6, PT ;  /* 0x000000060200720c */ /* 0x004fda0003f05270 */
[----:B------:R-:W-:Y:S05]  /*ec10*/  @!P0 BRA `(.L_x_1128) ;  /* 0x0000001400488947 */ /* 0x000fea0003800000 */
.L_x_1179:
[----:B------:R-:W2:Y:S04]  /*ec20*/  LDL R4, [R1+0x14] ;  /* 0x0000140001047983 */ /* 0x000ea80000100800 */
[----:B0-----:R-:W0:Y:S04]  /*ec30*/  LDL.LU R3, [R1+0x8] ;  /* 0x0000080001037983 */ /* 0x001e280000300800 */
[----:B------:R-:W4:Y:S01]  /*ec40*/  LDL.LU R2, [R1+0x18] ;  /* 0x0000180001027983 */ /* 0x000f220000300800 */
[----:B------:R-:W-:Y:S05]  /*ec50*/  YIELD ;  /* 0x0000000000007946 */ /* 0x000fea0003800000 */
[----:B------:R-:W-:Y:S01]  /*ec60*/  BSSY B1, `(.L_x_1147) ;  /* 0x00000a2000017945 */ /* 0x000fe20003800000 */
[----:B--2---:R-:W-:Y:S01]  /*ec70*/  LOP3.LUT P1, RZ, R4, 0x1, RZ, 0xc0, !PT ;  /* 0x0000000104ff7812 */ /* 0x004fe2000782c0ff */
[----:B0----5:R-:W-:-:S05]  /*ec80*/  VIADD R7, R3, 0x1 ;  /* 0x0000000103077836 */ /* 0x021fca0000000000 */
[----:B------:R-:W-:-:S04]  /*ec90*/  ISETP.NE.AND P0, PT, R7, 0x2, PT ;  /* 0x000000020700780c */ /* 0x000fc80003f05270 */
[----:B------:R-:W-:Y:S02]  /*eca0*/  SEL R6, RZ, 0x1, P0 ;  /* 0x00000001ff067807 */ /* 0x000fe40000000000 */
[----:B------:R-:W-:Y:S02]  /*ecb0*/  SEL R7, R7, RZ, P0 ;  /* 0x000000ff07077207 */ /* 0x000fe40000000000 */
[----:B----4-:R-:W-:Y:S01]  /*ecc0*/  LOP3.LUT R6, R2, R6, RZ, 0x3c, !PT ;  /* 0x0000000602067212 */ /* 0x010fe200078e3cff */
[----:B------:R-:W-:Y:S06]  /*ecd0*/  @!P1 BRA `(.L_x_1148) ;  /* 0x0000000800689947 */ /* 0x000fec0003800000 */
[----:B------:R-:W-:Y:S01]  /*ece0*/  ULDC.64 UR4, c[0x0][0x418] ;  /* 0x0001060000047ab9 */ /* 0x000fe20000000a00 */
[----:B------:R-:W-:Y:S01]  /*ecf0*/  IMAD.MOV.U32 R8, RZ, RZ, R0 ;  /* 0x000000ffff087224 */ /* 0x000fe200078e0000 */
[----:B------:R-:W-:-:S04]  /*ed00*/  ISETP.NE.U32.AND P0, PT, RZ, UR4, PT ;  /* 0x00000004ff007c0c */ /* 0x000fc8000bf05070 */
[----:B------:R-:W-:-:S13]  /*ed10*/  ISETP.NE.AND.EX P0, PT, RZ, UR5, PT, P0 ;  /* 0x00000005ff007c0c */ /* 0x000fda000bf05300 */
[----:B------:R-:W-:Y:S05]  /*ed20*/  @!P0 BRA `(.L_x_1149) ;  /* 0x0000000000508947 */ /* 0x000fea0003800000 */
[----:B------:R-:W2:Y:S01]  /*ed30*/  LDL R10, [R1+0x1c] ;  /* 0x00001c00010a7983 */ /* 0x000ea20000100800 */
[----:B------:R-:W0:Y:S01]  /*ed40*/  LDC R5, c[0x0][0x43c] ;  /* 0x00010f00ff057b82 */ /* 0x000e220000000800 */
[----:B------:R-:W-:Y:S02]  /*ed50*/  ULDC.64 UR6, c[0x0][0x428] ;  /* 0x00010a0000067ab9 */ /* 0x000fe40000000a00 */
[----:B------:R-:W4:Y:S01]  /*ed60*/  LDL R9, [R1+0xc] ;  /* 0x00000c0001097983 */ /* 0x000f220000100800 */
[----:B0-----:R-:W-:-:S13]  /*ed70*/  ISETP.NE.AND P0, PT, R5, 0x1, PT ;  /* 0x000000010500780c */ /* 0x001fda0003f05270 */
[----:B------:R-:W0:Y:S02]  /*ed80*/  @P0 LDC.64 R2, c[0x0][0x440] ;  /* 0x00011000ff020b82 */ /* 0x000e240000000a00 */
[----:B0-----:R-:W-:-:S04]  /*ed90*/  @P0 IMAD.HI.U32 R4, R0, R2, RZ ;  /* 0x0000000200040227 */ /* 0x001fc800078e00ff */
[----:B------:R-:W-:Y:S01]  /*eda0*/  IMAD.MOV.U32 R2, RZ, RZ, R0 ;  /* 0x000000ffff027224 */ /* 0x000fe200078e0000 */
[----:B------:R-:W-:-:S04]  /*edb0*/  @P0 SHF.R.U32.HI R2, RZ, R3, R4 ;  /* 0x00000003ff020219 */ /* 0x000fc80000011604 */
[--C-:B------:R-:W-:Y:S01]  /*edc0*/  SHF.R.S32.HI R3, RZ, 0x1f, R2.reuse ;  /* 0x0000001fff037819 */ /* 0x100fe20000011402 */
[----:B------:R-:W-:-:S04]  /*edd0*/  IMAD.MOV R8, RZ, RZ, -R2 ;  /* 0x000000ffff087224 */ /* 0x000fc800078e0a02 */
[----:B------:R-:W-:Y:S02]  /*ede0*/  IMAD R8, R5, R8, R0 ;  /* 0x0000000805087224 */ /* 0x000fe400078e0200 */
[----:B--2---:R-:W-:-:S04]  /*edf0*/  IMAD R4, R10, UR6, RZ ;  /* 0x000000060a047c24 */ /* 0x004fc8000f8e02ff */
[C---:B----4-:R-:W-:Y:S02]  /*ee00*/  IMAD R4, R9.reuse, UR7, R4 ;  /* 0x0000000709047c24 */ /* 0x050fe4000f8e0204 */
[----:B------:R-:W-:-:S04]  /*ee10*/  IMAD.WIDE.U32 R2, R9, UR6, R2 ;  /* 0x0000000609027c25 */ /* 0x000fc8000f8e0002 */
[----:B------:R-:W-:Y:S01]  /*ee20*/  IMAD.IADD R3, R4, 0x1, R3 ;  /* 0x0000000104037824 */ /* 0x000fe200078e0203 */
[----:B------:R-:W-:-:S04]  /*ee30*/  LEA R4, P0, R2, UR4, 0x2 ;  /* 0x0000000402047c11 */ /* 0x000fc8000f8010ff */
[----:B------:R-:W-:-:S05]  /*ee40*/  LEA.HI.X R5, R2, UR5, R3, 0x2, P0 ;  /* 0x0000000502057c11 */ /* 0x000fca00080f1403 */
[----:B------:R-:W2:Y:S04]  /*ee50*/  LDG.E R2, desc[UR38][R4.64] ;  /* 0x0000002604027981 */ /* 0x000ea8000c1e1900 */
[----:B--2---:R0:W-:Y:S02]  /*ee60*/  STL [R1], R2 ;  /* 0x0000000201007387 */ /* 0x0041e40000100800 */
.L_x_1149:
[----:B0-----:R-:W2:Y:S01]  /*ee70*/  LDL R2, [R1+0x4] ;  /* 0x0000040001027983 */ /* 0x001ea20000100800 */
[----:B------:R-:W0:Y:S01]  /*ee80*/  S2R R3, SR_TID.X ;  /* 0x0000000000037919 */ /* 0x000e220000002100 */
[----:B------:R-:W-:Y:S01]  /*ee90*/  BSSY B2, `(.L_x_1150) ;  /* 0x0000007000027945 */ /* 0x000fe20003800000 */
[----:B0-----:R-:W-:-:S04]  /*eea0*/  LOP3.LUT R3, R3, 0x7f, RZ, 0xc0, !PT ;  /* 0x0000007f03037812 */ /* 0x001fc800078ec0ff */
[----:B------:R-:W-:Y:S01]  /*eeb0*/  ISETP.NE.AND P1, PT, R3, RZ, PT ;  /* 0x000000ff0300720c */ /* 0x000fe20003f25270 */
[----:B--2---:R-:W-:Y:S01]  /*eec0*/  IMAD R4, R7, 0x8, R2 ;  /* 0x0000000807047824 */ /* 0x004fe200078e0202 */
[----:B------:R-:W-:-:S04]  /*eed0*/  SHF.L.U32 R2, R6, 0x1f, RZ ;  /* 0x0000001f06027819 */ /* 0x000fc800000006ff */
[----:B------:R-:W0:Y:S02]  /*eee0*/  SYNCS.PHASECHK.TRANS64.TRYWAIT P0, [R4+URZ+0x32440], R2 ;  /* 0x03244002040075a7 */ /* 0x000e24000800017f */
[----:B0-----:R-:W-:Y:S05]  /*eef0*/  @!P0 BRA `(.L_x_1151) ;  /* 0x0000003c00d88947 */ /* 0x001fea0003800000 */
.L_x_1256:
[----:B------:R-:W-:Y:S05]  /*ef00*/  BSYNC B2 ;  /* 0x0000000000027941 */ /* 0x000fea0003800000 */
.L_x_1150:
        /* <DEDUP_REMOVED lines=9> */
.L_x_1153:
[----:B------:R-:W-:Y:S05]  /*efa0*/  BSYNC B2 ;  /* 0x0000000000027941 */ /* 0x000fea0003800000 */
.L_x_1152:
[----:B------:R-:W2:Y:S04]  /*efb0*/  LDL R3, [R1+0x4] ;  /* 0x0000040001037983 */ /* 0x000ea80000100800 */
[----:B------:R-:W4:Y:S01]  /*efc0*/  LDL R5, [R1+0x20] ;  /* 0x0000200001057983 */ /* 0x000f220000100800 */
        /* <DEDUP_REMOVED lines=8> */
[----:B----4-:R-:W-:Y:S02]  /*f050*/  IMAD R8, R8, 0x60, R5 ;  /* 0x0000006008087824 */ /* 0x010fe400078e0205 */
[----:B------:R-:W-:Y:S02]  /*f060*/  VIADD R3, R3, 0x1c400 ;  /* 0x0001c40003037836 */ /* 0x000fe40000000000 */
[----:B------:R-:W-:-:S07]  /*f070*/  VIADD R5, R4, 0x32430 ;  /* 0x0003243004057836 */ /* 0x000fce0000000000 */
.L_x_1154:
        /* <DEDUP_REMOVED lines=14> */
.L_x_1257:
[----:B------:R-:W-:Y:S05]  /*f160*/  BSYNC B2 ;  /* 0x0000000000027941 */ /* 0x000fea0003800000 */
.L_x_1155:
[----:B------:R-:W-:Y:S01]  /*f170*/  BSSY B2, `(.L_x_1157) ;  /* 0x000000b000027945 */ /* 0x000fe20003800000 */
[----:B01----:R-:W-:Y:S02]  /*f180*/  IMAD.MOV.U32 R2, RZ, RZ, 0x0 ;  /* 0x00000000ff027424 */ /* 0x003fe400078e00ff */
[----:B------:R-:W-:Y:S01]  /*f190*/  IMAD.MOV.U32 R3, RZ, RZ, 0x14f00000 ;  /* 0x14f00000ff037424 */ /* 0x000fe200078e00ff */
[----:B------:R-:W-:Y:S06]  /*f1a0*/  @P1 BRA `(.L_x_1158) ;  /* 0x00000000001c1947 */ /* 0x000fec0003800000 */
[----:B------:R-:W0:Y:S02]  /*f1b0*/  S2R R5, SR_TID.X ;  /* 0x0000000000057919 */ /* 0x000e240000002100 */
[----:B0-----:R-:W-:Y:S01]  /*f1c0*/  LOP3.LUT R10, R5, 0x1f, RZ, 0xc0, !PT ;  /* 0x0000001f050a7812 */ /* 0x001fe200078ec0ff */
[----:B------:R-:W-:-:S03]  /*f1d0*/  IMAD.MOV.U32 R5, RZ, RZ, 0xc000 ;  /* 0x0000c000ff057424 */ /* 0x000fc600078e00ff */
[----:B------:R-:W-:Y:S01]  /*f1e0*/  ISETP.NE.AND P0, PT, R10, RZ, PT ;  /* 0x000000ff0a00720c */ /* 0x000fe20003f05270 */
[----:B------:R0:W-:-:S12]  /*f1f0*/  SYNCS.ARRIVE.TRANS64 RZ, [R4+URZ+0x32450], R5 ;  /* 0x0324500504ff79a7 */ /* 0x0001d8000800003f */
[----:B0-----:R-:W-:Y:S05]  /*f200*/  @!P0 BRA `(.L_x_1158) ;  /* 0x0000000000048947 */ /* 0x001fea0003800000 */
[----:B------:R-:W-:Y:S01]  /*f210*/  BPT.TRAP 0x1 ;  /* 0x000000040000795c */ /* 0x000fe20000300000 */
.L_x_1158:
[----:B------:R-:W-:Y:S05]  /*f220*/  BSYNC B2 ;  /* 0x0000000000027941 */ /* 0x000fea0003800000 */
.L_x_1157:
[----:B------:R-:W2:Y:S01]  /*f230*/  LDL R5, [R1+0x4] ;  /* 0x0000040001057983 */ /* 0x000ea20000100800 */
        /* <DEDUP_REMOVED lines=9> */
.L_x_1159:
        /* <DEDUP_REMOVED lines=16> */
.L_x_1160:
        /* <DEDUP_REMOVED lines=16> */
.L_x_1161:
        /* <DEDUP_REMOVED lines=16> */
.L_x_1162:
        /* <DEDUP_REMOVED lines=11> */
.L_x_1148:
[----:B------:R-:W-:Y:S05]  /*f680*/  BSYNC B1 ;  /* 0x0000000000017941 */ /* 0x000fea0003800000 */
.L_x_1147:
[----:B------:R-:W2:Y:S01]  /*f690*/  LDL R2, [R1+0x14] ;  /* 0x0000140001027983 */ /* 0x000ea20000100800 */
[----:B------:R-:W-:Y:S01]  /*f6a0*/  VIADD R7, R7, 0x1 ;  /* 0x0000000107077836 */ /* 0x000fe20000000000 */
[----:B------:R-:W-:Y:S04]  /*f6b0*/  BSSY B1, `(.L_x_1163) ;  /* 0x00000a5000017945 */ /* 0x000fe80003800000 */
[----:B------:R-:W-:-:S04]  /*f6c0*/  ISETP.NE.AND P0, PT, R7, 0x2, PT ;  /* 0x000000020700780c */ /* 0x000fc80003f05270 */
[----:B------:R-:W-:Y:S02]  /*f6d0*/  SEL R9, R7, RZ, P0 ;  /* 0x000000ff07097207 */ /* 0x000fe40000000000 */
[----:B--2---:R-:W-:Y:S02]  /*f6e0*/  LOP3.LUT P2, RZ, R2, 0x1, RZ, 0xc0, !PT ;  /* 0x0000000102ff7812 */ /* 0x004fe4000784c0ff */
[----:B------:R-:W-:-:S04]  /*f6f0*/  SEL R2, RZ, 0x1, P0 ;  /* 0x00000001ff027807 */ /* 0x000fc80000000000 */
[----:B------:R-:W-:-:S05]  /*f700*/  LOP3.LUT R8, R6, R2, RZ, 0x3c, !PT ;  /* 0x0000000206087212 */ /* 0x000fca00078e3cff */
[----:B------:R0:W-:Y:S04]  /*f710*/  STL [R1+0x18], R8 ;  /* 0x0000180801007387 */ /* 0x0001e80000100800 */
[----:B------:R0:W-:Y:S01]  /*f720*/  STL [R1+0x8], R9 ;  /* 0x0000080901007387 */ /* 0x0001e20000100800 */
[----:B------:R-:W-:Y:S05]  /*f730*/  @!P2 BRA `(.L_x_1164) ;  /* 0x000000080070a947 */ /* 0x000fea0003800000 */
[----:B------:R-:W-:Y:S01]  /*f740*/  ULDC.64 UR4, c[0x0][0x418] ;  /* 0x0001060000047ab9 */ /* 0x000fe20000000a00 */
[----:B------:R-:W-:Y:S01]  /*f750*/  VIADD R6, R0, 0xffffffff ;  /* 0xffffffff00067836 */ /* 0x000fe20000000000 */
[----:B------:R-:W-:-:S04]  /*f760*/  ISETP.NE.U32.AND P0, PT, RZ, UR4, PT ;  /* 0x00000004ff007c0c */ /* 0x000fc8000bf05070 */
[----:B------:R-:W-:-:S13]  /*f770*/  ISETP.NE.AND.EX P0, PT, RZ, UR5, PT, P0 ;  /* 0x00000005ff007c0c */ /* 0x000fda000bf05300 */
[----:B------:R-:W-:Y:S05]  /*f780*/  @!P0 BRA `(.L_x_1165) ;  /* 0x0000000000508947 */ /* 0x000fea0003800000 */
[----:B------:R-:W2:Y:S01]  /*f790*/  LDL R11, [R1+0x1c] ;  /* 0x00001c00010b7983 */ /* 0x000ea20000100800 */
[----:B------:R-:W1:Y:S01]  /*f7a0*/  LDC R5, c[0x0][0x43c] ;  /* 0x00010f00ff057b82 */ /* 0x000e620000000800 */
[----:B------:R-:W-:Y:S02]  /*f7b0*/  ULDC.64 UR6, c[0x0][0x428] ;  /* 0x00010a0000067ab9 */ /* 0x000fe40000000a00 */
[----:B------:R-:W4:Y:S01]  /*f7c0*/  LDL R10, [R1+0xc] ;  /* 0x00000c00010a7983 */ /* 0x000f220000100800 */
        /* <DEDUP_REMOVED lines=16> */
.L_x_1165:
[----:B-1----:R-:W2:Y:S01]  /*f8d0*/  LDL R2, [R1+0x4] ;  /* 0x0000040001027983 */ /* 0x002ea20000100800 */
[----:B------:R-:W1:Y:S01]  /*f8e0*/  S2R R3, SR_TID.X ;  /* 0x0000000000037919 */ /* 0x000e620000002100 */
[----:B------:R-:W-:Y:S01]  /*f8f0*/  BSSY B2, `(.L_x_1166) ;  /* 0x0000007000027945 */ /* 0x000fe20003800000 */
[----:B-1----:R-:W-:-:S04]  /*f900*/  LOP3.LUT R3, R3, 0x7f, RZ, 0xc0, !PT ;  /* 0x0000007f03037812 */ /* 0x002fc800078ec0ff */
[----:B------:R-:W-:Y:S01]  /*f910*/  ISETP.NE.AND P1, PT, R3, RZ, PT ;  /* 0x000000ff0300720c */ /* 0x000fe20003f25270 */
[----:B--2---:R-:W-:Y:S01]  /*f920*/  IMAD R4, R9, 0x8, R2 ;  /* 0x0000000809047824 */ /* 0x004fe200078e0202 */
[----:B------:R-:W-:-:S04]  /*f930*/  SHF.L.U32 R2, R8, 0x1f, RZ ;  /* 0x0000001f08027819 */ /* 0x000fc800000006ff */
[----:B------:R-:W1:Y:S02]  /*f940*/  SYNCS.PHASECHK.TRANS64.TRYWAIT P0, [R4+URZ+0x32440], R2 ;  /* 0x03244002040075a7 */ /* 0x000e64000800017f */
[----:B-1----:R-:W-:Y:S05]  /*f950*/  @!P0 BRA `(.L_x_1167) ;  /* 0x0000003400688947 */ /* 0x002fea0003800000 */
.L_x_1258:
[----:B------:R-:W-:Y:S05]  /*f960*/  BSYNC B2 ;  /* 0x0000000000027941 */ /* 0x000fea0003800000 */
.L_x_1166:
        /* <DEDUP_REMOVED lines=9> */
.L_x_1169:
[----:B------:R-:W-:Y:S05]  /*fa00*/  BSYNC B2 ;  /* 0x0000000000027941 */ /* 0x000fea0003800000 */
.L_x_1168:
[----:B0-----:R-:W2:Y:S04]  /*fa10*/  LDL R8, [R1+0x4] ;  /* 0x0000040001087983 */ /* 0x001ea80000100800 */
        /* <DEDUP_REMOVED lines=13> */
.L_x_1170:
        /* <DEDUP_REMOVED lines=14> */
.L_x_1259:
[----:B------:R-:W-:Y:S05]  /*fbd0*/  BSYNC B2 ;  /* 0x0000000000027941 */ /* 0x000fea0003800000 */
.L_x_1171:
        /* <DEDUP_REMOVED lines=11> */
.L_x_1174:
[----:B------:R-:W-:Y:S05]  /*fc90*/  BSYNC B2 ;  /* 0x0000000000027941 */ /* 0x000fea0003800000 */
.L_x_1173:
[----:B------:R-:W2:Y:S04]  /*fca0*/  LDL R8, [R1+0x4] ;  /* 0x0000040001087983 */ /* 0x000ea80000100800 */
        /* <DEDUP_REMOVED lines=10> */
.L_x_1175:
        /* <DEDUP_REMOVED lines=16> */
.L_x_1176:
        /* <DEDUP_REMOVED lines=16> */
.L_x_1177:
        /* <DEDUP_REMOVED lines=16> */
.L_x_1178:
        /* <DEDUP_REMOVED lines=11> */
.L_x_1164:
[----:B------:R-:W-:Y:S05]  /*10100*/  BSYNC B1 ;  /* 0x0000000000017941 */ /* 0x000fea0003800000 */
.L_x_1163:
[C---:B------:R-:W-:Y:S01]  /*10110*/  ISETP.GT.AND P0, PT, R0.reuse, 0x1, PT ;  /* 0x000000010000780c */ /* 0x040fe20003f04270 */
[----:B------:R-:W-:-:S12]  /*10120*/  VIADD R0, R0, 0xfffffffe ;  /* 0xfffffffe00007836 */ /* 0x000fd80000000000 */
[----:B------:R-:W-:Y:S05]  /*10130*/  @P0 BRA `(.L_x_1179) ;  /* 0xffffffe800b80947 */ /* 0x000fea000383ffff */
.L_x_1128:
[----:B------:R-:W-:Y:S05]  /*10140*/  BSYNC B0 ;  /* 0x0000000000007941 */ /* 0x000fea0003800000 */
.L_x_1127:
[----:B------:R-:W4:Y:S04]  /*10150*/  LDL.LU R4, [R1+0x8] ;  /* 0x0000080001047983 */ /* 0x000f280000300800 */
[----:B------:R-:W2:Y:S01]  /*10160*/  LDL.LU R3, [R1+0x18] ;  /* 0x0000180001037983 */ /* 0x000ea20000300800 */
[----:B------:R-:W1:Y:S01]  /*10170*/  S2R R2, SR_TID.X ;  /* 0x0000000000027919 */ /* 0x000e620000002100 */
[----:B------:R-:W-:Y:S01]  /*10180*/  BSSY B0, `(.L_x_1180) ;  /* 0x0000015000007945 */ /* 0x000fe20003800000 */
[----:B-1----:R-:W-:-:S04]  /*10190*/  LOP3.LUT R2, R2, 0x7f, RZ, 0xc0, !PT ;  /* 0x0000007f02027812 */ /* 0x002fc800078ec0ff */
[----:B------:R-:W-:Y:S01]  /*101a0*/  ISETP.NE.AND P1, PT, R2, RZ, PT ;  /* 0x000000ff0200720c */ /* 0x000fe20003f25270 */
[----:B----4-:R-:W-:-:S05]  /*101b0*/  VIADD R0, R4, 0x1 ;  /* 0x0000000104007836 */ /* 0x010fca0000000000 */
[----:B------:R-:W-:-:S04]  /*101c0*/  ISETP.NE.AND P0, PT, R0, 0x2, PT ;  /* 0x000000020000780c */ /* 0x000fc80003f05270 */
[----:B------:R-:W-:-:S04]  /*101d0*/  SEL R2, RZ, 0x1, P0 ;  /* 0x00000001ff027807 */ /* 0x000fc80000000000 */
[----:B--2---:R-:W-:-:S05]  /*101e0*/  LOP3.LUT R3, R3, R2, RZ, 0x3c, !PT ;  /* 0x0000000203037212 */ /* 0x004fca00078e3cff */
[----:B------:R1:W-:Y:S01]  /*101f0*/  STL [R1+0x18], R3 ;  /* 0x0000180301007387 */ /* 0x0003e20000100800 */
[----:B------:R-:W-:Y:S05]  /*10200*/  @P1 BRA `(.L_x_1181) ;  /* 0x0000000000301947 */ /* 0x000fea0003800000 */
[----:B-1----:R-:W1:Y:S01]  /*10210*/  S2R R3, SR_LANEID ;  /* 0x0000000000037919 */ /* 0x002e620000000000 */
[----:B------:R-:W-:Y:S01]  /*10220*/  VOTEU.ANY UR4, UPT, PT ;  /* 0x0000000000047886 */ /* 0x000fe200038e0100 */
[----:B------:R-:W2:Y:S01]  /*10230*/  LDC.64 R4, c[0x0][0xd60] ;  /* 0x00035800ff047b82 */ /* 0x000ea20000000a00 */
[----:B------:R-:W1:Y:S02]  /*10240*/  FLO.U32 R2, UR4 ;  /* 0x0000000400027d00 */ /* 0x000e6400080e0000 */
[----:B-1----:R-:W-:-:S06]  /*10250*/  ISETP.EQ.U32.AND P1, PT, R2, R3, PT ;  /* 0x000000030200720c */ /* 0x002fcc0003f22070 */
[----:B------:R-:W2:Y:S07]  /*10260*/  POPC R3, UR4 ;  /* 0x0000000400037d09 */ /* 0x000eae0008000000 */
[----:B--2---:R-:W2:Y:S01]  /*10270*/  @P1 ATOMG.E.ADD.STRONG.GPU PT, R3, desc[UR38][R4.64], R3 ;  /* 0x00000003040319a8 */ /* 0x004ea200081ee1e6 */
[----:B------:R-:W1:Y:S02]  /*10280*/  S2R R6, SR_LTMASK ;  /* 0x0000000000067919 */ /* 0x000e640000003900 */
[----:B-1----:R-:W-:-:S04]  /*10290*/  LOP3.LUT R6, R6, UR4, RZ, 0xc0, !PT ;  /* 0x0000000406067c12 */ /* 0x002fc8000f8ec0ff */
[----:B0----5:R-:W0:Y:S01]  /*102a0*/  POPC R7, R6 ;  /* 0x0000000600077309 */ /* 0x021e220000000000 */
[----:B--2---:R-:W0:Y:S02]  /*102b0*/  SHFL.IDX PT, R2, R3, R2, 0x1f ;  /* 0x00001f0203027589 */ /* 0x004e2400000e0000 */
[----:B0-----:R-:W-:-:S07]  /*102c0*/  IADD3 R16, R2, UR40, R7 ;  /* 0x0000002802107c10 */ /* 0x001fce000fffe007 */
.L_x_1181:
[----:B------:R-:W-:Y:S05]  /*102d0*/  BSYNC B0 ;  /* 0x0000000000007941 */ /* 0x000fea0003800000 */
.L_x_1180:
[----:B------:R-:W-:-:S05]  /*102e0*/  SEL R0, R0, RZ, P0 ;  /* 0x000000ff00007207 */ /* 0x000fca0000000000 */
[----:B------:R2:W-:Y:S02]  /*102f0*/  STL [R1+0x8], R0 ;  /* 0x0000080001007387 */ /* 0x0005e40000100800 */
.L_x_1093:
[----:B------:R-:W-:Y:S05]  /*10300*/  BSYNC B7 ;  /* 0x0000000000077941 */ /* 0x000fea0003800000 */
.L_x_1091:
[----:B--23--:R-:W2:Y:S02]  /*10310*/  LDL R0, [R1+0x14] ;  /* 0x0000140001007983 */ /* 0x00cea40000100800 */
[----:B--2---:R-:W-:-:S13]  /*10320*/  LOP3.LUT P0, RZ, R0, 0x40, RZ, 0xc0, !PT ;  /* 0x0000004000ff7812 */ /* 0x004fda000780c0ff */
[----:B------:R-:W-:Y:S05]  /*10330*/  @!P0 BRA `(.L_x_1182) ;  /* 0x0000000000288947 */ /* 0x000fea0003800000 */
[----:B------:R-:W-:Y:S05]  /*10340*/  WARPSYNC.ALL ;  /* 0x0000000000007948 */ /* 0x000fea0003800000 */
[----:B------:R-:W2:Y:S08]  /*10350*/  S2UR UR5, SR_CgaCtaId ;  /* 0x00000000000579c3 */ /* 0x000eb00000008800 */
[----:B------:R-:W-:Y:S06]  /*10360*/  BAR.SYNC.DEFER_BLOCKING 0x5, 0x180 ;  /* 0x0146000000007b1d */ /* 0x000fec0000010000 */
[----:B------:R-:W-:-:S02]  /*10370*/  UMOV UR4, 0x400 ;  /* 0x0000040000047882 */ /* 0x000fc40000000000 */
[----:B--2---:R-:W-:-:S06]  /*10380*/  ULEA UR4, UR5, UR4, 0x18 ;  /* 0x0000000405047291 */ /* 0x004fcc000f8ec03f */
[----:B------:R-:W-:-:S05]  /*10390*/  IMAD.U32 R0, RZ, RZ, UR4 ;  /* 0x00000004ff007e24 */ /* 0x000fca000f8e00ff */
[----:B------:R2:W3:Y:S04]  /*103a0*/  LDS.128 R16, [R0+0x324d0] ;  /* 0x0324d00000107984 */ /* 0x0004e80000000c00 */
[----:B------:R2:W-:Y:S01]  /*103b0*/  STL [R1+0x4], R0 ;  /* 0x0000040001007387 */ /* 0x0005e20000100800 */
[----:B------:R-:W-:Y:S06]  /*103c0*/  BAR.ARV 0x4, 0x180 ;  /* 0x0106000000007b1d */ /* 0x000fec0000002000 */
[----:B------:R-:W-:Y:S05]  /*103d0*/  BRA `(.L_x_1183) ;  /* 0x0000000800487947 */ /* 0x000fea0003800000 */
.L_x_1182:
[----:B------:R-:W0:Y:S01]  /*103e0*/  S2R R0, SR_TID.X ;  /* 0x0000000000007919 */ /* 0x000e220000002100 */
[----:B------:R-:W-:Y:S01]  /*103f0*/  UMOV UR4, 0xffffffff ;  /* 0xffffffff00047882 */ /* 0x000fe20000000000 */
[----:B0----5:R-:W-:-:S04]  /*10400*/  LOP3.LUT R7, R0, 0x1f, RZ, 0xc0, !PT ;  /* 0x0000001f00077812 */ /* 0x021fc800078ec0ff */
[----:B------:R-:W-:Y:S01]  /*10410*/  ISETP.NE.AND P0, PT, R7, 0x1f, PT ;  /* 0x0000001f0700780c */ /* 0x000fe20003f05270 */
[----:B------:R-:W-:-:S12]  /*10420*/  BRA.DIV UR4, `(.L_x_1184) ;  /* 0x0000002a04dc7947 */ /* 0x000fd8000b800000 */
[----:B------:R-:W-:Y:S01]  /*10430*/  IMAD.IADD R0, R19, 0x1, R7 ;  /* 0x0000000113007824 */ /* 0x000fe200078e0207 */
[----:B------:R-:W-:-:S04]  /*10440*/  ULDC UR4, c[0x0][0xd3c] ;  /* 0x00034f0000047ab9 */ /* 0x000fc80000000800 */
[----:B------:R-:W-:-:S13]  /*10450*/  ISETP.GE.OR P1, PT, R0, UR4, !P0 ;  /* 0x0000000400007c0c */ /* 0x000fda000c726670 */
[----:B-1----:R-:W0:Y:S02]  /*10460*/  @!P1 LDC.64 R2, c[0x0][0xd80] ;  /* 0x00036000ff029b82 */ /* 0x002e240000000a00 */
[----:B0-----:R-:W-:-:S06]  /*10470*/  @!P1 IMAD.WIDE R2, R0, 0x4, R2 ;  /* 0x0000000400029825 */ /* 0x001fcc00078e0202 */
[----:B------:R0:W2:Y:S01]  /*10480*/  @!P1 LDG.E R3, desc[UR38][R2.64] ;  /* 0x0000002602039981 */ /* 0x0000a2000c1e1900 */
[C---:B------:R-:W-:Y:S02]  /*10490*/  ISETP.GE.U32.AND P2, PT, R7.reuse, 0x2, PT ;  /* 0x000000020700780c */ /* 0x040fe40003f46070 */
[C---:B------:R-:W-:Y:S01]  /*104a0*/  ISETP.GE.U32.AND P3, PT, R7.reuse, 0x4, PT ;  /* 0x000000040700780c */ /* 0x040fe20003f66070 */
[----:B------:R-:W-:Y:S01]  /*104b0*/  SHFL.IDX PT, R0, R16, RZ, 0x1f ;  /* 0x00001fff10007589 */ /* 0x000fe200000e0000 */
[C---:B------:R-:W-:Y:S02]  /*104c0*/  ISETP.GE.U32.AND P4, PT, R7.reuse, 0x8, PT ;  /* 0x000000080700780c */ /* 0x040fe40003f86070 */
[C---:B------:R-:W-:Y:S01]  /*104d0*/  ISETP.GE.U32.AND P5, PT, R7.reuse, 0x10, PT ;  /* 0x000000100700780c */ /* 0x040fe20003fa6070 */
[----:B------:R-:W-:Y:S01]  /*104e0*/  SHFL.IDX PT, R4, R16, 0x1, 0x1f ;  /* 0x00201f0010047f89 */ /* 0x000fe200000e0000 */
[----:B0-----:R-:W-:Y:S02]  /*104f0*/  IMAD.MOV.U32 R2, RZ, RZ, RZ ;  /* 0x000000ffff027224 */ /* 0x001fe400078e00ff */
[----:B--2---:R-:W-:Y:S01]  /*10500*/  @!P1 IMAD.MOV.U32 R2, RZ, RZ, R3 ;  /* 0x000000ffff029224 */ /* 0x004fe200078e0003 */
[----:B------:R-:W-:-:S04]  /*10510*/  ISETP.NE.AND P1, PT, R7, RZ, PT ;  /* 0x000000ff0700720c */ /* 0x000fc80003f25270 */
        /* <DEDUP_REMOVED lines=16> */
.L_x_1269:
[----:B------:R-:W-:Y:S02]  /*10620*/  ULDC UR4, c[0x0][0xd38] ;  /* 0x00034e0000047ab9 */ /* 0x000fe40000000800 */
[----:B------:R-:W-:-:S04]  /*10630*/  IMAD.U32 R16, RZ, RZ, UR4 ;  /* 0x00000004ff107e24 */ /* 0x000fc8000f8e00ff */
[----:B-1----:R-:W-:-:S04]  /*10640*/  IMAD R6, R6, R16, RZ ;  /* 0x0000001006067224 */ /* 0x002fc800078e02ff */
[----:B------:R-:W-:-:S05]  /*10650*/  IMAD.IADD R4, R4, 0x1, R6 ;  /* 0x0000000104047824 */ /* 0x000fca00078e0206 */
[----:B------:R-:W-:-:S13]  /*10660*/  ISETP.GT.AND P6, PT, R4, R0, PT ;  /* 0x000000000400720c */ /* 0x000fda0003fc4270 */
[----:B------:R-:W-:Y:S05]  /*10670*/  @P6 BRA `(.L_x_1185) ;  /* 0x00000000009c6947 */ /* 0x000fea0003800000 */
.L_x_1190:
[----:B------:R-:W1:Y:S01]  /*10680*/  LDC R2, c[0x0][0xd3c] ;  /* 0x00034f00ff027b82 */ /* 0x000e620000000800 */
[----:B------:R-:W-:-:S05]  /*10690*/  VIADD R19, R19, 0x1f ;  /* 0x0000001f13137836 */ /* 0x000fca0000000000 */
[----:B-1----:R-:W-:-:S13]  /*106a0*/  ISETP.GE.AND P6, PT, R19, R2, PT ;  /* 0x000000021300720c */ /* 0x002fda0003fc6270 */
[----:B------:R-:W-:Y:S05]  /*106b0*/  @P6 BRA `(.L_x_1186) ;  /* 0x0000000400446947 */ /* 0x000fea0003800000 */
[----:B0-----:R-:W0:Y:S01]  /*106c0*/  S2R R3, SR_TID.X ;  /* 0x0000000000037919 */ /* 0x001e220000002100 */
[----:B------:R-:W-:Y:S01]  /*106d0*/  BSSY B0, `(.L_x_1187) ;  /* 0x0000009000007945 */ /* 0x000fe20003800000 */
[----:B0-----:R-:W-:-:S05]  /*106e0*/  LOP3.LUT R3, R3, 0x1f, RZ, 0xc0, !PT ;  /* 0x0000001f03037812 */ /* 0x001fca00078ec0ff */
[----:B------:R-:W-:-:S05]  /*106f0*/  IMAD.IADD R5, R19, 0x1, R3 ;  /* 0x0000000113057824 */ /* 0x000fca00078e0203 */
[----:B------:R-:W-:Y:S01]  /*10700*/  ISETP.GE.OR P6, PT, R5, R2, !P0 ;  /* 0x000000020500720c */ /* 0x000fe200047c6670 */
[----:B------:R-:W-:-:S12]  /*10710*/  IMAD.MOV.U32 R2, RZ, RZ, RZ ;  /* 0x000000ffff027224 */ /* 0x000fd800078e00ff */
[----:B------:R-:W-:Y:S05]  /*10720*/  @P6 BRA `(.L_x_1188) ;  /* 0x00000000000c6947 */ /* 0x000fea0003800000 */
[----:B------:R-:W0:Y:S02]  /*10730*/  LDC.64 R2, c[0x0][0xd80] ;  /* 0x00036000ff027b82 */ /* 0x000e240000000a00 */
[----:B0-----:R-:W-:-:S06]  /*10740*/  IMAD.WIDE R2, R5, 0x4, R2 ;  /* 0x0000000405027825 */ /* 0x001fcc00078e0202 */
[----:B------:R0:W5:Y:S02]  /*10750*/  LDG.E R2, desc[UR38][R2.64] ;  /* 0x0000002602027981 */ /* 0x000164000c1e1900 */
.L_x_1188:
[----:B------:R-:W-:Y:S05]  /*10760*/  BSYNC B0 ;  /* 0x0000000000007941 */ /* 0x000fea0003800000 */
.L_x_1187:
[----:B------:R-:W-:-:S03]  /*10770*/  UMOV UR4, 0xffffffff ;  /* 0xffffffff00047882 */ /* 0x000fc60000000000 */
[----:B------:R-:W-:Y:S05]  /*10780*/  BRA.DIV UR4, `(.L_x_1189) ;  /* 0x0000002e04407947 */ /* 0x000fea000b800000 */
        /* <DEDUP_REMOVED lines=16> */
.L_x_1277:
[----:B------:R-:W-:Y:S02]  /*10890*/  ULDC UR4, c[0x0][0xd38] ;  /* 0x00034e0000047ab9 */ /* 0x000fe40000000800 */
[----:B------:R-:W-:-:S04]  /*108a0*/  IMAD.U32 R16, RZ, RZ, UR4 ;  /* 0x00000004ff107e24 */ /* 0x000fc8000f8e00ff */
[----:B-1----:R-:W-:-:S04]  /*108b0*/  IMAD R6, R6, R16, RZ ;  /* 0x0000001006067224 */ /* 0x002fc800078e02ff */
[----:B------:R-:W-:-:S05]  /*108c0*/  IMAD.IADD R4, R6, 0x1, R4 ;  /* 0x0000000106047824 */ /* 0x000fca00078e0204 */
[----:B------:R-:W-:-:S13]  /*108d0*/  ISETP.GT.AND P6, PT, R4, R0, PT ;  /* 0x000000000400720c */ /* 0x000fda0003fc4270 */
[----:B------:R-:W-:Y:S05]  /*108e0*/  @!P6 BRA `(.L_x_1190) ;  /* 0xfffffffc0064e947 */ /* 0x000fea000383ffff */
.L_x_1185:
        /* <DEDUP_REMOVED lines=8> */
.L_x_1281:
[----:B------:R-:W-:Y:S01]  /*10970*/  ISETP.NE.AND P0, PT, R5, RZ, PT ;  /* 0x000000ff0500720c */ /* 0x000fe20003f05270 */
[----:B-1----:R-:W-:-:S12]  /*10980*/  IMAD.MOV.U32 R2, RZ, RZ, RZ ;  /* 0x000000ffff027224 */ /* 0x002fd800078e00ff */
[----:B------:R-:W-:Y:S05]  /*10990*/  @!P0 BRA `(.L_x_1192) ;  /* 0x0000000000108947 */ /* 0x000fea0003800000 */
[----:B------:R-:W-:Y:S01]  /*109a0*/  UMOV UR4, 0xffffffff ;  /* 0xffffffff00047882 */ /* 0x000fe20000000000 */
[----:B------:R-:W-:Y:S02]  /*109b0*/  VIADD R12, R4, 0xffffffff ;  /* 0xffffffff040c7836 */ /* 0x000fe40000000000 */
[----:B------:R-:W-:Y:S05]  /*109c0*/  BRA.DIV UR4, `(.L_x_1193) ;  /* 0x0000002e04d07947 */ /* 0x000fea000b800000 */
[----:B------:R1:W3:Y:S02]  /*109d0*/  SHFL.IDX PT, R2, R3, R12, 0x1f ;  /* 0x00001f0c03027589 */ /* 0x0002e400000e0000 */
.L_x_1192:
        /* <DEDUP_REMOVED lines=31> */
.L_x_1186:
[----:B------:R-:W-:Y:S01]  /*10bd0*/  UMOV UR4, URZ ;  /* 0x0000003f00047c82 */ /* 0x000fe20008000000 */
[----:B------:R-:W-:Y:S01]  /*10be0*/  UMOV UR5, URZ ;  /* 0x0000003f00057c82 */ /* 0x000fe20008000000 */
[----:B------:R-:W-:Y:S01]  /*10bf0*/  ULDC UR6, c[0x0][0xd3c] ;  /* 0x00034f0000067ab9 */ /* 0x000fe20000000800 */
[----:B------:R-:W-:Y:S02]  /*10c00*/  IMAD.MOV.U32 R16, RZ, RZ, R0 ;  /* 0x000000ffff107224 */ /* 0x000fe400078e0000 */
[----:B------:R-:W-:Y:S02]  /*10c10*/  IMAD.U32 R17, RZ, RZ, UR4 ;  /* 0x00000004ff117e24 */ /* 0x000fe4000f8e00ff */
[----:B------:R-:W-:Y:S02]  /*10c20*/  IMAD.U32 R18, RZ, RZ, UR5 ;  /* 0x00000005ff127e24 */ /* 0x000fe4000f8e00ff */
[----:B------:R-:W-:-:S07]  /*10c30*/  IMAD.U32 R19, RZ, RZ, UR6 ;  /* 0x00000006ff137e24 */ /* 0x000fce000f8e00ff */
.L_x_1194:
[----:B0-----:R0:W2:Y:S01]  /*10c40*/  LDL R3, [R1+0x4] ;  /* 0x0000040001037983 */ /* 0x0010a20000100800 */
        /* <DEDUP_REMOVED lines=11> */
.L_x_1183:
[----:B------:R-:W-:Y:S02]  /*10d00*/  ULDC UR4, c[0x0][0xd3c] ;  /* 0x00034f0000047ab9 */ /* 0x000fe40000000800 */
[----:B---3--:R-:W-:-:S13]  /*10d10*/  ISETP.GE.AND P0, PT, R19, UR4, PT ;  /* 0x0000000413007c0c */ /* 0x008fda000bf06270 */
[----:B------:R-:W-:Y:S05]  /*10d20*/  @!P0 BRA `(.L_x_1195) ;  /* 0xffffffa000b88947 */ /* 0x000fea000383ffff */
[----:B------:R-:W-:Y:S05]  /*10d30*/  BSYNC B8 ;  /* 0x0000000000087941 */ /* 0x000fea0003800000 */
.L_x_1087:
[----:B--2---:R-:W2:Y:S01]  /*10d40*/  LDL.LU R0, [R1+0x6c] ;  /* 0x00006c0001007983 */ /* 0x004ea20000300800 */
[----:B------:R-:W-:Y:S01]  /*10d50*/  BSSY B0, `(.L_x_1196) ;  /* 0x000000b000007945 */ /* 0x000fe20003800000 */
[----:B------:R-:W3:Y:S01]  /*10d60*/  S2R R5, SR_CgaCtaId ;  /* 0x0000000000057919 */ /* 0x000ee20000008800 */
[----:B--2---:R-:W-:-:S05]  /*10d70*/  VIADD R0, R0, 0x1 ;  /* 0x0000000100007836 */ /* 0x004fca0000000000 */
[----:B------:R-:W-:-:S04]  /*10d80*/  LEA.HI R2, R0, R0, RZ, 0x1 ;  /* 0x0000000000027211 */ /* 0x000fc800078f08ff */
[----:B01----:R-:W-:-:S05]  /*10d90*/  LOP3.LUT R3, R2, 0xfffffffe, RZ, 0xc0, !PT ;  /* 0xfffffffe02037812 */ /* 0x003fca00078ec0ff */
[----:B------:R-:W-:Y:S01]  /*10da0*/  IMAD.IADD R3, R0, 0x1, -R3 ;  /* 0x0000000100037824 */ /* 0x000fe200078e0a03 */
[----:B------:R-:W-:-:S04]  /*10db0*/  MOV R0, 0x400 ;  /* 0x0000040000007802 */ /* 0x000fc80000000f00 */
[----:B---3--:R-:W-:Y:S02]  /*10dc0*/  LEA R0, R5, R0, 0x18 ;  /* 0x0000000005007211 */ /* 0x008fe400078ec0ff */
[----:B------:R-:W-:-:S04]  /*10dd0*/  SHF.L.U32 R3, R3, 0x1f, RZ ;  /* 0x0000001f03037819 */ /* 0x000fc800000006ff */
[----:B------:R-:W0:Y:S02]  /*10de0*/  SYNCS.PHASECHK.TRANS64.TRYWAIT P0, [R0+URZ+0x32420], R3 ;  /* 0x03242003000075a7 */ /* 0x000e24000800017f */
[----:B0-----:R-:W-:Y:S05]  /*10df0*/  @!P0 BRA `(.L_x_1197) ;  /* 0x0000002800ec8947 */ /* 0x001fea0003800000 */
.L_x_1284:
[----:B------:R-:W-:Y:S05]  /*10e00*/  BSYNC B0 ;  /* 0x0000000000007941 */ /* 0x000fea0003800000 */
.L_x_1196:
[----:B------:R-:W-:-:S03]  /*10e10*/  UMOV UR4, 0xffffffff ;  /* 0xffffffff00047882 */ /* 0x000fc60000000000 */
[----:B------:R-:W-:Y:S05]  /*10e20*/  BRA.DIV UR4, `(.L_x_1198) ;  /* 0x0000002a04f47947 */ /* 0x000fea000b800000 */
[----:B------:R-:W1:Y:S02]  /*10e30*/  S2R R2, SR_TID.X ;  /* 0x0000000000027919 */ /* 0x000e640000002100 */
[----:B-1----:R-:W-:-:S04]  /*10e40*/  SHF.R.U32.HI R2, RZ, 0x5, R2 ;  /* 0x00000005ff027819 */ /* 0x002fc80000011602 */
[----:B------:R-:W-:-:S05]  /*10e50*/  LOP3.LUT R2, R2, 0x3, RZ, 0xc0, !PT ;  /* 0x0000000302027812 */ /* 0x000fca00078ec0ff */
[----:B------:R1:W2:Y:S02]  /*10e60*/  SHFL.IDX PT, R14, R2, RZ, 0x1f ;  /* 0x00001fff020e7589 */ /* 0x0002a400000e0000 */
.L_x_1287:
[----:B--2---:R-:W-:Y:S01]  /*10e70*/  ISETP.NE.AND P0, PT, R14, RZ, PT ;  /* 0x000000ff0e00720c */ /* 0x004fe20003f05270 */
[----:B------:R-:W-:-:S12]  /*10e80*/  BSSY B0, `(.L_x_1199) ;  /* 0x0000029000007945 */ /* 0x000fd80003800000 */
[----:B------:R-:W-:Y:S05]  /*10e90*/  @P0 BRA `(.L_x_1200) ;  /* 0x00000000009c0947 */ /* 0x000fea0003800000 */
[----:B------:R-:W-:-:S03]  /*10ea0*/  UMOV UR4, 0xffffffff ;  /* 0xffffffff00047882 */ /* 0x000fc60000000000 */
[----:B------:R-:W-:Y:S05]  /*10eb0*/  BRA.DIV UR4, `(.L_x_1201) ;  /* 0x0000002e04047947 */ /* 0x000fea000b800000 */
[----:B------:R-:W-:-:S13]  /*10ec0*/  ELECT P6, URZ, PT ;  /* 0x00000000003f782f */ /* 0x000fda00038c0000 */
.L_x_1290:
[----:B------:R-:W-:Y:S05]  /*10ed0*/  @!P6 BRA `(.L_x_1200) ;  /* 0x00000000008ce947 */ /* 0x000fea0003800000 */
[----:B-1----:R-:W2:Y:S02]  /*10ee0*/  LDL R2, [R1+0x74] ;  /* 0x0000740001027983 */ /* 0x002ea40000100800 */
[----:B--2---:R-:W-:-:S13]  /*10ef0*/  R2UR UR4, R2 ;  /* 0x00000000020472ca */ /* 0x004fda00000e0000 */
[----:B------:R-:W-:-:S06]  /*10f00*/  ULOP3.LUT UR4, UR4, 0x2, URZ, 0xfc, !UPT ;  /* 0x0000000204047892 */ /* 0x000fcc000f8efc3f */
[----:B------:R-:W-:-:S05]  /*10f10*/  IMAD.U32 R2, RZ, RZ, UR4 ;  /* 0x00000004ff027e24 */ /* 0x000fca000f8e00ff */
[----:B------:R-:W-:-:S13]  /*10f20*/  ISETP.NE.AND P2, PT, R2, 0x3, PT ;  /* 0x000000030200780c */ /* 0x000fda0003f45270 */
[----:B------:R-:W-:Y:S05]  /*10f30*/  @!P2 BRA `(.L_x_1202) ;  /* 0x000000000004a947 */ /* 0x000fea0003800000 */
[----:B------:R-:W-:Y:S01]  /*10f40*/  BPT.TRAP 0x1 ;  /* 0x000000040000795c */ /* 0x000fe20000300000 */
.L_x_1202:
[----:B0-----:R-:W2:Y:S04]  /*10f50*/  LDL R3, [R1+0x8] ;  /* 0x0000080001037983 */ /* 0x001ea80000100800 */
[----:B-----5:R-:W3:Y:S01]  /*10f60*/  LDL.LU R7, [R1+0x18] ;  /* 0x0000180001077983 */ /* 0x020ee20000300800 */
        /* <DEDUP_REMOVED lines=12> */
.L_x_1291:
[----:B------:R-:W1:Y:S02]  /*11030*/  SYNCS.PHASECHK.TRANS64.TRYWAIT P0, [R7+URZ], R2 ;  /* 0x00000002070075a7 */ /* 0x000e64000800017f */
[----:B-1----:R-:W-:Y:S05]  /*11040*/  @!P0 BRA `(.L_x_1204) ;  /* 0x0000002800d48947 */ /* 0x002fea0003800000 */
.L_x_1292:
[----:B------:R-:W-:Y:S05]  /*11050*/  @!P2 BRA `(.L_x_1205) ;  /* 0x000000000004a947 */ /* 0x000fea0003800000 */
[----:B------:R-:W-:Y:S01]  /*11060*/  BPT.TRAP 0x1 ;  /* 0x000000040000795c */ /* 0x000fe20000300000 */
.L_x_1205:
[----:B------:R-:W2:Y:S01]  /*11070*/  LDL.LU R4, [R1+0x8] ;  /* 0x0000080001047983 */ /* 0x000ea20000300800 */
[----:B------:R-:W-:-:S04]  /*11080*/  VIADD R0, R0, 0x32460 ;  /* 0x0003246000007836 */ /* 0x000fc80000000000 */
[----:B--2---:R-:W-:-:S04]  /*11090*/  IMAD R4, R4, 0x8, R0 ;  /* 0x0000000804047824 */ /* 0x004fc800078e0200 */
[----:B------:R-:W2:Y:S02]  /*110a0*/  SYNCS.PHASECHK.TRANS64.TRYWAIT P0, [R4+URZ], R5 ;  /* 0x00000005040075a7 */ /* 0x000ea4000800017f */
[----:B--2---:R-:W-:Y:S05]  /*110b0*/  @!P0 BRA `(.L_x_1206) ;  /* 0x0000002800cc8947 */ /* 0x004fea0003800000 */
.L_x_1293:
[----:B------:R-:W-:-:S07]  /*110c0*/  IMAD R3, R3, 0x8, R0 ;  /* 0x0000000803037824 */ /* 0x000fce00078e0200 */
.L_x_1207:
[----:B---3--:R3:W4:Y:S02]  /*110d0*/  SYNCS.PHASECHK.TRANS64.TRYWAIT P0, [R3+URZ], R2 ;  /* 0x00000002030075a7 */ /* 0x008724000800017f */
[----:B----4-:R-:W-:Y:S05]  /*110e0*/  @!P0 NANOSLEEP.SYNCS 0x989680 ;  /* 0x009896800000895d */ /* 0x010fea0003900000 */
[----:B------:R-:W4:Y:S02]  /*110f0*/  @!P0 SYNCS.PHASECHK.TRANS64 P0, [R3+URZ], R2 ;  /* 0x00000002030085a7 */ /* 0x000f24000800007f */
[----:B----4-:R-:W-:Y:S05]  /*11100*/  @!P0 BRA `(.L_x_1207) ;  /* 0xfffffffc00f08947 */ /* 0x010fea000383ffff */
.L_x_1200:
[----:B------:R-:W-:Y:S05]  /*11110*/  BSYNC B0 ;  /* 0x0000000000007941 */ /* 0x000fea0003800000 */
.L_x_1199:
[----:B------:R-:W-:Y:S05]  /*11120*/  EXIT ;  /* 0x000000000000794d */ /* 0x000fea0003800000 */
.L_x_1038:
[----:B0-----:R0:W1:Y:S02]  /*11130*/  SYNCS.PHASECHK.TRANS64.TRYWAIT P0, [R4+URZ+0x32400], R3 ;  /* 0x03240003040075a7 */ /* 0x001064000800017f */
[----:B-1----:R-:W-:Y:S05]  /*11140*/  @!P0 NANOSLEEP.SYNCS 0x989680 ;  /* 0x009896800000895d */ /* 0x002fea0003900000 */
[----:B------:R-:W1:Y:S02]  /*11150*/  @!P0 SYNCS.PHASECHK.TRANS64 P0, [R4+URZ+0x32400], R3 ;  /* 0x03240003040085a7 */ /* 0x000e64000800007f */
[----:B-1----:R-:W-:Y:S05]  /*11160*/  @!P0 BRA `(.L_x_1038) ;  /* 0xfffffffc00f08947 */ /* 0x002fea000383ffff */
[----:B------:R-:W-:Y:S05]  /*11170*/  BRA `(.L_x_1208) ;  /* 0xffffff0400e07947 */ /* 0x000fea000383ffff */
.L_x_1042:
[----:B--2---:R2:W3:Y:S02]  /*11180*/  SYNCS.PHASECHK.TRANS64.TRYWAIT P1, [R0+URZ+0x32430], R5 ;  /* 0x03243005000075a7 */ /* 0x0044e4000802017f */
[----:B---3--:R-:W-:Y:S05]  /*11190*/  @!P1 NANOSLEEP.SYNCS 0x989680 ;  /* 0x009896800000995d */ /* 0x008fea0003900000 */
[----:B------:R-:W3:Y:S02]  /*111a0*/  @!P1 SYNCS.PHASECHK.TRANS64 P1, [R0+URZ+0x32430], R5 ;  /* 0x03243005000095a7 */ /* 0x000ee4000802007f */
[----:B---3--:R-:W-:Y:S05]  /*111b0*/  @!P1 BRA `(.L_x_1042) ;  /* 0xfffffffc00f09947 */ /* 0x008fea000383ffff */
[----:B------:R-:W-:Y:S05]  /*111c0*/  BRA `(.L_x_1041) ;  /* 0xffffff0800147947 */ /* 0x000fea000383ffff */
.L_x_1043:
[----:B---3--:R3:W4:Y:S02]  /*111d0*/  SYNCS.PHASECHK.TRANS64.TRYWAIT P1, [R4+URZ+0x32410], R3 ;  /* 0x03241003040075a7 */ /* 0x008724000802017f */
[----:B----4-:R-:W-:Y:S05]  /*111e0*/  @!P1 NANOSLEEP.SYNCS 0x989680 ;  /* 0x009896800000995d */ /* 0x010fea0003900000 */
[----:B------:R-:W4:Y:S02]  /*111f0*/  @!P1 SYNCS.PHASECHK.TRANS64 P1, [R4+URZ+0x32410], R3 ;  /* 0x03241003040095a7 */ /* 0x000f24000802007f */
[----:B----4-:R-:W-:Y:S05]  /*11200*/  @!P1 BRA `(.L_x_1043) ;  /* 0xfffffffc00f09947 */ /* 0x010fea000383ffff */
[----:B------:R-:W-:Y:S05]  /*11210*/  BRA `(.L_x_1209) ;  /* 0xffffff0800dc7947 */ /* 0x000fea000383ffff */
.L_x_1047:
[----:B------:R0:W0:Y:S02]  /*11220*/  SYNCS.PHASECHK.TRANS64.TRYWAIT P1, [R0+URZ+0x32450], R5 ;  /* 0x03245005000075a7 */ /* 0x000024000802017f */
[----:B0-----:R-:W-:Y:S05]  /*11230*/  @!P1 NANOSLEEP.SYNCS 0x989680 ;  /* 0x009896800000995d */ /* 0x001fea0003900000 */
[----:B------:R-:W0:Y:S02]  /*11240*/  @!P1 SYNCS.PHASECHK.TRANS64 P1, [R0+URZ+0x32450], R5 ;  /* 0x03245005000095a7 */ /* 0x000e24000802007f */
[----:B0-----:R-:W-:Y:S05]  /*11250*/  @!P1 BRA `(.L_x_1047) ;  /* 0xfffffffc00f09947 */ /* 0x001fea000383ffff */
[----:B------:R-:W-:Y:S05]  /*11260*/  BRA `(.L_x_1046) ;  /* 0xffffff0800e87947 */ /* 0x000fea000383ffff */
.L_x_1052:
[----:B-1----:R-:W-:-:S04]  /*11270*/  IMAD.U32 R153, RZ, RZ, UR4 ;  /* 0x00000004ff997e24 */ /* 0x002fc8000f8e00ff */
[----:B------:R1:W2:Y:S03]  /*11280*/  SYNCS.PHASECHK.TRANS64.TRYWAIT P3, [R153+URZ+0x32430], R208 ;  /* 0x032430d0990075a7 */ /* 0x0002a6000806017f */
[----:B--2---:R-:W-:Y:S05]  /*11290*/  @!P3 NANOSLEEP.SYNCS 0x989680 ;  /* 0x009896800000b95d */ /* 0x004fea0003900000 */
[----:B------:R-:W2:Y:S02]  /*112a0*/  @!P3 SYNCS.PHASECHK.TRANS64 P3, [R153+URZ+0x32430], R208 ;  /* 0x032430d09900b5a7 */ /* 0x000ea4000806007f */
[----:B--2---:R-:W-:Y:S05]  /*112b0*/  @!P3 BRA `(.L_x_1052) ;  /* 0xfffffffc00ecb947 */ /* 0x004fea000383ffff */
[----:B------:R-:W-:Y:S05]  /*112c0*/  BRA `(.L_x_1051) ;  /* 0xffffff3000547947 */ /* 0x000fea000383ffff */
.L_x_1056:
[----:B--2---:R-:W-:-:S04]  /*112d0*/  IMAD.U32 R209, RZ, RZ, UR4 ;  /* 0x00000004ffd17e24 */ /* 0x004fc8000f8e00ff */
[----:B------:R2:W3:Y:S03]  /*112e0*/  SYNCS.PHASECHK.TRANS64.TRYWAIT P3, [R209+URZ+0x32450], R208 ;  /* 0x032450d0d10075a7 */ /* 0x0004e6000806017f */
[----:B---3--:R-:W-:Y:S05]  /*112f0*/  @!P3 NANOSLEEP.SYNCS 0x989680 ;  /* 0x009896800000b95d */ /* 0x008fea0003900000 */
[----:B------:R-:W3:Y:S02]  /*11300*/  @!P3 SYNCS.PHASECHK.TRANS64 P3, [R209+URZ+0x32450], R208 ;  /* 0x032450d0d100b5a7 */ /* 0x000ee4000806007f */
[----:B---3--:R-:W-:Y:S05]  /*11310*/  @!P3 BRA `(.L_x_1056) ;  /* 0xfffffffc00ecb947 */ /* 0x008fea000383ffff */
[----:B------:R-:W-:Y:S05]  /*11320*/  BRA `(.L_x_1055) ;  /* 0xffffff3000d07947 */ /* 0x000fea000383ffff */
.L_x_1099:
[----:B------:R-:W2:Y:S01]  /*11330*/  S2R R4, SR_TID.X ;  /* 0x0000000000047919 */ /* 0x000ea20000002100 */
[----:B------:R-:W-:Y:S01]  /*11340*/  BSSY B0, `(.L_x_1210) ;  /* 0x000000a000007945 */ /* 0x000fe20003800000 */
[----:B-1----:R-:W-:Y:S02]  /*11350*/  IMAD.MOV.U32 R12, RZ, RZ, RZ ;  /* 0x000000ffff0c7224 */ /* 0x002fe400078e00ff */
[----:B------:R-:W-:Y:S02]  /*11360*/  IMAD.MOV.U32 R11, RZ, RZ, 0x1f ;  /* 0x0000001fff0b7424 */ /* 0x000fe400078e00ff */
[----:B------:R-:W-:Y:S01]  /*11370*/  IMAD.MOV.U32 R15, RZ, RZ, -0x1 ;  /* 0xffffffffff0f7424 */ /* 0x000fe200078e00ff */
[----:B--2---:R-:W-:-:S04]  /*11380*/  SHF.R.U32.HI R4, RZ, 0x5, R4 ;  /* 0x00000005ff047819 */ /* 0x004fc80000011604 */
[----:B------:R-:W-:-:S05]  /*11390*/  LOP3.LUT R4, R4, 0x3, RZ, 0xc0, !PT ;  /* 0x0000000304047812 */ /* 0x000fca00078ec0ff */
[----:B------:R-:W-:-:S07]  /*113a0*/  IMAD.MOV.U32 R13, RZ, RZ, R4 ;  /* 0x000000ffff0d7224 */ /* 0x000fce00078e0004 */
[----:B0-----:R-:W-:Y:S05]  /*113b0*/  WARPSYNC.COLLECTIVE R15, `(.L_x_1211) ;  /* 0x000000000f087348 */ /* 0x001fea0003c00000 */
[----:B------:R1:W2:Y:S02]  /*113c0*/  SHFL.IDX P6, R14, R13, R12, R11 ;  /* 0x0000000c0d0e7389 */ /* 0x0002a400000c000b */
[----:B012---:R-:W-:Y:S01]  /*113d0*/  ENDCOLLECTIVE ;  /* 0x000000000000791b */ /* 0x007fe20003800000 */
.L_x_1211:
[----:B------:R-:W-:Y:S05]  /*113e0*/  BSYNC B0 ;  /* 0x0000000000007941 */ /* 0x000fea0003800000 */
.L_x_1210:
[----:B------:R-:W-:Y:S05]  /*113f0*/  BRA `(.L_x_1212) ;  /* 0xffffffa400e87947 */ /* 0x000fea000383ffff */
.L_x_1101:
[----:B------:R-:W-:Y:S01]  /*11400*/  BSSY B0, `(.L_x_1213) ;  /* 0x0000006000007945 */ /* 0x000fe20003800000 */
[----:B------:R-:W-:-:S07]  /*11410*/  IMAD.MOV.U32 R15, RZ, RZ, -0x1 ;  /* 0xffffffffff0f7424 */ /* 0x000fce00078e00ff */
[----:B01-3--:R-:W-:Y:S05]  /*11420*/  WARPSYNC.COLLECTIVE R15, `(.L_x_1214) ;  /* 0x000000000f0c7348 */ /* 0x00bfea0003c00000 */
[----:B------:R-:W-:Y:S02]  /*11430*/  ELECT P6, UR62, PT ;  /* 0x00000000003e782f */ /* 0x000fe400038c0000 */
[----:B------:R-:W-:Y:S01]  /*11440*/  MOV R14, UR62 ;  /* 0x0000003e000e7c02 */ /* 0x000fe20008000f00 */
[----:B01-3--:R-:W-:Y:S10]  /*11450*/  ENDCOLLECTIVE ;  /* 0x000000000000791b */ /* 0x00bff40003800000 */
.L_x_1214:
[----:B------:R-:W-:Y:S05]  /*11460*/  BSYNC B0 ;  /* 0x0000000000007941 */ /* 0x000fea0003800000 */
.L_x_1213:
[----:B------:R-:W-:Y:S05]  /*11470*/  BRA `(.L_x_1215) ;  /* 0xffffffa400f47947 */ /* 0x000fea000383ffff */
.L_x_1103:
[----:B--2---:R2:W3:Y:S02]  /*11480*/  SYNCS.PHASECHK.TRANS64.TRYWAIT P0, [R0+URZ+0x32440], R2 ;  /* 0x03244002000075a7 */ /* 0x0044e4000800017f */
[----:B---3--:R-:W-:Y:S05]  /*11490*/  @!P0 NANOSLEEP.SYNCS 0x989680 ;  /* 0x009896800000895d */ /* 0x008fea0003900000 */
[----:B------:R-:W3:Y:S02]  /*114a0*/  @!P0 SYNCS.PHASECHK.TRANS64 P0, [R0+URZ+0x32440], R2 ;  /* 0x03244002000085a7 */ /* 0x000ee4000800007f */
[----:B---3--:R-:W-:Y:S05]  /*114b0*/  @!P0 BRA `(.L_x_1103) ;  /* 0xfffffffc00f08947 */ /* 0x008fea000383ffff */
[----:B------:R-:W-:Y:S05]  /*114c0*/  BRA `(.L_x_1216) ;  /* 0xffffffa800607947 */ /* 0x000fea000383ffff */
.L_x_1107:
[----:B------:R0:W5:Y:S01]  /*114d0*/  LDL R7, [R1+0x38] ;  /* 0x0000380001077983 */ /* 0x0001620000100800 */
[----:B------:R-:W-:Y:S02]  /*114e0*/  IMAD.MOV.U32 R13, RZ, RZ, R2 ;  /* 0x000000ffff0d7224 */ /* 0x000fe400078e0002 */
[----:B-1----:R-:W-:Y:S02]  /*114f0*/  IMAD.MOV.U32 R12, RZ, RZ, RZ ;  /* 0x000000ffff0c7224 */ /* 0x002fe400078e00ff */
[----:B------:R-:W-:Y:S02]  /*11500*/  IMAD.MOV.U32 R11, RZ, RZ, 0x181f ;  /* 0x0000181fff0b7424 */ /* 0x000fe400078e00ff */
[----:B------:R-:W-:Y:S02]  /*11510*/  IMAD.MOV.U32 R15, RZ, RZ, -0x1 ;  /* 0xffffffffff0f7424 */ /* 0x000fe400078e00ff */
[----:B0-----:R-:W-:-:S07]  /*11520*/  IMAD.IADD R17, R8, 0x1, R17 ;  /* 0x0000000108117824 */ /* 0x001fce00078e0211 */
[----:B-----5:R-:W-:Y:S05]  /*11530*/  WARPSYNC.COLLECTIVE R15, `(.L_x_1217) ;  /* 0x000000000f087348 */ /* 0x020fea0003c00000 */
[----:B------:R0:W1:Y:S02]  /*11540*/  SHFL.IDX P6, R14, R13, R12, R11 ;  /* 0x0000000c0d0e7389 */ /* 0x00006400000c000b */
[----:B01---5:R-:W-:Y:S01]  /*11550*/  ENDCOLLECTIVE ;  /* 0x000000000000791b */ /* 0x023fe20003800000 */
.L_x_1217:
[----:B------:R-:W-:-:S05]  /*11560*/  VIADD R8, R17, 0x10 ;  /* 0x0000001011087836 */ /* 0x000fca0000000000 */
[----:B------:R0:W-:Y:S01]  /*11570*/  STL [R1+0x3c], R8 ;  /* 0x00003c0801007387 */ /* 0x0001e20000100800 */
[----:B------:R-:W-:Y:S02]  /*11580*/  IMAD.MOV.U32 R13, RZ, RZ, R0 ;  /* 0x000000ffff0d7224 */ /* 0x000fe400078e0000 */
[----:B------:R-:W-:-:S07]  /*11590*/  IMAD.MOV.U32 R4, RZ, RZ, R14 ;  /* 0x000000ffff047224 */ /* 0x000fce00078e000e */
[----:B0-----:R-:W-:Y:S05]  /*115a0*/  WARPSYNC.COLLECTIVE R15, `(.L_x_1218) ;  /* 0x000000000f087348 */ /* 0x001fea0003c00000 */
[----:B------:R1:W2:Y:S02]  /*115b0*/  SHFL.IDX P6, R14, R13, R12, R11 ;  /* 0x0000000c0d0e7389 */ /* 0x0002a400000c000b */
[----:B012---:R-:W-:Y:S01]  /*115c0*/  ENDCOLLECTIVE ;  /* 0x000000000000791b */ /* 0x007fe20003800000 */
.L_x_1218:
[----:B------:R-:W-:Y:S02]  /*115d0*/  IMAD.MOV.U32 R13, RZ, RZ, R2 ;  /* 0x000000ffff0d7224 */ /* 0x000fe400078e0002 */
[----:B------:R-:W-:Y:S02]  /*115e0*/  IMAD.MOV.U32 R12, RZ, RZ, 0x1 ;  /* 0x00000001ff0c7424 */ /* 0x000fe400078e00ff */
[----:B------:R-:W-:-:S07]  /*115f0*/  IMAD.MOV.U32 R5, RZ, RZ, R14 ;  /* 0x000000ffff057224 */ /* 0x000fce00078e000e */
[----:B------:R-:W-:Y:S05]  /*11600*/  WARPSYNC.COLLECTIVE R15, `(.L_x_1219) ;  /* 0x000000000f087348 */ /* 0x000fea0003c00000 */
[----:B------:R0:W1:Y:S02]  /*11610*/  SHFL.IDX P6, R14, R13, R12, R11 ;  /* 0x0000000c0d0e7389 */ /* 0x00006400000c000b */
[----:B01----:R-:W-:Y:S01]  /*11620*/  ENDCOLLECTIVE ;  /* 0x000000000000791b */ /* 0x003fe20003800000 */
.L_x_1219:
[----:B------:R-:W-:Y:S02]  /*11630*/  IMAD.MOV.U32 R13, RZ, RZ, R0 ;  /* 0x000000ffff0d7224 */ /* 0x000fe400078e0000 */
[----:B------:R-:W-:Y:S02]  /*11640*/  IMAD R3, R7, R6, RZ ;  /* 0x0000000607037224 */ /* 0x000fe400078e02ff */
[----:B------:R-:W-:-:S07]  /*11650*/  IMAD.MOV.U32 R7, RZ, RZ, R14 ;  /* 0x000000ffff077224 */ /* 0x000fce00078e000e */
[----:B------:R-:W-:Y:S05]  /*11660*/  WARPSYNC.COLLECTIVE R15, `(.L_x_1220) ;  /* 0x000000000f087348 */ /* 0x000fea0003c00000 */
[----:B------:R0:W1:Y:S02]  /*11670*/  SHFL.IDX P6, R14, R13, R12, R11 ;  /* 0x0000000c0d0e7389 */ /* 0x00006400000c000b */
[----:B01----:R-:W-:Y:S01]  /*11680*/  ENDCOLLECTIVE ;  /* 0x000000000000791b */ /* 0x003fe20003800000 */
.L_x_1220:
[CC--:B------:R-:W-:Y:S02]  /*11690*/  ISETP.GE.AND P1, PT, R17.reuse, R3.reuse, PT ;  /* 0x000000031100720c */ /* 0x0c0fe40003f26270 */
[----:B------:R-:W-:Y:S01]  /*116a0*/  ISETP.GE.AND P2, PT, R8, R3, PT ;  /* 0x000000030800720c */ /* 0x000fe20003f46270 */
[----:B------:R-:W-:-:S05]  /*116b0*/  VIADD R8, R17, 0x20 ;  /* 0x0000002011087836 */ /* 0x000fca0000000000 */
[----:B------:R0:W-:Y:S01]  /*116c0*/  STL [R1+0x4c], R8 ;  /* 0x00004c0801007387 */ /* 0x0001e20000100800 */
[----:B------:R-:W-:-:S04]  /*116d0*/  IMAD.MOV.U32 R13, RZ, RZ, R2 ;  /* 0x000000ffff0d7224 */ /* 0x000fc800078e0002 */
[----:B------:R-:W-:Y:S01]  /*116e0*/  @!P1 LEA R5, P3, R10, R5, 0x1 ;  /* 0x000000050a059211 */ /* 0x000fe200078608ff */
[----:B------:R-:W-:-:S04]  /*116f0*/  IMAD.MOV.U32 R12, RZ, RZ, 0x2 ;  /* 0x00000002ff0c7424 */ /* 0x000fc800078e00ff */
[----:B------:R-:W-:Y:S02]  /*11700*/  @!P1 IMAD.X R4, RZ, RZ, R4, P3 ;  /* 0x000000ffff049224 */ /* 0x000fe400018e0604 */
[----:B------:R-:W-:-:S03]  /*11710*/  IMAD.MOV.U32 R6, RZ, RZ, R14 ;  /* 0x000000ffff067224 */ /* 0x000fc600078e000e */
[----:B0-----:R-:W-:-:S07]  /*11720*/  @!P1 LOP3.LUT R5, R5, R4, RZ, 0x3c, !PT ;  /* 0x0000000405059212 */ /* 0x001fce00078e3cff */
[----:B------:R-:W-:Y:S05]  /*11730*/  WARPSYNC.COLLECTIVE R15, `(.L_x_1221) ;  /* 0x000000000f087348 */ /* 0x000fea0003c00000 */
[----:B------:R0:W1:Y:S02]  /*11740*/  SHFL.IDX P6, R14, R13, R12, R11 ;  /* 0x0000000c0d0e7389 */ /* 0x00006400000c000b */
[----:B01----:R-:W-:Y:S01]  /*11750*/  ENDCOLLECTIVE ;  /* 0x000000000000791b */ /* 0x003fe20003800000 */
.L_x_1221:
[----:B------:R-:W-:-:S04]  /*11760*/  @!P1 LOP3.LUT R4, R5, R4, RZ, 0x3c, !PT ;  /* 0x0000000405049212 */ /* 0x000fc800078e3cff */
[----:B------:R-:W-:-:S05]  /*11770*/  @!P1 LOP3.LUT R5, R5, R4, RZ, 0x3c, !PT ;  /* 0x0000000405059212 */ /* 0x000fca00078e3cff */
[----:B------:R-:W-:Y:S01]  /*11780*/  @!PT LDS RZ, [RZ] ;  /* 0x00000000fffff984 */ /* 0x000fe20000000800 */
[----:B------:R-:W-:Y:S01]  /*11790*/  @!PT LDS RZ, [RZ] ;  /* 0x00000000fffff984 */ /* 0x000fe20000000800 */
[----:B------:R-:W-:Y:S01]  /*117a0*/  @!PT LDS RZ, [RZ] ;  /* 0x00000000fffff984 */ /* 0x000fe20000000800 */
[----:B------:R0:W-:Y:S01]  /*117b0*/  @!P1 LDGSTS.E.BYPASS.LTC128B.128 [R9+0x18400], desc[UR38][R4.64], !P0 ;  /* 0x1840000004099fae */ /* 0x0001e2000c101d66 */
[----:B------:R-:W-:Y:S01]  /*117c0*/  IMAD.MOV.U32 R13, RZ, RZ, R0 ;  /* 0x000000ffff0d7224 */ /* 0x000fe200078e0000 */
[----:B0-----:R-:W-:Y:S01]  /*117d0*/  @!P2 LEA R5, P1, R10, R6, 0x1 ;  /* 0x000000060a05a211 */ /* 0x001fe200078208ff */
[----:B------:R-:W-:-:S12]  /*117e0*/  IMAD.MOV.U32 R6, RZ, RZ, R14 ;  /* 0x000000ffff067224 */ /* 0x000fd800078e000e */
[----:B------:R-:W-:Y:S05]  /*117f0*/  WARPSYNC.COLLECTIVE R15, `(.L_x_1222) ;  /* 0x000000000f087348 */ /* 0x000fea0003c00000 */
[----:B------:R0:W1:Y:S02]  /*11800*/  SHFL.IDX P6, R14, R13, R12, R11 ;  /* 0x0000000c0d0e7389 */ /* 0x00006400000c000b */
[----:B01----:R-:W-:Y:S01]  /*11810*/  ENDCOLLECTIVE ;  /* 0x000000000000791b */ /* 0x003fe20003800000 */
.L_x_1222:
[----:B------:R-:W-:Y:S01]  /*11820*/  @!P2 IMAD.X R4, RZ, RZ, R7, P1 ;  /* 0x000000ffff04a224 */ /* 0x000fe200008e0607 */
[----:B------:R-:W-:Y:S01]  /*11830*/  ISETP.GE.AND P1, PT, R8, R3, PT ;  /* 0x000000030800720c */ /* 0x000fe20003f26270 */
[----:B------:R-:W-:-:S03]  /*11840*/  VIADD R7, R17, 0x30 ;  /* 0x0000003011077836 */ /* 0x000fc60000000000 */
[-C--:B------:R-:W-:Y:S02]  /*11850*/  @!P2 LOP3.LUT R5, R5, R4.reuse, RZ, 0x3c, !PT ;  /* 0x000000040505a212 */ /* 0x080fe400078e3cff */
[----:B------:R0:W-:Y:S02]  /*11860*/  STL [R1+0x54], R7 ;  /* 0x0000540701007387 */ /* 0x0001e40000100800 */
[----:B------:R-:W-:Y:S01]  /*11870*/  @!P2 LOP3.LUT R4, R5, R4, RZ, 0x3c, !PT ;  /* 0x000000040504a212 */ /* 0x000fe200078e3cff */
[----:B------:R-:W-:-:S03]  /*11880*/  IMAD.MOV.U32 R13, RZ, RZ, R2 ;  /* 0x000000ffff0d7224 */ /* 0x000fc600078e0002 */
[----:B------:R-:W-:Y:S01]  /*11890*/  @!P2 LOP3.LUT R5, R5, R4, RZ, 0x3c, !PT ;  /* 0x000000040505a212 */ /* 0x000fe200078e3cff */
[----:B------:R-:W-:-:S04]  /*118a0*/  IMAD.MOV.U32 R12, RZ, RZ, 0x3 ;  /* 0x00000003ff0c7424 */ /* 0x000fc800078e00ff */
[----:B------:R-:W-:Y:S01]  /*118b0*/  @!PT LDS RZ, [RZ] ;  /* 0x00000000fffff984 */ /* 0x000fe20000000800 */
[----:B------:R-:W-:Y:S01]  /*118c0*/  @!PT LDS RZ, [RZ] ;  /* 0x00000000fffff984 */ /* 0x000fe20000000800 */
[----:B------:R-:W-:Y:S01]  /*118d0*/  @!PT LDS RZ, [RZ] ;  /* 0x00000000fffff984 */ /* 0x000fe20000000800 */
[----:B------:R1:W-:Y:S02]  /*118e0*/  @!P2 LDGSTS.E.BYPASS.LTC128B.128 [R9+0x18c00], desc[UR38][R4.64], !P0 ;  /* 0x18c000000409afae */ /* 0x0003e4000c101d66 */
[----:B01----:R-:W-:-:S07]  /*118f0*/  IMAD.MOV.U32 R4, RZ, RZ, R14 ;  /* 0x000000ffff047224 */ /* 0x003fce00078e000e */
[----:B------:R-:W-:Y:S05]  /*11900*/  WARPSYNC.COLLECTIVE R15, `(.L_x_1223) ;  /* 0x000000000f087348 */ /* 0x000fea0003c00000 */
[----:B------:R0:W1:Y:S02]  /*11910*/  SHFL.IDX P6, R14, R13, R12, R11 ;  /* 0x0000000c0d0e7389 */ /* 0x00006400000c000b */
[----:B01----:R-:W-:Y:S01]  /*11920*/  ENDCOLLECTIVE ;  /* 0x000000000000791b */ /* 0x003fe20003800000 */
.L_x_1223:
        /* <DEDUP_REMOVED lines=10> */
.L_x_1224:
        /* <DEDUP_REMOVED lines=13> */
.L_x_1225:
        /* <DEDUP_REMOVED lines=10> */
.L_x_1226:
        /* <DEDUP_REMOVED lines=13> */
.L_x_1227:
        /* <DEDUP_REMOVED lines=10> */
.L_x_1228:
        /* <DEDUP_REMOVED lines=13> */
.L_x_1229:
        /* <DEDUP_REMOVED lines=10> */
.L_x_1230:
        /* <DEDUP_REMOVED lines=11> */
.L_x_1231:
        /* <DEDUP_REMOVED lines=14> */
.L_x_1232:
[----:B------:R-:W-:Y:S01]  /*11fb0*/  IMAD.MOV.U32 R0, RZ, RZ, R14 ;  /* 0x000000ffff007224 */ /* 0x000fe200078e000e */
[----:B------:R-:W-:Y:S06]  /*11fc0*/  BRA `(.L_x_1233) ;  /* 0xffffffac000c7947 */ /* 0x000fec000383ffff */
.L_x_1111:
[----:B------:R-:W2:Y:S04]  /*11fd0*/  LDL.LU R5, [R1+0x38] ;  /* 0x0000380001057983 */ /* 0x000ea80000300800 */
[----:B------:R-:W3:Y:S04]  /*11fe0*/  LDL.LU R14, [R1+0x3c] ;  /* 0x00003c00010e7983 */ /* 0x000ee80000300800 */
[----:B------:R-:W4:Y:S04]  /*11ff0*/  LDL.LU R13, [R1+0x4c] ;  /* 0x00004c00010d7983 */ /* 0x000f280000300800 */
[----:B------:R-:W5:Y:S04]  /*12000*/  LDL.LU R12, [R1+0x54] ;  /* 0x00005400010c7983 */ /* 0x000f680000300800 */
[----:B------:R-:W5:Y:S04]  /*12010*/  LDL.LU R11, [R1+0x5c] ;  /* 0x00005c00010b7983 */ /* 0x000f680000300800 */
[----:B------:R-:W5:Y:S04]  /*12020*/  LDL.LU R10, [R1+0x60] ;  /* 0x00006000010a7983 */ /* 0x000f680000300800 */
[----:B------:R-:W5:Y:S04]  /*12030*/  LDL.LU R9, [R1+0x64] ;  /* 0x0000640001097983 */ /* 0x000f680000300800 */
[----:B------:R-:W5:Y:S01]  /*12040*/  LDL.LU R8, [R1+0x14] ;  /* 0x0000140001087983 */ /* 0x000f620000300800 */
[----:B------:R-:W-:Y:S01]  /*12050*/  BSSY B0, `(.L_x_1234) ;  /* 0x000001b000007945 */ /* 0x000fe20003800000 */
[----:B------:R-:W-:-:S02]  /*12060*/  IMAD.MOV.U32 R15, RZ, RZ, -0x1 ;  /* 0xffffffffff0f7424 */ /* 0x000fc400078e00ff */
[----:B--2---:R-:W-:-:S05]  /*12070*/  IMAD R5, R5, R6, RZ ;  /* 0x0000000605057224 */ /* 0x004fca00078e02ff */
[-C--:B------:R-:W-:Y:S02]  /*12080*/  ISETP.GE.AND P4, PT, R17, R5.reuse, PT ;  /* 0x000000051100720c */ /* 0x080fe40003f86270 */
[-C--:B---3--:R-:W-:Y:S02]  /*12090*/  ISETP.GE.AND P5, PT, R14, R5.reuse, PT ;  /* 0x000000050e00720c */ /* 0x088fe40003fa6270 */
[----:B----4-:R-:W-:Y:S01]  /*120a0*/  ISETP.GE.AND P6, PT, R13, R5, PT ;  /* 0x000000050d00720c */ /* 0x010fe20003fc6270 */
[----:B------:R-:W-:Y:S01]  /*120b0*/  IMAD.MOV.U32 R13, RZ, RZ, R0 ;  /* 0x000000ffff0d7224 */ /* 0x000fe200078e0000 */
[----:B-----5:R-:W-:-:S07]  /*120c0*/  LOP3.LUT R8, R8, 0xffffffef, RZ, 0xc0, !PT ;  /* 0xffffffef08087812 */ /* 0x020fce00078ec0ff */
[----:B------:R-:W-:Y:S02]  /*120d0*/  @P4 LOP3.LUT R8, R8, 0x10, RZ, 0xfc, !PT ;  /* 0x0000001008084812 */ /* 0x000fe400078efcff */
[----:B------:R-:W-:Y:S01]  /*120e0*/  ISETP.GE.AND P4, PT, R12, R5, PT ;  /* 0x000000050c00720c */ /* 0x000fe20003f86270 */
[----:B------:R-:W-:Y:S01]  /*120f0*/  IMAD.MOV.U32 R12, RZ, RZ, RZ ;  /* 0x000000ffff0c7224 */ /* 0x000fe200078e00ff */
[----:B------:R-:W-:-:S04]  /*12100*/  LOP3.LUT R8, R8, 0xfffffff7, RZ, 0xc0, !PT ;  /* 0xfffffff708087812 */ /* 0x000fc800078ec0ff */
[----:B------:R-:W-:Y:S02]  /*12110*/  @P5 LOP3.LUT R8, R8, 0x8, RZ, 0xfc, !PT ;  /* 0x0000000808085812 */ /* 0x000fe400078efcff */
[----:B------:R-:W-:Y:S01]  /*12120*/  ISETP.GE.AND P5, PT, R11, R5, PT ;  /* 0x000000050b00720c */ /* 0x000fe20003fa6270 */
[----:B------:R-:W-:Y:S01]  /*12130*/  IMAD.MOV.U32 R11, RZ, RZ, 0x181f ;  /* 0x0000181fff0b7424 */ /* 0x000fe200078e00ff */
[----:B------:R-:W-:-:S04]  /*12140*/  LOP3.LUT R8, R8, 0xfffffffb, RZ, 0xc0, !PT ;  /* 0xfffffffb08087812 */ /* 0x000fc800078ec0ff */
[----:B------:R-:W-:Y:S02]  /*12150*/  @P6 LOP3.LUT R8, R8, 0x4, RZ, 0xfc, !PT ;  /* 0x0000000408086812 */ /* 0x000fe400078efcff */
[----:B------:R-:W-:Y:S02]  /*12160*/  ISETP.GE.AND P6, PT, R10, R5, PT ;  /* 0x000000050a00720c */ /* 0x000fe40003fc6270 */
[----:B------:R-:W-:-:S04]  /*12170*/  LOP3.LUT R8, R8, 0xfffffffd, RZ, 0xc0, !PT ;  /* 0xfffffffd08087812 */ /* 0x000fc800078ec0ff */
[----:B------:R-:W-:Y:S02]  /*12180*/  @P4 LOP3.LUT R8, R8, 0x2, RZ, 0xfc, !PT ;  /* 0x0000000208084812 */ /* 0x000fe400078efcff */
[----:B------:R-:W-:Y:S02]  /*12190*/  ISETP.GE.AND P4, PT, R9, R5, PT ;  /* 0x000000050900720c */ /* 0x000fe40003f86270 */
[----:B------:R-:W-:-:S04]  /*121a0*/  LOP3.LUT R8, R8, 0xffffffdf, RZ, 0xc0, !PT ;  /* 0xffffffdf08087812 */ /* 0x000fc800078ec0ff */
[----:B------:R-:W-:-:S05]  /*121b0*/  @P6 LOP3.LUT R8, R8, 0x20, RZ, 0xfc, !PT ;  /* 0x0000002008086812 */ /* 0x000fca00078efcff */
[----:B------:R0:W-:Y:S02]  /*121c0*/  STL [R1+0x14], R8 ;  /* 0x0000140801007387 */ /* 0x0001e40000100800 */
[----:B0-----:R-:W-:Y:S05]  /*121d0*/  WARPSYNC.COLLECTIVE R15, `(.L_x_1235) ;  /* 0x000000000f087348 */ /* 0x001fea0003c00000 */
[----:B------:R1:W2:Y:S02]  /*121e0*/  SHFL.IDX P6, R14, R13, R12, R11 ;  /* 0x0000000c0d0e7389 */ /* 0x0002a400000c000b */
[----:B012---:R-:W-:Y:S01]  /*121f0*/  ENDCOLLECTIVE ;  /* 0x000000000000791b */ /* 0x007fe20003800000 */
.L_x_1235:
[----:B------:R-:W-:Y:S05]  /*12200*/  BSYNC B0 ;  /* 0x0000000000007941 */ /* 0x000fea0003800000 */
.L_x_1234:
[----:B------:R-:W-:Y:S02]  /*12210*/  IMAD.MOV.U32 R9, RZ, RZ, R8 ;  /* 0x000000ffff097224 */ /* 0x000fe400078e0008 */
[----:B------:R0:W5:Y:S01]  /*12220*/  LDL R8, [R1+0x10] ;  /* 0x0000100001087983 */ /* 0x0001620000100800 */
[----:B------:R-:W-:Y:S02]  /*12230*/  IMAD.MOV.U32 R13, RZ, RZ, R4 ;  /* 0x000000ffff0d7224 */ /* 0x000fe400078e0004 */
[----:B------:R-:W-:Y:S01]  /*12240*/  IMAD.MOV.U32 R12, RZ, RZ, RZ ;  /* 0x000000ffff0c7224 */ /* 0x000fe200078e00ff */
[----:B------:R-:W-:Y:S01]  /*12250*/  LOP3.LUT R9, R9, 0xfffffeff, RZ, 0xc0, !PT ;  /* 0xfffffeff09097812 */ /* 0x000fe200078ec0ff */
[----:B------:R-:W-:Y:S02]  /*12260*/  IMAD.MOV.U32 R11, RZ, RZ, 0x181f ;  /* 0x0000181fff0b7424 */ /* 0x000fe400078e00ff */
[----:B------:R-:W-:Y:S01]  /*12270*/  IMAD.MOV.U32 R15, RZ, RZ, -0x1 ;  /* 0xffffffffff0f7424 */ /* 0x000fe200078e00ff */
[----:B------:R-:W-:Y:S01]  /*12280*/  @P5 LOP3.LUT R9, R9, 0x100, RZ, 0xfc, !PT ;  /* 0x0000010009095812 */ /* 0x000fe200078efcff */
[----:B0-----:R-:W-:-:S07]  /*12290*/  IMAD.MOV.U32 R2, RZ, RZ, R14 ;  /* 0x000000ffff027224 */ /* 0x001fce00078e000e */
[----:B-----5:R-:W-:Y:S05]  /*122a0*/  WARPSYNC.COLLECTIVE R15, `(.L_x_1236) ;  /* 0x000000000f087348 */ /* 0x020fea0003c00000 */
[----:B------:R0:W1:Y:S02]  /*122b0*/  SHFL.IDX P6, R14, R13, R12, R11 ;  /* 0x0000000c0d0e7389 */ /* 0x00006400000c000b */
[----:B01---5:R-:W-:Y:S01]  /*122c0*/  ENDCOLLECTIVE ;  /* 0x000000000000791b */ /* 0x023fe20003800000 */
.L_x_1236:
[C---:B------:R-:W-:Y:S02]  /*122d0*/  LOP3.LUT P5, RZ, R9.reuse, 0x10, RZ, 0xc0, !PT ;  /* 0x0000001009ff7812 */ /* 0x040fe400078ac0ff */
[----:B------:R-:W-:-:S04]  /*122e0*/  LOP3.LUT R9, R9, 0xffffff7f, RZ, 0xc0, !PT ;  /* 0xffffff7f09097812 */ /* 0x000fc800078ec0ff */
[----:B------:R-:W-:-:S04]  /*122f0*/  @P4 LOP3.LUT R9, R9, 0x80, RZ, 0xfc, !PT ;  /* 0x0000008009094812 */ /* 0x000fc800078efcff */
[----:B------:R-:W-:Y:S01]  /*12300*/  LOP3.LUT P4, RZ, R9, 0x8, RZ, 0xc0, !PT ;  /* 0x0000000809ff7812 */ /* 0x000fe2000788c0ff */
[----:B------:R0:W-:Y:S01]  /*12310*/  STL [R1+0x14], R9 ;  /* 0x0000140901007387 */ /* 0x0001e20000100800 */
[----:B------:R-:W-:Y:S02]  /*12320*/  IMAD.MOV.U32 R13, RZ, RZ, R0 ;  /* 0x000000ffff0d7224 */ /* 0x000fe400078e0000 */
[----:B------:R-:W-:Y:S02]  /*12330*/  IMAD.MOV.U32 R12, RZ, RZ, 0x1 ;  /* 0x00000001ff0c7424 */ /* 0x000fe400078e00ff */
[----:B------:R-:W-:-:S05]  /*12340*/  IMAD.MOV.U32 R3, RZ, RZ, R14 ;  /* 0x000000ffff037224 */ /* 0x000fca00078e000e */
[----:B------:R-:W-:-:S05]  /*12350*/  @!P5 LEA R3, P6, R7, R3, 0x1 ;  /* 0x000000030703d211 */ /* 0x000fca00078c08ff */
[----:B------:R-:W-:-:S05]  /*12360*/  @!P5 IMAD.X R2, RZ, RZ, R2, P6 ;  /* 0x000000ffff02d224 */ /* 0x000fca00030e0602 */
[----:B0-----:R-:W-:-:S07]  /*12370*/  @!P5 LOP3.LUT R3, R3, R2, RZ, 0x3c, !PT ;  /* 0x000000020303d212 */ /* 0x001fce00078e3cff */
[----:B------:R-:W-:Y:S05]  /*12380*/  WARPSYNC.COLLECTIVE R15, `(.L_x_1237) ;  /* 0x000000000f087348 */ /* 0x000fea0003c00000 */
[----:B------:R0:W1:Y:S02]  /*12390*/  SHFL.IDX P6, R14, R13, R12, R11 ;  /* 0x0000000c0d0e7389 */ /* 0x00006400000c000b */
[----:B01----:R-:W-:Y:S01]  /*123a0*/  ENDCOLLECTIVE ;  /* 0x000000000000791b */ /* 0x003fe20003800000 */
.L_x_1237:
[----:B------:R-:W-:-:S04]  /*123b0*/  @!P5 LOP3.LUT R2, R3, R2, RZ, 0x3c, !PT ;  /* 0x000000020302d212 */ /* 0x000fc800078e3cff */
[----:B------:R-:W-:Y:S01]  /*123c0*/  @!P5 LOP3.LUT R3, R3, R2, RZ, 0x3c, !PT ;  /* 0x000000020303d212 */ /* 0x000fe200078e3cff */
[----:B------:R-:W-:Y:S02]  /*123d0*/  IMAD.MOV.U32 R13, RZ, RZ, R4 ;  /* 0x000000ffff0d7224 */ /* 0x000fe400078e0004 */
[----:B------:R-:W-:-:S07]  /*123e0*/  IMAD.MOV.U32 R6, RZ, RZ, R14 ;  /* 0x000000ffff067224 */ /* 0x000fce00078e000e */
[----:B------:R-:W-:Y:S05]  /*123f0*/  WARPSYNC.COLLECTIVE R15, `(.L_x_1238) ;  /* 0x000000000f087348 */ /* 0x000fea0003c00000 */
[----:B------:R0:W1:Y:S02]  /*12400*/  SHFL.IDX P6, R14, R13, R12, R11 ;  /* 0x0000000c0d0e7389 */ /* 0x00006400000c000b */
[----:B01----:R-:W-:Y:S01]  /*12410*/  ENDCOLLECTIVE ;  /* 0x000000000000791b */ /* 0x003fe20003800000 */
.L_x_1238:
[----:B------:R-:W-:Y:S02]  /*12420*/  IMAD.MOV.U32 R13, RZ, RZ, R0 ;  /* 0x000000ffff0d7224 */ /* 0x000fe400078e0000 */
[----:B------:R-:W-:Y:S01]  /*12430*/  IMAD.MOV.U32 R12, RZ, RZ, 0x2 ;  /* 0x00000002ff0c7424 */ /* 0x000fe200078e00ff */
[----:B------:R-:W-:Y:S01]  /*12440*/  @!PT LDS RZ, [RZ] ;  /* 0x00000000fffff984 */ /* 0x000fe20000000800 */
[----:B------:R-:W-:Y:S01]  /*12450*/  @!PT LDS RZ, [RZ] ;  /* 0x00000000fffff984 */ /* 0x000fe20000000800 */
[----:B------:R-:W-:Y:S01]  /*12460*/  @!PT LDS RZ, [RZ] ;  /* 0x00000000fffff984 */ /* 0x000fe20000000800 */
[----:B------:R-:W-:Y:S04]  /*12470*/  @!P5 LDGSTS.E.BYPASS.LTC128B.128 [R8+0x22400], desc[UR38][R2.64], !P3 ;  /* 0x224000000208dfae */ /* 0x000fe8000d901d66 */
[----:B------:R-:W-:Y:S04]  /*12480*/  @!P5 LDGSTS.E.BYPASS.LTC128B.128 [R8+0x26400], desc[UR38][R2.64+0x80], !P2 ;  /* 0x264000800208dfae */ /* 0x000fe8000d101d66 */
[----:B------:R-:W-:Y:S04]  /*12490*/  @!P5 LDGSTS.E.BYPASS.LTC128B.128 [R8+0x2a400], desc[UR38][R2.64+0x100], !P1 ;  /* 0x2a4001000208dfae */ /* 0x000fe8000c901d66 */
[----:B------:R0:W-:Y:S01]  /*124a0*/  @!P5 LDGSTS.E.BYPASS.LTC128B.128 [R8+0x2e400], desc[UR38][R2.64+0x180], !P0 ;  /* 0x2e4001800208dfae */ /* 0x0001e2000c101d66 */
[----:B------:R-:W-:Y:S01]  /*124b0*/  LOP3.LUT P5, RZ, R9, 0x4, RZ, 0xc0, !PT ;  /* 0x0000000409ff7812 */ /* 0x000fe200078ac0ff */
[----:B0-----:R-:W-:-:S05]  /*124c0*/  IMAD.MOV.U32 R2, RZ, RZ, R14 ;  /* 0x000000ffff027224 */ /* 0x001fca00078e000e */
[----:B------:R-:W-:-:S05]  /*124d0*/  @!P4 LEA R2, P6, R7, R2, 0x1 ;  /* 0x000000020702c211 */ /* 0x000fca00078c08ff */
[----:B------:R-:W-:-:S05]  /*124e0*/  @!P4 IMAD.X R3, RZ, RZ, R6, P6 ;  /* 0x000000ffff03c224 */ /* 0x000fca00030e0606 */
[----:B------:R0:W-:Y:S03]  /*124f0*/  @!P4 LDGSTS.E.BYPASS.LTC128B.128 [R8+0x22c00], desc[UR38][R2.64], !P3 ;  /* 0x22c000000208cfae */ /* 0x0001e6000d901d66 */
[----:B0-----:R-:W-:Y:S05]  /*12500*/  WARPSYNC.COLLECTIVE R15, `(.L_x_1239) ;  /* 0x000000000f087348 */ /* 0x001fea0003c00000 */
[----:B------:R1:W2:Y:S02]  /*12510*/  SHFL.IDX P6, R14, R13, R12, R11 ;  /* 0x0000000c0d0e7389 */ /* 0x0002a400000c000b */
[----:B012---:R-:W-:Y:S01]  /*12520*/  ENDCOLLECTIVE ;  /* 0x000000000000791b */ /* 0x007fe20003800000 */
.L_x_1239:
        /* <DEDUP_REMOVED lines=12> */
.L_x_1240:
        /* <DEDUP_REMOVED lines=12> */
.L_x_1241:
        /* <DEDUP_REMOVED lines=12> */
.L_x_1242:
        /* <DEDUP_REMOVED lines=12> */
.L_x_1243:
        /* <DEDUP_REMOVED lines=12> */
.L_x_1244:
        /* <DEDUP_REMOVED lines=12> */
.L_x_1245:
        /* <DEDUP_REMOVED lines=11> */
.L_x_1246:
[----:B------:R-:W-:Y:S02]  /*12a60*/  IMAD.MOV.U32 R13, RZ, RZ, R0 ;  /* 0x000000ffff0d7224 */ /* 0x000fe400078e0000 */
[----:B------:R-:W-:Y:S01]  /*12a70*/  IMAD.MOV.U32 R12, RZ, RZ, 0x6 ;  /* 0x00000006ff0c7424 */ /* 0x000fe200078e00ff */
[----:B------:R-:W-:Y:S01]  /*12a80*/  LOP3.LUT P6, RZ, R9, 0x20, RZ, 0xc0, !PT ;  /* 0x0000002009ff7812 */ /* 0x000fe200078cc0ff */
[----:B------:R-:W-:-:S12]  /*12a90*/  IMAD.MOV.U32 R2, RZ, RZ, R14 ;  /* 0x000000ffff027224 */ /* 0x000fd800078e000e */
[----:B------:R-:W-:-:S05]  /*12aa0*/  @!P6 LEA R2, P5, R7, R2, 0x1 ;  /* 0x000000020702e211 */ /* 0x000fca00078a08ff */
[----:B------:R-:W-:-:S05]  /*12ab0*/  @!P6 IMAD.X R3, RZ, RZ, R6, P5 ;  /* 0x000000ffff03e224 */ /* 0x000fca00028e0606 */
        /* <DEDUP_REMOVED lines=10> */
.L_x_1247:
[----:B------:R-:W-:Y:S02]  /*12b60*/  IMAD.MOV.U32 R13, RZ, RZ, R4 ;  /* 0x000000ffff0d7224 */ /* 0x000fe400078e0004 */
[----:B------:R-:W-:-:S07]  /*12b70*/  IMAD.MOV.U32 R6, RZ, RZ, R14 ;  /* 0x000000ffff067224 */ /* 0x000fce00078e000e */
[----:B------:R-:W-:Y:S05]  /*12b80*/  WARPSYNC.COLLECTIVE R15, `(.L_x_1248) ;  /* 0x000000000f087348 */ /* 0x000fea0003c00000 */
[----:B------:R0:W1:Y:S02]  /*12b90*/  SHFL.IDX P6, R14, R13, R12, R11 ;  /* 0x0000000c0d0e7389 */ /* 0x00006400000c000b */
[----:B01----:R-:W-:Y:S01]  /*12ba0*/  ENDCOLLECTIVE ;  /* 0x000000000000791b */ /* 0x003fe20003800000 */
.L_x_1248:
[----:B------:R-:W-:Y:S02]  /*12bb0*/  IMAD.MOV.U32 R13, RZ, RZ, R0 ;  /* 0x000000ffff0d7224 */ /* 0x000fe400078e0000 */
[----:B------:R-:W-:Y:S02]  /*12bc0*/  IMAD.MOV.U32 R12, RZ, RZ, 0x7 ;  /* 0x00000007ff0c7424 */ /* 0x000fe400078e00ff */
[----:B------:R-:W-:-:S07]  /*12bd0*/  IMAD.MOV.U32 R2, RZ, RZ, R14 ;  /* 0x000000ffff027224 */ /* 0x000fce00078e000e */
[----:B------:R-:W-:Y:S05]  /*12be0*/  WARPSYNC.COLLECTIVE R15, `(.L_x_1249) ;  /* 0x000000000f087348 */ /* 0x000fea0003c00000 */
[----:B------:R0:W1:Y:S02]  /*12bf0*/  SHFL.IDX P6, R14, R13, R12, R11 ;  /* 0x0000000c0d0e7389 */ /* 0x00006400000c000b */
[----:B01----:R-:W-:Y:S01]  /*12c00*/  ENDCOLLECTIVE ;  /* 0x000000000000791b */ /* 0x003fe20003800000 */
.L_x_1249:
[----:B------:R-:W-:-:S05]  /*12c10*/  @!P4 LEA R2, P5, R7, R2, 0x1 ;  /* 0x000000020702c211 */ /* 0x000fca00078a08ff */
[----:B------:R-:W-:-:S05]  /*12c20*/  @!P4 IMAD.X R3, RZ, RZ, R6, P5 ;  /* 0x000000ffff03c224 */ /* 0x000fca00028e0606 */
[----:B------:R-:W-:Y:S01]  /*12c30*/  @!PT LDS RZ, [RZ] ;  /* 0x00000000fffff984 */ /* 0x000fe20000000800 */
[----:B------:R-:W-:Y:S01]  /*12c40*/  @!PT LDS RZ, [RZ] ;  /* 0x00000000fffff984 */ /* 0x000fe20000000800 */
[----:B------:R-:W-:Y:S01]  /*12c50*/  @!PT LDS RZ, [RZ] ;  /* 0x00000000fffff984 */ /* 0x000fe20000000800 */
[----:B------:R0:W-:Y:S01]  /*12c60*/  @!P4 LDGSTS.E.BYPASS.LTC128B.128 [R8+0x25400], desc[UR38][R2.64], !P3 ;  /* 0x254000000208cfae */ /* 0x0001e2000d901d66 */
[----:B------:R-:W-:-:S03]  /*12c70*/  IMAD.MOV.U32 R13, RZ, RZ, R4 ;  /* 0x000000ffff0d7224 */ /* 0x000fc600078e0004 */
[----:B------:R0:W-:Y:S04]  /*12c80*/  @!P4 LDGSTS.E.BYPASS.LTC128B.128 [R8+0x29400], desc[UR38][R2.64+0x80], !P2 ;  /* 0x294000800208cfae */ /* 0x0001e8000d101d66 */
[----:B------:R0:W-:Y:S01]  /*12c90*/  @!P4 LDGSTS.E.BYPASS.LTC128B.128 [R8+0x2d400], desc[UR38][R2.64+0x100], !P1 ;  /* 0x2d4001000208cfae */ /* 0x0001e2000c901d66 */
[----:B------:R-:W-:-:S03]  /*12ca0*/  IMAD.MOV.U32 R6, RZ, RZ, R14 ;  /* 0x000000ffff067224 */ /* 0x000fc600078e000e */
[----:B------:R0:W-:Y:S04]  /*12cb0*/  @!P4 LDGSTS.E.BYPASS.LTC128B.128 [R8+0x31400], desc[UR38][R2.64+0x180], !P0 ;  /* 0x314001800208cfae */ /* 0x0001e8000c101d66 */
[----:B0-----:R-:W-:Y:S05]  /*12cc0*/  WARPSYNC.COLLECTIVE R15, `(.L_x_1250) ;  /* 0x000000000f087348 */ /* 0x001fea0003c00000 */
[----:B------:R1:W2:Y:S02]  /*12cd0*/  SHFL.IDX P6, R14, R13, R12, R11 ;  /* 0x0000000c0d0e7389 */ /* 0x0002a400000c000b */
[----:B012---:R-:W-:Y:S01]  /*12ce0*/  ENDCOLLECTIVE ;  /* 0x000000000000791b */ /* 0x007fe20003800000 */
.L_x_1250:
[----:B------:R-:W-:Y:S01]  /*12cf0*/  IMAD.MOV.U32 R2, RZ, RZ, R14 ;  /* 0x000000ffff027224 */ /* 0x000fe200078e000e */
[----:B------:R-:W-:Y:S06]  /*12d00*/  BRA `(.L_x_1251) ;  /* 0xffffffa800a07947 */ /* 0x000fec000383ffff */
.L_x_1116:
[----:B0-----:R-:W4:Y:S02]  /*12d10*/  LDL R2, [R1+0x4] ;  /* 0x0000040001027983 */ /* 0x001f240000100800 */
[----:B----4-:R0:W1:Y:S02]  /*12d20*/  SYNCS.PHASECHK.TRANS64.TRYWAIT P0, [R2+URZ+0x32420], R0 ;  /* 0x03242000020075a7 */ /* 0x010064000800017f */
[----:B-1----:R-:W-:Y:S05]  /*12d30*/  @!P0 NANOSLEEP.SYNCS 0x989680 ;  /* 0x009896800000895d */ /* 0x002fea0003900000 */
[----:B------:R-:W1:Y:S02]  /*12d40*/  @!P0 SYNCS.PHASECHK.TRANS64 P0, [R2+URZ+0x32420], R0 ;  /* 0x03242000020085a7 */ /* 0x000e64000800007f */
[----:B-1----:R-:W-:Y:S05]  /*12d50*/  @!P0 BRA `(.L_x_1116) ;  /* 0xfffffffc00ec8947 */ /* 0x002fea000383ffff */
[----:B------:R-:W-:Y:S05]  /*12d60*/  BRA `(.L_x_1252) ;  /* 0xffffffac001c7947 */ /* 0x000fea000383ffff */
.L_x_1120:
[----:B0-----:R0:W1:Y:S02]  /*12d70*/  SYNCS.PHASECHK.TRANS64.TRYWAIT P0, [R2+URZ+0x32460], R0 ;  /* 0x03246000020075a7 */ /* 0x001064000800017f */
[----:B-1----:R-:W-:Y:S05]  /*12d80*/  @!P0 NANOSLEEP.SYNCS 0x989680 ;  /* 0x009896800000895d */ /* 0x002fea0003900000 */
[----:B------:R-:W1:Y:S02]  /*12d90*/  @!P0 SYNCS.PHASECHK.TRANS64 P0, [R2+URZ+0x32460], R0 ;  /* 0x03246000020085a7 */ /* 0x000e64000800007f */
[----:B-1----:R-:W-:Y:S05]  /*12da0*/  @!P0 BRA `(.L_x_1120) ;  /* 0xfffffffc00f08947 */ /* 0x002fea000383ffff */
[----:B------:R-:W-:Y:S05]  /*12db0*/  BRA `(.L_x_1253) ;  /* 0xffffffac004c7947 */ /* 0x000fea000383ffff */
.L_x_1135:
[----:B-1----:R1:W2:Y:S02]  /*12dc0*/  SYNCS.PHASECHK.TRANS64.TRYWAIT P0, [R3+URZ+0x32440], R2 ;  /* 0x03244002030075a7 */ /* 0x0022a4000800017f */
[----:B--2---:R-:W-:Y:S05]  /*12dd0*/  @!P0 NANOSLEEP.SYNCS 0x989680 ;  /* 0x009896800000895d */ /* 0x004fea0003900000 */
[----:B------:R-:W2:Y:S02]  /*12de0*/  @!P0 SYNCS.PHASECHK.TRANS64 P0, [R3+URZ+0x32440], R2 ;  /* 0x03244002030085a7 */ /* 0x000ea4000800007f */
[----:B--2---:R-:W-:Y:S05]  /*12df0*/  @!P0 BRA `(.L_x_1135) ;  /* 0xfffffffc00f08947 */ /* 0x004fea000383ffff */
[----:B------:R-:W-:Y:S05]  /*12e00*/  BRA `(.L_x_1254) ;  /* 0xffffffb4007c7947 */ /* 0x000fea000383ffff */
.L_x_1140:
[----:B0-----:R0:W2:Y:S02]  /*12e10*/  SYNCS.PHASECHK.TRANS64.TRYWAIT P0, [R3+URZ+0x32460], R2 ;  /* 0x03246002030075a7 */ /* 0x0010a4000800017f */
[----:B--2---:R-:W-:Y:S05]  /*12e20*/  @!P0 NANOSLEEP.SYNCS 0x989680 ;  /* 0x009896800000895d */ /* 0x004fea0003900000 */
[----:B------:R-:W2:Y:S02]  /*12e30*/  @!P0 SYNCS.PHASECHK.TRANS64 P0, [R3+URZ+0x32460], R2 ;  /* 0x03246002030085a7 */ /* 0x000ea4000800007f */
[----:B--2---:R-:W-:Y:S05]  /*12e40*/  @!P0 BRA `(.L_x_1140) ;  /* 0xfffffffc00f08947 */ /* 0x004fea000383ffff */
[----:B------:R-:W-:Y:S05]  /*12e50*/  BRA `(.L_x_1255) ;  /* 0xffffffb800047947 */ /* 0x000fea000383ffff */
.L_x_1151:
[----:B0-----:R0:W1:Y:S02]  /*12e60*/  SYNCS.PHASECHK.TRANS64.TRYWAIT P0, [R4+URZ+0x32440], R2 ;  /* 0x03244002040075a7 */ /* 0x001064000800017f */
[----:B-1----:R-:W-:Y:S05]  /*12e70*/  @!P0 NANOSLEEP.SYNCS 0x989680 ;  /* 0x009896800000895d */ /* 0x002fea0003900000 */
[----:B------:R-:W1:Y:S02]  /*12e80*/  @!P0 SYNCS.PHASECHK.TRANS64 P0, [R4+URZ+0x32440], R2 ;  /* 0x03244002040085a7 */ /* 0x000e64000800007f */
[----:B-1----:R-:W-:Y:S05]  /*12e90*/  @!P0 BRA `(.L_x_1151) ;  /* 0xfffffffc00f08947 */ /* 0x002fea000383ffff */
[----:B------:R-:W-:Y:S05]  /*12ea0*/  BRA `(.L_x_1256) ;  /* 0xffffffc000147947 */ /* 0x000fea000383ffff */
.L_x_1156:
[----:B-1----:R1:W2:Y:S02]  /*12eb0*/  SYNCS.PHASECHK.TRANS64.TRYWAIT P0, [R4+URZ+0x32460], R2 ;  /* 0x03246002040075a7 */ /* 0x0022a4000800017f */
[----:B--2---:R-:W-:Y:S05]  /*12ec0*/  @!P0 NANOSLEEP.SYNCS 0x989680 ;  /* 0x009896800000895d */ /* 0x004fea0003900000 */
[----:B------:R-:W2:Y:S02]  /*12ed0*/  @!P0 SYNCS.PHASECHK.TRANS64 P0, [R4+URZ+0x32460], R2 ;  /* 0x03246002040085a7 */ /* 0x000ea4000800007f */
[----:B--2---:R-:W-:Y:S05]  /*12ee0*/  @!P0 BRA `(.L_x_1156) ;  /* 0xfffffffc00f08947 */ /* 0x004fea000383ffff */
[----:B------:R-:W-:Y:S05]  /*12ef0*/  BRA `(.L_x_1257) ;  /* 0xffffffc000987947 */ /* 0x000fea000383ffff */
.L_x_1167:
[----:B-1----:R1:W2:Y:S02]  /*12f00*/  SYNCS.PHASECHK.TRANS64.TRYWAIT P0, [R4+URZ+0x32440], R2 ;  /* 0x03244002040075a7 */ /* 0x0022a4000800017f */
[----:B--2---:R-:W-:Y:S05]  /*12f10*/  @!P0 NANOSLEEP.SYNCS 0x989680 ;  /* 0x009896800000895d */ /* 0x004fea0003900000 */
[----:B------:R-:W2:Y:S02]  /*12f20*/  @!P0 SYNCS.PHASECHK.TRANS64 P0, [R4+URZ+0x32440], R2 ;  /* 0x03244002040085a7 */ /* 0x000ea4000800007f */
[----:B--2---:R-:W-:Y:S05]  /*12f30*/  @!P0 BRA `(.L_x_1167) ;  /* 0xfffffffc00f08947 */ /* 0x004fea000383ffff */
[----:B------:R-:W-:Y:S05]  /*12f40*/  BRA `(.L_x_1258) ;  /* 0xffffffc800847947 */ /* 0x000fea000383ffff */
.L_x_1172:
[----:B0-----:R0:W2:Y:S02]  /*12f50*/  SYNCS.PHASECHK.TRANS64.TRYWAIT P0, [R4+URZ+0x32460], R2 ;  /* 0x03246002040075a7 */ /* 0x0010a4000800017f */
[----:B--2---:R-:W-:Y:S05]  /*12f60*/  @!P0 NANOSLEEP.SYNCS 0x989680 ;  /* 0x009896800000895d */ /* 0x004fea0003900000 */
[----:B------:R-:W2:Y:S02]  /*12f70*/  @!P0 SYNCS.PHASECHK.TRANS64 P0, [R4+URZ+0x32460], R2 ;  /* 0x03246002040085a7 */ /* 0x000ea4000800007f */
[----:B--2---:R-:W-:Y:S05]  /*12f80*/  @!P0 BRA `(.L_x_1172) ;  /* 0xfffffffc00f08947 */ /* 0x004fea000383ffff */
[----:B------:R-:W-:Y:S05]  /*12f90*/  BRA `(.L_x_1259) ;  /* 0xffffffcc000c7947 */ /* 0x000fea000383ffff */
.L_x_1184:
[----:B------:R-:W-:Y:S01]  /*12fa0*/  BSSY B0, `(.L_x_1260) ;  /* 0x0000008000007945 */ /* 0x000fe20003800000 */
[----:B------:R-:W-:Y:S02]  /*12fb0*/  IMAD.MOV.U32 R13, RZ, RZ, R16 ;  /* 0x000000ffff0d7224 */ /* 0x000fe400078e0010 */
[----:B-1----:R-:W-:Y:S02]  /*12fc0*/  IMAD.MOV.U32 R12, RZ, RZ, RZ ;  /* 0x000000ffff0c7224 */ /* 0x002fe400078e00ff */
[----:B------:R-:W-:Y:S02]  /*12fd0*/  IMAD.MOV.U32 R11, RZ, RZ, 0x1f ;  /* 0x0000001fff0b7424 */ /* 0x000fe400078e00ff */
[----:B------:R-:W-:-:S07]  /*12fe0*/  IMAD.MOV.U32 R15, RZ, RZ, -0x1 ;  /* 0xffffffffff0f7424 */ /* 0x000fce00078e00ff */
[----:B------:R-:W-:Y:S05]  /*12ff0*/  WARPSYNC.COLLECTIVE R15, `(.L_x_1261) ;  /* 0x000000000f087348 */ /* 0x000fea0003c00000 */
[----:B------:R0:W1:Y:S02]  /*13000*/  SHFL.IDX P6, R14, R13, R12, R11 ;  /* 0x0000000c0d0e7389 */ /* 0x00006400000c000b */
[----:B01----:R-:W-:Y:S01]  /*13010*/  ENDCOLLECTIVE ;  /* 0x000000000000791b */ /* 0x003fe20003800000 */
.L_x_1261:
[----:B------:R-:W-:Y:S05]  /*13020*/  BSYNC B0 ;  /* 0x0000000000007941 */ /* 0x000fea0003800000 */
.L_x_1260:
        /* <DEDUP_REMOVED lines=9> */
.L_x_1262:
        /* <DEDUP_REMOVED lines=18> */
.L_x_1263:
        /* <DEDUP_REMOVED lines=8> */
.L_x_1264:
        /* <DEDUP_REMOVED lines=8> */
.L_x_1265:
        /* <DEDUP_REMOVED lines=8> */
.L_x_1266:
        /* <DEDUP_REMOVED lines=8> */
.L_x_1267:
        /* <DEDUP_REMOVED lines=9> */
.L_x_1268:
[----:B------:R-:W-:Y:S01]  /*13470*/  IMAD.MOV.U32 R6, RZ, RZ, R14 ;  /* 0x000000ffff067224 */ /* 0x000fe200078e000e */
[----:B------:R-:W-:Y:S06]  /*13480*/  BRA `(.L_x_1269) ;  /* 0xffffffd000647947 */ /* 0x000fec000383ffff */
.L_x_1189:
        /* <DEDUP_REMOVED lines=8> */
.L_x_1271:
[----:B------:R-:W-:Y:S05]  /*13510*/  BSYNC B0 ;  /* 0x0000000000007941 */ /* 0x000fea0003800000 */
.L_x_1270:
[----:B------:R-:W-:Y:S02]  /*13520*/  IMAD.MOV.U32 R3, RZ, RZ, R14 ;  /* 0x000000ffff037224 */ /* 0x000fe400078e000e */
[----:B------:R-:W-:Y:S02]  /*13530*/  IMAD.MOV.U32 R12, RZ, RZ, 0x2 ;  /* 0x00000002ff0c7424 */ /* 0x000fe400078e00ff */
[----:B------:R-:W-:Y:S01]  /*13540*/  IMAD.MOV.U32 R11, RZ, RZ, RZ ;  /* 0x000000ffff0b7224 */ /* 0x000fe200078e00ff */
[----:B------:R-:W-:Y:S01]  /*13550*/  SEL R3, R3, RZ, P1 ;  /* 0x000000ff03037207 */ /* 0x000fe20000800000 */
[----:B------:R-:W-:-:S04]  /*13560*/  IMAD.MOV.U32 R15, RZ, RZ, -0x1 ;  /* 0xffffffffff0f7424 */ /* 0x000fc800078e00ff */
[----:B------:R-:W-:-:S04]  /*13570*/  IMAD.IADD R3, R2, 0x1, R3 ;  /* 0x0000000102037824 */ /* 0x000fc800078e0203 */
[----:B------:R-:W-:-:S07]  /*13580*/  IMAD.MOV.U32 R13, RZ, RZ, R3 ;  /* 0x000000ffff0d7224 */ /* 0x000fce00078e0003 */
[----:B------:R-:W-:Y:S05]  /*13590*/  WARPSYNC.COLLECTIVE R15, `(.L_x_1272) ;  /* 0x000000000f087348 */ /* 0x000fea0003c00000 */
[----:B------:R0:W1:Y:S02]  /*135a0*/  SHFL.UP P6, R14, R13, R12, R11 ;  /* 0x0400000c0d0e7389 */ /* 0x00006400000c000b */
[----:B01----:R-:W-:Y:S01]  /*135b0*/  ENDCOLLECTIVE ;  /* 0x000000000000791b */ /* 0x003fe20003800000 */
.L_x_1272:
        /* <DEDUP_REMOVED lines=8> */
.L_x_1273:
        /* <DEDUP_REMOVED lines=8> */
.L_x_1274:
        /* <DEDUP_REMOVED lines=8> */
.L_x_1275:
        /* <DEDUP_REMOVED lines=9> */
.L_x_1276:
[----:B------:R-:W-:Y:S01]  /*137d0*/  IMAD.MOV.U32 R6, RZ, RZ, R14 ;  /* 0x000000ffff067224 */ /* 0x000fe200078e000e */
[----:B------:R-:W-:Y:S06]  /*137e0*/  BRA `(.L_x_1277) ;  /* 0xffffffd000287947 */ /* 0x000fec000383ffff */
.L_x_1191:
[----:B------:R-:W-:Y:S01]  /*137f0*/  BSSY B0, `(.L_x_1278) ;  /* 0x0000006000007945 */ /* 0x000fe20003800000 */
[----:B------:R-:W-:Y:S01]  /*13800*/  PLOP3.LUT P6, PT, P6, PT, PT, 0x8, 0x0 ;  /* 0x000000000000781c */ /* 0x000fe200037ce170 */
[----:B------:R-:W-:-:S12]  /*13810*/  IMAD.MOV.U32 R15, RZ, RZ, -0x1 ;  /* 0xffffffffff0f7424 */ /* 0x000fd800078e00ff */
[----:B0-----:R-:W-:Y:S05]  /*13820*/  WARPSYNC.COLLECTIVE R15, `(.L_x_1279) ;  /* 0x000000000f087348 */ /* 0x001fea0003c00000 */
[----:B------:R-:W-:Y:S01]  /*13830*/  VOTE.ANY R14, PT, P6 ;  /* 0x00000000000e7806 */ /* 0x000fe200030e0100 */
[----:B0-----:R-:W-:Y:S06]  /*13840*/  ENDCOLLECTIVE ;  /* 0x000000000000791b */ /* 0x001fec0003800000 */
.L_x_1279:
[----:B------:R-:W-:Y:S05]  /*13850*/  BSYNC B0 ;  /* 0x0000000000007941 */ /* 0x000fea0003800000 */
.L_x_1278:
        /* <DEDUP_REMOVED lines=9> */
.L_x_1280:
[----:B------:R-:W-:Y:S01]  /*138f0*/  IMAD.MOV.U32 R17, RZ, RZ, R14 ;  /* 0x000000ffff117224 */ /* 0x000fe200078e000e */
[----:B------:R-:W-:Y:S06]  /*13900*/  BRA `(.L_x_1281) ;  /* 0xffffffd000187947 */ /* 0x000fec000383ffff */
.L_x_1193:
[----:B------:R-:W-:Y:S01]  /*13910*/  BSSY B0, `(.L_x_1282) ;  /* 0x0000007000007945 */ /* 0x000fe20003800000 */
[----:B------:R-:W-:Y:S02]  /*13920*/  IMAD.MOV.U32 R13, RZ, RZ, R3 ;  /* 0x000000ffff0d7224 */ /* 0x000fe400078e0003 */
[----:B------:R-:W-:Y:S02]  /*13930*/  IMAD.MOV.U32 R11, RZ, RZ, 0x1f ;  /* 0x0000001fff0b7424 */ /* 0x000fe400078e00ff */
[----:B------:R-:W-:-:S07]  /*13940*/  IMAD.MOV.U32 R15, RZ, RZ, -0x1 ;  /* 0xffffffffff0f7424 */ /* 0x000fce00078e00ff */
[----:B0-2---:R-:W-:Y:S05]  /*13950*/  WARPSYNC.COLLECTIVE R15, `(.L_x_1283) ;  /* 0x000000000f087348 */ /* 0x005fea0003c00000 */
[----:B------:R1:W3:Y:S02]  /*13960*/  SHFL.IDX P6, R14, R13, R12, R11 ;  /* 0x0000000c0d0e7389 */ /* 0x0002e400000c000b */
[----:B0123--:R-:W-:Y:S01]  /*13970*/  ENDCOLLECTIVE ;  /* 0x000000000000791b */ /* 0x00ffe20003800000 */
.L_x_1283:
[----:B------:R-:W-:Y:S05]  /*13980*/  BSYNC B0 ;  /* 0x0000000000007941 */ /* 0x000fea0003800000 */
.L_x_1282:
[----:B------:R-:W-:Y:S01]  /*13990*/  IMAD.MOV.U32 R2, RZ, RZ, R14 ;  /* 0x000000ffff027224 */ /* 0x000fe200078e000e */
[----:B------:R-:W-:Y:S06]  /*139a0*/  BRA `(.L_x_1192) ;  /* 0xffffffd0000c7947 */ /* 0x000fec000383ffff */
.L_x_1197:
[----:B0-----:R0:W1:Y:S02]  /*139b0*/  SYNCS.PHASECHK.TRANS64.TRYWAIT P0, [R0+URZ+0x32420], R3 ;  /* 0x03242003000075a7 */ /* 0x001064000800017f */
[----:B-1----:R-:W-:Y:S05]  /*139c0*/  @!P0 NANOSLEEP.SYNCS 0x989680 ;  /* 0x009896800000895d */ /* 0x002fea0003900000 */
[----:B------:R-:W1:Y:S02]  /*139d0*/  @!P0 SYNCS.PHASECHK.TRANS64 P0, [R0+URZ+0x32420], R3 ;  /* 0x03242003000085a7 */ /* 0x000e64000800007f */
[----:B-1----:R-:W-:Y:S05]  /*139e0*/  @!P0 BRA `(.L_x_1197) ;  /* 0xfffffffc00f08947 */ /* 0x002fea000383ffff */
[----:B------:R-:W-:Y:S05]  /*139f0*/  BRA `(.L_x_1284) ;  /* 0xffffffd400007947 */ /* 0x000fea000383ffff */
.L_x_1198:
        /* <DEDUP_REMOVED lines=11> */
.L_x_1286:
[----:B------:R-:W-:Y:S05]  /*13ab0*/  BSYNC B0 ;  /* 0x0000000000007941 */ /* 0x000fea0003800000 */
.L_x_1285:
[----:B------:R-:W-:Y:S05]  /*13ac0*/  BRA `(.L_x_1287) ;  /* 0xffffffd000e87947 */ /* 0x000fea000383ffff */
.L_x_1201:
[----:B------:R-:W-:Y:S01]  /*13ad0*/  BSSY B1, `(.L_x_1288) ;  /* 0x0000006000017945 */ /* 0x000fe20003800000 */
[----:B------:R-:W-:-:S07]  /*13ae0*/  IMAD.MOV.U32 R15, RZ, RZ, -0x1 ;  /* 0xffffffffff0f7424 */ /* 0x000fce00078e00ff */
[----:B01---5:R-:W-:Y:S05]  /*13af0*/  WARPSYNC.COLLECTIVE R15, `(.L_x_1289) ;  /* 0x000000000f0c7348 */ /* 0x023fea0003c00000 */
[----:B------:R-:W-:Y:S02]  /*13b00*/  ELECT P6, UR62, PT ;  /* 0x00000000003e782f */ /* 0x000fe400038c0000 */
[----:B------:R-:W-:Y:S01]  /*13b10*/  MOV R14, UR62 ;  /* 0x0000003e000e7c02 */ /* 0x000fe20008000f00 */
[----:B01---5:R-:W-:Y:S10]  /*13b20*/  ENDCOLLECTIVE ;  /* 0x000000000000791b */ /* 0x023ff40003800000 */
.L_x_1289:
[----:B------:R-:W-:Y:S05]  /*13b30*/  BSYNC B1 ;  /* 0x0000000000017941 */ /* 0x000fea0003800000 */
.L_x_1288:
[----:B------:R-:W-:Y:S05]  /*13b40*/  BRA `(.L_x_1290) ;  /* 0xffffffd000e07947 */ /* 0x000fea000383ffff */
.L_x_1203:
[----:B0-----:R0:W1:Y:S02]  /*13b50*/  SYNCS.PHASECHK.TRANS64.TRYWAIT P0, [R6+URZ], R5 ;  /* 0x00000005060075a7 */ /* 0x001064000800017f */
[----:B-1----:R-:W-:Y:S05]  /*13b60*/  @!P0 NANOSLEEP.SYNCS 0x989680 ;  /* 0x009896800000895d */ /* 0x002fea0003900000 */
[----:B------:R-:W1:Y:S02]  /*13b70*/  @!P0 SYNCS.PHASECHK.TRANS64 P0, [R6+URZ], R5 ;  /* 0x00000005060085a7 */ /* 0x000e64000800007f */
[----:B-1----:R-:W-:Y:S05]  /*13b80*/  @!P0 BRA `(.L_x_1203) ;  /* 0xfffffffc00f08947 */ /* 0x002fea000383ffff */
[----:B------:R-:W-:Y:S05]  /*13b90*/  BRA `(.L_x_1291) ;  /* 0xffffffd400247947 */ /* 0x000fea000383ffff */
.L_x_1204:
[----:B-1----:R1:W2:Y:S02]  /*13ba0*/  SYNCS.PHASECHK.TRANS64.TRYWAIT P0, [R7+URZ], R2 ;  /* 0x00000002070075a7 */ /* 0x0022a4000800017f */
[----:B--2---:R-:W-:Y:S05]  /*13bb0*/  @!P0 NANOSLEEP.SYNCS 0x989680 ;  /* 0x009896800000895d */ /* 0x004fea0003900000 */
[----:B------:R-:W2:Y:S02]  /*13bc0*/  @!P0 SYNCS.PHASECHK.TRANS64 P0, [R7+URZ], R2 ;  /* 0x00000002070085a7 */ /* 0x000ea4000800007f */
[----:B--2---:R-:W-:Y:S05]  /*13bd0*/  @!P0 BRA `(.L_x_1204) ;  /* 0xfffffffc00f08947 */ /* 0x004fea000383ffff */
[----:B------:R-:W-:Y:S05]  /*13be0*/  BRA `(.L_x_1292) ;  /* 0xffffffd400187947 */ /* 0x000fea000383ffff */
.L_x_1206:
[----:B--2---:R2:W3:Y:S02]  /*13bf0*/  SYNCS.PHASECHK.TRANS64.TRYWAIT P0, [R4+URZ], R5 ;  /* 0x00000005040075a7 */ /* 0x0044e4000800017f */
[----:B---3--:R-:W-:Y:S05]  /*13c00*/  @!P0 NANOSLEEP.SYNCS 0x989680 ;  /* 0x009896800000895d */ /* 0x008fea0003900000 */
[----:B------:R-:W3:Y:S02]  /*13c10*/  @!P0 SYNCS.PHASECHK.TRANS64 P0, [R4+URZ], R5 ;  /* 0x00000005040085a7 */ /* 0x000ee4000800007f */
[----:B---3--:R-:W-:Y:S05]  /*13c20*/  @!P0 BRA `(.L_x_1206) ;  /* 0xfffffffc00f08947 */ /* 0x008fea000383ffff */
[----:B------:R-:W-:Y:S05]  /*13c30*/  BRA `(.L_x_1293) ;  /* 0xffffffd400207947 */ /* 0x000fea000383ffff */
.L_x_1294:
        /* <DEDUP_REMOVED lines=12> */
.L_x_6034:


//--------------------- .text._ZN7cutlass13device_kernelIN5flash11enable_sm90INS1_16FlashAttnFwdSm90INS1_25CollectiveMainloopFwdSm90ILi2EN4cute5tupleIJNS5_1CILi1EEES8_S8_EEENS6_IJNS7_ILi128EEENS7_ILi96EEENS7_ILi64EEEEEELi256ENS_6half_tEfNS_4arch4Sm90ELb0ELb0ELb1ELb1ELb0ELb1ELb1ELb1ELb0ELb1ELb0ELb0EEENS1_21CollectiveEpilogueFwdINS6_IJSA_NS7_ILi256EEESB_EEES9_SE_SG_Li256ELb1ELb1ELb0ELb0EEENS1_36VarlenDynamicPersistentTileSchedulerILi128ELi96ELi256ELi128ELb0ELb1ELb1ELb0ELb1ELb1EEEEEEEEEvNT_6ParamsE --------------------------
	.section	.text._ZN7cutlass13device_kernelIN5flash11enable_sm90INS1_16FlashAttnFwdSm90INS1_25CollectiveMainloopFwdSm90ILi2EN4cute5tupleIJNS5_1CILi1EEES8_S8_EEENS6_IJNS7_ILi128EEENS7_ILi96EEENS7_ILi64EEEEEELi256ENS_6half_tEfNS_4arch4Sm90ELb0ELb0ELb1ELb1ELb0ELb1ELb1ELb1ELb0ELb1ELb0ELb0EEENS1_21CollectiveEpilogueFwdINS6_IJSA_NS7_ILi256EEESB_EEES9_SE_SG_Li256ELb1ELb1ELb0ELb0EEENS1_36VarlenDynamicPersistentTileSchedulerILi128ELi96ELi256ELi128ELb0ELb1ELb1ELb0ELb1ELb1EEEEEEEEEvNT_6ParamsE,"ax",@progbits
	.align	128
.text._ZN7cutlass13device_kernelIN5flash11enable_sm90INS1_16FlashAttnFwdSm90INS1_25CollectiveMainloopFwdSm90ILi2EN4cute5tupleIJNS5_1CILi1EEES8_S8_EEENS6_IJNS7_ILi128EEENS7_ILi96EEENS7_ILi64EEEEEELi256ENS_6half_tEfNS_4arch4Sm90ELb0ELb0ELb1ELb1ELb0ELb1ELb1ELb1ELb0ELb1ELb0ELb0EEENS1_21CollectiveEpilogueFwdINS6_IJSA_NS7_ILi256EEESB_EEES9_SE_SG_Li256ELb1ELb1ELb0ELb0EEENS1_36VarlenDynamicPersistentTileSchedulerILi128ELi96ELi256ELi128ELb0ELb1ELb1ELb0ELb1ELb1EEEEEEEEEvNT_6ParamsE:
        .type           _ZN7cutlass13device_kernelIN5flash11enable_sm90INS1_16FlashAttnFwdSm90INS1_25CollectiveMainloopFwdSm90ILi2EN4cute5tupleIJNS5_1CILi1EEES8_S8_EEENS6_IJNS7_ILi128EEENS7_ILi96EEENS7_ILi64EEEEEELi256ENS_6half_tEfNS_4arch4Sm90ELb0ELb0ELb1ELb1ELb0ELb1ELb1ELb1ELb0ELb1ELb0ELb0EEENS1_21CollectiveEpilogueFwdINS6_IJSA_NS7_ILi256EEESB_EEES9_SE_SG_Li256ELb1ELb1ELb0ELb0EEENS1_36VarlenDynamicPersistentTileSchedulerILi128ELi96ELi256ELi128ELb0ELb1ELb1ELb0ELb1ELb1EEEEEEEEEvNT_6ParamsE,@function
        .size           _ZN7cutlass13device_kernelIN5flash11enable_sm90INS1_16FlashAttnFwdSm90INS1_25CollectiveMainloopFwdSm90ILi2EN4cute5tupleIJNS5_1CILi1EEES8_S8_EEENS6_IJNS7_ILi128EEENS7_ILi96EEENS7_ILi64EEEEEELi256ENS_6half_tEfNS_4arch4Sm90ELb0ELb0ELb1ELb1ELb0ELb1ELb1ELb1ELb0ELb1ELb0ELb0EEENS1_21CollectiveEpilogueFwdINS6_IJSA_NS7_ILi256EEESB_EEES9_SE_SG_Li256ELb1ELb1ELb0ELb0EEENS1_36VarlenDynamicPersistentTileSchedulerILi128ELi96ELi256ELi128ELb0ELb1ELb1ELb0ELb1ELb1EEEEEEEEEvNT_6ParamsE,(.L_x_6035 - _ZN7cutlass13device_kernelIN5flash11enable_sm90INS1_16FlashAttnFwdSm90INS1_25CollectiveMainloopFwdSm90ILi2EN4cute5tupleIJNS5_1CILi1EEES8_S8_EEENS6_IJNS7_ILi128EEENS7_ILi96EEENS7_ILi64EEEEEELi256ENS_6half_tEfNS_4arch4Sm90ELb0ELb0ELb1ELb1ELb0ELb1ELb1ELb1ELb0ELb1ELb0ELb0EEENS1_21CollectiveEpilogueFwdINS6_IJSA_NS7_ILi256EEESB_EEES9_SE_SG_Li256ELb1ELb1ELb0ELb0EEENS1_36VarlenDynamicPersistentTileSchedulerILi128ELi96ELi256ELi128ELb0ELb1ELb1ELb0ELb1ELb1EEEEEEEEEvNT_6ParamsE)
        .other          _ZN7cutlass13device_kernelIN5flash11enable_sm90INS1_16FlashAttnFwdSm90INS1_25CollectiveMainloopFwdSm90ILi2EN4cute5tupleIJNS5_1CILi1EEES8_S8_EEENS6_IJNS7_ILi128EEENS7_ILi96EEENS7_ILi64EEEEEELi256ENS_6half_tEfNS_4arch4Sm90ELb0ELb0ELb1ELb1ELb0ELb1ELb1ELb1ELb0ELb1ELb0ELb0EEENS1_21CollectiveEpilogueFwdINS6_IJSA_NS7_ILi256EEESB_EEES9_SE_SG_Li256ELb1ELb1ELb0ELb0EEENS1_36VarlenDynamicPersistentTileSchedulerILi128ELi96ELi256ELi128ELb0ELb1ELb1ELb0ELb1ELb1EEEEEEEEEvNT_6ParamsE,@"STO_CUDA_ENTRY STV_DEFAULT"
_ZN7cutlass13device_kernelIN5flash11enable_sm90INS1_16FlashAttnFwdSm90INS1_25CollectiveMainloopFwdSm90ILi2EN4cute5tupleIJNS5_1CILi1EEES8_S8_EEENS6_IJNS7_ILi128EEENS7_ILi96EEENS7_ILi64EEEEEELi256ENS_6half_tEfNS_4arch4Sm90ELb0ELb0ELb1ELb1ELb0ELb1ELb1ELb1ELb0ELb1ELb0ELb0EEENS1_21CollectiveEpilogueFwdINS6_IJSA_NS7_ILi256EEESB_EEES9_SE_SG_Li256ELb1ELb1ELb0ELb0EEENS1_36VarlenDynamicPersistentTileSchedulerILi128ELi96ELi256ELi128ELb0ELb1ELb1ELb0ELb1ELb1EEEEEEEEEvNT_6ParamsE:
        /* <DEDUP_REMOVED lines=23> */
.L_x_1296:
[----:B------:R-:W-:Y:S05]  /*0170*/  BSYNC B0 ;  /* 0x0000000000007941 */ /* 0x000fea0003800000 */
.L_x_1295:
[----:B------:R-:W-:Y:S01]  /*0180*/  VOTEU.ANY UP0, P0 ;  /* 0x00000000003f7886 */ /* 0x000fe20000000100 */
[----:B------:R-:W0:Y:S01]  /*0190*/  SHFL.IDX PT, R2, R0, RZ, 0x1f ;  /* 0x00001fff00027589 */ /* 0x000e2200000e0000 */
[----:B------:R-:W-:Y:S01]  /*01a0*/  UMOV UR4, 0x80 ;  /* 0x0000008000047882 */ /* 0x000fe20000000000 */
[----:B------:R-:W-:Y:S01]  /*01b0*/  UMOV UR7, 0x100 ;  /* 0x0000010000077882 */ /* 0x000fe20000000000 */
[----:B------:R-:W-:Y:S01]  /*01c0*/  VOTEU.ANY UP1, P0 ;  /* 0x00000000003f7886 */ /* 0x000fe20000020100 */
[----:B------:R-:W1:Y:S01]  /*01d0*/  @UP0 S2UR UR8, SR_CgaCtaId ;  /* 0x00000000000809c3 */ /* 0x000e620000008800 */
[----:B------:R-:W-:Y:S01]  /*01e0*/  @UP0 UMOV UR6, 0x400 ;  /* 0x0000040000060882 */ /* 0x000fe20000000000 */
[----:B------:R-:W-:-:S04]  /*01f0*/  @UP0 UIADD3 UR4, -UR4, 0x100000, URZ ;  /* 0x0010000004040890 */ /* 0x000fc8000fffe13f */
[----:B------:R-:W-:Y:S02]  /*0200*/  @UP0 USHF.L.U32 UR5, UR4, 0xb, URZ ;  /* 0x0000000b04050899 */ /* 0x000fe4000800063f */
[----:B------:R-:W-:Y:S01]  /*0210*/  @UP0 USHF.L.U32 UR4, UR4, 0x1, URZ ;  /* 0x0000000104040899 */ /* 0x000fe2000800063f */
[----:B------:R-:W-:Y:S01]  /*0220*/  SHF.R.U32.HI R3, RZ, 0x7, R3 ;  /* 0x00000007ff037819 */ /* 0x000fe20000011603 */
[----:B------:R-:W-:Y:S01]  /*0230*/  VOTEU.ANY UP2, P0 ;  /* 0x00000000003f7886 */ /* 0x000fe20000040100 */
[----:B0-----:R-:W-:-:S03]  /*0240*/  ISETP.NE.AND P1, PT, R2, RZ, PT ;  /* 0x000000ff0200720c */ /* 0x001fc60003f25270 */
[----:B------:R0:W2:Y:S01]  /*0250*/  SHFL.IDX PT, R2, R3, RZ, 0x1f ;  /* 0x00001fff03027589 */ /* 0x0000a200000e0000 */
[----:B-1----:R-:W-:Y:S02]  /*0260*/  @UP0 ULEA UR8, UR8, UR6, 0x18 ;  /* 0x0000000608080291 */ /* 0x002fe4000f8ec03f */
[----:B------:R-:W-:-:S04]  /*0270*/  @UP0 UIADD3 UR6, -UR7, 0x100000, URZ ;  /* 0x0010000007060890 */ /* 0x000fc8000fffe13f */
[----:B------:R-:W-:Y:S02]  /*0280*/  @UP0 USHF.L.U32 UR7, UR6, 0xb, URZ ;  /* 0x0000000b06070899 */ /* 0x000fe4000800063f */
[----:B------:R-:W-:Y:S01]  /*0290*/  @UP0 USHF.L.U32 UR6, UR6, 0x1, URZ ;  /* 0x0000000106060899 */ /* 0x000fe2000800063f */
[----:B------:R-:W-:Y:S01]  /*02a0*/  VOTEU.ANY UP0, P0 ;  /* 0x00000000003f7886 */ /* 0x000fe20000000100 */
[----:B------:R-:W1:Y:S04]  /*02b0*/  FENCE.VIEW.ASYNC.S ;  /* 0x00000000000073c6 */ /* 0x000e680000000000 */
[----:B-1----:R0:W1:Y:S01]  /*02c0*/  @UP0 SYNCS.EXCH.64 URZ, [UR8+0x32400], UR4 ;  /* 0x03240004083f05b2 */ /* 0x0020620008000100 */
[----:B------:R0:W3:Y:S05]  /*02d0*/  @UP1 SYNCS.EXCH.64 URZ, [UR8+0x32410], UR4 ;  /* 0x03241004083f15b2 */ /* 0x0000ea0008000100 */
[----:B------:R0:W4:Y:S02]  /*02e0*/  @UP2 SYNCS.EXCH.64 URZ, [UR8+0x32420], UR6 ;  /* 0x03242006083f25b2 */ /* 0x0001240008000100 */
        /* <DEDUP_REMOVED lines=19> */
.L_x_1297:
        /* <DEDUP_REMOVED lines=22> */
.L_x_1298:
        /* <DEDUP_REMOVED lines=18> */
.L_x_1299:
        /* <DEDUP_REMOVED lines=22> */
.L_x_1300:
        /* <DEDUP_REMOVED lines=22> */
.L_x_1301:
        /* <DEDUP_REMOVED lines=9> */
.L_x_1304:
        /* <DEDUP_REMOVED lines=19> */
[----:B------:R-:W3:Y:S01]  /*0b20*/  LDL R11, [R1+0x90] ;  /* 0x00009000010b7983 */ /* 0x000ee20000100800 */
[----:B------:R-:W0:Y:S02]  /*0b30*/  S2R R0, SR_TID.X ;  /* 0x0000000000007919 */ /* 0x000e240000002100 */
[----:B0-----:R-:W-:-:S05]  /*0b40*/  VIADD R9, R0, 0xffffff80 ;  /* 0xffffff8000097836 */ /* 0x001fca0000000000 */
[----:B------:R-:W-:-:S04]  /*0b50*/  SHF.R.S32.HI R0, RZ, 0x1f, R9 ;  /* 0x0000001fff007819 */ /* 0x000fc80000011409 */
[----:B--2---:R-:W-:-:S04]  /*0b60*/  LEA.HI R2, R0, R9, RZ, 0x7 ;  /* 0x0000000900027211 */ /* 0x004fc800078f38ff */
[----:B------:R-:W-:-:S05]  /*0b70*/  LOP3.LUT R235, R2, 0xffffff80, RZ, 0xc0, !PT ;  /* 0xffffff8002eb7812 */ /* 0x000fca00078ec0ff */
[----:B------:R-:W-:-:S05]  /*0b80*/  IMAD.IADD R235, R9, 0x1, -R235 ;  /* 0x0000000109eb7824 */ /* 0x000fca00078e0aeb */
[----:B------:R-:W-:-:S04]  /*0b90*/  SHF.R.S32.HI R8, RZ, 0x1f, R235 ;  /* 0x0000001fff087819 */ /* 0x000fc800000114eb */
[----:B------:R-:W-:-:S04]  /*0ba0*/  LEA.HI R5, R8, R235, RZ, 0x2 ;  /* 0x000000eb08057211 */ /* 0x000fc800078f10ff */
[--C-:B------:R-:W-:Y:S02]  /*0bb0*/  SHF.R.S32.HI R4, RZ, 0x2, R5.reuse ;  /* 0x00000002ff047819 */ /* 0x100fe40000011405 */
[----:B------:R-:W-:-:S04]  /*0bc0*/  SHF.R.S32.HI R3, RZ, 0x1f, R5 ;  /* 0x0000001fff037819 */ /* 0x000fc80000011405 */
[----:B------:R-:W-:Y:S02]  /*0bd0*/  LEA.HI R6, R3, R4, RZ, 0x3 ;  /* 0x0000000403067211 */ /* 0x000fe400078f18ff */
[----:B------:R-:W-:Y:S02]  /*0be0*/  LEA.HI R3, R0, R9, RZ, 0x4 ;  /* 0x0000000900037211 */ /* 0x000fe400078f20ff */
[----:B------:R-:W-:Y:S02]  /*0bf0*/  LOP3.LUT R7, R6, 0xfffffff8, RZ, 0xc0, !PT ;  /* 0xfffffff806077812 */ /* 0x000fe400078ec0ff */
[----:B------:R-:W-:-:S03]  /*0c00*/  SHF.R.S32.HI R6, RZ, 0x4, R3 ;  /* 0x00000004ff067819 */ /* 0x000fc60000011403 */
[----:B------:R-:W-:Y:S01]  /*0c10*/  IMAD.IADD R7, R4, 0x1, -R7 ;  /* 0x0000000104077824 */ /* 0x000fe200078e0a07 */
[C---:B------:R-:W-:Y:S02]  /*0c20*/  LOP3.LUT R4, R3.reuse, 0x3fffff0, RZ, 0xc0, !PT ;  /* 0x03fffff003047812 */ /* 0x040fe400078ec0ff */
[----:B------:R-:W-:Y:S02]  /*0c30*/  LEA.HI R215, R0, R9, RZ, 0x5 ;  /* 0x0000000900d77211 */ /* 0x000fe400078f28ff */
[----:B------:R-:W-:Y:S02]  /*0c40*/  LEA.HI R3, R3, R6, RZ, 0x1 ;  /* 0x0000000603037211 */ /* 0x000fe400078f08ff */
[----:B------:R-:W-:Y:S01]  /*0c50*/  LEA.HI R8, R8, R235, RZ, 0x5 ;  /* 0x000000eb08087211 */ /* 0x000fe200078f28ff */
[----:B------:R-:W-:Y:S01]  /*0c60*/  IMAD.IADD R4, R9, 0x1, -R4 ;  /* 0x0000000109047824 */ /* 0x000fe200078e0a04 */
[----:B------:R-:W-:Y:S02]  /*0c70*/  SHF.R.S32.HI R215, RZ, 0x5, R215 ;  /* 0x00000005ffd77819 */ /* 0x000fe400000114d7 */
[----:B------:R-:W-:-:S02]  /*0c80*/  LOP3.LUT R3, R3, 0x1ffffffe, RZ, 0xc0, !PT ;  /* 0x1ffffffe03037812 */ /* 0x000fc400078ec0ff */
[----:B------:R-:W-:Y:S01]  /*0c90*/  SHF.R.S32.HI R8, RZ, 0x5, R8 ;  /* 0x00000005ff087819 */ /* 0x000fe20000011408 */
[----:B------:R-:W-:Y:S01]  /*0ca0*/  IMAD R4, R215, 0x10, R4 ;  /* 0x00000010d7047824 */ /* 0x000fe200078e0204 */
[----:B------:R-:W-:Y:S01]  /*0cb0*/  SHF.R.S32.HI R10, RZ, 0x7, R2 ;  /* 0x00000007ff0a7819 */ /* 0x000fe20000011402 */
[----:B------:R-:W-:Y:S02]  /*0cc0*/  IMAD.IADD R3, R6, 0x1, -R3 ;  /* 0x0000000106037824 */ /* 0x000fe400078e0a03 */
[----:B------:R-:W-:Y:S01]  /*0cd0*/  IMAD R7, R8, 0x10, R7 ;  /* 0x0000001008077824 */ /* 0x000fe200078e0207 */
[----:B------:R-:W-:Y:S01]  /*0ce0*/  LEA.HI R2, R2, R10, RZ, 0x1 ;  /* 0x0000000a02027211 */ /* 0x000fe200078f08ff */
[----:B------:R-:W-:Y:S01]  /*0cf0*/  IMAD R8, R4, 0x8, R3 ;  /* 0x0000000804087824 */ /* 0x000fe200078e0203 */
[----:B------:R-:W-:Y:S02]  /*0d00*/  LEA.HI R3, R0, R9, RZ, 0x2 ;  /* 0x0000000900037211 */ /* 0x000fe400078f10ff */
[----:B------:R-:W-:-:S02]  /*0d10*/  LOP3.LUT R2, R2, 0x3fffffe, RZ, 0xc0, !PT ;  /* 0x03fffffe02027812 */ /* 0x000fc400078ec0ff */
[--C-:B------:R-:W-:Y:S02]  /*0d20*/  SHF.R.S32.HI R19, RZ, 0x2, R3.reuse ;  /* 0x00000002ff137819 */ /* 0x100fe40000011403 */
[----:B------:R-:W-:Y:S02]  /*0d30*/  LEA.HI R0, R0, R9, RZ, 0x3 ;  /* 0x0000000900007211 */ /* 0x000fe400078f18ff */
[----:B------:R-:W-:Y:S01]  /*0d40*/  LOP3.LUT R4, R3, 0xfffffffc, RZ, 0xc0, !PT ;  /* 0xfffffffc03047812 */ /* 0x000fe200078ec0ff */
[----:B------:R-:W-:Y:S01]  /*0d50*/  IMAD.IADD R2, R10, 0x1, -R2 ;  /* 0x000000010a027824 */ /* 0x000fe200078e0a02 */
[----:B------:R-:W-:Y:S01]  /*0d60*/  LOP3.LUT R223, R0, 0xfffffff8, RZ, 0xc0, !PT ;  /* 0xfffffff800df7812 */ /* 0x000fe200078ec0ff */
[----:B------:R-:W-:Y:S01]  /*0d70*/  VIADD R228, R19, 0x40 ;  /* 0x0000004013e47836 */ /* 0x000fe20000000000 */
[----:B------:R-:W-:Y:S01]  /*0d80*/  SHF.R.S32.HI R6, RZ, 0x1f, R3 ;  /* 0x0000001fff067819 */ /* 0x000fe20000011403 */
[C---:B------:R-:W-:Y:S02]  /*0d90*/  IMAD.IADD R4, R9.reuse, 0x1, -R4 ;  /* 0x0000000109047824 */ /* 0x040fe400078e0a04 */
[----:B------:R-:W-:Y:S01]  /*0da0*/  IMAD R10, R2, 0x40, R7 ;  /* 0x00000040020a7824 */ /* 0x000fe200078e0207 */
[----:B------:R-:W-:Y:S01]  /*0db0*/  SHF.R.S32.HI R7, RZ, 0x1f, R228 ;  /* 0x0000001fff077819 */ /* 0x000fe200000114e4 */
[----:B------:R-:W-:Y:S01]  /*0dc0*/  IMAD.IADD R223, R9, 0x1, -R223 ;  /* 0x0000000109df7824 */ /* 0x000fe200078e0adf */
[----:B------:R-:W-:Y:S01]  /*0dd0*/  SHF.R.S32.HI R233, RZ, 0x3, R0 ;  /* 0x00000003ffe97819 */ /* 0x000fe20000011400 */
[----:B------:R-:W-:Y:S01]  /*0de0*/  IMAD.SHL.U32 R214, R228, 0x40, RZ ;  /* 0x00000040e4d67824 */ /* 0x000fe200078e00ff */
[----:B------:R-:W-:-:S02]  /*0df0*/  LEA.HI R6, R6, R19, RZ, 0x3 ;  /* 0x0000001306067211 */ /* 0x000fc400078f18ff */
[C---:B------:R-:W-:Y:S01]  /*0e00*/  LEA.HI R0, R4.reuse, R4, RZ, 0x1 ;  /* 0x0000000404007211 */ /* 0x040fe200078f08ff */
[----:B------:R-:W-:Y:S01]  /*0e10*/  IMAD.SHL.U32 R205, R223, 0x8, RZ ;  /* 0x00000008dfcd7824 */ /* 0x000fe200078e00ff */
[----:B------:R-:W-:Y:S01]  /*0e20*/  LEA.HI R7, R7, R228, RZ, 0x3 ;  /* 0x000000e407077211 */ /* 0x000fe200078f18ff */
[----:B------:R-:W-:Y:S01]  /*0e30*/  IMAD.SHL.U32 R16, R4, 0x8, RZ ;  /* 0x0000000804107824 */ /* 0x000fe200078e00ff */
[----:B------:R-:W-:Y:S02]  /*0e40*/  LOP3.LUT R6, R6, 0xfffffff8, RZ, 0xc0, !PT ;  /* 0xfffffff806067812 */ /* 0x000fe400078ec0ff */
[----:B------:R-:W-:Y:S01]  /*0e50*/  LOP3.LUT R3, R0, 0x1ffffffe, RZ, 0xc0, !PT ;  /* 0x1ffffffe00037812 */ /* 0x000fe200078ec0ff */
[----:B------:R-:W-:Y:S01]  /*0e60*/  VIADD R221, R205, 0x40 ;  /* 0x00000040cddd7836 */ /* 0x000fe20000000000 */
[----:B------:R-:W-:Y:S02]  /*0e70*/  LOP3.LUT R214, R214, 0x1c0, RZ, 0xc0, !PT ;  /* 0x000001c0d6d67812 */ /* 0x000fe400078ec0ff */
[----:B------:R-:W-:Y:S01]  /*0e80*/  SHF.L.U32 R7, R7, 0x6, RZ ;  /* 0x0000000607077819 */ /* 0x000fe200000006ff */
[----:B------:R-:W-:Y:S01]  /*0e90*/  VIADD R220, R205, 0x80 ;  /* 0x00000080cddc7836 */ /* 0x000fe20000000000 */
[----:B------:R-:W-:Y:S01]  /*0ea0*/  SHF.R.S32.HI R0, RZ, 0x1f, R205 ;  /* 0x0000001fff007819 */ /* 0x000fe200000114cd */
[----:B------:R-:W-:Y:S01]  /*0eb0*/  IMAD.IADD R232, R19, 0x1, -R6 ;  /* 0x0000000113e87824 */ /* 0x000fe200078e0a06 */
[----:B------:R-:W-:Y:S01]  /*0ec0*/  SHF.R.U32.HI R6, RZ, 0x3, R214 ;  /* 0x00000003ff067819 */ /* 0x000fe200000116d6 */
[----:B------:R-:W-:Y:S01]  /*0ed0*/  IMAD.IADD R3, R4, 0x1, -R3 ;  /* 0x0000000104037824 */ /* 0x000fe200078e0a03 */
[----:B------:R-:W-:Y:S01]  /*0ee0*/  LOP3.LUT R0, R214, 0x38, R16, 0xf8, !PT ;  /* 0x00000038d6007812 */ /* 0x000fe200078ef810 */
[----:B------:R-:W-:Y:S01]  /*0ef0*/  IMAD.SHL.U32 R22, R4, 0x4, RZ ;  /* 0x0000000404167824 */ /* 0x000fe200078e00ff */
[----:B------:R-:W-:-:S02]  /*0f00*/  LOP3.LUT R219, R7, 0xfffffe00, RZ, 0xc0, !PT ;  /* 0xfffffe0007db7812 */ /* 0x000fc400078ec0ff */
[----:B------:R-:W-:Y:S02]  /*0f10*/  LOP3.LUT R4, R5, 0x7ffffffc, RZ, 0xc0, !PT ;  /* 0x7ffffffc05047812 */ /* 0x000fe400078ec0ff */
[----:B------:R-:W-:Y:S02]  /*0f20*/  SHF.R.S32.HI R5, RZ, 0x1f, R221 ;  /* 0x0000001fff057819 */ /* 0x000fe400000114dd */
[----:B------:R-:W-:Y:S02]  /*0f30*/  SHF.R.S32.HI R5, RZ, 0x1f, R220 ;  /* 0x0000001fff057819 */ /* 0x000fe400000114dc */
[----:B------:R-:W-:Y:S01]  /*0f40*/  LOP3.LUT R5, R219, R0, R6, 0xf6, !PT ;  /* 0x00000000db057212 */ /* 0x000fe200078ef606 */
[----:B------:R-:W-:Y:S01]  /*0f50*/  IMAD.SHL.U32 R0, R8, 0x8, RZ ;  /* 0x0000000808007824 */ /* 0x000fe200078e00ff */
[----:B------:R-:W-:Y:S01]  /*0f60*/  STL [R1+0x84], R10 ;  /* 0x0000840a01007387 */ /* 0x000fe20000100800 */
[----:B------:R-:W-:-:S03]  /*0f70*/  IMAD.IADD R4, R235, 0x1, -R4 ;  /* 0x00000001eb047824 */ /* 0x000fc600078e0a04 */
[----:B------:R0:W-:Y:S01]  /*0f80*/  STL [R1+0x8c], R0 ;  /* 0x00008c0001007387 */ /* 0x0001e20000100800 */
[----:B------:R-:W-:Y:S02]  /*0f90*/  IMAD R4, R5, 0x2, R18 ;  /* 0x0000000205047824 */ /* 0x000fe400078e0212 */
[----:B0-----:R-:W-:-:S05]  /*0fa0*/  IMAD R0, R3, 0x8, R10 ;  /* 0x0000000803007824 */ /* 0x001fca00078e020a */
[----:B------:R0:W-:Y:S04]  /*0fb0*/  STL [R1+0x88], R0 ;  /* 0x0000880001007387 */ /* 0x0001e80000100800 */
[----:B------:R0:W-:Y:S01]  /*0fc0*/  STL [R1+0x7c], R4 ;  /* 0x00007c0401007387 */ /* 0x0001e20000100800 */
[----:B------:R-:W-:Y:S02]  /*0fd0*/  VIADD R202, R22, 0x10 ;  /* 0x0000001016ca7836 */ /* 0x000fe40000000000 */
[----:B------:R-:W-:-:S03]  /*0fe0*/  VIADD R222, R205, 0xc0 ;  /* 0x000000c0cdde7836 */ /* 0x000fc60000000000 */
[----:B------:R-:W-:Y:S01]  /*0ff0*/  SHF.R.S32.HI R9, RZ, 0x1f, R202 ;  /* 0x0000001fff097819 */ /* 0x000fe200000114ca */
[----:B------:R-:W-:Y:S01]  /*1000*/  IMAD.MOV.U32 R2, RZ, RZ, RZ ;  /* 0x000000ffff027224 */ /* 0x000fe200078e00ff */
[----:B------:R-:W-:Y:S02]  /*1010*/  CS2R R200, SRZ ;  /* 0x0000000000c87805 */ /* 0x000fe4000001ff00 */
[----:B------:R-:W-:Y:S01]  /*1020*/  MOV R204, RZ ;  /* 0x000000ff00cc7202 */ /* 0x000fe20000000f00 */
[----:B------:R-:W-:Y:S01]  /*1030*/  IMAD.MOV.U32 R229, RZ, RZ, RZ ;  /* 0x000000ffffe57224 */ /* 0x000fe200078e00ff */
[----:B------:R-:W-:Y:S01]  /*1040*/  SHF.R.S32.HI R231, RZ, 0x1f, R19 ;  /* 0x0000001fffe77819 */ /* 0x000fe20000011413 */
[----:B------:R-:W-:Y:S01]  /*1050*/  IMAD.SHL.U32 R237, R202, 0x2, RZ ;  /* 0x00000002caed7824 */ /* 0x000fe200078e00ff */
[----:B------:R-:W-:Y:S02]  /*1060*/  SHF.R.S32.HI R17, RZ, 0x1f, R16 ;  /* 0x0000001fff117819 */ /* 0x000fe40000011410 */
[----:B------:R-:W-:-:S02]  /*1070*/  SHF.R.S32.HI R7, RZ, 0x1f, R222 ;  /* 0x0000001fff077819 */ /* 0x000fc400000114de */
[----:B------:R-:W-:Y:S02]  /*1080*/  SHF.L.U64.HI R236, R202, 0x1, R9 ;  /* 0x00000001caec7819 */ /* 0x000fe40000010209 */
[----:B0--3--:R-:W-:-:S07]  /*1090*/  LOP3.LUT R203, R11, 0x1, RZ, 0xfc, !PT ;  /* 0x000000010bcb7812 */ /* 0x009fce00078efcff */
.L_x_1440:
        /* <DEDUP_REMOVED lines=8> */
[----:B----4-:R-:W-:Y:S01]  /*1120*/  IMAD.MOV.U32 R3, RZ, RZ, RZ ;  /* 0x000000ffff037224 */ /* 0x010fe200078e00ff */
[----:B------:R-:W-:Y:S01]  /*1130*/  ISETP.NE.U32.AND P0, PT, RZ, UR6, PT ;  /* 0x00000006ff007c0c */ /* 0x000fe2000bf05070 */
[----:B------:R-:W-:Y:S01]  /*1140*/  IMAD.MOV.U32 R37, RZ, RZ, RZ ;  /* 0x000000ffff257224 */ /* 0x000fe200078e00ff */
[----:B------:R-:W-:-:S02]  /*1150*/  ISETP.NE.AND.EX P1, PT, RZ, UR5, PT, P1 ;  /* 0x00000005ff007c0c */ /* 0x000fc4000bf25310 */
[----:B------:R-:W-:Y:S02]  /*1160*/  ISETP.NE.AND.EX P0, PT, RZ, UR7, PT, P0 ;  /* 0x00000007ff007c0c */ /* 0x000fe4000bf05300 */
[----:B--2---:R-:W-:Y:S01]  /*1170*/  SHF.R.S32.HI R234, RZ, 0x1f, R227 ;  /* 0x0000001fffea7819 */ /* 0x004fe200000114e3 */
[----:B------:R-:W-:-:S08]  /*1180*/  IMAD.SHL.U32 R225, R227, 0x4, RZ ;  /* 0x00000004e3e17824 */ /* 0x000fd000078e00ff */
[C---:B------:R-:W-:Y:S02]  /*1190*/  @P1 LEA R6, P2, R227.reuse, UR4, 0x2 ;  /* 0x00000004e3061c11 */ /* 0x040fe4000f8410ff */
[C-C-:B------:R-:W-:Y:S02]  /*11a0*/  SHF.L.U64.HI R226, R227.reuse, 0x2, R234.reuse ;  /* 0x00000002e3e27819 */ /* 0x140fe400000102ea */
[----:B------:R-:W-:Y:S02]  /*11b0*/  @P1 LEA.HI.X R7, R227, UR5, R234, 0x2, P2 ;  /* 0x00000005e3071c11 */ /* 0x000fe400090f14ea */
[----:B------:R-:W-:Y:S01]  /*11c0*/  ISETP.NE.U32.AND P2, PT, RZ, UR8, PT ;  /* 0x00000008ff007c0c */ /* 0x000fe2000bf45070 */
[----:B------:R-:W-:Y:S01]  /*11d0*/  ULDC UR4, c[0x0][0x288] ;  /* 0x0000a20000047ab9 */ /* 0x000fe20000000800 */
[----:B------:R-:W-:Y:S01]  /*11e0*/  IADD3 R8, P3, R225, UR6, RZ ;  /* 0x00000006e1087c10 */ /* 0x000fe2000ff7e0ff */
[----:B------:R0:W5:Y:S01]  /*11f0*/  @P1 LDG.E R3, desc[UR60][R6.64] ;  /* 0x0000003c06031981 */ /* 0x000162000c1e1900 */
[----:B------:R-:W-:Y:S01]  /*1200*/  ISETP.NE.AND.EX P2, PT, RZ, UR9, PT, P2 ;  /* 0x00000009ff007c0c */ /* 0x000fe2000bf45320 */
[----:B------:R-:W-:Y:S01]  /*1210*/  IMAD.U32 R97, RZ, RZ, UR4 ;  /* 0x00000004ff617e24 */ /* 0x000fe2000f8e00ff */
[----:B------:R-:W-:Y:S01]  /*1220*/  IADD3.X R9, R226, UR7, RZ, P3, !PT ;  /* 0x00000007e2097c10 */ /* 0x000fe20009ffe4ff */
[----:B------:R-:W-:-:S04]  /*1230*/  ULDC.64 UR4, c[0x0][0x418] ;  /* 0x0001060000047ab9 */ /* 0x000fc80000000a00 */
[----:B------:R0:W5:Y:S06]  /*1240*/  @P0 LDG.E R37, desc[UR60][R8.64] ;  /* 0x0000003c08250981 */ /* 0x00016c000c1e1900 */
        /* <DEDUP_REMOVED lines=13> */
[----:B0--3--:R-:W-:Y:S06]  /*1320*/  @P2 BRA `(.L_x_1306) ;  /* 0x0000000000242947 */ /* 0x009fec0003800000 */
        /* <DEDUP_REMOVED lines=9> */
.L_x_1306:
        /* <DEDUP_REMOVED lines=10> */
.L_x_1307:
[----:B------:R-:W-:Y:S05]  /*1460*/  @!P0 BRA `(.L_x_1308) ;  /* 0x00000000000c8947 */ /* 0x000fea0003800000 */
[----:B------:R-:W2:Y:S04]  /*1470*/  LDG.E R5, desc[UR60][R8.64] ;  /* 0x0000003c08057981 */ /* 0x000ea8000c1e1900 */
[----:B------:R-:W2:Y:S02]  /*1480*/  LDG.E R32, desc[UR60][R8.64+0x4] ;  /* 0x0000043c08207981 */ /* 0x000ea4000c1e1900 */
[----:B--2---:R-:W-:-:S07]  /*1490*/  IMAD.IADD R32, R32, 0x1, -R5 ;  /* 0x0000000120207824 */ /* 0x004fce00078e0a05 */
.L_x_1308:
        /* <DEDUP_REMOVED lines=47> */
[----:B------:R-:W-:Y:S01]  /*1790*/  MOV R10, UR6 ;  /* 0x00000006000a7c02 */ /* 0x000fe20008000f00 */
[----:B------:R-:W-:Y:S02]  /*17a0*/  IMAD.U32 R6, RZ, RZ, UR4 ;  /* 0x00000004ff067e24 */ /* 0x000fe4000f8e00ff */
[----:B------:R-:W-:-:S02]  /*17b0*/  IMAD.U32 R7, RZ, RZ, UR5 ;  /* 0x00000005ff077e24 */ /* 0x000fc4000f8e00ff */
[----:B------:R-:W-:Y:S02]  /*17c0*/  IMAD.U32 R11, RZ, RZ, UR7 ;  /* 0x00000007ff0b7e24 */ /* 0x000fe4000f8e00ff */
[----:B------:R-:W-:Y:S02]  /*17d0*/  IMAD.MOV.U32 R8, RZ, RZ, 0x70 ;  /* 0x00000070ff087424 */ /* 0x000fe400078e00ff */
[----:B------:R-:W-:Y:S02]  /*17e0*/  IMAD.MOV.U32 R12, RZ, RZ, 0x1 ;  /* 0x00000001ff0c7424 */ /* 0x000fe400078e00ff */
[----:B0-----:R-:W-:-:S07]  /*17f0*/  IMAD.MOV.U32 R13, RZ, RZ, RZ ;  /* 0x000000ffff0d7224 */ /* 0x001fce00078e00ff */
[----:B------:R-:W-:-:S07]  /*1800*/  LEPC R20, `(.L_x_1311) ;  /* 0x000000001014794e */ /* 0x000fce0000000000 */
[----:B-1---5:R-:W-:Y:S05]  /*1810*/  CALL.ABS.NOINC R14 ;  /* 0x000000000e007343 */ /* 0x022fea0003c00000 */
.L_x_1311:
[----:B------:R-:W-:Y:S05]  /*1820*/  BSYNC B6 ;  /* 0x0000000000067941 */ /* 0x000fea0003800000 */
.L_x_1310:
        /* <DEDUP_REMOVED lines=20> */
.L_x_1313:
[----:B------:R-:W-:Y:S05]  /*1970*/  BSYNC B6 ;  /* 0x0000000000067941 */ /* 0x000fea0003800000 */
.L_x_1312:
[----:B------:R-:W-:Y:S01]  /*1980*/  ULDC.64 UR4, c[0x0][0xaf0] ;  /* 0x0002bc0000047ab9 */ /* 0x000fe20000000a00 */
[----:B------:R-:W0:Y:S01]  /*1990*/  S2R R20, SR_TID.X ;  /* 0x0000000000147919 */ /* 0x000e220000002100 */
[----:B------:R-:W-:Y:S01]  /*19a0*/  ISETP.NE.U32.AND P0, PT, RZ, UR4, PT ;  /* 0x00000004ff007c0c */ /* 0x000fe2000bf05070 */
[----:B------:R-:W1:Y:S01]  /*19b0*/  LDC.64 R30, c[0x0][0x300] ;  /* 0x0000c000ff1e7b82 */ /* 0x000e620000000a00 */
[----:B------:R-:W-:Y:S01]  /*19c0*/  IADD3 R70, R37, R32, RZ ;  /* 0x0000002025467210 */ /* 0x000fe20007ffe0ff */
[----:B------:R-:W-:Y:S01]  /*19d0*/  ULDC.64 UR6, c[0x0][0xb00] ;  /* 0x0002c00000067ab9 */ /* 0x000fe20000000a00 */
[----:B------:R-:W-:Y:S02]  /*19e0*/  ISETP.NE.AND.EX P0, PT, RZ, UR5, PT, P0 ;  /* 0x00000005ff007c0c */ /* 0x000fe4000bf05300 */
[----:B------:R-:W-:Y:S01]  /*19f0*/  SHF.R.S32.HI R9, RZ, 0x1f, R34 ;  /* 0x0000001fff097819 */ /* 0x000fe20000011422 */
[C---:B------:R-:W-:Y:S02]  /*1a00*/  VIADD R74, R16.reuse, 0x40 ;  /* 0x00000040104a7836 */ /* 0x040fe40000000000 */
[C---:B------:R-:W-:Y:S01]  /*1a10*/  VIADD R73, R16.reuse, 0x60 ;  /* 0x0000006010497836 */ /* 0x040fe20000000000 */
[----:B------:R-:W2:Y:S07]  /*1a20*/  LDC.64 R68, c[0x0][0x3f8] ;  /* 0x0000fe00ff447b82 */ /* 0x000eae0000000a00 */
[----:B------:R-:W-:Y:S01]  /*1a30*/  @P0 IADD3 R4, P1, R225, UR4, RZ ;  /* 0x00000004e1040c10 */ /* 0x000fe2000ff3e0ff */
[----:B------:R-:W-:Y:S01]  /*1a40*/  VIADD R10, R16, 0xc0 ;  /* 0x000000c0100a7836 */ /* 0x000fe20000000000 */
[----:B------:R-:W3:Y:S02]  /*1a50*/  LDC R47, c[0x0][0x3f4] ;  /* 0x0000fd00ff2f7b82 */ /* 0x000ee40000000800 */
        /* <DEDUP_REMOVED lines=13> */
[----:B------:R-:W-:Y:S01]  /*1b30*/  SHF.R.S32.HI R23, RZ, 0x1f, R22 ;  /* 0x0000001fff177819 */ /* 0x000fe20000011416 */
[----:B------:R-:W-:Y:S01]  /*1b40*/  VIADD R72, R16, 0x80 ;  /* 0x0000008010487836 */ /* 0x000fe20000000000 */
[----:B------:R-:W-:Y:S01]  /*1b50*/  SHF.R.S32.HI R96, RZ, 0x1f, R228 ;  /* 0x0000001fff607819 */ /* 0x000fe200000114e4 */
[----:B------:R-:W-:-:S02]  /*1b60*/  IMAD.IADD R7, R7, 0x1, R3 ;  /* 0x0000000107077824 */ /* 0x000fc400078e0203 */
[----:B------:R-:W-:Y:S02]  /*1b70*/  IMAD R3, R9, UR4, RZ ;  /* 0x0000000409037c24 */ /* 0x000fe4000f8e02ff */
[----:B----4-:R-:W-:-:S04]  /*1b80*/  IMAD.WIDE.U32 R4, R34, UR4, R6 ;  /* 0x0000000422047c25 */ /* 0x010fc8000f8e0006 */
[----:B------:R-:W-:Y:S01]  /*1b90*/  IMAD R3, R34, UR5, R3 ;  /* 0x0000000522037c24 */ /* 0x000fe2000f8e0203 */
[----:B------:R-:W-:Y:S01]  /*1ba0*/  ULDC.64 UR4, c[0x0][0x310] ;  /* 0x0000c40000047ab9 */ /* 0x000fe20000000a00 */
[----:B------:R-:W-:-:S04]  /*1bb0*/  IMAD.WIDE.U32 R6, R19, R30, R16 ;  /* 0x0000001e13067225 */ /* 0x000fc800078e0010 */
[----:B------:R-:W-:Y:S02]  /*1bc0*/  IMAD.IADD R5, R5, 0x1, R3 ;  /* 0x0000000105057824 */ /* 0x000fe400078e0203 */
[C---:B------:R-:W-:Y:S02]  /*1bd0*/  VIADD R32, R16.reuse, 0xa0 ;  /* 0x000000a010207836 */ /* 0x040fe40000000000 */
[----:B------:R-:W-:Y:S02]  /*1be0*/  VIADD R13, R16, 0xe0 ;  /* 0x000000e0100d7836 */ /* 0x000fe40000000000 */
[----:B--2---:R-:W-:-:S04]  /*1bf0*/  IMAD.WIDE.U32 R64, R19, R68, R22 ;  /* 0x0000004413407225 */ /* 0x004fc800078e0016 */
[----:B------:R-:W-:Y:S02]  /*1c00*/  IMAD.MOV.U32 R75, RZ, RZ, 0x20 ;  /* 0x00000020ff4b7424 */ /* 0x000fe400078e00ff */
[----:B------:R-:W-:Y:S01]  /*1c10*/  VIADD R98, R44, 0x8 ;  /* 0x000000082c627836 */ /* 0x000fe20000000000 */
[----:B------:R-:W-:Y:S01]  /*1c20*/  SHF.R.U32.HI R44, RZ, 0x3, R214 ;  /* 0x00000003ff2c7819 */ /* 0x000fe200000116d6 */
[----:B-1----:R-:W-:Y:S02]  /*1c30*/  IMAD R79, R39, 0x60, RZ ;  /* 0x00000060274f7824 */ /* 0x002fe400078e02ff */
[----:B------:R-:W-:Y:S02]  /*1c40*/  IMAD R43, R31, 0x60, RZ ;  /* 0x000000601f2b7824 */ /* 0x000fe400078e02ff */
[----:B------:R-:W-:Y:S02]  /*1c50*/  IMAD R45, R69, 0x60, RZ ;  /* 0x00000060452d7824 */ /* 0x000fe400078e02ff */
[----:B---3--:R-:W-:Y:S01]  /*1c60*/  IMAD.SHL.U32 R76, R47, 0x2, RZ ;  /* 0x000000022f4c7824 */ /* 0x008fe200078e00ff */
[----:B------:R-:W-:-:S02]  /*1c70*/  SHF.R.S32.HI R0, RZ, 0x1f, R35 ;  /* 0x0000001fff007819 */ /* 0x000fc40000011423 */
[----:B------:R-:W-:Y:S02]  /*1c80*/  SEL R21, R35, RZ, !P0 ;  /* 0x000000ff23157207 */ /* 0x000fe40004000000 */
[----:B------:R-:W-:Y:S02]  /*1c90*/  SEL R12, R0, RZ, !P0 ;  /* 0x000000ff000c7207 */ /* 0x000fe40004000000 */
[----:B-----5:R-:W-:Y:S01]  /*1ca0*/  SHF.R.S32.HI R35, RZ, 0x1f, R28 ;  /* 0x0000001fff237819 */ /* 0x020fe2000001141c */
[----:B------:R-:W-:-:S04]  /*1cb0*/  IMAD.WIDE.U32 R14, R21, UR4, R4 ;  /* 0x00000004150e7c25 */ /* 0x000fc8000f8e0004 */
[----:B------:R-:W-:Y:S01]  /*1cc0*/  IMAD R0, R12, UR4, RZ ;  /* 0x000000040c007c24 */ /* 0x000fe2000f8e02ff */
[----:B------:R-:W-:Y:S01]  /*1cd0*/  IADD3 R4, P0, R14, R6, RZ ;  /* 0x000000060e047210 */ /* 0x000fe20007f1e0ff */
[----:B------:R-:W-:Y:S02]  /*1ce0*/  VIADD R5, R16, 0x20 ;  /* 0x0000002010057836 */ /* 0x000fe40000000000 */
[----:B------:R-:W-:Y:S01]  /*1cf0*/  IMAD R3, R21, UR5, R0 ;  /* 0x0000000515037c24 */ /* 0x000fe2000f8e0200 */
[----:B------:R-:W-:Y:S05]  /*1d00*/  @!P6 WARPSYNC.ALL ;  /* 0x000000000000e948 */ /* 0x000fea0003800000 */
[----:B------:R-:W-:Y:S01]  /*1d10*/  ULDC UR4, c[0x0][0x320] ;  /* 0x0000c80000047ab9 */ /* 0x000fe20000000800 */
[----:B------:R-:W-:Y:S01]  /*1d20*/  IMAD R0, R19, R31, R8 ;  /* 0x0000001f13007224 */ /* 0x000fe200078e0208 */
[----:B------:R-:W-:Y:S01]  /*1d30*/  @!P6 BAR.SYNC.DEFER_BLOCKING 0x9, 0x100 ;  /* 0x024400000000eb1d */ /* 0x000fe20000010000 */
[----:B------:R-:W-:Y:S01]  /*1d40*/  IMAD.IADD R3, R15, 0x1, R3 ;  /* 0x000000010f037824 */ /* 0x000fe200078e0203 */
[----:B------:R-:W-:Y:S01]  /*1d50*/  ISETP.GE.AND P1, PT, R5, UR4, PT ;  /* 0x0000000405007c0c */ /* 0x000fe2000bf26270 */
[----:B------:R-:W-:Y:S01]  /*1d60*/  IMAD R40, R35, R68, RZ ;  /* 0x0000004423287224 */ /* 0x000fe200078e02ff */
[----:B------:R-:W-:-:S02]  /*1d70*/  ISETP.GE.AND P2, PT, R10, UR4, PT ;  /* 0x000000040a007c0c */ /* 0x000fc4000bf46270 */
[----:B------:R-:W-:Y:S01]  /*1d80*/  SEL R6, RZ, 0xffffffff, P1 ;  /* 0xffffffffff067807 */ /* 0x000fe20000800000 */
[----:B------:R-:W-:Y:S01]  /*1d90*/  ULDC.64 UR6, c[0x0][0x330] ;  /* 0x0000cc0000067ab9 */ /* 0x000fe20000000a00 */
[----:B------:R-:W-:Y:S01]  /*1da0*/  IADD3.X R0, R3, R7, R0, P0, !PT ;  /* 0x0000000703007210 */ /* 0x000fe200007fe400 */
[----:B------:R-:W-:Y:S01]  /*1db0*/  IMAD R7, R9, UR6, RZ ;  /* 0x0000000609077c24 */ /* 0x000fe2000f8e02ff */
[----:B------:R-:W-:Y:S01]  /*1dc0*/  ISETP.GE.AND P0, PT, R16, UR4, PT ;  /* 0x0000000410007c0c */ /* 0x000fe2000bf06270 */
[----:B------:R-:W-:Y:S01]  /*1dd0*/  IMAD.SHL.U32 R9, R6, 0x2, RZ ;  /* 0x0000000206097824 */ /* 0x000fe200078e00ff */
[----:B------:R-:W-:Y:S01]  /*1de0*/  ISETP.GE.AND P1, PT, R73, UR4, PT ;  /* 0x0000000449007c0c */ /* 0x000fe2000bf26270 */
[C---:B------:R-:W-:Y:S01]  /*1df0*/  IMAD R11, R34.reuse, UR7, R7 ;  /* 0x00000007220b7c24 */ /* 0x040fe2000f8e0207 */
[----:B------:R-:W-:Y:S01]  /*1e00*/  SEL R8, RZ, 0x1, P0 ;  /* 0x00000001ff087807 */ /* 0x000fe20000000000 */
[----:B------:R-:W-:Y:S01]  /*1e10*/  IMAD.WIDE.U32 R6, R34, UR6, R16 ;  /* 0x0000000622067c25 */ /* 0x000fe2000f8e0010 */
[----:B------:R-:W-:-:S02]  /*1e20*/  ISETP.GE.AND P0, PT, R74, UR4, PT ;  /* 0x000000044a007c0c */ /* 0x000fc4000bf06270 */
[----:B------:R-:W-:Y:S01]  /*1e30*/  LOP3.LUT R8, R9, 0x2, R8, 0xe2, !PT ;  /* 0x0000000209087812 */ /* 0x000fe200078ee208 */
[----:B------:R-:W-:Y:S01]  /*1e40*/  IMAD.IADD R7, R7, 0x1, R11 ;  /* 0x0000000107077824 */ /* 0x000fe200078e020b */
[----:B------:R-:W-:Y:S01]  /*1e50*/  SEL R9, RZ, 0x4, P0 ;  /* 0x00000004ff097807 */ /* 0x000fe20000000000 */
[----:B------:R-:W-:Y:S01]  /*1e60*/  IMAD R85, R28, R69, R40 ;  /* 0x000000451c557224 */ /* 0x000fe200078e0228 */
[----:B------:R-:W-:Y:S02]  /*1e70*/  SEL R10, RZ, 0x8, P1 ;  /* 0x00000008ff0a7807 */ /* 0x000fe40000800000 */
[----:B------:R-:W-:Y:S02]  /*1e80*/  ISETP.GE.AND P0, PT, R72, UR4, PT ;  /* 0x0000000448007c0c */ /* 0x000fe4000bf06270 */
[----:B------:R-:W-:Y:S02]  /*1e90*/  ISETP.GE.AND P1, PT, R32, UR4, PT ;  /* 0x0000000420007c0c */ /* 0x000fe4000bf26270 */
[----:B------:R-:W-:-:S02]  /*1ea0*/  LOP3.LUT R8, R10, R8, R9, 0xfe, !PT ;  /* 0x000000080a087212 */ /* 0x000fc400078efe09 */
[----:B------:R-:W-:Y:S02]  /*1eb0*/  SEL R9, RZ, 0x10, P0 ;  /* 0x00000010ff097807 */ /* 0x000fe40000000000 */
[----:B------:R-:W-:Y:S02]  /*1ec0*/  SEL R10, RZ, 0x20, P1 ;  /* 0x00000020ff0a7807 */ /* 0x000fe40000800000 */
[----:B------:R-:W-:Y:S01]  /*1ed0*/  ISETP.GE.AND P3, PT, R13, UR4, PT ;  /* 0x000000040d007c0c */ /* 0x000fe2000bf66270 */
[----:B------:R-:W-:Y:S01]  /*1ee0*/  ULDC.64 UR4, c[0x0][0x338] ;  /* 0x0000ce0000047ab9 */ /* 0x000fe20000000a00 */
[----:B------:R-:W-:Y:S01]  /*1ef0*/  LOP3.LUT R9, R10, R8, R9, 0xfe, !PT ;  /* 0x000000080a097212 */ /* 0x000fe200078efe09 */
[----:B------:R-:W-:Y:S01]  /*1f00*/  IMAD R10, R12, UR4, RZ ;  /* 0x000000040c0a7c24 */ /* 0x000fe2000f8e02ff */
[----:B------:R-:W-:Y:S01]  /*1f10*/  SEL R8, RZ, 0x40, P2 ;  /* 0x00000040ff087807 */ /* 0x000fe20001000000 */
[----:B------:R-:W-:Y:S01]  /*1f20*/  IMAD.SHL.U32 R12, R30, 0x40, RZ ;  /* 0x000000401e0c7824 */ /* 0x000fe200078e00ff */
[----:B------:R-:W-:Y:S01]  /*1f30*/  ISETP.GE.AND P0, PT, R16, R47, PT ;  /* 0x0000002f1000720c */ /* 0x000fe20003f06270 */
[----:B------:R-:W-:Y:S01]  /*1f40*/  IMAD R91, R21, UR5, R10 ;  /* 0x00000005155b7c24 */ /* 0x000fe2000f8e020a */
[----:B------:R-:W-:Y:S01]  /*1f50*/  LOP3.LUT R93, R9, R8, RZ, 0xfc, !PT ;  /* 0x00000008095d7212 */ /* 0x000fe200078efcff */
[----:B------:R-:W-:Y:S01]  /*1f60*/  IMAD R8, R231, R68, RZ ;  /* 0x00000044e7087224 */ /* 0x000fe200078e02ff */
[----:B------:R-:W-:Y:S01]  /*1f70*/  SEL R13, R47, RZ, P0 ;  /* 0x000000ff2f0d7207 */ /* 0x000fe20000000000 */
[----:B------:R-:W-:Y:S01]  /*1f80*/  IMAD.WIDE.U32 R20, R21, UR4, R6 ;  /* 0x0000000415147c25 */ /* 0x000fe2000f8e0006 */
[C---:B------:R-:W-:Y:S01]  /*1f90*/  IADD3 R70, P2, R19.reuse, R70, RZ ;  /* 0x0000004613467210 */ /* 0x040fe20007f5e0ff */
[----:B------:R-:W-:Y:S01]  /*1fa0*/  ULDC UR4, c[0x0][0x2f4] ;  /* 0x0000bd0000047ab9 */ /* 0x000fe20000000800 */
[----:B------:R-:W-:Y:S01]  /*1fb0*/  LOP3.LUT P1, RZ, R232, 0x4, RZ, 0xc0, !PT ;  /* 0x00000004e8ff7812 */ /* 0x000fe2000782c0ff */
[----:B------:R-:W-:Y:S01]  /*1fc0*/  IMAD R67, R19, R69, R8 ;  /* 0x0000004513437224 */ /* 0x000fe200078e0208 */
[----:B------:R-:W-:Y:S01]  /*1fd0*/  SEL R92, RZ, 0xffffff80, P3 ;  /* 0xffffff80ff5c7807 */ /* 0x000fe20001800000 */
[----:B------:R-:W-:Y:S01]  /*1fe0*/  IMAD R6, R231, R38, RZ ;  /* 0x00000026e7067224 */ /* 0x000fe200078e02ff */
[----:B------:R-:W-:Y:S01]  /*1ff0*/  SEL R75, R75, 0xffffffe0, !P1 ;  /* 0xffffffe04b4b7807 */ /* 0x000fe20004800000 */
[----:B------:R-:W-:Y:S01]  /*2000*/  IMAD.WIDE.U32 R8, R19, R68, R16 ;  /* 0x0000004413087225 */ /* 0x000fe200078e0010 */
[----:B------:R-:W-:-:S02]  /*2010*/  IADD3 R65, R65, R67, RZ ;  /* 0x0000004341417210 */ /* 0x000fc40007ffe0ff */
[----:B------:R-:W-:Y:S01]  /*2020*/  LOP3.LUT R92, R93, 0x80, R92, 0xc8, !PT ;  /* 0x000000805d5c7812 */ /* 0x000fe200078ec85c */
[----:B------:R-:W-:Y:S01]  /*2030*/  IMAD R37, R19, R39, R6 ;  /* 0x0000002713257224 */ /* 0x000fe200078e0206 */
[----:B------:R-:W-:Y:S01]  /*2040*/  ISETP.GE.AND P1, PT, R16, UR4, PT ;  /* 0x0000000410007c0c */ /* 0x000fe2000bf26270 */
[----:B------:R-:W-:Y:S01]  /*2050*/  IMAD.IADD R67, R67, 0x1, R9 ;  /* 0x0000000143437824 */ /* 0x000fe200078e0209 */
[----:B------:R-:W-:Y:S01]  /*2060*/  LOP3.LUT R93, R93, 0x40, RZ, 0xc0, !PT ;  /* 0x000000405d5d7812 */ /* 0x000fe200078ec0ff */
[----:B------:R-:W-:-:S04]  /*2070*/  IMAD.WIDE.U32 R6, R19, R38, R22 ;  /* 0x0000002613067225 */ /* 0x000fc800078e0016 */
[----:B------:R-:W-:Y:S02]  /*2080*/  IMAD.SHL.U32 R9, R232, 0x40, RZ ;  /* 0x00000040e8097824 */ /* 0x000fe400078e00ff */
[----:B------:R-:W-:-:S03]  /*2090*/  IMAD.WIDE.U32 R10, R19, R38, R16 ;  /* 0x00000026130a7225 */ /* 0x000fc600078e0010 */
[----:B------:R-:W-:Y:S01]  /*20a0*/  LOP3.LUT R9, R9, 0x1c0, RZ, 0xc0, !PT ;  /* 0x000001c009097812 */ /* 0x000fe200078ec0ff */
[----:B------:R-:W-:Y:S02]  /*20b0*/  IMAD.IADD R13, R16, 0x1, R13 ;  /* 0x00000001100d7824 */ /* 0x000fe400078e020d */
[----:B------:R-:W-:Y:S01]  /*20c0*/  IMAD.IADD R7, R7, 0x1, R37 ;  /* 0x0000000107077824 */ /* 0x000fe200078e0225 */
[----:B------:R-:W-:Y:S01]  /*20d0*/  LOP3.LUT R41, R9, 0x18, R16, 0xf8, !PT ;  /* 0x0000001809297812 */ /* 0x000fe200078ef810 */
[----:B------:R-:W-:Y:S01]  /*20e0*/  IMAD.MOV.U32 R36, RZ, RZ, R10 ;  /* 0x000000ffff247224 */ /* 0x000fe200078e000a */
[----:B------:R-:W-:Y:S01]  /*20f0*/  SHF.R.S32.HI R10, RZ, 0x1f, R13 ;  /* 0x0000001fff0a7819 */ /* 0x000fe2000001140d */
[----:B------:R-:W-:Y:S02]  /*2100*/  IMAD.MOV.U32 R66, RZ, RZ, R8 ;  /* 0x000000ffff427224 */ /* 0x000fe400078e0008 */
[-C--:B------:R-:W-:Y:S01]  /*2110*/  IMAD R8, R35, R38.reuse, RZ ;  /* 0x0000002623087224 */ /* 0x080fe200078e02ff */
[----:B------:R-:W-:Y:S01]  /*2120*/  LEA.HI R87, R10, R13, RZ, 0x3 ;  /* 0x0000000d0a577211 */ /* 0x000fe200078f18ff */
[----:B------:R-:W-:Y:S01]  /*2130*/  IMAD.WIDE.U32 R34, R28, R38, R6 ;  /* 0x000000261c227225 */ /* 0x000fe200078e0006 */
[----:B------:R-:W-:-:S02]  /*2140*/  SHF.R.U32.HI R6, RZ, 0x3, R9 ;  /* 0x00000003ff067819 */ /* 0x000fc40000011609 */
[----:B------:R-:W-:Y:S01]  /*2150*/  SHF.L.U64.HI R13, R30, 0x6, R31 ;  /* 0x000000061e0d7819 */ /* 0x000fe2000001021f */
[----:B------:R-:W-:Y:S01]  /*2160*/  IMAD.IADD R37, R37, 0x1, R11 ;  /* 0x0000000125257824 */ /* 0x000fe200078e020b */
[----:B------:R-:W-:Y:S01]  /*2170*/  LOP3.LUT R40, R41, R6, RZ, 0x3c, !PT ;  /* 0x0000000629287212 */ /* 0x000fe200078e3cff */
[----:B------:R-:W-:Y:S01]  /*2180*/  IMAD.X R71, R231, 0x1, R42, P2 ;  /* 0x00000001e7477824 */ /* 0x000fe200010e062a */
[--C-:B------:R-:W-:Y:S01]  /*2190*/  LOP3.LUT R41, R9, 0x38, R87.reuse, 0xf8, !PT ;  /* 0x0000003809297812 */ /* 0x100fe200078ef857 */
[----:B------:R-:W-:Y:S01]  /*21a0*/  IMAD R83, R28, R39, R8 ;  /* 0x000000271c537224 */ /* 0x000fe200078e0208 */
[----:B------:R-:W-:Y:S01]  /*21b0*/  LOP3.LUT R42, R214, 0x38, R87, 0xf8, !PT ;  /* 0x00000038d62a7812 */ /* 0x000fe200078ef857 */
[C---:B------:R-:W-:Y:S01]  /*21c0*/  IMAD.SHL.U32 R10, R38.reuse, 0x40, RZ ;  /* 0x00000040260a7824 */ /* 0x040fe200078e00ff */
[----:B------:R-:W-:Y:S01]  /*21d0*/  SHF.L.U64.HI R11, R38, 0x6, R39 ;  /* 0x00000006260b7819 */ /* 0x000fe20000010227 */
[----:B------:R-:W-:Y:S01]  /*21e0*/  IMAD.WIDE.U32 R36, R28, R38, R36 ;  /* 0x000000261c247225 */ /* 0x000fe200078e0024 */
[----:B------:R-:W-:-:S02]  /*21f0*/  SHF.L.U64.HI R8, R68, 0x6, R69 ;  /* 0x0000000644087819 */ /* 0x000fc40000010245 */
[----:B------:R-:W-:Y:S01]  /*2200*/  SHF.R.S32.HI R86, RZ, 0x3, R87 ;  /* 0x00000003ff567819 */ /* 0x000fe20000011457 */
[----:B------:R-:W-:Y:S01]  /*2210*/  IMAD R77, R215, 0x200, R40 ;  /* 0x00000200d74d7824 */ /* 0x000fe200078e0228 */
[----:B------:R-:W-:Y:S01]  /*2220*/  LOP3.LUT R40, R41, R6, RZ, 0x3c, !PT ;  /* 0x0000000629287212 */ /* 0x000fe200078e3cff */
[----:B------:R-:W-:Y:S01]  /*2230*/  IMAD.WIDE.U32 R38, R38, 0x60, RZ ;  /* 0x0000006026267825 */ /* 0x000fe200078e00ff */
[----:B------:R-:W-:Y:S02]  /*2240*/  LOP3.LUT R42, R42, R44, RZ, 0x3c, !PT ;  /* 0x0000002c2a2a7212 */ /* 0x000fe400078e3cff */
[----:B------:R-:W-:Y:S01]  /*2250*/  LOP3.LUT R87, R87, 0xfffffff8, RZ, 0xc0, !PT ;  /* 0xfffffff857577812 */ /* 0x000fe200078ec0ff */
[----:B------:R-:W-:Y:S01]  /*2260*/  IMAD.SHL.U32 R7, R68, 0x40, RZ ;  /* 0x0000004044077824 */ /* 0x000fe200078e00ff */
[----:B------:R-:W-:Y:S01]  /*2270*/  IADD3 R79, R39, R79, RZ ;  /* 0x0000004f274f7210 */ /* 0x000fe20007ffe0ff */
[----:B------:R-:W-:Y:S01]  /*2280*/  IMAD.WIDE.U32 R64, R28, R68, R64 ;  /* 0x000000441c407225 */ /* 0x000fe200078e0040 */
[----:B------:R-:W-:-:S02]  /*2290*/  SHF.R.S32.HI R88, RZ, 0x1f, R87 ;  /* 0x0000001fff587819 */ /* 0x000fc40000011457 */
[----:B------:R-:W-:Y:S01]  /*22a0*/  ISETP.GE.AND P2, PT, R5, UR4, PT ;  /* 0x0000000405007c0c */ /* 0x000fe2000bf46270 */
[----:B------:R-:W-:-:S04]  /*22b0*/  IMAD.WIDE.U32 R66, R28, R68, R66 ;  /* 0x000000441c427225 */ /* 0x000fc800078e0042 */
[----:B------:R-:W-:-:S04]  /*22c0*/  IMAD.WIDE.U32 R30, R30, 0x60, RZ ;  /* 0x000000601e1e7825 */ /* 0x000fc800078e00ff */
[----:B------:R-:W-:-:S04]  /*22d0*/  IMAD.WIDE.U32 R68, R68, 0x60, RZ ;  /* 0x0000006044447825 */ /* 0x000fc800078e00ff */
[----:B------:R-:W-:Y:S02]  /*22e0*/  IMAD.IADD R82, R35, 0x1, R83 ;  /* 0x0000000123527824 */ /* 0x000fe400078e0253 */
[----:B------:R-:W-:Y:S02]  /*22f0*/  IMAD.IADD R84, R65, 0x1, R85 ;  /* 0x0000000141547824 */ /* 0x000fe400078e0255 */
[----:B------:R-:W-:Y:S02]  /*2300*/  IMAD.IADD R78, R31, 0x1, R43 ;  /* 0x000000011f4e7824 */ /* 0x000fe400078e022b */
[----:B------:R-:W-:Y:S02]  /*2310*/  IMAD.IADD R80, R69, 0x1, R45 ;  /* 0x0000000145507824 */ /* 0x000fe400078e022d */
[----:B------:R-:W-:Y:S02]  /*2320*/  IMAD.IADD R81, R75, 0x1, R77 ;  /* 0x000000014b517824 */ /* 0x000fe400078e024d */
[----:B------:R-:W-:-:S02]  /*2330*/  IMAD.IADD R83, R83, 0x1, R37 ;  /* 0x0000000153537824 */ /* 0x000fc400078e0225 */
[----:B------:R-:W-:Y:S02]  /*2340*/  IMAD.IADD R85, R85, 0x1, R67 ;  /* 0x0000000155557824 */ /* 0x000fe400078e0243 */
[----:B------:R-:W-:Y:S02]  /*2350*/  IMAD R89, R215, 0x200, R40 ;  /* 0x00000200d7597824 */ /* 0x000fe400078e0228 */
[----:B------:R-:W-:Y:S02]  /*2360*/  IMAD.IADD R90, R219, 0x1, R42 ;  /* 0x00000001db5a7824 */ /* 0x000fe400078e022a */
[----:B------:R-:W-:-:S07]  /*2370*/  IMAD.IADD R91, R21, 0x1, R91 ;  /* 0x00000001155b7824 */ /* 0x000fce00078e025b */
.L_x_1361:
        /* <DEDUP_REMOVED lines=9> */
[-C--:B------:R-:W-:Y:S01]  /*2410*/  IADD3 R26, P3, P4, R4, R102.reuse, R12 ;  /* 0x00000066041a7210 */ /* 0x080fe20007c7e00c */
[----:B------:R-:W-:Y:S01]  /*2420*/  IMAD R106, R2, 0x1800, R77 ;  /* 0x00001800026a7824 */ /* 0x000fe200078e024d */
[----:B------:R-:W-:Y:S01]  /*2430*/  IADD3 R41, P5, R4, R102, RZ ;  /* 0x0000006604297210 */ /* 0x000fe20007fbe0ff */
[----:B------:R-:W-:Y:S02]  /*2440*/  IMAD.IADD R59, R103, 0x1, R59 ;  /* 0x00000001673b7824 */ /* 0x000fe400078e023b */
[----:B------:R-:W-:Y:S02]  /*2450*/  IMAD R104, R2, 0x1800, R81 ;  /* 0x0000180002687824 */ /* 0x000fe400078e0251 */
[----:B------:R-:W-:Y:S01]  /*2460*/  IMAD.X R42, R59, 0x1, R0, P5 ;  /* 0x000000013b2a7824 */ /* 0x000fe200028e0600 */
[----:B------:R-:W-:Y:S01]  /*2470*/  IADD3.X R40, R0, R59, R13, P3, P4 ;  /* 0x0000003b00287210 */ /* 0x000fe20001fe840d */
[--C-:B------:R-:W-:Y:S01]  /*2480*/  IMAD R106, R106, 0x2, R25.reuse ;  /* 0x000000026a6a7824 */ /* 0x100fe200078e0219 */
[-C--:B0-----:R-:W-:Y:S01]  /*2490*/  LEA R48, P3, R26, R100.reuse, 0x1 ;  /* 0x000000641a307211 */ /* 0x081fe200078608ff */
[----:B------:R-:W-:Y:S01]  /*24a0*/  IMAD R104, R104, 0x2, R25 ;  /* 0x0000000268687824 */ /* 0x000fe200078e0219 */
[----:B------:R-:W-:-:S02]  /*24b0*/  LEA R50, P5, R41, R100, 0x1 ;  /* 0x0000006429327211 */ /* 0x000fc400078a08ff */
[----:B------:R-:W-:Y:S02]  /*24c0*/  LEA.HI.X R49, R26, R101, R40, 0x1, P3 ;  /* 0x000000651a317211 */ /* 0x000fe400018f0c28 */
[----:B-1----:R-:W-:Y:S02]  /*24d0*/  ISETP.GE.AND P3, PT, R105, 0x1, PT ;  /* 0x000000016900780c */ /* 0x002fe40003f66270 */
[----:B------:R-:W-:Y:S02]  /*24e0*/  ISETP.GT.AND P4, PT, R53, R27, PT ;  /* 0x0000001b3500720c */ /* 0x000fe40003f84270 */
[----:B------:R-:W-:Y:S02]  /*24f0*/  LEA.HI.X R51, R41, R101, R42, 0x1, P5 ;  /* 0x0000006529337211 */ /* 0x000fe400028f0c2a */
[----:B------:R-:W-:Y:S02]  /*2500*/  P2R R95, PR, RZ, 0x10 ;  /* 0x00000010ff5f7803 */ /* 0x000fe40000000000 */
[----:B------:R-:W-:-:S05]  /*2510*/  MOV R26, R53 ;  /* 0x00000035001a7202 */ /* 0x000fca0000000f00 */
        /* <DEDUP_REMOVED lines=42> */
.L_x_1318:
[----:B------:R-:W-:Y:S05]  /*27c0*/  BSYNC B1 ;  /* 0x0000000000017941 */ /* 0x000fea0003800000 */
.L_x_1317:
[----:B------:R-:W-:Y:S01]  /*27d0*/  ISETP.GE.AND P5, PT, R228, R99, PT ;  /* 0x00000063e400720c */ /* 0x000fe20003fa6270 */
[----:B------:R-:W-:Y:S01]  /*27e0*/  BSSY B1, `(.L_x_1319) ;  /* 0x000001b000017945 */ /* 0x000fe20003800000 */
[----:B0-----:R-:W-:Y:S02]  /*27f0*/  CS2R R52, SRZ ;  /* 0x0000000000347805 */ /* 0x001fe4000001ff00 */
[----:B------:R-:W-:Y:S01]  /*2800*/  CS2R R44, SRZ ;  /* 0x00000000002c7805 */ /* 0x000fe2000001ff00 */
[----:B-----5:R-:W-:Y:S01]  /*2810*/  IMAD.MOV.U32 R100, RZ, RZ, R58 ;  /* 0x000000ffff647224 */ /* 0x020fe200078e003a */
[----:B------:R-:W-:Y:S01]  /*2820*/  CS2R R54, SRZ ;  /* 0x0000000000367805 */ /* 0x000fe2000001ff00 */
[----:B------:R-:W-:-:S06]  /*2830*/  IMAD.MOV.U32 R101, RZ, RZ, R59 ;  /* 0x000000ffff657224 */ /* 0x000fcc00078e003b */
        /* <DEDUP_REMOVED lines=21> */
.L_x_1320:
[----:B------:R-:W-:Y:S05]  /*2990*/  BSYNC B1 ;  /* 0x0000000000017941 */ /* 0x000fea0003800000 */
.L_x_1319:
        /* <DEDUP_REMOVED lines=15> */
[----:B------:R-:W-:Y:S02]  /*2a90*/  IMAD.MOV.U32 R41, RZ, RZ, R47 ;  /* 0x000000ffff297224 */ /* 0x000fe400078e002f */
[----:B------:R-:W-:Y:S02]  /*2aa0*/  IMAD.MOV.U32 R42, RZ, RZ, R54 ;  /* 0x000000ffff2a7224 */ /* 0x000fe400078e0036 */
[----:B------:R-:W-:Y:S01]  /*2ab0*/  IMAD.MOV.U32 R43, RZ, RZ, R55 ;  /* 0x000000ffff2b7224 */ /* 0x000fe200078e0037 */
[----:B------:R-:W-:Y:S01]  /*2ac0*/  PRMT R100, R40, 0x5410, R41 ;  /* 0x0000541028647816 */ /* 0x000fe20000000029 */
[----:B------:R-:W-:Y:S02]  /*2ad0*/  IMAD.MOV.U32 R40, RZ, RZ, R44 ;  /* 0x000000ffff287224 */ /* 0x000fe400078e002c */
[----:B------:R-:W-:Y:S01]  /*2ae0*/  IMAD.MOV.U32 R41, RZ, RZ, R45 ;  /* 0x000000ffff297224 */ /* 0x000fe200078e002d */
[----:B------:R-:W-:-:S04]  /*2af0*/  PRMT R103, R42, 0x5410, R43 ;  /* 0x000054102a677816 */ /* 0x000fc8000000002b */
[----:B------:R-:W-:Y:S01]  /*2b00*/  PRMT R101, R40, 0x5410, R41 ;  /* 0x0000541028657816 */ /* 0x000fe20000000029 */
[----:B------:R-:W-:Y:S06]  /*2b10*/  @!P3 BRA `(.L_x_1321) ;  /* 0x000000000004b947 */ /* 0x000fec0003800000 */
[----:B------:R-:W-:Y:S01]  /*2b20*/  BPT.TRAP 0x1 ;  /* 0x000000040000795c */ /* 0x000fe20000300000 */
.L_x_1321:
[----:B------:R-:W-:Y:S01]  /*2b30*/  IMAD R94, R2, 0x8, R18 ;  /* 0x00000008025e7824 */ /* 0x000fe200078e0212 */
[----:B------:R-:W-:Y:S01]  /*2b40*/  SHF.L.U32 R108, R201, 0x1f, RZ ;  /* 0x0000001fc96c7819 */ /* 0x000fe200000006ff */
[----:B------:R-:W-:Y:S03]  /*2b50*/  BSSY B1, `(.L_x_1322) ;  /* 0x0000003000017945 */ /* 0x000fe60003800000 */
[----:B------:R-:W0:Y:S02]  /*2b60*/  SYNCS.PHASECHK.TRANS64.TRYWAIT P6, [R94+URZ+0x32490], R108 ;  /* 0x0324906c5e0075a7 */ /* 0x000e2400080c017f */
[----:B0-----:R-:W-:Y:S05]  /*2b70*/  @!P6 BRA `(.L_x_1323) ;  /* 0x0000016c004ce947 */ /* 0x001fea0003800000 */
.L_x_1607:
[----:B------:R-:W-:Y:S05]  /*2b80*/  BSYNC B1 ;  /* 0x0000000000017941 */ /* 0x000fea0003800000 */
.L_x_1322:
        /* <DEDUP_REMOVED lines=49> */
.L_x_1329:
[----:B------:R-:W-:Y:S05]  /*2ea0*/  BSYNC B3 ;  /* 0x0000000000037941 */ /* 0x000fea0003800000 */
.L_x_1328:
[----:B--2---:R1:W-:Y:S02]  /*2eb0*/  STG.E.128 desc[UR60][R50.64], R40 ;  /* 0x0000002832007986 */ /* 0x0043e4000c101d3c */
.L_x_1327:
[----:B------:R-:W-:Y:S05]  /*2ec0*/  BSYNC B2 ;  /* 0x0000000000027941 */ /* 0x000fea0003800000 */
.L_x_1326:
        /* <DEDUP_REMOVED lines=13> */
[--C-:B------:R-:W-:Y:S02]  /*2fa0*/  HADD2.F32 R57, -RZ, R43.reuse.H1_H1 ;  /* 0x3000002bff397230 */ /* 0x100fe40000004100 */
[----:B------:R-:W-:Y:S01]  /*2fb0*/  FMUL.FTZ R110, R42, R59 ;  /* 0x0000003b2a6e7220 */ /* 0x000fe20000410000 */
[----:B------:R-:W-:Y:S02]  /*2fc0*/  HADD2.F32 R43, -RZ, R43.H0_H0 ;  /* 0x2000002bff2b7230 */ /* 0x000fe40000004100 */
[----:B------:R-:W-:Y:S02]  /*2fd0*/  HADD2.F32 R41, -RZ, R41.H0_H0 ;  /* 0x20000029ff297230 */ /* 0x000fe40000004100 */
[-C--:B------:R-:W-:Y:S01]  /*2fe0*/  FMUL.FTZ R112, R57, R62.reuse ;  /* 0x0000003e39707220 */ /* 0x080fe20000410000 */
[----:B------:R-:W-:Y:S02]  /*2ff0*/  HADD2.F32 R58, -RZ, R58.H0_H0 ;  /* 0x2000003aff3a7230 */ /* 0x000fe40000004100 */
[----:B------:R-:W-:Y:S01]  /*3000*/  FMUL.FTZ R62, R43, R62 ;  /* 0x0000003e2b3e7220 */ /* 0x000fe20000410000 */
[----:B------:R-:W-:-:S02]  /*3010*/  HADD2.F32 R60, -RZ, R60.H0_H0 ;  /* 0x2000003cff3c7230 */ /* 0x000fc40000004100 */
[C---:B------:R-:W-:Y:S01]  /*3020*/  FMUL.FTZ R59, R41.reuse, R59 ;  /* 0x0000003b293b7220 */ /* 0x040fe20000410000 */
[----:B------:R-:W-:Y:S01]  /*3030*/  FFMA.FTZ R110, R41, R58, -R110 ;  /* 0x0000003a296e7223 */ /* 0x000fe2000001086e */
[--C-:B------:R-:W-:Y:S02]  /*3040*/  HADD2.F32 R41, -RZ, R40.reuse.H1_H1 ;  /* 0x30000028ff297230 */ /* 0x100fe40000004100 */
[----:B------:R-:W-:Y:S01]  /*3050*/  FFMA.FTZ R63, R57, R60, R62 ;  /* 0x0000003c393f7223 */ /* 0x000fe2000001003e */
[----:B------:R-:W-:Y:S01]  /*3060*/  FFMA.FTZ R61, R42, R58, R59 ;  /* 0x0000003a2a3d7223 */ /* 0x000fe2000001003b */
[--C-:B------:R-:W-:Y:S02]  /*3070*/  HADD2.F32 R57, -RZ, R109.reuse.H0_H0 ;  /* 0x2000006dff397230 */ /* 0x100fe40000004100 */
[----:B------:R-:W-:Y:S01]  /*3080*/  FFMA.FTZ R112, R43, R60, -R112 ;  /* 0x0000003c2b707223 */ /* 0x000fe20000010870 */
[----:B------:R-:W-:Y:S02]  /*3090*/  HADD2.F32 R40, -RZ, R40.H0_H0 ;  /* 0x20000028ff287230 */ /* 0x000fe40000004100 */
[----:B------:R-:W-:-:S02]  /*30a0*/  HADD2.F32 R109, -RZ, R109.H1_H1 ;  /* 0x3000006dff6d7230 */ /* 0x000fc40000004100 */
[CC--:B------:R-:W-:Y:S01]  /*30b0*/  FMUL.FTZ R59, R41.reuse, R57.reuse ;  /* 0x00000039293b7220 */ /* 0x0c0fe20000410000 */
[--C-:B------:R-:W-:Y:S02]  /*30c0*/  HADD2.F32 R42, -RZ, R56.reuse.H1_H1 ;  /* 0x30000038ff2a7230 */ /* 0x100fe40000004100 */
[----:B------:R-:W-:Y:S01]  /*30d0*/  FMUL.FTZ R58, R40, R57 ;  /* 0x00000039283a7220 */ /* 0x000fe20000410000 */
[----:B------:R-:W-:Y:S02]  /*30e0*/  HADD2.F32 R56, -RZ, R56.H0_H0 ;  /* 0x20000038ff387230 */ /* 0x000fe40000004100 */
[--C-:B------:R-:W-:Y:S02]  /*30f0*/  HADD2.F32 R43, -RZ, R107.reuse.H1_H1 ;  /* 0x3000006bff2b7230 */ /* 0x100fe40000004100 */
[-C--:B------:R-:W-:Y:S01]  /*3100*/  FMUL.FTZ R57, R42, R109.reuse ;  /* 0x0000006d2a397220 */ /* 0x080fe20000410000 */
[----:B------:R-:W-:Y:S02]  /*3110*/  HADD2.F32 R107, -RZ, R107.H0_H0 ;  /* 0x2000006bff6b7230 */ /* 0x000fe40000004100 */
        /* <DEDUP_REMOVED lines=9> */
.L_x_1331:
[----:B------:R-:W-:Y:S05]  /*31b0*/  BSYNC B2 ;  /* 0x0000000000027941 */ /* 0x000fea0003800000 */
.L_x_1330:
[----:B--2---:R2:W-:Y:S02]  /*31c0*/  STG.E.128 desc[UR60][R50.64+0x40], R40 ;  /* 0x0000402832007986 */ /* 0x0045e4000c101d3c */
.L_x_1325:
[----:B------:R-:W-:Y:S05]  /*31d0*/  BSYNC B1 ;  /* 0x0000000000017941 */ /* 0x000fea0003800000 */
.L_x_1324:
        /* <DEDUP_REMOVED lines=19> */
[C---:B------:R-:W-:Y:S01]  /*3310*/  FMUL.FTZ R53, R41.reuse, R53 ;  /* 0x0000003529357220 */ /* 0x040fe20000410000 */
[----:B------:R-:W-:Y:S02]  /*3320*/  HADD2.F32 R43, -RZ, R43.H0_H0 ;  /* 0x2000002bff2b7230 */ /* 0x000fe40000004100 */
[-C--:B------:R-:W-:Y:S01]  /*3330*/  FFMA.FTZ R58, R41, R52.reuse, -R58 ;  /* 0x00000034293a7223 */ /* 0x080fe2000001083a */
[----:B------:R-:W-:Y:S01]  /*3340*/  FFMA.FTZ R55, R42, R52, R53 ;  /* 0x000000342a377223 */ /* 0x000fe20000010035 */
[----:B------:R-:W-:Y:S02]  /*3350*/  HADD2.F32 R54, -RZ, R57.H0_H0 ;  /* 0x20000039ff367230 */ /* 0x000fe40000004100 */
[----:B------:R-:W-:Y:S01]  /*3360*/  FMUL.FTZ R60, R51, R56 ;  /* 0x00000038333c7220 */ /* 0x000fe20000410000 */
[----:B------:R-:W-:-:S02]  /*3370*/  HADD2.F32 R52, -RZ, R103.H0_H0 ;  /* 0x20000067ff347230 */ /* 0x000fc40000004100 */
[C---:B------:R-:W-:Y:S01]  /*3380*/  FMUL.FTZ R56, R43.reuse, R56 ;  /* 0x000000382b387220 */ /* 0x040fe20000410000 */
[----:B------:R-:W-:Y:S02]  /*3390*/  HADD2.F32 R103, -RZ, R103.H1_H1 ;  /* 0x30000067ff677230 */ /* 0x000fe40000004100 */
[-C--:B------:R-:W-:Y:S01]  /*33a0*/  FFMA.FTZ R60, R43, R54.reuse, -R60 ;  /* 0x000000362b3c7223 */ /* 0x080fe2000001083c */
[----:B------:R-:W-:Y:S02]  /*33b0*/  HADD2.F32 R41, -RZ, R40.H1_H1 ;  /* 0x30000028ff297230 */ /* 0x000fe40000004100 */
[----:B------:R-:W-:Y:S01]  /*33c0*/  FFMA.FTZ R59, R51, R54, R56 ;  /* 0x00000036333b7223 */ /* 0x000fe20000010038 */
[----:B------:R-:W-:Y:S02]  /*33d0*/  HADD2.F32 R42, -RZ, R50.H1_H1 ;  /* 0x30000032ff2a7230 */ /* 0x000fe40000004100 */
[----:B------:R-:W-:Y:S02]  /*33e0*/  HADD2.F32 R40, -RZ, R40.H0_H0 ;  /* 0x20000028ff287230 */ /* 0x000fe40000004100 */
[----:B------:R-:W-:Y:S01]  /*33f0*/  FMUL.FTZ R53, R41, R52 ;  /* 0x0000003429357220 */ /* 0x000fe20000410000 */
[----:B------:R-:W-:-:S02]  /*3400*/  HADD2.F32 R50, -RZ, R50.H0_H0 ;  /* 0x20000032ff327230 */ /* 0x000fc40000004100 */
        /* <DEDUP_REMOVED lines=13> */
.L_x_1336:
[----:B------:R-:W-:Y:S05]  /*34e0*/  BSYNC B2 ;  /* 0x0000000000027941 */ /* 0x000fea0003800000 */
.L_x_1335:
[----:B--2---:R3:W-:Y:S02]  /*34f0*/  STG.E.128 desc[UR60][R48.64], R40 ;  /* 0x0000002830007986 */ /* 0x0047e4000c101d3c */
.L_x_1334:
[----:B------:R-:W-:Y:S05]  /*3500*/  BSYNC B1 ;  /* 0x0000000000017941 */ /* 0x000fea0003800000 */
.L_x_1333:
        /* <DEDUP_REMOVED lines=46> */
.L_x_1338:
[----:B------:R-:W-:Y:S05]  /*37f0*/  BSYNC B1 ;  /* 0x0000000000017941 */ /* 0x000fea0003800000 */
.L_x_1337:
[----:B--2---:R1:W-:Y:S01]  /*3800*/  STG.E.128 desc[UR60][R48.64+0x40], R40 ;  /* 0x0000402830007986 */ /* 0x0043e2000c101d3c */
[----:B------:R-:W-:Y:S05]  /*3810*/  BRA `(.L_x_1332) ;  /* 0x00000014006c7947 */ /* 0x000fea0003800000 */
.L_x_1316:
        /* <DEDUP_REMOVED lines=24> */
[----:B------:R2:W3:Y:S05]  /*39a0*/  @!P4 LDG.E.128 R44, desc[UR60][R50.64] ;  /* 0x0000003c322cc981 */ /* 0x0004ea000c1e1d00 */
[----:B------:R4:W5:Y:S01]  /*39b0*/  @!P4 LDG.E.128 R40, desc[UR60][R48.64] ;  /* 0x0000003c3028c981 */ /* 0x000962000c1e1d00 */
[----:B0-----:R-:W-:-:S04]  /*39c0*/  @!P3 LEA R52, P4, R58, R52, 0x1 ;  /* 0x000000343a34b211 */ /* 0x001fc800078808ff */
[----:B------:R-:W-:Y:S02]  /*39d0*/  @!P3 LEA.HI.X R53, R58, R53, R60, 0x1, P4 ;  /* 0x000000353a35b211 */ /* 0x000fe400020f0c3c */
[----:B--2---:R-:W-:Y:S02]  /*39e0*/  CS2R R50, SRZ ;  /* 0x0000000000327805 */ /* 0x004fe4000001ff00 */
[C---:B-1----:R-:W-:Y:S02]  /*39f0*/  @!P3 LEA R56, P4, R54.reuse, R56, 0x1 ;  /* 0x000000383638b211 */ /* 0x042fe400078808ff */
[----:B----4-:R-:W-:Y:S02]  /*3a00*/  CS2R R48, SRZ ;  /* 0x0000000000307805 */ /* 0x010fe4000001ff00 */
[----:B------:R-:W-:Y:S02]  /*3a10*/  @!P3 LEA.HI.X R57, R54, R57, R55, 0x1, P4 ;  /* 0x000000393639b211 */ /* 0x000fe400020f0c37 */
[----:B------:R-:W-:-:S02]  /*3a20*/  CS2R R54, SRZ ;  /* 0x0000000000367805 */ /* 0x000fc4000001ff00 */
[----:B------:R0:W2:Y:S02]  /*3a30*/  @!P3 LDG.E.128 R48, desc[UR60][R52.64] ;  /* 0x0000003c3430b981 */ /* 0x0000a4000c1e1d00 */
[----:B0-----:R-:W-:-:S06]  /*3a40*/  CS2R R52, SRZ ;  /* 0x0000000000347805 */ /* 0x001fcc000001ff00 */
[----:B------:R0:W4:Y:S01]  /*3a50*/  @!P3 LDG.E.128 R52, desc[UR60][R56.64] ;  /* 0x0000003c3834b981 */ /* 0x000122000c1e1d00 */
[----:B------:R-:W-:Y:S02]  /*3a60*/  ISETP.NE.AND P3, PT, R203, 0x3, PT ;  /* 0x00000003cb00780c */ /* 0x000fe40003f65270 */
[----:B------:R-:W-:Y:S01]  /*3a70*/  ISETP.GE.AND P4, PT, R16, R105, PT ;  /* 0x000000691000720c */ /* 0x000fe20003f86270 */
[----:B-----5:R-:W-:Y:S02]  /*3a80*/  IMAD.MOV.U32 R58, RZ, RZ, R42 ;  /* 0x000000ffff3a7224 */ /* 0x020fe400078e002a */
[----:B------:R-:W-:Y:S01]  /*3a90*/  IMAD.MOV.U32 R60, RZ, RZ, R43 ;  /* 0x000000ffff3c7224 */ /* 0x000fe200078e002b */
[----:B------:R-:W-:Y:S01]  /*3aa0*/  MOV R61, R40 ;  /* 0x00000028003d7202 */ /* 0x000fe20000000f00 */
[----:B------:R-:W-:Y:S01]  /*3ab0*/  IMAD.MOV.U32 R62, RZ, RZ, R41 ;  /* 0x000000ffff3e7224 */ /* 0x000fe200078e0029 */
[----:B------:R-:W-:Y:S01]  /*3ac0*/  PRMT R120, R120, 0x5410, R58 ;  /* 0x0000541078787816 */ /* 0x000fe2000000003a */
[----:B---3--:R-:W-:Y:S01]  /*3ad0*/  IMAD.MOV.U32 R58, RZ, RZ, R46 ;  /* 0x000000ffff3a7224 */ /* 0x008fe200078e002e */
[----:B------:R-:W-:Y:S01]  /*3ae0*/  PRMT R126, R60, 0x7610, R126 ;  /* 0x000076103c7e7816 */ /* 0x000fe2000000007e */
[----:B0-----:R-:W-:Y:S01]  /*3af0*/  IMAD.MOV.U32 R56, RZ, RZ, R47 ;  /* 0x000000ffff387224 */ /* 0x001fe200078e002f */
[----:B------:R-:W-:Y:S01]  /*3b00*/  PRMT R121, R61, 0x7610, R121 ;  /* 0x000076103d797816 */ /* 0x000fe20000000079 */
[----:B------:R-:W-:Y:S01]  /*3b10*/  IMAD.MOV.U32 R57, RZ, RZ, R44 ;  /* 0x000000ffff397224 */ /* 0x000fe200078e002c */
[----:B------:R-:W-:Y:S01]  /*3b20*/  PRMT R122, R62, 0x7610, R122 ;  /* 0x000076103e7a7816 */ /* 0x000fe2000000007a */
[----:B------:R-:W-:Y:S01]  /*3b30*/  IMAD.MOV.U32 R60, RZ, RZ, R45 ;  /* 0x000000ffff3c7224 */ /* 0x000fe200078e002d */
[----:B------:R-:W-:-:S02]  /*3b40*/  PRMT R120, R58, 0x7610, R120 ;  /* 0x000076103a787816 */ /* 0x000fc40000000078 */
[----:B------:R-:W-:Y:S01]  /*3b50*/  PRMT R126, R126, 0x5410, R56 ;  /* 0x000054107e7e7816 */ /* 0x000fe20000000038 */
[----:B--2---:R-:W-:Y:S01]  /*3b60*/  IMAD.MOV.U32 R56, RZ, RZ, R50 ;  /* 0x000000ffff387224 */ /* 0x004fe200078e0032 */
[----:B------:R-:W-:Y:S01]  /*3b70*/  PRMT R121, R121, 0x5410, R57 ;  /* 0x0000541079797816 */ /* 0x000fe20000000039 */
[----:B------:R-:W-:Y:S01]  /*3b80*/  IMAD.MOV.U32 R57, RZ, RZ, R51 ;  /* 0x000000ffff397224 */ /* 0x000fe200078e0033 */
[----:B------:R-:W-:Y:S01]  /*3b90*/  PRMT R122, R122, 0x5410, R60 ;  /* 0x000054107a7a7816 */ /* 0x000fe2000000003c */
[----:B------:R-:W-:Y:S02]  /*3ba0*/  IMAD.MOV.U32 R58, RZ, RZ, R48 ;  /* 0x000000ffff3a7224 */ /* 0x000fe400078e0030 */
[----:B------:R-:W-:Y:S01]  /*3bb0*/  IMAD.MOV.U32 R60, RZ, RZ, R49 ;  /* 0x000000ffff3c7224 */ /* 0x000fe200078e0031 */
[----:B------:R-:W-:-:S04]  /*3bc0*/  PRMT R115, R56, 0x5410, R57 ;  /* 0x0000541038737816 */ /* 0x000fc80000000039 */
[----:B------:R-:W-:Y:S01]  /*3bd0*/  PRMT R116, R58, 0x5410, R60 ;  /* 0x000054103a747816 */ /* 0x000fe2000000003c */
[----:B----4-:R-:W-:Y:S02]  /*3be0*/  IMAD.MOV.U32 R56, RZ, RZ, R54 ;  /* 0x000000ffff387224 */ /* 0x010fe400078e0036 */
[----:B------:R-:W-:Y:S02]  /*3bf0*/  IMAD.MOV.U32 R57, RZ, RZ, R55 ;  /* 0x000000ffff397224 */ /* 0x000fe400078e0037 */
[----:B------:R-:W-:Y:S02]  /*3c00*/  IMAD.MOV.U32 R58, RZ, RZ, R52 ;  /* 0x000000ffff3a7224 */ /* 0x000fe400078e0034 */
[----:B------:R-:W-:Y:S01]  /*3c10*/  IMAD.MOV.U32 R60, RZ, RZ, R53 ;  /* 0x000000ffff3c7224 */ /* 0x000fe200078e0035 */
[----:B------:R-:W-:-:S04]  /*3c20*/  PRMT R117, R56, 0x5410, R57 ;  /* 0x0000541038757816 */ /* 0x000fc80000000039 */
[----:B------:R-:W-:Y:S01]  /*3c30*/  PRMT R118, R58, 0x5410, R60 ;  /* 0x000054103a767816 */ /* 0x000fe2000000003c */
[----:B------:R-:W-:Y:S06]  /*3c40*/  @!P3 BRA `(.L_x_1339) ;  /* 0x000000000004b947 */ /* 0x000fec0003800000 */
[----:B------:R-:W-:Y:S01]  /*3c50*/  BPT.TRAP 0x1 ;  /* 0x000000040000795c */ /* 0x000fe20000300000 */
.L_x_1339:
[----:B------:R-:W-:Y:S01]  /*3c60*/  IMAD R94, R2, 0x8, R18 ;  /* 0x00000008025e7824 */ /* 0x000fe200078e0212 */
[----:B------:R-:W-:Y:S01]  /*3c70*/  SHF.L.U32 R108, R201, 0x1f, RZ ;  /* 0x0000001fc96c7819 */ /* 0x000fe200000006ff */
[----:B------:R-:W0:Y:S01]  /*3c80*/  LDC R109, c[0x0][0x2f4] ;  /* 0x0000bd00ff6d7b82 */ /* 0x000e220000000800 */
[----:B------:R-:W-:Y:S01]  /*3c90*/  BSSY B1, `(.L_x_1340) ;  /* 0x0000006000017945 */ /* 0x000fe20003800000 */
[----:B------:R-:W-:Y:S01]  /*3ca0*/  MOV R103, R59 ;  /* 0x0000003b00677202 */ /* 0x000fe20000000f00 */
[----:B------:R-:W1:Y:S05]  /*3cb0*/  SYNCS.PHASECHK.TRANS64.TRYWAIT P5, [R94+URZ+0x32490], R108 ;  /* 0x0324906c5e0075a7 */ /* 0x000e6a00080a017f */
[----:B------:R-:W2:Y:S01]  /*3cc0*/  LDC.64 R104, c[0x0][0x300] ;  /* 0x0000c000ff687b82 */ /* 0x000ea20000000a00 */
[----:B0-----:R-:W-:Y:S01]  /*3cd0*/  IMAD.IADD R111, R109, 0x1, -R76 ;  /* 0x000000016d6f7824 */ /* 0x001fe200078e0a4c */
[----:B-1----:R-:W-:Y:S06]  /*3ce0*/  @!P5 BRA `(.L_x_1341) ;  /* 0x0000015c0004d947 */ /* 0x002fec0003800000 */
.L_x_1608:
[----:B------:R-:W-:Y:S05]  /*3cf0*/  BSYNC B1 ;  /* 0x0000000000017941 */ /* 0x000fea0003800000 */
.L_x_1340:
        /* <DEDUP_REMOVED lines=20> */
[----:B------:R-:W-:-:S04]  /*3e40*/  IMAD R59, R2, 0x1800, R59 ;  /* 0x00001800023b7824 */ /* 0x000fc800078e023b */
[----:B------:R-:W-:Y:S02]  /*3e50*/  IMAD R60, R59, 0x2, R18 ;  /* 0x000000023b3c7824 */ /* 0x000fe400078e0212 */
[----:B------:R-:W1:Y:S04]  /*3e60*/  LDS.128 R56, [R57+0x1c400] ;  /* 0x01c4000039387984 */ /* 0x000e680000000c00 */
[----:B------:R-:W2:Y:S01]  /*3e70*/  LDS.128 R60, [R60+0x1c400] ;  /* 0x01c400003c3c7984 */ /* 0x000ea20000000c00 */
[----:B------:R-:W-:Y:S05]  /*3e80*/  @P4 BRA `(.L_x_1345) ;  /* 0x0000000400484947 */ /* 0x000fea0003800000 */
[--C-:B------:R-:W-:Y:S02]  /*3e90*/  SHF.R.U64 R44, R44, 0x10, R45.reuse ;  /* 0x000000102c2c7819 */ /* 0x100fe4000000122d */
[----:B------:R-:W-:Y:S02]  /*3ea0*/  SHF.R.U32.HI R45, RZ, 0x10, R45 ;  /* 0x00000010ff2d7819 */ /* 0x000fe4000001162d */
[--C-:B------:R-:W-:Y:S02]  /*3eb0*/  SHF.R.U64 R119, R40, 0x10, R41.reuse ;  /* 0x0000001028777819 */ /* 0x100fe40000001229 */
[----:B------:R-:W-:Y:S02]  /*3ec0*/  SHF.R.U32.HI R123, RZ, 0x10, R41 ;  /* 0x00000010ff7b7819 */ /* 0x000fe40000011629 */
[--C-:B------:R-:W-:Y:S01]  /*3ed0*/  SHF.R.U64 R40, R42, 0x10, R43.reuse ;  /* 0x000000102a287819 */ /* 0x100fe2000000122b */
[----:B-1----:R-:W-:Y:S01]  /*3ee0*/  HADD2.F32 R42, -RZ, R57.H0_H0 ;  /* 0x20000039ff2a7230 */ /* 0x002fe20000004100 */
[----:B------:R-:W-:Y:S01]  /*3ef0*/  SHF.R.U32.HI R125, RZ, 0x10, R43 ;  /* 0x00000010ff7d7819 */ /* 0x000fe2000001162b */
[--C-:B--2---:R-:W-:Y:S01]  /*3f00*/  HADD2.F32 R43, -RZ, R61.reuse.H0_H0 ;  /* 0x2000003dff2b7230 */ /* 0x104fe20000004100 */
[--C-:B------:R-:W-:Y:S01]  /*3f10*/  SHF.R.U64 R41, R46, 0x10, R47.reuse ;  /* 0x000000102e297819 */ /* 0x100fe2000000122f */
[----:B------:R-:W-:Y:S01]  /*3f20*/  HADD2.F32 R46, -RZ, R61.H1_H1 ;  /* 0x3000003dff2e7230 */ /* 0x000fe20000004100 */
[----:B------:R-:W-:Y:S01]  /*3f30*/  SHF.R.U32.HI R128, RZ, 0x10, R47 ;  /* 0x00000010ff807819 */ /* 0x000fe2000001162f */
[----:B------:R-:W-:-:S02]  /*3f40*/  HADD2.F32 R47, -RZ, R122.H0_H0 ;  /* 0x2000007aff2f7230 */ /* 0x000fc40000004100 */
[----:B------:R-:W-:Y:S02]  /*3f50*/  HADD2.F32 R61, -RZ, R45.H0_H0 ;  /* 0x2000002dff3d7230 */ /* 0x000fe40000004100 */
[----:B------:R-:W-:Y:S02]  /*3f60*/  HADD2.F32 R122, -RZ, R122.H1_H1 ;  /* 0x3000007aff7a7230 */ /* 0x000fe40000004100 */
[----:B------:R-:W-:Y:S02]  /*3f70*/  HADD2.F32 R45, -RZ, R57.H1_H1 ;  /* 0x30000039ff2d7230 */ /* 0x000fe40000004100 */
[-C--:B------:R-:W-:Y:S01]  /*3f80*/  FMUL.FTZ R124, R46, R61.reuse ;  /* 0x0000003d2e7c7220 */ /* 0x080fe20000410000 */
[----:B------:R-:W-:Y:S02]  /*3f90*/  HADD2.F32 R57, -RZ, R123.H0_H0 ;  /* 0x2000007bff397230 */ /* 0x000fe40000004100 */
[-C--:B------:R-:W-:Y:S01]  /*3fa0*/  FMUL.FTZ R123, R43, R122.reuse ;  /* 0x0000007a2b7b7220 */ /* 0x080fe20000410000 */
[----:B------:R-:W-:Y:S01]  /*3fb0*/  FMUL.FTZ R122, R42, R122 ;  /* 0x0000007a2a7a7220 */ /* 0x000fe20000410000 */
[----:B------:R-:W-:Y:S01]  /*3fc0*/  FMUL.FTZ R61, R45, R61 ;  /* 0x0000003d2d3d7220 */ /* 0x000fe20000410000 */
[----:B------:R-:W-:-:S02]  /*3fd0*/  HADD2.F32 R128, -RZ, R128.H0_H0 ;  /* 0x20000080ff807230 */ /* 0x000fc40000004100 */
[----:B------:R-:W-:Y:S01]  /*3fe0*/  FFMA.FTZ R45, R45, R57, -R124 ;  /* 0x000000392d2d7223 */ /* 0x000fe2000001087c */
[----:B------:R-:W-:Y:S01]  /*3ff0*/  FFMA.FTZ R42, R42, R47, -R123 ;  /* 0x0000002f2a2a7223 */ /* 0x000fe2000001087b */
[----:B------:R-:W-:Y:S01]  /*4000*/  FFMA.FTZ R46, R46, R57, R61 ;  /* 0x000000392e2e7223 */ /* 0x000fe2000001003d */
[----:B------:R-:W-:Y:S01]  /*4010*/  FFMA.FTZ R43, R43, R47, R122 ;  /* 0x0000002f2b2b7223 */ /* 0x000fe2000001007a */
[--C-:B------:R-:W-:Y:S02]  /*4020*/  HADD2.F32 R57, -RZ, R63.reuse.H0_H0 ;  /* 0x2000003fff397230 */ /* 0x100fe40000004100 */
[----:B------:R-:W-:Y:S01]  /*4030*/  HADD2.F32 R63, -RZ, R63.H1_H1 ;  /* 0x3000003fff3f7230 */ /* 0x000fe20000004100 */
[----:B------:R-:W-:Y:S01]  /*4040*/  F2FP.F16.F32.PACK_AB R42, R45, R42 ;  /* 0x0000002a2d2a723e */ /* 0x000fe200000000ff */
[--C-:B------:R-:W-:Y:S02]  /*4050*/  HADD2.F32 R47, -RZ, R59.reuse.H0_H0 ;  /* 0x2000003bff2f7230 */ /* 0x100fe40000004100 */
[----:B------:R-:W-:-:S02]  /*4060*/  HADD2.F32 R59, -RZ, R59.H1_H1 ;  /* 0x3000003bff3b7230 */ /* 0x000fc40000004100 */
[-C--:B------:R-:W-:Y:S01]  /*4070*/  FMUL.FTZ R132, R63, R128.reuse ;  /* 0x000000803f847220 */ /* 0x080fe20000410000 */
[--C-:B------:R-:W-:Y:S02]  /*4080*/  HADD2.F32 R122, -RZ, R126.reuse.H0_H0 ;  /* 0x2000007eff7a7230 */ /* 0x100fe40000004100 */
[----:B------:R-:W-:Y:S02]  /*4090*/  HADD2.F32 R124, -RZ, R125.H0_H0 ;  /* 0x2000007dff7c7230 */ /* 0x000fe40000004100 */
[----:B------:R-:W-:Y:S01]  /*40a0*/  FMUL.FTZ R128, R59, R128 ;  /* 0x000000803b807220 */ /* 0x000fe20000410000 */
[----:B------:R-:W-:Y:S02]  /*40b0*/  HADD2.F32 R126, -RZ, R126.H1_H1 ;  /* 0x3000007eff7e7230 */ /* 0x000fe40000004100 */
[----:B------:R-:W-:Y:S02]  /*40c0*/  HADD2.F32 R61, -RZ, R121.H0_H0 ;  /* 0x20000079ff3d7230 */ /* 0x000fe40000004100 */
[-C--:B------:R-:W-:Y:S01]  /*40d0*/  FFMA.FTZ R128, R63, R124.reuse, R128 ;  /* 0x0000007c3f807223 */ /* 0x080fe20000010080 */
[----:B------:R-:W-:Y:S01]  /*40e0*/  FFMA.FTZ R132, R59, R124, -R132 ;  /* 0x0000007c3b847223 */ /* 0x000fe20000010884 */
[----:B------:R-:W-:Y:S01]  /*40f0*/  FMUL.FTZ R130, R57, R126 ;  /* 0x0000007e39827220 */ /* 0x000fe20000410000 */
[----:B------:R-:W-:-:S02]  /*4100*/  HADD2.F32 R63, -RZ, R44.H0_H0 ;  /* 0x2000002cff3f7230 */ /* 0x000fc40000004100 */
[C---:B------:R-:W-:Y:S01]  /*4110*/  FMUL.FTZ R126, R47.reuse, R126 ;  /* 0x0000007e2f7e7220 */ /* 0x040fe20000410000 */
[----:B------:R-:W-:Y:S02]  /*4120*/  HADD2.F32 R121, -RZ, R121.H1_H1 ;  /* 0x30000079ff797230 */ /* 0x000fe40000004100 */
[-C--:B------:R-:W-:Y:S01]  /*4130*/  FFMA.FTZ R47, R47, R122.reuse, -R130 ;  /* 0x0000007a2f2f7223 */ /* 0x080fe20000010882 */
[----:B------:R-:W-:Y:S02]  /*4140*/  HADD2.F32 R59, -RZ, R60.H0_H0 ;  /* 0x2000003cff3b7230 */ /* 0x000fe40000004100 */
[----:B------:R-:W-:Y:S01]  /*4150*/  FFMA.FTZ R57, R57, R122, R126 ;  /* 0x0000007a39397223 */ /* 0x000fe2000001007e */
[----:B------:R-:W-:Y:S02]  /*4160*/  HADD2.F32 R44, -RZ, R56.H0_H0 ;  /* 0x20000038ff2c7230 */ /* 0x000fe40000004100 */
[----:B------:R-:W-:Y:S02]  /*4170*/  HADD2.F32 R60, -RZ, R60.H1_H1 ;  /* 0x3000003cff3c7230 */ /* 0x000fe40000004100 */
[----:B------:R-:W-:Y:S01]  /*4180*/  FMUL.FTZ R123, R59, R121 ;  /* 0x000000793b7b7220 */ /* 0x000fe20000410000 */
[----:B------:R-:W-:-:S02]  /*4190*/  HADD2.F32 R56, -RZ, R56.H1_H1 ;  /* 0x30000038ff387230 */ /* 0x000fc40000004100 */
[----:B------:R-:W-:Y:S01]  /*41a0*/  FMUL.FTZ R122, R44, R121 ;  /* 0x000000792c7a7220 */ /* 0x000fe20000410000 */
[----:B------:R-:W-:Y:S02]  /*41b0*/  HADD2.F32 R119, -RZ, R119.H0_H0 ;  /* 0x20000077ff777230 */ /* 0x000fe40000004100 */
[----:B------:R-:W-:Y:S01]  /*41c0*/  FMUL.FTZ R121, R60, R63 ;  /* 0x0000003f3c797220 */ /* 0x000fe20000410000 */
[-C--:B------:R-:W-:Y:S01]  /*41d0*/  FFMA.FTZ R123, R44, R61.reuse, -R123 ;  /* 0x0000003d2c7b7223 */ /* 0x080fe2000001087b */
[----:B------:R-:W-:Y:S01]  /*41e0*/  FFMA.FTZ R122, R59, R61, R122 ;  /* 0x0000003d3b7a7223 */ /* 0x000fe2000001007a */
[C---:B------:R-:W-:Y:S01]  /*41f0*/  FMUL.FTZ R63, R56.reuse, R63 ;  /* 0x0000003f383f7220 */ /* 0x040fe20000410000 */
[----:B------:R-:W-:Y:S01]  /*4200*/  FFMA.FTZ R124, R56, R119, -R121 ;  /* 0x00000077387c7223 */ /* 0x000fe20000010879 */
[----:B------:R-:W-:Y:S01]  /*4210*/  HADD2.F32 R61, -RZ, R41.H0_H0 ;  /* 0x20000029ff3d7230 */ /* 0x000fe20000004100 */
[----:B------:R-:W-:Y:S01]  /*4220*/  F2FP.F16.F32.PACK_AB R128, R128, R57 ;  /* 0x000000398080723e */ /* 0x000fe200000000ff */
[----:B------:R-:W-:-:S02]  /*4230*/  HADD2.F32 R44, -RZ, R62.H0_H0 ;  /* 0x2000003eff2c7230 */ /* 0x000fc40000004100 */
[----:B------:R-:W-:Y:S01]  /*4240*/  FFMA.FTZ R63, R60, R119, R63 ;  /* 0x000000773c3f7223 */ /* 0x000fe2000001003f */
[----:B------:R-:W-:Y:S02]  /*4250*/  HADD2.F32 R56, -RZ, R120.H1_H1 ;  /* 0x30000078ff387230 */ /* 0x000fe40000004100 */
[----:B------:R-:W-:Y:S02]  /*4260*/  HADD2.F32 R41, -RZ, R58.H0_H0 ;  /* 0x2000003aff297230 */ /* 0x000fe40000004100 */
[----:B------:R-:W-:Y:S01]  /*4270*/  HADD2.F32 R62, -RZ, R62.H1_H1 ;  /* 0x3000003eff3e7230 */ /* 0x000fe20000004100 */
[----:B------:R-:W-:Y:S01]  /*4280*/  F2FP.F16.F32.PACK_AB R60, R63, R122 ;  /* 0x0000007a3f3c723e */ /* 0x000fe200000000ff */
[----:B------:R-:W-:Y:S02]  /*4290*/  HADD2.F32 R120, -RZ, R120.H0_H0 ;  /* 0x20000078ff787230 */ /* 0x000fe40000004100 */
[----:B------:R-:W-:Y:S02]  /*42a0*/  HADD2.F32 R58, -RZ, R58.H1_H1 ;  /* 0x3000003aff3a7230 */ /* 0x000fe40000004100 */
[----:B------:R-:W-:Y:S01]  /*42b0*/  FMUL.FTZ R121, R62, R61 ;  /* 0x0000003d3e797220 */ /* 0x000fe20000410000 */
[----:B------:R-:W-:-:S02]  /*42c0*/  HADD2.F32 R59, -RZ, R40.H0_H0 ;  /* 0x20000028ff3b7230 */ /* 0x000fc40000004100 */
[-C--:B------:R-:W-:Y:S01]  /*42d0*/  FMUL.FTZ R40, R44, R120.reuse ;  /* 0x000000782c287220 */ /* 0x080fe20000410000 */
[C---:B------:R-:W-:Y:S01]  /*42e0*/  FMUL.FTZ R119, R41.reuse, R120 ;  /* 0x0000007829777220 */ /* 0x040fe20000410000 */
[----:B------:R-:W-:Y:S01]  /*42f0*/  FMUL.FTZ R61, R58, R61 ;  /* 0x0000003d3a3d7220 */ /* 0x000fe20000410000 */
[----:B------:R-:W-:Y:S02]  /*4300*/  IMAD.MOV.U32 R57, RZ, RZ, R42 ;  /* 0x000000ffff397224 */ /* 0x000fe400078e002a */
[-C--:B------:R-:W-:Y:S01]  /*4310*/  FFMA.FTZ R40, R41, R56.reuse, -R40 ;  /* 0x0000003829287223 */ /* 0x080fe20000010828 */
[----:B------:R-:W-:Y:S01]  /*4320*/  FFMA.FTZ R119, R44, R56, R119 ;  /* 0x000000382c777223 */ /* 0x000fe20000010077 */
[-C--:B------:R-:W-:Y:S01]  /*4330*/  FFMA.FTZ R121, R58, R59.reuse, -R121 ;  /* 0x0000003b3a797223 */ /* 0x080fe20000010879 */
[----:B------:R-:W-:Y:S01]  /*4340*/  FFMA.FTZ R62, R62, R59, R61 ;  /* 0x0000003b3e3e7223 */ /* 0x000fe2000001003d */
[----:B------:R-:W-:Y:S01]  /*4350*/  F2FP.F16.F32.PACK_AB R59, R132, R47 ;  /* 0x0000002f843b723e */ /* 0x000fe200000000ff */
[----:B------:R-:W-:Y:S01]  /*4360*/  IMAD.MOV.U32 R63, RZ, RZ, R128 ;  /* 0x000000ffff3f7224 */ /* 0x000fe200078e0080 */
[----:B------:R-:W-:-:S02]  /*4370*/  F2FP.F16.F32.PACK_AB R61, R46, R43 ;  /* 0x0000002b2e3d723e */ /* 0x000fc400000000ff */
[----:B------:R-:W-:Y:S02]  /*4380*/  F2FP.F16.F32.PACK_AB R56, R124, R123 ;  /* 0x0000007b7c38723e */ /* 0x000fe400000000ff */
[----:B------:R-:W-:Y:S02]  /*4390*/  F2FP.F16.F32.PACK_AB R58, R121, R40 ;  /* 0x00000028793a723e */ /* 0x000fe400000000ff */
[----:B------:R-:W-:-:S07]  /*43a0*/  F2FP.F16.F32.PACK_AB R62, R62, R119 ;  /* 0x000000773e3e723e */ /* 0x000fce00000000ff */
.L_x_1345:
[----:B------:R-:W-:Y:S05]  /*43b0*/  BSYNC B2 ;  /* 0x0000000000027941 */ /* 0x000fea0003800000 */
.L_x_1344:
        /* <DEDUP_REMOVED lines=12> */
.L_x_1343:
[----:B------:R-:W-:Y:S05]  /*4480*/  BSYNC B1 ;  /* 0x0000000000017941 */ /* 0x000fea0003800000 */
.L_x_1342:
        /* <DEDUP_REMOVED lines=12> */
[----:B------:R-:W-:Y:S01]  /*4550*/  LEA.HI.X R57, R40, R101, R41, 0x1, P5 ;  /* 0x0000006528397211 */ /* 0x000fe200028f0c29 */
[----:B------:R-:W-:Y:S01]  /*4560*/  IMAD R41, R2, 0x1800, R90 ;  /* 0x0000180002297824 */ /* 0x000fe200078e025a */
[----:B------:R-:W-:-:S03]  /*4570*/  SHF.R.S32.HI R40, RZ, 0x1f, R111 ;  /* 0x0000001fff287819 */ /* 0x000fc6000001146f */
[----:B------:R-:W-:Y:S01]  /*4580*/  IMAD R41, R41, 0x2, R18 ;  /* 0x0000000229297824 */ /* 0x000fe200078e0212 */
[----:B------:R-:W-:-:S04]  /*4590*/  LEA.HI R111, R40, R111, RZ, 0x4 ;  /* 0x0000006f286f7211 */ /* 0x000fc800078f20ff */
[----:B------:R-:W-:-:S05]  /*45a0*/  LEA.HI.SX32 R59, R111, R86, 0x1c ;  /* 0x000000566f3b7211 */ /* 0x000fca00078fe2ff */
[----:B------:R-:W-:-:S05]  /*45b0*/  IMAD.SHL.U32 R59, R59, 0x8, RZ ;  /* 0x000000083b3b7824 */ /* 0x000fca00078e00ff */
[----:B------:R-:W-:-:S04]  /*45c0*/  LOP3.LUT R40, R214, 0x38, R59, 0xf8, !PT ;  /* 0x00000038d6287812 */ /* 0x000fc800078ef83b */
[----:B------:R-:W-:-:S05]  /*45d0*/  LOP3.LUT R40, R40, R42, RZ, 0x3c, !PT ;  /* 0x0000002a28287212 */ /* 0x000fca00078e3cff */
[----:B------:R-:W-:-:S04]  /*45e0*/  IMAD.IADD R43, R219, 0x1, R40 ;  /* 0x00000001db2b7824 */ /* 0x000fc800078e0228 */
[----:B------:R-:W-:-:S04]  /*45f0*/  IMAD R43, R2, 0x1800, R43 ;  /* 0x00001800022b7824 */ /* 0x000fc800078e022b */
[----:B------:R-:W-:Y:S02]  /*4600*/  IMAD R44, R43, 0x2, R18 ;  /* 0x000000022b2c7824 */ /* 0x000fe400078e0212 */
[----:B------:R-:W1:Y:S04]  /*4610*/  LDS.128 R40, [R41+0x1c400] ;  /* 0x01c4000029287984 */ /* 0x000e680000000c00 */
[----:B------:R-:W2:Y:S01]  /*4620*/  LDS.128 R44, [R44+0x1c400] ;  /* 0x01c400002c2c7984 */ /* 0x000ea20000000c00 */
[----:B------:R-:W-:Y:S05]  /*4630*/  @P4 BRA `(.L_x_1347) ;  /* 0x0000000400544947 */ /* 0x000fea0003800000 */
[----:B------:R-:W-:Y:S02]  /*4640*/  SHF.R.U64 R60, R48, 0x10, R49 ;  /* 0x00000010303c7819 */ /* 0x000fe40000001231 */
[----:B------:R-:W-:Y:S02]  /*4650*/  SHF.R.U32.HI R62, RZ, 0x10, R53 ;  /* 0x00000010ff3e7819 */ /* 0x000fe40000011635 */
[--C-:B------:R-:W-:Y:S01]  /*4660*/  SHF.R.U64 R48, R50, 0x10, R51.reuse ;  /* 0x0000001032307819 */ /* 0x100fe20000001233 */
[----:B--2---:R-:W-:Y:S01]  /*4670*/  IMAD.MOV.U32 R50, RZ, RZ, R44 ;  /* 0x000000ffff327224 */ /* 0x004fe200078e002c */
[----:B------:R-:W-:Y:S01]  /*4680*/  SHF.R.U32.HI R105, RZ, 0x10, R51 ;  /* 0x00000010ff697819 */ /* 0x000fe20000011633 */
[----:B------:R-:W-:Y:S01]  /*4690*/  IMAD.MOV.U32 R51, RZ, RZ, R46 ;  /* 0x000000ffff337224 */ /* 0x000fe200078e002e */
[----:B------:R-:W-:Y:S01]  /*46a0*/  SHF.R.U64 R107, R52, 0x10, R53 ;  /* 0x00000010346b7819 */ /* 0x000fe20000001235 */
[----:B------:R-:W-:Y:S01]  /*46b0*/  HADD2.F32 R53, -RZ, R118.H1_H1 ;  /* 0x30000076ff357230 */ /* 0x000fe20000004100 */
[----:B-1----:R-:W-:Y:S01]  /*46c0*/  MOV R44, R43 ;  /* 0x0000002b002c7202 */ /* 0x002fe20000000f00 */
[----:B------:R-:W-:Y:S01]  /*46d0*/  HADD2.F32 R46, -RZ, R45.H0_H0 ;  /* 0x2000002dff2e7230 */ /* 0x000fe20000004100 */
[----:B------:R-:W-:Y:S01]  /*46e0*/  SHF.R.U32.HI R61, RZ, 0x10, R49 ;  /* 0x00000010ff3d7819 */ /* 0x000fe20000011631 */
[----:B------:R-:W-:Y:S01]  /*46f0*/  HADD2.F32 R43, -RZ, R41.H0_H0 ;  /* 0x20000029ff2b7230 */ /* 0x000fe20000004100 */
[----:B------:R-:W-:Y:S01]  /*4700*/  SHF.R.U64 R49, R54, 0x10, R55 ;  /* 0x0000001036317819 */ /* 0x000fe20000001237 */
[----:B------:R-:W-:-:S02]  /*4710*/  HADD2.F32 R45, -RZ, R45.H1_H1 ;  /* 0x3000002dff2d7230 */ /* 0x000fc40000004100 */
[CC--:B------:R-:W-:Y:S01]  /*4720*/  FMUL.FTZ R104, R46.reuse, R53.reuse ;  /* 0x000000352e687220 */ /* 0x0c0fe20000410000 */
[----:B------:R-:W-:Y:S02]  /*4730*/  HADD2.F32 R62, -RZ, R62.H0_H0 ;  /* 0x2000003eff3e7230 */ /* 0x000fe40000004100 */
[----:B------:R-:W-:Y:S01]  /*4740*/  FMUL.FTZ R53, R43, R53 ;  /* 0x000000352b357220 */ /* 0x000fe20000410000 */
[----:B------:R-:W-:Y:S01]  /*4750*/  HADD2.F32 R52, -RZ, R116.H1_H1 ;  /* 0x30000074ff347230 */ /* 0x000fe20000004100 */
[----:B------:R-:W-:Y:S01]  /*4760*/  SHF.R.U32.HI R63, RZ, 0x10, R55 ;  /* 0x00000010ff3f7819 */ /* 0x000fe20000011637 */
[----:B------:R-:W-:Y:S02]  /*4770*/  HADD2.F32 R41, -RZ, R41.H1_H1 ;  /* 0x30000029ff297230 */ /* 0x000fe40000004100 */
[----:B------:R-:W-:Y:S01]  /*4780*/  FMUL.FTZ R106, R45, R62 ;  /* 0x0000003e2d6a7220 */ /* 0x000fe20000410000 */
[----:B------:R-:W-:Y:S02]  /*4790*/  HADD2.F32 R54, -RZ, R61.H0_H0 ;  /* 0x2000003dff367230 */ /* 0x000fe40000004100 */
[-C--:B------:R-:W-:Y:S01]  /*47a0*/  FFMA.FTZ R104, R43, R52.reuse, -R104 ;  /* 0x000000342b687223 */ /* 0x080fe20000010868 */
[----:B------:R-:W-:Y:S01]  /*47b0*/  FFMA.FTZ R55, R46, R52, R53 ;  /* 0x000000342e377223 */ /* 0x000fe20000010035 */
[----:B------:R-:W-:Y:S01]  /*47c0*/  FMUL.FTZ R62, R41, R62 ;  /* 0x0000003e293e7220 */ /* 0x000fe20000410000 */
[----:B------:R-:W-:-:S02]  /*47d0*/  HADD2.F32 R52, -RZ, R117.H1_H1 ;  /* 0x30000075ff347230 */ /* 0x000fc40000004100 */
[-C--:B------:R-:W-:Y:S01]  /*47e0*/  FFMA.FTZ R61, R41, R54.reuse, -R106 ;  /* 0x00000036293d7223 */ /* 0x080fe2000001086a */
[----:B------:R-:W-:Y:S02]  /*47f0*/  HADD2.F32 R43, -RZ, R47.H0_H0 ;  /* 0x2000002fff2b7230 */ /* 0x000fe40000004100 */
[----:B------:R-:W-:Y:S01]  /*4800*/  FFMA.FTZ R62, R45, R54, R62 ;  /* 0x000000362d3e7223 */ /* 0x000fe2000001003e */
[--C-:B------:R-:W-:Y:S02]  /*4810*/  HADD2.F32 R41, -RZ, R44.reuse.H0_H0 ;  /* 0x2000002cff297230 */ /* 0x100fe40000004100 */
[----:B------:R-:W-:Y:S02]  /*4820*/  HADD2.F32 R53, -RZ, R63.H0_H0 ;  /* 0x2000003fff357230 */ /* 0x000fe40000004100 */
[-C--:B------:R-:W-:Y:S01]  /*4830*/  FMUL.FTZ R54, R43, R52.reuse ;  /* 0x000000342b367220 */ /* 0x080fe20000410000 */
[----:B------:R-:W-:Y:S02]  /*4840*/  HADD2.F32 R44, -RZ, R44.H1_H1 ;  /* 0x3000002cff2c7230 */ /* 0x000fe40000004100 */
[----:B------:R-:W-:Y:S01]  /*4850*/  FMUL.FTZ R52, R41, R52 ;  /* 0x0000003429347220 */ /* 0x000fe20000410000 */
[----:B------:R-:W-:-:S02]  /*4860*/  HADD2.F32 R46, -RZ, R115.H1_H1 ;  /* 0x30000073ff2e7230 */ /* 0x000fc40000004100 */
[----:B------:R-:W-:Y:S02]  /*4870*/  HADD2.F32 R47, -RZ, R47.H1_H1 ;  /* 0x3000002fff2f7230 */ /* 0x000fe40000004100 */
[-C--:B------:R-:W-:Y:S01]  /*4880*/  FMUL.FTZ R106, R44, R53.reuse ;  /* 0x000000352c6a7220 */ /* 0x080fe20000410000 */
[----:B------:R-:W-:Y:S02]  /*4890*/  HADD2.F32 R45, -RZ, R105.H0_H0 ;  /* 0x20000069ff2d7230 */ /* 0x000fe40000004100 */
[----:B------:R-:W-:Y:S01]  /*48a0*/  FFMA.FTZ R52, R43, R46, R52 ;  /* 0x0000002e2b347223 */ /* 0x000fe20000010034 */
[----:B------:R-:W-:Y:S02]  /*48b0*/  HADD2.F32 R118, -RZ, R118.H0_H0 ;  /* 0x20000076ff767230 */ /* 0x000fe40000004100 */
[C---:B------:R-:W-:Y:S01]  /*48c0*/  FMUL.FTZ R63, R47.reuse, R53 ;  /* 0x000000352f3f7220 */ /* 0x040fe20000410000 */
[----:B------:R-:W-:Y:S02]  /*48d0*/  HADD2.F32 R43, -RZ, R50.H0_H0 ;  /* 0x20000032ff2b7230 */ /* 0x000fe40000004100 */
[----:B------:R-:W-:Y:S01]  /*48e0*/  FFMA.FTZ R105, R47, R45, R106 ;  /* 0x0000002d2f697223 */ /* 0x000fe2000001006a */
[----:B------:R-:W-:-:S02]  /*48f0*/  HADD2.F32 R47, -RZ, R107.H0_H0 ;  /* 0x2000006bff2f7230 */ /* 0x000fc40000004100 */
[----:B------:R-:W-:Y:S01]  /*4900*/  FFMA.FTZ R54, R41, R46, -R54 ;  /* 0x0000002e29367223 */ /* 0x000fe20000010836 */
[----:B------:R-:W-:Y:S02]  /*4910*/  HADD2.F32 R50, -RZ, R50.H1_H1 ;  /* 0x30000032ff327230 */ /* 0x000fe40000004100 */
[----:B------:R-:W-:Y:S01]  /*4920*/  FFMA.FTZ R63, R44, R45, -R63 ;  /* 0x0000002d2c3f7223 */ /* 0x000fe2000001083f */
[----:B------:R-:W-:Y:S02]  /*4930*/  HADD2.F32 R116, -RZ, R116.H0_H0 ;  /* 0x20000074ff747230 */ /* 0x000fe40000004100 */
[----:B------:R-:W-:Y:S01]  /*4940*/  FMUL.FTZ R44, R43, R118 ;  /* 0x000000762b2c7220 */ /* 0x000fe20000410000 */
[--C-:B------:R-:W-:Y:S02]  /*4950*/  HADD2.F32 R41, -RZ, R40.reuse.H0_H0 ;  /* 0x20000028ff297230 */ /* 0x100fe40000004100 */
[----:B------:R-:W-:Y:S01]  /*4960*/  FMUL.FTZ R53, R50, R47 ;  /* 0x0000002f32357220 */ /* 0x000fe20000410000 */
[----:B------:R-:W-:Y:S01]  /*4970*/  HADD2.F32 R40, -RZ, R40.H1_H1 ;  /* 0x30000028ff287230 */ /* 0x000fe20000004100 */
[----:B------:R-:W-:Y:S01]  /*4980*/  F2FP.F16.F32.PACK_AB R54, R63, R54 ;  /* 0x000000363f36723e */ /* 0x000fe200000000ff */
[----:B------:R-:W-:-:S02]  /*4990*/  HADD2.F32 R45, -RZ, R60.H0_H0 ;  /* 0x2000003cff2d7230 */ /* 0x000fc40000004100 */
[C---:B------:R-:W-:Y:S01]  /*49a0*/  FMUL.FTZ R118, R41.reuse, R118 ;  /* 0x0000007629767220 */ /* 0x040fe20000410000 */
[-C--:B------:R-:W-:Y:S01]  /*49b0*/  FFMA.FTZ R44, R41, R116.reuse, -R44 ;  /* 0x00000074292c7223 */ /* 0x080fe2000001082c */
[C---:B------:R-:W-:Y:S01]  /*49c0*/  FMUL.FTZ R47, R40.reuse, R47 ;  /* 0x0000002f282f7220 */ /* 0x040fe20000410000 */
[----:B------:R-:W-:Y:S02]  /*49d0*/  HADD2.F32 R41, -RZ, R51.H0_H0 ;  /* 0x20000033ff297230 */ /* 0x000fe40000004100 */
[-C--:B------:R-:W-:Y:S01]  /*49e0*/  FFMA.FTZ R53, R40, R45.reuse, -R53 ;  /* 0x0000002d28357223 */ /* 0x080fe20000010835 */
[----:B------:R-:W-:Y:S02]  /*49f0*/  HADD2.F32 R117, -RZ, R117.H0_H0 ;  /* 0x20000075ff757230 */ /* 0x000fe40000004100 */
[----:B------:R-:W-:Y:S01]  /*4a00*/  FFMA.FTZ R118, R43, R116, R118 ;  /* 0x000000742b767223 */ /* 0x000fe20000010076 */
[----:B------:R-:W-:Y:S02]  /*4a10*/  HADD2.F32 R49, -RZ, R49.H0_H0 ;  /* 0x20000031ff317230 */ /* 0x000fe40000004100 */
[----:B------:R-:W-:Y:S01]  /*4a20*/  FFMA.FTZ R47, R50, R45, R47 ;  /* 0x0000002d322f7223 */ /* 0x000fe2000001002f */
[----:B------:R-:W-:-:S02]  /*4a30*/  HADD2.F32 R40, -RZ, R42.H0_H0 ;  /* 0x2000002aff287230 */ /* 0x000fc40000004100 */
[-C--:B------:R-:W-:Y:S01]  /*4a40*/  FMUL.FTZ R43, R41, R117.reuse ;  /* 0x00000075292b7220 */ /* 0x080fe20000410000 */
[----:B------:R-:W-:Y:S01]  /*4a50*/  HADD2.F32 R51, -RZ, R51.H1_H1 ;  /* 0x30000033ff337230 */ /* 0x000fe20000004100 */
[----:B------:R-:W-:Y:S01]  /*4a60*/  F2FP.F16.F32.PACK_AB R52, R105, R52 ;  /* 0x000000346934723e */ /* 0x000fe200000000ff */
[----:B------:R-:W-:Y:S02]  /*4a70*/  HADD2.F32 R42, -RZ, R42.H1_H1 ;  /* 0x3000002aff2a7230 */ /* 0x000fe40000004100 */
[----:B------:R-:W-:Y:S01]  /*4a80*/  FMUL.FTZ R46, R40, R117 ;  /* 0x00000075282e7220 */ /* 0x000fe20000410000 */
[----:B------:R-:W-:Y:S02]  /*4a90*/  HADD2.F32 R115, -RZ, R115.H0_H0 ;  /* 0x20000073ff737230 */ /* 0x000fe40000004100 */
        /* <DEDUP_REMOVED lines=8> */
[----:B------:R-:W-:Y:S01]  /*4b20*/  F2FP.F16.F32.PACK_AB R44, R47, R118 ;  /* 0x000000762f2c723e */ /* 0x000fe200000000ff */
[----:B------:R-:W-:Y:S01]  /*4b30*/  IMAD.MOV.U32 R47, RZ, RZ, R52 ;  /* 0x000000ffff2f7224 */ /* 0x000fe200078e0034 */
[----:B------:R-:W-:Y:S01]  /*4b40*/  F2FP.F16.F32.PACK_AB R42, R42, R43 ;  /* 0x0000002b2a2a723e */ /* 0x000fe200000000ff */
[----:B------:R-:W-:Y:S01]  /*4b50*/  IMAD.MOV.U32 R43, RZ, RZ, R54 ;  /* 0x000000ffff2b7224 */ /* 0x000fe200078e0036 */
[----:B------:R-:W-:Y:S02]  /*4b60*/  F2FP.F16.F32.PACK_AB R41, R61, R104 ;  /* 0x000000683d29723e */ /* 0x000fe400000000ff */
[----:B------:R-:W-:Y:S02]  /*4b70*/  F2FP.F16.F32.PACK_AB R45, R62, R55 ;  /* 0x000000373e2d723e */ /* 0x000fe400000000ff */
[----:B------:R-:W-:-:S07]  /*4b80*/  F2FP.F16.F32.PACK_AB R46, R51, R46 ;  /* 0x0000002e332e723e */ /* 0x000fce00000000ff */
.L_x_1347:
[----:B------:R-:W-:Y:S05]  /*4b90*/  BSYNC B1 ;  /* 0x0000000000017941 */ /* 0x000fea0003800000 */
.L_x_1346:
        /* <DEDUP_REMOVED lines=10> */
.L_x_1315:
[----:B------:R-:W-:-:S13]  /*4c40*/  ISETP.NE.AND P3, PT, R203, 0x3, PT ;  /* 0x00000003cb00780c */ /* 0x000fda0003f65270 */
[----:B------:R-:W-:Y:S05]  /*4c50*/  @!P3 BRA `(.L_x_1348) ;  /* 0x000000000004b947 */ /* 0x000fea0003800000 */
[----:B------:R-:W-:Y:S01]  /*4c60*/  BPT.TRAP 0x1 ;  /* 0x000000040000795c */ /* 0x000fe20000300000 */
.L_x_1348:
[----:B------:R-:W-:Y:S01]  /*4c70*/  IMAD R94, R2, 0x8, R18 ;  /* 0x00000008025e7824 */ /* 0x000fe200078e0212 */
[----:B------:R-:W-:Y:S01]  /*4c80*/  SHF.L.U32 R108, R201, 0x1f, RZ ;  /* 0x0000001fc96c7819 */ /* 0x000fe200000006ff */
[----:B------:R-:W-:Y:S01]  /*4c90*/  IMAD R99, R26, -0x60, R29 ;  /* 0xffffffa01a637824 */ /* 0x000fe200078e021d */
[----:B------:R-:W-:Y:S02]  /*4ca0*/  BSSY B1, `(.L_x_1349) ;  /* 0x0000004000017945 */ /* 0x000fe40003800000 */
[----:B------:R-:W0:Y:S02]  /*4cb0*/  SYNCS.PHASECHK.TRANS64.TRYWAIT P4, [R94+URZ+0x32490], R108 ;  /* 0x0324906c5e0075a7 */ /* 0x000e24000808017f */
[----:B------:R-:W-:Y:S01]  /*4cc0*/  VIMNMX R99, R99, 0x60, PT ;  /* 0x0000006063637848 */ /* 0x000fe20003fe0100 */
[----:B0-----:R-:W-:Y:S06]  /*4cd0*/  @!P4 BRA `(.L_x_1350) ;  /* 0x0000014c001cc947 */ /* 0x001fec0003800000 */
.L_x_1609:
[----:B------:R-:W-:Y:S05]  /*4ce0*/  BSYNC B1 ;  /* 0x0000000000017941 */ /* 0x000fea0003800000 */
.L_x_1349:
        /* <DEDUP_REMOVED lines=8> */
.L_x_1352:
[----:B------:R-:W-:Y:S05]  /*4d70*/  BSYNC B1 ;  /* 0x0000000000017941 */ /* 0x000fea0003800000 */
.L_x_1351:
[----:B------:R-:W-:Y:S05]  /*4d80*/  @P4 BRA `(.L_x_1332) ;  /* 0x0000000000104947 */ /* 0x000fea0003800000 */
[----:B-1----:R-:W1:Y:S04]  /*4d90*/  @!P1 LDS.128 R40, [R106+0x2000] ;  /* 0x002000006a289984 */ /* 0x002e680000000c00 */
[----:B------:R-:W2:Y:S04]  /*4da0*/  @!P2 LDS.128 R44, [R104+0x2000] ;  /* 0x00200000682ca984 */ /* 0x000ea80000000c00 */
[----:B-1----:R3:W-:Y:S04]  /*4db0*/  @!P1 STG.E.128 desc[UR60][R48.64], R40 ;  /* 0x0000002830009986 */ /* 0x0027e8000c101d3c */
[----:B--2---:R3:W-:Y:S02]  /*4dc0*/  @!P2 STG.E.128 desc[UR60][R48.64+0x40], R44 ;  /* 0x0000402c3000a986 */ /* 0x0047e4000c101d3c */
.L_x_1332:
[----:B------:R-:W-:Y:S05]  /*4dd0*/  BSYNC B0 ;  /* 0x0000000000007941 */ /* 0x000fea0003800000 */
.L_x_1314:
        /* <DEDUP_REMOVED lines=17> */
.L_x_1354:
[----:B------:R-:W-:Y:S05]  /*4ef0*/  BSYNC B0 ;  /* 0x0000000000007941 */ /* 0x000fea0003800000 */
.L_x_1353:
[----:B------:R-:W2:Y:S01]  /*4f00*/  SYNCS.PHASECHK.TRANS64.TRYWAIT P3, [R94+URZ+0x324b0], R108 ;  /* 0x0324b06c5e0075a7 */ /* 0x000ea2000806017f */
[----:B------:R-:W-:Y:S01]  /*4f10*/  ULDC.64 UR56, c[0x0][0x328] ;  /* 0x0000ca0000387ab9 */ /* 0x000fe20000000a00 */
[----:B------:R-:W-:Y:S01]  /*4f20*/  ULDC.64 UR58, c[0x0][0x318] ;  /* 0x0000c600003a7ab9 */ /* 0x000fe20000000a00 */
[----:B------:R-:W-:Y:S01]  /*4f30*/  BSSY B0, `(.L_x_1355) ;  /* 0x0000003000007945 */ /* 0x000fe20003800000 */
[----:B-1----:R-:W-:-:S03]  /*4f40*/  IMAD R40, R2, 0x6000, R77 ;  /* 0x0000600002287824 */ /* 0x002fc600078e024d */
[----:B--2---:R-:W-:Y:S05]  /*4f50*/  @!P3 BRA `(.L_x_1356) ;  /* 0x000001480090b947 */ /* 0x004fea0003800000 */
.L_x_1610:
[----:B------:R-:W-:Y:S05]  /*4f60*/  BSYNC B0 ;  /* 0x0000000000007941 */ /* 0x000fea0003800000 */
.L_x_1355:
[----:B------:R-:W-:Y:S01]  /*4f70*/  ISETP.GE.AND P3, PT, R19, R99, PT ;  /* 0x000000631300720c */ /* 0x000fe20003f66270 */
[----:B------:R-:W-:Y:S01]  /*4f80*/  IMAD.IADD R41, R75, 0x1, R40 ;  /* 0x000000014b297824 */ /* 0x000fe200078e0228 */
[----:B------:R-:W-:Y:S01]  /*4f90*/  BSSY B0, `(.L_x_1357) ;  /* 0x0000026000007945 */ /* 0x000fe20003800000 */
[----:B------:R-:W-:Y:S02]  /*4fa0*/  IMAD R48, R40, 0x2, R24 ;  /* 0x0000000228307824 */ /* 0x000fe400078e0218 */
[----:B------:R-:W-:-:S04]  /*4fb0*/  IMAD.WIDE R44, R26, 0x60, R70 ;  /* 0x000000601a2c7825 */ /* 0x000fc800078e0246 */
[----:B------:R-:W-:-:S04]  /*4fc0*/  IMAD R49, R41, 0x2, R24 ;  /* 0x0000000229317824 */ /* 0x000fc800078e0218 */
[----:B------:R-:W-:Y:S05]  /*4fd0*/  @P3 BRA `(.L_x_1358) ;  /* 0x0000000000843947 */ /* 0x000fea0003800000 */
[----:B------:R-:W-:Y:S01]  /*4fe0*/  IMAD R43, R45, UR56, RZ ;  /* 0x000000382d2b7c24 */ /* 0x000fe2000f8e02ff */
[----:B------:R-:W-:Y:S01]  /*4ff0*/  ULDC UR4, c[0x0][0x320] ;  /* 0x0000c80000047ab9 */ /* 0x000fe20000000800 */
        /* <DEDUP_REMOVED lines=31> */
.L_x_1358:
[----:B------:R-:W-:Y:S05]  /*51f0*/  BSYNC B0 ;  /* 0x0000000000007941 */ /* 0x000fea0003800000 */
.L_x_1357:
[----:B------:R-:W-:Y:S01]  /*5200*/  ISETP.GE.AND P3, PT, R228, R99, PT ;  /* 0x00000063e400720c */ /* 0x000fe20003f66270 */
[----:B------:R-:W-:-:S12]  /*5210*/  BSSY B0, `(.L_x_1359) ;  /* 0x0000025000007945 */ /* 0x000fd80003800000 */
[----:B------:R-:W-:Y:S05]  /*5220*/  @P3 BRA `(.L_x_1360) ;  /* 0x00000000008c3947 */ /* 0x000fea0003800000 */
[----:B--2---:R-:W-:Y:S01]  /*5230*/  IADD3 R43, P3, R44, 0x40, RZ ;  /* 0x000000402c2b7810 */ /* 0x004fe20007f7e0ff */
[----:B------:R-:W-:Y:S01]  /*5240*/  IMAD.MOV.U32 R40, RZ, RZ, R20 ;  /* 0x000000ffff287224 */ /* 0x000fe200078e0014 */
[----:B------:R-:W-:Y:S01]  /*5250*/  ULDC UR4, c[0x0][0x320] ;  /* 0x0000c80000047ab9 */ /* 0x000fe20000000800 */
[----:B------:R-:W-:Y:S02]  /*5260*/  IMAD.MOV.U32 R41, RZ, RZ, R91 ;  /* 0x000000ffff297224 */ /* 0x000fe400078e005b */
[----:B------:R-:W-:Y:S02]  /*5270*/  IMAD.X R44, RZ, RZ, R45, P3 ;  /* 0x000000ffff2c7224 */ /* 0x000fe400018e062d */
[----:B------:R-:W-:-:S04]  /*5280*/  IMAD.WIDE.U32 R40, R43, UR56, R40 ;  /* 0x000000382b287c25 */ /* 0x000fc8000f8e0028 */
[----:B------:R-:W-:-:S04]  /*5290*/  IMAD R44, R44, UR56, RZ ;  /* 0x000000382c2c7c24 */ /* 0x000fc8000f8e02ff */
[----:B------:R-:W-:Y:S01]  /*52a0*/  IMAD R43, R43, UR57, R44 ;  /* 0x000000392b2b7c24 */ /* 0x000fe2000f8e022c */
[----:B------:R-:W-:-:S04]  /*52b0*/  LEA R44, P3, R40, UR58, 0x1 ;  /* 0x0000003a282c7c11 */ /* 0x000fc8000f8608ff */
[----:B------:R-:W-:-:S04]  /*52c0*/  IADD3 R41, R41, R43, RZ ;  /* 0x0000002b29297210 */ /* 0x000fc80007ffe0ff */
        /* <DEDUP_REMOVED lines=25> */
.L_x_1360:
[----:B------:R-:W-:Y:S05]  /*5460*/  BSYNC B0 ;  /* 0x0000000000007941 */ /* 0x000fea0003800000 */
.L_x_1359:
        /* <DEDUP_REMOVED lines=8> */
[----:B------:R-:W-:-:S02]  /*54f0*/  VIADD R2, R2, 0x1 ;  /* 0x0000000102027836 */ /* 0x000fc40000000000 */
[----:B01----:R-:W-:-:S03]  /*5500*/  @!P4 VIADD R94, R94, 0x324c0 ;  /* 0x000324c05e5ec836 */ /* 0x003fc60000000000 */
        /* <DEDUP_REMOVED lines=12> */
.L_x_1309:
        /* <DEDUP_REMOVED lines=49> */
[----:B------:R-:W-:Y:S01]  /*58e0*/  CS2R R70, SRZ ;  /* 0x0000000000467805 */ /* 0x000fe2000001ff00 */
[----:B------:R-:W-:Y:S01]  /*58f0*/  IMAD.MOV.U32 R166, RZ, RZ, RZ ;  /* 0x000000ffffa67224 */ /* 0x000fe200078e00ff */
        /* <DEDUP_REMOVED lines=12> */
[----:B------:R-:W-:Y:S01]  /*59c0*/  CS2R R36, SRZ ;  /* 0x0000000000247805 */ /* 0x000fe2000001ff00 */
[----:B------:R-:W-:Y:S01]  /*59d0*/  IMAD.MOV.U32 R6, RZ, RZ, RZ ;  /* 0x000000ffff067224 */ /* 0x000fe200078e00ff */
[----:B------:R-:W-:Y:S01]  /*59e0*/  CS2R R10, SRZ ;  /* 0x00000000000a7805 */ /* 0x000fe2000001ff00 */
[----:B------:R-:W-:-:S02]  /*59f0*/  IMAD.MOV.U32 R0, RZ, RZ, RZ ;  /* 0x000000ffff007224 */ /* 0x000fc400078e00ff */
[----:B------:R-:W-:Y:S02]  /*5a00*/  IMAD.MOV.U32 R31, RZ, RZ, RZ ;  /* 0x000000ffff1f7224 */ /* 0x000fe400078e00ff */
[----:B------:R-:W-:Y:S02]  /*5a10*/  IMAD.MOV.U32 R29, RZ, RZ, RZ ;  /* 0x000000ffff1d7224 */ /* 0x000fe400078e00ff */
[----:B------:R-:W-:Y:S02]  /*5a20*/  IMAD.MOV.U32 R27, RZ, RZ, RZ ;  /* 0x000000ffff1b7224 */ /* 0x000fe400078e00ff */
[----:B------:R-:W-:Y:S01]  /*5a30*/  IMAD.MOV.U32 R9, RZ, RZ, RZ ;  /* 0x000000ffff097224 */ /* 0x000fe200078e00ff */
[----:B------:R-:W-:Y:S06]  /*5a40*/  @P0 BRA `(.L_x_1362) ;  /* 0x00000000000c0947 */ /* 0x000fec0003800000 */
[----:B------:R-:W0:Y:S01]  /*5a50*/  FENCE.VIEW.ASYNC.G ;  /* 0x00000000000073c6 */ /* 0x000e220000000100 */
[----:B------:R-:W-:Y:S05]  /*5a60*/  WARPSYNC.ALL ;  /* 0x0000000000007948 */ /* 0x000fea0003800000 */
[----:B0-----:R-:W-:Y:S06]  /*5a70*/  BAR.ARV 0xc, 0x180 ;  /* 0x0306000000007b1d */ /* 0x001fec0000002000 */
.L_x_1362:
[----:B------:R-:W-:Y:S02]  /*5a80*/  IMAD.MOV.U32 R25, RZ, RZ, RZ ;  /* 0x000000ffff197224 */ /* 0x000fe400078e00ff */
[----:B------:R-:W-:Y:S01]  /*5a90*/  IMAD.MOV.U32 R8, RZ, RZ, RZ ;  /* 0x000000ffff087224 */ /* 0x000fe200078e00ff */
[----:B------:R-:W-:Y:S06]  /*5aa0*/  @!P2 BRA `(.L_x_1363) ;  /* 0x0000008c002ca947 */ /* 0x000fec0003800000 */
[----:B------:R-:W-:-:S03]  /*5ab0*/  UMOV UR4, 0xffffffff ;  /* 0xffffffff00047882 */ /* 0x000fc60000000000 */
[----:B------:R-:W-:Y:S05]  /*5ac0*/  BRA.DIV UR4, `(.L_x_1364) ;  /* 0x0000013e04c87947 */ /* 0x000fea000b800000 */
[----:B------:R-:W0:Y:S02]  /*5ad0*/  S2R R0, SR_TID.X ;  /* 0x0000000000007919 */ /* 0x000e240000002100 */
[----:B0-----:R-:W-:-:S04]  /*5ae0*/  IADD3 R3, R0, -0x80, RZ ;  /* 0xffffff8000037810 */ /* 0x001fc80007ffe0ff */
[----:B------:R-:W-:-:S04]  /*5af0*/  SHF.R.S32.HI R0, RZ, 0x1f, R3 ;  /* 0x0000001fff007819 */ /* 0x000fc80000011403 */
[----:B------:R-:W-:-:S04]  /*5b00*/  LEA.HI R0, R0, R3, RZ, 0x7 ;  /* 0x0000000300007211 */ /* 0x000fc800078f38ff */
[----:B------:R-:W-:-:S05]  /*5b10*/  SHF.R.S32.HI R0, RZ, 0x7, R0 ;  /* 0x00000007ff007819 */ /* 0x000fca0000011400 */
[----:B------:R0:W1:Y:S02]  /*5b20*/  SHFL.IDX PT, R14, R0, RZ, 0x1f ;  /* 0x00001fff000e7589 */ /* 0x00006400000e0000 */
.L_x_1613:
[----:B------:R-:W-:Y:S01]  /*5b30*/  VIADD R24, R18, 0x18400 ;  /* 0x0001840012187836 */ /* 0x000fe20000000000 */
[----:B01----:R-:W-:Y:S01]  /*5b40*/  LEA.HI R0, R14, R14, RZ, 0x1 ;  /* 0x0000000e0e007211 */ /* 0x003fe200078f08ff */
[----:B------:R-:W-:Y:S03]  /*5b50*/  BSSY B6, `(.L_x_1365) ;  /* 0x0000015000067945 */ /* 0x000fe60003800000 */
[----:B------:R-:W-:Y:S02]  /*5b60*/  LOP3.LUT P0, RZ, R24, 0x1bf, RZ, 0xc0, !PT ;  /* 0x000001bf18ff7812 */ /* 0x000fe4000780c0ff */
[----:B------:R-:W-:-:S05]  /*5b70*/  LOP3.LUT R29, R0, 0xffffe, RZ, 0xc0, !PT ;  /* 0x000ffffe001d7812 */ /* 0x000fca00078ec0ff */
[----:B------:R-:W-:-:S06]  /*5b80*/  IMAD.IADD R29, R14, 0x1, -R29 ;  /* 0x000000010e1d7824 */ /* 0x000fcc00078e0a1d */
        /* <DEDUP_REMOVED lines=17> */
.L_x_1366:
[----:B------:R-:W-:Y:S05]  /*5ca0*/  BSYNC B6 ;  /* 0x0000000000067941 */ /* 0x000fea0003800000 */
.L_x_1365:
[----:B------:R-:W-:Y:S02]  /*5cb0*/  ULDC UR4, c[0x0][0x3f4] ;  /* 0x0000fd0000047ab9 */ /* 0x000fe40000000800 */
[----:B------:R-:W-:-:S13]  /*5cc0*/  ISETP.LT.AND P0, PT, RZ, UR4, PT ;  /* 0x00000004ff007c0c */ /* 0x000fda000bf01270 */
[----:B------:R-:W-:Y:S05]  /*5cd0*/  @P0 BRA `(.L_x_1367) ;  /* 0x00000000003c0947 */ /* 0x000fea0003800000 */
[----:B------:R-:W-:-:S04]  /*5ce0*/  LEA.HI R0, R229, R229, RZ, 0x1 ;  /* 0x000000e5e5007211 */ /* 0x000fc800078f08ff */
[----:B------:R-:W-:-:S05]  /*5cf0*/  LOP3.LUT R0, R0, 0xfffffffe, RZ, 0xc0, !PT ;  /* 0xfffffffe00007812 */ /* 0x000fca00078ec0ff */
[----:B------:R-:W-:-:S05]  /*5d00*/  IMAD.IADD R12, R229, 0x1, -R0 ;  /* 0x00000001e50c7824 */ /* 0x000fca00078e0a00 */
[----:B------:R-:W-:-:S04]  /*5d10*/  SHF.L.U32 R3, R12, 0x1f, RZ ;  /* 0x0000001f0c037819 */ /* 0x000fc800000006ff */
[----:B------:R0:W1:Y:S03]  /*5d20*/  SYNCS.PHASECHK.TRANS64.TRYWAIT P0, [R18+URZ+0x32400], R3 ;  /* 0x03240003120075a7 */ /* 0x000066000800017f */
[----:B-1----:R-:W-:Y:S05]  /*5d30*/  @!P0 NANOSLEEP.SYNCS 0x989680 ;  /* 0x009896800000895d */ /* 0x002fea0003900000 */
[----:B------:R-:W1:Y:S01]  /*5d40*/  @!P0 SYNCS.PHASECHK.TRANS64 P0, [R18+URZ+0x32400], R3 ;  /* 0x03240003120085a7 */ /* 0x000e62000800007f */
[----:B------:R-:W-:Y:S04]  /*5d50*/  BSSY B0, `(.L_x_1368) ;  /* 0x0000006000007945 */ /* 0x000fe80003800000 */
[----:B-1----:R-:W-:Y:S05]  /*5d60*/  @P0 BRA `(.L_x_1369) ;  /* 0x0000000000100947 */ /* 0x002fea0003800000 */
.L_x_1370:
[----:B-1----:R1:W2:Y:S02]  /*5d70*/  SYNCS.PHASECHK.TRANS64.TRYWAIT P0, [R18+URZ+0x32400], R3 ;  /* 0x03240003120075a7 */ /* 0x0022a4000800017f */
[----:B--2---:R-:W-:Y:S05]  /*5d80*/  @!P0 NANOSLEEP.SYNCS 0x989680 ;  /* 0x009896800000895d */ /* 0x004fea0003900000 */
[----:B------:R-:W2:Y:S02]  /*5d90*/  @!P0 SYNCS.PHASECHK.TRANS64 P0, [R18+URZ+0x32400], R3 ;  /* 0x03240003120085a7 */ /* 0x000ea4000800007f */
[----:B--2---:R-:W-:Y:S05]  /*5da0*/  @!P0 BRA `(.L_x_1370) ;  /* 0xfffffffc00f08947 */ /* 0x004fea000383ffff */
.L_x_1369:
[----:B------:R-:W-:Y:S05]  /*5db0*/  BSYNC B0 ;  /* 0x0000000000007941 */ /* 0x000fea0003800000 */
.L_x_1368:
[----:B------:R-:W-:Y:S05]  /*5dc0*/  BRA `(.L_x_1371) ;  /* 0x0000002000807947 */ /* 0x000fea0003800000 */
.L_x_1367:
        /* <DEDUP_REMOVED lines=23> */
[----:B------:R-:W-:Y:S01]  /*5f40*/  MOV R4, UR4 ;  /* 0x0000000400047c02 */ /* 0x000fe20008000f00 */
        /* <DEDUP_REMOVED lines=12> */
.L_x_1373:
[----:B------:R-:W-:Y:S05]  /*6010*/  BSYNC B6 ;  /* 0x0000000000067941 */ /* 0x000fea0003800000 */
.L_x_1372:
[----:B------:R-:W-:Y:S01]  /*6020*/  ULDC.U8 UR4, c[0x0][0x410] ;  /* 0x0001040000047ab9 */ /* 0x000fe20000000000 */
[----:B------:R-:W-:Y:S01]  /*6030*/  BSSY B0, `(.L_x_1374) ;  /* 0x00001f1000007945 */ /* 0x000fe20003800000 */
[----:B------:R-:W-:Y:S01]  /*6040*/  ISETP.NE.AND P0, PT, RZ, UR4, PT ;  /* 0x00000004ff007c0c */ /* 0x000fe2000bf05270 */
[----:B------:R-:W-:-:S12]  /*6050*/  IMAD R4, R33, 0x80, R19 ;  /* 0x0000008021047824 */ /* 0x000fd800078e0213 */
[----:B------:R-:W-:Y:S05]  /*6060*/  @!P0 BRA `(.L_x_1375) ;  /* 0x0000000c00f88947 */ /* 0x000fea0003800000 */
[----:B------:R-:W-:-:S03]  /*6070*/  UMOV UR4, 0xffffffff ;  /* 0xffffffff00047882 */ /* 0x000fc60000000000 */
[----:B------:R-:W-:Y:S05]  /*6080*/  BRA.DIV UR4, `(.L_x_1376) ;  /* 0x0000013a04947947 */ /* 0x000fea000b800000 */
[----:B------:R0:W1:Y:S04]  /*6090*/  SHFL.IDX PT, R3, R25, RZ, 0x1c1f ;  /* 0x001c1fff19037589 */ /* 0x00006800000e0000 */
[----:B------:R0:W2:Y:S04]  /*60a0*/  SHFL.IDX PT, R0, R24, RZ, 0x1c1f ;  /* 0x001c1fff18007589 */ /* 0x0000a800000e0000 */
[----:B------:R0:W3:Y:S04]  /*60b0*/  SHFL.IDX PT, R5, R27, RZ, 0x1c1f ;  /* 0x001c1fff1b057589 */ /* 0x0000e800000e0000 */
[----:B------:R0:W4:Y:S02]  /*60c0*/  SHFL.IDX PT, R14, R26, RZ, 0x1c1f ;  /* 0x001c1fff1a0e7589 */ /* 0x00012400000e0000 */
.L_x_1619:
[----:B------:R-:W-:Y:S01]  /*60d0*/  ULDC UR4, c[0x0][0x448] ;  /* 0x0001120000047ab9 */ /* 0x000fe20000000800 */
[----:B------:R-:W-:Y:S01]  /*60e0*/  IMAD.SHL.U32 R6, R232, 0x40, RZ ;  /* 0x00000040e8067824 */ /* 0x000fe200078e00ff */
[----:B------:R-:W-:Y:S01]  /*60f0*/  BSSY B1, `(.L_x_1377) ;  /* 0x0000024000017945 */ /* 0x000fe20003800000 */
[----:B------:R-:W-:Y:S01]  /*6100*/  IMAD R13, R97, UR4, RZ ;  /* 0x00000004610d7c24 */ /* 0x000fe2000f8e02ff */
[----:B------:R-:W-:Y:S02]  /*6110*/  CS2R R10, SRZ ;  /* 0x00000000000a7805 */ /* 0x000fe4000001ff00 */
[----:B------:R-:W-:Y:S02]  /*6120*/  CS2R R20, SRZ ;  /* 0x0000000000147805 */ /* 0x000fe4000001ff00 */
[----:B------:R-:W-:Y:S02]  /*6130*/  LOP3.LUT R7, R6, 0x1c0, RZ, 0xc0, !PT ;  /* 0x000001c006077812 */ /* 0x000fe400078ec0ff */
[----:B------:R-:W-:Y:S01]  /*6140*/  ISETP.GE.AND P0, PT, R4, R13, PT ;  /* 0x0000000d0400720c */ /* 0x000fe20003f06270 */
[----:B------:R-:W-:Y:S01]  /*6150*/  IMAD R13, R33, -0x80, R13 ;  /* 0xffffff80210d7824 */ /* 0x000fe200078e020d */
[----:B------:R-:W-:-:S02]  /*6160*/  LEA.HI R6, R229, R229, RZ, 0x1 ;  /* 0x000000e5e5067211 */ /* 0x000fc400078f08ff */
[----:B------:R-:W-:Y:S02]  /*6170*/  LOP3.LUT R8, R7, 0x18, R16, 0xf8, !PT ;  /* 0x0000001807087812 */ /* 0x000fe400078ef810 */
[----:B------:R-:W-:Y:S02]  /*6180*/  SHF.R.U32.HI R7, RZ, 0x3, R7 ;  /* 0x00000003ff077819 */ /* 0x000fe40000011607 */
[----:B------:R-:W-:Y:S02]  /*6190*/  LOP3.LUT R12, R6, 0xfffffffe, RZ, 0xc0, !PT ;  /* 0xfffffffe060c7812 */ /* 0x000fe400078ec0ff */
[----:B------:R-:W-:Y:S02]  /*61a0*/  LOP3.LUT R28, R8, R7, RZ, 0x3c, !PT ;  /* 0x00000007081c7212 */ /* 0x000fe400078e3cff */
[----:B------:R-:W-:Y:S02]  /*61b0*/  CS2R R6, SRZ ;  /* 0x0000000000067805 */ /* 0x000fe4000001ff00 */
[----:B------:R-:W-:Y:S01]  /*61c0*/  CS2R R8, SRZ ;  /* 0x0000000000087805 */ /* 0x000fe2000001ff00 */
[----:B------:R-:W-:Y:S01]  /*61d0*/  IMAD.IADD R12, R229, 0x1, -R12 ;  /* 0x00000001e50c7824 */ /* 0x000fe200078e0a0c */
[----:B------:R-:W-:Y:S06]  /*61e0*/  @P0 BRA `(.L_x_1378) ;  /* 0x0000000000500947 */ /* 0x000fec0003800000 */
[----:B------:R-:W-:Y:S01]  /*61f0*/  ULDC UR4, c[0x0][0x3f4] ;  /* 0x0000fd0000047ab9 */ /* 0x000fe20000000800 */
[----:B--2---:R-:W-:Y:S01]  /*6200*/  IMAD.MOV.U32 R6, RZ, RZ, R0 ;  /* 0x000000ffff067224 */ /* 0x004fe200078e0000 */
[----:B------:R-:W-:Y:S01]  /*6210*/  ISETP.GE.AND P3, PT, R202, UR4, PT ;  /* 0x00000004ca007c0c */ /* 0x000fe2000bf66270 */
[----:B-1----:R-:W-:Y:S01]  /*6220*/  IMAD.MOV.U32 R7, RZ, RZ, R3 ;  /* 0x000000ffff077224 */ /* 0x002fe200078e0003 */
[----:B------:R-:W-:Y:S01]  /*6230*/  ISETP.GE.AND P2, PT, R22, UR4, PT ;  /* 0x0000000416007c0c */ /* 0x000fe2000bf46270 */
[----:B---3--:R-:W-:Y:S01]  /*6240*/  IMAD.MOV.U32 R15, RZ, RZ, R5 ;  /* 0x000000ffff0f7224 */ /* 0x008fe200078e0005 */
[----:B------:R-:W-:Y:S02]  /*6250*/  CS2R R10, SRZ ;  /* 0x00000000000a7805 */ /* 0x000fe4000001ff00 */
[----:B------:R-:W-:Y:S02]  /*6260*/  CS2R R20, SRZ ;  /* 0x0000000000147805 */ /* 0x000fe4000001ff00 */
[----:B------:R-:W-:-:S05]  /*6270*/  CS2R R8, SRZ ;  /* 0x0000000000087805 */ /* 0x000fca000001ff00 */
[-C--:B----4-:R-:W-:Y:S02]  /*6280*/  @!P3 IADD3 R4, P1, R14, R237.reuse, RZ ;  /* 0x000000ed0e04b210 */ /* 0x090fe40007f3e0ff */
[----:B0-----:R-:W-:Y:S01]  /*6290*/  @!P3 IADD3 R26, P0, R0, R237, RZ ;  /* 0x000000ed001ab210 */ /* 0x001fe20007f1e0ff */
[C---:B------:R-:W-:Y:S01]  /*62a0*/  @!P2 IMAD.WIDE R24, R22.reuse, 0x2, R6 ;  /* 0x000000021618a825 */ /* 0x040fe200078e0206 */
        /* <DEDUP_REMOVED lines=8> */
.L_x_1378:
[----:B------:R-:W-:Y:S05]  /*6330*/  BSYNC B1 ;  /* 0x0000000000017941 */ /* 0x000fea0003800000 */
.L_x_1377:
[----:B0--3--:R-:W-:Y:S01]  /*6340*/  SHF.L.U32 R5, R12, 0x1f, RZ ;  /* 0x0000001f0c057819 */ /* 0x009fe200000006ff */
[----:B-1----:R-:W-:Y:S01]  /*6350*/  IMAD R3, R215, 0x200, R28 ;  /* 0x00000200d7037824 */ /* 0x002fe200078e021c */
[----:B------:R-:W-:Y:S01]  /*6360*/  LOP3.LUT P1, RZ, R232, 0x4, RZ, 0xc0, !PT ;  /* 0x00000004e8ff7812 */ /* 0x000fe2000782c0ff */
[----:B-----5:R-:W-:Y:S01]  /*6370*/  IMAD.MOV.U32 R32, RZ, RZ, R10 ;  /* 0x000000ffff207224 */ /* 0x020fe200078e000a */
[----:B------:R-:W0:Y:S01]  /*6380*/  SYNCS.PHASECHK.TRANS64.TRYWAIT P0, [R18+URZ+0x32400], R5 ;  /* 0x03240005120075a7 */ /* 0x000e22000800017f */
[----:B------:R-:W-:Y:S01]  /*6390*/  IMAD R3, R3, 0x2, R18 ;  /* 0x0000000203037824 */ /* 0x000fe200078e0212 */
[--C-:B------:R-:W-:Y:S01]  /*63a0*/  SHF.R.U64 R34, R10, 0x10, R11.reuse ;  /* 0x000000100a227819 */ /* 0x100fe2000000120b */
[--C-:B----4-:R-:W-:Y:S01]  /*63b0*/  IMAD.MOV.U32 R14, RZ, RZ, R11.reuse ;  /* 0x000000ffff0e7224 */ /* 0x110fe200078e000b */
[----:B------:R-:W-:Y:S01]  /*63c0*/  SHF.R.U32.HI R15, RZ, 0x10, R11 ;  /* 0x00000010ff0f7819 */ /* 0x000fe2000001160b */
[----:B------:R-:W-:Y:S01]  /*63d0*/  IMAD.MOV.U32 R30, RZ, RZ, R6 ;  /* 0x000000ffff1e7224 */ /* 0x000fe200078e0006 */
[----:B------:R-:W-:Y:S01]  /*63e0*/  SHF.R.U64 R36, R6, 0x10, R7 ;  /* 0x0000001006247819 */ /* 0x000fe20000001207 */
[----:B------:R-:W-:Y:S01]  /*63f0*/  IMAD.MOV.U32 R33, RZ, RZ, R20 ;  /* 0x000000ffff217224 */ /* 0x000fe200078e0014 */
[--C-:B------:R-:W-:Y:S01]  /*6400*/  SHF.R.U64 R35, R20, 0x10, R21.reuse ;  /* 0x0000001014237819 */ /* 0x100fe20000001215 */
[--C-:B------:R-:W-:Y:S01]  /*6410*/  IMAD.MOV.U32 R11, RZ, RZ, R21.reuse ;  /* 0x000000ffff0b7224 */ /* 0x100fe200078e0015 */
[----:B------:R-:W-:Y:S01]  /*6420*/  SHF.R.U32.HI R20, RZ, 0x10, R21 ;  /* 0x00000010ff147819 */ /* 0x000fe20000011615 */
[--C-:B------:R-:W-:Y:S01]  /*6430*/  IMAD.MOV.U32 R10, RZ, RZ, R7.reuse ;  /* 0x000000ffff0a7224 */ /* 0x100fe200078e0007 */
[----:B------:R-:W-:Y:S01]  /*6440*/  SHF.R.U32.HI R7, RZ, 0x10, R7 ;  /* 0x00000010ff077819 */ /* 0x000fe20000011607 */
[----:B------:R-:W-:Y:S01]  /*6450*/  IMAD.MOV.U32 R31, RZ, RZ, R8 ;  /* 0x000000ffff1f7224 */ /* 0x000fe200078e0008 */
[----:B------:R-:W-:Y:S01]  /*6460*/  VIMNMX R27, R13, 0x80, PT ;  /* 0x000000800d1b7848 */ /* 0x000fe20003fe0100 */
[C---:B------:R-:W-:Y:S01]  /*6470*/  VIADD R4, R3.reuse, 0x18400 ;  /* 0x0001840003047836 */ /* 0x040fe20000000000 */
[----:B------:R-:W-:Y:S01]  /*6480*/  BSSY B1, `(.L_x_1379) ;  /* 0x000000f000017945 */ /* 0x000fe20003800000 */
[--C-:B------:R-:W-:Y:S01]  /*6490*/  IMAD.MOV.U32 R6, RZ, RZ, R9.reuse ;  /* 0x000000ffff067224 */ /* 0x100fe200078e0009 */
[--C-:B------:R-:W-:Y:S01]  /*64a0*/  SHF.R.U64 R37, R8, 0x10, R9.reuse ;  /* 0x0000001008257819 */ /* 0x100fe20000001209 */
[----:B--2---:R-:W-:Y:S01]  /*64b0*/  VIADD R0, R3, 0x18440 ;  /* 0x0001844003007836 */ /* 0x004fe20000000000 */
[----:B------:R-:W-:Y:S01]  /*64c0*/  SHF.R.U32.HI R8, RZ, 0x10, R9 ;  /* 0x00000010ff087819 */ /* 0x000fe20000011609 */
[----:B------:R-:W-:Y:S01]  /*64d0*/  @P1 VIADD R0, R4, 0xffffffc0 ;  /* 0xffffffc004001836 */ /* 0x000fe20000000000 */
[----:B------:R-:W-:-:S02]  /*64e0*/  PRMT R32, R32, 0x5410, R14 ;  /* 0x0000541020207816 */ /* 0x000fc4000000000e */
[----:B------:R-:W-:Y:S02]  /*64f0*/  PRMT R34, R34, 0x5410, R15 ;  /* 0x0000541022227816 */ /* 0x000fe4000000000f */
[----:B------:R-:W-:Y:S02]  /*6500*/  PRMT R33, R33, 0x5410, R11 ;  /* 0x0000541021217816 */ /* 0x000fe4000000000b */
[----:B------:R-:W-:Y:S02]  /*6510*/  PRMT R35, R35, 0x5410, R20 ;  /* 0x0000541023237816 */ /* 0x000fe40000000014 */
[----:B------:R-:W-:Y:S02]  /*6520*/  ISETP.GE.AND P1, PT, R19, R27, PT ;  /* 0x0000001b1300720c */ /* 0x000fe40003f26270 */
[----:B------:R-:W-:Y:S02]  /*6530*/  PRMT R30, R30, 0x5410, R10 ;  /* 0x000054101e1e7816 */ /* 0x000fe4000000000a */
[----:B------:R-:W-:-:S02]  /*6540*/  PRMT R36, R36, 0x5410, R7 ;  /* 0x0000541024247816 */ /* 0x000fc40000000007 */
[----:B------:R-:W-:Y:S01]  /*6550*/  PRMT R31, R31, 0x5410, R6 ;  /* 0x000054101f1f7816 */ /* 0x000fe20000000006 */
[----:B0-----:R-:W-:Y:S06]  /*6560*/  @!P0 BRA `(.L_x_1380) ;  /* 0x0000013400cc8947 */ /* 0x001fec0003800000 */
.L_x_1620:
[----:B------:R-:W-:Y:S05]  /*6570*/  BSYNC B1 ;  /* 0x0000000000017941 */ /* 0x000fea0003800000 */
.L_x_1379:
[----:B------:R-:W-:Y:S01]  /*6580*/  BSSY B1, `(.L_x_1381) ;  /* 0x0000056000017945 */ /* 0x000fe20003800000 */
[----:B------:R-:W-:-:S03]  /*6590*/  PRMT R37, R37, 0x5410, R8 ;  /* 0x0000541025257816 */ /* 0x000fc60000000008 */
[----:B------:R-:W-:Y:S05]  /*65a0*/  @P1 BRA `(.L_x_1382) ;  /* 0x00000004004c1947 */ /* 0x000fea0003800000 */
[----:B0-----:R-:W0:Y:S01]  /*65b0*/  LDC R5, c[0x0][0x3f4] ;  /* 0x0000fd00ff057b82 */ /* 0x001e220000000800 */
[----:B------:R-:W-:Y:S01]  /*65c0*/  BSSY B2, `(.L_x_1383) ;  /* 0x000002a000027945 */ /* 0x000fe20003800000 */
[-C--:B0-----:R-:W-:Y:S02]  /*65d0*/  ISETP.GE.AND P0, PT, R22, R5.reuse, PT ;  /* 0x000000051600720c */ /* 0x081fe40003f06270 */
[----:B------:R-:W-:-:S11]  /*65e0*/  ISETP.GE.AND P1, PT, R202, R5, PT ;  /* 0x00000005ca00720c */ /* 0x000fd60003f26270 */
[----:B------:R-:W-:Y:S05]  /*65f0*/  @P0 BRA `(.L_x_1384) ;  /* 0x0000000000980947 */ /* 0x000fea0003800000 */
[----:B------:R-:W0:Y:S01]  /*6600*/  LDS.128 R4, [R3+0x18400] ;  /* 0x0184000003047984 */ /* 0x000e220000000c00 */
[----:B------:R-:W-:Y:S02]  /*6610*/  HADD2.F32 R15, -RZ, R30.H0_H0 ;  /* 0x2000001eff0f7230 */ /* 0x000fe40000004100 */
[----:B------:R-:W-:Y:S02]  /*6620*/  HADD2.F32 R13, -RZ, R32.H0_H0 ;  /* 0x20000020ff0d7230 */ /* 0x000fe40000004100 */
[----:B------:R-:W-:Y:S02]  /*6630*/  HADD2.F32 R14, -RZ, R34.H0_H0 ;  /* 0x20000022ff0e7230 */ /* 0x000fe40000004100 */
[----:B------:R-:W-:Y:S02]  /*6640*/  HADD2.F32 R20, -RZ, R36.H0_H0 ;  /* 0x20000024ff147230 */ /* 0x000fe40000004100 */
[--C-:B0-----:R-:W-:Y:S02]  /*6650*/  HADD2.F32 R8, -RZ, R4.reuse.H0_H0 ;  /* 0x20000004ff087230 */ /* 0x101fe40000004100 */
        /* <DEDUP_REMOVED lines=32> */
.L_x_1384:
[----:B------:R-:W-:Y:S05]  /*6860*/  BSYNC B2 ;  /* 0x0000000000027941 */ /* 0x000fea0003800000 */
.L_x_1383:
[----:B------:R-:W-:Y:S05]  /*6870*/  @P1 BRA `(.L_x_1382) ;  /* 0x0000000000981947 */ /* 0x000fea0003800000 */
[----:B0-----:R-:W0:Y:S01]  /*6880*/  LDS.128 R4, [R0] ;  /* 0x0000000000047984 */ /* 0x001e220000000c00 */
        /* <DEDUP_REMOVED lines=37> */
.L_x_1382:
[----:B------:R-:W-:Y:S05]  /*6ae0*/  BSYNC B1 ;  /* 0x0000000000017941 */ /* 0x000fea0003800000 */
.L_x_1381:
[----:B------:R-:W-:-:S13]  /*6af0*/  ISETP.GE.AND P0, PT, R228, R27, PT ;  /* 0x0000001be400720c */ /* 0x000fda0003f06270 */
[----:B------:R-:W-:Y:S05]  /*6b00*/  @P0 BRA `(.L_x_1385) ;  /* 0x00000014000c0947 */ /* 0x000fea0003800000 */
[----:B01----:R-:W0:Y:S01]  /*6b10*/  LDC R5, c[0x0][0x3f4] ;  /* 0x0000fd00ff057b82 */ /* 0x003e220000000800 */
        /* <DEDUP_REMOVED lines=9> */
[----:B------:R-:W-:Y:S02]  /*6bb0*/  HADD2.F32 R26, -RZ, R30.H1_H1 ;  /* 0x3000001eff1a7230 */ /* 0x000fe40000004100 */
[----:B------:R-:W-:-:S02]  /*6bc0*/  HADD2.F32 R27, -RZ, R36.H1_H1 ;  /* 0x30000024ff1b7230 */ /* 0x000fc40000004100 */
[--C-:B0-----:R-:W-:Y:S02]  /*6bd0*/  HADD2.F32 R8, -RZ, R4.reuse.H0_H0 ;  /* 0x20000004ff087230 */ /* 0x101fe40000004100 */
[----:B------:R-:W-:Y:S02]  /*6be0*/  HADD2.F32 R4, -RZ, R4.H1_H1 ;  /* 0x30000004ff047230 */ /* 0x000fe40000004100 */
[--C-:B------:R-:W-:Y:S02]  /*6bf0*/  HADD2.F32 R9, -RZ, R5.reuse.H0_H0 ;  /* 0x20000005ff097230 */ /* 0x100fe40000004100 */
[----:B------:R-:W-:Y:S02]  /*6c00*/  HADD2.F32 R5, -RZ, R5.H1_H1 ;  /* 0x30000005ff057230 */ /* 0x000fe40000004100 */
[-C--:B------:R-:W-:Y:S01]  /*6c10*/  FMUL.FTZ R13, R24, R4.reuse ;  /* 0x00000004180d7220 */ /* 0x080fe20000410000 */
[----:B------:R-:W-:Y:S01]  /*6c20*/  FMUL.FTZ R15, R20, R4 ;  /* 0x00000004140f7220 */ /* 0x000fe20000410000 */
        /* <DEDUP_REMOVED lines=25> */
.L_x_1387:
[----:B------:R-:W-:Y:S05]  /*6dc0*/  BSYNC B1 ;  /* 0x0000000000017941 */ /* 0x000fea0003800000 */
.L_x_1386:
[----:B------:R-:W-:Y:S05]  /*6dd0*/  @P1 BRA `(.L_x_1385) ;  /* 0x0000001000581947 */ /* 0x000fea0003800000 */
[----:B0-----:R-:W0:Y:S01]  /*6de0*/  LDS.128 R4, [R0+0x2000] ;  /* 0x0020000000047984 */ /* 0x001e220000000c00 */
        /* <DEDUP_REMOVED lines=13> */
[----:B------:R-:W-:Y:S01]  /*6ec0*/  FMUL.FTZ R11, R26, R5 ;  /* 0x000000051a0b7220 */ /* 0x000fe20000410000 */
[----:B------:R-:W-:Y:S01]  /*6ed0*/  FFMA.FTZ R4, R13, R3, -R14 ;  /* 0x000000030d047223 */ /* 0x000fe2000001080e */
[--C-:B------:R-:W-:Y:S02]  /*6ee0*/  HADD2.F32 R10, -RZ, R7.reuse.H0_H0 ;  /* 0x20000007ff0a7230 */ /* 0x100fe40000004100 */
[C---:B------:R-:W-:Y:S01]  /*6ef0*/  FMUL.FTZ R13, R24.reuse, R5 ;  /* 0x00000005180d7220 */ /* 0x040fe20000410000 */
[----:B------:R-:W-:Y:S02]  /*6f00*/  HADD2.F32 R6, -RZ, R6.H1_H1 ;  /* 0x30000006ff067230 */ /* 0x000fe40000004100 */
[----:B------:R-:W-:Y:S01]  /*6f10*/  FFMA.FTZ R3, R15, R3, R20 ;  /* 0x000000030f037223 */ /* 0x000fe20000010014 */
[----:B------:R-:W-:Y:S02]  /*6f20*/  HADD2.F32 R7, -RZ, R7.H1_H1 ;  /* 0x30000007ff077230 */ /* 0x000fe40000004100 */
[----:B------:R-:W-:Y:S01]  /*6f30*/  FFMA.FTZ R5, R24, R8, -R11 ;  /* 0x0000000818057223 */ /* 0x000fe2000001080b */
[----:B------:R-:W-:-:S02]  /*6f40*/  HADD2.F32 R15, -RZ, R33.H1_H1 ;  /* 0x30000021ff0f7230 */ /* 0x000fc40000004100 */
[----:B------:R-:W-:Y:S01]  /*6f50*/  FFMA.FTZ R8, R26, R8, R13 ;  /* 0x000000081a087223 */ /* 0x000fe2000001000d */
[----:B------:R-:W-:Y:S02]  /*6f60*/  HADD2.F32 R24, -RZ, R35.H1_H1 ;  /* 0x30000023ff187230 */ /* 0x000fe40000004100 */
[-C--:B------:R-:W-:Y:S01]  /*6f70*/  FMUL.FTZ R14, R21, R6.reuse ;  /* 0x00000006150e7220 */ /* 0x080fe20000410000 */
[-C--:B------:R-:W-:Y:S01]  /*6f80*/  FMUL.FTZ R11, R28, R7.reuse ;  /* 0x000000071c0b7220 */ /* 0x080fe20000410000 */
[----:B------:R-:W-:Y:S01]  /*6f90*/  FMUL.FTZ R20, R15, R6 ;  /* 0x000000060f147220 */ /* 0x000fe20000410000 */
[----:B------:R-:W-:Y:S01]  /*6fa0*/  F2FP.F16.F32.PACK_AB R4, R3, R4 ;  /* 0x000000040304723e */ /* 0x000fe200000000ff */
        /* <DEDUP_REMOVED lines=10> */
.L_x_1375:
[----:B------:R-:W-:-:S03]  /*7050*/  UMOV UR4, 0xffffffff ;  /* 0xffffffff00047882 */ /* 0x000fc60000000000 */
[----:B------:R-:W-:Y:S05]  /*7060*/  BRA.DIV UR4, `(.L_x_1388) ;  /* 0x0000012e04207947 */ /* 0x000fea000b800000 */
[----:B------:R0:W1:Y:S04]  /*7070*/  SHFL.IDX PT, R0, R25, RZ, 0x1c1f ;  /* 0x001c1fff19007589 */ /* 0x00006800000e0000 */
[----:B------:R0:W2:Y:S04]  /*7080*/  SHFL.IDX PT, R3, R24, RZ, 0x1c1f ;  /* 0x001c1fff18037589 */ /* 0x0000a800000e0000 */
[----:B------:R0:W3:Y:S04]  /*7090*/  SHFL.IDX PT, R20, R27, RZ, 0x1c1f ;  /* 0x001c1fff1b147589 */ /* 0x0000e800000e0000 */
[----:B------:R0:W4:Y:S02]  /*70a0*/  SHFL.IDX PT, R14, R26, RZ, 0x1c1f ;  /* 0x001c1fff1a0e7589 */ /* 0x00012400000e0000 */
.L_x_1626:
[----:B------:R-:W-:Y:S01]  /*70b0*/  ULDC UR4, c[0x0][0x448] ;  /* 0x0001120000047ab9 */ /* 0x000fe20000000800 */
[----:B------:R-:W-:Y:S01]  /*70c0*/  LEA.HI R5, R229, R229, RZ, 0x1 ;  /* 0x000000e5e5057211 */ /* 0x000fe200078f08ff */
[----:B------:R-:W-:Y:S01]  /*70d0*/  IMAD R13, R97, UR4, RZ ;  /* 0x00000004610d7c24 */ /* 0x000fe2000f8e02ff */
[----:B------:R-:W-:Y:S01]  /*70e0*/  BSSY B1, `(.L_x_1389) ;  /* 0x0000017000017945 */ /* 0x000fe20003800000 */
[----:B------:R-:W-:Y:S02]  /*70f0*/  CS2R R6, SRZ ;  /* 0x0000000000067805 */ /* 0x000fe4000001ff00 */
[----:B------:R-:W-:Y:S02]  /*7100*/  LOP3.LUT R12, R5, 0xfffffffe, RZ, 0xc0, !PT ;  /* 0xfffffffe050c7812 */ /* 0x000fe400078ec0ff */
[----:B------:R-:W-:Y:S02]  /*7110*/  CS2R R10, SRZ ;  /* 0x00000000000a7805 */ /* 0x000fe4000001ff00 */
[----:B------:R-:W-:Y:S01]  /*7120*/  ISETP.GE.AND P0, PT, R4, R13, PT ;  /* 0x0000000d0400720c */ /* 0x000fe20003f06270 */
[----:B------:R-:W-:Y:S01]  /*7130*/  IMAD R13, R33, -0x80, R13 ;  /* 0xffffff80210d7824 */ /* 0x000fe200078e020d */
[----:B------:R-:W-:-:S02]  /*7140*/  IADD3 R12, R229, -R12, RZ ;  /* 0x8000000ce50c7210 */ /* 0x000fc40007ffe0ff */
[----:B------:R-:W-:Y:S02]  /*7150*/  CS2R R4, SRZ ;  /* 0x0000000000047805 */ /* 0x000fe4000001ff00 */
[----:B------:R-:W-:Y:S02]  /*7160*/  CS2R R8, SRZ ;  /* 0x0000000000087805 */ /* 0x000fe4000001ff00 */
[----:B------:R-:W-:-:S05]  /*7170*/  SHF.L.U32 R21, R12, 0x1f, RZ ;  /* 0x0000001f0c157819 */ /* 0x000fca00000006ff */
[----:B------:R-:W-:Y:S05]  /*7180*/  @P0 BRA `(.L_x_1390) ;  /* 0x0000000000300947 */ /* 0x000fea0003800000 */
[----:B------:R-:W-:Y:S01]  /*7190*/  ULDC UR4, c[0x0][0x3f4] ;  /* 0x0000fd0000047ab9 */ /* 0x000fe20000000800 */
[C---:B------:R-:W-:Y:S01]  /*71a0*/  IMAD.SHL.U32 R15, R16.reuse, 0x2, RZ ;  /* 0x00000002100f7824 */ /* 0x040fe200078e00ff */
[C---:B------:R-:W-:Y:S02]  /*71b0*/  ISETP.GE.AND P2, PT, R16.reuse, UR4, PT ;  /* 0x0000000410007c0c */ /* 0x040fe4000bf46270 */
[----:B------:R-:W-:Y:S02]  /*71c0*/  SHF.L.U64.HI R7, R16, 0x1, R17 ;  /* 0x0000000110077819 */ /* 0x000fe40000010211 */
[-C--:B0-2---:R-:W-:Y:S02]  /*71d0*/  IADD3 R24, P0, R3, R15.reuse, RZ ;  /* 0x0000000f03187210 */ /* 0x085fe40007f1e0ff */
[----:B----4-:R-:W-:-:S03]  /*71e0*/  IADD3 R14, P1, R14, R15, RZ ;  /* 0x0000000f0e0e7210 */ /* 0x010fc60007f3e0ff */
[--C-:B-1----:R-:W-:Y:S02]  /*71f0*/  IMAD.X R25, R0, 0x1, R7.reuse, P0 ;  /* 0x0000000100197824 */ /* 0x102fe400000e0607 */
[----:B---3--:R-:W-:Y:S01]  /*7200*/  IMAD.X R15, R20, 0x1, R7, P1 ;  /* 0x00000001140f7824 */ /* 0x008fe200008e0607 */
[----:B------:R-:W-:Y:S01]  /*7210*/  CS2R R6, SRZ ;  /* 0x0000000000067805 */ /* 0x000fe2000001ff00 */
[----:B------:R-:W-:Y:S06]  /*7220*/  @P2 BRA `(.L_x_1390) ;  /* 0x0000000000082947 */ /* 0x000fec0003800000 */
[----:B------:R0:W5:Y:S04]  /*7230*/  LD.E.128 R8, desc[UR60][R24.64] ;  /* 0x0000003c18087980 */ /* 0x000168000c101d00 */
[----:B------:R0:W5:Y:S02]  /*7240*/  LD.E.128 R4, desc[UR60][R14.64] ;  /* 0x0000003c0e047980 */ /* 0x000164000c101d00 */
.L_x_1390:
[----:B------:R-:W-:Y:S05]  /*7250*/  BSYNC B1 ;  /* 0x0000000000017941 */ /* 0x000fea0003800000 */
.L_x_1389:
[----:B------:R-:W3:Y:S01]  /*7260*/  SYNCS.PHASECHK.TRANS64.TRYWAIT P1, [R18+URZ+0x32400], R21 ;  /* 0x03240015120075a7 */ /* 0x000ee2000802017f */
[----:B-----5:R-:W-:Y:S01]  /*7270*/  IMAD.MOV.U32 R41, RZ, RZ, R8 ;  /* 0x000000ffff297224 */ /* 0x020fe200078e0008 */
[--C-:B------:R-:W-:Y:S01]  /*7280*/  SHF.R.U64 R43, R8, 0x10, R9.reuse ;  /* 0x00000010082b7819 */ /* 0x100fe20000001209 */
[--C-:B0---4-:R-:W-:Y:S01]  /*7290*/  IMAD.MOV.U32 R14, RZ, RZ, R9.reuse ;  /* 0x000000ffff0e7224 */ /* 0x111fe200078e0009 */
[----:B------:R-:W-:Y:S01]  /*72a0*/  SHF.R.U32.HI R15, RZ, 0x10, R9 ;  /* 0x00000010ff0f7819 */ /* 0x000fe20000011609 */
[----:B------:R-:W-:Y:S01]  /*72b0*/  IMAD.MOV.U32 R40, RZ, RZ, R4 ;  /* 0x000000ffff287224 */ /* 0x000fe200078e0004 */
[----:B------:R-:W-:Y:S01]  /*72c0*/  SHF.R.U64 R45, R4, 0x10, R5 ;  /* 0x00000010042d7819 */ /* 0x000fe20000001205 */
[----:B------:R-:W-:Y:S01]  /*72d0*/  IMAD.MOV.U32 R38, RZ, RZ, R6 ;  /* 0x000000ffff267224 */ /* 0x000fe200078e0006 */
[----:B------:R-:W-:Y:S01]  /*72e0*/  SHF.R.U64 R44, R10, 0x10, R11 ;  /* 0x000000100a2c7819 */ /* 0x000fe2000000120b */
[----:B-1----:R-:W-:Y:S01]  /*72f0*/  IMAD.MOV.U32 R0, RZ, RZ, R7 ;  /* 0x000000ffff007224 */ /* 0x002fe200078e0007 */
[----:B------:R-:W-:Y:S01]  /*7300*/  SHF.R.U32.HI R4, RZ, 0x10, R5 ;  /* 0x00000010ff047819 */ /* 0x000fe20000011605 */
[----:B------:R-:W-:Y:S01]  /*7310*/  IMAD.MOV.U32 R42, RZ, RZ, R10 ;  /* 0x000000ffff2a7224 */ /* 0x000fe200078e000a */
[----:B------:R-:W-:Y:S01]  /*7320*/  VIMNMX R13, R13, 0x80, PT ;  /* 0x000000800d0d7848 */ /* 0x000fe20003fe0100 */
[--C-:B------:R-:W-:Y:S01]  /*7330*/  IMAD.MOV.U32 R9, RZ, RZ, R11.reuse ;  /* 0x000000ffff097224 */ /* 0x100fe200078e000b */
[----:B------:R-:W-:Y:S01]  /*7340*/  SHF.R.U32.HI R10, RZ, 0x10, R11 ;  /* 0x00000010ff0a7819 */ /* 0x000fe2000001160b */
[----:B------:R-:W-:Y:S01]  /*7350*/  IMAD.MOV.U32 R8, RZ, RZ, R5 ;  /* 0x000000ffff087224 */ /* 0x000fe200078e0005 */
[----:B--2---:R-:W0:Y:S01]  /*7360*/  LDC R3, c[0x0][0x3f4] ;  /* 0x0000fd00ff037b82 */ /* 0x004e220000000800 */
[--C-:B------:R-:W-:Y:S01]  /*7370*/  SHF.R.U64 R46, R6, 0x10, R7.reuse ;  /* 0x00000010062e7819 */ /* 0x100fe20000001207 */
[----:B------:R-:W-:Y:S01]  /*7380*/  BSSY B1, `(.L_x_1391) ;  /* 0x000000f000017945 */ /* 0x000fe20003800000 */
[----:B------:R-:W-:-:S02]  /*7390*/  SHF.R.U32.HI R5, RZ, 0x10, R7 ;  /* 0x00000010ff057819 */ /* 0x000fc40000011607 */
[----:B------:R-:W-:Y:S02]  /*73a0*/  PRMT R38, R38, 0x5410, R0 ;  /* 0x0000541026267816 */ /* 0x000fe40000000000 */
[----:B------:R-:W-:Y:S02]  /*73b0*/  PRMT R41, R41, 0x5410, R14 ;  /* 0x0000541029297816 */ /* 0x000fe4000000000e */
[----:B------:R-:W-:Y:S02]  /*73c0*/  PRMT R43, R43, 0x5410, R15 ;  /* 0x000054102b2b7816 */ /* 0x000fe4000000000f */
[----:B------:R-:W-:Y:S02]  /*73d0*/  PRMT R42, R42, 0x5410, R9 ;  /* 0x000054102a2a7816 */ /* 0x000fe40000000009 */
[----:B------:R-:W-:Y:S02]  /*73e0*/  PRMT R44, R44, 0x5410, R10 ;  /* 0x000054102c2c7816 */ /* 0x000fe4000000000a */
[----:B------:R-:W-:-:S02]  /*73f0*/  PRMT R40, R40, 0x5410, R8 ;  /* 0x0000541028287816 */ /* 0x000fc40000000008 */
[----:B------:R-:W-:Y:S02]  /*7400*/  PRMT R45, R45, 0x5410, R4 ;  /* 0x000054102d2d7816 */ /* 0x000fe40000000004 */
[----:B------:R-:W-:Y:S02]  /*7410*/  PRMT R46, R46, 0x5410, R5 ;  /* 0x000054102e2e7816 */ /* 0x000fe40000000005 */
[C---:B0-----:R-:W-:Y:S01]  /*7420*/  ISETP.GE.AND P0, PT, R16.reuse, R3, PT ;  /* 0x000000031000720c */ /* 0x041fe20003f06270 */
[----:B------:R-:W-:-:S03]  /*7430*/  IMAD.IADD R0, R16, 0x1, R3 ;  /* 0x0000000110007824 */ /* 0x000fc600078e0203 */
[-C--:B------:R-:W-:Y:S02]  /*7440*/  ISETP.GE.OR P2, PT, R19, R13.reuse, P0 ;  /* 0x0000000d1300720c */ /* 0x080fe40000746670 */
[----:B------:R-:W-:Y:S01]  /*7450*/  ISETP.GE.OR P0, PT, R228, R13, P0 ;  /* 0x0000000de400720c */ /* 0x000fe20000706670 */
[----:B---3--:R-:W-:-:S12]  /*7460*/  @!P1 BRA `(.L_x_1392) ;  /* 0x0000012800909947 */ /* 0x008fd80003800000 */
.L_x_1627:
[----:B------:R-:W-:Y:S05]  /*7470*/  BSYNC B1 ;  /* 0x0000000000017941 */ /* 0x000fea0003800000 */
.L_x_1391:
        /* <DEDUP_REMOVED lines=12> */
[----:B------:R-:W-:-:S04]  /*7540*/  LOP3.LUT R0, R7, R3, R4, 0x1e, !PT ;  /* 0x0000000307007212 */ /* 0x000fc800078e1e04 */
[----:B------:R-:W-:Y:S01]  /*7550*/  LEA R34, R5, R18, 0x1 ;  /* 0x0000001205227211 */ /* 0x000fe200078e08ff */
[----:B------:R-:W-:-:S04]  /*7560*/  IMAD R9, R215, 0x200, R0 ;  /* 0x00000200d7097824 */ /* 0x000fc800078e0200 */
[----:B------:R-:W-:Y:S01]  /*7570*/  IMAD R36, R9, 0x2, R18 ;  /* 0x0000000209247824 */ /* 0x000fe200078e0212 */
[----:B------:R-:W1:Y:S04]  /*7580*/  LDS.128 R4, [R34+0x18400] ;  /* 0x0184000022047984 */ /* 0x000e680000000c00 */
[----:B------:R-:W2:Y:S01]  /*7590*/  LDS.128 R8, [R36+0x18400] ;  /* 0x0184000024087984 */ /* 0x000ea20000000c00 */
[----:B-1----:R-:W-:Y:S02]  /*75a0*/  HADD2.F32 R0, -RZ, R4.H0_H0 ;  /* 0x20000004ff007230 */ /* 0x002fe40000004100 */
[----:B------:R-:W-:Y:S02]  /*75b0*/  HADD2.F32 R13, -RZ, R5.H0_H0 ;  /* 0x20000005ff0d7230 */ /* 0x000fe40000004100 */
[----:B--2---:R-:W-:-:S02]  /*75c0*/  HADD2.F32 R20, -RZ, R8.H0_H0 ;  /* 0x20000008ff147230 */ /* 0x004fc40000004100 */
[----:B0-----:R-:W-:Y:S02]  /*75d0*/  HADD2.F32 R21, -RZ, R9.H0_H0 ;  /* 0x20000009ff157230 */ /* 0x001fe40000004100 */
[----:B------:R-:W-:Y:S02]  /*75e0*/  HADD2.F32 R8, -RZ, R8.H1_H1 ;  /* 0x30000008ff087230 */ /* 0x000fe40000004100 */
[C---:B------:R-:W-:Y:S01]  /*75f0*/  FMUL.FTZ R35, R20.reuse, R31 ;  /* 0x0000001f14237220 */ /* 0x040fe20000410000 */
[-C--:B------:R-:W-:Y:S01]  /*7600*/  FMUL.FTZ R37, R20, R27.reuse ;  /* 0x0000001b14257220 */ /* 0x080fe20000410000 */
[----:B------:R-:W-:Y:S02]  /*7610*/  HADD2.F32 R20, -RZ, R40.H1_H1 ;  /* 0x30000028ff147230 */ /* 0x000fe40000004100 */
[C---:B------:R-:W-:Y:S01]  /*7620*/  FFMA.FTZ R35, R0.reuse, R27, -R35 ;  /* 0x0000001b00237223 */ /* 0x040fe20000010823 */
[----:B------:R-:W-:Y:S01]  /*7630*/  FFMA.FTZ R37, R0, R31, R37 ;  /* 0x0000001f00257223 */ /* 0x000fe20000010025 */
[----:B------:R-:W-:-:S02]  /*7640*/  HADD2.F32 R0, -RZ, R41.H1_H1 ;  /* 0x30000029ff007230 */ /* 0x000fc40000004100 */
[C---:B------:R-:W-:Y:S01]  /*7650*/  FMUL.FTZ R30, R21.reuse, R20 ;  /* 0x00000014151e7220 */ /* 0x040fe20000410000 */
[----:B------:R-:W-:Y:S02]  /*7660*/  HADD2.F32 R27, -RZ, R43.H0_H0 ;  /* 0x2000002bff1b7230 */ /* 0x000fe40000004100 */
[C---:B------:R-:W-:Y:S01]  /*7670*/  FMUL.FTZ R39, R8.reuse, R33 ;  /* 0x0000002108277220 */ /* 0x040fe20000410000 */
[----:B------:R-:W-:Y:S02]  /*7680*/  HADD2.F32 R4, -RZ, R4.H1_H1 ;  /* 0x30000004ff047230 */ /* 0x000fe40000004100 */
[-C--:B------:R-:W-:Y:S01]  /*7690*/  FMUL.FTZ R21, R21, R0.reuse ;  /* 0x0000000015157220 */ /* 0x080fe20000410000 */
[C---:B------:R-:W-:Y:S01]  /*76a0*/  FFMA.FTZ R30, R13.reuse, R0, -R30 ;  /* 0x000000000d1e7223 */ /* 0x040fe2000001081e */
[----:B------:R-:W-:Y:S01]  /*76b0*/  FMUL.FTZ R31, R8, R27 ;  /* 0x0000001b081f7220 */ /* 0x000fe20000410000 */
[----:B------:R-:W-:Y:S02]  /*76c0*/  HADD2.F32 R9, -RZ, R9.H1_H1 ;  /* 0x30000009ff097230 */ /* 0x000fe40000004100 */
[----:B------:R-:W-:Y:S01]  /*76d0*/  FFMA.FTZ R20, R13, R20, R21 ;  /* 0x000000140d147223 */ /* 0x000fe20000010015 */
[----:B------:R-:W-:-:S02]  /*76e0*/  HADD2.F32 R8, -RZ, R45.H1_H1 ;  /* 0x3000002dff087230 */ /* 0x000fc40000004100 */
[C---:B------:R-:W-:Y:S01]  /*76f0*/  FFMA.FTZ R26, R4.reuse, R27, -R39 ;  /* 0x0000001b041a7223 */ /* 0x040fe20000010827 */
[----:B------:R-:W-:Y:S02]  /*7700*/  HADD2.F32 R0, -RZ, R43.H1_H1 ;  /* 0x3000002bff007230 */ /* 0x000fe40000004100 */
[----:B------:R-:W-:Y:S01]  /*7710*/  FFMA.FTZ R28, R4, R33, R31 ;  /* 0x00000021041c7223 */ /* 0x000fe2000001001f */
[----:B------:R-:W-:Y:S02]  /*7720*/  HADD2.F32 R24, -RZ, R10.H0_H0 ;  /* 0x2000000aff187230 */ /* 0x000fe40000004100 */
[C---:B------:R-:W-:Y:S01]  /*7730*/  FMUL.FTZ R4, R9.reuse, R8 ;  /* 0x0000000809047220 */ /* 0x040fe20000410000 */
[----:B------:R-:W-:Y:S02]  /*7740*/  HADD2.F32 R21, -RZ, R38.H0_H0 ;  /* 0x20000026ff157230 */ /* 0x000fe40000004100 */
[----:B------:R-:W-:Y:S01]  /*7750*/  FMUL.FTZ R32, R9, R0 ;  /* 0x0000000009207220 */ /* 0x000fe20000410000 */
[----:B------:R-:W-:-:S02]  /*7760*/  HADD2.F32 R5, -RZ, R5.H1_H1 ;  /* 0x30000005ff057230 */ /* 0x000fc40000004100 */
[----:B------:R-:W-:Y:S02]  /*7770*/  HADD2.F32 R14, -RZ, R6.H0_H0 ;  /* 0x20000006ff0e7230 */ /* 0x000fe40000004100 */
[C---:B------:R-:W-:Y:S01]  /*7780*/  FMUL.FTZ R39, R24.reuse, R21 ;  /* 0x0000001518277220 */ /* 0x040fe20000410000 */
[----:B------:R-:W-:Y:S02]  /*7790*/  HADD2.F32 R13, -RZ, R42.H0_H0 ;  /* 0x2000002aff0d7230 */ /* 0x000fe40000004100 */
[C---:B------:R-:W-:Y:S01]  /*77a0*/  FFMA.FTZ R31, R5.reuse, R0, -R4 ;  /* 0x00000000051f7223 */ /* 0x040fe20000010804 */
[----:B------:R-:W-:Y:S02]  /*77b0*/  HADD2.F32 R10, -RZ, R10.H1_H1 ;  /* 0x3000000aff0a7230 */ /* 0x000fe40000004100 */
[----:B------:R-:W-:Y:S01]  /*77c0*/  FFMA.FTZ R33, R5, R8, R32 ;  /* 0x0000000805217223 */ /* 0x000fe20000010020 */
[----:B------:R-:W-:Y:S02]  /*77d0*/  HADD2.F32 R27, -RZ, R46.H0_H0 ;  /* 0x2000002eff1b7230 */ /* 0x000fe40000004100 */
[----:B------:R-:W-:Y:S01]  /*77e0*/  FMUL.FTZ R24, R24, R13 ;  /* 0x0000000d18187220 */ /* 0x000fe20000410000 */
[----:B------:R-:W-:-:S02]  /*77f0*/  HADD2.F32 R9, -RZ, R44.H0_H0 ;  /* 0x2000002cff097230 */ /* 0x000fc40000004100 */
[----:B------:R-:W-:Y:S01]  /*7800*/  FFMA.FTZ R39, R14, R13, -R39 ;  /* 0x0000000d0e277223 */ /* 0x000fe20000010827 */
[----:B------:R-:W-:Y:S02]  /*7810*/  HADD2.F32 R6, -RZ, R6.H1_H1 ;  /* 0x30000006ff067230 */ /* 0x000fe40000004100 */
[C---:B------:R-:W-:Y:S01]  /*7820*/  FMUL.FTZ R5, R10.reuse, R27 ;  /* 0x0000001b0a057220 */ /* 0x040fe20000410000 */
[----:B------:R-:W-:Y:S02]  /*7830*/  HADD2.F32 R25, -RZ, R11.H0_H0 ;  /* 0x2000000bff197230 */ /* 0x000fe40000004100 */
[----:B------:R-:W-:Y:S01]  /*7840*/  FMUL.FTZ R13, R10, R9 ;  /* 0x000000090a0d7220 */ /* 0x000fe20000410000 */
[----:B------:R-:W-:Y:S02]  /*7850*/  HADD2.F32 R8, -RZ, R38.H1_H1 ;  /* 0x30000026ff087230 */ /* 0x000fe40000004100 */
[----:B------:R-:W-:Y:S01]  /*7860*/  FFMA.FTZ R24, R14, R21, R24 ;  /* 0x000000150e187223 */ /* 0x000fe20000010018 */
[----:B------:R-:W-:-:S02]  /*7870*/  HADD2.F32 R0, -RZ, R42.H1_H1 ;  /* 0x3000002aff007230 */ /* 0x000fc40000004100 */
[C---:B------:R-:W-:Y:S01]  /*7880*/  FFMA.FTZ R14, R6.reuse, R9, -R5 ;  /* 0x00000009060e7223 */ /* 0x040fe20000010805 */
[----:B------:R-:W-:Y:S02]  /*7890*/  HADD2.F32 R11, -RZ, R11.H1_H1 ;  /* 0x3000000bff0b7230 */ /* 0x000fe40000004100 */
[----:B------:R-:W-:Y:S01]  /*78a0*/  FFMA.FTZ R13, R6, R27, R13 ;  /* 0x0000001b060d7223 */ /* 0x000fe2000001000d */
[----:B------:R-:W-:Y:S02]  /*78b0*/  HADD2.F32 R10, -RZ, R46.H1_H1 ;  /* 0x3000002eff0a7230 */ /* 0x000fe40000004100 */
[C---:B------:R-:W-:Y:S01]  /*78c0*/  FMUL.FTZ R6, R25.reuse, R8 ;  /* 0x0000000819067220 */ /* 0x040fe20000410000 */
[----:B------:R-:W-:Y:S02]  /*78d0*/  HADD2.F32 R4, -RZ, R44.H1_H1 ;  /* 0x3000002cff047230 */ /* 0x000fe40000004100 */
[----:B------:R-:W-:Y:S01]  /*78e0*/  FMUL.FTZ R25, R25, R0 ;  /* 0x0000000019197220 */ /* 0x000fe20000410000 */
[----:B------:R-:W-:-:S02]  /*78f0*/  HADD2.F32 R15, -RZ, R7.H0_H0 ;  /* 0x20000007ff0f7230 */ /* 0x000fc40000004100 */
[C---:B------:R-:W-:Y:S01]  /*7900*/  FMUL.FTZ R32, R11.reuse, R10 ;  /* 0x0000000a0b207220 */ /* 0x040fe20000410000 */
[----:B------:R-:W-:Y:S02]  /*7910*/  HADD2.F32 R7, -RZ, R7.H1_H1 ;  /* 0x30000007ff077230 */ /* 0x000fe40000004100 */
[----:B------:R-:W-:Y:S01]  /*7920*/  FMUL.FTZ R5, R11, R4 ;  /* 0x000000040b057220 */ /* 0x000fe20000410000 */
[----:B------:R-:W-:Y:S01]  /*7930*/  F2FP.F16.F32.PACK_AB R9, R33, R20 ;  /* 0x000000142109723e */ /* 0x000fe200000000ff */
[C---:B------:R-:W-:Y:S01]  /*7940*/  FFMA.FTZ R0, R15.reuse, R0, -R6 ;  /* 0x000000000f007223 */ /* 0x040fe20000010806 */
[----:B------:R-:W-:Y:S01]  /*7950*/  FFMA.FTZ R11, R15, R8, R25 ;  /* 0x000000080f0b7223 */ /* 0x000fe20000010019 */
[C---:B------:R-:W-:Y:S01]  /*7960*/  FFMA.FTZ R15, R7.reuse, R4, -R32 ;  /* 0x00000004070f7223 */ /* 0x040fe20000010820 */
[----:B------:R-:W-:Y:S01]  /*7970*/  FFMA.FTZ R32, R7, R10, R5 ;  /* 0x0000000a07207223 */ /* 0x000fe20000010005 */
[----:B------:R-:W-:Y:S02]  /*7980*/  F2FP.F16.F32.PACK_AB R4, R26, R35 ;  /* 0x000000231a04723e */ /* 0x000fe400000000ff */
[----:B------:R-:W-:-:S02]  /*7990*/  F2FP.F16.F32.PACK_AB R5, R31, R30 ;  /* 0x0000001e1f05723e */ /* 0x000fc400000000ff */
[----:B------:R-:W-:Y:S02]  /*79a0*/  F2FP.F16.F32.PACK_AB R6, R14, R39 ;  /* 0x000000270e06723e */ /* 0x000fe400000000ff */
[----:B------:R-:W-:Y:S02]  /*79b0*/  F2FP.F16.F32.PACK_AB R7, R15, R0 ;  /* 0x000000000f07723e */ /* 0x000fe400000000ff */
[----:B------:R-:W-:Y:S02]  /*79c0*/  F2FP.F16.F32.PACK_AB R8, R28, R37 ;  /* 0x000000251c08723e */ /* 0x000fe400000000ff */
[----:B------:R-:W-:Y:S01]  /*79d0*/  F2FP.F16.F32.PACK_AB R10, R13, R24 ;  /* 0x000000180d0a723e */ /* 0x000fe200000000ff */
[----:B------:R1:W-:Y:S01]  /*79e0*/  STS.128 [R34+0x18400], R4 ;  /* 0x0184000422007388 */ /* 0x0003e20000000c00 */
[----:B------:R-:W-:-:S05]  /*79f0*/  F2FP.F16.F32.PACK_AB R11, R32, R11 ;  /* 0x0000000b200b723e */ /* 0x000fca00000000ff */
[----:B------:R1:W-:Y:S02]  /*7a00*/  STS.128 [R36+0x18400], R8 ;  /* 0x0184000824007388 */ /* 0x0003e40000000c00 */
.L_x_1394:
[----:B------:R-:W-:Y:S05]  /*7a10*/  BSYNC B1 ;  /* 0x0000000000017941 */ /* 0x000fea0003800000 */
.L_x_1393:
[----:B------:R-:W-:Y:S05]  /*7a20*/  @P0 BRA `(.L_x_1385) ;  /* 0x0000000400440947 */ /* 0x000fea0003800000 */
[----:B-1----:R-:W2:Y:S01]  /*7a30*/  LDL R36, [R1+0x7c] ;  /* 0x00007c0001247983 */ /* 0x002ea20000100800 */
[----:B------:R-:W-:-:S04]  /*7a40*/  SHF.R.U32.HI R0, RZ, 0x3, R214 ;  /* 0x00000003ff007819 */ /* 0x000fc800000116d6 */
[----:B------:R-:W-:-:S05]  /*7a50*/  LOP3.LUT R0, R0, R3, R214, 0x1e, !PT ;  /* 0x0000000300007212 */ /* 0x000fca00078e1ed6 */
[----:B------:R-:W-:-:S04]  /*7a60*/  IMAD.IADD R3, R219, 0x1, R0 ;  /* 0x00000001db037824 */ /* 0x000fc800078e0200 */
[----:B------:R-:W-:-:S05]  /*7a70*/  IMAD R3, R3, 0x2, R18 ;  /* 0x0000000203037824 */ /* 0x000fca00078e0212 */
[----:B------:R-:W1:Y:S01]  /*7a80*/  LDS.128 R8, [R3+0x18400] ;  /* 0x0184000003087984 */ /* 0x000e620000000c00 */
[----:B------:R-:W-:Y:S02]  /*7a90*/  HADD2.F32 R26, -RZ, R41.H0_H0 ;  /* 0x20000029ff1a7230 */ /* 0x000fe40000004100 */
[--C-:B------:R-:W-:Y:S02]  /*7aa0*/  HADD2.F32 R28, -RZ, R40.reuse.H0_H0 ;  /* 0x20000028ff1c7230 */ /* 0x100fe40000004100 */
[----:B------:R-:W-:Y:S02]  /*7ab0*/  HADD2.F32 R30, -RZ, R45.H0_H0 ;  /* 0x2000002dff1e7230 */ /* 0x000fe40000004100 */
[----:B------:R-:W-:Y:S02]  /*7ac0*/  HADD2.F32 R39, -RZ, R40.H1_H1 ;  /* 0x30000028ff277230 */ /* 0x000fe40000004100 */
[----:B------:R-:W-:Y:S02]  /*7ad0*/  HADD2.F32 R37, -RZ, R41.H1_H1 ;  /* 0x30000029ff257230 */ /* 0x000fe40000004100 */
[----:B------:R-:W-:-:S02]  /*7ae0*/  HADD2.F32 R41, -RZ, R45.H1_H1 ;  /* 0x3000002dff297230 */ /* 0x000fc40000004100 */
[----:B------:R-:W-:Y:S02]  /*7af0*/  HADD2.F32 R34, -RZ, R46.H0_H0 ;  /* 0x2000002eff227230 */ /* 0x000fe40000004100 */
[----:B------:R-:W-:Y:S02]  /*7b00*/  HADD2.F32 R32, -RZ, R38.H0_H0 ;  /* 0x20000026ff207230 */ /* 0x000fe40000004100 */
[--C-:B-1----:R-:W-:Y:S02]  /*7b10*/  HADD2.F32 R20, -RZ, R8.reuse.H0_H0 ;  /* 0x20000008ff147230 */ /* 0x102fe40000004100 */
[----:B------:R-:W-:-:S03]  /*7b20*/  HADD2.F32 R8, -RZ, R8.H1_H1 ;  /* 0x30000008ff087230 */ /* 0x000fc60000004100 */
[-C--:B------:R-:W-:Y:S01]  /*7b30*/  FMUL.FTZ R27, R28, R20.reuse ;  /* 0x000000141c1b7220 */ /* 0x080fe20000410000 */
[----:B------:R-:W-:Y:S01]  /*7b40*/  FMUL.FTZ R31, R26, R20 ;  /* 0x000000141a1f7220 */ /* 0x000fe20000410000 */
[----:B------:R-:W-:Y:S02]  /*7b50*/  HADD2.F32 R20, -RZ, R43.H0_H0 ;  /* 0x2000002bff147230 */ /* 0x000fe40000004100 */
[-C--:B------:R-:W-:Y:S01]  /*7b60*/  FMUL.FTZ R33, R30, R8.reuse ;  /* 0x000000081e217220 */ /* 0x080fe20000410000 */
[--C-:B0-----:R-:W-:Y:S02]  /*7b70*/  HADD2.F32 R21, -RZ, R9.reuse.H0_H0 ;  /* 0x20000009ff157230 */ /* 0x101fe40000004100 */
[----:B------:R-:W-:Y:S02]  /*7b80*/  HADD2.F32 R9, -RZ, R9.H1_H1 ;  /* 0x30000009ff097230 */ /* 0x000fe40000004100 */
[----:B------:R-:W-:Y:S01]  /*7b90*/  FMUL.FTZ R35, R20, R8 ;  /* 0x0000000814237220 */ /* 0x000fe20000410000 */
[----:B------:R-:W-:-:S02]  /*7ba0*/  HADD2.F32 R24, -RZ, R10.H0_H0 ;  /* 0x2000000aff187230 */ /* 0x000fc40000004100 */
[----:B------:R-:W-:Y:S02]  /*7bb0*/  HADD2.F32 R10, -RZ, R10.H1_H1 ;  /* 0x3000000aff0a7230 */ /* 0x000fe40000004100 */
[--C-:B------:R-:W-:Y:S02]  /*7bc0*/  HADD2.F32 R25, -RZ, R11.reuse.H0_H0 ;  /* 0x2000000bff197230 */ /* 0x100fe40000004100 */
[----:B------:R-:W-:Y:S01]  /*7bd0*/  HADD2.F32 R11, -RZ, R11.H1_H1 ;  /* 0x3000000bff0b7230 */ /* 0x000fe20000004100 */
[----:B--2---:R-:W0:Y:S02]  /*7be0*/  LDS.128 R4, [R36+0x18400] ;  /* 0x0184000024047984 */ /* 0x004e240000000c00 */
[--C-:B0-----:R-:W-:Y:S02]  /*7bf0*/  HADD2.F32 R0, -RZ, R4.reuse.H0_H0 ;  /* 0x20000004ff007230 */ /* 0x101fe40000004100 */
[----:B------:R-:W-:-:S03]  /*7c00*/  HADD2.F32 R4, -RZ, R4.H1_H1 ;  /* 0x30000004ff047230 */ /* 0x000fc60000004100 */
[-C--:B------:R-:W-:Y:S01]  /*7c10*/  FFMA.FTZ R27, R26, R0.reuse, -R27 ;  /* 0x000000001a1b7223 */ /* 0x080fe2000001081b */
[----:B------:R-:W-:Y:S01]  /*7c20*/  FFMA.FTZ R31, R28, R0, R31 ;  /* 0x000000001c1f7223 */ /* 0x000fe2000001001f */
[-C--:B------:R-:W-:Y:S01]  /*7c30*/  FFMA.FTZ R0, R20, R4.reuse, -R33 ;  /* 0x0000000414007223 */ /* 0x080fe20000010821 */
[-C--:B------:R-:W-:Y:S01]  /*7c40*/  FMUL.FTZ R20, R39, R21.reuse ;  /* 0x0000001527147220 */ /* 0x080fe20000410000 */
[----:B------:R-:W-:Y:S01]  /*7c50*/  FMUL.FTZ R26, R37, R21 ;  /* 0x00000015251a7220 */ /* 0x000fe20000410000 */
[----:B------:R-:W-:Y:S02]  /*7c60*/  HADD2.F32 R21, -RZ, R43.H1_H1 ;  /* 0x3000002bff157230 */ /* 0x000fe40000004100 */
[----:B------:R-:W-:Y:S01]  /*7c70*/  FFMA.FTZ R8, R30, R4, R35 ;  /* 0x000000041e087223 */ /* 0x000fe20000010023 */
[--C-:B------:R-:W-:Y:S02]  /*7c80*/  HADD2.F32 R13, -RZ, R5.reuse.H0_H0 ;  /* 0x20000005ff0d7230 */ /* 0x100fe40000004100 */
[----:B------:R-:W-:Y:S01]  /*7c90*/  FMUL.FTZ R4, R41, R9 ;  /* 0x0000000929047220 */ /* 0x000fe20000410000 */
[----:B------:R-:W-:-:S02]  /*7ca0*/  HADD2.F32 R5, -RZ, R5.H1_H1 ;  /* 0x30000005ff057230 */ /* 0x000fc40000004100 */
[----:B------:R-:W-:Y:S01]  /*7cb0*/  FMUL.FTZ R28, R21, R9 ;  /* 0x00000009151c7220 */ /* 0x000fe20000410000 */
[----:B------:R-:W-:Y:S02]  /*7cc0*/  HADD2.F32 R14, -RZ, R6.H0_H0 ;  /* 0x20000006ff0e7230 */ /* 0x000fe40000004100 */
[-C--:B------:R-:W-:Y:S01]  /*7cd0*/  FFMA.FTZ R20, R37, R13.reuse, -R20 ;  /* 0x0000000d25147223 */ /* 0x080fe20000010814 */
[----:B------:R-:W-:Y:S01]  /*7ce0*/  FFMA.FTZ R26, R39, R13, R26 ;  /* 0x0000000d271a7223 */ /* 0x000fe2000001001a */
[-C--:B------:R-:W-:Y:S01]  /*7cf0*/  FFMA.FTZ R9, R21, R5.reuse, -R4 ;  /* 0x0000000515097223 */ /* 0x080fe20000010804 */
[----:B------:R-:W-:Y:S02]  /*7d00*/  HADD2.F32 R4, -RZ, R44.H0_H0 ;  /* 0x2000002cff047230 */ /* 0x000fe40000004100 */
[----:B------:R-:W-:Y:S01]  /*7d10*/  FFMA.FTZ R13, R41, R5, R28 ;  /* 0x00000005290d7223 */ /* 0x000fe2000001001c */
[----:B------:R-:W-:Y:S02]  /*7d20*/  HADD2.F32 R6, -RZ, R6.H1_H1 ;  /* 0x30000006ff067230 */ /* 0x000fe40000004100 */
[----:B------:R-:W-:Y:S01]  /*7d30*/  FMUL.FTZ R5, R34, R10 ;  /* 0x0000000a22057220 */ /* 0x000fe20000410000 */
[----:B------:R-:W-:-:S02]  /*7d40*/  HADD2.F32 R30, -RZ, R42.H0_H0 ;  /* 0x2000002aff1e7230 */ /* 0x000fc40000004100 */
[----:B------:R-:W-:Y:S01]  /*7d50*/  FMUL.FTZ R35, R4, R10 ;  /* 0x0000000a04237220 */ /* 0x000fe20000410000 */
[----:B------:R-:W-:Y:S01]  /*7d60*/  FMUL.FTZ R21, R32, R24 ;  /* 0x0000001820157220 */ /* 0x000fe20000410000 */
[----:B------:R-:W-:Y:S01]  /*7d70*/  FFMA.FTZ R10, R4, R6, -R5 ;  /* 0x00000006040a7223 */ /* 0x000fe20000010805 */
[----:B------:R-:W-:Y:S02]  /*7d80*/  HADD2.F32 R39, -RZ, R38.H1_H1 ;  /* 0x30000026ff277230 */ /* 0x000fe40000004100 */
[----:B------:R-:W-:Y:S01]  /*7d90*/  FMUL.FTZ R33, R30, R24 ;  /* 0x000000181e217220 */ /* 0x000fe20000410000 */
[----:B------:R-:W-:Y:S02]  /*7da0*/  HADD2.F32 R41, -RZ, R46.H1_H1 ;  /* 0x3000002eff297230 */ /* 0x000fe40000004100 */
[----:B------:R-:W-:Y:S02]  /*7db0*/  HADD2.F32 R5, -RZ, R42.H1_H1 ;  /* 0x3000002aff057230 */ /* 0x000fe40000004100 */
[----:B------:R-:W-:-:S02]  /*7dc0*/  HADD2.F32 R37, -RZ, R44.H1_H1 ;  /* 0x3000002cff257230 */ /* 0x000fc40000004100 */
[-C--:B------:R-:W-:Y:S01]  /*7dd0*/  FFMA.FTZ R21, R30, R14.reuse, -R21 ;  /* 0x0000000e1e157223 */ /* 0x080fe20000010815 */
[--C-:B------:R-:W-:Y:S02]  /*7de0*/  HADD2.F32 R15, -RZ, R7.reuse.H0_H0 ;  /* 0x20000007ff0f7230 */ /* 0x100fe40000004100 */
[----:B------:R-:W-:Y:S01]  /*7df0*/  FFMA.FTZ R33, R32, R14, R33 ;  /* 0x0000000e20217223 */ /* 0x000fe20000010021 */
[----:B------:R-:W-:Y:S02]  /*7e00*/  HADD2.F32 R7, -RZ, R7.H1_H1 ;  /* 0x30000007ff077230 */ /* 0x000fe40000004100 */
[----:B------:R-:W-:Y:S01]  /*7e10*/  FFMA.FTZ R14, R34, R6, R35 ;  /* 0x00000006220e7223 */ /* 0x000fe20000010023 */
[----:B------:R-:W-:Y:S01]  /*7e20*/  FMUL.FTZ R4, R39, R25 ;  /* 0x0000001927047220 */ /* 0x000fe20000410000 */
[----:B------:R-:W-:Y:S01]  /*7e30*/  FMUL.FTZ R24, R41, R11 ;  /* 0x0000000b29187220 */ /* 0x000fe20000410000 */
[----:B------:R-:W-:Y:S01]  /*7e40*/  FMUL.FTZ R6, R5, R25 ;  /* 0x0000001905067220 */ /* 0x000fe20000410000 */
[----:B------:R-:W-:Y:S01]  /*7e50*/  FMUL.FTZ R28, R37, R11 ;  /* 0x0000000b251c7220 */ /* 0x000fe20000410000 */
[----:B------:R-:W-:Y:S01]  /*7e60*/  FFMA.FTZ R11, R5, R15, -R4 ;  /* 0x0000000f050b7223 */ /* 0x000fe20000010804 */
[----:B------:R-:W-:Y:S01]  /*7e70*/  FFMA.FTZ R24, R37, R7, -R24 ;  /* 0x0000000725187223 */ /* 0x000fe20000010818 */
[----:B------:R-:W-:Y:S01]  /*7e80*/  FFMA.FTZ R15, R39, R15, R6 ;  /* 0x0000000f270f7223 */ /* 0x000fe20000010006 */
[----:B------:R-:W-:Y:S01]  /*7e90*/  FFMA.FTZ R28, R41, R7, R28 ;  /* 0x00000007291c7223 */ /* 0x000fe2000001001c */
[----:B------:R-:W-:-:S02]  /*7ea0*/  F2FP.F16.F32.PACK_AB R4, R0, R27 ;  /* 0x0000001b0004723e */ /* 0x000fc400000000ff */
[----:B------:R-:W-:Y:S02]  /*7eb0*/  F2FP.F16.F32.PACK_AB R5, R9, R20 ;  /* 0x000000140905723e */ /* 0x000fe400000000ff */
[----:B------:R-:W-:Y:S02]  /*7ec0*/  F2FP.F16.F32.PACK_AB R6, R10, R21 ;  /* 0x000000150a06723e */ /* 0x000fe400000000ff */
[----:B------:R-:W-:Y:S02]  /*7ed0*/  F2FP.F16.F32.PACK_AB R7, R24, R11 ;  /* 0x0000000b1807723e */ /* 0x000fe400000000ff */
[----:B------:R-:W-:Y:S02]  /*7ee0*/  F2FP.F16.F32.PACK_AB R8, R8, R31 ;  /* 0x0000001f0808723e */ /* 0x000fe400000000ff */
[----:B------:R-:W-:Y:S02]  /*7ef0*/  F2FP.F16.F32.PACK_AB R9, R13, R26 ;  /* 0x0000001a0d09723e */ /* 0x000fe400000000ff */
[----:B------:R-:W-:-:S02]  /*7f00*/  F2FP.F16.F32.PACK_AB R10, R14, R33 ;  /* 0x000000210e0a723e */ /* 0x000fc400000000ff */
[----:B------:R-:W-:Y:S01]  /*7f10*/  F2FP.F16.F32.PACK_AB R11, R28, R15 ;  /* 0x0000000f1c0b723e */ /* 0x000fe200000000ff */
[----:B------:R2:W-:Y:S04]  /*7f20*/  STS.128 [R36+0x18400], R4 ;  /* 0x0184000424007388 */ /* 0x0005e80000000c00 */
[----:B------:R2:W-:Y:S02]  /*7f30*/  STS.128 [R3+0x18400], R8 ;  /* 0x0184000803007388 */ /* 0x0005e40000000c00 */
.L_x_1385:
[----:B------:R-:W-:Y:S05]  /*7f40*/  BSYNC B0 ;  /* 0x0000000000007941 */ /* 0x000fea0003800000 */
.L_x_1374:
        /* <DEDUP_REMOVED lines=8> */
.L_x_1371:
[----:B-1-3--:R-:W1:Y:S01]  /*7fd0*/  S2R R0, SR_TID.X ;  /* 0x0000000000007919 */ /* 0x00ae620000002100 */
[----:B------:R-:W-:Y:S01]  /*7fe0*/  ISETP.NE.AND P0, PT, R203, 0x3, PT ;  /* 0x00000003cb00780c */ /* 0x000fe20003f05270 */
[----:B------:R-:W-:Y:S05]  /*7ff0*/  WARPSYNC.ALL ;  /* 0x0000000000007948 */ /* 0x000fea0003800000 */
[----:B-1----:R-:W-:-:S05]  /*8000*/  SHF.R.U32.HI R0, RZ, 0x7, R0 ;  /* 0x00000007ff007819 */ /* 0x002fca0000011600 */
[----:B------:R-:W-:-:S05]  /*8010*/  VIADD R175, R0, 0x8 ;  /* 0x0000000800af7836 */ /* 0x000fca0000000000 */
[----:B------:R1:W-:Y:S06]  /*8020*/  BAR.SYNC.DEFER_BLOCKING R175, 0x100 ;  /* 0x000400af0000751d */ /* 0x0003ec0000010000 */
[----:B------:R-:W-:Y:S05]  /*8030*/  @!P0 BRA `(.L_x_1395) ;  /* 0x0000000000048947 */ /* 0x000fea0003800000 */
[----:B------:R-:W-:Y:S01]  /*8040*/  BPT.TRAP 0x1 ;  /* 0x000000040000795c */ /* 0x000fe20000300000 */
.L_x_1395:
[----:B------:R-:W-:Y:S01]  /*8050*/  IMAD R0, R200, 0x8, R18 ;  /* 0x00000008c8007824 */ /* 0x000fe200078e0212 */
[----:B0-2---:R-:W-:-:S04]  /*8060*/  SHF.L.U32 R7, R204, 0x1f, RZ ;  /* 0x0000001fcc077819 */ /* 0x005fc800000006ff */
[----:B------:R0:W2:Y:S01]  /*8070*/  SYNCS.PHASECHK.TRANS64.TRYWAIT P1, [R0+URZ+0x32430], R7 ;  /* 0x03243007000075a7 */ /* 0x0000a2000802017f */
[----:B------:R-:W-:Y:S05]  /*8080*/  @!P0 BRA `(.L_x_1396) ;  /* 0x0000000000048947 */ /* 0x000fea0003800000 */
[----:B------:R-:W-:Y:S01]  /*8090*/  BPT.TRAP 0x1 ;  /* 0x000000040000795c */ /* 0x000fe20000300000 */
.L_x_1396:
[----:B------:R-:W-:-:S05]  /*80a0*/  VIADD R3, R18, 0x1c400 ;  /* 0x0001c40012037836 */ /* 0x000fca0000000000 */
[----:B------:R-:W-:-:S04]  /*80b0*/  SHF.R.U32.HI R3, RZ, 0x4, R3 ;  /* 0x00000004ff037819 */ /* 0x000fc80000011603 */
[----:B------:R-:W-:Y:S01]  /*80c0*/  LOP3.LUT R3, R3, 0x3fff, RZ, 0xc0, !PT ;  /* 0x00003fff03037812 */ /* 0x000fe200078ec0ff */
[----:B--2---:R-:W-:Y:S06]  /*80d0*/  @P1 BRA `(.L_x_1397) ;  /* 0x0000000000081947 */ /* 0x004fec0003800000 */
[----:B------:R-:W2:Y:S02]  /*80e0*/  SYNCS.PHASECHK.TRANS64.TRYWAIT P1, [R0+URZ+0x32430], R7 ;  /* 0x03243007000075a7 */ /* 0x000ea4000802017f */
[----:B--2---:R-:W-:Y:S05]  /*80f0*/  @!P1 BRA `(.L_x_1398) ;  /* 0x0000011c00809947 */ /* 0x004fea0003800000 */
.L_x_1397:
[----:B------:R-:W-:Y:S05]  /*8100*/  WARPSYNC.ALL ;  /* 0x0000000000007948 */ /* 0x000fea0003800000 */
[----:B------:R-:W-:Y:S01]  /*8110*/  LOP3.LUT R217, R3, 0x10000, RZ, 0xfc, !PT ;  /* 0x0001000003d97812 */ /* 0x000fe200078efcff */
[----:B------:R-:W-:Y:S01]  /*8120*/  IMAD R29, R29, 0x2000, R18 ;  /* 0x000020001d1d7824 */ /* 0x000fe200078e0212 */
[----:B------:R-:W-:-:S03]  /*8130*/  UMOV UR9, 0x40000040 ;  /* 0x4000004000097882 */ /* 0x000fc60000000000 */
[----:B------:R-:W-:Y:S01]  /*8140*/  IMAD R4, R200, 0x300, R217 ;  /* 0x00000300c8047824 */ /* 0x000fe200078e02d9 */
[----:B------:R-:W-:Y:S01]  /*8150*/  SHF.L.U32 R3, R12, 0x1f, RZ ;  /* 0x0000001f0c037819 */ /* 0x000fe200000006ff */
[----:B------:R-:W-:Y:S01]  /*8160*/  IMAD.MOV.U32 R5, RZ, RZ, 0x40000040 ;  /* 0x40000040ff057424 */ /* 0x000fe200078e00ff */
[----:B------:R-:W-:Y:S01]  /*8170*/  R2UR UR4, R29 ;  /* 0x000000001d0472ca */ /* 0x000fe200000e0000 */
[C---:B------:R-:W-:Y:S01]  /*8180*/  VIADD R8, R4.reuse, 0x2 ;  /* 0x0000000204087836 */ /* 0x040fe20000000000 */
[----:B------:R-:W-:Y:S01]  /*8190*/  R2UR UR10, R4 ;  /* 0x00000000040a72ca */ /* 0x000fe200000e0000 */
[----:B-----5:R-:W-:Y:S01]  /*81a0*/  WARPGROUP.ARRIVE ;  /* 0x00000000000079c5 */ /* 0x020fe20000000000 */
[----:B------:R-:W-:Y:S01]  /*81b0*/  R2UR UR11, R5 ;  /* 0x00000000050b72ca */ /* 0x000fe200000e0000 */
[----:B------:R-:W-:Y:S01]  /*81c0*/  IMAD.MOV.U32 R9, RZ, RZ, 0x40000040 ;  /* 0x40000040ff097424 */ /* 0x000fe200078e00ff */
[----:B------:R-:W-:Y:S01]  /*81d0*/  BSSY B0, `(.L_x_1399) ;  /* 0x0000032000007945 */ /* 0x000fe20003800000 */
[----:B------:R-:W-:-:S02]  /*81e0*/  IMAD.U32 R11, RZ, RZ, UR9 ;  /* 0x00000009ff0b7e24 */ /* 0x000fc4000f8e00ff */
[----:B------:R-:W-:-:S04]  /*81f0*/  IMAD.MOV.U32 R5, RZ, RZ, 0x40000040 ;  /* 0x40000040ff057424 */ /* 0x000fc800078e00ff */
[----:B------:R-:W-:-:S04]  /*8200*/  UIADD3 UR5, UR4, 0x18400, URZ ;  /* 0x0001840004057890 */ /* 0x000fc8000fffe03f */
[----:B------:R-:W-:-:S04]  /*8210*/  USHF.R.U32.HI UR5, URZ, 0x4, UR5 ;  /* 0x000000043f057899 */ /* 0x000fc80008011605 */
[----:B------:R-:W-:-:S04]  /*8220*/  ULOP3.LUT UR5, UR5, 0x3fff, URZ, 0xc0, !UPT ;  /* 0x00003fff05057892 */ /* 0x000fc8000f8ec03f */
[----:B------:R-:W-:-:S04]  /*8230*/  ULOP3.LUT UR6, UR5, 0x10000, URZ, 0xfc, !UPT ;  /* 0x0001000005067892 */ /* 0x000fc8000f8efc3f */
[----:B------:R-:W-:-:S03]  /*8240*/  UIADD3 UR5, UR6, 0x2, URZ ;  /* 0x0000000206057890 */ /* 0x000fc6000fffe03f */
[----:B------:R-:W-:Y:S02]  /*8250*/  UMOV UR8, UR6 ;  /* 0x0000000600087c82 */ /* 0x000fe40008000000 */
[----:B------:R-:W-:Y:S01]  /*8260*/  HGMMA.64x96x16.F32 R24, gdesc[UR8], RZ, !UPT, gsb0 ;  /* 0x01600000081879f0 */ /* 0x000fe2000c0008ff */
[----:B------:R-:W-:Y:S01]  /*8270*/  R2UR UR10, R8 ;  /* 0x00000000080a72ca */ /* 0x000fe200000e0000 */
[----:B------:R-:W-:Y:S01]  /*8280*/  IMAD.U32 R10, RZ, RZ, UR8 ;  /* 0x00000008ff0a7e24 */ /* 0x000fe2000f8e00ff */
[----:B------:R-:W-:Y:S01]  /*8290*/  R2UR UR11, R9 ;  /* 0x00000000090b72ca */ /* 0x000fe200000e0000 */
[----:B------:R-:W-:Y:S01]  /*82a0*/  UMOV UR8, UR5 ;  /* 0x0000000500087c82 */ /* 0x000fe20008000000 */
[----:B------:R-:W-:Y:S01]  /*82b0*/  UMOV UR9, 0x40000040 ;  /* 0x4000004000097882 */ /* 0x000fe20000000000 */
[C---:B------:R-:W-:Y:S01]  /*82c0*/  VIADD R8, R4.reuse, 0x4 ;  /* 0x0000000404087836 */ /* 0x040fe20000000000 */
[----:B------:R-:W-:Y:S01]  /*82d0*/  UIADD3 UR5, UR6, 0x4, URZ ;  /* 0x0000000406057890 */ /* 0x000fe2000fffe03f */
[----:B------:R-:W-:Y:S01]  /*82e0*/  IMAD.MOV.U32 R9, RZ, RZ, 0x40000040 ;  /* 0x40000040ff097424 */ /* 0x000fe200078e00ff */
[----:B------:R3:W-:Y:S01]  /*82f0*/  STL.64 [R1+0x70], R10 ;  /* 0x0000700a01007387 */ /* 0x0007e20000100a00 */
[----:B------:R-:W-:-:S02]  /*8300*/  VIADD R4, R4, 0x6 ;  /* 0x0000000604047836 */ /* 0x000fc40000000000 */
[----:B---3--:R-:W-:Y:S01]  /*8310*/  IMAD.U32 R10, RZ, RZ, UR8 ;  /* 0x00000008ff0a7e24 */ /* 0x008fe2000f8e00ff */
[----:B------:R-:W-:-:S05]  /*8320*/  MOV R11, UR9 ;  /* 0x00000009000b7c02 */ /* 0x000fca0008000f00 */
[----:B------:R3:W-:Y:S01]  /*8330*/  STL.64 [R1+0x68], R10 ;  /* 0x0000680a01007387 */ /* 0x0007e20000100a00 */
[----:B------:R-:W-:Y:S02]  /*8340*/  WARPGROUP.DEPBAR.LE gsb0, 0x0 ;  /* 0x00008000000079c5 */ /* 0x000fe40000010000 */
[----:B------:R-:W-:-:S06]  /*8350*/  WARPGROUP.ARRIVE ;  /* 0x00000000000079c5 */ /* 0x000fcc0000000000 */
[----:B------:R-:W-:Y:S01]  /*8360*/  HGMMA.64x96x16.F32 R24, gdesc[UR8], R24, gsb0 ;  /* 0x01600000081879f0 */ /* 0x000fe20008000818 */
[----:B------:R-:W-:Y:S01]  /*8370*/  R2UR UR10, R8 ;  /* 0x00000000080a72ca */ /* 0x000fe200000e0000 */
[----:B------:R-:W-:Y:S01]  /*8380*/  UMOV UR8, UR5 ;  /* 0x0000000500087c82 */ /* 0x000fe20008000000 */
[----:B------:R-:W-:Y:S01]  /*8390*/  R2UR UR11, R9 ;  /* 0x00000000090b72ca */ /* 0x000fe200000e0000 */
[----:B------:R-:W-:Y:S01]  /*83a0*/  UMOV UR9, 0x40000040 ;  /* 0x4000004000097882 */ /* 0x000fe20000000000 */
[----:B------:R-:W-:Y:S01]  /*83b0*/  UIADD3 UR5, UR6, 0x6, URZ ;  /* 0x0000000606057890 */ /* 0x000fe2000fffe03f */
[----:B------:R-:W-:Y:S02]  /*83c0*/  IMAD.U32 R8, RZ, RZ, UR8 ;  /* 0x00000008ff087e24 */ /* 0x000fe4000f8e00ff */
[----:B------:R-:W-:-:S05]  /*83d0*/  IMAD.U32 R9, RZ, RZ, UR9 ;  /* 0x00000009ff097e24 */ /* 0x000fca000f8e00ff */
        /* <DEDUP_REMOVED lines=8> */
[----:B------:R-:W-:Y:S02]  /*8460*/  IMAD.U32 R4, RZ, RZ, UR8 ;  /* 0x00000008ff047e24 */ /* 0x000fe4000f8e00ff */
[----:B------:R-:W-:-:S05]  /*8470*/  IMAD.U32 R5, RZ, RZ, UR9 ;  /* 0x00000009ff057e24 */ /* 0x000fca000f8e00ff */
[----:B------:R3:W-:Y:S01]  /*8480*/  STL.64 [R1+0x58], R4 ;  /* 0x0000580401007387 */ /* 0x0007e20000100a00 */
[----:B------:R-:W-:Y:S02]  /*8490*/  WARPGROUP.DEPBAR.LE gsb0, 0x0 ;  /* 0x00008000000079c5 */ /* 0x000fe40000010000 */
[----:B------:R-:W-:-:S06]  /*84a0*/  WARPGROUP.ARRIVE ;  /* 0x00000000000079c5 */ /* 0x000fcc0000000000 */
[----:B------:R-:W-:Y:S03]  /*84b0*/  HGMMA.64x96x16.F32 R24, gdesc[UR8], R24, gsb0 ;  /* 0x01600000081879f0 */ /* 0x000fe60008000818 */
[----:B------:R-:W-:Y:S02]  /*84c0*/  WARPGROUP.DEPBAR.LE gsb0, 0x0 ;  /* 0x00008000000079c5 */ /* 0x000fe40000010000 */
[----:B------:R-:W4:Y:S02]  /*84d0*/  SYNCS.PHASECHK.TRANS64.TRYWAIT P1, [R18+URZ+0x32410], R3 ;  /* 0x03241003120075a7 */ /* 0x000f24000802017f */
[----:B---34-:R-:W-:Y:S05]  /*84e0*/  @!P1 BRA `(.L_x_1400) ;  /* 0x0000011800989947 */ /* 0x018fea0003800000 */
.L_x_1628:
[----:B------:R-:W-:Y:S05]  /*84f0*/  BSYNC B0 ;  /* 0x0000000000007941 */ /* 0x000fea0003800000 */
.L_x_1399:
[----:B------:R-:W-:Y:S05]  /*8500*/  @!P0 BRA `(.L_x_1401) ;  /* 0x0000000000048947 */ /* 0x000fea0003800000 */
[----:B------:R-:W-:Y:S01]  /*8510*/  BPT.TRAP 0x1 ;  /* 0x000000040000795c */ /* 0x000fe20000300000 */
.L_x_1401:
[----:B------:R4:W0:Y:S01]  /*8520*/  SYNCS.PHASECHK.TRANS64.TRYWAIT P2, [R0+URZ+0x32450], R7 ;  /* 0x03245007000075a7 */ /* 0x000822000804017f */
[----:B------:R-:W-:Y:S05]  /*8530*/  @!P0 BRA `(.L_x_1402) ;  /* 0x0000000000048947 */ /* 0x000fea0003800000 */
[----:B------:R-:W-:Y:S01]  /*8540*/  BPT.TRAP 0x1 ;  /* 0x000000040000795c */ /* 0x000fe20000300000 */
.L_x_1402:
[----:B---3--:R-:W3:Y:S01]  /*8550*/  S2R R3, SR_TID.X ;  /* 0x0000000000037919 */ /* 0x008ee20000002100 */
[----:B------:R-:W-:Y:S01]  /*8560*/  BSSY B0, `(.L_x_1403) ;  /* 0x0000006000007945 */ /* 0x000fe20003800000 */
[----:B---3--:R-:W-:-:S04]  /*8570*/  LOP3.LUT R3, R3, 0x7f, RZ, 0xc0, !PT ;  /* 0x0000007f03037812 */ /* 0x008fc800078ec0ff */
[----:B------:R-:W-:Y:S01]  /*8580*/  ISETP.NE.AND P1, PT, R3, RZ, PT ;  /* 0x000000ff0300720c */ /* 0x000fe20003f25270 */
[----:B0-----:R-:W-:-:S12]  /*8590*/  @P2 BRA `(.L_x_1404) ;  /* 0x0000000000082947 */ /* 0x001fd80003800000 */
[----:B------:R-:W0:Y:S02]  /*85a0*/  SYNCS.PHASECHK.TRANS64.TRYWAIT P2, [R0+URZ+0x32450], R7 ;  /* 0x03245007000075a7 */ /* 0x000e24000804017f */
[----:B0-----:R-:W-:Y:S05]  /*85b0*/  @!P2 BRA `(.L_x_1405) ;  /* 0x000001180078a947 */ /* 0x001fea0003800000 */
.L_x_1404:
[----:B------:R-:W-:Y:S05]  /*85c0*/  BSYNC B0 ;  /* 0x0000000000007941 */ /* 0x000fea0003800000 */
.L_x_1403:
[----:B------:R-:W-:Y:S05]  /*85d0*/  WARPSYNC.ALL ;  /* 0x0000000000007948 */ /* 0x000fea0003800000 */
[----:B------:R-:W-:Y:S01]  /*85e0*/  VIADD R216, R18, 0x400 ;  /* 0x0000040012d87836 */ /* 0x000fe20000000000 */
[----:B------:R-:W-:Y:S01]  /*85f0*/  UIADD3 UR4, UR4, 0x22400, URZ ;  /* 0x0002240004047890 */ /* 0x000fe2000fffe03f */
[----:B------:R-:W-:Y:S01]  /*8600*/  IMAD.MOV.U32 R5, RZ, RZ, 0x40000040 ;  /* 0x40000040ff057424 */ /* 0x000fe200078e00ff */
[----:B------:R-:W-:Y:S01]  /*8610*/  WARPGROUP.ARRIVE ;  /* 0x00000000000079c5 */ /* 0x000fe20000000000 */
[----:B------:R-:W-:Y:S01]  /*8620*/  UMOV UR9, 0x40000040 ;  /* 0x4000004000097882 */ /* 0x000fe20000000000 */
[----:B------:R-:W-:Y:S01]  /*8630*/  SHF.R.U32.HI R216, RZ, 0x4, R216 ;  /* 0x00000004ffd87819 */ /* 0x000fe200000116d8 */
[----:B------:R-:W-:Y:S01]  /*8640*/  USHF.R.U32.HI UR4, URZ, 0x4, UR4 ;  /* 0x000000043f047899 */ /* 0x000fe20008011604 */
[----:B------:R-:W-:Y:S01]  /*8650*/  R2UR UR11, R5 ;  /* 0x00000000050b72ca */ /* 0x000fe200000e0000 */
[----:B0-2-4-:R-:W-:Y:S01]  /*8660*/  IMAD.MOV.U32 R7, RZ, RZ, 0x40000040 ;  /* 0x40000040ff077424 */ /* 0x015fe200078e00ff */
[----:B------:R-:W-:Y:S01]  /*8670*/  LOP3.LUT R216, R216, 0x3fff, RZ, 0xc0, !PT ;  /* 0x00003fffd8d87812 */ /* 0x000fe200078ec0ff */
[----:B------:R-:W-:Y:S01]  /*8680*/  ULOP3.LUT UR4, UR4, 0x3fff, URZ, 0xc0, !UPT ;  /* 0x00003fff04047892 */ /* 0x000fe2000f8ec03f */
[----:B------:R-:W-:Y:S01]  /*8690*/  IMAD.U32 R9, RZ, RZ, UR9 ;  /* 0x00000009ff097e24 */ /* 0x000fe2000f8e00ff */
[----:B------:R-:W-:Y:S01]  /*86a0*/  UMOV UR53, 0x40000040 ;  /* 0x4000004000357882 */ /* 0x000fe20000000000 */
[----:B------:R-:W-:Y:S01]  /*86b0*/  LOP3.LUT R218, R216, 0x10000, RZ, 0xfc, !PT ;  /* 0x00010000d8da7812 */ /* 0x000fe200078efcff */
[----:B------:R-:W-:Y:S01]  /*86c0*/  ULOP3.LUT UR4, UR4, 0x10000, URZ, 0xfc, !UPT ;  /* 0x0001000004047892 */ /* 0x000fe2000f8efc3f */
[----:B------:R-:W-:Y:S01]  /*86d0*/  IMAD.MOV.U32 R5, RZ, RZ, 0x40000040 ;  /* 0x40000040ff057424 */ /* 0x000fe200078e00ff */
[----:B------:R-:W-:Y:S01]  /*86e0*/  UMOV UR49, 0x40000040 ;  /* 0x4000004000317882 */ /* 0x000fe20000000000 */
[----:B------:R-:W-:Y:S01]  /*86f0*/  UMOV UR45, 0x40000040 ;  /* 0x40000040002d7882 */ /* 0x000fe20000000000 */
[----:B------:R-:W-:Y:S01]  /*8700*/  IMAD R4, R200, 0xc00, R218 ;  /* 0x00000c00c8047824 */ /* 0x000fe200078e02da */
[----:B------:R-:W-:Y:S01]  /*8710*/  UIADD3 UR5, UR4, 0x2, URZ ;  /* 0x0000000204057890 */ /* 0x000fe2000fffe03f */
[----:B------:R-:W-:Y:S01]  /*8720*/  R2UR UR39, R5 ;  /* 0x00000000052772ca */ /* 0x000fe200000e0000 */
[----:B------:R-:W-:Y:S01]  /*8730*/  UMOV UR8, UR4 ;  /* 0x0000000400087c82 */ /* 0x000fe20008000000 */
[C---:B------:R-:W-:Y:S01]  /*8740*/  VIADD R6, R4.reuse, 0x2 ;  /* 0x0000000204067836 */ /* 0x040fe20000000000 */
[----:B------:R-:W-:Y:S01]  /*8750*/  R2UR UR10, R4 ;  /* 0x00000000040a72ca */ /* 0x000fe200000e0000 */
[----:B------:R-:W-:Y:S01]  /*8760*/  IMAD.U32 R8, RZ, RZ, UR8 ;  /* 0x00000008ff087e24 */ /* 0x000fe2000f8e00ff */
[----:B------:R-:W-:Y:S01]  /*8770*/  UIADD3 UR52, UR4, 0x806, URZ ;  /* 0x0000080604347890 */ /* 0x000fe2000fffe03f */
[----:B------:R-:W-:Y:S01]  /*8780*/  SHF.R.S32.HI R13, RZ, 0x1f, R235 ;  /* 0x0000001fff0d7819 */ /* 0x000fe200000114eb */
[----:B------:R-:W-:Y:S01]  /*8790*/  UIADD3 UR48, UR4, 0xc00, URZ ;  /* 0x00000c0004307890 */ /* 0x000fe2000fffe03f */
[----:B------:R-:W0:Y:S01]  /*87a0*/  S2R R72, SR_TID.X ;  /* 0x0000000000487919 */ /* 0x000e220000002100 */
[----:B------:R-:W-:Y:S01]  /*87b0*/  UIADD3 UR44, UR4, 0xc02, URZ ;  /* 0x00000c02042c7890 */ /* 0x000fe2000fffe03f */
[----:B------:R-:W-:Y:S01]  /*87c0*/  LEA.HI R13, R13, R235, RZ, 0x2 ;  /* 0x000000eb0d0d7211 */ /* 0x000fe200078f10ff */
[----:B------:R-:W-:Y:S01]  /*87d0*/  UIADD3 UR40, UR4, 0xc04, URZ ;  /* 0x00000c0404287890 */ /* 0x000fe2000fffe03f */
[----:B------:R2:W-:Y:S01]  /*87e0*/  STL.64 [R1+0x50], R8 ;  /* 0x0000500801007387 */ /* 0x0005e20000100a00 */
[----:B------:R-:W-:Y:S01]  /*87f0*/  UMOV UR41, 0x40000040 ;  /* 0x4000004000297882 */ /* 0x000fe20000000000 */
[----:B------:R-:W-:Y:S01]  /*8800*/  UIADD3 UR36, UR4, 0xc06, URZ ;  /* 0x00000c0604247890 */ /* 0x000fe2000fffe03f */
[----:B------:R-:W-:Y:S01]  /*8810*/  LOP3.LUT R13, R13, 0x7ffffffc, RZ, 0xc0, !PT ;  /* 0x7ffffffc0d0d7812 */ /* 0x000fe200078ec0ff */
[----:B------:R-:W-:Y:S01]  /*8820*/  HGMMA.64x96x16.F32 R24, gdesc[UR8], R24, gsb0 ;  /* 0x01600000081879f0 */ /* 0x000fe20008000818 */
[----:B------:R-:W-:Y:S01]  /*8830*/  R2UR UR10, R6 ;  /* 0x00000000060a72ca */ /* 0x000fe200000e0000 */
[----:B------:R-:W-:Y:S01]  /*8840*/  UMOV UR8, UR5 ;  /* 0x0000000500087c82 */ /* 0x000fe20008000000 */
[----:B------:R-:W-:Y:S01]  /*8850*/  R2UR UR11, R7 ;  /* 0x00000000070b72ca */ /* 0x000fe200000e0000 */
[----:B------:R-:W-:Y:S01]  /*8860*/  UMOV UR9, 0x40000040 ;  /* 0x4000004000097882 */ /* 0x000fe20000000000 */
[----:B------:R-:W-:Y:S01]  /*8870*/  VIADD R6, R4, 0x4 ;  /* 0x0000000404067836 */ /* 0x000fe20000000000 */
[----:B------:R-:W-:Y:S01]  /*8880*/  UIADD3 UR5, UR4, 0x4, URZ ;  /* 0x0000000404057890 */ /* 0x000fe2000fffe03f */
[----:B------:R-:W-:Y:S01]  /*8890*/  IMAD.MOV.U32 R7, RZ, RZ, 0x40000040 ;  /* 0x40000040ff077424 */ /* 0x000fe200078e00ff */
[----:B--2---:R-:W-:Y:S01]  /*88a0*/  MOV R8, UR8 ;  /* 0x0000000800087c02 */ /* 0x004fe20008000f00 */
[----:B------:R-:W-:Y:S01]  /*88b0*/  IMAD.U32 R9, RZ, RZ, UR9 ;  /* 0x00000009ff097e24 */ /* 0x000fe2000f8e00ff */
[----:B------:R-:W-:Y:S01]  /*88c0*/  UMOV UR37, 0x40000040 ;  /* 0x4000004000257882 */ /* 0x000fe20000000000 */
[----:B------:R-:W-:Y:S01]  /*88d0*/  IMAD.IADD R13, R235, 0x1, -R13 ;  /* 0x00000001eb0d7824 */ /* 0x000fe200078e0a0d */
[----:B------:R-:W-:-:S02]  /*88e0*/  LOP3.LUT R216, R216, 0x3000000, RZ, 0xfc, !PT ;  /* 0x03000000d8d87812 */ /* 0x000fc400078efcff */
        /* <DEDUP_REMOVED lines=8> */
[----:B------:R-:W-:Y:S01]  /*8970*/  VIADD R6, R4, 0x6 ;  /* 0x0000000604067836 */ /* 0x000fe20000000000 */
[----:B------:R-:W-:Y:S01]  /*8980*/  UIADD3 UR5, UR4, 0x6, URZ ;  /* 0x0000000604057890 */ /* 0x000fe2000fffe03f */
[----:B------:R-:W-:Y:S02]  /*8990*/  IMAD.MOV.U32 R7, RZ, RZ, 0x40000040 ;  /* 0x40000040ff077424 */ /* 0x000fe400078e00ff */
[----:B--2---:R-:W-:Y:S02]  /*89a0*/  IMAD.U32 R8, RZ, RZ, UR8 ;  /* 0x00000008ff087e24 */ /* 0x004fe4000f8e00ff */
        /* <DEDUP_REMOVED lines=23> */
[----:B------:R-:W-:Y:S01]  /*8b20*/  MOV R7, 0x40000040 ;  /* 0x4000004000077802 */ /* 0x000fe20000000f00 */
[----:B------:R-:W-:Y:S01]  /*8b30*/  UIADD3 UR5, UR4, 0x402, URZ ;  /* 0x0000040204057890 */ /* 0x000fe2000fffe03f */
        /* <DEDUP_REMOVED lines=49> */
[----:B------:R-:W-:Y:S01]  /*8e50*/  IMAD.MOV.U32 R7, RZ, RZ, 0x40000040 ;  /* 0x40000040ff077424 */ /* 0x000fe200078e00ff */
[----:B------:R-:W-:Y:S01]  /*8e60*/  IADD3 R6, R4, 0x602, RZ ;  /* 0x0000060204067810 */ /* 0x000fe20007ffe0ff */
        /* <DEDUP_REMOVED lines=14> */
[----:B--2---:R-:W-:Y:S01]  /*8f50*/  IMAD.U32 R8, RZ, RZ, UR8 ;  /* 0x00000008ff087e24 */ /* 0x004fe2000f8e00ff */
[----:B------:R-:W-:Y:S01]  /*8f60*/  ULDC UR4, c[0x0][0xad0] ;  /* 0x0002b40000047ab9 */ /* 0x000fe20000000800 */
        /* <DEDUP_REMOVED lines=9> */
[----:B------:R-:W-:Y:S02]  /*9000*/  VIADD R6, R4, 0x606 ;  /* 0x0000060604067836 */ /* 0x000fe40000000000 */
[----:B------:R-:W-:Y:S02]  /*9010*/  IMAD.MOV.U32 R7, RZ, RZ, 0x40000040 ;  /* 0x40000040ff077424 */ /* 0x000fe400078e00ff */
[----:B--2---:R-:W-:Y:S01]  /*9020*/  IMAD.U32 R8, RZ, RZ, UR8 ;  /* 0x00000008ff087e24 */ /* 0x004fe2000f8e00ff */
[----:B------:R-:W-:Y:S01]  /*9030*/  R2UR UR54, R6 ;  /* 0x00000000063672ca */ /* 0x000fe200000e0000 */
[----:B------:R-:W-:Y:S01]  /*9040*/  VIADD R6, R4, 0x900 ;  /* 0x0000090004067836 */ /* 0x000fe20000000000 */
[----:B------:R-:W-:Y:S01]  /*9050*/  R2UR UR55, R7 ;  /* 0x00000000073772ca */ /* 0x000fe200000e0000 */
[----:B------:R-:W-:-:S02]  /*9060*/  IMAD.MOV.U32 R7, RZ, RZ, 0x40000040 ;  /* 0x40000040ff077424 */ /* 0x000fc400078e00ff */
[----:B------:R-:W-:Y:S01]  /*9070*/  IMAD.U32 R9, RZ, RZ, UR9 ;  /* 0x00000009ff097e24 */ /* 0x000fe2000f8e00ff */
[----:B------:R-:W-:Y:S01]  /*9080*/  R2UR UR50, R6 ;  /* 0x00000000063272ca */ /* 0x000fe200000e0000 */
[----:B------:R-:W-:Y:S01]  /*9090*/  VIADD R6, R4, 0x902 ;  /* 0x0000090204067836 */ /* 0x000fe20000000000 */
[----:B------:R-:W-:Y:S01]  /*90a0*/  R2UR UR51, R7 ;  /* 0x00000000073372ca */ /* 0x000fe200000e0000 */
[----:B------:R-:W-:Y:S01]  /*90b0*/  IMAD.MOV.U32 R7, RZ, RZ, 0x40000040 ;  /* 0x40000040ff077424 */ /* 0x000fe200078e00ff */
[----:B------:R2:W-:Y:S02]  /*90c0*/  STL.64 [R1], R8 ;  /* 0x0000000801007387 */ /* 0x0005e40000100a00 */
[----:B------:R-:W-:Y:S01]  /*90d0*/  R2UR UR46, R6 ;  /* 0x00000000062e72ca */ /* 0x000fe200000e0000 */
[C---:B------:R-:W-:Y:S01]  /*90e0*/  VIADD R6, R4.reuse, 0x904 ;  /* 0x0000090404067836 */ /* 0x040fe20000000000 */
[----:B------:R-:W-:Y:S01]  /*90f0*/  R2UR UR47, R7 ;  /* 0x00000000072f72ca */ /* 0x000fe200000e0000 */
[----:B------:R-:W-:Y:S01]  /*9100*/  VIADD R4, R4, 0x906 ;  /* 0x0000090604047836 */ /* 0x000fe20000000000 */
[----:B------:R-:W-:-:S02]  /*9110*/  MOV R7, 0x40000040 ;  /* 0x4000004000077802 */ /* 0x000fc40000000f00 */
[----:B------:R-:W-:Y:S01]  /*9120*/  R2UR UR42, R6 ;  /* 0x00000000062a72ca */ /* 0x000fe200000e0000 */
[----:B------:R-:W-:Y:S01]  /*9130*/  IMAD R6, R196, -0x60, R195 ;  /* 0xffffffa0c4067824 */ /* 0x000fe200078e02c3 */
[----:B------:R-:W-:Y:S02]  /*9140*/  R2UR UR43, R7 ;  /* 0x00000000072b72ca */ /* 0x000fe400000e0000 */
[----:B------:R-:W-:Y:S01]  /*9150*/  R2UR UR38, R4 ;  /* 0x00000000042672ca */ /* 0x000fe200000e0000 */
[----:B------:R-:W-:-:S04]  /*9160*/  VIADD R6, R6, 0x60 ;  /* 0x0000006006067836 */ /* 0x000fc80000000000 */
[----:B------:R-:W-:-:S05]  /*9170*/  IMAD R6, R13, -0x2, R6 ;  /* 0xfffffffe0d067824 */ /* 0x000fca00078e0206 */
[C---:B------:R-:W-:Y:S02]  /*9180*/  ISETP.GT.AND P4, PT, R6.reuse, RZ, PT ;  /* 0x000000ff0600720c */ /* 0x040fe40003f84270 */
[C---:B------:R-:W-:Y:S02]  /*9190*/  ISETP.GT.AND P5, PT, R6.reuse, 0x1, PT ;  /* 0x000000010600780c */ /* 0x040fe40003fa4270 */
[C---:B------:R-:W-:Y:S02]  /*91a0*/  ISETP.GT.AND P2, PT, R6.reuse, 0x8, PT ;  /* 0x000000080600780c */ /* 0x040fe40003f44270 */
[----:B------:R-:W-:Y:S01]  /*91b0*/  ISETP.GT.AND P3, PT, R6, 0x9, PT ;  /* 0x000000090600780c */ /* 0x000fe20003f64270 */
        /* <DEDUP_REMOVED lines=17> */
[----:B------:R-:W-:Y:S01]  /*92d0*/  HGMMA.64x96x16.F32 R24, gdesc[UR36], R24, gsb0 ;  /* 0x01600000241879f0 */ /* 0x000fe20008000818 */
[----:B------:R-:W-:Y:S02]  /*92e0*/  ULDC UR38, c[0x0][0xad0] ;  /* 0x0002b40000267ab9 */ /* 0x000fe40000000800 */
[----:B------:R-:W-:Y:S02]  /*92f0*/  WARPGROUP.DEPBAR.LE gsb0, 0x0 ;  /* 0x00008000000079c5 */ /* 0x000fe40000010000 */
        /* <DEDUP_REMOVED lines=37> */
[----:B-----5:R-:W-:Y:S01]  /*9550*/  FSEL R24, R28, -INF , P2 ;  /* 0xff8000001c187808 */ /* 0x020fe20001000000 */
[----:B------:R-:W-:Y:S01]  /*9560*/  FMUL.FTZ R56, R56, UR4 ;  /* 0x0000000438387c20 */ /* 0x000fe20008410000 */
[----:B------:R-:W-:Y:S01]  /*9570*/  FMUL.FTZ R51, R51, UR4 ;  /* 0x0000000433337c20 */ /* 0x000fe20008410000 */
[----:B------:R-:W-:Y:S01]  /*9580*/  FMUL.FTZ R57, R57, UR4 ;  /* 0x0000000439397c20 */ /* 0x000fe20008410000 */
[----:B------:R-:W-:Y:S01]  /*9590*/  FMNMX.FTZ R7, R24, R7, !PT ;  /* 0x0000000718077209 */ /* 0x000fe20007810000 */
[----:B------:R-:W-:Y:S01]  /*95a0*/  FMUL.FTZ R54, R54, UR4 ;  /* 0x0000000436367c20 */ /* 0x000fe20008410000 */
[----:B------:R-:W-:Y:S01]  /*95b0*/  FMUL.FTZ R55, R55, UR4 ;  /* 0x0000000437377c20 */ /* 0x000fe20008410000 */
[----:B------:R-:W5:Y:S01]  /*95c0*/  MUFU.TANH R27, R27 ;  /* 0x0000001b001b7308 */ /* 0x000f620000002400 */
[----:B---3--:R-:W-:Y:S01]  /*95d0*/  FSEL R5, R5, -INF , P4 ;  /* 0xff80000005057808 */ /* 0x008fe20002000000 */
[----:B------:R-:W-:Y:S01]  /*95e0*/  FMUL.FTZ R60, R60, UR4 ;  /* 0x000000043c3c7c20 */ /* 0x000fe20008410000 */
[----:B------:R-:W-:Y:S01]  /*95f0*/  ISETP.GT.AND P4, PT, R6, 0x10, PT ;  /* 0x000000100600780c */ /* 0x000fe20003f84270 */
        /* <DEDUP_REMOVED lines=15> */
[----:B------:R-:W-:Y:S01]  /*96f0*/  ISETP.GT.AND P5, PT, R6, 0x11, PT ;  /* 0x000000110600780c */ /* 0x000fe20003fa4270 */
[----:B------:R-:W-:Y:S01]  /*9700*/  FMUL.FTZ R67, R67, UR4 ;  /* 0x0000000443437c20 */ /* 0x000fe20008410000 */
[----:B------:R-:W-:Y:S01]  /*9710*/  FMUL.FTZ R70, R70, UR4 ;  /* 0x0000000446467c20 */ /* 0x000fe20008410000 */
[----:B------:R-:W-:Y:S01]  /*9720*/  FMUL.FTZ R71, R71, UR4 ;  /* 0x0000000447477c20 */ /* 0x000fe20008410000 */
[----:B------:R-:W-:Y:S01]  /*9730*/  ULDC UR4, c[0x0][0xa80] ;  /* 0x0002a00000047ab9 */ /* 0x000fe20000000800 */
[----:B------:R-:W5:Y:S01]  /*9740*/  MUFU.TANH R33, R33 ;  /* 0x0000002100217308 */ /* 0x000f620000002400 */
[----:B---3--:R-:W-:-:S04]  /*9750*/  FSEL R165, R32, -INF , P4 ;  /* 0xff80000020a57808 */ /* 0x008fc80002000000 */
[----:B------:R-:W-:Y:S02]  /*9760*/  FMNMX.FTZ R7, R165, R14, !PT ;  /* 0x0000000ea5077209 */ /* 0x000fe40007810000 */
[----:B------:R-:W-:Y:S01]  /*9770*/  FMNMX.FTZ R14, R5, R25, !PT ;  /* 0x00000019050e7209 */ /* 0x000fe20007810000 */
[----:B------:R-:W3:Y:S01]  /*9780*/  MUFU.TANH R31, R31 ;  /* 0x0000001f001f7308 */ /* 0x000ee20000002400 */
[----:B----4-:R-:W-:Y:S02]  /*9790*/  FSEL R29, R30, -INF , P2 ;  /* 0xff8000001e1d7808 */ /* 0x010fe40001000000 */
[----:B------:R-:W-:Y:S02]  /*97a0*/  ISETP.GT.AND P2, PT, R6, 0x18, PT ;  /* 0x000000180600780c */ /* 0x000fe40003f44270 */
[----:B------:R-:W-:-:S03]  /*97b0*/  FMNMX.FTZ R14, R29, R14, !PT ;  /* 0x0000000e1d0e7209 */ /* 0x000fc60007810000 */
[----:B------:R-:W4:Y:S01]  /*97c0*/  MUFU.TANH R36, R36 ;  /* 0x0000002400247308 */ /* 0x000f220000002400 */
[----:B-----5:R-:W-:-:S04]  /*97d0*/  FSEL R162, R33, -INF , P5 ;  /* 0xff80000021a27808 */ /* 0x020fc80002800000 */
[----:B------:R-:W-:-:S03]  /*97e0*/  FMNMX.FTZ R28, R162, R7, !PT ;  /* 0x00000007a21c7209 */ /* 0x000fc60007810000 */
[----:B------:R-:W5:Y:S01]  /*97f0*/  MUFU.TANH R34, R34 ;  /* 0x0000002200227308 */ /* 0x000f620000002400 */
[----:B---3--:R-:W-:Y:S02]  /*9800*/  FSEL R27, R31, -INF , P3 ;  /* 0xff8000001f1b7808 */ /* 0x008fe40001800000 */
[----:B------:R-:W-:Y:S02]  /*9810*/  ISETP.GT.AND P3, PT, R6, 0x19, PT ;  /* 0x000000190600780c */ /* 0x000fe40003f64270 */
[----:B------:R-:W-:-:S03]  /*9820*/  FMNMX.FTZ R14, R27, R14, !PT ;  /* 0x0000000e1b0e7209 */ /* 0x000fc60007810000 */
[----:B------:R-:W3:Y:S01]  /*9830*/  MUFU.TANH R37, R37 ;  /* 0x0000002500257308 */ /* 0x000ee20000002400 */
[----:B----4-:R-:W-:-:S04]  /*9840*/  FSEL R157, R36, -INF , P2 ;  /* 0xff800000249d7808 */ /* 0x010fc80001000000 */
[----:B------:R-:W-:-:S03]  /*9850*/  FMNMX.FTZ R7, R157, R28, !PT ;  /* 0x0000001c9d077209 */ /* 0x000fc60007810000 */
[----:B------:R-:W4:Y:S01]  /*9860*/  MUFU.TANH R35, R35 ;  /* 0x0000002300237308 */ /* 0x000f220000002400 */
[----:B-----5:R-:W-:Y:S02]  /*9870*/  FSEL R161, R34, -INF , P4 ;  /* 0xff80000022a17808 */ /* 0x020fe40002000000 */
[----:B------:R-:W-:Y:S02]  /*9880*/  ISETP.GT.AND P4, PT, R6, 0x20, PT ;  /* 0x000000200600780c */ /* 0x000fe40003f84270 */
[----:B------:R-:W-:-:S03]  /*9890*/  FMNMX.FTZ R14, R161, R14, !PT ;  /* 0x0000000ea10e7209 */ /* 0x000fc60007810000 */
[----:B------:R-:W5:Y:S01]  /*98a0*/  MUFU.TANH R40, R40 ;  /* 0x0000002800287308 */ /* 0x000f620000002400 */
[----:B---3--:R-:W-:-:S04]  /*98b0*/  FSEL R164, R37, -INF , P3 ;  /* 0xff80000025a47808 */ /* 0x008fc80001800000 */
[----:B------:R-:W-:-:S03]  /*98c0*/  FMNMX.FTZ R7, R164, R7, !PT ;  /* 0x00000007a4077209 */ /* 0x000fc60007810000 */
        /* <DEDUP_REMOVED lines=14> */
[----:B------:R0:W4:Y:S01]  /*99b0*/  MUFU.TANH R21, R42 ;  /* 0x0000002a00157308 */ /* 0x0001220000002400 */
[----:B-----5:R-:W-:Y:S02]  /*99c0*/  FSEL R177, R39, -INF , P3 ;  /* 0xff80000027b17808 */ /* 0x020fe40001800000 */
[----:B------:R-:W-:Y:S02]  /*99d0*/  ISETP.GT.AND P3, PT, R6, 0x29, PT ;  /* 0x000000290600780c */ /* 0x000fe40003f64270 */
[----:B------:R-:W-:-:S03]  /*99e0*/  FMNMX.FTZ R14, R177, R14, !PT ;  /* 0x0000000eb10e7209 */ /* 0x000fc60007810000 */
[----:B------:R-:W5:Y:S01]  /*99f0*/  MUFU.TANH R45, R45 ;  /* 0x0000002d002d7308 */ /* 0x000f620000002400 */
[----:B---3--:R-:W-:Y:S02]  /*9a00*/  FSEL R156, R44, -INF , P2 ;  /* 0xff8000002c9c7808 */ /* 0x008fe40001000000 */
[----:B0-----:R-:W-:Y:S02]  /*9a10*/  SHF.R.U32.HI R42, RZ, 0x7, R72 ;  /* 0x00000007ff2a7819 */ /* 0x001fe40000011648 */
[----:B------:R-:W-:Y:S02]  /*9a20*/  FMNMX.FTZ R7, R156, R7, !PT ;  /* 0x000000079c077209 */ /* 0x000fe40007810000 */
[----:B------:R-:W-:Y:S01]  /*9a30*/  IADD3 R168, -R42, 0xb, RZ ;  /* 0x0000000b2aa87810 */ /* 0x000fe20007ffe1ff */
[----:B------:R-:W0:Y:S01]  /*9a40*/  MUFU.TANH R43, R43 ;  /* 0x0000002b002b7308 */ /* 0x000e220000002400 */
[----:B----4-:R-:W-:Y:S02]  /*9a50*/  FSEL R21, R21, -INF , P4 ;  /* 0xff80000015157808 */ /* 0x010fe40002000000 */
[----:B------:R-:W-:-:S02]  /*9a60*/  ISETP.GT.AND P4, PT, R6, 0x30, PT ;  /* 0x000000300600780c */ /* 0x000fc40003f84270 */
[----:B------:R-:W-:-:S03]  /*9a70*/  FMNMX.FTZ R14, R21, R14, !PT ;  /* 0x0000000e150e7209 */ /* 0x000fc60007810000 */
[----:B------:R-:W3:Y:S01]  /*9a80*/  MUFU.TANH R48, R48 ;  /* 0x0000003000307308 */ /* 0x000ee20000002400 */
[----:B-----5:R-:W-:-:S04]  /*9a90*/  FSEL R170, R45, -INF , P3 ;  /* 0xff8000002daa7808 */ /* 0x020fc80001800000 */
[----:B------:R-:W-:-:S03]  /*9aa0*/  FMNMX.FTZ R28, R170, R7, !PT ;  /* 0x00000007aa1c7209 */ /* 0x000fc60007810000 */
[----:B------:R-:W4:Y:S01]  /*9ab0*/  MUFU.TANH R46, R46 ;  /* 0x0000002e002e7308 */ /* 0x000f220000002400 */
[----:B0-----:R-:W-:Y:S02]  /*9ac0*/  FSEL R169, R43, -INF , P5 ;  /* 0xff8000002ba97808 */ /* 0x001fe40002800000 */
[----:B------:R-:W-:Y:S02]  /*9ad0*/  ISETP.GT.AND P5, PT, R6, 0x31, PT ;  /* 0x000000310600780c */ /* 0x000fe40003fa4270 */
[----:B------:R-:W-:-:S03]  /*9ae0*/  FMNMX.FTZ R7, R169, R14, !PT ;  /* 0x0000000ea9077209 */ /* 0x000fc60007810000 */
[----:B--2---:R-:W0:Y:S01]  /*9af0*/  MUFU.TANH R9, R49 ;  /* 0x0000003100097308 */ /* 0x004e220000002400 */
[----:B---3--:R-:W-:-:S04]  /*9b00*/  FSEL R3, R48, -INF , P4 ;  /* 0xff80000030037808 */ /* 0x008fc80002000000 */
[----:B------:R-:W-:-:S03]  /*9b10*/  FMNMX.FTZ R28, R3, R28, !PT ;  /* 0x0000001c031c7209 */ /* 0x000fc60007810000 */
[----:B------:R-:W2:Y:S01]  /*9b20*/  MUFU.TANH R47, R47 ;  /* 0x0000002f002f7308 */ /* 0x000ea20000002400 */
[----:B----4-:R-:W-:Y:S02]  /*9b30*/  FSEL R166, R46, -INF , P2 ;  /* 0xff8000002ea67808 */ /* 0x010fe40001000000 */
[----:B------:R-:W-:Y:S02]  /*9b40*/  ISETP.GT.AND P2, PT, R6, 0x38, PT ;  /* 0x000000380600780c */ /* 0x000fe40003f44270 */
[----:B------:R-:W-:-:S03]  /*9b50*/  FMNMX.FTZ R14, R166, R7, !PT ;  /* 0x00000007a60e7209 */ /* 0x000fc60007810000 */
[----:B------:R-:W3:Y:S01]  /*9b60*/  MUFU.TANH R11, R52 ;  /* 0x00000034000b7308 */ /* 0x000ee20000002400 */
[----:B0-----:R-:W-:-:S04]  /*9b70*/  FSEL R9, R9, -INF , P5 ;  /* 0xff80000009097808 */ /* 0x001fc80002800000 */
[----:B------:R-:W-:-:S03]  /*9b80*/  FMNMX.FTZ R28, R9, R28, !PT ;  /* 0x0000001c091c7209 */ /* 0x000fc60007810000 */
[----:B------:R-:W0:Y:S01]  /*9b90*/  MUFU.TANH R50, R50 ;  /* 0x0000003200327308 */ /* 0x000e220000002400 */
[----:B--2---:R-:W-:Y:S02]  /*9ba0*/  FSEL R171, R47, -INF , P3 ;  /* 0xff8000002fab7808 */ /* 0x004fe40001800000 */
[----:B------:R-:W-:Y:S02]  /*9bb0*/  ISETP.GT.AND P3, PT, R6, 0x39, PT ;  /* 0x000000390600780c */ /* 0x000fe40003f64270 */
[----:B------:R-:W-:-:S03]  /*9bc0*/  FMNMX.FTZ R7, R171, R14, !PT ;  /* 0x0000000eab077209 */ /* 0x000fc60007810000 */
[----:B------:R-:W2:Y:S01]  /*9bd0*/  MUFU.TANH R12, R53 ;  /* 0x00000035000c7308 */ /* 0x000ea20000002400 */
[----:B---3--:R-:W-:-:S04]  /*9be0*/  FSEL R11, R11, -INF , P2 ;  /* 0xff8000000b0b7808 */ /* 0x008fc80001000000 */
[----:B------:R-:W-:-:S03]  /*9bf0*/  FMNMX.FTZ R15, R11, R28, !PT ;  /* 0x0000001c0b0f7209 */ /* 0x000fc60007810000 */
[----:B------:R-:W3:Y:S01]  /*9c00*/  MUFU.TANH R8, R51 ;  /* 0x0000003300087308 */ /* 0x000ee20000002400 */
[----:B0-----:R-:W-:Y:S02]  /*9c10*/  FSEL R176, R50, -INF , P4 ;  /* 0xff80000032b07808 */ /* 0x001fe40002000000 */
[----:B------:R-:W-:Y:S02]  /*9c20*/  ISETP.GT.AND P4, PT, R6, 0x40, PT ;  /* 0x000000400600780c */ /* 0x000fe40003f84270 */
[----:B------:R-:W-:-:S03]  /*9c30*/  FMNMX.FTZ R7, R176, R7, !PT ;  /* 0x00000007b0077209 */ /* 0x000fc60007810000 */
[----:B------:R-:W0:Y:S01]  /*9c40*/  MUFU.TANH R56, R56 ;  /* 0x0000003800387308 */ /* 0x000e220000002400 */
[----:B--2---:R-:W-:-:S04]  /*9c50*/  FSEL R12, R12, -INF , P3 ;  /* 0xff8000000c0c7808 */ /* 0x004fc80001800000 */
[----:B------:R-:W-:-:S03]  /*9c60*/  FMNMX.FTZ R15, R12, R15, !PT ;  /* 0x0000000f0c0f7209 */ /* 0x000fc60007810000 */
[----:B------:R-:W2:Y:S01]  /*9c70*/  MUFU.TANH R10, R54 ;  /* 0x00000036000a7308 */ /* 0x000ea20000002400 */
[----:B---3--:R-:W-:Y:S02]  /*9c80*/  FSEL R8, R8, -INF , P5 ;  /* 0xff80000008087808 */ /* 0x008fe40002800000 */
[----:B------:R-:W-:Y:S02]  /*9c90*/  ISETP.GT.AND P5, PT, R6, 0x41, PT ;  /* 0x000000410600780c */ /* 0x000fe40003fa4270 */
[----:B------:R-:W-:-:S03]  /*9ca0*/  FMNMX.FTZ R7, R8, R7, !PT ;  /* 0x0000000708077209 */ /* 0x000fc60007810000 */
[----:B------:R-:W3:Y:S01]  /*9cb0*/  MUFU.TANH R57, R57 ;  /* 0x0000003900397308 */ /* 0x000ee20000002400 */
[----:B0-----:R-:W-:-:S04]  /*9cc0*/  FSEL R186, R56, -INF , P4 ;  /* 0xff80000038ba7808 */ /* 0x001fc80002000000 */
[----:B------:R-:W-:-:S03]  /*9cd0*/  FMNMX.FTZ R28, R186, R15, !PT ;  /* 0x0000000fba1c7209 */ /* 0x000fc60007810000 */
[----:B------:R-:W0:Y:S01]  /*9ce0*/  MUFU.TANH R13, R55 ;  /* 0x00000037000d7308 */ /* 0x000e220000002400 */
[----:B--2---:R-:W-:Y:S02]  /*9cf0*/  FSEL R10, R10, -INF , P2 ;  /* 0xff8000000a0a7808 */ /* 0x004fe40001000000 */
[----:B------:R-:W-:-:S05]  /*9d00*/  ISETP.GT.AND P2, PT, R6, 0x48, PT ;  /* 0x000000480600780c */ /* 0x000fca0003f44270 */
[----:B------:R-:W2:Y:S01]  /*9d10*/  MUFU.TANH R60, R60 ;  /* 0x0000003c003c7308 */ /* 0x000ea20000002400 */
[----:B---3--:R-:W-:-:S04]  /*9d20*/  FSEL R185, R57, -INF , P5 ;  /* 0xff80000039b97808 */ /* 0x008fc80002800000 */
[----:B------:R-:W-:-:S03]  /*9d30*/  FMNMX.FTZ R15, R185, R28, !PT ;  /* 0x0000001cb90f7209 */ /* 0x000fc60007810000 */
[----:B------:R-:W3:Y:S01]  /*9d40*/  MUFU.TANH R58, R58 ;  /* 0x0000003a003a7308 */ /* 0x000ee20000002400 */
[----:B0-----:R-:W-:Y:S02]  /*9d50*/  FSEL R13, R13, -INF , P3 ;  /* 0xff8000000d0d7808 */ /* 0x001fe40001800000 */
[----:B------:R-:W-:-:S05]  /*9d60*/  ISETP.GT.AND P3, PT, R6, 0x49, PT ;  /* 0x000000490600780c */ /* 0x000fca0003f64270 */
[----:B------:R-:W0:Y:S01]  /*9d70*/  MUFU.TANH R59, R59 ;  /* 0x0000003b003b7308 */ /* 0x000e220000002400 */
[----:B--2---:R-:W-:-:S04]  /*9d80*/  FSEL R184, R60, -INF , P2 ;  /* 0xff8000003cb87808 */ /* 0x004fc80001000000 */
[----:B------:R-:W-:-:S03]  /*9d90*/  FMNMX.FTZ R28, R184, R15, !PT ;  /* 0x0000000fb81c7209 */ /* 0x000fc60007810000 */
[----:B------:R-:W2:Y:S01]  /*9da0*/  MUFU.TANH R61, R61 ;  /* 0x0000003d003d7308 */ /* 0x000ea20000002400 */
[----:B---3--:R-:W-:Y:S02]  /*9db0*/  FSEL R192, R58, -INF , P4 ;  /* 0xff8000003ac07808 */ /* 0x008fe40002000000 */
[----:B------:R-:W-:-:S05]  /*9dc0*/  ISETP.GT.AND P4, PT, R6, 0x50, PT ;  /* 0x000000500600780c */ /* 0x000fca0003f84270 */
        /* <DEDUP_REMOVED lines=11> */
[----:B------:R-:W-:Y:S02]  /*9e80*/  ISETP.GT.AND P3, PT, R6, 0x59, PT ;  /* 0x000000590600780c */ /* 0x000fe40003f64270 */
[----:B------:R-:W-:-:S03]  /*9e90*/  FMNMX.FTZ R6, R10, R7, !PT ;  /* 0x000000070a067209 */ /* 0x000fc60007810000 */
[----:B------:R-:W0:Y:S01]  /*9ea0*/  MUFU.TANH R68, R68 ;  /* 0x0000004400447308 */ /* 0x000e220000002400 */
[----:B--2---:R-:W-:Y:S02]  /*9eb0*/  FSEL R190, R64, -INF , P4 ;  /* 0xff80000040be7808 */ /* 0x004fe40002000000 */
[----:B------:R-:W-:Y:S02]  /*9ec0*/  FMNMX.FTZ R7, R13, R6, !PT ;  /* 0x000000060d077209 */ /* 0x000fe40007810000 */
[----:B------:R-:W-:Y:S02]  /*9ed0*/  FMNMX.FTZ R28, R190, R15, !PT ;  /* 0x0000000fbe1c7209 */ /* 0x000fe40007810000 */
[----:B------:R-:W-:Y:S01]  /*9ee0*/  FMNMX.FTZ R6, R192, R7, !PT ;  /* 0x00000007c0067209 */ /* 0x000fe20007810000 */
[----:B------:R-:W2:Y:S01]  /*9ef0*/  MUFU.TANH R66, R66 ;  /* 0x0000004200427308 */ /* 0x000ea20000002400 */
[----:B---3--:R-:W-:Y:S02]  /*9f00*/  FSEL R187, R65, -INF , P5 ;  /* 0xff80000041bb7808 */ /* 0x008fe40002800000 */
[----:B------:R-:W-:-:S02]  /*9f10*/  FMNMX.FTZ R6, R189, R6, !PT ;  /* 0x00000006bd067209 */ /* 0x000fc40007810000 */
[----:B------:R-:W-:-:S03]  /*9f20*/  FMNMX.FTZ R7, R187, R28, !PT ;  /* 0x0000001cbb077209 */ /* 0x000fc60007810000 */
[----:B------:R-:W3:Y:S01]  /*9f30*/  MUFU.TANH R14, R69 ;  /* 0x00000045000e7308 */ /* 0x000ee20000002400 */
[----:B0-----:R-:W-:-:S04]  /*9f40*/  FSEL R182, R68, -INF , P2 ;  /* 0xff80000044b67808 */ /* 0x001fc80001000000 */
[----:B------:R-:W-:Y:S02]  /*9f50*/  FMNMX.FTZ R15, R182, R7, !PT ;  /* 0x00000007b60f7209 */ /* 0x000fe40007810000 */
[----:B------:R-:W-:Y:S01]  /*9f60*/  FMNMX.FTZ R7, R191, R6, !PT ;  /* 0x00000006bf077209 */ /* 0x000fe20007810000 */
[----:B------:R-:W0:Y:S01]  /*9f70*/  MUFU.TANH R67, R67 ;  /* 0x0000004300437308 */ /* 0x000e220000002400 */
[----:B--2---:R-:W-:Y:S02]  /*9f80*/  FSEL R181, R66, -INF , P4 ;  /* 0xff80000042b57808 */ /* 0x004fe40002000000 */
[----:B------:R-:W-:-:S04]  /*9f90*/  FMNMX.FTZ R6, R188, R7, !PT ;  /* 0x00000007bc067209 */ /* 0x000fc80007810000 */
[----:B------:R-:W-:Y:S01]  /*9fa0*/  FMNMX.FTZ R7, R181, R6, !PT ;  /* 0x00000006b5077209 */ /* 0x000fe20007810000 */
[----:B------:R-:W2:Y:S01]  /*9fb0*/  MUFU.TANH R70, R70 ;  /* 0x0000004600467308 */ /* 0x000ea20000002400 */
[----:B---3--:R-:W-:-:S04]  /*9fc0*/  FSEL R14, R14, -INF , P3 ;  /* 0xff8000000e0e7808 */ /* 0x008fc80001800000 */
[----:B------:R-:W-:-:S03]  /*9fd0*/  FMNMX.FTZ R15, R14, R15, !PT ;  /* 0x0000000f0e0f7209 */ /* 0x000fc60007810000 */
[----:B------:R-:W3:Y:S01]  /*9fe0*/  MUFU.TANH R71, R71 ;  /* 0x0000004700477308 */ /* 0x000ee20000002400 */
[----:B0-----:R-:W-:Y:S01]  /*9ff0*/  FSEL R180, R67, -INF , P5 ;  /* 0xff80000043b47808 */ /* 0x001fe20002800000 */
[----:B------:R-:W0:Y:S03]  /*a000*/  SHFL.BFLY PT, R30, R15, 0x2, 0x1f ;  /* 0x0c401f000f1e7f89 */ /* 0x000e2600000e0000 */
[----:B------:R-:W-:Y:S02]  /*a010*/  FMNMX.FTZ R6, R180, R7, !PT ;  /* 0x00000007b4067209 */ /* 0x000fe40007810000 */
[----:B--2---:R-:W-:-:S04]  /*a020*/  FSEL R179, R70, -INF , P2 ;  /* 0xff80000046b37808 */ /* 0x004fc80001000000 */
[----:B------:R-:W-:Y:S01]  /*a030*/  FMNMX.FTZ R7, R179, R6, !PT ;  /* 0x00000006b3077209 */ /* 0x000fe20007810000 */
[----:B------:R-:W-:Y:S01]  /*a040*/  IMAD.U32 R6, RZ, RZ, UR4 ;  /* 0x00000004ff067e24 */ /* 0x000fe2000f8e00ff */
[----:B---3--:R-:W-:-:S04]  /*a050*/  FSEL R178, R71, -INF , P3 ;  /* 0xff80000047b27808 */ /* 0x008fc80001800000 */
[----:B------:R-:W-:-:S05]  /*a060*/  FMNMX.FTZ R28, R178, R7, !PT ;  /* 0x00000007b21c7209 */ /* 0x000fca0007810000 */
[----:B------:R-:W2:Y:S01]  /*a070*/  SHFL.BFLY PT, R31, R28, 0x2, 0x1f ;  /* 0x0c401f001c1f7f89 */ /* 0x000ea200000e0000 */
[----:B0-----:R-:W-:-:S05]  /*a080*/  FMNMX.FTZ R30, R15, R30, !PT ;  /* 0x0000001e0f1e7209 */ /* 0x001fca0007810000 */
[----:B------:R-:W0:Y:S01]  /*a090*/  SHFL.BFLY PT, R7, R30, 0x1, 0x1f ;  /* 0x0c201f001e077f89 */ /* 0x000e2200000e0000 */
[----:B--2---:R-:W-:-:S05]  /*a0a0*/  FMNMX.FTZ R31, R28, R31, !PT ;  /* 0x0000001f1c1f7209 */ /* 0x004fca0007810000 */
[----:B------:R-:W2:Y:S01]  /*a0b0*/  SHFL.BFLY PT, R32, R31, 0x1, 0x1f ;  /* 0x0c201f001f207f89 */ /* 0x000ea200000e0000 */
[----:B0-----:R-:W-:Y:S01]  /*a0c0*/  FMNMX.FTZ R7, R30, R7, !PT ;  /* 0x000000071e077209 */ /* 0x001fe20007810000 */
[----:B------:R0:W-:Y:S06]  /*a0d0*/  BAR.ARV R168, 0x100 ;  /* 0x000400a80000751d */ /* 0x0001ec0000002000 */
[C---:B------:R-:W-:Y:S01]  /*a0e0*/  FMUL.FTZ R15, R7.reuse, R6 ;  /* 0x00000006070f7220 */ /* 0x040fe20000410000 */
[----:B------:R-:W-:-:S04]  /*a0f0*/  FSETP.NEU.FTZ.AND P2, PT, R7, -INF , PT ;  /* 0xff8000000700780b */ /* 0x000fc80003f5d000 */
[----:B------:R-:W-:-:S05]  /*a100*/  FSEL R15, R15, RZ, P2 ;  /* 0x000000ff0f0f7208 */ /* 0x000fca0001000000 */
[-CC-:B------:R-:W-:Y:S01]  /*a110*/  FFMA.FTZ R28, R20, R6.reuse, -R15.reuse ;  /* 0x00000006141c7223 */ /* 0x180fe2000001080f */
[-CC-:B------:R-:W-:Y:S01]  /*a120*/  FFMA.FTZ R24, R24, R6.reuse, -R15.reuse ;  /* 0x0000000618187223 */ /* 0x180fe2000001080f */
[-CC-:B------:R-:W-:Y:S01]  /*a130*/  FFMA.FTZ R172, R26, R6.reuse, -R15.reuse ;  /* 0x000000061aac7223 */ /* 0x180fe2000001080f */
[--C-:B------:R-:W-:Y:S01]  /*a140*/  FFMA.FTZ R4, R4, R6, -R15.reuse ;  /* 0x0000000604047223 */ /* 0x100fe2000001080f */
[----:B--2---:R-:W-:Y:S01]  /*a150*/  FMNMX.FTZ R167, R31, R32, !PT ;  /* 0x000000201fa77209 */ /* 0x004fe20007810000 */
[----:B------:R2:W-:Y:S01]  /*a160*/  MUFU.EX2 R33, R24 ;  /* 0x0000001800217308 */ /* 0x0005e20000000800 */
[-CC-:B------:R-:W-:Y:S01]  /*a170*/  FFMA.FTZ R160, R160, R6.reuse, -R15.reuse ;  /* 0x00000006a0a07223 */ /* 0x180fe2000001080f */
[-CC-:B------:R-:W-:Y:S01]  /*a180*/  FFMA.FTZ R3, R3, R6.reuse, -R15.reuse ;  /* 0x0000000603037223 */ /* 0x180fe2000001080f */
[C---:B------:R-:W-:Y:S01]  /*a190*/  FSETP.NEU.FTZ.AND P2, PT, R167.reuse, -INF , PT ;  /* 0xff800000a700780b */ /* 0x040fe20003f5d000 */
[-C--:B------:R-:W-:Y:S01]  /*a1a0*/  FMUL.FTZ R20, R167, R6.reuse ;  /* 0x00000006a7147220 */ /* 0x080fe20000410000 */
[-CC-:B------:R-:W-:Y:S01]  /*a1b0*/  FFMA.FTZ R11, R11, R6.reuse, -R15.reuse ;  /* 0x000000060b0b7223 */ /* 0x180fe2000001080f */
[-CC-:B------:R-:W-:Y:S01]  /*a1c0*/  FFMA.FTZ R12, R12, R6.reuse, -R15.reuse ;  /* 0x000000060c0c7223 */ /* 0x180fe2000001080f */
[----:B------:R-:W-:Y:S01]  /*a1d0*/  FFMA.FTZ R190, R190, R6, -R15 ;  /* 0x00000006bebe7223 */ /* 0x000fe2000001080f */
[----:B------:R3:W-:Y:S01]  /*a1e0*/  MUFU.EX2 R152, R4 ;  /* 0x0000000400987308 */ /* 0x0007e20000000800 */
[----:B------:R-:W-:Y:S01]  /*a1f0*/  FSEL R20, R20, RZ, P2 ;  /* 0x000000ff14147208 */ /* 0x000fe20001000000 */
[----:B--2---:R-:W-:-:S02]  /*a200*/  @!P1 VIADD R24, R0, 0x32440 ;  /* 0x0003244000189836 */ /* 0x004fc40000000000 */
[-CC-:B------:R-:W-:Y:S01]  /*a210*/  FFMA.FTZ R187, R187, R6.reuse, -R15.reuse ;  /* 0x00000006bbbb7223 */ /* 0x180fe2000001080f */
[-CC-:B------:R-:W-:Y:S01]  /*a220*/  FFMA.FTZ R182, R182, R6.reuse, -R15.reuse ;  /* 0x00000006b6b67223 */ /* 0x180fe2000001080f */
[-C--:B------:R-:W-:Y:S01]  /*a230*/  FFMA.FTZ R14, R14, R6.reuse, -R15 ;  /* 0x000000060e0e7223 */ /* 0x080fe2000001080f */
[-CC-:B------:R-:W-:Y:S01]  /*a240*/  FFMA.FTZ R26, R5, R6.reuse, -R20.reuse ;  /* 0x00000006051a7223 */ /* 0x180fe20000010814 */
[----:B------:R-:W-:Y:S02]  /*a250*/  IMAD.MOV.U32 R5, RZ, RZ, 0x40000040 ;  /* 0x40000040ff057424 */ /* 0x000fe400078e00ff */
[-CC-:B------:R-:W-:Y:S01]  /*a260*/  FFMA.FTZ R173, R29, R6.reuse, -R20.reuse ;  /* 0x000000061dad7223 */ /* 0x180fe20000010814 */
[-CC-:B------:R-:W-:Y:S01]  /*a270*/  FFMA.FTZ R174, R27, R6.reuse, -R20.reuse ;  /* 0x000000061bae7223 */ /* 0x180fe20000010814 */
[----:B------:R-:W-:Y:S01]  /*a280*/  FFMA.FTZ R30, R25, R6, -R20 ;  /* 0x00000006191e7223 */ /* 0x000fe20000010814 */
[----:B------:R-:W2:Y:S01]  /*a290*/  MUFU.EX2 R31, R28 ;  /* 0x0000001c001f7308 */ /* 0x000ea20000000800 */
[----:B------:R-:W-:Y:S01]  /*a2a0*/  R2UR UR7, R5 ;  /* 0x00000000050772ca */ /* 0x000fe200000e0000 */
[----:B---3--:R-:W-:Y:S01]  /*a2b0*/  IMAD R4, R200, 0xc00, R216 ;  /* 0x00000c00c8047824 */ /* 0x008fe200078e02d8 */
[----:B------:R-:W-:Y:S01]  /*a2c0*/  @!P1 PRMT R5, RZ, 0x654, R24 ;  /* 0x00000654ff059816 */ /* 0x000fe20000000018 */
[----:B------:R-:W-:-:S02]  /*a2d0*/  IMAD.MOV.U32 R25, RZ, RZ, 0x40000040 ;  /* 0x40000040ff197424 */ /* 0x000fc400078e00ff */
[-CC-:B------:R-:W-:Y:S01]  /*a2e0*/  FFMA.FTZ R163, R163, R6.reuse, -R20.reuse ;  /* 0x00000006a3a37223 */ /* 0x180fe20000010814 */
[C---:B------:R-:W-:Y:S01]  /*a2f0*/  VIADD R24, R4.reuse, 0x80 ;  /* 0x0000008004187836 */ /* 0x040fe20000000000 */
[----:B------:R3:W-:Y:S01]  /*a300*/  @!P1 SYNCS.ARRIVE.TRANS64.RED.A1T0 RZ, [R5+URZ], RZ ;  /* 0x000000ff05ff99a7 */ /* 0x0007e2000810043f */
[----:B------:R1:W-:Y:S01]  /*a310*/  BAR.SYNC.DEFER_BLOCKING R175, 0x100 ;  /* 0x000400af0000751d */ /* 0x0003e20000010000 */
[----:B------:R-:W-:Y:S01]  /*a320*/  R2UR UR6, R4 ;  /* 0x00000000040672ca */ /* 0x000fe200000e0000 */
[-CC-:B------:R-:W-:Y:S01]  /*a330*/  FFMA.FTZ R169, R169, R6.reuse, -R20.reuse ;  /* 0x00000006a9a97223 */ /* 0x180fe20000010814 */
[----:B------:R-:W-:Y:S01]  /*a340*/  R2UR UR10, R24 ;  /* 0x00000000180a72ca */ /* 0x000fe200000e0000 */
[-CC-:B------:R-:W-:Y:S01]  /*a350*/  FFMA.FTZ R166, R166, R6.reuse, -R20.reuse ;  /* 0x00000006a6a67223 */ /* 0x180fe20000010814 */
[----:B------:R-:W-:Y:S01]  /*a360*/  R2UR UR11, R25 ;  /* 0x00000000190b72ca */ /* 0x000fe200000e0000 */
[----:B------:R-:W-:Y:S01]  /*a370*/  MUFU.EX2 R26, R26 ;  /* 0x0000001a001a7308 */ /* 0x000fe20000000800 */
[-C--:B---3--:R-:W-:Y:S01]  /*a380*/  FFMA.FTZ R5, R177, R6.reuse, -R20 ;  /* 0x00000006b1057223 */ /* 0x088fe20000010814 */
[----:B-1----:R-:W-:Y:S01]  /*a390*/  FFMA.FTZ R175, R165, R6, -R15 ;  /* 0x00000006a5af7223 */ /* 0x002fe2000001080f */
[----:B--2---:R-:W-:Y:S01]  /*a3a0*/  FADD.FTZ R24, R152, R31 ;  /* 0x0000001f98187221 */ /* 0x004fe20000010000 */
[----:B------:R-:W-:Y:S01]  /*a3b0*/  F2FP.F16.F32.PACK_AB R152, R31, R152 ;  /* 0x000000981f98723e */ /* 0x000fe200000000ff */
[-CC-:B------:R-:W-:Y:S01]  /*a3c0*/  FFMA.FTZ R165, R162, R6.reuse, -R15.reuse ;  /* 0x00000006a2a57223 */ /* 0x180fe2000001080f */
[-CC-:B------:R-:W-:Y:S01]  /*a3d0*/  FFMA.FTZ R162, R157, R6.reuse, -R15.reuse ;  /* 0x000000069da27223 */ /* 0x180fe2000001080f */
[----:B------:R-:W-:Y:S01]  /*a3e0*/  FADD.FTZ R193, R33, R24 ;  /* 0x0000001821c17221 */ /* 0x000fe20000010000 */
[----:B------:R-:W1:Y:S01]  /*a3f0*/  MUFU.EX2 R153, R30 ;  /* 0x0000001e00997308 */ /* 0x000e620000000800 */
        /* <DEDUP_REMOVED lines=8> */
[-CC-:B------:R-:W-:Y:S01]  /*a480*/  FFMA.FTZ R21, R171, R6.reuse, -R20.reuse ;  /* 0x00000006ab157223 */ /* 0x180fe20000010814 */
[-C--:B------:R-:W-:Y:S01]  /*a490*/  FFMA.FTZ R171, R9, R6.reuse, -R15 ;  /* 0x0000000609ab7223 */ /* 0x080fe2000001080f */
[-CC-:B------:R-:W-:Y:S01]  /*a4a0*/  FFMA.FTZ R176, R176, R6.reuse, -R20.reuse ;  /* 0x00000006b0b07223 */ /* 0x180fe20000010814 */
[-CC-:B------:R-:W-:Y:S01]  /*a4b0*/  FFMA.FTZ R177, R8, R6.reuse, -R20.reuse ;  /* 0x0000000608b17223 */ /* 0x180fe20000010814 */
[-CC-:B------:R-:W-:Y:S01]  /*a4c0*/  FFMA.FTZ R10, R10, R6.reuse, -R20.reuse ;  /* 0x000000060a0a7223 */ /* 0x180fe20000010814 */
[----:B------:R-:W-:Y:S01]  /*a4d0*/  FFMA.FTZ R13, R13, R6, -R20 ;  /* 0x000000060d0d7223 */ /* 0x000fe20000010814 */
[----:B------:R-:W-:Y:S01]  /*a4e0*/  VIADD R8, R4, 0x180 ;  /* 0x0000018004087836 */ /* 0x000fe20000000000 */
[----:B------:R-:W3:Y:S01]  /*a4f0*/  MUFU.EX2 R173, R173 ;  /* 0x000000ad00ad7308 */ /* 0x000ee20000000800 */
[----:B-1----:R-:W-:Y:S01]  /*a500*/  FADD.FTZ R194, R26, R153 ;  /* 0x000000991ac27221 */ /* 0x002fe20000010000 */
[----:B------:R-:W-:Y:S01]  /*a510*/  F2FP.F16.F32.PACK_AB R153, R153, R26 ;  /* 0x0000001a9999723e */ /* 0x000fe200000000ff */
[----:B------:R-:W-:-:S02]  /*a520*/  IMAD.MOV.U32 R9, RZ, RZ, 0x40000040 ;  /* 0x40000040ff097424 */ /* 0x000fc400078e00ff */
[-CC-:B------:R-:W-:Y:S01]  /*a530*/  FFMA.FTZ R181, R181, R6.reuse, -R20.reuse ;  /* 0x00000006b5b57223 */ /* 0x180fe20000010814 */
[-CC-:B------:R-:W-:Y:S01]  /*a540*/  FFMA.FTZ R180, R180, R6.reuse, -R20.reuse ;  /* 0x00000006b4b47223 */ /* 0x180fe20000010814 */
[-C--:B------:R-:W-:Y:S01]  /*a550*/  FFMA.FTZ R179, R179, R6.reuse, -R20 ;  /* 0x00000006b3b37223 */ /* 0x080fe20000010814 */
[----:B------:R-:W-:Y:S01]  /*a560*/  ISETP.GE.AND P2, PT, R195, 0x61, PT ;  /* 0x00000061c300780c */ /* 0x000fe20003f46270 */
[----:B------:R-:W1:Y:S01]  /*a570*/  MUFU.EX2 R174, R174 ;  /* 0x000000ae00ae7308 */ /* 0x000e620000000800 */
[C---:B--2---:R-:W-:Y:S01]  /*a580*/  F2FP.F16.F32.PACK_AB R154, R172.reuse, R33 ;  /* 0x00000021ac9a723e */ /* 0x044fe200000000ff */
[----:B------:R-:W-:Y:S01]  /*a590*/  FADD.FTZ R193, R172, R193 ;  /* 0x000000c1acc17221 */ /* 0x000fe20000010000 */
[----:B------:R-:W-:Y:S01]  /*a5a0*/  FFMA.FTZ R172, R184, R6, -R15 ;  /* 0x00000006b8ac7223 */ /* 0x000fe2000001080f */
[----:B------:R-:W-:-:S04]  /*a5b0*/  @!P1 VIADD R0, R0, 0x32460 ;  /* 0x0003246000009836 */ /* 0x000fc80000000000 */
[----:B------:R-:W2:Y:S01]  /*a5c0*/  MUFU.EX2 R175, R175 ;  /* 0x000000af00af7308 */ /* 0x000ea20000000800 */
[----:B---3--:R-:W-:Y:S01]  /*a5d0*/  FADD.FTZ R194, R173, R194 ;  /* 0x000000c2adc27221 */ /* 0x008fe20000010000 */
[----:B------:R-:W-:-:S06]  /*a5e0*/  @!P1 PRMT R0, RZ, 0x654, R0 ;  /* 0x00000654ff009816 */ /* 0x000fcc0000000000 */
[----:B------:R-:W3:Y:S01]  /*a5f0*/  MUFU.EX2 R165, R165 ;  /* 0x000000a500a57308 */ /* 0x000ee20000000800 */
[C---:B-1----:R-:W-:Y:S01]  /*a600*/  F2FP.F16.F32.PACK_AB R155, R174.reuse, R173 ;  /* 0x000000adae9b723e */ /* 0x042fe200000000ff */
[----:B------:R-:W-:Y:S01]  /*a610*/  FADD.FTZ R194, R174, R194 ;  /* 0x000000c2aec27221 */ /* 0x000fe20000010000 */
[-C--:B------:R-:W-:Y:S01]  /*a620*/  FFMA.FTZ R173, R183, R6.reuse, -R15 ;  /* 0x00000006b7ad7223 */ /* 0x080fe2000001080f */
[-CC-:B------:R-:W-:Y:S01]  /*a630*/  FFMA.FTZ R174, R192, R6.reuse, -R20.reuse ;  /* 0x00000006c0ae7223 */ /* 0x180fe20000010814 */
[----:B------:R-:W-:Y:S01]  /*a640*/  WARPGROUP.ARRIVE ;  /* 0x00000000000079c5 */ /* 0x000fe20000000000 */
[----:B------:R-:W-:Y:S02]  /*a650*/  FFMA.FTZ R183, R191, R6, -R20 ;  /* 0x00000006bfb77223 */ /* 0x000fe40000010814 */
[----:B------:R-:W1:Y:S01]  /*a660*/  MUFU.EX2 R162, R162 ;  /* 0x000000a200a27308 */ /* 0x000e620000000800 */
[----:B--2---:R-:W-:Y:S02]  /*a670*/  FADD.FTZ R193, R175, R193 ;  /* 0x000000c1afc17221 */ /* 0x004fe40000010000 */
[----:B------:R-:W-:Y:S05]  /*a680*/  HGMMA.64x256x16.F32 R24, R152, gdesc[UR4].tnspB, RZ, !UPT, gsb0 ;  /* 0x43e0000498187df0 */ /* 0x000fea000c0008ff */
[----:B------:R-:W2:Y:S01]  /*a690*/  MUFU.EX2 R157, R157 ;  /* 0x0000009d009d7308 */ /* 0x000ea20000000800 */
[----:B---3--:R-:W-:-:S07]  /*a6a0*/  FADD.FTZ R193, R165, R193 ;  /* 0x000000c1a5c17221 */ /* 0x008fce0000010000 */
[----:B------:R-:W3:Y:S01]  /*a6b0*/  MUFU.EX2 R164, R164 ;  /* 0x000000a400a47308 */ /* 0x000ee20000000800 */
[----:B-1----:R-:W-:-:S07]  /*a6c0*/  FADD.FTZ R193, R162, R193 ;  /* 0x000000c1a2c17221 */ /* 0x002fce0000010000 */
[----:B------:R-:W1:Y:S01]  /*a6d0*/  MUFU.EX2 R163, R163 ;  /* 0x000000a300a37308 */ /* 0x000e620000000800 */
[----:B--2---:R-:W-:-:S07]  /*a6e0*/  FADD.FTZ R193, R157, R193 ;  /* 0x000000c19dc17221 */ /* 0x004fce0000010000 */
        /* <DEDUP_REMOVED lines=10> */
[----:B------:R-:W-:Y:S01]  /*a790*/  MUFU.EX2 R156, R156 ;  /* 0x0000009c009c7308 */ /* 0x000fe20000000800 */
[----:B--2---:R-:W-:-:S07]  /*a7a0*/  FADD.FTZ R193, R160, R193 ;  /* 0x000000c1a0c17221 */ /* 0x004fce0000010000 */
[----:B------:R-:W1:Y:S01]  /*a7b0*/  MUFU.EX2 R170, R170 ;  /* 0x000000aa00aa7308 */ /* 0x000e620000000800 */
[----:B---3--:R-:W-:-:S07]  /*a7c0*/  FADD.FTZ R193, R158, R193 ;  /* 0x000000c19ec17221 */ /* 0x008fce0000010000 */
[----:B------:R-:W2:Y:S08]  /*a7d0*/  MUFU.EX2 R169, R169 ;  /* 0x000000a900a97308 */ /* 0x000eb00000000800 */
[----:B------:R-:W-:Y:S01]  /*a7e0*/  MUFU.EX2 R166, R166 ;  /* 0x000000a600a67308 */ /* 0x000fe20000000800 */
[----:B-1----:R-:W-:-:S07]  /*a7f0*/  FADD.FTZ R194, R170, R194 ;  /* 0x000000c2aac27221 */ /* 0x002fce0000010000 */
[----:B------:R-:W1:Y:S01]  /*a800*/  MUFU.EX2 R21, R21 ;  /* 0x0000001500157308 */ /* 0x000e620000000800 */
[----:B--2---:R-:W-:-:S07]  /*a810*/  FADD.FTZ R194, R169, R194 ;  /* 0x000000c2a9c27221 */ /* 0x004fce0000010000 */
[----:B------:R-:W2:Y:S08]  /*a820*/  MUFU.EX2 R3, R3 ;  /* 0x0000000300037308 */ /* 0x000eb00000000800 */
[----:B------:R-:W-:Y:S08]  /*a830*/  MUFU.EX2 R171, R171 ;  /* 0x000000ab00ab7308 */ /* 0x000ff00000000800 */
[----:B------:R-:W-:Y:S08]  /*a840*/  MUFU.EX2 R11, R11 ;  /* 0x0000000b000b7308 */ /* 0x000ff00000000800 */
[----:B------:R-:W-:Y:S08]  /*a850*/  MUFU.EX2 R12, R12 ;  /* 0x0000000c000c7308 */ /* 0x000ff00000000800 */
[----:B------:R-:W3:Y:S08]  /*a860*/  MUFU.EX2 R176, R176 ;  /* 0x000000b000b07308 */ /* 0x000ef00000000800 */
[----:B------:R-:W4:Y:S08]  /*a870*/  MUFU.EX2 R177, R177 ;  /* 0x000000b100b17308 */ /* 0x000f300000000800 */
[----:B------:R-:W5:Y:S08]  /*a880*/  MUFU.EX2 R10, R10 ;  /* 0x0000000a000a7308 */ /* 0x000f700000000800 */
[----:B------:R-:W0:Y:S08]  /*a890*/  MUFU.EX2 R13, R13 ;  /* 0x0000000d000d7308 */ /* 0x000e300000000800 */
[----:B------:R-:W-:Y:S08]  /*a8a0*/  MUFU.EX2 R172, R172 ;  /* 0x000000ac00ac7308 */ /* 0x000ff00000000800 */
        /* <DEDUP_REMOVED lines=9> */
[----:B------:R-:W-:Y:S01]  /*a940*/  MUFU.EX2 R179, R179 ;  /* 0x000000b300b37308 */ /* 0x000fe20000000800 */
[----:B------:R-:W-:-:S02]  /*a950*/  WARPGROUP.DEPBAR.LE gsb0, 0x0 ;  /* 0x00008000000079c5 */ /* 0x000fc40000010000 */
[----:B------:R-:W-:Y:S01]  /*a960*/  F2FP.F16.F32.PACK_AB R152, R165, R175 ;  /* 0x000000afa598723e */ /* 0x000fe200000000ff */
[--C-:B------:R-:W-:Y:S01]  /*a970*/  FFMA.FTZ R175, R189, R6, -R20.reuse ;  /* 0x00000006bdaf7223 */ /* 0x100fe20000010814 */
[----:B------:R-:W-:Y:S01]  /*a980*/  F2FP.F16.F32.PACK_AB R153, R163, R164 ;  /* 0x000000a4a399723e */ /* 0x000fe200000000ff */
[--C-:B------:R-:W-:Y:S01]  /*a990*/  FFMA.FTZ R164, R188, R6, -R20.reuse ;  /* 0x00000006bca47223 */ /* 0x100fe20000010814 */
[----:B------:R-:W-:Y:S01]  /*a9a0*/  F2FP.F16.F32.PACK_AB R154, R157, R162 ;  /* 0x000000a29d9a723e */ /* 0x000fe200000000ff */
[----:B------:R-:W-:Y:S01]  /*a9b0*/  FFMA.FTZ R20, R178, R6, -R20 ;  /* 0x00000006b2147223 */ /* 0x000fe20000010814 */
[----:B------:R-:W-:Y:S01]  /*a9c0*/  F2FP.F16.F32.PACK_AB R155, R5, R161 ;  /* 0x000000a1059b723e */ /* 0x000fe200000000ff */
[----:B------:R-:W-:Y:S01]  /*a9d0*/  MUFU.EX2 R175, R175 ;  /* 0x000000af00af7308 */ /* 0x000fe20000000800 */
[----:B------:R-:W-:Y:S02]  /*a9e0*/  IMAD.MOV.U32 R5, RZ, RZ, 0x40000040 ;  /* 0x40000040ff057424 */ /* 0x000fe400078e00ff */
[----:B------:R-:W-:-:S05]  /*a9f0*/  WARPGROUP.ARRIVE ;  /* 0x00000000000079c5 */ /* 0x000fca0000000000 */
[----:B------:R-:W-:Y:S01]  /*aa00*/  MUFU.EX2 R164, R164 ;  /* 0x000000a400a47308 */ /* 0x000fe20000000800 */
[----:B------:R-:W-:Y:S07]  /*aa10*/  HGMMA.64x256x16.F32 R24, R152, gdesc[UR8].tnspB, R24, gsb0 ;  /* 0x43e0000898187df0 */ /* 0x000fee0008000818 */
[----:B------:R-:W-:Y:S01]  /*aa20*/  MUFU.EX2 R20, R20 ;  /* 0x0000001400147308 */ /* 0x000fe20000000800 */
[----:B------:R-:W-:Y:S02]  /*aa30*/  WARPGROUP.DEPBAR.LE gsb0, 0x0 ;  /* 0x00008000000079c5 */ /* 0x000fe40000010000 */
[----:B------:R-:W-:Y:S01]  /*aa40*/  VIADD R152, R4, 0x100 ;  /* 0x0000010004987836 */ /* 0x000fe20000000000 */
[----:B------:R-:W-:Y:S01]  /*aa50*/  F2FP.F16.F32.PACK_AB R154, R156, R158 ;  /* 0x0000009e9c9a723e */ /* 0x000fe200000000ff */
[----:B------:R-:W-:Y:S01]  /*aa60*/  IMAD.MOV.U32 R153, RZ, RZ, 0x40000040 ;  /* 0x40000040ff997424 */ /* 0x000fe200078e00ff */
[----:B-1----:R-:W-:Y:S01]  /*aa70*/  F2FP.F16.F32.PACK_AB R155, R21, R166 ;  /* 0x000000a6159b723e */ /* 0x002fe200000000ff */
[----:B------:R-:W-:Y:S01]  /*aa80*/  FADD.FTZ R166, R166, R194 ;  /* 0x000000c2a6a67221 */ /* 0x000fe20000010000 */
[----:B------:R-:W-:Y:S01]  /*aa90*/  R2UR UR6, R152 ;  /* 0x00000000980672ca */ /* 0x000fe200000e0000 */
[----:B------:R-:W-:Y:S01]  /*aaa0*/  FADD.FTZ R156, R156, R193 ;  /* 0x000000c19c9c7221 */ /* 0x000fe20000010000 */
[----:B------:R-:W-:Y:S01]  /*aab0*/  R2UR UR7, R153 ;  /* 0x00000000990772ca */ /* 0x000fe200000e0000 */
[----:B------:R-:W-:Y:S01]  /*aac0*/  FADD.FTZ R166, R21, R166 ;  /* 0x000000a615a67221 */ /* 0x000fe20000010000 */
[----:B------:R-:W-:Y:S01]  /*aad0*/  F2FP.F16.F32.PACK_AB R152, R160, R159 ;  /* 0x0000009fa098723e */ /* 0x000fe200000000ff */
[----:B--2---:R-:W-:Y:S01]  /*aae0*/  FADD.FTZ R156, R3, R156 ;  /* 0x0000009c039c7221 */ /* 0x004fe20000010000 */
[----:B------:R-:W-:Y:S01]  /*aaf0*/  F2FP.F16.F32.PACK_AB R153, R169, R170 ;  /* 0x000000aaa999723e */ /* 0x000fe200000000ff */
[----:B---3--:R-:W-:-:S02]  /*ab00*/  FADD.FTZ R166, R176, R166 ;  /* 0x000000a6b0a67221 */ /* 0x008fc40000010000 */
[----:B------:R-:W-:Y:S01]  /*ab10*/  FADD.FTZ R156, R171, R156 ;  /* 0x0000009cab9c7221 */ /* 0x000fe20000010000 */
[----:B------:R-:W-:Y:S01]  /*ab20*/  WARPGROUP.ARRIVE ;  /* 0x00000000000079c5 */ /* 0x000fe20000000000 */
[----:B----4-:R-:W-:Y:S02]  /*ab30*/  FADD.FTZ R166, R177, R166 ;  /* 0x000000a6b1a67221 */ /* 0x010fe40000010000 */
[----:B------:R-:W-:Y:S02]  /*ab40*/  FADD.FTZ R156, R11, R156 ;  /* 0x0000009c0b9c7221 */ /* 0x000fe40000010000 */
[----:B-----5:R-:W-:Y:S01]  /*ab50*/  FADD.FTZ R166, R10, R166 ;  /* 0x000000a60aa67221 */ /* 0x020fe20000010000 */
[----:B------:R-:W-:Y:S01]  /*ab60*/  HGMMA.64x256x16.F32 R24, R152, gdesc[UR4].tnspB, R24, gsb0 ;  /* 0x43e0000498187df0 */ /* 0x000fe20008000818 */
[----:B------:R-:W-:Y:S01]  /*ab70*/  R2UR UR6, R8 ;  /* 0x00000000080672ca */ /* 0x000fe200000e0000 */
[C---:B------:R-:W-:Y:S01]  /*ab80*/  VIADD R8, R4.reuse, 0x200 ;  /* 0x0000020004087836 */ /* 0x040fe20000000000 */
[----:B------:R-:W-:Y:S01]  /*ab90*/  R2UR UR7, R9 ;  /* 0x00000000090772ca */ /* 0x000fe200000e0000 */
[----:B------:R-:W-:Y:S01]  /*aba0*/  VIADD R4, R4, 0x280 ;  /* 0x0000028004047836 */ /* 0x000fe20000000000 */
[----:B------:R-:W-:Y:S01]  /*abb0*/  MOV R9, 0x40000040 ;  /* 0x4000004000097802 */ /* 0x000fe20000000f00 */
[----:B------:R-:W-:-:S02]  /*abc0*/  WARPGROUP.DEPBAR.LE gsb0, 0x0 ;  /* 0x00008000000079c5 */ /* 0x000fc40000010000 */
[----:B------:R-:W-:Y:S01]  /*abd0*/  F2FP.F16.F32.PACK_AB R152, R171, R3 ;  /* 0x00000003ab98723e */ /* 0x000fe200000000ff */
[C---:B------:R-:W-:Y:S01]  /*abe0*/  FADD.FTZ R3, R12.reuse, R156 ;  /* 0x0000009c0c037221 */ /* 0x040fe20000010000 */
[----:B------:R-:W-:Y:S02]  /*abf0*/  F2FP.F16.F32.PACK_AB R153, R177, R176 ;  /* 0x000000b0b199723e */ /* 0x000fe400000000ff */
[----:B------:R-:W-:Y:S02]  /*ac00*/  F2FP.F16.F32.PACK_AB R154, R12, R11 ;  /* 0x0000000b0c9a723e */ /* 0x000fe400000000ff */
[C---:B0-----:R-:W-:Y:S01]  /*ac10*/  F2FP.F16.F32.PACK_AB R155, R13.reuse, R10 ;  /* 0x0000000a0d9b723e */ /* 0x041fe200000000ff */
[----:B------:R-:W-:-:S03]  /*ac20*/  FADD.FTZ R13, R13, R166 ;  /* 0x000000a60d0d7221 */ /* 0x000fc60000010000 */
[----:B------:R-:W-:-:S10]  /*ac30*/  WARPGROUP.ARRIVE ;  /* 0x00000000000079c5 */ /* 0x000fd40000000000 */
[----:B------:R-:W-:Y:S01]  /*ac40*/  HGMMA.64x256x16.F32 R24, R152, gdesc[UR4].tnspB, R24, gsb0 ;  /* 0x43e0000498187df0 */ /* 0x000fe20008000818 */
[----:B------:R-:W-:Y:S01]  /*ac50*/  R2UR UR6, R8 ;  /* 0x00000000080672ca */ /* 0x000fe200000e0000 */
[-CC-:B------:R-:W-:Y:S01]  /*ac60*/  FFMA.FTZ R8, R186, R6.reuse, -R15.reuse ;  /* 0x00000006ba087223 */ /* 0x180fe2000001080f */
[----:B------:R-:W-:Y:S01]  /*ac70*/  R2UR UR7, R9 ;  /* 0x00000000090772ca */ /* 0x000fe200000e0000 */
[----:B------:R-:W-:-:S04]  /*ac80*/  FFMA.FTZ R9, R185, R6, -R15 ;  /* 0x00000006b9097223 */ /* 0x000fc8000001080f */
[----:B------:R-:W-:Y:S08]  /*ac90*/  MUFU.EX2 R8, R8 ;  /* 0x0000000800087308 */ /* 0x000ff00000000800 */
[----:B------:R-:W0:Y:S01]  /*aca0*/  MUFU.EX2 R9, R9 ;  /* 0x0000000900097308 */ /* 0x000e220000000800 */
[----:B------:R-:W-:Y:S02]  /*acb0*/  WARPGROUP.DEPBAR.LE gsb0, 0x0 ;  /* 0x00008000000079c5 */ /* 0x000fe40000010000 */
[----:B0-----:R-:W-:Y:S01]  /*acc0*/  F2FP.F16.F32.PACK_AB R152, R9, R8 ;  /* 0x000000080998723e */ /* 0x001fe200000000ff */
        /* <DEDUP_REMOVED lines=11> */
[----:B------:R-:W-:Y:S01]  /*ad80*/  FADD.FTZ R164, R164, R183 ;  /* 0x000000b7a4a47221 */ /* 0x000fe20000010000 */
[----:B------:R-:W-:Y:S01]  /*ad90*/  HGMMA.64x256x16.F32 R24, R152, gdesc[UR4].tnspB, R24, gsb0 ;  /* 0x43e0000498187df0 */ /* 0x000fe20008000818 */
[----:B------:R-:W-:Y:S02]  /*ada0*/  R2UR UR6, R4 ;  /* 0x00000000040672ca */ /* 0x000fe400000e0000 */
[----:B------:R-:W-:Y:S01]  /*adb0*/  R2UR UR7, R5 ;  /* 0x00000000050772ca */ /* 0x000fe200000e0000 */
        /* <DEDUP_REMOVED lines=13> */
[----:B------:R-:W-:-:S07]  /*ae90*/  FADD.FTZ R10, R20, R179 ;  /* 0x000000b3140a7221 */ /* 0x000fce0000010000 */
[----:B------:R-:W-:Y:S03]  /*aea0*/  HGMMA.64x256x16.F32 R24, R152, gdesc[UR4].tnspB, R24, gsb0 ;  /* 0x43e0000498187df0 */ /* 0x000fe60008000818 */
[----:B------:R-:W-:Y:S02]  /*aeb0*/  WARPGROUP.DEPBAR.LE gsb0, 0x0 ;  /* 0x00008000000079c5 */ /* 0x000fe40000010000 */
[----:B------:R0:W-:Y:S01]  /*aec0*/  @!P1 SYNCS.ARRIVE.TRANS64.RED.A1T0 RZ, [R0+URZ], RZ ;  /* 0x000000ff00ff99a7 */ /* 0x0001e2000810043f */
[----:B------:R-:W-:Y:S05]  /*aed0*/  @!P2 BRA `(.L_x_1406) ;  /* 0x0000002c0098a947 */ /* 0x000fea0003800000 */
[----:B0-----:R-:W-:Y:S02]  /*aee0*/  VIADD R0, R196, 0xfffffffe ;  /* 0xfffffffec4007836 */ /* 0x001fe40000000000 */
[----:B------:R-:W-:Y:S02]  /*aef0*/  IMAD.MOV.U32 R4, RZ, RZ, R167 ;  /* 0x000000ffff047224 */ /* 0x000fe400078e00a7 */
[----:B------:R-:W-:-:S07]  /*af00*/  IMAD.MOV.U32 R5, RZ, RZ, R7 ;  /* 0x000000ffff057224 */ /* 0x000fce00078e0007 */
.L_x_1416:
[----:B------:R-:W-:Y:S01]  /*af10*/  VIADD R200, R200, 0x1 ;  /* 0x00000001c8c87836 */ /* 0x000fe20000000000 */
[----:B------:R-:W-:Y:S05]  /*af20*/  YIELD ;  /* 0x0000000000007946 */ /* 0x000fea0003800000 */
[----:B------:R-:W-:Y:S02]  /*af30*/  ISETP.NE.AND P3, PT, R200, 0x2, PT ;  /* 0x00000002c800780c */ /* 0x000fe40003f65270 */
[C---:B------:R-:W-:Y:S01]  /*af40*/  ISETP.GT.AND P2, PT, R0.reuse, RZ, PT ;  /* 0x000000ff0000720c */ /* 0x040fe20003f44270 */
[----:B------:R-:W-:Y:S01]  /*af50*/  VIADD R0, R0, 0xffffffff ;  /* 0xffffffff00007836 */ /* 0x000fe20000000000 */
[----:B-1----:R-:W-:-:S02]  /*af60*/  SEL R3, RZ, 0x1, P3 ;  /* 0x00000001ff037807 */ /* 0x002fc40001800000 */
[----:B------:R-:W-:Y:S02]  /*af70*/  SEL R200, R200, RZ, P3 ;  /* 0x000000ffc8c87207 */ /* 0x000fe40001800000 */
[----:B------:R-:W-:Y:S01]  /*af80*/  LOP3.LUT R204, R204, R3, RZ, 0x3c, !PT ;  /* 0x00000003cccc7212 */ /* 0x000fe200078e3cff */
[----:B------:R-:W-:Y:S06]  /*af90*/  @!P0 BRA `(.L_x_1407) ;  /* 0x0000000000048947 */ /* 0x000fec0003800000 */
[----:B------:R-:W-:Y:S01]  /*afa0*/  BPT.TRAP 0x1 ;  /* 0x000000040000795c */ /* 0x000fe20000300000 */
.L_x_1407:
[----:B------:R-:W-:Y:S01]  /*afb0*/  IMAD R3, R200, 0x8, R18 ;  /* 0x00000008c8037824 */ /* 0x000fe200078e0212 */
[----:B------:R-:W-:-:S04]  /*afc0*/  SHF.L.U32 R6, R204, 0x1f, RZ ;  /* 0x0000001fcc067819 */ /* 0x000fc800000006ff */
[----:B------:R0:W1:Y:S01]  /*afd0*/  SYNCS.PHASECHK.TRANS64.TRYWAIT P3, [R3+URZ+0x32430], R6 ;  /* 0x03243006030075a7 */ /* 0x000062000806017f */
[----:B------:R-:W-:Y:S05]  /*afe0*/  @!P0 BRA `(.L_x_1408) ;  /* 0x0000000000048947 */ /* 0x000fea0003800000 */
[----:B------:R-:W-:Y:S01]  /*aff0*/  BPT.TRAP 0x1 ;  /* 0x000000040000795c */ /* 0x000fe20000300000 */
.L_x_1408:
[----:B------:R-:W-:Y:S02]  /*b000*/  IMAD R14, R200, 0x300, R217 ;  /* 0x00000300c80e7824 */ /* 0x000fe400078e02d9 */
[----:B------:R-:W-:Y:S01]  /*b010*/  IMAD.MOV.U32 R15, RZ, RZ, 0x40000040 ;  /* 0x40000040ff0f7424 */ /* 0x000fe200078e00ff */
[----:B-1----:R-:W-:Y:S06]  /*b020*/  @P3 BRA `(.L_x_1409) ;  /* 0x0000000000083947 */ /* 0x002fec0003800000 */
[----:B------:R-:W1:Y:S02]  /*b030*/  SYNCS.PHASECHK.TRANS64.TRYWAIT P3, [R3+URZ+0x32430], R6 ;  /* 0x03243006030075a7 */ /* 0x000e64000806017f */
[----:B-1----:R-:W-:Y:S05]  /*b040*/  @!P3 BRA `(.L_x_1410) ;  /* 0x000000ec00e8b947 */ /* 0x002fea0003800000 */
.L_x_1409:
[----:B------:R-:W2:Y:S04]  /*b050*/  LDL.64 R152, [R1+0x70] ;  /* 0x0000700001987983 */ /* 0x000ea80000100a00 */
[----:B------:R-:W3:Y:S04]  /*b060*/  LDL.64 R208, [R1+0x68] ;  /* 0x0000680001d07983 */ /* 0x000ee80000100a00 */
[----:B------:R-:W4:Y:S01]  /*b070*/  LDL.64 R206, [R1+0x60] ;  /* 0x0000600001ce7983 */ /* 0x000f220000100a00 */
[----:B------:R-:W-:Y:S05]  /*b080*/  WARPSYNC.ALL ;  /* 0x0000000000007948 */ /* 0x000fea0003800000 */
[----:B------:R-:W5:Y:S01]  /*b090*/  LDL.64 R20, [R1+0x58] ;  /* 0x0000580001147983 */ /* 0x000f620000100a00 */
[C---:B------:R-:W-:Y:S01]  /*b0a0*/  R2UR UR18, R14.reuse ;  /* 0x000000000e1272ca */ /* 0x040fe200000e0000 */
[C---:B------:R-:W-:Y:S01]  /*b0b0*/  VIADD R12, R14.reuse, 0x2 ;  /* 0x000000020e0c7836 */ /* 0x040fe20000000000 */
[----:B------:R-:W-:Y:S01]  /*b0c0*/  R2UR UR19, R15 ;  /* 0x000000000f1372ca */ /* 0x000fe200000e0000 */
[----:B------:R-:W-:Y:S01]  /*b0d0*/  IMAD.MOV.U32 R13, RZ, RZ, 0x40000040 ;  /* 0x40000040ff0d7424 */ /* 0x000fe200078e00ff */
[----:B------:R-:W-:Y:S01]  /*b0e0*/  MOV R9, 0x40000040 ;  /* 0x4000004000097802 */ /* 0x000fe20000000f00 */
[----:B------:R-:W-:Y:S01]  /*b0f0*/  VIADD R8, R14, 0x4 ;  /* 0x000000040e087836 */ /* 0x000fe20000000000 */
[----:B------:R-:W-:Y:S01]  /*b100*/  R2UR UR14, R12 ;  /* 0x000000000c0e72ca */ /* 0x000fe200000e0000 */
[----:B------:R-:W-:Y:S01]  /*b110*/  VIADD R14, R14, 0x6 ;  /* 0x000000060e0e7836 */ /* 0x000fe20000000000 */
[----:B------:R-:W-:Y:S01]  /*b120*/  R2UR UR15, R13 ;  /* 0x000000000d0f72ca */ /* 0x000fe200000e0000 */
[----:B------:R-:W-:Y:S01]  /*b130*/  IMAD.MOV.U32 R15, RZ, RZ, 0x40000040 ;  /* 0x40000040ff0f7424 */ /* 0x000fe200078e00ff */
[----:B------:R-:W-:-:S02]  /*b140*/  R2UR UR10, R8 ;  /* 0x00000000080a72ca */ /* 0x000fc400000e0000 */
[----:B------:R-:W-:Y:S02]  /*b150*/  R2UR UR11, R9 ;  /* 0x00000000090b72ca */ /* 0x000fe400000e0000 */
[----:B------:R-:W-:Y:S02]  /*b160*/  R2UR UR6, R14 ;  /* 0x000000000e0672ca */ /* 0x000fe400000e0000 */
[----:B------:R-:W-:Y:S02]  /*b170*/  R2UR UR7, R15 ;  /* 0x000000000f0772ca */ /* 0x000fe400000e0000 */
[----:B--2---:R-:W-:Y:S02]  /*b180*/  R2UR UR16, R152 ;  /* 0x00000000981072ca */ /* 0x004fe400000e0000 */
[----:B------:R-:W-:Y:S02]  /*b190*/  R2UR UR17, R153 ;  /* 0x00000000991172ca */ /* 0x000fe400000e0000 */
[----:B------:R-:W-:Y:S01]  /*b1a0*/  WARPGROUP.ARRIVE ;  /* 0x00000000000079c5 */ /* 0x000fe20000000000 */
[----:B---3--:R-:W-:-:S02]  /*b1b0*/  R2UR UR12, R208 ;  /* 0x00000000d00c72ca */ /* 0x008fc400000e0000 */
[----:B------:R-:W-:Y:S02]  /*b1c0*/  R2UR UR13, R209 ;  /* 0x00000000d10d72ca */ /* 0x000fe400000e0000 */
[----:B----4-:R-:W-:Y:S02]  /*b1d0*/  R2UR UR8, R206 ;  /* 0x00000000ce0872ca */ /* 0x010fe400000e0000 */
[----:B------:R-:W-:Y:S02]  /*b1e0*/  R2UR UR9, R207 ;  /* 0x00000000cf0972ca */ /* 0x000fe400000e0000 */
[----:B-----5:R-:W-:Y:S02]  /*b1f0*/  R2UR UR4, R20 ;  /* 0x00000000140472ca */ /* 0x020fe400000e0000 */
[----:B------:R-:W-:Y:S01]  /*b200*/  HGMMA.64x96x16.F32 R152, gdesc[UR16], RZ, !UPT, gsb0 ;  /* 0x01600000109879f0 */ /* 0x000fe2000c0008ff */
[----:B------:R-:W-:Y:S02]  /*b210*/  R2UR UR5, R21 ;  /* 0x00000000150572ca */ /* 0x000fe400000e0000 */
        /* <DEDUP_REMOVED lines=12> */
.L_x_1411:
[----:B------:R2:W3:Y:S01]  /*b2e0*/  SYNCS.PHASECHK.TRANS64.TRYWAIT P3, [R3+URZ+0x32450], R6 ;  /* 0x03245006030075a7 */ /* 0x0004e2000806017f */
[----:B------:R-:W-:Y:S05]  /*b2f0*/  @!P0 BRA `(.L_x_1412) ;  /* 0x0000000000048947 */ /* 0x000fea0003800000 */
[----:B------:R-:W-:Y:S01]  /*b300*/  BPT.TRAP 0x1 ;  /* 0x000000040000795c */ /* 0x000fe20000300000 */
.L_x_1412:
[----:B------:R-:W-:Y:S04]  /*b310*/  BSSY B0, `(.L_x_1413) ;  /* 0x0000004000007945 */ /* 0x000fe80003800000 */
[----:B---3--:R-:W-:Y:S05]  /*b320*/  @P3 BRA `(.L_x_1414) ;  /* 0x0000000000083947 */ /* 0x008fea0003800000 */
[----:B------:R-:W3:Y:S02]  /*b330*/  SYNCS.PHASECHK.TRANS64.TRYWAIT P3, [R3+URZ+0x32450], R6 ;  /* 0x03245006030075a7 */ /* 0x000ee4000806017f */
[----:B---3--:R-:W-:Y:S05]  /*b340*/  @!P3 BRA `(.L_x_1415) ;  /* 0x000000ec003cb947 */ /* 0x008fea0003800000 */
.L_x_1414:
[----:B------:R-:W-:Y:S05]  /*b350*/  BSYNC B0 ;  /* 0x0000000000007941 */ /* 0x000fea0003800000 */
.L_x_1413:
[----:B------:R-:W-:Y:S05]  /*b360*/  WARPSYNC.ALL ;  /* 0x0000000000007948 */ /* 0x000fea0003800000 */
[----:B------:R-:W4:Y:S04]  /*b370*/  LDL.64 R206, [R1+0x50] ;  /* 0x0000500001ce7983 */ /* 0x000f280000100a00 */
[----:B------:R-:W5:Y:S04]  /*b380*/  LDL.64 R12, [R1+0x48] ;  /* 0x00004800010c7983 */ /* 0x000f680000100a00 */
[----:B------:R-:W5:Y:S01]  /*b390*/  LDL.64 R20, [R1+0x40] ;  /* 0x0000400001147983 */ /* 0x000f620000100a00 */
[----:B0123--:R-:W-:-:S02]  /*b3a0*/  IMAD R6, R200, 0xc00, R218 ;  /* 0x00000c00c8067824 */ /* 0x00ffc400078e02da */
[----:B------:R-:W-:Y:S01]  /*b3b0*/  IMAD.MOV.U32 R7, RZ, RZ, 0x40000040 ;  /* 0x40000040ff077424 */ /* 0x000fe200078e00ff */
[----:B------:R-:W2:Y:S01]  /*b3c0*/  LDL.64 R14, [R1+0x38] ;  /* 0x00003800010e7983 */ /* 0x000ea20000100a00 */
[----:B------:R-:W-:Y:S01]  /*b3d0*/  WARPGROUP.ARRIVE ;  /* 0x00000000000079c5 */ /* 0x000fe20000000000 */
[C---:B------:R-:W-:Y:S01]  /*b3e0*/  R2UR UR6, R6.reuse ;  /* 0x00000000060672ca */ /* 0x040fe200000e0000 */
[----:B------:R-:W-:Y:S01]  /*b3f0*/  VIADD R8, R6, 0x2 ;  /* 0x0000000206087836 */ /* 0x000fe20000000000 */
[----:B------:R-:W-:Y:S01]  /*b400*/  R2UR UR7, R7 ;  /* 0x00000000070772ca */ /* 0x000fe200000e0000 */
[----:B------:R-:W-:Y:S01]  /*b410*/  IMAD.MOV.U32 R9, RZ, RZ, 0x40000040 ;  /* 0x40000040ff097424 */ /* 0x000fe200078e00ff */
[----:B------:R-:W3:Y:S04]  /*b420*/  LDL.64 R210, [R1+0x28] ;  /* 0x0000280001d27983 */ /* 0x000ee80000100a00 */
[----:B------:R-:W3:Y:S01]  /*b430*/  LDL.64 R208, [R1+0x20] ;  /* 0x0000200001d07983 */ /* 0x000ee20000100a00 */
[----:B----4-:R-:W-:-:S02]  /*b440*/  R2UR UR4, R206 ;  /* 0x00000000ce0472ca */ /* 0x010fc400000e0000 */
[----:B------:R-:W-:Y:S02]  /*b450*/  R2UR UR5, R207 ;  /* 0x00000000cf0572ca */ /* 0x000fe400000e0000 */
[----:B------:R-:W4:Y:S11]  /*b460*/  LDL.64 R206, [R1+0x18] ;  /* 0x0000180001ce7983 */ /* 0x000f360000100a00 */
[----:B------:R-:W-:Y:S01]  /*b470*/  HGMMA.64x96x16.F32 R152, gdesc[UR4], R152, gsb0 ;  /* 0x01600000049879f0 */ /* 0x000fe20008000898 */
[----:B-----5:R-:W-:-:S02]  /*b480*/  R2UR UR4, R12 ;  /* 0x000000000c0472ca */ /* 0x020fc400000e0000 */
[----:B------:R-:W-:Y:S02]  /*b490*/  R2UR UR5, R13 ;  /* 0x000000000d0572ca */ /* 0x000fe400000e0000 */
[----:B------:R-:W5:Y:S01]  /*b4a0*/  LDL.64 R12, [R1+0x30] ;  /* 0x00003000010c7983 */ /* 0x000f620000100a00 */
[----:B------:R-:W-:Y:S02]  /*b4b0*/  R2UR UR6, R8 ;  /* 0x00000000080672ca */ /* 0x000fe400000e0000 */
[----:B------:R-:W-:Y:S01]  /*b4c0*/  R2UR UR7, R9 ;  /* 0x00000000090772ca */ /* 0x000fe200000e0000 */
[----:B------:R-:W-:Y:S02]  /*b4d0*/  VIADD R8, R6, 0x4 ;  /* 0x0000000406087836 */ /* 0x000fe40000000000 */
[----:B------:R-:W-:Y:S01]  /*b4e0*/  IMAD.MOV.U32 R9, RZ, RZ, 0x40000040 ;  /* 0x40000040ff097424 */ /* 0x000fe200078e00ff */
[----:B------:R-:W-:Y:S02]  /*b4f0*/  WARPGROUP.DEPBAR.LE gsb0, 0x0 ;  /* 0x00008000000079c5 */ /* 0x000fe40000010000 */
[----:B------:R-:W-:-:S07]  /*b500*/  WARPGROUP.ARRIVE ;  /* 0x00000000000079c5 */ /* 0x000fce0000000000 */
[----:B------:R-:W-:Y:S01]  /*b510*/  HGMMA.64x96x16.F32 R152, gdesc[UR4], R152, gsb0 ;  /* 0x01600000049879f0 */ /* 0x000fe20008000898 */
[----:B------:R-:W-:Y:S02]  /*b520*/  R2UR UR6, R8 ;  /* 0x00000000080672ca */ /* 0x000fe400000e0000 */
[----:B------:R-:W-:Y:S02]  /*b530*/  R2UR UR7, R9 ;  /* 0x00000000090772ca */ /* 0x000fe400000e0000 */
[----:B------:R-:W-:Y:S02]  /*b540*/  R2UR UR4, R20 ;  /* 0x00000000140472ca */ /* 0x000fe400000e0000 */
[----:B------:R-:W-:Y:S01]  /*b550*/  R2UR UR5, R21 ;  /* 0x00000000150572ca */ /* 0x000fe200000e0000 */
[----:B------:R-:W-:Y:S01]  /*b560*/  VIADD R8, R6, 0x6 ;  /* 0x0000000606087836 */ /* 0x000fe20000000000 */
[----:B------:R-:W4:Y:S01]  /*b570*/  LDL.64 R20, [R1+0x10] ;  /* 0x0000100001147983 */ /* 0x000f220000100a00 */
[----:B------:R-:W-:Y:S01]  /*b580*/  IMAD.MOV.U32 R9, RZ, RZ, 0x40000040 ;  /* 0x40000040ff097424 */ /* 0x000fe200078e00ff */
[----:B------:R-:W-:-:S02]  /*b590*/  WARPGROUP.DEPBAR.LE gsb0, 0x0 ;  /* 0x00008000000079c5 */ /* 0x000fc40000010000 */
[----:B------:R-:W-:-:S07]  /*b5a0*/  WARPGROUP.ARRIVE ;  /* 0x00000000000079c5 */ /* 0x000fce0000000000 */
[----:B------:R-:W-:Y:S01]  /*b5b0*/  HGMMA.64x96x16.F32 R152, gdesc[UR4], R152, gsb0 ;  /* 0x01600000049879f0 */ /* 0x000fe20008000898 */
[----:B------:R-:W-:Y:S02]  /*b5c0*/  R2UR UR6, R8 ;  /* 0x00000000080672ca */ /* 0x000fe400000e0000 */
[----:B------:R-:W-:Y:S02]  /*b5d0*/  R2UR UR7, R9 ;  /* 0x00000000090772ca */ /* 0x000fe400000e0000 */
[----:B--2---:R-:W-:Y:S02]  /*b5e0*/  R2UR UR4, R14 ;  /* 0x000000000e0472ca */ /* 0x004fe400000e0000 */
[----:B------:R-:W-:Y:S01]  /*b5f0*/  R2UR UR5, R15 ;  /* 0x000000000f0572ca */ /* 0x000fe200000e0000 */
[----:B------:R-:W-:Y:S01]  /*b600*/  VIADD R8, R6, 0x300 ;  /* 0x0000030006087836 */ /* 0x000fe20000000000 */
[----:B------:R-:W2:Y:S01]  /*b610*/  LDL.64 R14, [R1+0x8] ;  /* 0x00000800010e7983 */ /* 0x000ea20000100a00 */
[----:B------:R-:W-:Y:S01]  /*b620*/  IMAD.MOV.U32 R9, RZ, RZ, 0x40000040 ;  /* 0x40000040ff097424 */ /* 0x000fe200078e00ff */
[----:B------:R-:W-:-:S02]  /*b630*/  WARPGROUP.DEPBAR.LE gsb0, 0x0 ;  /* 0x00008000000079c5 */ /* 0x000fc40000010000 */
[----:B------:R-:W-:-:S07]  /*b640*/  WARPGROUP.ARRIVE ;  /* 0x00000000000079c5 */ /* 0x000fce0000000000 */
[----:B------:R-:W-:Y:S01]  /*b650*/  HGMMA.64x96x16.F32 R152, gdesc[UR4], R152, gsb0 ;  /* 0x01600000049879f0 */ /* 0x000fe20008000898 */
[----:B------:R-:W-:Y:S02]  /*b660*/  R2UR UR6, R8 ;  /* 0x00000000080672ca */ /* 0x000fe400000e0000 */
[----:B------:R-:W-:Y:S02]  /*b670*/  R2UR UR7, R9 ;  /* 0x00000000090772ca */ /* 0x000fe400000e0000 */
[----:B-----5:R-:W-:Y:S02]  /*b680*/  R2UR UR4, R12 ;  /* 0x000000000c0472ca */ /* 0x020fe400000e0000 */
[----:B------:R-:W-:Y:S01]  /*b690*/  R2UR UR5, R13 ;  /* 0x000000000d0572ca */ /* 0x000fe200000e0000 */
[----:B------:R-:W-:Y:S01]  /*b6a0*/  VIADD R8, R6, 0x302 ;  /* 0x0000030206087836 */ /* 0x000fe20000000000 */
[----:B------:R-:W5:Y:S01]  /*b6b0*/  LDL.64 R12, [R1] ;  /* 0x00000000010c7983 */ /* 0x000f620000100a00 */
[----:B------:R-:W-:Y:S01]  /*b6c0*/  IMAD.MOV.U32 R9, RZ, RZ, 0x40000040 ;  /* 0x40000040ff097424 */ /* 0x000fe200078e00ff */
[----:B------:R-:W-:-:S02]  /*b6d0*/  WARPGROUP.DEPBAR.LE gsb0, 0x0 ;  /* 0x00008000000079c5 */ /* 0x000fc40000010000 */
[----:B------:R-:W-:-:S07]  /*b6e0*/  WARPGROUP.ARRIVE ;  /* 0x00000000000079c5 */ /* 0x000fce0000000000 */
[----:B------:R-:W-:Y:S01]  /*b6f0*/  HGMMA.64x96x16.F32 R152, gdesc[UR4], R152, gsb0 ;  /* 0x01600000049879f0 */ /* 0x000fe20008000898 */
[----:B------:R-:W-:Y:S02]  /*b700*/  R2UR UR6, R8 ;  /* 0x00000000080672ca */ /* 0x000fe400000e0000 */
[----:B------:R-:W-:Y:S02]  /*b710*/  R2UR UR7, R9 ;  /* 0x00000000090772ca */ /* 0x000fe400000e0000 */
[----:B---3--:R-:W-:Y:S02]  /*b720*/  R2UR UR4, R210 ;  /* 0x00000000d20472ca */ /* 0x008fe400000e0000 */
[----:B------:R-:W-:Y:S01]  /*b730*/  R2UR UR5, R211 ;  /* 0x00000000d30572ca */ /* 0x000fe200000e0000 */
[----:B------:R-:W-:Y:S02]  /*b740*/  VIADD R8, R6, 0x304 ;  /* 0x0000030406087836 */ /* 0x000fe40000000000 */
[----:B------:R-:W-:Y:S01]  /*b750*/  IMAD.MOV.U32 R9, RZ, RZ, 0x40000040 ;  /* 0x40000040ff097424 */ /* 0x000fe200078e00ff */
[----:B------:R-:W-:-:S02]  /*b760*/  WARPGROUP.DEPBAR.LE gsb0, 0x0 ;  /* 0x00008000000079c5 */ /* 0x000fc40000010000 */
[----:B------:R-:W-:-:S07]  /*b770*/  WARPGROUP.ARRIVE ;  /* 0x00000000000079c5 */ /* 0x000fce0000000000 */
[----:B------:R-:W-:Y:S01]  /*b780*/  HGMMA.64x96x16.F32 R152, gdesc[UR4], R152, gsb0 ;  /* 0x01600000049879f0 */ /* 0x000fe20008000898 */
[----:B------:R-:W-:Y:S02]  /*b790*/  R2UR UR6, R8 ;  /* 0x00000000080672ca */ /* 0x000fe400000e0000 */
[----:B------:R-:W-:Y:S02]  /*b7a0*/  R2UR UR7, R9 ;  /* 0x00000000090772ca */ /* 0x000fe400000e0000 */
[----:B------:R-:W-:Y:S02]  /*b7b0*/  R2UR UR4, R208 ;  /* 0x00000000d00472ca */ /* 0x000fe400000e0000 */
[----:B------:R-:W-:Y:S01]  /*b7c0*/  R2UR UR5, R209 ;  /* 0x00000000d10572ca */ /* 0x000fe200000e0000 */
[----:B------:R-:W-:Y:S01]  /*b7d0*/  IMAD.MOV.U32 R9, RZ, RZ, 0x40000040 ;  /* 0x40000040ff097424 */ /* 0x000fe200078e00ff */
[----:B------:R-:W-:Y:S01]  /*b7e0*/  IADD3 R8, R6, 0x306, RZ ;  /* 0x0000030606087810 */ /* 0x000fe20007ffe0ff */
[----:B------:R-:W-:-:S02]  /*b7f0*/  WARPGROUP.DEPBAR.LE gsb0, 0x0 ;  /* 0x00008000000079c5 */ /* 0x000fc40000010000 */
[----:B------:R-:W-:-:S08]  /*b800*/  WARPGROUP.ARRIVE ;  /* 0x00000000000079c5 */ /* 0x000fd00000000000 */
[----:B------:R-:W-:Y:S01]  /*b810*/  HGMMA.64x96x16.F32 R152, gdesc[UR4], R152, gsb0 ;  /* 0x01600000049879f0 */ /* 0x000fe20008000898 */
[----:B------:R-:W-:Y:S02]  /*b820*/  R2UR UR6, R8 ;  /* 0x00000000080672ca */ /* 0x000fe400000e0000 */
[----:B------:R-:W-:Y:S02]  /*b830*/  R2UR UR7, R9 ;  /* 0x00000000090772ca */ /* 0x000fe400000e0000 */
[----:B----4-:R-:W-:Y:S02]  /*b840*/  R2UR UR4, R206 ;  /* 0x00000000ce0472ca */ /* 0x010fe400000e0000 */
        /* <DEDUP_REMOVED lines=28> */
[----:B------:R-:W-:Y:S02]  /*ba10*/  VIADD R8, R6, 0x606 ;  /* 0x0000060606087836 */ /* 0x000fe40000000000 */
[----:B------:R-:W-:Y:S01]  /*ba20*/  IMAD.MOV.U32 R9, RZ, RZ, 0x40000040 ;  /* 0x40000040ff097424 */ /* 0x000fe200078e00ff */
[----:B------:R-:W-:-:S02]  /*ba30*/  WARPGROUP.DEPBAR.LE gsb0, 0x0 ;  /* 0x00008000000079c5 */ /* 0x000fc40000010000 */
[----:B------:R-:W-:-:S07]  /*ba40*/  WARPGROUP.ARRIVE ;  /* 0x00000000000079c5 */ /* 0x000fce0000000000 */
[----:B------:R-:W-:Y:S01]  /*ba50*/  HGMMA.64x96x16.F32 R152, gdesc[UR4], R152, gsb0 ;  /* 0x01600000049879f0 */ /* 0x000fe20008000898 */
[----:B------:R-:W-:Y:S02]  /*ba60*/  R2UR UR6, R8 ;  /* 0x00000000080672ca */ /* 0x000fe400000e0000 */
[----:B------:R-:W-:Y:S01]  /*ba70*/  R2UR UR7, R9 ;  /* 0x00000000090772ca */ /* 0x000fe200000e0000 */
[----:B------:R-:W-:Y:S01]  /*ba80*/  UMOV UR4, UR52 ;  /* 0x0000003400047c82 */ /* 0x000fe20008000000 */
[----:B------:R-:W-:Y:S01]  /*ba90*/  UMOV UR5, UR53 ;  /* 0x0000003500057c82 */ /* 0x000fe20008000000 */
[----:B------:R-:W-:Y:S02]  /*baa0*/  VIADD R8, R6, 0x900 ;  /* 0x0000090006087836 */ /* 0x000fe40000000000 */
[----:B------:R-:W-:Y:S01]  /*bab0*/  IMAD.MOV.U32 R9, RZ, RZ, 0x40000040 ;  /* 0x40000040ff097424 */ /* 0x000fe200078e00ff */
[----:B------:R-:W-:Y:S02]  /*bac0*/  WARPGROUP.DEPBAR.LE gsb0, 0x0 ;  /* 0x00008000000079c5 */ /* 0x000fe40000010000 */
[----:B------:R-:W-:-:S06]  /*bad0*/  WARPGROUP.ARRIVE ;  /* 0x00000000000079c5 */ /* 0x000fcc0000000000 */
        /* <DEDUP_REMOVED lines=14> */
[----:B------:R-:W-:Y:S01]  /*bbc0*/  VIADD R8, R6, 0x904 ;  /* 0x0000090406087836 */ /* 0x000fe20000000000 */
[----:B------:R-:W-:Y:S01]  /*bbd0*/  MOV R9, 0x40000040 ;  /* 0x4000004000097802 */ /* 0x000fe20000000f00 */
        /* <DEDUP_REMOVED lines=16> */
[----:B------:R-:W-:Y:S02]  /*bce0*/  WARPGROUP.DEPBAR.LE gsb0, 0x0 ;  /* 0x00008000000079c5 */ /* 0x000fe40000010000 */
[----:B------:R-:W-:-:S08]  /*bcf0*/  WARPGROUP.ARRIVE ;  /* 0x00000000000079c5 */ /* 0x000fd00000000000 */
[----:B------:R-:W-:Y:S03]  /*bd00*/  HGMMA.64x96x16.F32 R152, gdesc[UR4], R152, gsb0 ;  /* 0x01600000049879f0 */ /* 0x000fe60008000898 */
[----:B------:R-:W-:Y:S02]  /*bd10*/  WARPGROUP.DEPBAR.LE gsb0, 0x0 ;  /* 0x00008000000079c5 */ /* 0x000fe40000010000 */
[----:B------:R-:W-:Y:S01]  /*bd20*/  FMUL.FTZ R209, R152, UR38 ;  /* 0x0000002698d17c20 */ /* 0x000fe20008410000 */
[----:B------:R-:W-:Y:S01]  /*bd30*/  FMUL.FTZ R208, R153, UR38 ;  /* 0x0000002699d07c20 */ /* 0x000fe20008410000 */
[----:B------:R-:W-:-:S04]  /*bd40*/  FMUL.FTZ R207, R156, UR38 ;  /* 0x000000269ccf7c20 */ /* 0x000fc80008410000 */
[----:B------:R-:W0:Y:S01]  /*bd50*/  MUFU.TANH R209, R209 ;  /* 0x000000d100d17308 */ /* 0x000e220000002400 */
[----:B------:R-:W-:Y:S01]  /*bd60*/  FMUL.FTZ R206, R157, UR38 ;  /* 0x000000269dce7c20 */ /* 0x000fe20008410000 */
[----:B------:R-:W-:-:S06]  /*bd70*/  FMUL.FTZ R8, R160, UR38 ;  /* 0x00000026a0087c20 */ /* 0x000fcc0008410000 */
[----:B------:R-:W1:Y:S01]  /*bd80*/  MUFU.TANH R208, R208 ;  /* 0x000000d000d07308 */ /* 0x000e620000002400 */
[----:B------:R-:W-:-:S07]  /*bd90*/  FMUL.FTZ R9, R161, UR38 ;  /* 0x00000026a1097c20 */ /* 0x000fce0008410000 */
[----:B------:R-:W2:Y:S01]  /*bda0*/  MUFU.TANH R207, R207 ;  /* 0x000000cf00cf7308 */ /* 0x000ea20000002400 */
[----:B0-----:R-:W-:Y:S01]  /*bdb0*/  FMNMX.FTZ R6, R209, R5, !PT ;  /* 0x00000005d1067209 */ /* 0x001fe20007810000 */
[----:B------:R-:W-:-:S06]  /*bdc0*/  FMUL.FTZ R12, R164, UR38 ;  /* 0x00000026a40c7c20 */ /* 0x000fcc0008410000 */
[----:B------:R-:W0:Y:S01]  /*bdd0*/  MUFU.TANH R206, R206 ;  /* 0x000000ce00ce7308 */ /* 0x000e220000002400 */
[----:B-1----:R-:W-:Y:S01]  /*bde0*/  FMNMX.FTZ R6, R208, R6, !PT ;  /* 0x00000006d0067209 */ /* 0x002fe20007810000 */
[----:B------:R-:W-:-:S06]  /*bdf0*/  FMUL.FTZ R13, R165, UR38 ;  /* 0x00000026a50d7c20 */ /* 0x000fcc0008410000 */
[----:B------:R-:W1:Y:S01]  /*be00*/  MUFU.TANH R8, R8 ;  /* 0x0000000800087308 */ /* 0x000e620000002400 */
[----:B--2---:R-:W-:Y:S01]  /*be10*/  FMNMX.FTZ R6, R207, R6, !PT ;  /* 0x00000006cf067209 */ /* 0x004fe20007810000 */
[----:B------:R-:W-:-:S06]  /*be20*/  FMUL.FTZ R14, R168, UR38 ;  /* 0x00000026a80e7c20 */ /* 0x000fcc0008410000 */
        /* <DEDUP_REMOVED lines=50> */
[----:B--2---:R-:W-:-:S07]  /*c150*/  FMNMX.FTZ R6, R168, R6, !PT ;  /* 0x00000006a8067209 */ /* 0x004fce0007810000 */
[----:B------:R-:W2:Y:S01]  /*c160*/  MUFU.TANH R165, R165 ;  /* 0x000000a500a57308 */ /* 0x000ea20000002400 */
[----:B0-----:R-:W-:-:S04]  /*c170*/  FMNMX.FTZ R6, R161, R6, !PT ;  /* 0x00000006a1067209 */ /* 0x001fc80007810000 */
[----:B-1----:R-:W-:-:S04]  /*c180*/  FMNMX.FTZ R6, R164, R6, !PT ;  /* 0x00000006a4067209 */ /* 0x002fc80007810000 */
[----:B--2---:R-:W-:-:S05]  /*c190*/  FMNMX.FTZ R7, R165, R6, !PT ;  /* 0x00000006a5077209 */ /* 0x004fca0007810000 */
[----:B------:R-:W0:Y:S02]  /*c1a0*/  SHFL.BFLY PT, R6, R7, 0x2, 0x1f ;  /* 0x0c401f0007067f89 */ /* 0x000e2400000e0000 */
[----:B0-----:R-:W-:-:S05]  /*c1b0*/  FMNMX.FTZ R7, R7, R6, !PT ;  /* 0x0000000607077209 */ /* 0x001fca0007810000 */
[----:B------:R-:W0:Y:S01]  /*c1c0*/  SHFL.BFLY PT, R6, R7, 0x1, 0x1f ;  /* 0x0c201f0007067f89 */ /* 0x000e2200000e0000 */
[----:B------:R-:W-:Y:S01]  /*c1d0*/  FMUL.FTZ R212, R155, UR38 ;  /* 0x000000269bd47c20 */ /* 0x000fe20008410000 */
[----:B0-----:R-:W-:Y:S02]  /*c1e0*/  FMNMX.FTZ R7, R7, R6, !PT ;  /* 0x0000000607077209 */ /* 0x001fe40007810000 */
[----:B------:R-:W0:Y:S01]  /*c1f0*/  LDC R6, c[0x0][0xa80] ;  /* 0x0002a000ff067b82 */ /* 0x000e220000000800 */
[----:B------:R-:W-:Y:S02]  /*c200*/  FMUL.FTZ R196, R167, UR38 ;  /* 0x00000026a7c47c20 */ /* 0x000fe40008410000 */
[C---:B------:R-:W-:Y:S01]  /*c210*/  FADD.FTZ R155, -R7.reuse, R5 ;  /* 0x00000005079b7221 */ /* 0x040fe20000010100 */
[----:B------:R-:W-:Y:S01]  /*c220*/  FMUL.FTZ R188, R166, UR38 ;  /* 0x00000026a6bc7c20 */ /* 0x000fe20008410000 */
[----:B------:R-:W-:Y:S01]  /*c230*/  FMUL.FTZ R213, R154, UR38 ;  /* 0x000000269ad57c20 */ /* 0x000fe20008410000 */
[-C--:B0-----:R-:W-:Y:S01]  /*c240*/  FMUL.FTZ R167, R7, R6.reuse ;  /* 0x0000000607a77220 */ /* 0x081fe20000410000 */
[----:B------:R-:W-:-:S03]  /*c250*/  FMUL.FTZ R155, R155, R6 ;  /* 0x000000069b9b7220 */ /* 0x000fc60000410000 */
[-CC-:B------:R-:W-:Y:S01]  /*c260*/  FFMA.FTZ R209, R209, R6.reuse, -R167.reuse ;  /* 0x00000006d1d17223 */ /* 0x180fe200000108a7 */
[-CC-:B------:R-:W-:Y:S01]  /*c270*/  FFMA.FTZ R208, R208, R6.reuse, -R167.reuse ;  /* 0x00000006d0d07223 */ /* 0x180fe200000108a7 */
[-CC-:B------:R-:W-:Y:S01]  /*c280*/  FFMA.FTZ R166, R13, R6.reuse, -R167.reuse ;  /* 0x000000060da67223 */ /* 0x180fe200000108a7 */
[-CC-:B------:R-:W-:Y:S01]  /*c290*/  FFMA.FTZ R13, R152, R6.reuse, -R167.reuse ;  /* 0x00000006980d7223 */ /* 0x180fe200000108a7 */
[----:B------:R-:W-:Y:S01]  /*c2a0*/  MUFU.EX2 R155, R155 ;  /* 0x0000009b009b7308 */ /* 0x000fe20000000800 */
[-CC-:B------:R-:W-:Y:S01]  /*c2b0*/  FFMA.FTZ R207, R207, R6.reuse, -R167.reuse ;  /* 0x00000006cfcf7223 */ /* 0x180fe200000108a7 */
[----:B------:R-:W-:-:S06]  /*c2c0*/  FFMA.FTZ R206, R206, R6, -R167 ;  /* 0x00000006cece7223 */ /* 0x000fcc00000108a7 */
[----:B------:R-:W0:Y:S08]  /*c2d0*/  MUFU.EX2 R152, R209 ;  /* 0x000000d100987308 */ /* 0x000e300000000800 */
[----:B------:R-:W1:Y:S01]  /*c2e0*/  MUFU.EX2 R208, R208 ;  /* 0x000000d000d07308 */ /* 0x000e620000000800 */
[----:B------:R-:W-:-:S07]  /*c2f0*/  FMUL.FTZ R211, R158, UR38 ;  /* 0x000000269ed37c20 */ /* 0x000fce0008410000 */
[----:B------:R-:W2:Y:S01]  /*c300*/  MUFU.EX2 R154, R207 ;  /* 0x000000cf009a7308 */ /* 0x000ea20000000800 */
[----:B0-----:R-:W-:-:S07]  /*c310*/  FFMA.FTZ R11, R155, R11, R152 ;  /* 0x0000000b9b0b7223 */ /* 0x001fce0000010098 */
[----:B------:R-:W0:Y:S01]  /*c320*/  MUFU.EX2 R206, R206 ;  /* 0x000000ce00ce7308 */ /* 0x000e220000000800 */
[----:B------:R-:W-:-:S07]  /*c330*/  FMUL.FTZ R210, R159, UR38 ;  /* 0x000000269fd27c20 */ /* 0x000fce0008410000 */
[----:B------:R-:W3:Y:S01]  /*c340*/  MUFU.TANH R213, R213 ;  /* 0x000000d500d57308 */ /* 0x000ee20000002400 */
[----:B-1----:R-:W-:Y:S01]  /*c350*/  FADD.FTZ R11, R208, R11 ;  /* 0x0000000bd00b7221 */ /* 0x002fe20000010000 */
[----:B------:R-:W-:-:S06]  /*c360*/  FMUL.FTZ R197, R162, UR38 ;  /* 0x00000026a2c57c20 */ /* 0x000fcc0008410000 */
[----:B------:R-:W1:Y:S01]  /*c370*/  MUFU.TANH R212, R212 ;  /* 0x000000d400d47308 */ /* 0x000e620000002400 */
[----:B--2---:R-:W-:Y:S01]  /*c380*/  FADD.FTZ R11, R154, R11 ;  /* 0x0000000b9a0b7221 */ /* 0x004fe20000010000 */
[----:B------:R-:W-:-:S06]  /*c390*/  FMUL.FTZ R189, R163, UR38 ;  /* 0x00000026a3bd7c20 */ /* 0x000fcc0008410000 */
[----:B------:R-:W2:Y:S01]  /*c3a0*/  MUFU.TANH R211, R211 ;  /* 0x000000d300d37308 */ /* 0x000ea20000002400 */
[----:B------:R-:W-:Y:S01]  /*c3b0*/  FMUL.FTZ R181, R179, UR38 ;  /* 0x00000026b3b57c20 */ /* 0x000fe20008410000 */
[----:B0-----:R-:W-:Y:S01]  /*c3c0*/  FADD.FTZ R179, R206, R11 ;  /* 0x0000000bceb37221 */ /* 0x001fe20000010000 */
[----:B---3--:R-:W-:-:S05]  /*c3d0*/  FMNMX.FTZ R11, R213, R4, !PT ;  /* 0x00000004d50b7209 */ /* 0x008fca0007810000 */
        /* <DEDUP_REMOVED lines=12> */
[-CC-:B------:R-:W-:Y:S01]  /*c4a0*/  FFMA.FTZ R162, R9, R6.reuse, -R167.reuse ;  /* 0x0000000609a27223 */ /* 0x180fe200000108a7 */
[----:B------:R-:W-:Y:S01]  /*c4b0*/  FFMA.FTZ R9, R173, R6, -R167 ;  /* 0x00000006ad097223 */ /* 0x000fe200000108a7 */
[----:B--2---:R-:W-:-:S05]  /*c4c0*/  FMNMX.FTZ R11, R189, R11, !PT ;  /* 0x0000000bbd0b7209 */ /* 0x004fca0007810000 */
[----:B------:R-:W2:Y:S01]  /*c4d0*/  MUFU.TANH R184, R184 ;  /* 0x000000b800b87308 */ /* 0x000ea20000002400 */
[----:B------:R-:W-:Y:S01]  /*c4e0*/  FMUL.FTZ R173, R175, UR38 ;  /* 0x00000026afad7c20 */ /* 0x000fe20008410000 */
[----:B0-----:R-:W-:-:S06]  /*c4f0*/  FMNMX.FTZ R11, R188, R11, !PT ;  /* 0x0000000bbc0b7209 */ /* 0x001fcc0007810000 */
[----:B------:R-:W0:Y:S01]  /*c500*/  MUFU.TANH R185, R185 ;  /* 0x000000b900b97308 */ /* 0x000e220000002400 */
[----:B------:R-:W-:Y:S01]  /*c510*/  FMUL.FTZ R180, R178, UR38 ;  /* 0x00000026b2b47c20 */ /* 0x000fe20008410000 */
[----:B-1----:R-:W-:-:S06]  /*c520*/  FMNMX.FTZ R11, R196, R11, !PT ;  /* 0x0000000bc40b7209 */ /* 0x002fcc0007810000 */
        /* <DEDUP_REMOVED lines=22> */
[-CC-:B------:R-:W-:Y:S01]  /*c690*/  FFMA.FTZ R163, R12, R6.reuse, -R167.reuse ;  /* 0x000000060ca37223 */ /* 0x180fe200000108a7 */
[----:B------:R-:W-:Y:S01]  /*c6a0*/  FFMA.FTZ R12, R169, R6, -R167 ;  /* 0x00000006a90c7223 */ /* 0x000fe200000108a7 */
[----:B0-----:R-:W-:-:S05]  /*c6b0*/  FMNMX.FTZ R11, R178, R11, !PT ;  /* 0x0000000bb20b7209 */ /* 0x001fca0007810000 */
[----:B------:R-:W0:Y:S01]  /*c6c0*/  MUFU.TANH R176, R176 ;  /* 0x000000b000b07308 */ /* 0x000e220000002400 */
[----:B------:R-:W-:Y:S01]  /*c6d0*/  FMUL.FTZ R169, R195, UR38 ;  /* 0x00000026c3a97c20 */ /* 0x000fe20008410000 */
[----:B-1----:R-:W-:-:S06]  /*c6e0*/  FMNMX.FTZ R11, R174, R11, !PT ;  /* 0x0000000bae0b7209 */ /* 0x002fcc0007810000 */
[----:B------:R-:W1:Y:S01]  /*c6f0*/  MUFU.TANH R177, R177 ;  /* 0x000000b100b17308 */ /* 0x000e620000002400 */
[----:B------:R-:W-:Y:S01]  /*c700*/  FMUL.FTZ R170, R198, UR38 ;  /* 0x00000026c6aa7c20 */ /* 0x000fe20008410000 */
[-CC-:B------:R-:W-:Y:S01]  /*c710*/  FFMA.FTZ R158, R8, R6.reuse, -R167.reuse ;  /* 0x00000006089e7223 */ /* 0x180fe200000108a7 */
[----:B------:R-:W-:-:S05]  /*c720*/  FFMA.FTZ R8, R172, R6, -R167 ;  /* 0x00000006ac087223 */ /* 0x000fca00000108a7 */
[----:B------:R-:W3:Y:S01]  /*c730*/  MUFU.TANH R171, R171 ;  /* 0x000000ab00ab7308 */ /* 0x000ee20000002400 */
[----:B--2---:R-:W-:Y:S01]  /*c740*/  FMNMX.FTZ R11, R175, R11, !PT ;  /* 0x0000000baf0b7209 */ /* 0x004fe20007810000 */
[----:B------:R-:W-:-:S06]  /*c750*/  FMUL.FTZ R172, R199, UR38 ;  /* 0x00000026c7ac7c20 */ /* 0x000fcc0008410000 */
[----:B------:R-:W2:Y:S01]  /*c760*/  MUFU.TANH R169, R169 ;  /* 0x000000a900a97308 */ /* 0x000ea20000002400 */
[----:B0-----:R-:W-:-:S07]  /*c770*/  FMNMX.FTZ R11, R176, R11, !PT ;  /* 0x0000000bb00b7209 */ /* 0x001fce0007810000 */
[----:B------:R-:W0:Y:S01]  /*c780*/  MUFU.TANH R170, R170 ;  /* 0x000000aa00aa7308 */ /* 0x000e220000002400 */
[----:B-1----:R-:W-:-:S07]  /*c790*/  FMNMX.FTZ R11, R177, R11, !PT ;  /* 0x0000000bb10b7209 */ /* 0x002fce0007810000 */
[----:B------:R-:W1:Y:S01]  /*c7a0*/  MUFU.TANH R172, R172 ;  /* 0x000000ac00ac7308 */ /* 0x000e620000002400 */
[----:B---3--:R-:W-:-:S04]  /*c7b0*/  FMNMX.FTZ R11, R171, R11, !PT ;  /* 0x0000000bab0b7209 */ /* 0x008fc80007810000 */
[----:B--2---:R-:W-:-:S04]  /*c7c0*/  FMNMX.FTZ R11, R169, R11, !PT ;  /* 0x0000000ba90b7209 */ /* 0x004fc80007810000 */
[----:B0-----:R-:W-:Y:S01]  /*c7d0*/  FMNMX.FTZ R11, R170, R11, !PT ;  /* 0x0000000baa0b7209 */ /* 0x001fe20007810000 */
[-CC-:B------:R-:W-:Y:S01]  /*c7e0*/  FFMA.FTZ R159, R15, R6.reuse, -R167.reuse ;  /* 0x000000060f9f7223 */ /* 0x180fe200000108a7 */
[----:B------:R-:W-:Y:S02]  /*c7f0*/  FFMA.FTZ R15, R153, R6, -R167 ;  /* 0x00000006990f7223 */ /* 0x000fe400000108a7 */
[----:B-1----:R-:W-:-:S05]  /*c800*/  FMNMX.FTZ R11, R172, R11, !PT ;  /* 0x0000000bac0b7209 */ /* 0x002fca0007810000 */
[----:B------:R-:W0:Y:S01]  /*c810*/  SHFL.BFLY PT, R153, R11, 0x2, 0x1f ;  /* 0x0c401f000b997f89 */ /* 0x000e2200000e0000 */
        /* <DEDUP_REMOVED lines=10> */
[----:B0-----:R-:W-:-:S05]  /*c8c0*/  FMNMX.FTZ R153, R11, R153, !PT ;  /* 0x000000990b997209 */ /* 0x001fca0007810000 */
[----:B------:R-:W0:Y:S01]  /*c8d0*/  SHFL.BFLY PT, R167, R153, 0x1, 0x1f ;  /* 0x0c201f0099a77f89 */ /* 0x000e2200000e0000 */
[----:B------:R-:W1:Y:S01]  /*c8e0*/  S2R R209, SR_TID.X ;  /* 0x0000000000d17919 */ /* 0x000e620000002100 */
[----:B0-----:R-:W-:-:S05]  /*c8f0*/  FMNMX.FTZ R167, R153, R167, !PT ;  /* 0x000000a799a77209 */ /* 0x001fca0007810000 */
[C---:B------:R-:W-:Y:S01]  /*c900*/  FADD.FTZ R191, -R167.reuse, R4 ;  /* 0x00000004a7bf7221 */ /* 0x040fe20000010100 */
[----:B------:R-:W-:-:S03]  /*c910*/  FMUL.FTZ R192, R167, R6 ;  /* 0x00000006a7c07220 */ /* 0x000fc60000410000 */
[-C--:B------:R-:W-:Y:S01]  /*c920*/  FMUL.FTZ R191, R191, R6.reuse ;  /* 0x00000006bfbf7220 */ /* 0x080fe20000410000 */
[-CC-:B------:R-:W-:Y:S01]  /*c930*/  FFMA.FTZ R11, R213, R6.reuse, -R192.reuse ;  /* 0x00000006d50b7223 */ /* 0x180fe200000108c0 */
[----:B------:R-:W-:-:S04]  /*c940*/  FFMA.FTZ R153, R212, R6, -R192 ;  /* 0x00000006d4997223 */ /* 0x000fc800000108c0 */
[----:B------:R-:W-:Y:S08]  /*c950*/  MUFU.EX2 R191, R191 ;  /* 0x000000bf00bf7308 */ /* 0x000ff00000000800 */
[----:B------:R-:W0:Y:S08]  /*c960*/  MUFU.EX2 R11, R11 ;  /* 0x0000000b000b7308 */ /* 0x000e300000000800 */
[----:B------:R-:W2:Y:S01]  /*c970*/  MUFU.EX2 R153, R153 ;  /* 0x0000009900997308 */ /* 0x000ea20000000800 */
[--C-:B------:R-:W-:Y:S01]  /*c980*/  FFMA.FTZ R183, R173, R6, -R192.reuse ;  /* 0x00000006adb77223 */ /* 0x100fe200000108c0 */
[----:B0-----:R-:W-:Y:S01]  /*c990*/  FFMA.FTZ R173, R191, R10, R11 ;  /* 0x0000000abfad7223 */ /* 0x001fe2000001000b */
[----:B------:R-:W-:Y:S01]  /*c9a0*/  FFMA.FTZ R168, R211, R6, -R192 ;  /* 0x00000006d3a87223 */ /* 0x000fe200000108c0 */
[-C--:B------:R-:W-:Y:S01]  /*c9b0*/  FMUL.FTZ R24, R24, R155.reuse ;  /* 0x0000009b18187220 */ /* 0x080fe20000410000 */
[----:B------:R-:W-:Y:S01]  /*c9c0*/  FMUL.FTZ R25, R25, R155 ;  /* 0x0000009b19197220 */ /* 0x000fe20000410000 */
[C---:B--2---:R-:W-:Y:S01]  /*c9d0*/  FADD.FTZ R173, R153.reuse, R173 ;  /* 0x000000ad99ad7221 */ /* 0x044fe20000010000 */
[----:B------:R-:W-:Y:S01]  /*c9e0*/  F2FP.F16.F32.PACK_AB R153, R153, R11 ;  /* 0x0000000b9999723e */ /* 0x000fe200000000ff */
[----:B------:R-:W-:-:S02]  /*c9f0*/  IMAD.MOV.U32 R11, RZ, RZ, 0x40000040 ;  /* 0x40000040ff0b7424 */ /* 0x000fc400078e00ff */
        /* <DEDUP_REMOVED lines=62> */
[----:B-1----:R-:W-:Y:S01]  /*cde0*/  SHF.R.U32.HI R209, RZ, 0x7, R209 ;  /* 0x00000007ffd17819 */ /* 0x002fe200000116d1 */
[----:B------:R-:W-:Y:S01]  /*cdf0*/  @!P1 VIADD R155, R3, 0x32440 ;  /* 0x00032440039b9836 */ /* 0x000fe20000000000 */
[----:B------:R-:W-:-:S02]  /*ce00*/  R2UR UR7, R11 ;  /* 0x000000000b0772ca */ /* 0x000fc400000e0000 */
[----:B------:R0:W-:Y:S02]  /*ce10*/  MUFU.EX2 R11, R168 ;  /* 0x000000a8000b7308 */ /* 0x0001e40000000800 */
[----:B------:R-:W-:Y:S02]  /*ce20*/  @!P1 PRMT R155, RZ, 0x654, R155 ;  /* 0x00000654ff9b9816 */ /* 0x000fe4000000009b */
[----:B0-----:R-:W-:Y:S01]  /*ce30*/  IADD3 R168, -R209, 0xb, RZ ;  /* 0x0000000bd1a87810 */ /* 0x001fe20007ffe1ff */
[----:B------:R-:W-:-:S04]  /*ce40*/  FFMA.FTZ R4, R210, R6, -R192 ;  /* 0x00000006d2047223 */ /* 0x000fc800000108c0 */
[----:B------:R1:W-:Y:S06]  /*ce50*/  BAR.ARV R168, 0x100 ;  /* 0x000400a80000751d */ /* 0x0003ec0000002000 */
[----:B------:R0:W-:Y:S02]  /*ce60*/  @!P1 SYNCS.ARRIVE.TRANS64.RED.A1T0 RZ, [R155+URZ], RZ ;  /* 0x000000ff9bff99a7 */ /* 0x0001e4000810043f */
[----:B0-----:R-:W-:Y:S01]  /*ce70*/  VIADD R155, R209, 0x8 ;  /* 0x00000008d19b7836 */ /* 0x001fe20000000000 */
[----:B------:R-:W0:Y:S04]  /*ce80*/  MUFU.EX2 R4, R4 ;  /* 0x0000000400047308 */ /* 0x000e280000000800 */
[----:B------:R0:W-:Y:S01]  /*ce90*/  BAR.SYNC.DEFER_BLOCKING R155, 0x100 ;  /* 0x0004009b0000751d */ /* 0x0001e20000010000 */
[----:B------:R-:W-:-:S02]  /*cea0*/  IMAD R10, R200, 0xc00, R216 ;  /* 0x00000c00c80a7824 */ /* 0x000fc400078e02d8 */
[-C--:B------:R-:W-:Y:S01]  /*ceb0*/  FMUL.FTZ R26, R26, R191.reuse ;  /* 0x000000bf1a1a7220 */ /* 0x080fe20000410000 */
[-C--:B------:R-:W-:Y:S01]  /*cec0*/  FMUL.FTZ R27, R27, R191.reuse ;  /* 0x000000bf1b1b7220 */ /* 0x080fe20000410000 */
[-C--:B------:R-:W-:Y:S01]  /*ced0*/  FMUL.FTZ R30, R30, R191.reuse ;  /* 0x000000bf1e1e7220 */ /* 0x080fe20000410000 */
[-C--:B------:R-:W-:Y:S01]  /*cee0*/  FMUL.FTZ R31, R31, R191.reuse ;  /* 0x000000bf1f1f7220 */ /* 0x080fe20000410000 */
[----:B------:R-:W-:Y:S01]  /*cef0*/  R2UR UR6, R10 ;  /* 0x000000000a0672ca */ /* 0x000fe200000e0000 */
        /* <DEDUP_REMOVED lines=60> */
[----:B------:R-:W-:-:S02]  /*d2c0*/  F2FP.F16.F32.PACK_AB R152, R208, R152 ;  /* 0x00000098d098723e */ /* 0x000fc400000000ff */
[----:B------:R-:W-:Y:S02]  /*d2d0*/  F2FP.F16.F32.PACK_AB R154, R206, R154 ;  /* 0x0000009ace9a723e */ /* 0x000fe400000000ff */
[----:B0-----:R-:W-:-:S04]  /*d2e0*/  F2FP.F16.F32.PACK_AB R155, R4, R11 ;  /* 0x0000000b049b723e */ /* 0x001fc800000000ff */
[----:B------:R-:W-:-:S06]  /*d2f0*/  WARPGROUP.ARRIVE ;  /* 0x00000000000079c5 */ /* 0x000fcc0000000000 */
[----:B------:R-:W-:Y:S01]  /*d300*/  HGMMA.64x256x16.F32 R24, R152, gdesc[UR4].tnspB, R24, gsb0 ;  /* 0x43e0000498187df0 */ /* 0x000fe20008000818 */
[----:B------:R-:W-:Y:S01]  /*d310*/  MUFU.EX2 R191, R162 ;  /* 0x000000a200bf7308 */ /* 0x000fe20000000800 */
        /* <DEDUP_REMOVED lines=19> */
[----:B------:R-:W-:Y:S08]  /*d450*/  MUFU.EX2 R162, R189 ;  /* 0x000000bd00a27308 */ /* 0x000ff00000000800 */
[----:B------:R-:W-:Y:S08]  /*d460*/  MUFU.EX2 R192, R166 ;  /* 0x000000a600c07308 */ /* 0x000ff00000000800 */
[----:B------:R-:W-:Y:S08]  /*d470*/  MUFU.EX2 R166, R187 ;  /* 0x000000bb00a67308 */ /* 0x000ff00000000800 */
[----:B------:R-:W-:Y:S08]  /*d480*/  MUFU.EX2 R14, R14 ;  /* 0x0000000e000e7308 */ /* 0x000ff00000000800 */
[----:B------:R-:W-:Y:S08]  /*d490*/  MUFU.EX2 R184, R184 ;  /* 0x000000b800b87308 */ /* 0x000ff00000000800 */
[----:B------:R-:W-:Y:S01]  /*d4a0*/  MUFU.EX2 R185, R185 ;  /* 0x000000b900b97308 */ /* 0x000fe20000000800 */
[----:B------:R-:W-:-:S07]  /*d4b0*/  WARPGROUP.DEPBAR.LE gsb0, 0x0 ;  /* 0x00008000000079c5 */ /* 0x000fce0000010000 */
[----:B------:R-:W0:Y:S08]  /*d4c0*/  MUFU.EX2 R154, R158 ;  /* 0x0000009e009a7308 */ /* 0x000e300000000800 */
[----:B------:R-:W2:Y:S08]  /*d4d0*/  MUFU.EX2 R155, R163 ;  /* 0x000000a3009b7308 */ /* 0x000eb00000000800 */
[----:B------:R-:W3:Y:S08]  /*d4e0*/  MUFU.EX2 R158, R190 ;  /* 0x000000be009e7308 */ /* 0x000ef00000000800 */
[----:B------:R-:W4:Y:S01]  /*d4f0*/  MUFU.EX2 R163, R188 ;  /* 0x000000bc00a37308 */ /* 0x000f220000000800 */
[----:B0-----:R-:W-:Y:S01]  /*d500*/  FADD.FTZ R179, R154, R179 ;  /* 0x000000b39ab37221 */ /* 0x001fe20000010000 */
[----:B------:R-:W-:-:S02]  /*d510*/  VIADD R152, R10, 0x80 ;  /* 0x000000800a987836 */ /* 0x000fc40000000000 */
[----:B------:R-:W-:Y:S02]  /*d520*/  IMAD.MOV.U32 R153, RZ, RZ, 0x40000040 ;  /* 0x40000040ff997424 */ /* 0x000fe400078e00ff */
[----:B------:R-:W-:Y:S01]  /*d530*/  FADD.FTZ R179, R191, R179 ;  /* 0x000000b3bfb37221 */ /* 0x000fe20000010000 */
[----:B------:R-:W-:Y:S02]  /*d540*/  R2UR UR6, R152 ;  /* 0x00000000980672ca */ /* 0x000fe400000e0000 */
[----:B------:R-:W-:Y:S01]  /*d550*/  R2UR UR7, R153 ;  /* 0x00000000990772ca */ /* 0x000fe200000e0000 */
[----:B--2---:R-:W-:Y:S01]  /*d560*/  FADD.FTZ R179, R155, R179 ;  /* 0x000000b39bb37221 */ /* 0x004fe20000010000 */
[----:B------:R-:W-:Y:S02]  /*d570*/  F2FP.F16.F32.PACK_AB R152, R191, R154 ;  /* 0x0000009abf98723e */ /* 0x000fe400000000ff */
[----:B------:R-:W-:Y:S02]  /*d580*/  F2FP.F16.F32.PACK_AB R154, R192, R155 ;  /* 0x0000009bc09a723e */ /* 0x000fe400000000ff */
[----:B---3--:R-:W-:-:S02]  /*d590*/  F2FP.F16.F32.PACK_AB R153, R162, R158 ;  /* 0x0000009ea299723e */ /* 0x008fc400000000ff */
[----:B----4-:R-:W-:-:S04]  /*d5a0*/  F2FP.F16.F32.PACK_AB R155, R166, R163 ;  /* 0x000000a3a69b723e */ /* 0x010fc800000000ff */
[----:B------:R-:W-:-:S06]  /*d5b0*/  WARPGROUP.ARRIVE ;  /* 0x00000000000079c5 */ /* 0x000fcc0000000000 */
[----:B------:R-:W-:Y:S01]  /*d5c0*/  HGMMA.64x256x16.F32 R24, R152, gdesc[UR4].tnspB, R24, gsb0 ;  /* 0x43e0000498187df0 */ /* 0x000fe20008000818 */
[----:B------:R-:W-:Y:S01]  /*d5d0*/  FADD.FTZ R179, R192, R179 ;  /* 0x000000b3c0b37221 */ /* 0x000fe20000010000 */
[----:B------:R-:W-:Y:S03]  /*d5e0*/  MUFU.EX2 R186, R186 ;  /* 0x000000ba00ba7308 */ /* 0x000fe60000000800 */
[----:B------:R-:W-:-:S05]  /*d5f0*/  FADD.FTZ R179, R14, R179 ;  /* 0x000000b30eb37221 */ /* 0x000fca0000010000 */
[----:B------:R-:W-:Y:S08]  /*d600*/  MUFU.EX2 R183, R183 ;  /* 0x000000b700b77308 */ /* 0x000ff00000000800 */
        /* <DEDUP_REMOVED lines=8> */
[----:B------:R2:W3:Y:S08]  /*d690*/  MUFU.EX2 R154, R20 ;  /* 0x00000014009a7308 */ /* 0x0004f00000000800 */
[----:B------:R4:W5:Y:S01]  /*d6a0*/  MUFU.EX2 R153, R21 ;  /* 0x0000001500997308 */ /* 0x0009620000000800 */
[----:B--2---:R-:W-:-:S05]  /*d6b0*/  VIADD R20, R10, 0x100 ;  /* 0x000001000a147836 */ /* 0x004fca0000000000 */
[----:B------:R-:W-:Y:S01]  /*d6c0*/  R2UR UR6, R20 ;  /* 0x00000000140672ca */ /* 0x000fe200000e0000 */
[----:B0-----:R-:W-:Y:S01]  /*d6d0*/  FADD.FTZ R20, R152, R179 ;  /* 0x000000b398147221 */ /* 0x001fe20000010000 */
[----:B----4-:R-:W-:-:S03]  /*d6e0*/  IMAD.MOV.U32 R21, RZ, RZ, 0x40000040 ;  /* 0x40000040ff157424 */ /* 0x010fc600078e00ff */
[----:B---3--:R-:W-:Y:S02]  /*d6f0*/  FADD.FTZ R20, R154, R20 ;  /* 0x000000149a147221 */ /* 0x008fe40000010000 */
[----:B------:R-:W-:Y:S02]  /*d700*/  R2UR UR7, R21 ;  /* 0x00000000150772ca */ /* 0x000fe400000e0000 */
[----:B------:R-:W-:Y:S01]  /*d710*/  F2FP.F16.F32.PACK_AB R152, R152, R14 ;  /* 0x0000000e9898723e */ /* 0x000fe200000000ff */
[C---:B-----5:R-:W-:Y:S01]  /*d720*/  FADD.FTZ R20, R153.reuse, R20 ;  /* 0x0000001499147221 */ /* 0x060fe20000010000 */
[----:B------:R-:W-:Y:S02]  /*d730*/  F2FP.F16.F32.PACK_AB R154, R153, R154 ;  /* 0x0000009a999a723e */ /* 0x000fe400000000ff */
[----:B------:R-:W-:Y:S02]  /*d740*/  F2FP.F16.F32.PACK_AB R153, R185, R184 ;  /* 0x000000b8b999723e */ /* 0x000fe400000000ff */
[----:B------:R-:W-:-:S04]  /*d750*/  F2FP.F16.F32.PACK_AB R155, R183, R186 ;  /* 0x000000bab79b723e */ /* 0x000fc800000000ff */
[----:B------:R-:W-:-:S06]  /*d760*/  WARPGROUP.ARRIVE ;  /* 0x00000000000079c5 */ /* 0x000fcc0000000000 */
[----:B------:R-:W-:Y:S01]  /*d770*/  HGMMA.64x256x16.F32 R24, R152, gdesc[UR4].tnspB, R24, gsb0 ;  /* 0x43e0000498187df0 */ /* 0x000fe20008000818 */
[----:B------:R-:W-:Y:S02]  /*d780*/  VIADD R14, R10, 0x180 ;  /* 0x000001800a0e7836 */ /* 0x000fe40000000000 */
[----:B------:R-:W-:-:S03]  /*d790*/  FADD.FTZ R20, R13, R20 ;  /* 0x000000140d147221 */ /* 0x000fc60000010000 */
[----:B------:R-:W-:Y:S01]  /*d7a0*/  R2UR UR6, R14 ;  /* 0x000000000e0672ca */ /* 0x000fe200000e0000 */
[----:B------:R-:W-:Y:S08]  /*d7b0*/  MUFU.EX2 R12, R12 ;  /* 0x0000000c000c7308 */ /* 0x000ff00000000800 */
[----:B------:R-:W-:Y:S08]  /*d7c0*/  MUFU.EX2 R174, R174 ;  /* 0x000000ae00ae7308 */ /* 0x000ff00000000800 */
[----:B------:R-:W-:Y:S08]  /*d7d0*/  MUFU.EX2 R175, R175 ;  /* 0x000000af00af7308 */ /* 0x000ff00000000800 */
[----:B------:R-:W-:Y:S08]  /*d7e0*/  MUFU.EX2 R176, R176 ;  /* 0x000000b000b07308 */ /* 0x000ff00000000800 */
[----:B------:R-:W-:Y:S01]  /*d7f0*/  MUFU.EX2 R177, R177 ;  /* 0x000000b100b17308 */ /* 0x000fe20000000800 */
[----:B------:R-:W-:-:S07]  /*d800*/  WARPGROUP.DEPBAR.LE gsb0, 0x0 ;  /* 0x00008000000079c5 */ /* 0x000fce0000010000 */
[----:B------:R0:W2:Y:S08]  /*d810*/  MUFU.EX2 R152, R15 ;  /* 0x0000000f00987308 */ /* 0x0000b00000000800 */
[----:B------:R-:W3:Y:S01]  /*d820*/  MUFU.EX2 R154, R156 ;  /* 0x0000009c009a7308 */ /* 0x000ee20000000800 */
[----:B0-----:R-:W-:Y:S01]  /*d830*/  IMAD.MOV.U32 R15, RZ, RZ, 0x40000040 ;  /* 0x40000040ff0f7424 */ /* 0x001fe200078e00ff */
[----:B------:R-:W-:-:S04]  /*d840*/  F2FP.F16.F32.PACK_AB R153, R181, R180 ;  /* 0x000000b4b599723e */ /* 0x000fc800000000ff */
[----:B------:R-:W-:Y:S01]  /*d850*/  R2UR UR7, R15 ;  /* 0x000000000f0772ca */ /* 0x000fe200000e0000 */
[C---:B--2---:R-:W-:Y:S01]  /*d860*/  FADD.FTZ R14, R152.reuse, R20 ;  /* 0x00000014980e7221 */ /* 0x044fe20000010000 */
[----:B------:R-:W-:Y:S02]  /*d870*/  F2FP.F16.F32.PACK_AB R152, R152, R13 ;  /* 0x0000000d9898723e */ /* 0x000fe400000000ff */
[----:B------:R-:W-:Y:S01]  /*d880*/  F2FP.F16.F32.PACK_AB R155, R178, R182 ;  /* 0x000000b6b29b723e */ /* 0x000fe200000000ff */
[----:B---3--:R-:W-:Y:S01]  /*d890*/  FADD.FTZ R14, R154, R14 ;  /* 0x0000000e9a0e7221 */ /* 0x008fe20000010000 */
[----:B------:R-:W-:-:S04]  /*d8a0*/  F2FP.F16.F32.PACK_AB R154, R157, R154 ;  /* 0x0000009a9d9a723e */ /* 0x000fc800000000ff */
[----:B------:R-:W-:-:S06]  /*d8b0*/  WARPGROUP.ARRIVE ;  /* 0x00000000000079c5 */ /* 0x000fcc0000000000 */
[----:B------:R-:W-:Y:S01]  /*d8c0*/  HGMMA.64x256x16.F32 R24, R152, gdesc[UR4].tnspB, R24, gsb0 ;  /* 0x43e0000498187df0 */ /* 0x000fe20008000818 */
[----:B------:R-:W-:Y:S02]  /*d8d0*/  FADD.FTZ R13, R157, R14 ;  /* 0x0000000e9d0d7221 */ /* 0x000fe40000010000 */
[----:B------:R0:W-:Y:S02]  /*d8e0*/  MUFU.EX2 R14, R9 ;  /* 0x00000009000e7308 */ /* 0x0001e40000000800 */
[----:B0-----:R-:W-:-:S05]  /*d8f0*/  IMAD.MOV.U32 R9, RZ, RZ, 0x40000040 ;  /* 0x40000040ff097424 */ /* 0x001fca00078e00ff */
[----:B------:R-:W-:Y:S01]  /*d900*/  R2UR UR7, R9 ;  /* 0x00000000090772ca */ /* 0x000fe200000e0000 */
        /* <DEDUP_REMOVED lines=8> */
[----:B------:R2:W3:Y:S01]  /*d990*/  MUFU.EX2 R154, R8 ;  /* 0x00000008009a7308 */ /* 0x0004e20000000800 */
[----:B0-----:R-:W-:Y:S01]  /*d9a0*/  FADD.FTZ R13, R152, R13 ;  /* 0x0000000d980d7221 */ /* 0x001fe20000010000 */
[----:B--2---:R-:W-:-:S03]  /*d9b0*/  VIADD R8, R10, 0x200 ;  /* 0x000002000a087836 */ /* 0x004fc60000000000 */
[----:B------:R-:W-:Y:S02]  /*d9c0*/  FADD.FTZ R9, R14, R13 ;  /* 0x0000000d0e097221 */ /* 0x000fe40000010000 */
[----:B------:R-:W-:Y:S02]  /*d9d0*/  R2UR UR6, R8 ;  /* 0x00000000080672ca */ /* 0x000fe400000e0000 */
[----:B---3--:R-:W-:Y:S01]  /*d9e0*/  FADD.FTZ R9, R154, R9 ;  /* 0x000000099a097221 */ /* 0x008fe20000010000 */
[----:B------:R-:W-:Y:S02]  /*d9f0*/  F2FP.F16.F32.PACK_AB R152, R14, R152 ;  /* 0x000000980e98723e */ /* 0x000fe400000000ff */
[----:B------:R-:W-:Y:S02]  /*da00*/  F2FP.F16.F32.PACK_AB R154, R12, R154 ;  /* 0x0000009a0c9a723e */ /* 0x000fe400000000ff */
[----:B------:R-:W-:Y:S02]  /*da10*/  F2FP.F16.F32.PACK_AB R153, R175, R174 ;  /* 0x000000aeaf99723e */ /* 0x000fe400000000ff */
[----:B------:R-:W-:-:S04]  /*da20*/  F2FP.F16.F32.PACK_AB R155, R177, R176 ;  /* 0x000000b0b19b723e */ /* 0x000fc800000000ff */
[----:B------:R-:W-:-:S06]  /*da30*/  WARPGROUP.ARRIVE ;  /* 0x00000000000079c5 */ /* 0x000fcc0000000000 */
[----:B------:R-:W-:Y:S01]  /*da40*/  HGMMA.64x256x16.F32 R24, R152, gdesc[UR4].tnspB, R24, gsb0 ;  /* 0x43e0000498187df0 */ /* 0x000fe20008000818 */
[----:B------:R-:W-:Y:S01]  /*da50*/  FADD.FTZ R9, R12, R9 ;  /* 0x000000090c097221 */ /* 0x000fe20000010000 */
[----:B------:R-:W-:-:S03]  /*da60*/  IADD3 R8, R10, 0x280, RZ ;  /* 0x000002800a087810 */ /* 0x000fc60007ffe0ff */
[----:B------:R-:W-:Y:S01]  /*da70*/  FADD.FTZ R10, R5, R9 ;  /* 0x00000009050a7221 */ /* 0x000fe20000010000 */
[----:B------:R-:W-:Y:S01]  /*da80*/  IMAD.MOV.U32 R9, RZ, RZ, 0x40000040 ;  /* 0x40000040ff097424 */ /* 0x000fe200078e00ff */
[----:B------:R-:W-:-:S04]  /*da90*/  R2UR UR6, R8 ;  /* 0x00000000080672ca */ /* 0x000fc800000e0000 */
[----:B------:R-:W-:Y:S01]  /*daa0*/  R2UR UR7, R9 ;  /* 0x00000000090772ca */ /* 0x000fe200000e0000 */
[----:B------:R-:W-:-:S04]  /*dab0*/  FADD.FTZ R173, R11, R173 ;  /* 0x000000ad0bad7221 */ /* 0x000fc80000010000 */
        /* <DEDUP_REMOVED lines=16> */
[----:B------:R-:W-:Y:S01]  /*dbc0*/  FADD.FTZ R176, R177, R176 ;  /* 0x000000b0b1b07221 */ /* 0x000fe20000010000 */
[----:B------:R-:W-:Y:S01]  /*dbd0*/  @!P1 VIADD R3, R3, 0x32460 ;  /* 0x0003246003039836 */ /* 0x000fe20000000000 */
[----:B------:R-:W-:Y:S02]  /*dbe0*/  WARPGROUP.DEPBAR.LE gsb0, 0x0 ;  /* 0x00008000000079c5 */ /* 0x000fe40000010000 */
[----:B------:R-:W0:Y:S08]  /*dbf0*/  MUFU.EX2 R152, R161 ;  /* 0x000000a100987308 */ /* 0x000e300000000800 */
[----:B------:R-:W2:Y:S01]  /*dc00*/  MUFU.EX2 R154, R164 ;  /* 0x000000a4009a7308 */ /* 0x000ea20000000800 */
[----:B------:R-:W-:-:S02]  /*dc10*/  F2FP.F16.F32.PACK_AB R153, R169, R171 ;  /* 0x000000aba999723e */ /* 0x000fc400000000ff */
[----:B------:R-:W-:Y:S01]  /*dc20*/  F2FP.F16.F32.PACK_AB R155, R172, R170 ;  /* 0x000000aaac9b723e */ /* 0x000fe200000000ff */
[C---:B0-----:R-:W-:Y:S01]  /*dc30*/  FADD.FTZ R8, R152.reuse, R10 ;  /* 0x0000000a98087221 */ /* 0x041fe20000010000 */
[----:B------:R-:W-:-:S03]  /*dc40*/  F2FP.F16.F32.PACK_AB R152, R152, R5 ;  /* 0x000000059898723e */ /* 0x000fc600000000ff */
[----:B--2---:R-:W-:Y:S01]  /*dc50*/  FADD.FTZ R8, R154, R8 ;  /* 0x000000089a087221 */ /* 0x004fe20000010000 */
[----:B------:R-:W-:-:S04]  /*dc60*/  F2FP.F16.F32.PACK_AB R154, R165, R154 ;  /* 0x0000009aa59a723e */ /* 0x000fc800000000ff */
[----:B------:R-:W-:-:S06]  /*dc70*/  WARPGROUP.ARRIVE ;  /* 0x00000000000079c5 */ /* 0x000fcc0000000000 */
[----:B------:R-:W-:Y:S01]  /*dc80*/  HGMMA.64x256x16.F32 R24, R152, gdesc[UR4].tnspB, R24, gsb0 ;  /* 0x43e0000498187df0 */ /* 0x000fe20008000818 */
[----:B------:R-:W-:Y:S01]  /*dc90*/  FADD.FTZ R176, R171, R176 ;  /* 0x000000b0abb07221 */ /* 0x000fe20000010000 */
[----:B------:R-:W-:-:S03]  /*dca0*/  @!P1 PRMT R3, RZ, 0x654, R3 ;  /* 0x00000654ff039816 */ /* 0x000fc60000000003 */
[----:B------:R-:W-:-:S04]  /*dcb0*/  FADD.FTZ R169, R169, R176 ;  /* 0x000000b0a9a97221 */ /* 0x000fc80000010000 */
[----:B------:R-:W-:Y:S01]  /*dcc0*/  FADD.FTZ R169, R170, R169 ;  /* 0x000000a9aaa97221 */ /* 0x000fe20000010000 */
[----:B------:R-:W-:Y:S01]  /*dcd0*/  FADD.FTZ R11, R165, R8 ;  /* 0x00000008a50b7221 */ /* 0x000fe20000010000 */
[----:B------:R-:W-:Y:S02]  /*dce0*/  IMAD.MOV.U32 R4, RZ, RZ, R167 ;  /* 0x000000ffff047224 */ /* 0x000fe400078e00a7 */
[----:B------:R-:W-:Y:S01]  /*dcf0*/  FADD.FTZ R10, R172, R169 ;  /* 0x000000a9ac0a7221 */ /* 0x000fe20000010000 */
[----:B------:R-:W-:Y:S01]  /*dd00*/  IMAD.MOV.U32 R5, RZ, RZ, R7 ;  /* 0x000000ffff057224 */ /* 0x000fe200078e0007 */
[----:B------:R-:W-:Y:S02]  /*dd10*/  WARPGROUP.DEPBAR.LE gsb0, 0x0 ;  /* 0x00008000000079c5 */ /* 0x000fe40000010000 */
[----:B------:R1:W-:Y:S01]  /*dd20*/  @!P1 SYNCS.ARRIVE.TRANS64.RED.A1T0 RZ, [R3+URZ], RZ ;  /* 0x000000ff03ff99a7 */ /* 0x0003e2000810043f */
[----:B------:R-:W-:Y:S05]  /*dd30*/  @P2 BRA `(.L_x_1416) ;  /* 0xffffffd000742947 */ /* 0x000fea000383ffff */
.L_x_1406:
[----:B------:R-:W-:Y:S05]  /*dd40*/  WARPSYNC.ALL ;  /* 0x0000000000007948 */ /* 0x000fea0003800000 */
[----:B0-----:R-:W0:Y:S01]  /*dd50*/  SHFL.BFLY PT, R0, R11, 0x2, 0x1f ;  /* 0x0c401f000b007f89 */ /* 0x001e2200000e0000 */
[----:B------:R-:W-:Y:S01]  /*dd60*/  IMAD.MOV.U32 R4, RZ, RZ, RZ ;  /* 0x000000ffff047224 */ /* 0x000fe200078e00ff */
[----:B------:R2:W-:Y:S06]  /*dd70*/  BAR.ARV R168, 0x100 ;  /* 0x000400a80000751d */ /* 0x0005ec0000002000 */
[----:B------:R-:W-:-:S02]  /*dd80*/  VIADD R200, R200, 0x1 ;  /* 0x00000001c8c87836 */ /* 0x000fc40000000000 */
[----:B------:R-:W-:Y:S06]  /*dd90*/  BAR.ARV 0x8, 0x180 ;  /* 0x0206000000007b1d */ /* 0x000fec0000002000 */
[----:B------:R-:W-:Y:S01]  /*dda0*/  ISETP.NE.AND P0, PT, R200, 0x2, PT ;  /* 0x00000002c800780c */ /* 0x000fe20003f05270 */
[----:B------:R-:W-:Y:S01]  /*ddb0*/  VIADD R229, R229, 0x1 ;  /* 0x00000001e5e57836 */ /* 0x000fe20000000000 */
[----:B-1----:R-:W1:Y:S01]  /*ddc0*/  SHFL.BFLY PT, R3, R10, 0x2, 0x1f ;  /* 0x0c401f000a037f89 */ /* 0x002e6200000e0000 */
[----:B------:R-:W-:Y:S02]  /*ddd0*/  PLOP3.LUT P1, PT, PT, PT, PT, 0x8, 0x0 ;  /* 0x000000000000781c */ /* 0x000fe40003f2e170 */
[----:B------:R-:W-:Y:S01]  /*dde0*/  SEL R13, RZ, 0x1, P0 ;  /* 0x00000001ff0d7807 */ /* 0x000fe20000000000 */
[----:B0-----:R-:W-:Y:S01]  /*ddf0*/  FADD.FTZ R0, R0, R11 ;  /* 0x0000000b00007221 */ /* 0x001fe20000010000 */
[----:B------:R-:W-:-:S02]  /*de00*/  SEL R200, R200, RZ, P0 ;  /* 0x000000ffc8c87207 */ /* 0x000fc40000000000 */
[----:B------:R-:W-:Y:S02]  /*de10*/  LOP3.LUT R204, R204, R13, RZ, 0x3c, !PT ;  /* 0x0000000dcccc7212 */ /* 0x000fe400078e3cff */
[----:B------:R-:W0:Y:S01]  /*de20*/  SHFL.BFLY PT, R9, R0, 0x1, 0x1f ;  /* 0x0c201f0000097f89 */ /* 0x000e2200000e0000 */
[----:B-1----:R-:W-:Y:S01]  /*de30*/  FADD.FTZ R5, R3, R10 ;  /* 0x0000000a03057221 */ /* 0x002fe20000010000 */
[----:B------:R-:W-:-:S04]  /*de40*/  IMAD.MOV.U32 R3, RZ, RZ, RZ ;  /* 0x000000ffff037224 */ /* 0x000fc800078e00ff */
[----:B------:R-:W1:Y:S01]  /*de50*/  SHFL.BFLY PT, R8, R5, 0x1, 0x1f ;  /* 0x0c201f0005087f89 */ /* 0x000e6200000e0000 */
[----:B0-----:R-:W-:-:S05]  /*de60*/  FADD.FTZ R9, R0, R9 ;  /* 0x0000000900097221 */ /* 0x001fca0000010000 */
[----:B------:R-:W-:-:S13]  /*de70*/  FSETP.NE.FTZ.AND P2, PT, R9, RZ, PT ;  /* 0x000000ff0900720b */ /* 0x000fda0003f55000 */
[----:B------:R-:W0:Y:S01]  /*de80*/  @P2 MUFU.RCP R4, R9 ;  /* 0x0000000900042308 */ /* 0x000e220000001000 */
[----:B-1----:R-:W-:Y:S01]  /*de90*/  FADD.FTZ R11, R5, R8 ;  /* 0x00000008050b7221 */ /* 0x002fe20000010000 */
[----:B------:R-:W-:-:S04]  /*dea0*/  IMAD.MOV.U32 R5, RZ, RZ, -0x800000 ;  /* 0xff800000ff057424 */ /* 0x000fc800078e00ff */
[----:B------:R-:W-:Y:S02]  /*deb0*/  FSETP.NE.FTZ.AND P3, PT, R11, RZ, PT ;  /* 0x000000ff0b00720b */ /* 0x000fe40003f75000 */
[----:B------:R-:W1:Y:S01]  /*dec0*/  @P2 MUFU.LG2 R20, R9 ;  /* 0x0000000900142308 */ /* 0x000e620000000c00 */
[-C--:B0-----:R-:W-:Y:S01]  /*ded0*/  FMUL.FTZ R10, R28, R4.reuse ;  /* 0x000000041c0a7220 */ /* 0x081fe20000410000 */
[----:B------:R-:W-:Y:S01]  /*dee0*/  FMUL.FTZ R0, R33, R4 ;  /* 0x0000000421007220 */ /* 0x000fe20000410000 */
[----:B------:R-:W-:-:S08]  /*def0*/  @P2 FMUL.FTZ R28, R6, 0.69314718246459960938 ;  /* 0x3f317218061c2820 */ /* 0x000fd00000410000 */
[----:B------:R-:W0:Y:S01]  /*df00*/  @P3 MUFU.LG2 R18, R11 ;  /* 0x0000000b00123308 */ /* 0x000e220000000c00 */
[----:B------:R-:W-:Y:S01]  /*df10*/  @P3 FMUL.FTZ R21, R6, 0.69314718246459960938 ;  /* 0x3f31721806153820 */ /* 0x000fe20000410000 */
[-C--:B------:R-:W-:Y:S01]  /*df20*/  FMUL.FTZ R8, R24, R4.reuse ;  /* 0x0000000418087220 */ /* 0x080fe20000410000 */
[-C--:B------:R-:W-:Y:S01]  /*df30*/  FMUL.FTZ R161, R48, R4.reuse ;  /* 0x0000000430a17220 */ /* 0x080fe20000410000 */
[-C--:B------:R-:W-:Y:S01]  /*df40*/  FMUL.FTZ R165, R64, R4.reuse ;  /* 0x0000000440a57220 */ /* 0x080fe20000410000 */
[----:B-1----:R-:W-:Y:S01]  /*df50*/  @P2 FMUL.FTZ R33, R20, 0.69314718246459960938 ;  /* 0x3f31721814212820 */ /* 0x002fe20000410000 */
        /* <DEDUP_REMOVED lines=22> */
[-C--:B--2---:R-:W-:Y:S01]  /*e0c0*/  FMUL.FTZ R168, R72, R4.reuse ;  /* 0x0000000448a87220 */ /* 0x084fe20000410000 */
        /* <DEDUP_REMOVED lines=38> */
[-C--:B-1----:R-:W-:Y:S01]  /*e330*/  FMUL.FTZ R13, R43, R3.reuse ;  /* 0x000000032b0d7220 */ /* 0x082fe20000410000 */
        /* <DEDUP_REMOVED lines=66> */
.L_x_1363:
        /* <DEDUP_REMOVED lines=10> */
[----:B------:R-:W2:Y:S01]  /*e800*/  LDL R26, [R1+0x8c] ;  /* 0x00008c00011a7983 */ /* 0x000ea20000100800 */
[----:B------:R-:W3:Y:S01]  /*e810*/  S2R R7, SR_SWINHI ;  /* 0x0000000000077919 */ /* 0x000ee20000002f00 */
[----:B------:R-:W-:Y:S05]  /*e820*/  WARPSYNC.ALL ;  /* 0x0000000000007948 */ /* 0x000fea0003800000 */
[----:B------:R-:W-:Y:S01]  /*e830*/  F2FP.F16.F32.PACK_AB R8, R25, R8 ;  /* 0x000000081908723e */ /* 0x000fe200000000ff */
[----:B------:R-:W-:Y:S01]  /*e840*/  ULDC.64 UR4, c[0x0][0xd00] ;  /* 0x0003400000047ab9 */ /* 0x000fe20000000a00 */
[----:B------:R-:W4:Y:S01]  /*e850*/  LDL R182, [R1+0x88] ;  /* 0x0000880001b67983 */ /* 0x000f220000100800 */
[----:B------:R-:W-:-:S02]  /*e860*/  MOV R20, R18 ;  /* 0x0000001200147202 */ /* 0x000fc40000000f00 */
[----:B---3--:R-:W-:Y:S02]  /*e870*/  MOV R21, R7 ;  /* 0x0000000700157202 */ /* 0x008fe40000000f00 */
        /* <DEDUP_REMOVED lines=18> */
[----:B------:R-:W-:Y:S01]  /*e9a0*/  F2FP.F16.F32.PACK_AB R147, R3, R150 ;  /* 0x000000960393723e */ /* 0x000fe200000000ff */
[----:B------:R-:W-:Y:S01]  /*e9b0*/  IMAD.MOV.U32 R80, RZ, RZ, RZ ;  /* 0x000000ffff507224 */ /* 0x000fe200078e00ff */
[----:B------:R-:W-:Y:S01]  /*e9c0*/  BAR.SYNC.DEFER_BLOCKING 0x1, 0x100 ;  /* 0x0044000000007b1d */ /* 0x000fe20000010000 */
[----:B--2---:R-:W-:-:S03]  /*e9d0*/  IMAD.WIDE R124, R26, 0x2, R20 ;  /* 0x000000021a7c7825 */ /* 0x004fc600078e0214 */
[C---:B------:R-:W-:Y:S02]  /*e9e0*/  IADD3 R26, P2, R124.reuse, 0x40, RZ ;  /* 0x000000407c1a7810 */ /* 0x040fe40007f5e0ff */
[----:B-----5:R-:W-:Y:S02]  /*e9f0*/  IADD3 R28, P3, R124, 0x60, RZ ;  /* 0x000000607c1c7810 */ /* 0x020fe40007f7e0ff */
[----:B------:R-:W-:Y:S02]  /*ea00*/  LOP3.LUT R96, R26, 0x380, RZ, 0xc0, !PT ;  /* 0x000003801a607812 */ /* 0x000fe400078ec0ff */
[----:B------:R-:W-:Y:S02]  /*ea10*/  LOP3.LUT R100, R28, 0x380, RZ, 0xc0, !PT ;  /* 0x000003801c647812 */ /* 0x000fe400078ec0ff */
[----:B------:R-:W-:Y:S02]  /*ea20*/  SHF.R.U64 R96, R96, 0x3, RZ ;  /* 0x0000000360607819 */ /* 0x000fe400000012ff */
[----:B------:R-:W-:-:S02]  /*ea30*/  IADD3 R84, P0, R124, 0x4040, RZ ;  /* 0x000040407c547810 */ /* 0x000fc40007f1e0ff */
[----:B------:R-:W-:Y:S02]  /*ea40*/  SHF.R.U64 R100, R100, 0x3, RZ ;  /* 0x0000000364647819 */ /* 0x000fe400000012ff */
[C---:B------:R-:W-:Y:S02]  /*ea50*/  IADD3 R30, P4, R124.reuse, 0x4000, RZ ;  /* 0x000040007c1e7810 */ /* 0x040fe40007f9e0ff */
[----:B-1----:R-:W-:Y:S02]  /*ea60*/  IADD3 R32, P5, R124, 0x4020, RZ ;  /* 0x000040207c207810 */ /* 0x002fe40007fbe0ff */
[----:B------:R-:W-:Y:S02]  /*ea70*/  LOP3.LUT R96, R96, R26, RZ, 0x3c, !PT ;  /* 0x0000001a60607212 */ /* 0x000fe400078e3cff */
[----:B------:R-:W-:Y:S02]  /*ea80*/  IADD3 R7, P1, R124, 0x20, RZ ;  /* 0x000000207c077810 */ /* 0x000fe40007f3e0ff */
[----:B------:R-:W-:-:S02]  /*ea90*/  LOP3.LUT R100, R100, R28, RZ, 0x3c, !PT ;  /* 0x0000001c64647212 */ /* 0x000fc400078e3cff */
[----:B------:R-:W-:Y:S02]  /*eaa0*/  LOP3.LUT R26, R84, 0x380, RZ, 0xc0, !PT ;  /* 0x00000380541a7812 */ /* 0x000fe400078ec0ff */
[----:B------:R-:W-:Y:S02]  /*eab0*/  LOP3.LUT R104, R30, 0x380, RZ, 0xc0, !PT ;  /* 0x000003801e687812 */ /* 0x000fe400078ec0ff */
[----:B------:R-:W-:Y:S01]  /*eac0*/  LOP3.LUT R28, R32, 0x380, RZ, 0xc0, !PT ;  /* 0x00000380201c7812 */ /* 0x000fe200078ec0ff */
[--C-:B------:R-:W-:Y:S01]  /*ead0*/  IMAD.X R107, RZ, RZ, R125.reuse, P5 ;  /* 0x000000ffff6b7224 */ /* 0x100fe200028e067d */
[----:B------:R-:W-:Y:S01]  /*eae0*/  LOP3.LUT R92, R7, 0x380, RZ, 0xc0, !PT ;  /* 0x00000380075c7812 */ /* 0x000fe200078ec0ff */
[--C-:B------:R-:W-:Y:S01]  /*eaf0*/  IMAD.X R93, RZ, RZ, R125.reuse, P1 ;  /* 0x000000ffff5d7224 */ /* 0x100fe200008e067d */
[----:B------:R-:W-:Y:S01]  /*eb00*/  SHF.R.U64 R26, R26, 0x3, RZ ;  /* 0x000000031a1a7819 */ /* 0x000fe200000012ff */
[----:B------:R-:W-:Y:S01]  /*eb10*/  IMAD.X R97, RZ, RZ, R125, P2 ;  /* 0x000000ffff617224 */ /* 0x000fe200010e067d */
[----:B------:R-:W-:-:S02]  /*eb20*/  LOP3.LUT R89, R124, 0x380, RZ, 0xc0, !PT ;  /* 0x000003807c597812 */ /* 0x000fc400078ec0ff */
[----:B------:R-:W-:Y:S02]  /*eb30*/  IADD3.X R101, RZ, R125, RZ, P3, !PT ;  /* 0x0000007dff657210 */ /* 0x000fe40001ffe4ff */
[----:B------:R-:W-:Y:S02]  /*eb40*/  IADD3 R118, P5, R124, 0x8060, RZ ;  /* 0x000080607c767810 */ /* 0x000fe40007fbe0ff */
[----:B------:R-:W-:Y:S02]  /*eb50*/  SHF.R.U64 R104, R104, 0x3, RZ ;  /* 0x0000000368687819 */ /* 0x000fe400000012ff */
[----:B------:R-:W-:Y:S02]  /*eb60*/  SHF.R.U64 R28, R28, 0x3, RZ ;  /* 0x000000031c1c7819 */ /* 0x000fe400000012ff */
[C---:B------:R-:W-:Y:S02]  /*eb70*/  IADD3 R88, P1, R124.reuse, 0x4060, RZ ;  /* 0x000040607c587810 */ /* 0x040fe40007f3e0ff */
[----:B------:R-:W-:-:S02]  /*eb80*/  IADD3 R112, P2, R124, 0x8000, RZ ;  /* 0x000080007c707810 */ /* 0x000fc40007f5e0ff */
[----:B------:R-:W-:Y:S02]  /*eb90*/  IADD3 R114, P3, R124, 0x8020, RZ ;  /* 0x000080207c727810 */ /* 0x000fe40007f7e0ff */
[----:B------:R-:W-:Y:S02]  /*eba0*/  SHF.R.U64 R92, R92, 0x3, RZ ;  /* 0x000000035c5c7819 */ /* 0x000fe400000012ff */
[----:B------:R-:W-:Y:S02]  /*ebb0*/  LOP3.LUT R108, R26, R84, RZ, 0x3c, !PT ;  /* 0x000000541a6c7212 */ /* 0x000fe400078e3cff */
[----:B------:R-:W-:Y:S02]  /*ebc0*/  SHF.R.U64 R89, R89, 0x3, RZ ;  /* 0x0000000359597819 */ /* 0x000fe400000012ff */
[----:B------:R-:W-:Y:S02]  /*ebd0*/  LOP3.LUT R104, R104, R30, RZ, 0x3c, !PT ;  /* 0x0000001e68687212 */ /* 0x000fe400078e3cff */
[----:B------:R-:W-:-:S02]  /*ebe0*/  LOP3.LUT R106, R28, R32, RZ, 0x3c, !PT ;  /* 0x000000201c6a7212 */ /* 0x000fc400078e3cff */
[----:B------:R-:W-:Y:S01]  /*ebf0*/  LOP3.LUT R26, R118, 0x380, RZ, 0xc0, !PT ;  /* 0x00000380761a7812 */ /* 0x000fe200078ec0ff */
[--C-:B------:R-:W-:Y:S01]  /*ec00*/  IMAD.X R105, RZ, RZ, R125.reuse, P4 ;  /* 0x000000ffff697224 */ /* 0x100fe200020e067d */
[----:B------:R-:W-:Y:S01]  /*ec10*/  LOP3.LUT R28, R112, 0x380, RZ, 0xc0, !PT ;  /* 0x00000380701c7812 */ /* 0x000fe200078ec0ff */
[--C-:B------:R-:W-:Y:S01]  /*ec20*/  IMAD.X R109, RZ, RZ, R125.reuse, P0 ;  /* 0x000000ffff6d7224 */ /* 0x100fe200000e067d */
[----:B------:R-:W-:Y:S01]  /*ec30*/  LOP3.LUT R30, R114, 0x380, RZ, 0xc0, !PT ;  /* 0x00000380721e7812 */ /* 0x000fe200078ec0ff */
[--C-:B------:R-:W-:Y:S01]  /*ec40*/  IMAD.X R111, RZ, RZ, R125.reuse, P1 ;  /* 0x000000ffff6f7224 */ /* 0x100fe200008e067d */
[C---:B------:R-:W-:Y:S01]  /*ec50*/  IADD3 R116, P4, R124.reuse, 0x8040, RZ ;  /* 0x000080407c747810 */ /* 0x040fe20007f9e0ff */
[--C-:B------:R-:W-:Y:S01]  /*ec60*/  IMAD.X R113, RZ, RZ, R125.reuse, P2 ;  /* 0x000000ffff717224 */ /* 0x100fe200010e067d */
[C---:B------:R-:W-:Y:S01]  /*ec70*/  IADD3 R120, P0, R124.reuse, 0xc000, RZ ;  /* 0x0000c0007c787810 */ /* 0x040fe20007f1e0ff */
[----:B------:R-:W-:Y:S01]  /*ec80*/  IMAD.X R115, RZ, RZ, R125, P3 ;  /* 0x000000ffff737224 */ /* 0x000fe200018e067d */
[----:B------:R-:W-:-:S02]  /*ec90*/  IADD3 R122, P1, R124, 0xc020, RZ ;  /* 0x0000c0207c7a7810 */ /* 0x000fc40007f3e0ff */
[C---:B------:R-:W-:Y:S02]  /*eca0*/  IADD3 R151, P2, R124.reuse, 0xc040, RZ ;  /* 0x0000c0407c977810 */ /* 0x040fe40007f5e0ff */
[----:B------:R-:W-:Y:S02]  /*ecb0*/  IADD3 R167, P3, R124, 0xc060, RZ ;  /* 0x0000c0607ca77810 */ /* 0x000fe40007f7e0ff */
[----:B------:R-:W-:Y:S02]  /*ecc0*/  LOP3.LUT R92, R92, R7, RZ, 0x3c, !PT ;  /* 0x000000075c5c7212 */ /* 0x000fe400078e3cff */
[----:B------:R-:W-:Y:S02]  /*ecd0*/  LOP3.LUT R124, R89, R124, RZ, 0x3c, !PT ;  /* 0x0000007c597c7212 */ /* 0x000fe400078e3cff */
[----:B------:R-:W-:Y:S02]  /*ece0*/  LOP3.LUT R7, R88, 0x380, RZ, 0xc0, !PT ;  /* 0x0000038058077812 */ /* 0x000fe400078ec0ff */
[----:B------:R-:W-:-:S02]  /*ecf0*/  SHF.R.U64 R26, R26, 0x3, RZ ;  /* 0x000000031a1a7819 */ /* 0x000fc400000012ff */
[----:B------:R-:W-:Y:S02]  /*ed00*/  SHF.R.U64 R28, R28, 0x3, RZ ;  /* 0x000000031c1c7819 */ /* 0x000fe400000012ff */
[----:B------:R-:W-:Y:S02]  /*ed10*/  SHF.R.U64 R30, R30, 0x3, RZ ;  /* 0x000000031e1e7819 */ /* 0x000fe400000012ff */
[----:B------:R-:W-:Y:S02]  /*ed20*/  SHF.R.U64 R7, R7, 0x3, RZ ;  /* 0x0000000307077819 */ /* 0x000fe400000012ff */
[----:B------:R-:W-:Y:S02]  /*ed30*/  LOP3.LUT R118, R26, R118, RZ, 0x3c, !PT ;  /* 0x000000761a767212 */ /* 0x000fe400078e3cff */
[----:B------:R-:W-:Y:S02]  /*ed40*/  MOV R124, R124 ;  /* 0x0000007c007c7202 */ /* 0x000fe40000000f00 */
[----:B------:R-:W-:-:S02]  /*ed50*/  LOP3.LUT R112, R28, R112, RZ, 0x3c, !PT ;  /* 0x000000701c707212 */ /* 0x000fc400078e3cff */
[----:B------:R-:W-:Y:S02]  /*ed60*/  LOP3.LUT R114, R30, R114, RZ, 0x3c, !PT ;  /* 0x000000721e727212 */ /* 0x000fe400078e3cff */
[----:B------:R-:W-:Y:S02]  /*ed70*/  LOP3.LUT R26, R167, 0x380, RZ, 0xc0, !PT ;  /* 0x00000380a71a7812 */ /* 0x000fe400078ec0ff */
[----:B------:R-:W-:Y:S02]  /*ed80*/  LOP3.LUT R28, R120, 0x380, RZ, 0xc0, !PT ;  /* 0x00000380781c7812 */ /* 0x000fe400078ec0ff */
[----:B------:R-:W-:Y:S01]  /*ed90*/  LOP3.LUT R30, R122, 0x380, RZ, 0xc0, !PT ;  /* 0x000003807a1e7812 */ /* 0x000fe200078ec0ff */
[----:B------:R1:W-:Y:S01]  /*eda0*/  STSM.16.M88.4 [R124], R8 ;  /* 0x000000087c007844 */ /* 0x0003e20000000200 */
[----:B------:R-:W-:Y:S02]  /*edb0*/  LOP3.LUT R110, R7, R88, RZ, 0x3c, !PT ;  /* 0x00000058076e7212 */ /* 0x000fe400078e3cff */
[----:B------:R-:W-:-:S02]  /*edc0*/  LOP3.LUT R7, R116, 0x380, RZ, 0xc0, !PT ;  /* 0x0000038074077812 */ /* 0x000fc400078ec0ff */
[----:B------:R-:W-:Y:S02]  /*edd0*/  SHF.R.U64 R26, R26, 0x3, RZ ;  /* 0x000000031a1a7819 */ /* 0x000fe400000012ff */
[----:B------:R-:W-:Y:S02]  /*ede0*/  SHF.R.U64 R28, R28, 0x3, RZ ;  /* 0x000000031c1c7819 */ /* 0x000fe400000012ff */
[----:B------:R-:W-:Y:S02]  /*edf0*/  SHF.R.U64 R30, R30, 0x3, RZ ;  /* 0x000000031e1e7819 */ /* 0x000fe400000012ff */
[----:B------:R-:W-:Y:S02]  /*ee00*/  MOV R92, R92 ;  /* 0x0000005c005c7202 */ /* 0x000fe40000000f00 */
[----:B------:R-:W-:Y:S02]  /*ee10*/  MOV R96, R96 ;  /* 0x0000006000607202 */ /* 0x000fe40000000f00 */
[----:B-1----:R-:W-:-:S02]  /*ee20*/  F2FP.F16.F32.PACK_AB R8, R0, R14 ;  /* 0x0000000e0008723e */ /* 0x002fc400000000ff */
[----:B------:R-:W-:Y:S02]  /*ee30*/  F2FP.F16.F32.PACK_AB R9, R12, R6 ;  /* 0x000000060c09723e */ /* 0x000fe400000000ff */
[----:B------:R-:W-:Y:S02]  /*ee40*/  MOV R100, R100 ;  /* 0x0000006400647202 */ /* 0x000fe40000000f00 */
[----:B------:R-:W-:Y:S01]  /*ee50*/  MOV R104, R104 ;  /* 0x0000006800687202 */ /* 0x000fe20000000f00 */
[--C-:B------:R-:W-:Y:S01]  /*ee60*/  IMAD.X R117, RZ, RZ, R125.reuse, P4 ;  /* 0x000000ffff757224 */ /* 0x100fe200020e067d */
[----:B------:R-:W-:Y:S02]  /*ee70*/  F2FP.F16.F32.PACK_AB R10, R37, R36 ;  /* 0x00000024250a723e */ /* 0x000fe400000000ff */
[----:B------:R-:W-:Y:S02]  /*ee80*/  MOV R106, R106 ;  /* 0x0000006a006a7202 */ /* 0x000fe40000000f00 */
[----:B------:R-:W-:Y:S01]  /*ee90*/  MOV R108, R108 ;  /* 0x0000006c006c7202 */ /* 0x000fe20000000f00 */
[--C-:B------:R-:W-:Y:S01]  /*eea0*/  IMAD.X R119, RZ, RZ, R125.reuse, P5 ;  /* 0x000000ffff777224 */ /* 0x100fe200028e067d */
[----:B------:R-:W-:Y:S01]  /*eeb0*/  F2FP.F16.F32.PACK_AB R11, R39, R38 ;  /* 0x00000026270b723e */ /* 0x000fe200000000ff */
[--C-:B------:R-:W-:Y:S01]  /*eec0*/  IMAD.X R121, RZ, RZ, R125.reuse, P0 ;  /* 0x000000ffff797224 */ /* 0x100fe200000e067d */
[----:B------:R-:W-:Y:S01]  /*eed0*/  F2FP.F16.F32.PACK_AB R12, R41, R24 ;  /* 0x00000018290c723e */ /* 0x000fe200000000ff */
[----:B------:R-:W-:Y:S01]  /*eee0*/  IMAD.X R123, RZ, RZ, R125, P1 ;  /* 0x000000ffff7b7224 */ /* 0x000fe200008e067d */
[----:B------:R-:W-:-:S02]  /*eef0*/  F2FP.F16.F32.PACK_AB R14, R45, R160 ;  /* 0x000000a02d0e723e */ /* 0x000fc400000000ff */
[----:B------:R-:W-:Y:S02]  /*ef00*/  SHF.R.U64 R7, R7, 0x3, RZ ;  /* 0x0000000307077819 */ /* 0x000fe400000012ff */
[----:B------:R-:W-:Y:S01]  /*ef10*/  LOP3.LUT R88, R26, R167, RZ, 0x3c, !PT ;  /* 0x000000a71a587212 */ /* 0x000fe200078e3cff */
[----:B------:R1:W-:Y:S01]  /*ef20*/  STSM.16.M88.4 [R92], R8 ;  /* 0x000000085c007844 */ /* 0x0003e20000000200 */
[----:B------:R-:W-:Y:S01]  /*ef30*/  LOP3.LUT R120, R28, R120, RZ, 0x3c, !PT ;  /* 0x000000781c787212 */ /* 0x000fe200078e3cff */
[--C-:B------:R-:W-:Y:S01]  /*ef40*/  IMAD.X R85, RZ, RZ, R125.reuse, P2 ;  /* 0x000000ffff557224 */ /* 0x100fe200010e067d */
[----:B------:R-:W-:Y:S01]  /*ef50*/  LOP3.LUT R122, R30, R122, RZ, 0x3c, !PT ;  /* 0x0000007a1e7a7212 */ /* 0x000fe200078e3cff */
[----:B------:R-:W-:Y:S01]  /*ef60*/  IMAD.X R89, RZ, RZ, R125, P3 ;  /* 0x000000ffff597224 */ /* 0x000fe200018e067d */
[----:B------:R-:W-:Y:S01]  /*ef70*/  F2FP.F16.F32.PACK_AB R24, R49, R161 ;  /* 0x000000a13118723e */ /* 0x000fe200000000ff */
[----:B------:R-:W2:Y:S01]  /*ef80*/  LDC R0, c[0x0][0xce8] ;  /* 0x00033a00ff007b82 */ /* 0x000ea20000000800 */
[----:B------:R-:W-:-:S02]  /*ef90*/  F2FP.F16.F32.PACK_AB R26, R53, R162 ;  /* 0x000000a2351a723e */ /* 0x000fc400000000ff */
[----:B------:R-:W-:Y:S02]  /*efa0*/  F2FP.F16.F32.PACK_AB R28, R57, R163 ;  /* 0x000000a3391c723e */ /* 0x000fe400000000ff */
[----:B------:R-:W-:Y:S01]  /*efb0*/  F2FP.F16.F32.PACK_AB R30, R61, R164 ;  /* 0x000000a43d1e723e */ /* 0x000fe200000000ff */
[----:B------:R3:W-:Y:S01]  /*efc0*/  STSM.16.M88.4 [R96], R12 ;  /* 0x0000000c60007844 */ /* 0x0007e20000000200 */
[----:B------:R-:W-:Y:S02]  /*efd0*/  LOP3.LUT R116, R7, R116, RZ, 0x3c, !PT ;  /* 0x0000007407747212 */ /* 0x000fe400078e3cff */
[----:B-1----:R-:W-:Y:S02]  /*efe0*/  F2FP.F16.F32.PACK_AB R8, R65, R165 ;  /* 0x000000a54108723e */ /* 0x002fe400000000ff */
[----:B------:R-:W-:Y:S02]  /*eff0*/  F2FP.F16.F32.PACK_AB R9, R67, R66 ;  /* 0x000000424309723e */ /* 0x000fe400000000ff */
[----:B------:R-:W-:-:S02]  /*f000*/  F2FP.F16.F32.PACK_AB R10, R69, R166 ;  /* 0x000000a6450a723e */ /* 0x000fc400000000ff */
[----:B------:R-:W-:Y:S01]  /*f010*/  F2FP.F16.F32.PACK_AB R11, R71, R70 ;  /* 0x00000046470b723e */ /* 0x000fe200000000ff */
[----:B------:R-:W-:Y:S01]  /*f020*/  STSM.16.M88.4 [R100], R24 ;  /* 0x0000001864007844 */ /* 0x000fe20000000200 */
[----:B------:R-:W-:Y:S02]  /*f030*/  LOP3.LUT R7, R151, 0x380, RZ, 0xc0, !PT ;  /* 0x0000038097077812 */ /* 0x000fe400078ec0ff */
[----:B------:R-:W-:Y:S02]  /*f040*/  MOV R110, R110 ;  /* 0x0000006e006e7202 */ /* 0x000fe40000000f00 */
[----:B---3--:R-:W-:Y:S02]  /*f050*/  F2FP.F16.F32.PACK_AB R12, R73, R168 ;  /* 0x000000a8490c723e */ /* 0x008fe400000000ff */
[----:B------:R-:W-:Y:S02]  /*f060*/  F2FP.F16.F32.PACK_AB R13, R75, R74 ;  /* 0x0000004a4b0d723e */ /* 0x000fe400000000ff */
[----:B------:R-:W-:-:S02]  /*f070*/  F2FP.F16.F32.PACK_AB R14, R77, R169 ;  /* 0x000000a94d0e723e */ /* 0x000fc400000000ff */
[----:B------:R-:W-:Y:S01]  /*f080*/  F2FP.F16.F32.PACK_AB R15, R79, R78 ;  /* 0x0000004e4f0f723e */ /* 0x000fe200000000ff */
[----:B------:R-:W-:Y:S01]  /*f090*/  STSM.16.M88.4 [R104], R28 ;  /* 0x0000001c68007844 */ /* 0x000fe20000000200 */
        /* <DEDUP_REMOVED lines=8> */
[----:B------:R-:W-:Y:S02]  /*f120*/  MOV R114, R114 ;  /* 0x0000007200727202 */ /* 0x000fe40000000f00 */
[----:B------:R-:W-:Y:S02]  /*f130*/  F2FP.F16.F32.PACK_AB R64, R152, R174 ;  /* 0x000000ae9840723e */ /* 0x000fe400000000ff */
[----:B------:R-:W-:Y:S02]  /*f140*/  F2FP.F16.F32.PACK_AB R65, R99, R98 ;  /* 0x000000626341723e */ /* 0x000fe400000000ff */
[----:B------:R-:W-:-:S02]  /*f150*/  F2FP.F16.F32.PACK_AB R66, R153, R175 ;  /* 0x000000af9942723e */ /* 0x000fc400000000ff */
[----:B------:R-:W-:Y:S01]  /*f160*/  F2FP.F16.F32.PACK_AB R67, R103, R102 ;  /* 0x000000666743723e */ /* 0x000fe200000000ff */
[----:B------:R3:W-:Y:S01]  /*f170*/  STSM.16.M88.4 [R108], R12 ;  /* 0x0000000c6c007844 */ /* 0x0007e20000000200 */
[----:B------:R-:W-:Y:S02]  /*f180*/  SHF.R.U64 R7, R7, 0x3, RZ ;  /* 0x0000000307077819 */ /* 0x000fe400000012ff */
[----:B------:R-:W-:Y:S02]  /*f190*/  MOV R116, R116 ;  /* 0x0000007400747202 */ /* 0x000fe40000000f00 */
[----:B-1----:R-:W-:Y:S02]  /*f1a0*/  F2FP.F16.F32.PACK_AB R8, R154, R176 ;  /* 0x000000b09a08723e */ /* 0x002fe400000000ff */
[----:B------:R-:W-:Y:S02]  /*f1b0*/  F2FP.F16.F32.PACK_AB R9, R43, R40 ;  /* 0x000000282b09723e */ /* 0x000fe400000000ff */
[----:B------:R-:W-:-:S02]  /*f1c0*/  F2FP.F16.F32.PACK_AB R10, R155, R177 ;  /* 0x000000b19b0a723e */ /* 0x000fc400000000ff */
[----:B------:R-:W-:Y:S01]  /*f1d0*/  F2FP.F16.F32.PACK_AB R11, R47, R44 ;  /* 0x0000002c2f0b723e */ /* 0x000fe200000000ff */
[----:B------:R-:W-:Y:S01]  /*f1e0*/  STSM.16.M88.4 [R110], R36 ;  /* 0x000000246e007844 */ /* 0x000fe20000000200 */
[----:B------:R-:W-:-:S03]  /*f1f0*/  LOP3.LUT R84, R7, R151, RZ, 0x3c, !PT ;  /* 0x0000009707547212 */ /* 0x000fc600078e3cff */
[----:B------:R-:W-:Y:S01]  /*f200*/  STSM.16.M88.4 [R112], R48 ;  /* 0x0000003070007844 */ /* 0x000fe20000000200 */
[----:B------:R-:W-:Y:S02]  /*f210*/  MOV R118, R118 ;  /* 0x0000007600767202 */ /* 0x000fe40000000f00 */
[----:B---3--:R-:W-:Y:S01]  /*f220*/  F2FP.F16.F32.PACK_AB R12, R156, R178 ;  /* 0x000000b29c0c723e */ /* 0x008fe200000000ff */
[----:B------:R-:W-:Y:S01]  /*f230*/  STSM.16.M88.4 [R114], R64 ;  /* 0x0000004072007844 */ /* 0x000fe20000000200 */
[----:B------:R-:W-:Y:S02]  /*f240*/  F2FP.F16.F32.PACK_AB R13, R56, R52 ;  /* 0x00000034380d723e */ /* 0x000fe400000000ff */
[----:B------:R-:W-:Y:S01]  /*f250*/  F2FP.F16.F32.PACK_AB R14, R157, R179 ;  /* 0x000000b39d0e723e */ /* 0x000fe200000000ff */
[----:B------:R1:W-:Y:S01]  /*f260*/  STSM.16.M88.4 [R116], R8 ;  /* 0x0000000874007844 */ /* 0x0003e20000000200 */
[----:B------:R-:W-:Y:S02]  /*f270*/  F2FP.F16.F32.PACK_AB R15, R68, R60 ;  /* 0x0000003c440f723e */ /* 0x000fe400000000ff */
[----:B------:R-:W-:-:S02]  /*f280*/  MOV R120, R120 ;  /* 0x0000007800787202 */ /* 0x000fc40000000f00 */
[----:B------:R-:W-:Y:S02]  /*f290*/  F2FP.F16.F32.PACK_AB R24, R158, R180 ;  /* 0x000000b49e18723e */ /* 0x000fe400000000ff */
[----:B------:R-:W-:Y:S02]  /*f2a0*/  F2FP.F16.F32.PACK_AB R25, R76, R72 ;  /* 0x000000484c19723e */ /* 0x000fe400000000ff */
[----:B------:R-:W-:Y:S02]  /*f2b0*/  F2FP.F16.F32.PACK_AB R26, R159, R181 ;  /* 0x000000b59f1a723e */ /* 0x000fe400000000ff */
[----:B------:R-:W-:Y:S02]  /*f2c0*/  F2FP.F16.F32.PACK_AB R27, R127, R126 ;  /* 0x0000007e7f1b723e */ /* 0x000fe400000000ff */
[----:B------:R-:W-:Y:S02]  /*f2d0*/  ISETP.NE.U32.AND P0, PT, RZ, UR4, PT ;  /* 0x00000004ff007c0c */ /* 0x000fe4000bf05070 */
[----:B------:R-:W-:-:S02]  /*f2e0*/  MOV R122, R122 ;  /* 0x0000007a007a7202 */ /* 0x000fc40000000f00 */
[----:B-1----:R-:W-:Y:S02]  /*f2f0*/  IADD3 R8, P1, R225, UR4, RZ ;  /* 0x00000004e1087c10 */ /* 0x002fe4000ff3e0ff */
[----:B------:R-:W-:Y:S02]  /*f300*/  F2FP.F16.F32.PACK_AB R28, R129, R128 ;  /* 0x00000080811c723e */ /* 0x000fe400000000ff */
[----:B------:R-:W-:Y:S02]  /*f310*/  F2FP.F16.F32.PACK_AB R29, R131, R130 ;  /* 0x00000082831d723e */ /* 0x000fe400000000ff */
[----:B------:R-:W-:Y:S02]  /*f320*/  F2FP.F16.F32.PACK_AB R30, R133, R132 ;  /* 0x00000084851e723e */ /* 0x000fe400000000ff */
[----:B------:R-:W-:Y:S02]  /*f330*/  F2FP.F16.F32.PACK_AB R31, R135, R134 ;  /* 0x00000086871f723e */ /* 0x000fe400000000ff */
[----:B------:R-:W-:Y:S01]  /*f340*/  MOV R84, R84 ;  /* 0x0000005400547202 */ /* 0x000fe20000000f00 */
[----:B------:R1:W-:Y:S01]  /*f350*/  STSM.16.M88.4 [R118], R12 ;  /* 0x0000000c76007844 */ /* 0x0003e20000000200 */
[----:B------:R-:W-:-:S02]  /*f360*/  MOV R88, R88 ;  /* 0x0000005800587202 */ /* 0x000fc40000000f00 */
[----:B------:R-:W-:Y:S01]  /*f370*/  ISETP.NE.AND.EX P0, PT, RZ, UR5, PT, P0 ;  /* 0x00000005ff007c0c */ /* 0x000fe2000bf05300 */
[----:B------:R4:W-:Y:S01]  /*f380*/  STSM.16.M88.4 [R120], R24 ;  /* 0x0000001878007844 */ /* 0x0009e20000000200 */
[----:B------:R-:W-:Y:S01]  /*f390*/  IADD3.X R9, R226, UR5, RZ, P1, !PT ;  /* 0x00000005e2097c10 */ /* 0x000fe20008ffe4ff */
[----:B------:R-:W-:Y:S02]  /*f3a0*/  ULDC.64 UR4, c[0x0][0xd08] ;  /* 0x0003420000047ab9 */ /* 0x000fe40000000a00 */
[----:B------:R3:W-:Y:S01]  /*f3b0*/  STSM.16.M88.4 [R122], R28 ;  /* 0x0000001c7a007844 */ /* 0x0007e20000000200 */
[----:B------:R-:W-:-:S03]  /*f3c0*/  ISETP.NE.U32.AND P2, PT, RZ, UR4, PT ;  /* 0x00000004ff007c0c */ /* 0x000fc6000bf45070 */
[----:B------:R3:W-:Y:S01]  /*f3d0*/  STSM.16.M88.4 [R84], R136 ;  /* 0x0000008854007844 */ /* 0x0007e20000000200 */
[----:B------:R-:W-:-:S03]  /*f3e0*/  ISETP.NE.AND.EX P2, PT, RZ, UR5, PT, P2 ;  /* 0x00000005ff007c0c */ /* 0x000fc6000bf45320 */
[----:B------:R3:W-:Y:S01]  /*f3f0*/  STSM.16.M88.4 [R88], R144 ;  /* 0x0000009058007844 */ /* 0x0007e20000000200 */
[----:B------:R-:W-:Y:S09]  /*f400*/  BAR.SYNC.DEFER_BLOCKING 0x1, 0x100 ;  /* 0x0044000000007b1d */ /* 0x000ff20000010000 */
[----:B------:R-:W-:Y:S01]  /*f410*/  @P2 IADD3 R6, P3, R225, UR4, RZ ;  /* 0x00000004e1062c10 */ /* 0x000fe2000ff7e0ff */
[----:B------:R-:W-:-:S02]  /*f420*/  ULDC UR4, c[0x0][0xb88] ;  /* 0x0002e20000047ab9 */ /* 0x000fc40000000800 */
[----:B------:R-:W-:Y:S02]  /*f430*/  MOV R11, UR4 ;  /* 0x00000004000b7c02 */ /* 0x000fe40008000f00 */
[----:B------:R-:W-:Y:S01]  /*f440*/  @P2 IADD3.X R7, R226, UR5, RZ, P3, !PT ;  /* 0x00000005e2072c10 */ /* 0x000fe20009ffe4ff */
[----:B------:R3:W5:Y:S04]  /*f450*/  @P0 LDG.E R80, desc[UR60][R8.64] ;  /* 0x0000003c08500981 */ /* 0x000768000c1e1900 */
[----:B------:R3:W5:Y:S01]  /*f460*/  @P2 LDG.E R11, desc[UR60][R6.64] ;  /* 0x0000003c060b2981 */ /* 0x000762000c1e1900 */
[----:B--2---:R-:W-:-:S13]  /*f470*/  ISETP.NE.AND P1, PT, R0, 0x1, PT ;  /* 0x000000010000780c */ /* 0x004fda0003f25270 */
[----:B------:R-:W2:Y:S08]  /*f480*/  @P1 LDC R10, c[0x0][0xcec] ;  /* 0x00033b00ff0a1b82 */ /* 0x000eb00000000800 */
[----:B-1----:R-:W1:Y:S01]  /*f490*/  @P1 LDC R15, c[0x0][0xcf0] ;  /* 0x00033c00ff0f1b82 */ /* 0x002e620000000800 */
[----:B----4-:R-:W-:Y:S01]  /*f4a0*/  IMAD R27, R230, 0x80, R182 ;  /* 0x00000080e61b7824 */ /* 0x010fe200078e02b6 */
[----:B---3--:R-:W-:Y:S06]  /*f4b0*/  @P2 BRA `(.L_x_1419) ;  /* 0x0000000000102947 */ /* 0x008fec0003800000 */
[----:B------:R-:W-:Y:S05]  /*f4c0*/  @!P0 BRA `(.L_x_1419) ;  /* 0x00000000000c8947 */ /* 0x000fea0003800000 */
[----:B------:R-:W3:Y:S04]  /*f4d0*/  LDG.E R6, desc[UR60][R8.64] ;  /* 0x0000003c08067981 */ /* 0x000ee8000c1e1900 */
[----:B-----5:R-:W3:Y:S02]  /*f4e0*/  LDG.E R11, desc[UR60][R8.64+0x4] ;  /* 0x0000043c080b7981 */ /* 0x020ee4000c1e1900 */
[----:B---3--:R-:W-:-:S07]  /*f4f0*/  IMAD.IADD R11, R11, 0x1, -R6 ;  /* 0x000000010b0b7824 */ /* 0x008fce00078e0a06 */
.L_x_1419:
[----:B------:R-:W3:Y:S01]  /*f500*/  LDL R14, [R1+0x84] ;  /* 0x00008400010e7983 */ /* 0x000ee20000100800 */
[----:B------:R-:W-:Y:S01]  /*f510*/  SHF.R.S32.HI R3, RZ, 0x1f, R224 ;  /* 0x0000001fff037819 */ /* 0x000fe200000114e0 */
[----:B--2---:R-:W-:Y:S01]  /*f520*/  @P1 IMAD.HI.U32 R6, R27, R10, RZ ;  /* 0x0000000a1b061227 */ /* 0x004fe200078e00ff */
[----:B------:R-:W-:Y:S01]  /*f530*/  ULDC.64 UR4, c[0x0][0xc90] ;  /* 0x0003240000047ab9 */ /* 0x000fe20000000a00 */
[----:B-----5:R-:W-:Y:S01]  /*f540*/  SHF.R.S32.HI R81, RZ, 0x1f, R80 ;  /* 0x0000001fff517819 */ /* 0x020fe20000011450 */
[----:B------:R-:W2:Y:S01]  /*f550*/  @P1 LDC R83, c[0x0][0xcec] ;  /* 0x00033b00ff531b82 */ /* 0x000ea20000000800 */
[----:B------:R-:W-:Y:S01]  /*f560*/  IMAD R13, R3, UR4, RZ ;  /* 0x00000004030d7c24 */ /* 0x000fe2000f8e02ff */
[----:B------:R-:W-:Y:S01]  /*f570*/  SEL R234, R234, RZ, !P0 ;  /* 0x000000ffeaea7207 */ /* 0x000fe20004000000 */
[----:B------:R-:W-:Y:S01]  /*f580*/  IMAD.MOV.U32 R9, RZ, RZ, R27 ;  /* 0x000000ffff097224 */ /* 0x000fe200078e001b */
[----:B-1----:R-:W-:Y:S01]  /*f590*/  @P1 SHF.R.U32.HI R9, RZ, R15, R6 ;  /* 0x0000000fff091219 */ /* 0x002fe20000011606 */
[----:B------:R-:W-:Y:S01]  /*f5a0*/  IMAD.WIDE.U32 R6, R224, UR4, R80 ;  /* 0x00000004e0067c25 */ /* 0x000fe2000f8e0050 */
[----:B------:R-:W-:-:S02]  /*f5b0*/  SEL R227, R227, RZ, !P0 ;  /* 0x000000ffe3e37207 */ /* 0x000fc40004000000 */
[----:B------:R-:W1:Y:S01]  /*f5c0*/  @P1 LDC R85, c[0x0][0xcf0] ;  /* 0x00033c00ff551b82 */ /* 0x000e620000000800 */
[----:B------:R-:W-:Y:S01]  /*f5d0*/  IMAD R13, R224, UR5, R13 ;  /* 0x00000005e00d7c24 */ /* 0x000fe2000f8e020d */
[----:B------:R-:W-:Y:S01]  /*f5e0*/  ULDC.64 UR4, c[0x0][0xc98] ;  /* 0x0003260000047ab9 */ /* 0x000fe20000000a00 */
[----:B------:R-:W-:Y:S02]  /*f5f0*/  IMAD.MOV R25, RZ, RZ, -R9 ;  /* 0x000000ffff197224 */ /* 0x000fe400078e0a09 */
[----:B------:R-:W-:Y:S02]  /*f600*/  IMAD.IADD R7, R7, 0x1, R13 ;  /* 0x0000000107077824 */ /* 0x000fe400078e020d */
[----:B------:R-:W-:Y:S02]  /*f610*/  IMAD R15, R233, 0x40, R205 ;  /* 0x00000040e90f7824 */ /* 0x000fe400078e02cd */
[----:B------:R-:W-:Y:S02]  /*f620*/  IMAD R13, R0, R25, R27 ;  /* 0x00000019000d7224 */ /* 0x000fe400078e021b */
[----:B------:R-:W-:-:S02]  /*f630*/  IMAD R8, R234, UR4, RZ ;  /* 0x00000004ea087c24 */ /* 0x000fc4000f8e02ff */
[----:B------:R-:W-:-:S04]  /*f640*/  IMAD.WIDE.U32 R6, R227, UR4, R6 ;  /* 0x00000004e3067c25 */ /* 0x000fc8000f8e0006 */
[----:B------:R-:W-:Y:S01]  /*f650*/  IMAD.WIDE R20, R15, 0x2, R20 ;  /* 0x000000020f147825 */ /* 0x000fe200078e0214 */
[----:B------:R-:W-:Y:S02]  /*f660*/  SHF.R.S32.HI R15, RZ, 0x1f, R9 ;  /* 0x0000001fff0f7819 */ /* 0x000fe40000011409 */
[----:B------:R-:W-:Y:S01]  /*f670*/  IADD3 R6, P0, R9, R6, RZ ;  /* 0x0000000609067210 */ /* 0x000fe20007f1e0ff */
[----:B------:R-:W-:Y:S01]  /*f680*/  IMAD R10, R227, UR5, R8 ;  /* 0x00000005e30a7c24 */ /* 0x000fe2000f8e0208 */
[----:B------:R-:W-:Y:S01]  /*f690*/  SHF.R.S32.HI R8, RZ, 0x1f, R13 ;  /* 0x0000001fff087819 */ /* 0x000fe2000001140d */
[----:B------:R-:W-:Y:S01]  /*f6a0*/  ULDC.64 UR4, c[0x0][0xc88] ;  /* 0x0003220000047ab9 */ /* 0x000fe20000000a00 */
[----:B------:R-:W-:Y:S01]  /*f6b0*/  IADD3 R9, P2, R20, 0x1000, RZ ;  /* 0x0000100014097810 */ /* 0x000fe20007f5e0ff */
[----:B------:R-:W-:Y:S01]  /*f6c0*/  IMAD R32, R11, R0, RZ ;  /* 0x000000000b207224 */ /* 0x000fe200078e02ff */
[----:B------:R-:W-:Y:S01]  /*f6d0*/  IADD3.X R7, R15, R7, R10, P0, !PT ;  /* 0x000000070f077210 */ /* 0x000fe200007fe40a */
[----:B------:R-:W-:Y:S01]  /*f6e0*/  IMAD R12, R8, UR4, RZ ;  /* 0x00000004080c7c24 */ /* 0x000fe2000f8e02ff */
[----:B------:R-:W-:-:S02]  /*f6f0*/  LOP3.LUT R8, R9, 0x380, RZ, 0xc0, !PT ;  /* 0x0000038009087812 */ /* 0x000fc400078ec0ff */
[----:B------:R-:W-:Y:S01]  /*f700*/  IADD3 R25, P5, R20, 0x3000, RZ ;  /* 0x0000300014197810 */ /* 0x000fe20007fbe0ff */
[C---:B------:R-:W-:Y:S01]  /*f710*/  IMAD R15, R13.reuse, UR5, R12 ;  /* 0x000000050d0f7c24 */ /* 0x040fe2000f8e020c */
[----:B------:R-:W-:Y:S01]  /*f720*/  SHF.R.U64 R8, R8, 0x3, RZ ;  /* 0x0000000308087819 */ /* 0x000fe200000012ff */
[----:B------:R-:W-:Y:S01]  /*f730*/  IMAD.WIDE.U32 R6, R13, UR4, R6 ;  /* 0x000000040d067c25 */ /* 0x000fe2000f8e0006 */
[----:B------:R-:W-:Y:S01]  /*f740*/  ULDC.64 UR4, c[0x0][0xc50] ;  /* 0x0003140000047ab9 */ /* 0x000fe20000000a00 */
[----:B------:R-:W-:Y:S02]  /*f750*/  IADD3 R13, P3, R20, 0x2000, RZ ;  /* 0x00002000140d7810 */ /* 0x000fe40007f7e0ff */
[----:B------:R-:W-:Y:S01]  /*f760*/  IMAD.IADD R7, R7, 0x1, R15 ;  /* 0x0000000107077824 */ /* 0x000fe200078e020f */
[----:B------:R-:W-:Y:S02]  /*f770*/  LEA R10, P0, R6, UR4, 0x2 ;  /* 0x00000004060a7c11 */ /* 0x000fe4000f8010ff */
[----:B------:R-:W-:-:S02]  /*f780*/  LOP3.LUT R12, R13, 0x380, RZ, 0xc0, !PT ;  /* 0x000003800d0c7812 */ /* 0x000fc400078ec0ff */
[----:B------:R-:W-:Y:S01]  /*f790*/  LEA.HI.X R6, R6, UR5, R7, 0x2, P0 ;  /* 0x0000000506067c11 */ /* 0x000fe200080f1407 */
[----:B------:R-:W-:Y:S01]  /*f7a0*/  SHFL.IDX PT, R54, R10, RZ, 0x1c1f ;  /* 0x001c1fff0a367589 */ /* 0x000fe200000e0000 */
[----:B------:R-:W-:Y:S01]  /*f7b0*/  IADD3 R29, P0, R20, 0x4000, RZ ;  /* 0x00004000141d7810 */ /* 0x000fe20007f1e0ff */
[----:B------:R-:W-:Y:S01]  /*f7c0*/  ULDC.64 UR4, c[0x0][0xba0] ;  /* 0x0002e80000047ab9 */ /* 0x000fe20000000a00 */
[----:B------:R-:W-:Y:S01]  /*f7d0*/  LOP3.LUT R8, R8, R9, RZ, 0x3c, !PT ;  /* 0x0000000908087212 */ /* 0x000fe200078e3cff */
[----:B------:R-:W-:Y:S01]  /*f7e0*/  IMAD.X R9, RZ, RZ, R21, P2 ;  /* 0x000000ffff097224 */ /* 0x000fe200010e0615 */
[----:B------:R-:W-:Y:S01]  /*f7f0*/  LOP3.LUT R28, R29, 0x380, RZ, 0xc0, !PT ;  /* 0x000003801d1c7812 */ /* 0x000fe200078ec0ff */
[----:B------:R-:W4:Y:S01]  /*f800*/  SHFL.IDX PT, R55, R6, RZ, 0x1c1f ;  /* 0x001c1fff06377589 */ /* 0x000f2200000e0000 */
[----:B------:R-:W-:Y:S02]  /*f810*/  SHF.R.U64 R12, R12, 0x3, RZ ;  /* 0x000000030c0c7819 */ /* 0x000fe400000012ff */
[----:B------:R-:W-:Y:S01]  /*f820*/  IADD3 R41, P2, R20, 0x6000, RZ ;  /* 0x0000600014297810 */ /* 0x000fe20007f5e0ff */
[----:B------:R-:W-:Y:S01]  /*f830*/  SHFL.IDX PT, R58, R10, 0x1, 0x1c1f ;  /* 0x003c1f000a3a7f89 */ /* 0x000fe200000e0000 */
[----:B------:R-:W-:-:S02]  /*f840*/  SHF.R.U64 R28, R28, 0x3, RZ ;  /* 0x000000031c1c7819 */ /* 0x000fc400000012ff */
[----:B------:R-:W-:Y:S01]  /*f850*/  LOP3.LUT R12, R12, R13, RZ, 0x3c, !PT ;  /* 0x0000000d0c0c7212 */ /* 0x000fe200078e3cff */
[--C-:B------:R-:W-:Y:S01]  /*f860*/  IMAD.X R13, RZ, RZ, R21.reuse, P3 ;  /* 0x000000ffff0d7224 */ /* 0x100fe200018e0615 */
[----:B------:R-:W-:Y:S01]  /*f870*/  LOP3.LUT R40, R41, 0x380, RZ, 0xc0, !PT ;  /* 0x0000038029287812 */ /* 0x000fe200078ec0ff */
[----:B------:R0:W2:Y:S01]  /*f880*/  SHFL.IDX PT, R59, R6, 0x1, 0x1c1f ;  /* 0x003c1f00063b7f89 */ /* 0x0000a200000e0000 */
[C---:B------:R-:W-:Y:S02]  /*f890*/  IADD3 R45, P3, R20.reuse, 0x7000, RZ ;  /* 0x00007000142d7810 */ /* 0x040fe40007f7e0ff */
[----:B------:R-:W-:Y:S02]  /*f8a0*/  IADD3 R37, P4, R20, 0x5000, RZ ;  /* 0x0000500014257810 */ /* 0x000fe40007f9e0ff */
[----:B------:R-:W-:Y:S01]  /*f8b0*/  LOP3.LUT R28, R28, R29, RZ, 0x3c, !PT ;  /* 0x0000001d1c1c7212 */ /* 0x000fe200078e3cff */
[----:B------:R-:W-:Y:S01]  /*f8c0*/  IMAD.X R29, RZ, RZ, R21, P0 ;  /* 0x000000ffff1d7224 */ /* 0x000fe200000e0615 */
[----:B------:R-:W-:-:S02]  /*f8d0*/  SHF.R.U64 R40, R40, 0x3, RZ ;  /* 0x0000000328287819 */ /* 0x000fc400000012ff */
[----:B------:R-:W-:Y:S02]  /*f8e0*/  IADD3 R53, P0, R20, 0x9000, RZ ;  /* 0x0000900014357810 */ /* 0x000fe40007f1e0ff */
[----:B------:R-:W-:Y:S02]  /*f8f0*/  LOP3.LUT R44, R45, 0x380, RZ, 0xc0, !PT ;  /* 0x000003802d2c7812 */ /* 0x000fe400078ec0ff */
[----:B------:R-:W-:Y:S02]  /*f900*/  LOP3.LUT R24, R25, 0x380, RZ, 0xc0, !PT ;  /* 0x0000038019187812 */ /* 0x000fe400078ec0ff */
[----:B------:R-:W-:Y:S02]  /*f910*/  LOP3.LUT R36, R37, 0x380, RZ, 0xc0, !PT ;  /* 0x0000038025247812 */ /* 0x000fe400078ec0ff */
[----:B------:R-:W-:Y:S01]  /*f920*/  LOP3.LUT R40, R40, R41, RZ, 0x3c, !PT ;  /* 0x0000002928287212 */ /* 0x000fe200078e3cff */
[----:B------:R-:W-:Y:S01]  /*f930*/  IMAD.X R41, RZ, RZ, R21, P2 ;  /* 0x000000ffff297224 */ /* 0x000fe200010e0615 */
[----:B------:R-:W-:-:S02]  /*f940*/  LOP3.LUT R52, R53, 0x380, RZ, 0xc0, !PT ;  /* 0x0000038035347812 */ /* 0x000fc400078ec0ff */
[----:B------:R-:W-:Y:S02]  /*f950*/  SHF.R.U64 R44, R44, 0x3, RZ ;  /* 0x000000032c2c7819 */ /* 0x000fe400000012ff */
[----:B------:R-:W-:Y:S02]  /*f960*/  IADD3 R61, P2, R20, 0xb000, RZ ;  /* 0x0000b000143d7810 */ /* 0x000fe40007f5e0ff */
[----:B------:R-:W-:Y:S02]  /*f970*/  SHF.R.U64 R24, R24, 0x3, RZ ;  /* 0x0000000318187819 */ /* 0x000fe400000012ff */
[----:B------:R-:W-:Y:S02]  /*f980*/  SHF.R.U64 R36, R36, 0x3, RZ ;  /* 0x0000000324247819 */ /* 0x000fe400000012ff */
[----:B------:R-:W-:Y:S02]  /*f990*/  SHF.R.U64 R52, R52, 0x3, RZ ;  /* 0x0000000334347819 */ /* 0x000fe400000012ff */
[----:B------:R-:W-:-:S02]  /*f9a0*/  LOP3.LUT R44, R44, R45, RZ, 0x3c, !PT ;  /* 0x0000002d2c2c7212 */ /* 0x000fc400078e3cff */
[----:B------:R-:W-:Y:S02]  /*f9b0*/  LOP3.LUT R60, R61, 0x380, RZ, 0xc0, !PT ;  /* 0x000003803d3c7812 */ /* 0x000fe400078ec0ff */
[----:B------:R-:W-:Y:S01]  /*f9c0*/  LOP3.LUT R24, R24, R25, RZ, 0x3c, !PT ;  /* 0x0000001918187212 */ /* 0x000fe200078e3cff */
[--C-:B------:R-:W-:Y:S01]  /*f9d0*/  IMAD.X R25, RZ, RZ, R21.reuse, P5 ;  /* 0x000000ffff197224 */ /* 0x100fe200028e0615 */
[----:B------:R-:W-:Y:S01]  /*f9e0*/  LOP3.LUT R36, R36, R37, RZ, 0x3c, !PT ;  /* 0x0000002524247212 */ /* 0x000fe200078e3cff */
[----:B------:R-:W-:Y:S01]  /*f9f0*/  IMAD.X R37, RZ, RZ, R21, P4 ;  /* 0x000000ffff257224 */ /* 0x000fe200020e0615 */
[----:B------:R-:W-:Y:S02]  /*fa00*/  IADD3.X R45, RZ, R21, RZ, P3, !PT ;  /* 0x00000015ff2d7210 */ /* 0x000fe40001ffe4ff */
[C---:B------:R-:W-:Y:S02]  /*fa10*/  IADD3 R65, P3, R20.reuse, 0xc000, RZ ;  /* 0x0000c00014417810 */ /* 0x040fe40007f7e0ff */
[----:B------:R-:W-:-:S02]  /*fa20*/  IADD3 R49, P5, R20, 0x8000, RZ ;  /* 0x0000800014317810 */ /* 0x000fc40007fbe0ff */
[----:B------:R-:W-:Y:S02]  /*fa30*/  IADD3 R57, P4, R20, 0xa000, RZ ;  /* 0x0000a00014397810 */ /* 0x000fe40007f9e0ff */
[----:B------:R-:W-:Y:S01]  /*fa40*/  LOP3.LUT R52, R52, R53, RZ, 0x3c, !PT ;  /* 0x0000003534347212 */ /* 0x000fe200078e3cff */
[----:B------:R-:W-:Y:S01]  /*fa50*/  IMAD.X R53, RZ, RZ, R21, P0 ;  /* 0x000000ffff357224 */ /* 0x000fe200000e0615 */
[----:B------:R-:W-:Y:S02]  /*fa60*/  SHF.R.U64 R60, R60, 0x3, RZ ;  /* 0x000000033c3c7819 */ /* 0x000fe400000012ff */
[----:B------:R-:W-:Y:S02]  /*fa70*/  LOP3.LUT R64, R65, 0x380, RZ, 0xc0, !PT ;  /* 0x0000038041407812 */ /* 0x000fe400078ec0ff */
[----:B------:R-:W-:Y:S02]  /*fa80*/  LOP3.LUT P0, RZ, R235, 0x3, RZ, 0xc0, !PT ;  /* 0x00000003ebff7812 */ /* 0x000fe4000780c0ff */
[----:B------:R-:W-:-:S02]  /*fa90*/  LOP3.LUT R48, R49, 0x380, RZ, 0xc0, !PT ;  /* 0x0000038031307812 */ /* 0x000fc400078ec0ff */
[----:B------:R-:W-:Y:S02]  /*faa0*/  LOP3.LUT R56, R57, 0x380, RZ, 0xc0, !PT ;  /* 0x0000038039387812 */ /* 0x000fe400078ec0ff */
[----:B------:R-:W-:Y:S01]  /*fab0*/  LOP3.LUT R60, R60, R61, RZ, 0x3c, !PT ;  /* 0x0000003d3c3c7212 */ /* 0x000fe200078e3cff */
[--C-:B------:R-:W-:Y:S01]  /*fac0*/  IMAD.X R61, RZ, RZ, R21.reuse, P2 ;  /* 0x000000ffff3d7224 */ /* 0x100fe200010e0615 */
[----:B------:R-:W-:Y:S02]  /*fad0*/  SHF.R.U64 R64, R64, 0x3, RZ ;  /* 0x0000000340407819 */ /* 0x000fe400000012ff */
        /* <DEDUP_REMOVED lines=8> */
[----:B------:R-:W-:-:S02]  /*fb60*/  IADD3 R11, P3, R20, 0xf000, RZ ;  /* 0x0000f000140b7810 */ /* 0x000fc40007f7e0ff */
[C---:B------:R-:W-:Y:S02]  /*fb70*/  IADD3 R69, P5, R20.reuse, 0xd000, RZ ;  /* 0x0000d00014457810 */ /* 0x040fe40007fbe0ff */
[C---:B------:R-:W-:Y:S01]  /*fb80*/  IADD3 R73, P4, R20.reuse, 0xe000, RZ ;  /* 0x0000e00014497810 */ /* 0x040fe20007f9e0ff */
[----:B------:R-:W-:Y:S01]  /*fb90*/  IMAD.X R77, RZ, RZ, R21, P3 ;  /* 0x000000ffff4d7224 */ /* 0x000fe200018e0615 */
[----:B------:R-:W-:Y:S02]  /*fba0*/  LOP3.LUT R15, R20, 0x380, RZ, 0xc0, !PT ;  /* 0x00000380140f7812 */ /* 0x000fe400078ec0ff */
[----:B0-----:R-:W-:Y:S02]  /*fbb0*/  LOP3.LUT R6, R11, 0x380, RZ, 0xc0, !PT ;  /* 0x000003800b067812 */ /* 0x001fe400078ec0ff */
[----:B------:R-:W-:Y:S02]  /*fbc0*/  LOP3.LUT R68, R69, 0x380, RZ, 0xc0, !PT ;  /* 0x0000038045447812 */ /* 0x000fe400078ec0ff */
[----:B------:R-:W-:-:S02]  /*fbd0*/  LOP3.LUT R72, R73, 0x380, RZ, 0xc0, !PT ;  /* 0x0000038049487812 */ /* 0x000fc400078ec0ff */
[----:B------:R-:W-:Y:S02]  /*fbe0*/  SHF.R.U64 R15, R15, 0x3, RZ ;  /* 0x000000030f0f7819 */ /* 0x000fe400000012ff */
[----:B------:R-:W-:Y:S02]  /*fbf0*/  SHF.R.U64 R6, R6, 0x3, RZ ;  /* 0x0000000306067819 */ /* 0x000fe400000012ff */
[----:B------:R-:W-:Y:S02]  /*fc00*/  SHF.R.U64 R68, R68, 0x3, RZ ;  /* 0x0000000344447819 */ /* 0x000fe400000012ff */
[----:B------:R-:W-:Y:S02]  /*fc10*/  SHF.R.U64 R72, R72, 0x3, RZ ;  /* 0x0000000348487819 */ /* 0x000fe400000012ff */
[----:B------:R-:W-:Y:S02]  /*fc20*/  LOP3.LUT R20, R15, R20, RZ, 0x3c, !PT ;  /* 0x000000140f147212 */ /* 0x000fe400078e3cff */
[----:B------:R-:W-:Y:S01]  /*fc30*/  LOP3.LUT R68, R68, R69, RZ, 0x3c, !PT ;  /* 0x0000004544447212 */ /* 0x000fe200078e3cff */
[--C-:B------:R-:W-:Y:S01]  /*fc40*/  IMAD.X R69, RZ, RZ, R21.reuse, P5 ;  /* 0x000000ffff457224 */ /* 0x100fe200028e0615 */
[----:B------:R-:W-:Y:S01]  /*fc50*/  LOP3.LUT R72, R72, R73, RZ, 0x3c, !PT ;  /* 0x0000004948487212 */ /* 0x000fe200078e3cff */
[----:B------:R-:W-:Y:S01]  /*fc60*/  IMAD.X R73, RZ, RZ, R21, P4 ;  /* 0x000000ffff497224 */ /* 0x000fe200020e0615 */
[----:B------:R-:W-:Y:S01]  /*fc70*/  LOP3.LUT R76, R6, R11, RZ, 0x3c, !PT ;  /* 0x0000000b064c7212 */ /* 0x000fe200078e3cff */
[----:B------:R-:W-:Y:S01]  /*fc80*/  BSSY B1, `(.L_x_1420) ;  /* 0x0000065000017945 */ /* 0x000fe20003800000 */
[----:B------:R-:W-:-:S02]  /*fc90*/  SHF.R.S32.HI R88, RZ, 0x1f, R222 ;  /* 0x0000001fff587819 */ /* 0x000fc400000114de */
[----:B------:R-:W-:Y:S02]  /*fca0*/  SHF.R.S32.HI R89, RZ, 0x1f, R220 ;  /* 0x0000001fff597819 */ /* 0x000fe400000114dc */
[----:B------:R-:W-:Y:S02]  /*fcb0*/  SHF.R.S32.HI R90, RZ, 0x1f, R221 ;  /* 0x0000001fff5a7819 */ /* 0x000fe400000114dd */
[----:B------:R-:W-:Y:S01]  /*fcc0*/  SHF.R.S32.HI R91, RZ, 0x1f, R205 ;  /* 0x0000001fff5b7819 */ /* 0x000fe200000114cd */
[----:B---3--:R-:W-:-:S05]  /*fcd0*/  IMAD R7, R230, 0x80, R14 ;  /* 0x00000080e6077824 */ /* 0x008fca00078e020e */
[C---:B------:R-:W-:Y:S01]  /*fce0*/  ISETP.GE.OR P2, PT, R7.reuse, R32, P0 ;  /* 0x000000200700720c */ /* 0x040fe20000746670 */
[----:B------:R-:W-:-:S05]  /*fcf0*/  VIADD R7, R7, 0x8 ;  /* 0x0000000807077836 */ /* 0x000fca0000000000 */
[----:B------:R-:W-:-:S07]  /*fd00*/  ISETP.GE.OR P0, PT, R7, R32, P0 ;  /* 0x000000200700720c */ /* 0x000fce0000706670 */
[----:B----4-:R-:W-:Y:S06]  /*fd10*/  @!P2 ST.E desc[UR60][R54.64], R5 ;  /* 0x000000053600a985 */ /* 0x010fec000c10193c */
[----:B--2---:R0:W-:Y:S04]  /*fd20*/  @!P0 ST.E desc[UR60][R58.64], R4 ;  /* 0x000000043a008985 */ /* 0x0041e8000c10193c */
[----:B------:R-:W5:Y:S04]  /*fd30*/  LD.E.128 R8, desc[UR60][R8.64] ;  /* 0x0000003c08087980 */ /* 0x000f68000c101d00 */
[----:B------:R-:W5:Y:S04]  /*fd40*/  LD.E.128 R12, desc[UR60][R12.64] ;  /* 0x0000003c0c0c7980 */ /* 0x000f68000c101d00 */
[----:B0-----:R0:W5:Y:S04]  /*fd50*/  LD.E.128 R4, desc[UR60][R20.64] ;  /* 0x0000003c14047980 */ /* 0x001168000c101d00 */
[----:B------:R-:W5:Y:S04]  /*fd60*/  LD.E.128 R24, desc[UR60][R24.64] ;  /* 0x0000003c18187980 */ /* 0x000f68000c101d00 */
[----:B------:R-:W5:Y:S01]  /*fd70*/  LD.E.128 R28, desc[UR60][R28.64] ;  /* 0x0000003c1c1c7980 */ /* 0x000f62000c101d00 */
[----:B0-----:R-:W-:-:S03]  /*fd80*/  IMAD R21, R81, UR4, RZ ;  /* 0x0000000451157c24 */ /* 0x001fc6000f8e02ff */
[----:B------:R-:W5:Y:S01]  /*fd90*/  LD.E.128 R36, desc[UR60][R36.64] ;  /* 0x0000003c24247980 */ /* 0x000f62000c101d00 */
[C---:B------:R-:W-:Y:S02]  /*fda0*/  IMAD R81, R80.reuse, UR5, R21 ;  /* 0x0000000550517c24 */ /* 0x040fe4000f8e0215 */
[----:B------:R-:W-:Y:S01]  /*fdb0*/  IMAD.WIDE.U32 R20, R80, UR4, RZ ;  /* 0x0000000450147c25 */ /* 0x000fe2000f8e00ff */
[----:B------:R-:W-:Y:S01]  /*fdc0*/  ULDC.64 UR4, c[0x0][0xbe8] ;  /* 0x0002fa0000047ab9 */ /* 0x000fe20000000a00 */
[----:B------:R-:W5:Y:S02]  /*fdd0*/  LD.E.128 R40, desc[UR60][R40.64] ;  /* 0x0000003c28287980 */ /* 0x000f64000c101d00 */
[----:B------:R-:W-:Y:S02]  /*fde0*/  IMAD.IADD R21, R21, 0x1, R81 ;  /* 0x0000000115157824 */ /* 0x000fe400078e0251 */
[----:B------:R-:W-:Y:S01]  /*fdf0*/  IMAD R81, R3, UR4, RZ ;  /* 0x0000000403517c24 */ /* 0x000fe2000f8e02ff */
[----:B------:R-:W5:Y:S01]  /*fe00*/  LD.E.128 R44, desc[UR60][R44.64] ;  /* 0x0000003c2c2c7980 */ /* 0x000f62000c101d00 */
[----:B------:R-:W-:-:S02]  /*fe10*/  IMAD R3, R223, 0x20, R233 ;  /* 0x00000020df037824 */ /* 0x000fc400078e02e9 */
[C---:B------:R-:W-:Y:S01]  /*fe20*/  IMAD R81, R224.reuse, UR5, R81 ;  /* 0x00000005e0517c24 */ /* 0x040fe2000f8e0251 */
[----:B------:R-:W5:Y:S01]  /*fe30*/  LD.E.128 R48, desc[UR60][R48.64] ;  /* 0x0000003c30307980 */ /* 0x000f62000c101d00 */
[----:B------:R-:W-:Y:S01]  /*fe40*/  IMAD.WIDE.U32 R20, R224, UR4, R20 ;  /* 0x00000004e0147c25 */ /* 0x000fe2000f8e0014 */
[----:B------:R-:W-:Y:S02]  /*fe50*/  ULDC.64 UR4, c[0x0][0xbf0] ;  /* 0x0002fc0000047ab9 */ /* 0x000fe40000000a00 */
[----:B------:R-:W5:Y:S01]  /*fe60*/  LD.E.128 R52, desc[UR60][R52.64] ;  /* 0x0000003c34347980 */ /* 0x000f62000c101d00 */
[----:B------:R-:W-:Y:S01]  /*fe70*/  IMAD R82, R230, 0x80, R3 ;  /* 0x00000080e6527824 */ /* 0x000fe200078e0203 */
[----:B------:R-:W-:Y:S01]  /*fe80*/  IADD3 R21, R21, R81, RZ ;  /* 0x0000005115157210 */ /* 0x000fe20007ffe0ff */
[----:B------:R-:W-:Y:S01]  /*fe90*/  IMAD R234, R234, UR4, RZ ;  /* 0x00000004eaea7c24 */ /* 0x000fe2000f8e02ff */
[----:B------:R-:W5:Y:S01]  /*fea0*/  LD.E.128 R56, desc[UR60][R56.64] ;  /* 0x0000003c38387980 */ /* 0x000f62000c101d00 */
[----:B------:R-:W-:-:S03]  /*feb0*/  @P1 IMAD.HI.U32 R80, R82, R83, RZ ;  /* 0x0000005352501227 */ /* 0x000fc600078e00ff */
[----:B------:R-:W5:Y:S01]  /*fec0*/  LD.E.128 R60, desc[UR60][R60.64] ;  /* 0x0000003c3c3c7980 */ /* 0x000f62000c101d00 */
[----:B------:R-:W-:Y:S01]  /*fed0*/  IMAD.MOV.U32 R3, RZ, RZ, R82 ;  /* 0x000000ffff037224 */ /* 0x000fe200078e0052 */
[----:B-1----:R-:W-:Y:S01]  /*fee0*/  @P1 SHF.R.U32.HI R3, RZ, R85, R80 ;  /* 0x00000055ff031219 */ /* 0x002fe20000011650 */
[C---:B------:R-:W-:Y:S01]  /*fef0*/  IMAD R81, R227.reuse, UR5, R234 ;  /* 0x00000005e3517c24 */ /* 0x040fe2000f8e02ea */
[----:B------:R-:W5:Y:S01]  /*ff00*/  LD.E.128 R64, desc[UR60][R64.64] ;  /* 0x0000003c40407980 */ /* 0x000f62000c101d00 */
[----:B------:R-:W-:Y:S01]  /*ff10*/  IMAD.WIDE.U32 R20, R227, UR4, R20 ;  /* 0x00000004e3147c25 */ /* 0x000fe2000f8e0014 */
[----:B------:R-:W-:Y:S01]  /*ff20*/  SHF.R.S32.HI R80, RZ, 0x1f, R3 ;  /* 0x0000001fff507819 */ /* 0x000fe20000011403 */
[----:B------:R-:W-:Y:S01]  /*ff30*/  ULDC.64 UR4, c[0x0][0xbe0] ;  /* 0x0002f80000047ab9 */ /* 0x000fe20000000a00 */
[----:B------:R-:W5:Y:S01]  /*ff40*/  LD.E.128 R68, desc[UR60][R68.64] ;  /* 0x0000003c44447980 */ /* 0x000f62000c101d00 */
[----:B------:R-:W-:Y:S02]  /*ff50*/  IMAD.IADD R21, R21, 0x1, R81 ;  /* 0x0000000115157824 */ /* 0x000fe400078e0251 */
[----:B------:R-:W-:Y:S01]  /*ff60*/  IMAD.MOV R81, RZ, RZ, -R3 ;  /* 0x000000ffff517224 */ /* 0x000fe200078e0a03 */
[----:B------:R-:W5:Y:S01]  /*ff70*/  LD.E.128 R72, desc[UR60][R72.64] ;  /* 0x0000003c48487980 */ /* 0x000f62000c101d00 */
[----:B------:R-:W-:-:S02]  /*ff80*/  IMAD R80, R80, UR4, RZ ;  /* 0x0000000450507c24 */ /* 0x000fc4000f8e02ff */
[----:B------:R-:W-:Y:S01]  /*ff90*/  IMAD R81, R0, R81, R82 ;  /* 0x0000005100517224 */ /* 0x000fe200078e0252 */
[----:B------:R-:W5:Y:S01]  /*ffa0*/  LD.E.128 R76, desc[UR60][R76.64] ;  /* 0x0000003c4c4c7980 */ /* 0x000f62000c101d00 */
[C---:B------:R-:W-:Y:S01]  /*ffb0*/  IMAD R83, R3.reuse, UR5, R80 ;  /* 0x0000000503537c24 */ /* 0x040fe2000f8e0250 */
[----:B------:R-:W-:Y:S01]  /*ffc0*/  @!PT LDS RZ, [RZ] ;  /* 0x00000000fffff984 */ /* 0x000fe20000000800 */
[----:B------:R-:W-:Y:S01]  /*ffd0*/  @!PT LDS RZ, [RZ] ;  /* 0x00000000fffff984 */ /* 0x000fe20000000800 */
[----:B------:R-:W-:Y:S01]  /*ffe0*/  @!PT LDS RZ, [RZ] ;  /* 0x00000000fffff984 */ /* 0x000fe20000000800 */
[----:B------:R-:W-:Y:S01]  /*fff0*/  @!PT LDS RZ, [RZ] ;  /* 0x00000000fffff984 */ /* 0x000fe20000000800 */
[----:B------:R0:W-:Y:S06]  /*10000*/  MEMBAR.ALL.CTA ;  /* 0x0000000000007992 */ /* 0x0001ec0000008000 */
[----:B0-----:R-:W0:Y:S01]  /*10010*/  FENCE.VIEW.ASYNC.S ;  /* 0x00000000000073c6 */ /* 0x001e220000000000 */
[----:B------:R-:W-:Y:S01]  /*10020*/  SHF.R.S32.HI R0, RZ, 0x1f, R81 ;  /* 0x0000001fff007819 */ /* 0x000fe20000011451 */
[----:B------:R-:W-:Y:S01]  /*10030*/  IMAD.WIDE.U32 R20, R3, UR4, R20 ;  /* 0x0000000403147c25 */ /* 0x000fe2000f8e0014 */
[----:B------:R-:W-:-:S03]  /*10040*/  ULDC.64 UR4, c[0x0][0xbd8] ;  /* 0x0002f60000047ab9 */ /* 0x000fc60000000a00 */
[----:B------:R-:W-:Y:S02]  /*10050*/  IMAD R85, R230, 0x80, R233 ;  /* 0x00000080e6557824 */ /* 0x000fe400078e02e9 */
[----:B------:R-:W-:Y:S02]  /*10060*/  IMAD.IADD R21, R21, 0x1, R83 ;  /* 0x0000000115157824 */ /* 0x000fe400078e0253 */
[----:B------:R-:W-:Y:S02]  /*10070*/  IMAD R0, R0, UR4, RZ ;  /* 0x0000000400007c24 */ /* 0x000fe4000f8e02ff */
[----:B------:R-:W-:Y:S02]  /*10080*/  VIADD R3, R85, 0x20 ;  /* 0x0000002055037836 */ /* 0x000fe40000000000 */
[C---:B------:R-:W-:Y:S02]  /*10090*/  IMAD R83, R81.reuse, UR5, R0 ;  /* 0x0000000551537c24 */ /* 0x040fe4000f8e0200 */
[----:B------:R-:W-:Y:S01]  /*100a0*/  IMAD.WIDE.U32 R20, R81, UR4, R20 ;  /* 0x0000000451147c25 */ /* 0x000fe2000f8e0014 */
[-C--:B------:R-:W-:Y:S01]  /*100b0*/  ISETP.GE.AND P0, PT, R3, R32.reuse, PT ;  /* 0x000000200300720c */ /* 0x080fe20003f06270 */
[----:B------:R-:W-:Y:S01]  /*100c0*/  ULDC.64 UR4, c[0x0][0xb80] ;  /* 0x0002e00000047ab9 */ /* 0x000fe20000000a00 */
[----:B------:R-:W-:Y:S01]  /*100d0*/  ISETP.GE.AND P2, PT, R85, R32, PT ;  /* 0x000000205500720c */ /* 0x000fe20003f46270 */
[----:B------:R-:W-:-:S02]  /*100e0*/  VIADD R0, R18, 0x32420 ;  /* 0x0003242012007836 */ /* 0x000fc40000000000 */
[----:B------:R-:W-:Y:S01]  /*100f0*/  VIADD R3, R85, 0x40 ;  /* 0x0000004055037836 */ /* 0x000fe20000000000 */
[C---:B------:R-:W-:Y:S01]  /*10100*/  LEA R86, P3, R20.reuse, UR4, 0x1 ;  /* 0x0000000414567c11 */ /* 0x040fe2000f8608ff */
[----:B------:R-:W-:Y:S01]  /*10110*/  IMAD.IADD R21, R21, 0x1, R83 ;  /* 0x0000000115157824 */ /* 0x000fe200078e0253 */
[----:B------:R-:W-:Y:S02]  /*10120*/  P2R R87, PR, RZ, 0x1 ;  /* 0x00000001ff577803 */ /* 0x000fe40000000000 */
[-C--:B------:R-:W-:Y:S02]  /*10130*/  ISETP.GE.AND P0, PT, R3, R32.reuse, PT ;  /* 0x000000200300720c */ /* 0x080fe40003f06270 */
[----:B------:R-:W-:Y:S02]  /*10140*/  PRMT R0, RZ, 0x654, R0 ;  /* 0x00000654ff007816 */ /* 0x000fe40000000000 */
[----:B------:R-:W-:Y:S01]  /*10150*/  LEA.HI.X R3, R20, UR5, R21, 0x1, P3 ;  /* 0x0000000514037c11 */ /* 0x000fe200098f0c15 */
[----:B------:R-:W-:Y:S01]  /*10160*/  VIADD R81, R85, 0x60 ;  /* 0x0000006055517836 */ /* 0x000fe20000000000 */
[----:B0-----:R0:W-:Y:S01]  /*10170*/  SYNCS.ARRIVE.TRANS64.RED.A1T0 RZ, [R0+URZ], RZ ;  /* 0x000000ff00ff79a7 */ /* 0x0011e2000810043f */
[----:B------:R1:W2:Y:S03]  /*10180*/  SHFL.IDX PT, R84, R86, RZ, 0x181f ;  /* 0x00181fff56547589 */ /* 0x0002a600000e0000 */
[----:B------:R-:W-:Y:S01]  /*10190*/  ISETP.GE.AND P1, PT, R81, R32, PT ;  /* 0x000000205100720c */ /* 0x000fe20003f26270 */
[----:B0-----:R1:W0:Y:S01]  /*101a0*/  SHFL.IDX PT, R0, R3, RZ, 0x181f ;  /* 0x00181fff03007589 */ /* 0x00122200000e0000 */
[----:B------:R-:W-:Y:S11]  /*101b0*/  @P2 BRA `(.L_x_1421) ;  /* 0x0000000000442947 */ /* 0x000ff60003800000 */
[----:B------:R-:W-:Y:S02]  /*101c0*/  ULDC UR4, c[0x0][0xbc8] ;  /* 0x0002f20000047ab9 */ /* 0x000fe40000000800 */
[----:B------:R-:W-:Y:S02]  /*101d0*/  ISETP.GE.AND P2, PT, R205, UR4, PT ;  /* 0x00000004cd007c0c */ /* 0x000fe4000bf46270 */
[----:B------:R-:W-:-:S11]  /*101e0*/  ISETP.GE.AND P3, PT, R221, UR4, PT ;  /* 0x00000004dd007c0c */ /* 0x000fd6000bf66270 */
[----:B--2---:R-:W-:-:S04]  /*101f0*/  @!P2 LEA R20, P4, R205, R84, 0x1 ;  /* 0x00000054cd14a211 */ /* 0x004fc800078808ff */
[----:B0-----:R-:W-:Y:S02]  /*10200*/  @!P2 LEA.HI.X R21, R205, R0, R91, 0x1, P4 ;  /* 0x00000000cd15a211 */ /* 0x001fe400020f0c5b */
[----:B------:R-:W-:-:S03]  /*10210*/  @!P3 LEA R80, P4, R221, R84, 0x1 ;  /* 0x00000054dd50b211 */ /* 0x000fc600078808ff */
[----:B-----5:R3:W-:Y:S01]  /*10220*/  @!P2 ST.E.128 desc[UR60][R20.64], R4 ;  /* 0x000000041400a985 */ /* 0x0207e2000c101d3c */
[----:B------:R-:W-:Y:S02]  /*10230*/  @!P3 LEA.HI.X R81, R221, R0, R90, 0x1, P4 ;  /* 0x00000000dd51b211 */ /* 0x000fe400020f0c5a */
[----:B------:R-:W-:-:S03]  /*10240*/  ISETP.GE.AND P4, PT, R220, UR4, PT ;  /* 0x00000004dc007c0c */ /* 0x000fc6000bf86270 */
[----:B------:R3:W-:Y:S10]  /*10250*/  @!P3 ST.E.128 desc[UR60][R80.64], R28 ;  /* 0x0000001c5000b985 */ /* 0x0007f4000c101d3c */
[----:B------:R-:W-:-:S04]  /*10260*/  @!P4 LEA R82, P5, R220, R84, 0x1 ;  /* 0x00000054dc52c211 */ /* 0x000fc800078a08ff */
[----:B------:R-:W-:Y:S02]  /*10270*/  @!P4 LEA.HI.X R83, R220, R0, R89, 0x1, P5 ;  /* 0x00000000dc53c211 */ /* 0x000fe400028f0c59 */
[----:B------:R-:W-:-:S03]  /*10280*/  ISETP.GE.AND P5, PT, R222, UR4, PT ;  /* 0x00000004de007c0c */ /* 0x000fc6000bfa6270 */
[----:B------:R3:W-:Y:S10]  /*10290*/  @!P4 ST.E.128 desc[UR60][R82.64], R48 ;  /* 0x000000305200c985 */ /* 0x0007f4000c101d3c */
[----:B------:R-:W-:-:S04]  /*102a0*/  @!P5 LEA R84, P6, R222, R84, 0x1 ;  /* 0x00000054de54d211 */ /* 0x000fc800078c08ff */
[----:B------:R-:W-:-:S05]  /*102b0*/  @!P5 LEA.HI.X R85, R222, R0, R88, 0x1, P6 ;  /* 0x00000000de55d211 */ /* 0x000fca00030f0c58 */
[----:B------:R3:W-:Y:S04]  /*102c0*/  @!P5 ST.E.128 desc[UR60][R84.64], R64 ;  /* 0x000000405400d985 */ /* 0x0007e8000c101d3c */
.L_x_1421:
[----:B------:R-:W-:Y:S05]  /*102d0*/  BSYNC B1 ;  /* 0x0000000000017941 */ /* 0x000fea0003800000 */
.L_x_1420:
[----:B------:R-:W-:Y:S01]  /*102e0*/  ISETP.NE.AND P2, PT, R87, RZ, PT ;  /* 0x000000ff5700720c */ /* 0x000fe20003f45270 */
[----:B0-----:R0:W4:Y:S01]  /*102f0*/  SHFL.IDX PT, R0, R3, 0x1, 0x181f ;  /* 0x00381f0003007f89 */ /* 0x00112200000e0000 */
[----:B------:R-:W-:Y:S03]  /*10300*/  BSSY B1, `(.L_x_1422) ;  /* 0x0000014000017945 */ /* 0x000fe60003800000 */
[----:B---3-5:R0:W3:Y:S08]  /*10310*/  SHFL.IDX PT, R28, R86, 0x1, 0x181f ;  /* 0x00381f00561c7f89 */ /* 0x0280f000000e0000 */
[----:B0-----:R-:W-:Y:S05]  /*10320*/  @P2 BRA `(.L_x_1423) ;  /* 0x0000000000442947 */ /* 0x001fea0003800000 */
[----:B------:R-:W-:Y:S02]  /*10330*/  ULDC UR4, c[0x0][0xbc8] ;  /* 0x0002f20000047ab9 */ /* 0x000fe40000000800 */
[----:B------:R-:W-:Y:S02]  /*10340*/  ISETP.GE.AND P2, PT, R205, UR4, PT ;  /* 0x00000004cd007c0c */ /* 0x000fe4000bf46270 */
[----:B------:R-:W-:Y:S02]  /*10350*/  ISETP.GE.AND P3, PT, R221, UR4, PT ;  /* 0x00000004dd007c0c */ /* 0x000fe4000bf66270 */
[----:B------:R-:W-:-:S09]  /*10360*/  ISETP.GE.AND P4, PT, R220, UR4, PT ;  /* 0x00000004dc007c0c */ /* 0x000fd2000bf86270 */
[----:B---3--:R-:W-:-:S04]  /*10370*/  @!P2 LEA R4, P5, R205, R28, 0x1 ;  /* 0x0000001ccd04a211 */ /* 0x008fc800078a08ff */
[----:B----4-:R-:W-:Y:S02]  /*10380*/  @!P2 LEA.HI.X R5, R205, R0, R91, 0x1, P5 ;  /* 0x00000000cd05a211 */ /* 0x010fe400028f0c5b */
[----:B------:R-:W-:-:S03]  /*10390*/  ISETP.GE.AND P5, PT, R222, UR4, PT ;  /* 0x00000004de007c0c */ /* 0x000fc6000bfa6270 */
[----:B------:R0:W-:Y:S01]  /*103a0*/  @!P2 ST.E.128 desc[UR60][R4.64], R8 ;  /* 0x000000080400a985 */ /* 0x0001e2000c101d3c */
        /* <DEDUP_REMOVED lines=9> */
.L_x_1423:
[----:B------:R-:W-:Y:S05]  /*10440*/  BSYNC B1 ;  /* 0x0000000000017941 */ /* 0x000fea0003800000 */
.L_x_1422:
        /* <DEDUP_REMOVED lines=9> */
[----:B0-----:R-:W-:-:S04]  /*104e0*/  @!P4 LEA R4, P5, R205, R10, 0x1 ;  /* 0x0000000acd04c211 */ /* 0x001fc800078a08ff */
[----:B-1----:R-:W-:Y:S02]  /*104f0*/  @!P4 LEA.HI.X R5, R205, R0, R91, 0x1, P5 ;  /* 0x00000000cd05c211 */ /* 0x002fe400028f0c5b */
        /* <DEDUP_REMOVED lines=10> */
.L_x_1425:
[----:B------:R-:W-:Y:S05]  /*105a0*/  BSYNC B1 ;  /* 0x0000000000017941 */ /* 0x000fea0003800000 */
.L_x_1424:
[----:B-1--4-:R-:W4:Y:S04]  /*105b0*/  SHFL.IDX PT, R3, R3, 0x3, 0x181f ;  /* 0x00781f0003037f89 */ /* 0x012f2800000e0000 */
[----:B------:R-:W1:Y:S01]  /*105c0*/  SHFL.IDX PT, R86, R86, 0x3, 0x181f ;  /* 0x00781f0056567f89 */ /* 0x000e6200000e0000 */
[----:B------:R-:W-:Y:S05]  /*105d0*/  @P1 BRA `(.L_x_1426) ;  /* 0x0000000c00e41947 */ /* 0x000fea0003800000 */
[----:B------:R-:W-:Y:S02]  /*105e0*/  ULDC UR4, c[0x0][0xbc8] ;  /* 0x0002f20000047ab9 */ /* 0x000fe40000000800 */
[----:B------:R-:W-:Y:S02]  /*105f0*/  ISETP.GE.AND P3, PT, R205, UR4, PT ;  /* 0x00000004cd007c0c */ /* 0x000fe4000bf66270 */
[----:B------:R-:W-:Y:S02]  /*10600*/  ISETP.GE.AND P4, PT, R221, UR4, PT ;  /* 0x00000004dd007c0c */ /* 0x000fe4000bf86270 */
[----:B------:R-:W-:-:S09]  /*10610*/  ISETP.GE.AND P5, PT, R220, UR4, PT ;  /* 0x00000004dc007c0c */ /* 0x000fd2000bfa6270 */
[-C--:B01----:R-:W-:Y:S02]  /*10620*/  @!P3 LEA R4, P0, R205, R86.reuse, 0x1 ;  /* 0x00000056cd04b211 */ /* 0x083fe400078008ff */
[-C--:B------:R-:W-:Y:S02]  /*10630*/  @!P4 LEA R6, P1, R221, R86.reuse, 0x1 ;  /* 0x00000056dd06c211 */ /* 0x080fe400078208ff */
[C---:B------:R-:W-:Y:S02]  /*10640*/  @!P5 LEA R8, P2, R220.reuse, R86, 0x1 ;  /* 0x00000056dc08d211 */ /* 0x040fe400078408ff */
        /* <DEDUP_REMOVED lines=12> */
.L_x_1418:
        /* <DEDUP_REMOVED lines=19> */
[----:B----4-:R-:W-:-:S05]  /*10840*/  VIADD R3, R3, 0xffffff80 ;  /* 0xffffff8003037836 */ /* 0x010fca0000000000 */
[----:B------:R-:W-:Y:S01]  /*10850*/  ISETP.GE.AND P3, PT, R3, 0x80, PT ;  /* 0x000000800300780c */ /* 0x000fe20003f66270 */
[----:B---3--:R-:W-:-:S12]  /*10860*/  @P1 BRA `(.L_x_1427) ;  /* 0x0000000000101947 */ /* 0x008fd80003800000 */
[----:B------:R-:W-:Y:S05]  /*10870*/  @!P0 BRA `(.L_x_1427) ;  /* 0x00000000000c8947 */ /* 0x000fea0003800000 */
[----:B------:R-:W3:Y:S04]  /*10880*/  LDG.E R3, desc[UR60][R4.64] ;  /* 0x0000003c04037981 */ /* 0x000ee8000c1e1900 */
[----:B-----5:R-:W3:Y:S02]  /*10890*/  LDG.E R8, desc[UR60][R4.64+0x4] ;  /* 0x0000043c04087981 */ /* 0x020ee4000c1e1900 */
[----:B---3--:R-:W-:-:S07]  /*108a0*/  IADD3 R8, -R3, R8, RZ ;  /* 0x0000000803087210 */ /* 0x008fce0007ffe1ff */
.L_x_1427:
        /* <DEDUP_REMOVED lines=41> */
[----:B------:R-:W-:Y:S01]  /*10b40*/  LEA R6, P0, R4, UR4, 0x2 ;  /* 0x0000000404067c11 */ /* 0x000fe2000f8010ff */
[----:B------:R-:W-:-:S05]  /*10b50*/  IMAD.IADD R3, R5, 0x1, R3 ;  /* 0x0000000105037824 */ /* 0x000fca00078e0203 */
[----:B------:R-:W-:Y:S01]  /*10b60*/  LEA.HI.X R7, R4, UR5, R3, 0x2, P0 ;  /* 0x0000000504077c11 */ /* 0x000fe200080f1403 */
[----:B------:R-:W-:-:S05]  /*10b70*/  IMAD.MOV.U32 R3, RZ, RZ, -0x800000 ;  /* 0xff800000ff037424 */ /* 0x000fca00078e00ff */
[----:B------:R3:W-:Y:S02]  /*10b80*/  STG.E desc[UR60][R6.64], R3 ;  /* 0x0000000306007986 */ /* 0x0007e4000c10193c */
.L_x_1429:
[----:B------:R-:W-:Y:S05]  /*10b90*/  BSYNC B1 ;  /* 0x0000000000017941 */ /* 0x000fea0003800000 */
.L_x_1428:
[----:B------:R-:W4:Y:S01]  /*10ba0*/  @P2 LDC R9, c[0x0][0xcf0] ;  /* 0x00033c00ff092b82 */ /* 0x000f220000000800 */
[----:B------:R-:W-:Y:S01]  /*10bb0*/  ULDC.64 UR4, c[0x0][0xba0] ;  /* 0x0002e80000047ab9 */ /* 0x000fe20000000a00 */
[----:B---3--:R-:W-:Y:S02]  /*10bc0*/  IMAD R7, R223, 0x20, R233 ;  /* 0x00000020df077824 */ /* 0x008fe400078e02e9 */
[----:B------:R-:W-:Y:S02]  /*10bd0*/  IMAD R3, R11, UR4, RZ ;  /* 0x000000040b037c24 */ /* 0x000fe4000f8e02ff */
[----:B------:R-:W-:-:S04]  /*10be0*/  IMAD.WIDE.U32 R4, R0, UR4, RZ ;  /* 0x0000000400047c25 */ /* 0x000fc8000f8e00ff */
[----:B------:R-:W-:Y:S01]  /*10bf0*/  IMAD R3, R0, UR5, R3 ;  /* 0x0000000500037c24 */ /* 0x000fe2000f8e0203 */
[----:B------:R-:W-:-:S03]  /*10c00*/  ULDC.64 UR4, c[0x0][0xbe8] ;  /* 0x0002fa0000047ab9 */ /* 0x000fc60000000a00 */
[----:B------:R-:W-:Y:S02]  /*10c10*/  IMAD.IADD R5, R5, 0x1, R3 ;  /* 0x0000000105057824 */ /* 0x000fe400078e0203 */
[----:B------:R-:W-:Y:S02]  /*10c20*/  IMAD R3, R10, UR4, RZ ;  /* 0x000000040a037c24 */ /* 0x000fe4000f8e02ff */
[----:B------:R-:W-:Y:S02]  /*10c30*/  IMAD R10, R230, 0x80, R7 ;  /* 0x00000080e60a7824 */ /* 0x000fe400078e0207 */
[----:B------:R-:W-:Y:S02]  /*10c40*/  IMAD R7, R224, UR5, R3 ;  /* 0x00000005e0077c24 */ /* 0x000fe4000f8e0203 */
[----:B--2---:R-:W-:-:S04]  /*10c50*/  @P2 IMAD.HI.U32 R0, R10, R15, RZ ;  /* 0x0000000f0a002227 */ /* 0x004fc800078e00ff */
[----:B------:R-:W-:Y:S01]  /*10c60*/  IMAD.WIDE.U32 R4, R224, UR4, R4 ;  /* 0x00000004e0047c25 */ /* 0x000fe2000f8e0004 */
[----:B------:R-:W-:-:S03]  /*10c70*/  ULDC.64 UR4, c[0x0][0xbf0] ;  /* 0x0002fc0000047ab9 */ /* 0x000fc60000000a00 */
[----:B------:R-:W-:Y:S01]  /*10c80*/  IMAD.MOV.U32 R3, RZ, RZ, R10 ;  /* 0x000000ffff037224 */ /* 0x000fe200078e000a */
[----:B----4-:R-:W-:Y:S01]  /*10c90*/  @P2 SHF.R.U32.HI R3, RZ, R9, R0 ;  /* 0x00000009ff032219 */ /* 0x010fe20000011600 */
[----:B------:R-:W-:Y:S01]  /*10ca0*/  IMAD R6, R234, UR4, RZ ;  /* 0x00000004ea067c24 */ /* 0x000fe2000f8e02ff */
[----:B------:R-:W-:Y:S02]  /*10cb0*/  IADD3 R5, R5, R7, RZ ;  /* 0x0000000705057210 */ /* 0x000fe40007ffe0ff */
        /* <DEDUP_REMOVED lines=12> */
[----:B------:R-:W-:Y:S02]  /*10d80*/  IMAD R0, R0, UR4, RZ ;  /* 0x0000000400007c24 */ /* 0x000fe4000f8e02ff */
[----:B------:R-:W-:Y:S02]  /*10d90*/  IMAD.IADD R5, R5, 0x1, R9 ;  /* 0x0000000105057824 */ /* 0x000fe400078e0209 */
        /* <DEDUP_REMOVED lines=10> */
.L_x_1631:
        /* <DEDUP_REMOVED lines=13> */
[-C--:B----4-:R-:W-:Y:S02]  /*10f10*/  @!P3 LEA R10, P5, R205, R14.reuse, 0x1 ;  /* 0x0000000ecd0ab211 */ /* 0x090fe400078a08ff */
[----:B------:R-:W-:Y:S02]  /*10f20*/  @!P2 LEA R12, P4, R221, R14, 0x1 ;  /* 0x0000000edd0ca211 */ /* 0x000fe400078808ff */
        /* <DEDUP_REMOVED lines=11> */
.L_x_1432:
[----:B------:R-:W-:Y:S05]  /*10fe0*/  BSYNC B1 ;  /* 0x0000000000017941 */ /* 0x000fea0003800000 */
.L_x_1431:
[----:B------:R-:W-:-:S03]  /*10ff0*/  UMOV UR4, 0xffffffff ;  /* 0xffffffff00047882 */ /* 0x000fc60000000000 */
[----:B------:R-:W-:Y:S05]  /*11000*/  BRA.DIV UR4, `(.L_x_1433) ;  /* 0x0000009204547947 */ /* 0x000fea000b800000 */
[----:B---3--:R3:W0:Y:S04]  /*11010*/  SHFL.IDX PT, R0, R4, 0x1, 0x181f ;  /* 0x00381f0004007f89 */ /* 0x00862800000e0000 */
[----:B----4-:R3:W4:Y:S02]  /*11020*/  SHFL.IDX PT, R14, R3, 0x1, 0x181f ;  /* 0x00381f00030e7f89 */ /* 0x01072400000e0000 */
.L_x_1635:
        /* <DEDUP_REMOVED lines=25> */
.L_x_1435:
[----:B------:R-:W-:Y:S05]  /*111c0*/  BSYNC B1 ;  /* 0x0000000000017941 */ /* 0x000fea0003800000 */
.L_x_1434:
[----:B------:R-:W-:-:S03]  /*111d0*/  UMOV UR4, 0xffffffff ;  /* 0xffffffff00047882 */ /* 0x000fc60000000000 */
[----:B------:R-:W-:Y:S05]  /*111e0*/  BRA.DIV UR4, `(.L_x_1436) ;  /* 0x0000009204247947 */ /* 0x000fea000b800000 */
[----:B0-----:R0:W0:Y:S04]  /*111f0*/  SHFL.IDX PT, R0, R4, 0x2, 0x181f ;  /* 0x00581f0004007f89 */ /* 0x00102800000e0000 */
[----:B----4-:R4:W0:Y:S02]  /*11200*/  SHFL.IDX PT, R14, R3, 0x2, 0x181f ;  /* 0x00581f00030e7f89 */ /* 0x01082400000e0000 */
.L_x_1639:
        /* <DEDUP_REMOVED lines=12> */
[-C--:B0-----:R-:W-:Y:S02]  /*112d0*/  @!P3 LEA R10, P5, R205, R14.reuse, 0x1 ;  /* 0x0000000ecd0ab211 */ /* 0x081fe400078a08ff */
[----:B------:R-:W-:Y:S02]  /*112e0*/  @!P2 LEA R12, P4, R221, R14, 0x1 ;  /* 0x0000000edd0ca211 */ /* 0x000fe400078808ff */
        /* <DEDUP_REMOVED lines=11> */
.L_x_1438:
[----:B------:R-:W-:Y:S05]  /*113a0*/  BSYNC B1 ;  /* 0x0000000000017941 */ /* 0x000fea0003800000 */
.L_x_1437:
[----:B------:R-:W-:-:S03]  /*113b0*/  UMOV UR4, 0xffffffff ;  /* 0xffffffff00047882 */ /* 0x000fc60000000000 */
[----:B------:R-:W-:Y:S05]  /*113c0*/  BRA.DIV UR4, `(.L_x_1439) ;  /* 0x0000008e04f47947 */ /* 0x000fea000b800000 */
[----:B0-----:R0:W0:Y:S04]  /*113d0*/  SHFL.IDX PT, R0, R4, 0x3, 0x181f ;  /* 0x00781f0004007f89 */ /* 0x00102800000e0000 */
[----:B------:R0:W0:Y:S02]  /*113e0*/  SHFL.IDX PT, R14, R3, 0x3, 0x181f ;  /* 0x00781f00030e7f89 */ /* 0x00002400000e0000 */
.L_x_1643:
        /* <DEDUP_REMOVED lines=12> */
[-C--:B------:R-:W-:Y:S02]  /*114b0*/  @!P3 LEA R4, P5, R205, R14.reuse, 0x1 ;  /* 0x0000000ecd04b211 */ /* 0x080fe400078a08ff */
        /* <DEDUP_REMOVED lines=11> */
.L_x_1426:
[----:B------:R-:W-:Y:S05]  /*11570*/  BSYNC B0 ;  /* 0x0000000000007941 */ /* 0x000fea0003800000 */
.L_x_1417:
[----:B------:R-:W-:Y:S02]  /*11580*/  ULDC UR4, c[0x0][0xd3c] ;  /* 0x00034f0000047ab9 */ /* 0x000fe40000000800 */
[----:B-1----:R-:W-:-:S13]  /*11590*/  ISETP.GE.AND P0, PT, R35, UR4, PT ;  /* 0x0000000423007c0c */ /* 0x002fda000bf06270 */
[----:B------:R-:W-:Y:S05]  /*115a0*/  @!P0 BRA `(.L_x_1440) ;  /* 0xfffffef800bc8947 */ /* 0x000fea000383ffff */
[----:B------:R-:W-:Y:S05]  /*115b0*/  BRA `(.L_x_1305) ;  /* 0x0000008000b47947 */ /* 0x000fea0003800000 */
.L_x_1303:
        /* <DEDUP_REMOVED lines=18> */
.L_x_1441:
        /* <DEDUP_REMOVED lines=42> */
.L_x_1447:
        /* <DEDUP_REMOVED lines=12> */
.L_x_1446:
[----:B------:R-:W-:Y:S05]  /*11a40*/  BSYNC B0 ;  /* 0x0000000000007941 */ /* 0x000fea0003800000 */
.L_x_1445:
        /* <DEDUP_REMOVED lines=20> */
[----:B------:R-:W-:Y:S01]  /*11b90*/  IMAD.MOV.U32 R2, RZ, RZ, R9 ;  /* 0x000000ffff027224 */ /* 0x000fe200078e0009 */
[----:B------:R-:W-:-:S07]  /*11ba0*/  MOV R7, R3 ;  /* 0x0000000300077202 */ /* 0x000fce0000000f00 */
.L_x_1443:
        /* <DEDUP_REMOVED lines=16> */
.L_x_1448:
        /* <DEDUP_REMOVED lines=25> */
.L_x_1444:
[----:B------:R-:W-:Y:S01]  /*11e40*/  MOV R17, RZ ;  /* 0x000000ff00117202 */ /* 0x000fe20000000f00 */
[----:B------:R-:W-:Y:S02]  /*11e50*/  IMAD.U32 R16, RZ, RZ, UR6 ;  /* 0x00000006ff107e24 */ /* 0x000fe4000f8e00ff */
[----:B------:R-:W-:-:S07]  /*11e60*/  IMAD.MOV.U32 R18, RZ, RZ, RZ ;  /* 0x000000ffff127224 */ /* 0x000fce00078e00ff */
.L_x_1449:
[----:B------:R-:W-:-:S13]  /*11e70*/  ISETP.NE.AND P0, PT, R5, RZ, PT ;  /* 0x000000ff0500720c */ /* 0x000fda0003f05270 */
[----:B------:R-:W0:Y:S01]  /*11e80*/  @!P0 S2R R3, SR_CgaCtaId ;  /* 0x0000000000038919 */ /* 0x000e220000008800 */
[----:B------:R-:W-:-:S04]  /*11e90*/  @!P0 MOV R0, 0x400 ;  /* 0x0000040000008802 */ /* 0x000fc80000000f00 */
[----:B0-----:R-:W-:-:S05]  /*11ea0*/  @!P0 LEA R0, R3, R0, 0x18 ;  /* 0x0000000003008211 */ /* 0x001fca00078ec0ff */
[----:B------:R2:W-:Y:S01]  /*11eb0*/  @!P0 STS.128 [R0+0x324d0], R16 ;  /* 0x0324d01000008388 */ /* 0x0005e20000000c00 */
[----:B------:R-:W-:Y:S06]  /*11ec0*/  BAR.ARV 0x5, 0x180 ;  /* 0x0146000000007b1d */ /* 0x000fec0000002000 */
.L_x_1442:
        /* <DEDUP_REMOVED lines=16> */
[C---:B0-----:R-:W-:Y:S02]  /*11fd0*/  LOP3.LUT R2, R0.reuse, 0x1f8, RZ, 0xc0, !PT ;  /* 0x000001f800027812 */ /* 0x041fe400078ec0ff */
        /* <DEDUP_REMOVED lines=12> */
[----:B------:R-:W-:Y:S01]  /*120a0*/  STL [R1+0x68], RZ ;  /* 0x000068ff01007387 */ /* 0x000fe20000100800 */
[----:B0-----:R-:W-:-:S03]  /*120b0*/  IMAD.MOV.U32 R4, RZ, RZ, 0x1 ;  /* 0x00000001ff047424 */ /* 0x001fc600078e00ff */
[----:B------:R0:W-:Y:S01]  /*120c0*/  STL [R1+0x20], R2 ;  /* 0x0000200201007387 */ /* 0x0001e20000100800 */
[----:B-1----:R-:W-:-:S03]  /*120d0*/  LOP3.LUT R3, R0, 0x40, RZ, 0xfc, !PT ;  /* 0x0000004000037812 */ /* 0x002fc600078efcff */
[----:B------:R1:W-:Y:S04]  /*120e0*/  STL [R1+0xc], RZ ;  /* 0x00000cff01007387 */ /* 0x0003e80000100800 */
[----:B------:R1:W-:Y:S01]  /*120f0*/  STL [R1+0x8], RZ ;  /* 0x000008ff01007387 */ /* 0x0003e20000100800 */
[----:B0-----:R-:W-:-:S03]  /*12100*/  LOP3.LUT R2, R0, 0x80, RZ, 0xfc, !PT ;  /* 0x0000008000027812 */ /* 0x001fc600078efcff */
[----:B------:R1:W-:Y:S01]  /*12110*/  STL [R1+0x1c], R4 ;  /* 0x00001c0401007387 */ /* 0x0003e20000100800 */
[----:B------:R-:W-:-:S07]  /*12120*/  LOP3.LUT R0, R0, 0xc0, RZ, 0xfc, !PT ;  /* 0x000000c000007812 */ /* 0x000fce00078efcff */
.L_x_1596:
[----:B01----:R-:W0:Y:S02]  /*12130*/  LDC.64 R2, c[0x0][0xd88] ;  /* 0x00036200ff027b82 */ /* 0x003e240000000a00 */
[----:B0-----:R-:W-:-:S05]  /*12140*/  IMAD.WIDE R2, R19, 0x4, R2 ;  /* 0x0000000413027825 */ /* 0x001fca00078e0202 */
[----:B------:R-:W1:Y:S01]  /*12150*/  LDG.E R15, desc[UR60][R2.64] ;  /* 0x0000003c020f7981 */ /* 0x000e62000c1e1900 */
[----:B------:R-:W-:Y:S05]  /*12160*/  YIELD ;  /* 0x0000000000007946 */ /* 0x000fea0003800000 */
[----:B------:R-:W-:Y:S01]  /*12170*/  ULDC.64 UR4, c[0x0][0xb20] ;  /* 0x0002c80000047ab9 */ /* 0x000fe20000000a00 */
[----:B--2---:R-:W-:Y:S01]  /*12180*/  IMAD.MOV.U32 R0, RZ, RZ, RZ ;  /* 0x000000ffff007224 */ /* 0x004fe200078e00ff */
[----:B------:R-:W-:Y:S02]  /*12190*/  ISETP.NE.U32.AND P0, PT, RZ, UR4, PT ;  /* 0x00000004ff007c0c */ /* 0x000fe4000bf05070 */
[----:B-----5:R-:W-:Y:S01]  /*121a0*/  CS2R R8, SRZ ;  /* 0x0000000000087805 */ /* 0x020fe2000001ff00 */
[----:B------:R-:W-:Y:S01]  /*121b0*/  ULDC.64 UR10, c[0x0][0xb10] ;  /* 0x0002c400000a7ab9 */ /* 0x000fe20000000a00 */
[----:B------:R-:W-:Y:S01]  /*121c0*/  ULDC.64 UR8, c[0x0][0xb08] ;  /* 0x0002c20000087ab9 */ /* 0x000fe20000000a00 */
[----:B------:R-:W-:Y:S01]  /*121d0*/  ISETP.NE.AND.EX P0, PT, RZ, UR5, PT, P0 ;  /* 0x00000005ff007c0c */ /* 0x000fe2000bf05300 */
[----:B------:R-:W-:Y:S01]  /*121e0*/  ULDC.64 UR6, c[0x0][0xb00] ;  /* 0x0002c00000067ab9 */ /* 0x000fe20000000a00 */
[----:B-1----:R-:W-:Y:S01]  /*121f0*/  SHF.R.S32.HI R4, RZ, 0x1f, R15 ;  /* 0x0000001fff047819 */ /* 0x002fe2000001140f */
        /* <DEDUP_REMOVED lines=8> */
[----:B------:R1:W5:Y:S01]  /*12280*/  @P0 LDG.E R0, desc[UR60][R2.64] ;  /* 0x0000003c02000981 */ /* 0x000362000c1e1900 */
[----:B------:R-:W-:Y:S01]  /*12290*/  ISETP.NE.AND.EX P2, PT, RZ, UR5, PT, P2 ;  /* 0x00000005ff007c0c */ /* 0x000fe2000bf45320 */
[----:B------:R-:W-:Y:S01]  /*122a0*/  IMAD.MOV.U32 R12, RZ, RZ, RZ ;  /* 0x000000ffff0c7224 */ /* 0x000fe200078e00ff */
[----:B------:R-:W-:Y:S01]  /*122b0*/  ISETP.NE.U32.AND P3, PT, RZ, UR10, PT ;  /* 0x0000000aff007c0c */ /* 0x000fe2000bf65070 */
[----:B------:R-:W-:Y:S01]  /*122c0*/  STL [R1], R14 ;  /* 0x0000000e01007387 */ /* 0x000fe20000100800 */
[----:B------:R-:W-:Y:S02]  /*122d0*/  ISETP.NE.U32.AND P0, PT, RZ, UR6, PT ;  /* 0x00000006ff007c0c */ /* 0x000fe4000bf05070 */
[----:B------:R-:W-:Y:S01]  /*122e0*/  ISETP.NE.AND.EX P3, PT, RZ, UR11, PT, P3 ;  /* 0x0000000bff007c0c */ /* 0x000fe2000bf65330 */
[----:B------:R-:W-:Y:S01]  /*122f0*/  STL [R1+0x24], R13 ;  /* 0x0000240d01007387 */ /* 0x000fe20000100800 */
[----:B------:R-:W-:Y:S02]  /*12300*/  ISETP.NE.U32.AND P1, PT, RZ, UR8, PT ;  /* 0x00000008ff007c0c */ /* 0x000fe4000bf25070 */
[----:B-1----:R-:W-:-:S02]  /*12310*/  IADD3 R2, P4, R14, UR4, RZ ;  /* 0x000000040e027c10 */ /* 0x002fc4000ff9e0ff */
[----:B------:R-:W-:Y:S02]  /*12320*/  ISETP.NE.AND.EX P0, PT, RZ, UR7, PT, P0 ;  /* 0x00000007ff007c0c */ /* 0x000fe4000bf05300 */
[C---:B------:R-:W-:Y:S02]  /*12330*/  IADD3.X R3, R13.reuse, UR5, RZ, P4, !PT ;  /* 0x000000050d037c10 */ /* 0x040fe4000a7fe4ff */
[C---:B0-----:R-:W-:Y:S02]  /*12340*/  IADD3 R4, P4, R14.reuse, UR8, RZ ;  /* 0x000000080e047c10 */ /* 0x041fe4000ff9e0ff */
[----:B------:R-:W-:Y:S01]  /*12350*/  ISETP.NE.AND.EX P1, PT, RZ, UR9, PT, P1 ;  /* 0x00000009ff007c0c */ /* 0x000fe2000bf25310 */
[----:B------:R-:W2:Y:S01]  /*12360*/  @P2 LDG.E R8, desc[UR60][R2.64] ;  /* 0x0000003c02082981 */ /* 0x000ea2000c1e1900 */
[----:B------:R-:W-:Y:S01]  /*12370*/  IADD3.X R5, R13, UR9, RZ, P4, !PT ;  /* 0x000000090d057c10 */ /* 0x000fe2000a7fe4ff */
[----:B------:R-:W-:Y:S01]  /*12380*/  ULDC UR4, c[0x0][0x288] ;  /* 0x0000a20000047ab9 */ /* 0x000fe20000000800 */
[----:B------:R-:W-:-:S02]  /*12390*/  @P3 IADD3 R10, P4, R14, UR10, RZ ;  /* 0x0000000a0e0a3c10 */ /* 0x000fc4000ff9e0ff */
[----:B------:R-:W-:Y:S02]  /*123a0*/  IADD3 R6, P5, R14, UR6, RZ ;  /* 0x000000060e067c10 */ /* 0x000fe4000ffbe0ff */
[C---:B------:R-:W-:Y:S02]  /*123b0*/  @P3 IADD3.X R11, R13.reuse, UR11, RZ, P4, !PT ;  /* 0x0000000b0d0b3c10 */ /* 0x040fe4000a7fe4ff */
[----:B------:R-:W-:-:S03]  /*123c0*/  IADD3.X R7, R13, UR7, RZ, P5, !PT ;  /* 0x000000070d077c10 */ /* 0x000fc6000affe4ff */
[----:B------:R-:W5:Y:S04]  /*123d0*/  @P1 LDG.E R9, desc[UR60][R4.64] ;  /* 0x0000003c04091981 */ /* 0x000f68000c1e1900 */
[----:B------:R-:W5:Y:S04]  /*123e0*/  @P0 LDG.E R12, desc[UR60][R6.64] ;  /* 0x0000003c060c0981 */ /* 0x000f68000c1e1900 */
[----:B--2---:R0:W-:Y:S02]  /*123f0*/  STL [R1+0x34], R8 ;  /* 0x0000340801007387 */ /* 0x0041e40000100800 */
[----:B0-----:R-:W-:Y:S01]  /*12400*/  MOV R8, UR4 ;  /* 0x0000000400087c02 */ /* 0x001fe20008000f00 */
        /* <DEDUP_REMOVED lines=11> */
[----:B0-----:R-:W-:Y:S01]  /*124c0*/  IMAD.U32 R8, RZ, RZ, UR4 ;  /* 0x00000004ff087e24 */ /* 0x001fe2000f8e00ff */
[----:B----4-:R-:W-:Y:S06]  /*124d0*/  @P3 BRA `(.L_x_1451) ;  /* 0x0000000000143947 */ /* 0x010fec0003800000 */
[----:B------:R-:W-:Y:S05]  /*124e0*/  @!P2 BRA `(.L_x_1451) ;  /* 0x000000000010a947 */ /* 0x000fea0003800000 */
[----:B------:R-:W2:Y:S04]  /*124f0*/  LDG.E R11, desc[UR60][R2.64] ;  /* 0x0000003c020b7981 */ /* 0x000ea8000c1e1900 */
[----:B------:R-:W2:Y:S02]  /*12500*/  LDG.E R2, desc[UR60][R2.64+0x4] ;  /* 0x0000043c02027981 */ /* 0x000ea4000c1e1900 */
[----:B--2---:R-:W-:-:S05]  /*12510*/  IMAD.IADD R2, R2, 0x1, -R11 ;  /* 0x0000000102027824 */ /* 0x004fca00078e0a0b */
[----:B------:R0:W-:Y:S02]  /*12520*/  STL [R1+0x44], R2 ;  /* 0x0000440201007387 */ /* 0x0001e40000100800 */
.L_x_1451:
        /* <DEDUP_REMOVED lines=12> */
.L_x_1452:
[----:B------:R-:W-:Y:S05]  /*125f0*/  @!P0 BRA `(.L_x_1453) ;  /* 0x00000000000c8947 */ /* 0x000fea0003800000 */
[----:B------:R-:W2:Y:S04]  /*12600*/  LDG.E R8, desc[UR60][R6.64] ;  /* 0x0000003c06087981 */ /* 0x000ea8000c1e1900 */
[----:B------:R-:W2:Y:S02]  /*12610*/  LDG.E R6, desc[UR60][R6.64+0x4] ;  /* 0x0000043c06067981 */ /* 0x000ea4000c1e1900 */
[----:B--2---:R-:W-:-:S07]  /*12620*/  IMAD.IADD R8, R6, 0x1, -R8 ;  /* 0x0000000106087824 */ /* 0x004fce00078e0a08 */
.L_x_1453:
[----:B0-----:R-:W2:Y:S01]  /*12630*/  @P1 LDG.E R2, desc[UR60][R4.64] ;  /* 0x0000003c04021981 */ /* 0x001ea2000c1e1900 */
[----:B-----5:R-:W-:-:S03]  /*12640*/  IMAD.IADD R0, R8, 0x1, -R0 ;  /* 0x0000000108007824 */ /* 0x020fc600078e0a00 */
[----:B------:R-:W2:Y:S01]  /*12650*/  @P1 LDG.E R4, desc[UR60][R4.64+0x4] ;  /* 0x0000043c04041981 */ /* 0x000ea2000c1e1900 */
[----:B------:R-:W-:Y:S01]  /*12660*/  BSSY B0, `(.L_x_1454) ;  /* 0x0000150000007945 */ /* 0x000fe20003800000 */
[----:B--2---:R-:W-:-:S04]  /*12670*/  @P1 IMAD.IADD R10, R4, 0x1, -R2 ;  /* 0x00000001040a1824 */ /* 0x004fc800078e0a02 */
[----:B------:R-:W-:-:S04]  /*12680*/  IMAD.IADD R3, R0, 0x1, R10 ;  /* 0x0000000100037824 */ /* 0x000fc800078e020a */
[----:B------:R-:W-:-:S04]  /*12690*/  VIADD R2, R3, 0x5f ;  /* 0x0000005f03027836 */ /* 0x000fc80000000000 */
[----:B------:R-:W-:Y:S01]  /*126a0*/  IMAD.HI R2, R2, 0x2aaaaaab, RZ ;  /* 0x2aaaaaab02027827 */ /* 0x000fe200078e02ff */
[----:B------:R0:W-:Y:S04]  /*126b0*/  STL [R1+0x7c], R3 ;  /* 0x00007c0301007387 */ /* 0x0001e80000100800 */
[----:B0-----:R-:W-:-:S04]  /*126c0*/  SHF.R.U32.HI R3, RZ, 0x1f, R2 ;  /* 0x0000001fff037819 */ /* 0x001fc80000011602 */
[----:B------:R-:W-:-:S05]  /*126d0*/  LEA.HI.SX32 R4, R2, R3, 0x1c ;  /* 0x0000000302047211 */ /* 0x000fca00078fe2ff */
[--C-:B------:R-:W-:Y:S02]  /*126e0*/  IMAD R2, R4, 0x60, -R0.reuse ;  /* 0x0000006004027824 */ /* 0x100fe400078e0a00 */
[----:B------:R-:W-:-:S03]  /*126f0*/  IMAD.MOV R0, RZ, RZ, -R0 ;  /* 0x000000ffff007224 */ /* 0x000fc600078e0a00 */
[----:B------:R-:W-:Y:S02]  /*12700*/  VIMNMX R10, R2, R10, PT ;  /* 0x0000000a020a7248 */ /* 0x000fe40003fe0100 */
[----:B------:R-:W-:-:S04]  /*12710*/  VIMNMX R0, RZ, R0, !PT ;  /* 0x00000000ff007248 */ /* 0x000fc80007fe0100 */
[----:B------:R-:W-:Y:S01]  /*12720*/  ISETP.GT.AND P0, PT, R10, R0, PT ;  /* 0x000000000a00720c */ /* 0x000fe20003f04270 */
[----:B------:R-:W-:-:S05]  /*12730*/  IMAD.WIDE.U32 R2, R0, -0x55555555, RZ ;  /* 0xaaaaaaab00027825 */ /* 0x000fca00078e00ff */
[----:B------:R-:W-:-:S07]  /*12740*/  SHF.R.U32.HI R2, RZ, 0x6, R3 ;  /* 0x00000006ff027819 */ /* 0x000fce0000011603 */
[----:B------:R-:W-:-:S04]  /*12750*/  @P0 VIADD R10, R10, 0x5f ;  /* 0x0000005f0a0a0836 */ /* 0x000fc80000000000 */
[----:B------:R-:W-:Y:S01]  /*12760*/  @P0 IMAD.HI R0, R10, 0x2aaaaaab, RZ ;  /* 0x2aaaaaab0a000827 */ /* 0x000fe200078e02ff */
[----:B------:R0:W-:Y:S04]  /*12770*/  STL [R1+0x38], R4 ;  /* 0x0000380401007387 */ /* 0x0001e80000100800 */
[----:B------:R-:W-:Y:S01]  /*12780*/  @P0 SHF.R.U32.HI R3, RZ, 0x1f, R0 ;  /* 0x0000001fff030819 */ /* 0x000fe20000011600 */
[----:B------:R-:W-:-:S03]  /*12790*/  IMAD.MOV.U32 R7, RZ, RZ, R2 ;  /* 0x000000ffff077224 */ /* 0x000fc600078e0002 */
[----:B------:R-:W-:-:S04]  /*127a0*/  @P0 LEA.HI.SX32 R7, R0, R3, 0x1c ;  /* 0x0000000300070211 */ /* 0x000fc800078fe2ff */
[----:B------:R-:W-:Y:S02]  /*127b0*/  ISETP.GT.AND P2, PT, R7, R2, PT ;  /* 0x000000020700720c */ /* 0x000fe40003f44270 */
[----:B------:R-:W-:-:S11]  /*127c0*/  PLOP3.LUT P0, PT, PT, PT, PT, 0x80, 0x0 ;  /* 0x000000000000781c */ /* 0x000fd60003f0f070 */
[----:B0-----:R-:W-:Y:S05]  /*127d0*/  @!P2 BRA `(.L_x_1455) ;  /* 0x0000001000e0a947 */ /* 0x001fea0003800000 */
[----:B------:R-:W-:Y:S01]  /*127e0*/  UMOV UR4, 0xffffffff ;  /* 0xffffffff00047882 */ /* 0x000fe20000000000 */
[----:B------:R-:W-:Y:S02]  /*127f0*/  SEL R0, R11, RZ, !P1 ;  /* 0x000000ff0b007207 */ /* 0x000fe40004800000 */
[----:B------:R-:W-:Y:S05]  /*12800*/  BRA.DIV UR4, `(.L_x_1456) ;  /* 0x0000007e042c7947 */ /* 0x000fea000b800000 */
[----:B------:R-:W0:Y:S02]  /*12810*/  S2R R3, SR_TID.X ;  /* 0x0000000000037919 */ /* 0x000e240000002100 */
[----:B0-----:R-:W-:-:S04]  /*12820*/  SHF.R.U32.HI R3, RZ, 0x5, R3 ;  /* 0x00000005ff037819 */ /* 0x001fc80000011603 */
[----:B------:R-:W-:-:S05]  /*12830*/  LOP3.LUT R3, R3, 0x3, RZ, 0xc0, !PT ;  /* 0x0000000303037812 */ /* 0x000fca00078ec0ff */
[----:B------:R0:W1:Y:S02]  /*12840*/  SHFL.IDX PT, R14, R3, RZ, 0x1f ;  /* 0x00001fff030e7589 */ /* 0x00006400000e0000 */
.L_x_1646:
[----:B-1----:R-:W-:Y:S02]  /*12850*/  ISETP.NE.AND P0, PT, R14, RZ, PT ;  /* 0x000000ff0e00720c */ /* 0x002fe40003f05270 */
[----:B------:R-:W-:-:S11]  /*12860*/  PLOP3.LUT P6, PT, PT, PT, PT, 0x8, 0x0 ;  /* 0x000000000000781c */ /* 0x000fd60003fce170 */
[----:B------:R-:W-:Y:S05]  /*12870*/  @P0 BRA `(.L_x_1457) ;  /* 0x00000000000c0947 */ /* 0x000fea0003800000 */
[----:B------:R-:W-:-:S03]  /*12880*/  UMOV UR4, 0xffffffff ;  /* 0xffffffff00047882 */ /* 0x000fc60000000000 */
[----:B------:R-:W-:Y:S05]  /*12890*/  BRA.DIV UR4, `(.L_x_1458) ;  /* 0x0000007e043c7947 */ /* 0x000fea000b800000 */
[----:B------:R-:W-:-:S13]  /*128a0*/  ELECT P6, URZ, PT ;  /* 0x00000000003f782f */ /* 0x000fda00038c0000 */
.L_x_1457:
[----:B0-----:R-:W2:Y:S04]  /*128b0*/  LDL R3, [R1+0x68] ;  /* 0x0000680001037983 */ /* 0x001ea80000100800 */
[----:B------:R-:W3:Y:S01]  /*128c0*/  LDL R5, [R1+0x4] ;  /* 0x0000040001057983 */ /* 0x000ee20000100800 */
[----:B------:R-:W-:Y:S01]  /*128d0*/  BSSY B1, `(.L_x_1459) ;  /* 0x0000008000017945 */ /* 0x000fe20003800000 */
[----:B--2---:R-:W-:-:S04]  /*128e0*/  IADD3 R3, R3, 0x1, RZ ;  /* 0x0000000103037810 */ /* 0x004fc80007ffe0ff */
[----:B------:R-:W-:-:S04]  /*128f0*/  LEA.HI R4, R3, R3, RZ, 0x1 ;  /* 0x0000000303047211 */ /* 0x000fc800078f08ff */
[----:B------:R-:W-:-:S05]  /*12900*/  LOP3.LUT R4, R4, 0xfffffffe, RZ, 0xc0, !PT ;  /* 0xfffffffe04047812 */ /* 0x000fca00078ec0ff */
[----:B------:R-:W-:-:S05]  /*12910*/  IMAD.IADD R3, R3, 0x1, -R4 ;  /* 0x0000000103037824 */ /* 0x000fca00078e0a04 */
[----:B------:R-:W-:-:S04]  /*12920*/  SHF.L.U32 R3, R3, 0x1f, RZ ;  /* 0x0000001f03037819 */ /* 0x000fc800000006ff */
[----:B---3--:R-:W0:Y:S02]  /*12930*/  SYNCS.PHASECHK.TRANS64.TRYWAIT P0, [R5+URZ+0x32420], R3 ;  /* 0x03242003050075a7 */ /* 0x008e24000800017f */
[----:B0-----:R-:W-:Y:S05]  /*12940*/  @!P0 BRA `(.L_x_1460) ;  /* 0x0000007c00308947 */ /* 0x001fea0003800000 */
.L_x_1649:
[----:B------:R-:W-:Y:S05]  /*12950*/  BSYNC B1 ;  /* 0x0000000000017941 */ /* 0x000fea0003800000 */
.L_x_1459:
        /* <DEDUP_REMOVED lines=14> */
.L_x_1650:
[----:B------:R-:W-:Y:S05]  /*12a40*/  BSYNC B2 ;  /* 0x0000000000027941 */ /* 0x000fea0003800000 */
.L_x_1463:
        /* <DEDUP_REMOVED lines=9> */
.L_x_1466:
[----:B------:R-:W-:Y:S05]  /*12ae0*/  BSYNC B2 ;  /* 0x0000000000027941 */ /* 0x000fea0003800000 */
.L_x_1465:
        /* <DEDUP_REMOVED lines=8> */
[----:B------:R-:W-:Y:S01]  /*12b70*/  VIADD R4, R4, 0xffffffa0 ;  /* 0xffffffa004047836 */ /* 0x000fe20000000000 */
[----:B------:R-:W-:Y:S01]  /*12b80*/  UIADD3.X UR5, URZ, UR39, URZ, UP0, !UPT ;  /* 0x000000273f057290 */ /* 0x000fe200087fe43f */
[----:B------:R-:W-:Y:S01]  /*12b90*/  UMOV UR7, 0x12f00000 ;  /* 0x12f0000000077882 */ /* 0x000fe20000000000 */
[----:B--2---:R-:W-:-:S02]  /*12ba0*/  IMAD R5, R5, 0x3000, R6 ;  /* 0x0000300005057824 */ /* 0x004fc400078e0206 */
[----:B------:R-:W-:Y:S02]  /*12bb0*/  VIADD R6, R3, 0x32490 ;  /* 0x0003249003067836 */ /* 0x000fe40000000000 */
[----:B------:R-:W-:-:S07]  /*12bc0*/  VIADD R5, R5, 0x1c400 ;  /* 0x0001c40005057836 */ /* 0x000fce0000000000 */
.L_x_1467:
        /* <DEDUP_REMOVED lines=13> */
.L_x_1651:
[----:B------:R-:W-:Y:S05]  /*12ca0*/  BSYNC B2 ;  /* 0x0000000000027941 */ /* 0x000fea0003800000 */
.L_x_1468:
        /* <DEDUP_REMOVED lines=11> */
.L_x_1471:
[----:B------:R-:W-:Y:S05]  /*12d60*/  BSYNC B2 ;  /* 0x0000000000027941 */ /* 0x000fea0003800000 */
.L_x_1470:
        /* <DEDUP_REMOVED lines=11> */
.L_x_1472:
        /* <DEDUP_REMOVED lines=15> */
.L_x_1473:
        /* <DEDUP_REMOVED lines=15> */
.L_x_1474:
        /* <DEDUP_REMOVED lines=15> */
.L_x_1475:
        /* <DEDUP_REMOVED lines=10> */
.L_x_1462:
[----:B------:R-:W-:Y:S05]  /*13190*/  BSYNC B1 ;  /* 0x0000000000017941 */ /* 0x000fea0003800000 */
.L_x_1461:
        /* <DEDUP_REMOVED lines=13> */
.L_x_1491:
        /* <DEDUP_REMOVED lines=14> */
.L_x_1652:
[----:B------:R-:W-:Y:S05]  /*13350*/  BSYNC B2 ;  /* 0x0000000000027941 */ /* 0x000fea0003800000 */
.L_x_1478:
        /* <DEDUP_REMOVED lines=9> */
.L_x_1481:
[----:B------:R-:W-:Y:S05]  /*133f0*/  BSYNC B2 ;  /* 0x0000000000027941 */ /* 0x000fea0003800000 */
.L_x_1480:
        /* <DEDUP_REMOVED lines=13> */
.L_x_1482:
        /* <DEDUP_REMOVED lines=13> */
.L_x_1653:
[----:B------:R-:W-:Y:S05]  /*135a0*/  BSYNC B2 ;  /* 0x0000000000027941 */ /* 0x000fea0003800000 */
.L_x_1483:
        /* <DEDUP_REMOVED lines=11> */
.L_x_1486:
[----:B------:R-:W-:Y:S05]  /*13660*/  BSYNC B2 ;  /* 0x0000000000027941 */ /* 0x000fea0003800000 */
.L_x_1485:
        /* <DEDUP_REMOVED lines=9> */
[----:B--2---:R-:W-:-:S05]  /*13700*/  IMAD R5, R5, 0xc000, R6 ;  /* 0x0000c00005057824 */ /* 0x004fca00078e0206 */
[----:B------:R-:W-:-:S07]  /*13710*/  IADD3 R6, R5, 0x400, RZ ;  /* 0x0000040005067810 */ /* 0x000fce0007ffe0ff */
.L_x_1487:
        /* <DEDUP_REMOVED lines=15> */
.L_x_1488:
        /* <DEDUP_REMOVED lines=15> */
.L_x_1489:
        /* <DEDUP_REMOVED lines=15> */
.L_x_1490:
        /* <DEDUP_REMOVED lines=10> */
.L_x_1477:
[----:B------:R-:W-:Y:S05]  /*13a90*/  BSYNC B1 ;  /* 0x0000000000017941 */ /* 0x000fea0003800000 */
.L_x_1476:
[----:B------:R-:W2:Y:S04]  /*13aa0*/  LDL.LU R8, [R1+0xc] ;  /* 0x00000c0001087983 */ /* 0x000ea80000300800 */
[----:B0-----:R-:W3:Y:S01]  /*13ab0*/  LDL.LU R6, [R1+0x20] ;  /* 0x0000200001067983 */ /* 0x001ee20000300800 */
[C---:B------:R-:W-:Y:S01]  /*13ac0*/  ISETP.GT.AND P2, PT, R3.reuse, R2, PT ;  /* 0x000000020300720c */ /* 0x040fe20003f44270 */
[----:B------:R-:W-:Y:S02]  /*13ad0*/  VIADD R3, R3, 0xffffffff ;  /* 0xffffffff03037836 */ /* 0x000fe40000000000 */
        /* <DEDUP_REMOVED lines=8> */
.L_x_1455:
[----:B------:R-:W-:Y:S05]  /*13b60*/  BSYNC B0 ;  /* 0x0000000000007941 */ /* 0x000fea0003800000 */
.L_x_1454:
        /* <DEDUP_REMOVED lines=11> */
[----:B------:R-:W-:Y:S01]  /*13c20*/  VOTEU.ANY UR4, UPT, PT ;  /* 0x0000000000047886 */ /* 0x000fe200038e0100 */
[----:B------:R-:W1:Y:S01]  /*13c30*/  LDC.64 R4, c[0x0][0xd60] ;  /* 0x00035800ff047b82 */ /* 0x000e620000000a00 */
[----:B------:R-:W0:Y:S02]  /*13c40*/  FLO.U32 R0, UR4 ;  /* 0x0000000400007d00 */ /* 0x000e2400080e0000 */
[----:B0-----:R-:W-:-:S06]  /*13c50*/  ISETP.EQ.U32.AND P0, PT, R0, R2, PT ;  /* 0x000000020000720c */ /* 0x001fcc0003f02070 */
[----:B------:R-:W1:Y:S07]  /*13c60*/  POPC R2, UR4 ;  /* 0x0000000400027d09 */ /* 0x000e6e0008000000 */
[----:B-1----:R-:W2:Y:S04]  /*13c70*/  @P0 ATOMG.E.ADD.STRONG.GPU PT, R2, desc[UR60][R4.64], R2 ;  /* 0x00000002040209a8 */ /* 0x002ea800081ee1fc */
[----:B--2---:R0:W1:Y:S02]  /*13c80*/  SHFL.IDX PT, R2, R2, R0, 0x1f ;  /* 0x00001f0002027589 */ /* 0x00406400000e0000 */
[----:B0-----:R-:W0:Y:S02]  /*13c90*/  S2R R0, SR_LTMASK ;  /* 0x0000000000007919 */ /* 0x001e240000003900 */
[----:B0-----:R-:W-:-:S06]  /*13ca0*/  LOP3.LUT R0, R0, UR4, RZ, 0xc0, !PT ;  /* 0x0000000400007c12 */ /* 0x001fcc000f8ec0ff */
[----:B------:R-:W1:Y:S02]  /*13cb0*/  POPC R0, R0 ;  /* 0x0000000000007309 */ /* 0x000e640000000000 */
[----:B-1----:R-:W-:Y:S01]  /*13cc0*/  IADD3 R16, R2, UR36, R0 ;  /* 0x0000002402107c10 */ /* 0x002fe2000fffe000 */
[----:B------:R-:W-:Y:S06]  /*13cd0*/  BRA `(.L_x_1494) ;  /* 0x0000004c00747947 */ /* 0x000fec0003800000 */
.L_x_1493:
        /* <DEDUP_REMOVED lines=21> */
.L_x_1496:
[----:B------:R-:W-:Y:S05]  /*13e30*/  BSYNC B6 ;  /* 0x0000000000067941 */ /* 0x000fea0003800000 */
.L_x_1495:
        /* <DEDUP_REMOVED lines=21> */
.L_x_1499:
[----:B------:R-:W-:Y:S01]  /*13f90*/  MOV R2, 0x0 ;  /* 0x0000000000027802 */ /* 0x000fe20000000f00 */
[----:B------:R-:W-:Y:S01]  /*13fa0*/  ULDC.64 UR4, c[0x4][0x98] ;  /* 0x0100260000047ab9 */ /* 0x000fe20000000a00 */
[----:B------:R-:W-:Y:S01]  /*13fb0*/  ULDC.64 UR6, c[0x4][0xa0] ;  /* 0x0100280000067ab9 */ /* 0x000fe20000000a00 */
[----:B------:R-:W-:Y:S01]  /*13fc0*/  ULDC.64 UR8, c[0x4][0x18] ;  /* 0x0100060000087ab9 */ /* 0x000fe20000000a00 */
[----:B------:R-:W-:Y:S01]  /*13fd0*/  IMAD.U32 R4, RZ, RZ, UR4 ;  /* 0x00000004ff047e24 */ /* 0x000fe2000f8e00ff */
[----:B------:R-:W-:Y:S01]  /*13fe0*/  MOV R6, UR6 ;  /* 0x0000000600067c02 */ /* 0x000fe20008000f00 */
[----:B------:R-:W0:Y:S01]  /*13ff0*/  LDC.64 R2, c[0x4][R2] ;  /* 0x0100000002027b82 */ /* 0x000e220000000a00 */
[----:B------:R-:W-:Y:S02]  /*14000*/  IMAD.U32 R5, RZ, RZ, UR5 ;  /* 0x00000005ff057e24 */ /* 0x000fe4000f8e00ff */
[----:B------:R-:W-:Y:S02]  /*14010*/  IMAD.U32 R7, RZ, RZ, UR7 ;  /* 0x00000007ff077e24 */ /* 0x000fe4000f8e00ff */
[----:B------:R-:W-:-:S02]  /*14020*/  IMAD.U32 R10, RZ, RZ, UR8 ;  /* 0x00000008ff0a7e24 */ /* 0x000fc4000f8e00ff */
[----:B------:R-:W-:Y:S02]  /*14030*/  IMAD.U32 R11, RZ, RZ, UR9 ;  /* 0x00000009ff0b7e24 */ /* 0x000fe4000f8e00ff */
[----:B------:R-:W-:Y:S02]  /*14040*/  IMAD.MOV.U32 R8, RZ, RZ, 0x70 ;  /* 0x00000070ff087424 */ /* 0x000fe400078e00ff */
[----:B------:R-:W-:Y:S02]  /*14050*/  IMAD.MOV.U32 R12, RZ, RZ, 0x1 ;  /* 0x00000001ff0c7424 */ /* 0x000fe400078e00ff */
[----:B------:R-:W-:-:S07]  /*14060*/  IMAD.MOV.U32 R13, RZ, RZ, RZ ;  /* 0x000000ffff0d7224 */ /* 0x000fce00078e00ff */
[----:B------:R-:W-:-:S07]  /*14070*/  LEPC R20, `(.L_x_1498) ;  /* 0x000000001014794e */ /* 0x000fce0000000000 */
[----:B0-----:R-:W-:Y:S05]  /*14080*/  CALL.ABS.NOINC R2 ;  /* 0x0000000002007343 */ /* 0x001fea0003c00000 */
.L_x_1498:
[----:B------:R-:W-:Y:S05]  /*14090*/  BSYNC B6 ;  /* 0x0000000000067941 */ /* 0x000fea0003800000 */
.L_x_1497:
        /* <DEDUP_REMOVED lines=26> */
.L_x_1656:
        /* <DEDUP_REMOVED lines=11> */
.L_x_1659:
        /* <DEDUP_REMOVED lines=25> */
.L_x_1503:
[----:B------:R-:W2:Y:S04]  /*14480*/  LDL R7, [R1+0x4] ;  /* 0x0000040001077983 */ /* 0x000ea80000100800 */
[----:B01----:R-:W2:Y:S04]  /*14490*/  LDL R0, [R1+0x8] ;  /* 0x0000080001007983 */ /* 0x003ea80000100800 */
[----:B------:R-:W3:Y:S01]  /*144a0*/  LDL R2, [R1+0x1c] ;  /* 0x00001c0001027983 */ /* 0x000ee20000100800 */
[----:B--2---:R-:W-:Y:S01]  /*144b0*/  IMAD R0, R0, 0x8, R7 ;  /* 0x0000000800007824 */ /* 0x004fe200078e0207 */
[----:B---3--:R-:W-:-:S04]  /*144c0*/  SHF.L.U32 R2, R2, 0x1f, RZ ;  /* 0x0000001f02027819 */ /* 0x008fc800000006ff */
[----:B------:R-:W0:Y:S02]  /*144d0*/  SYNCS.PHASECHK.TRANS64.TRYWAIT P0, [R0+URZ+0x32440], R2 ;  /* 0x03244002000075a7 */ /* 0x000e24000800017f */
[----:B0-----:R-:W-:Y:S05]  /*144e0*/  @!P0 BRA `(.L_x_1504) ;  /* 0x0000006400048947 */ /* 0x001fea0003800000 */
.L_x_1660:
[----:B------:R-:W1:Y:S02]  /*144f0*/  S2R R3, SR_TID.X ;  /* 0x0000000000037919 */ /* 0x000e640000002100 */
[----:B-1----:R-:W-:-:S04]  /*14500*/  LOP3.LUT R3, R3, 0x7f, RZ, 0xc0, !PT ;  /* 0x0000007f03037812 */ /* 0x002fc800078ec0ff */
[----:B------:R-:W-:-:S13]  /*14510*/  ISETP.NE.AND P0, PT, R3, RZ, PT ;  /* 0x000000ff0300720c */ /* 0x000fda0003f05270 */
        /* <DEDUP_REMOVED lines=8> */
.L_x_1505:
        /* <DEDUP_REMOVED lines=27> */
.L_x_1501:
[----:B0-----:R-:W2:Y:S04]  /*14750*/  LDL R0, [R1+0x4] ;  /* 0x0000040001007983 */ /* 0x001ea80000100800 */
[----:B------:R-:W3:Y:S04]  /*14760*/  LDL.LU R4, [R1+0x2c] ;  /* 0x00002c0001047983 */ /* 0x000ee80000300800 */
[----:B------:R-:W4:Y:S04]  /*14770*/  LDL.LU R3, [R1+0x4c] ;  /* 0x00004c0001037983 */ /* 0x000f280000300800 */
[----:B-1----:R-:W5:Y:S01]  /*14780*/  LDL R2, [R1+0x34] ;  /* 0x0000340001027983 */ /* 0x002f620000100800 */
[----:B------:R-:W-:Y:S05]  /*14790*/  WARPSYNC.ALL ;  /* 0x0000000000007948 */ /* 0x000fea0003800000 */
[----:B------:R-:W-:Y:S01]  /*147a0*/  ULDC.64 UR4, c[0x0][0xaf8] ;  /* 0x0002be0000047ab9 */ /* 0x000fe20000000a00 */
[----:B------:R-:W-:Y:S01]  /*147b0*/  BSSY B6, `(.L_x_1506) ;  /* 0x000001f000067945 */ /* 0x000fe20003800000 */
[----:B------:R-:W-:Y:S01]  /*147c0*/  BAR.SYNC.DEFER_BLOCKING 0x8, 0x180 ;  /* 0x0206000000007b1d */ /* 0x000fe20000010000 */
[----:B------:R-:W-:-:S04]  /*147d0*/  ISETP.NE.U32.AND P0, PT, RZ, UR4, PT ;  /* 0x00000004ff007c0c */ /* 0x000fc8000bf05070 */
[----:B------:R-:W-:Y:S02]  /*147e0*/  ISETP.NE.AND.EX P0, PT, RZ, UR5, PT, P0 ;  /* 0x00000005ff007c0c */ /* 0x000fe4000bf05300 */
[----:B--2---:R-:W-:-:S04]  /*147f0*/  IADD3 R0, R0, 0x18400, RZ ;  /* 0x0001840000007810 */ /* 0x004fc80007ffe0ff */
[----:B------:R-:W-:Y:S02]  /*14800*/  LOP3.LUT P1, RZ, R0, 0x3ff, RZ, 0xc0, !PT ;  /* 0x000003ff00ff7812 */ /* 0x000fe4000782c0ff */
[----:B---3--:R-:W-:Y:S02]  /*14810*/  SEL R0, R4, RZ, !P0 ;  /* 0x000000ff04007207 */ /* 0x008fe40004000000 */
[----:B----4-:R-:W-:-:S03]  /*14820*/  SEL R3, R3, RZ, !P0 ;  /* 0x000000ff03037207 */ /* 0x010fc60004000000 */
[----:B------:R0:W-:Y:S01]  /*14830*/  STL [R1+0x40], R0 ;  /* 0x0000400001007387 */ /* 0x0001e20000100800 */
[----:B-----5:R-:W-:-:S03]  /*14840*/  SHF.R.S32.HI R2, RZ, 0x1f, R2 ;  /* 0x0000001fff027819 */ /* 0x020fc60000011402 */
[----:B------:R1:W-:Y:S01]  /*14850*/  STL [R1+0x64], R3 ;  /* 0x0000640301007387 */ /* 0x0003e20000100800 */
[----:B0-----:R-:W-:-:S05]  /*14860*/  SHF.R.S32.HI R0, RZ, 0x1f, R18 ;  /* 0x0000001fff007819 */ /* 0x001fca0000011412 */
[----:B------:R1:W-:Y:S04]  /*14870*/  STL [R1+0x5c], R0 ;  /* 0x00005c0001007387 */ /* 0x0003e80000100800 */
[----:B------:R1:W-:Y:S01]  /*14880*/  STL [R1+0x50], R2 ;  /* 0x0000500201007387 */ /* 0x0003e20000100800 */
[----:B------:R-:W-:Y:S05]  /*14890*/  @!P1 BRA `(.L_x_1507) ;  /* 0x0000000000409947 */ /* 0x000fea0003800000 */
[----:B-1----:R-:W-:Y:S01]  /*148a0*/  MOV R2, 0x0 ;  /* 0x0000000000027802 */ /* 0x002fe20000000f00 */
        /* <DEDUP_REMOVED lines=15> */
.L_x_1507:
[----:B------:R-:W-:Y:S05]  /*149a0*/  BSYNC B6 ;  /* 0x0000000000067941 */ /* 0x000fea0003800000 */
.L_x_1506:
[----:B------:R-:W2:Y:S01]  /*149b0*/  LDL R4, [R1+0x50] ;  /* 0x0000500001047983 */ /* 0x000ea20000100800 */
[----:B------:R-:W0:Y:S03]  /*149c0*/  LDC R7, c[0x0][0x448] ;  /* 0x00011200ff077b82 */ /* 0x000e260000000800 */
[----:B------:R-:W3:Y:S04]  /*149d0*/  LDL R10, [R1+0x34] ;  /* 0x00003400010a7983 */ /* 0x000ee80000100800 */
[----:B------:R-:W4:Y:S01]  /*149e0*/  LDL R9, [R1+0x5c] ;  /* 0x00005c0001097983 */ /* 0x000f220000100800 */
[----:B-1----:R-:W1:Y:S01]  /*149f0*/  S2R R2, SR_TID.X ;  /* 0x0000000000027919 */ /* 0x002e620000002100 */
[----:B------:R-:W1:Y:S02]  /*14a00*/  S2R R0, SR_TID.X ;  /* 0x0000000000007919 */ /* 0x000e640000002100 */
[----:B------:R-:W4:Y:S04]  /*14a10*/  LDL R8, [R1+0x64] ;  /* 0x0000640001087983 */ /* 0x000f280000100800 */
[----:B------:R-:W4:Y:S01]  /*14a20*/  LDL R6, [R1+0x40] ;  /* 0x0000400001067983 */ /* 0x000f220000100800 */
[----:B0-----:R-:W-:Y:S01]  /*14a30*/  ISETP.NE.AND P0, PT, R7, 0x1, PT ;  /* 0x000000010700780c */ /* 0x001fe20003f05270 */
[----:B------:R-:W-:Y:S01]  /*14a40*/  IMAD.SHL.U32 R17, R17, 0x80, RZ ;  /* 0x0000008011117824 */ /* 0x000fe200078e00ff */
[----:B------:R-:W-:Y:S01]  /*14a50*/  ULDC.64 UR4, c[0x0][0x298] ;  /* 0x0000a60000047ab9 */ /* 0x000fe20000000a00 */
[----:B------:R-:W-:-:S10]  /*14a60*/  ULDC.64 UR6, c[0x0][0x280] ;  /* 0x0000a00000067ab9 */ /* 0x000fd40000000a00 */
[----:B------:R-:W0:Y:S01]  /*14a70*/  @P0 LDC R3, c[0x0][0x450] ;  /* 0x00011400ff030b82 */ /* 0x000e220000000800 */
[----:B-1----:R-:W-:-:S04]  /*14a80*/  LOP3.LUT R2, R2, 0x7f, RZ, 0xc0, !PT ;  /* 0x0000007f02027812 */ /* 0x002fc800078ec0ff */
[----:B------:R-:W-:Y:S01]  /*14a90*/  SHF.R.U32.HI R2, RZ, 0x3, R2 ;  /* 0x00000003ff027819 */ /* 0x000fe20000011602 */
[----:B------:R-:W-:-:S05]  /*14aa0*/  IMAD.SHL.U32 R0, R0, 0x10, RZ ;  /* 0x0000001000007824 */ /* 0x000fca00078e00ff */
[----:B------:R-:W-:Y:S02]  /*14ab0*/  LOP3.LUT R0, R2, 0x70, R0, 0xf8, !PT ;  /* 0x0000007002007812 */ /* 0x000fe400078ef800 */
[----:B------:R-:W1:Y:S02]  /*14ac0*/  @P0 LDC R2, c[0x0][0x44c] ;  /* 0x00011300ff020b82 */ /* 0x000e640000000800 */
[----:B------:R-:W-:-:S05]  /*14ad0*/  LOP3.LUT R5, R0, R17, RZ, 0xfc, !PT ;  /* 0x0000001100057212 */ /* 0x000fca00078efcff */
[----:B------:R-:W-:Y:S01]  /*14ae0*/  IMAD.MOV.U32 R0, RZ, RZ, R5 ;  /* 0x000000ffff007224 */ /* 0x000fe200078e0005 */
[----:B------:R4:W-:Y:S01]  /*14af0*/  STL [R1+0x2c], R5 ;  /* 0x00002c0501007387 */ /* 0x0009e20000100800 */
[----:B-1----:R-:W-:-:S05]  /*14b00*/  @P0 IMAD.HI.U32 R2, R5, R2, RZ ;  /* 0x0000000205020227 */ /* 0x002fca00078e00ff */
[----:B0-----:R-:W-:Y:S01]  /*14b10*/  @P0 SHF.R.U32.HI R0, RZ, R3, R2 ;  /* 0x00000003ff000219 */ /* 0x001fe20000011602 */
[----:B--2---:R-:W-:-:S04]  /*14b20*/  IMAD R2, R4, UR4, RZ ;  /* 0x0000000404027c24 */ /* 0x004fc8000f8e02ff */
[C---:B---3--:R-:W-:Y:S02]  /*14b30*/  IMAD R4, R10.reuse, UR5, R2 ;  /* 0x000000050a047c24 */ /* 0x048fe4000f8e0202 */
[----:B------:R-:W-:Y:S01]  /*14b40*/  IMAD.WIDE.U32 R2, R10, UR4, RZ ;  /* 0x000000040a027c25 */ /* 0x000fe2000f8e00ff */
[----:B------:R-:W-:-:S03]  /*14b50*/  ULDC.64 UR4, c[0x0][0x2d8] ;  /* 0x0000b60000047ab9 */ /* 0x000fc60000000a00 */
[----:B------:R-:W-:Y:S02]  /*14b60*/  IMAD.IADD R3, R3, 0x1, R4 ;  /* 0x0000000103037824 */ /* 0x000fe400078e0204 */
[----:B----4-:R-:W-:Y:S02]  /*14b70*/  IMAD R4, R9, UR4, RZ ;  /* 0x0000000409047c24 */ /* 0x010fe4000f8e02ff */
[----:B------:R0:W5:Y:S01]  /*14b80*/  LDL R9, [R1+0x14] ;  /* 0x0000140001097983 */ /* 0x0001620000100800 */
[----:B------:R-:W-:-:S04]  /*14b90*/  IMAD.WIDE.U32 R2, R18, UR4, R2 ;  /* 0x0000000412027c25 */ /* 0x000fc8000f8e0002 */
[----:B------:R-:W-:Y:S01]  /*14ba0*/  IMAD R4, R18, UR5, R4 ;  /* 0x0000000512047c24 */ /* 0x000fe2000f8e0204 */
[----:B------:R-:W-:-:S04]  /*14bb0*/  ULDC.64 UR4, c[0x0][0x2e0] ;  /* 0x0000b80000047ab9 */ /* 0x000fc80000000a00 */
[----:B------:R-:W-:Y:S01]  /*14bc0*/  IADD3 R3, R3, R4, RZ ;  /* 0x0000000403037210 */ /* 0x000fe20007ffe0ff */
[----:B------:R-:W-:Y:S02]  /*14bd0*/  IMAD R4, R8, UR4, RZ ;  /* 0x0000000408047c24 */ /* 0x000fe4000f8e02ff */
[----:B------:R-:W1:Y:S02]  /*14be0*/  S2R R8, SR_TID.X ;  /* 0x0000000000087919 */ /* 0x000e640000002100 */
[C---:B------:R-:W-:Y:S02]  /*14bf0*/  IMAD R4, R6.reuse, UR5, R4 ;  /* 0x0000000506047c24 */ /* 0x040fe4000f8e0204 */
[----:B------:R-:W-:Y:S01]  /*14c00*/  IMAD.WIDE.U32 R2, R6, UR4, R2 ;  /* 0x0000000406027c25 */ /* 0x000fe2000f8e0002 */
        /* <DEDUP_REMOVED lines=8> */
[----:B------:R-:W-:-:S05]  /*14c90*/  IMAD R0, R7, R0, R5 ;  /* 0x0000000007007224 */ /* 0x000fca00078e0205 */
[----:B------:R-:W-:Y:S01]  /*14ca0*/  SHF.R.S32.HI R6, RZ, 0x1f, R0 ;  /* 0x0000001fff067819 */ /* 0x000fe20000011400 */
[----:B------:R-:W-:Y:S02]  /*14cb0*/  IMAD.IADD R3, R3, 0x1, R4 ;  /* 0x0000000103037824 */ /* 0x000fe400078e0204 */
[----:B-1----:R-:W-:Y:S02]  /*14cc0*/  IMAD.SHL.U32 R10, R8, 0x8, RZ ;  /* 0x00000008080a7824 */ /* 0x002fe400078e00ff */
[----:B------:R-:W-:Y:S02]  /*14cd0*/  IMAD R6, R6, UR4, RZ ;  /* 0x0000000406067c24 */ /* 0x000fe4000f8e02ff */
[----:B------:R-:W-:Y:S01]  /*14ce0*/  IMAD.WIDE.U32 R4, R0, UR4, R2 ;  /* 0x0000000400047c25 */ /* 0x000fe2000f8e0002 */
[----:B------:R-:W-:Y:S01]  /*14cf0*/  LOP3.LUT R10, R10, 0x38, RZ, 0xc0, !PT ;  /* 0x000000380a0a7812 */ /* 0x000fe200078ec0ff */
[----:B------:R-:W-:Y:S02]  /*14d00*/  ULDC UR4, c[0x0][0x2b8] ;  /* 0x0000ae0000047ab9 */ /* 0x000fe40000000800 */
[----:B------:R-:W-:Y:S01]  /*14d10*/  IMAD R0, R0, UR5, R6 ;  /* 0x0000000500007c24 */ /* 0x000fe2000f8e0206 */
[----:B------:R-:W-:-:S03]  /*14d20*/  LEA R3, P1, R4, UR6, 0x1 ;  /* 0x0000000604037c11 */ /* 0x000fc6000f8208ff */
[----:B------:R-:W-:Y:S01]  /*14d30*/  IMAD.IADD R0, R5, 0x1, R0 ;  /* 0x0000000105007824 */ /* 0x000fe200078e0200 */
[----:B------:R-:W-:Y:S01]  /*14d40*/  ISETP.GE.AND P0, PT, R10, UR4, PT ;  /* 0x000000040a007c0c */ /* 0x000fe2000bf06270 */
[----:B------:R-:W-:Y:S01]  /*14d50*/  UMOV UR4, 0xffffffff ;  /* 0xffffffff00047882 */ /* 0x000fe20000000000 */
[----:B------:R-:W-:Y:S02]  /*14d60*/  LOP3.LUT R8, R8, 0x7f, RZ, 0xc0, !PT ;  /* 0x0000007f08087812 */ /* 0x000fe400078ec0ff */
[----:B------:R-:W-:Y:S02]  /*14d70*/  LEA.HI.X R2, R4, UR7, R0, 0x1, P1 ;  /* 0x0000000704027c11 */ /* 0x000fe400088f0c00 */
[----:B------:R-:W-:Y:S01]  /*14d80*/  SHF.R.U32.HI R8, RZ, 0x3, R8 ;  /* 0x00000003ff087819 */ /* 0x000fe20000011608 */
[----:B0-----:R-:W-:Y:S06]  /*14d90*/  BRA.DIV UR4, `(.L_x_1508) ;  /* 0x0000005a04ec7947 */ /* 0x001fec000b800000 */
[----:B------:R-:W2:Y:S01]  /*14da0*/  LDL R6, [R1+0x44] ;  /* 0x0000440001067983 */ /* 0x000ea20000100800 */
[----:B------:R-:W-:-:S03]  /*14db0*/  IMAD.IADD R17, R8, 0x1, R17 ;  /* 0x0000000108117824 */ /* 0x000fc600078e0211 */
[----:B------:R-:W0:Y:S01]  /*14dc0*/  SHFL.IDX PT, R5, R3, RZ, 0x181f ;  /* 0x00181fff03057589 */ /* 0x000e2200000e0000 */
[----:B------:R-:W-:-:S03]  /*14dd0*/  VIADD R8, R17, 0x10 ;  /* 0x0000001011087836 */ /* 0x000fc60000000000 */
[----:B------:R-:W1:Y:S04]  /*14de0*/  SHFL.IDX PT, R4, R2, RZ, 0x181f ;  /* 0x00181fff02047589 */ /* 0x000e6800000e0000 */
[----:B------:R3:W-:Y:S01]  /*14df0*/  STL [R1+0x4c], R8 ;  /* 0x00004c0801007387 */ /* 0x0007e20000100800 */
[----:B--2---:R-:W-:-:S03]  /*14e00*/  IMAD R0, R6, R7, RZ ;  /* 0x0000000706007224 */ /* 0x004fc600078e02ff */
[----:B------:R-:W2:Y:S02]  /*14e10*/  SHFL.IDX PT, R6, R3, 0x1, 0x181f ;  /* 0x00381f0003067f89 */ /* 0x000ea400000e0000 */
[CC--:B------:R-:W-:Y:S02]  /*14e20*/  ISETP.GE.AND P1, PT, R17.reuse, R0.reuse, PT ;  /* 0x000000001100720c */ /* 0x0c0fe40003f26270 */
[----:B------:R-:W4:Y:S01]  /*14e30*/  SHFL.IDX PT, R7, R2, 0x1, 0x181f ;  /* 0x00381f0002077f89 */ /* 0x000f2200000e0000 */
[----:B------:R-:W-:Y:S01]  /*14e40*/  ISETP.GE.AND P2, PT, R8, R0, PT ;  /* 0x000000000800720c */ /* 0x000fe20003f46270 */
[----:B---3--:R-:W-:-:S05]  /*14e50*/  VIADD R8, R17, 0x20 ;  /* 0x0000002011087836 */ /* 0x008fca0000000000 */
[----:B------:R-:W-:Y:S04]  /*14e60*/  STL [R1+0x58], R8 ;  /* 0x0000580801007387 */ /* 0x000fe80000100800 */
[----:B0-----:R-:W-:-:S05]  /*14e70*/  @!P1 LEA R5, P3, R10, R5, 0x1 ;  /* 0x000000050a059211 */ /* 0x001fca00078608ff */
[----:B-1----:R-:W-:-:S05]  /*14e80*/  @!P1 IMAD.X R4, RZ, RZ, R4, P3 ;  /* 0x000000ffff049224 */ /* 0x002fca00018e0604 */
[----:B------:R-:W-:-:S04]  /*14e90*/  @!P1 LOP3.LUT R5, R5, R4, RZ, 0x3c, !PT ;  /* 0x0000000405059212 */ /* 0x000fc800078e3cff */
[----:B------:R-:W-:-:S04]  /*14ea0*/  @!P1 LOP3.LUT R4, R5, R4, RZ, 0x3c, !PT ;  /* 0x0000000405049212 */ /* 0x000fc800078e3cff */
[----:B------:R-:W-:-:S05]  /*14eb0*/  @!P1 LOP3.LUT R5, R5, R4, RZ, 0x3c, !PT ;  /* 0x0000000405059212 */ /* 0x000fca00078e3cff */
[----:B-----5:R2:W-:Y:S02]  /*14ec0*/  @!P1 LDGSTS.E.BYPASS.LTC128B.128 [R9+0x18400], desc[UR60][R4.64], !P0 ;  /* 0x1840000004099fae */ /* 0x0205e4000c101d7c */
[----:B--2---:R-:W-:Y:S02]  /*14ed0*/  @!P2 LEA R5, P1, R10, R6, 0x1 ;  /* 0x000000060a05a211 */ /* 0x004fe400078208ff */
[----:B------:R-:W-:Y:S03]  /*14ee0*/  SHFL.IDX PT, R6, R2, 0x2, 0x181f ;  /* 0x00581f0002067f89 */ /* 0x000fe600000e0000 */
[----:B----4-:R-:W-:Y:S01]  /*14ef0*/  @!P2 IMAD.X R4, RZ, RZ, R7, P1 ;  /* 0x000000ffff04a224 */ /* 0x010fe200008e0607 */
        /* <DEDUP_REMOVED lines=15> */
[----:B------:R-:W-:Y:S02]  /*14ff0*/  ISETP.GE.AND P1, PT, R7, R0, PT ;  /* 0x000000000700720c */ /* 0x000fe40003f26270 */
[----:B------:R-:W-:-:S05]  /*15000*/  IADD3 R7, R17, 0x40, RZ ;  /* 0x0000004011077810 */ /* 0x000fca0007ffe0ff */
[----:B------:R-:W-:Y:S04]  /*15010*/  STL [R1+0x6c], R7 ;  /* 0x00006c0701007387 */ /* 0x000fe80000100800 */
        /* <DEDUP_REMOVED lines=40> */
.L_x_1677:
        /* <DEDUP_REMOVED lines=12> */
.L_x_1509:
        /* <DEDUP_REMOVED lines=33> */
[----:B-----5:R-:W-:Y:S02]  /*15570*/  IMAD.MOV.U32 R8, RZ, RZ, 0x70 ;  /* 0x00000070ff087424 */ /* 0x020fe400078e00ff */
[----:B------:R-:W-:Y:S02]  /*15580*/  IMAD.MOV.U32 R12, RZ, RZ, 0x1 ;  /* 0x00000001ff0c7424 */ /* 0x000fe400078e00ff */
[----:B------:R-:W-:-:S07]  /*15590*/  IMAD.MOV.U32 R13, RZ, RZ, RZ ;  /* 0x000000ffff0d7224 */ /* 0x000fce00078e00ff */
[----:B------:R-:W-:-:S07]  /*155a0*/  LEPC R20, `(.L_x_1511) ;  /* 0x000000001014794e */ /* 0x000fce0000000000 */
[----:B0-----:R-:W-:Y:S05]  /*155b0*/  CALL.ABS.NOINC R2 ;  /* 0x0000000002007343 */ /* 0x001fea0003c00000 */
.L_x_1511:
[----:B------:R-:W-:Y:S05]  /*155c0*/  BSYNC B6 ;  /* 0x0000000000067941 */ /* 0x000fea0003800000 */
.L_x_1510:
[----:B------:R-:W2:Y:S01]  /*155d0*/  LDL.LU R6, [R1+0x34] ;  /* 0x0000340001067983 */ /* 0x000ea20000300800 */
[----:B------:R-:W1:Y:S01]  /*155e0*/  LDC R7, c[0x0][0x448] ;  /* 0x00011200ff077b82 */ /* 0x000e620000000800 */
[----:B------:R-:W-:Y:S01]  /*155f0*/  ULDC.64 UR4, c[0x0][0x3d8] ;  /* 0x0000f60000047ab9 */ /* 0x000fe20000000a00 */
[----:B------:R-:W-:Y:S01]  /*15600*/  ULDC.64 UR6, c[0x0][0x390] ;  /* 0x0000e40000067ab9 */ /* 0x000fe20000000a00 */
[----:B0-----:R-:W2:Y:S04]  /*15610*/  LDL.LU.64 R2, [R1+0x50] ;  /* 0x0000500001027983 */ /* 0x001ea80000300a00 */
[----:B------:R-:W3:Y:S04]  /*15620*/  LDL.LU R0, [R1+0x5c] ;  /* 0x00005c0001007983 */ /* 0x000ee80000300800 */
[----:B------:R-:W4:Y:S04]  /*15630*/  LDL.LU R5, [R1+0x64] ;  /* 0x0000640001057983 */ /* 0x000f280000300800 */
[----:B------:R-:W4:Y:S04]  /*15640*/  LDL.LU R4, [R1+0x40] ;  /* 0x0000400001047983 */ /* 0x000f280000300800 */
[----:B-----5:R-:W4:Y:S01]  /*15650*/  LDL.LU R8, [R1+0x2c] ;  /* 0x00002c0001087983 */ /* 0x020f220000300800 */
[----:B-1----:R-:W-:Y:S01]  /*15660*/  ISETP.NE.AND P0, PT, R7, 0x1, PT ;  /* 0x000000010700780c */ /* 0x002fe20003f05270 */
[----:B------:R-:W0:Y:S01]  /*15670*/  S2R R9, SR_TID.X ;  /* 0x0000000000097919 */ /* 0x000e220000002100 */
[----:B--2---:R-:W-:-:S02]  /*15680*/  IMAD.MOV.U32 R3, RZ, RZ, R6 ;  /* 0x000000ffff037224 */ /* 0x004fc400078e0006 */
[----:B---3--:R-:W-:Y:S02]  /*15690*/  IMAD R0, R0, UR4, RZ ;  /* 0x0000000400007c24 */ /* 0x008fe4000f8e02ff */
[----:B------:R-:W-:-:S04]  /*156a0*/  IMAD.WIDE.U32 R2, R18, UR4, R2 ;  /* 0x0000000412027c25 */ /* 0x000fc8000f8e0002 */
[----:B------:R-:W-:Y:S01]  /*156b0*/  IMAD R0, R18, UR5, R0 ;  /* 0x0000000512007c24 */ /* 0x000fe2000f8e0200 */
[----:B------:R-:W-:-:S03]  /*156c0*/  ULDC.64 UR4, c[0x0][0x3e0] ;  /* 0x0000f80000047ab9 */ /* 0x000fc60000000a00 */
[----:B------:R-:W-:Y:S02]  /*156d0*/  IMAD.IADD R3, R3, 0x1, R0 ;  /* 0x0000000103037824 */ /* 0x000fe400078e0200 */
[----:B----4-:R-:W-:Y:S02]  /*156e0*/  IMAD R0, R5, UR4, RZ ;  /* 0x0000000405007c24 */ /* 0x010fe4000f8e02ff */
[C---:B------:R-:W-:Y:S01]  /*156f0*/  IMAD.WIDE.U32 R2, R4.reuse, UR4, R2 ;  /* 0x0000000404027c25 */ /* 0x040fe2000f8e0002 */
[----:B------:R-:W1:Y:S03]  /*15700*/  @P0 LDC R5, c[0x0][0x450] ;  /* 0x00011400ff050b82 */ /* 0x000e660000000800 */
[----:B------:R-:W-:Y:S01]  /*15710*/  IMAD R0, R4, UR5, R0 ;  /* 0x0000000504007c24 */ /* 0x000fe2000f8e0200 */
[----:B------:R-:W-:-:S04]  /*15720*/  ULDC.64 UR4, c[0x0][0x3d0] ;  /* 0x0000f40000047ab9 */ /* 0x000fc80000000a00 */
[----:B------:R-:W2:Y:S01]  /*15730*/  @P0 LDC R4, c[0x0][0x44c] ;  /* 0x00011300ff040b82 */ /* 0x000ea20000000800 */
[----:B------:R-:W-:Y:S02]  /*15740*/  IMAD.IADD R3, R3, 0x1, R0 ;  /* 0x0000000103037824 */ /* 0x000fe400078e0200 */
[----:B------:R-:W-:Y:S02]  /*15750*/  IMAD.MOV.U32 R0, RZ, RZ, R8 ;  /* 0x000000ffff007224 */ /* 0x000fe400078e0008 */
[----:B--2---:R-:W-:-:S05]  /*15760*/  @P0 IMAD.HI.U32 R4, R8, R4, RZ ;  /* 0x0000000408040227 */ /* 0x004fca00078e00ff */
[----:B-1----:R-:W-:-:S04]  /*15770*/  @P0 SHF.R.U32.HI R0, RZ, R5, R4 ;  /* 0x00000005ff000219 */ /* 0x002fc80000011604 */
[--C-:B------:R-:W-:Y:S01]  /*15780*/  SHF.R.S32.HI R4, RZ, 0x1f, R0.reuse ;  /* 0x0000001fff047819 */ /* 0x100fe20000011400 */
[----:B------:R-:W-:-:S04]  /*15790*/  IMAD.MOV R6, RZ, RZ, -R0 ;  /* 0x000000ffff067224 */ /* 0x000fc800078e0a00 */
[----:B------:R-:W-:Y:S02]  /*157a0*/  IMAD R4, R4, UR4, RZ ;  /* 0x0000000404047c24 */ /* 0x000fe4000f8e02ff */
[----:B------:R-:W-:-:S04]  /*157b0*/  IMAD.WIDE.U32 R2, R0, UR4, R2 ;  /* 0x0000000400027c25 */ /* 0x000fc8000f8e0002 */
[----:B------:R-:W-:Y:S02]  /*157c0*/  IMAD R6, R7, R6, R8 ;  /* 0x0000000607067224 */ /* 0x000fe400078e0208 */
[----:B------:R-:W-:Y:S01]  /*157d0*/  IMAD R0, R0, UR5, R4 ;  /* 0x0000000500007c24 */ /* 0x000fe2000f8e0204 */
[----:B------:R-:W-:Y:S01]  /*157e0*/  ULDC.64 UR4, c[0x0][0x3c8] ;  /* 0x0000f20000047ab9 */ /* 0x000fe20000000a00 */
[----:B0-----:R-:W-:Y:S02]  /*157f0*/  IMAD.SHL.U32 R8, R9, 0x8, RZ ;  /* 0x0000000809087824 */ /* 0x001fe400078e00ff */
        /* <DEDUP_REMOVED lines=8> */
[C---:B------:R-:W-:Y:S01]  /*15880*/  LOP3.LUT R11, R9.reuse, 0x40, RZ, 0xfc, !PT ;  /* 0x00000040090b7812 */ /* 0x040fe200078efcff */
        /* <DEDUP_REMOVED lines=16> */
[----:B------:R-:W4:Y:S04]  /*15990*/  LDL.LU R10, [R1+0x60] ;  /* 0x00006000010a7983 */ /* 0x000f280000300800 */
[----:B------:R-:W4:Y:S04]  /*159a0*/  LDL.LU R12, [R1+0x6c] ;  /* 0x00006c00010c7983 */ /* 0x000f280000300800 */
[----:B------:R-:W-:Y:S01]  /*159b0*/  SHFL.IDX PT, R6, R0, 0x1, 0x181f ;  /* 0x00381f0000067f89 */ /* 0x000fe200000e0000 */
[----:B--2---:R-:W-:-:S03]  /*159c0*/  IMAD R3, R5, R7, RZ ;  /* 0x0000000705037224 */ /* 0x004fc600078e02ff */
[----:B------:R-:W0:Y:S02]  /*159d0*/  SHFL.IDX PT, R5, R2, RZ, 0x181f ;  /* 0x00181fff02057589 */ /* 0x000e2400000e0000 */
[-C--:B---3--:R-:W-:Y:S02]  /*159e0*/  ISETP.GE.AND P4, PT, R4, R3.reuse, PT ;  /* 0x000000030400720c */ /* 0x088fe40003f86270 */
[----:B------:R-:W1:Y:S01]  /*159f0*/  SHFL.IDX PT, R4, R0, RZ, 0x181f ;  /* 0x00181fff00047589 */ /* 0x000e6200000e0000 */
[----:B------:R-:W-:-:S13]  /*15a00*/  ISETP.GE.AND P5, PT, R17, R3, PT ;  /* 0x000000031100720c */ /* 0x000fda0003fa6270 */
[----:B0-----:R-:W-:-:S04]  /*15a10*/  @!P5 LEA R5, P6, R8, R5, 0x1 ;  /* 0x000000050805d211 */ /* 0x001fc800078c08ff */
[----:B-1----:R-:W-:-:S04]  /*15a20*/  @!P5 IADD3.X R4, RZ, R4, RZ, P6, !PT ;  /* 0x00000004ff04d210 */ /* 0x002fc800037fe4ff */
        /* <DEDUP_REMOVED lines=10> */
[----:B------:R-:W-:-:S04]  /*15ad0*/  @!P4 LOP3.LUT R5, R5, R4, RZ, 0x3c, !PT ;  /* 0x000000040505c212 */ /* 0x000fc800078e3cff */
[----:B------:R-:W-:-:S04]  /*15ae0*/  @!P4 LOP3.LUT R4, R5, R4, RZ, 0x3c, !PT ;  /* 0x000000040504c212 */ /* 0x000fc800078e3cff */
[----:B------:R-:W-:-:S05]  /*15af0*/  @!P4 LOP3.LUT R5, R5, R4, RZ, 0x3c, !PT ;  /* 0x000000040505c212 */ /* 0x000fca00078e3cff */
[----:B------:R-:W-:Y:S04]  /*15b00*/  @!P4 LDGSTS.E.BYPASS.LTC128B.128 [R9+0x22c00], desc[UR60][R4.64], !P3 ;  /* 0x22c000000409cfae */ /* 0x000fe8000d901d7c */
[----:B------:R-:W-:Y:S04]  /*15b10*/  @!P4 LDGSTS.E.BYPASS.LTC128B.128 [R9+0x26c00], desc[UR60][R4.64+0x80], !P2 ;  /* 0x26c000800409cfae */ /* 0x000fe8000d101d7c */
[----:B------:R-:W-:Y:S04]  /*15b20*/  @!P4 LDGSTS.E.BYPASS.LTC128B.128 [R9+0x2ac00], desc[UR60][R4.64+0x100], !P1 ;  /* 0x2ac001000409cfae */ /* 0x000fe8000c901d7c */
[----:B------:R0:W-:Y:S01]  /*15b30*/  @!P4 LDGSTS.E.BYPASS.LTC128B.128 [R9+0x2ec00], desc[UR60][R4.64+0x180], !P0 ;  /* 0x2ec001800409cfae */ /* 0x0001e2000c101d7c */
[----:B----4-:R-:W-:-:S03]  /*15b40*/  ISETP.GE.AND P4, PT, R11, R3, PT ;  /* 0x000000030b00720c */ /* 0x010fc60003f86270 */
[----:B------:R-:W2:Y:S04]  /*15b50*/  LDL.LU R11, [R1+0x70] ;  /* 0x00007000010b7983 */ /* 0x000ea80000300800 */
[----:B0-----:R-:W0:Y:S04]  /*15b60*/  SHFL.IDX PT, R5, R2, 0x2, 0x181f ;  /* 0x00581f0002057f89 */ /* 0x001e2800000e0000 */
[----:B------:R-:W1:Y:S02]  /*15b70*/  SHFL.IDX PT, R6, R0, 0x2, 0x181f ;  /* 0x00581f0000067f89 */ /* 0x000e6400000e0000 */
[----:B0-----:R-:W-:-:S05]  /*15b80*/  @!P4 LEA R5, P6, R8, R5, 0x1 ;  /* 0x000000050805c211 */ /* 0x001fca00078c08ff */
[----:B-1----:R-:W-:-:S05]  /*15b90*/  @!P4 IMAD.X R4, RZ, RZ, R6, P6 ;  /* 0x000000ffff04c224 */ /* 0x002fca00030e0606 */
[----:B------:R-:W-:-:S04]  /*15ba0*/  @!P4 LOP3.LUT R5, R5, R4, RZ, 0x3c, !PT ;  /* 0x000000040505c212 */ /* 0x000fc800078e3cff */
[----:B------:R-:W-:-:S04]  /*15bb0*/  @!P4 LOP3.LUT R4, R5, R4, RZ, 0x3c, !PT ;  /* 0x000000040504c212 */ /* 0x000fc800078e3cff */
[----:B------:R-:W-:-:S05]  /*15bc0*/  @!P4 LOP3.LUT R5, R5, R4, RZ, 0x3c, !PT ;  /* 0x000000040505c212 */ /* 0x000fca00078e3cff */
[----:B------:R-:W-:Y:S04]  /*15bd0*/  @!P4 LDGSTS.E.BYPASS.LTC128B.128 [R9+0x23400], desc[UR60][R4.64], !P3 ;  /* 0x234000000409cfae */ /* 0x000fe8000d901d7c */
[----:B------:R-:W-:Y:S04]  /*15be0*/  @!P4 LDGSTS.E.BYPASS.LTC128B.128 [R9+0x27400], desc[UR60][R4.64+0x80], !P2 ;  /* 0x274000800409cfae */ /* 0x000fe8000d101d7c */
[----:B------:R-:W-:Y:S04]  /*15bf0*/  @!P4 LDGSTS.E.BYPASS.LTC128B.128 [R9+0x2b400], desc[UR60][R4.64+0x100], !P1 ;  /* 0x2b4001000409cfae */ /* 0x000fe8000c901d7c */
[----:B------:R0:W-:Y:S01]  /*15c00*/  @!P4 LDGSTS.E.BYPASS.LTC128B.128 [R9+0x2f400], desc[UR60][R4.64+0x180], !P0 ;  /* 0x2f4001800409cfae */ /* 0x0001e2000c101d7c */
[----:B------:R-:W-:-:S03]  /*15c10*/  ISETP.GE.AND P4, PT, R10, R3, PT ;  /* 0x000000030a00720c */ /* 0x000fc60003f86270 */
[----:B------:R-:W3:Y:S04]  /*15c20*/  LDL.LU R10, [R1+0x74] ;  /* 0x00007400010a7983 */ /* 0x000ee80000300800 */
        /* <DEDUP_REMOVED lines=10> */
[----:B------:R0:W-:Y:S04]  /*15cd0*/  @!P4 LDGSTS.E.BYPASS.LTC128B.128 [R9+0x2fc00], desc[UR60][R4.64+0x180], !P0 ;  /* 0x2fc001800409cfae */ /* 0x0001e8000c101d7c */
[----:B------:R-:W-:Y:S04]  /*15ce0*/  SHFL.IDX PT, R6, R0, 0x4, 0x181f ;  /* 0x00981f0000067f89 */ /* 0x000fe800000e0000 */
[----:B0-----:R-:W0:Y:S01]  /*15cf0*/  SHFL.IDX PT, R5, R2, 0x4, 0x181f ;  /* 0x00981f0002057f89 */ /* 0x001e2200000e0000 */
[----:B------:R-:W-:-:S13]  /*15d00*/  ISETP.GE.AND P4, PT, R12, R3, PT ;  /* 0x000000030c00720c */ /* 0x000fda0003f86270 */
        /* <DEDUP_REMOVED lines=26> */
[----:B------:R-:W-:-:S04]  /*15eb0*/  @!P4 LOP3.LUT R5, R5, R4, RZ, 0x3c, !PT ;  /* 0x000000040505c212 */ /* 0x000fc800078e3cff */
[----:B------:R-:W-:-:S04]  /*15ec0*/  @!P4 LOP3.LUT R4, R5, R4, RZ, 0x3c, !PT ;  /* 0x000000040504c212 */ /* 0x000fc800078e3cff */
[----:B------:R-:W-:Y:S01]  /*15ed0*/  @!P4 LOP3.LUT R5, R5, R4, RZ, 0x3c, !PT ;  /* 0x000000040505c212 */ /* 0x000fe200078e3cff */
[----:B------:R1:W2:Y:S04]  /*15ee0*/  SHFL.IDX PT, R6, R0, 0x7, 0x181f ;  /* 0x00f81f0000067f89 */ /* 0x0002a800000e0000 */
[----:B------:R1:W-:Y:S04]  /*15ef0*/  @!P4 LDGSTS.E.BYPASS.LTC128B.128 [R9+0x25400], desc[UR60][R4.64], !P3 ;  /* 0x254000000409cfae */ /* 0x0003e8000d901d7c */
[----:B------:R1:W-:Y:S04]  /*15f00*/  @!P4 LDGSTS.E.BYPASS.LTC128B.128 [R9+0x29400], desc[UR60][R4.64+0x80], !P2 ;  /* 0x294000800409cfae */ /* 0x0003e8000d101d7c */
[----:B------:R1:W-:Y:S04]  /*15f10*/  @!P4 LDGSTS.E.BYPASS.LTC128B.128 [R9+0x2d400], desc[UR60][R4.64+0x100], !P1 ;  /* 0x2d4001000409cfae */ /* 0x0003e8000c901d7c */
[----:B------:R1:W-:Y:S04]  /*15f20*/  @!P4 LDGSTS.E.BYPASS.LTC128B.128 [R9+0x31400], desc[UR60][R4.64+0x180], !P0 ;  /* 0x314001800409cfae */ /* 0x0003e8000c101d7c */
[----:B------:R-:W3:Y:S02]  /*15f30*/  SHFL.IDX PT, R2, R2, 0x7, 0x181f ;  /* 0x00f81f0002027f89 */ /* 0x000ee400000e0000 */
.L_x_1695:
[----:B-1----:R-:W4:Y:S01]  /*15f40*/  LDL.LU R0, [R1+0x78] ;  /* 0x0000780001007983 */ /* 0x002f220000300800 */
[----:B------:R-:W-:Y:S01]  /*15f50*/  BSSY B0, `(.L_x_1513) ;  /* 0x000000d000007945 */ /* 0x000fe20003800000 */
[----:B----4-:R-:W-:-:S13]  /*15f60*/  ISETP.GE.AND P4, PT, R0, R3, PT ;  /* 0x000000030000720c */ /* 0x010fda0003f86270 */
[----:B------:R-:W-:Y:S05]  /*15f70*/  @P4 BRA `(.L_x_1514) ;  /* 0x0000000000284947 */ /* 0x000fea0003800000 */
[----:B------:R-:W4:Y:S01]  /*15f80*/  LDL R0, [R1+0x14] ;  /* 0x0000140001007983 */ /* 0x000f220000100800 */
[----:B---3--:R-:W-:-:S05]  /*15f90*/  LEA R2, P4, R8, R2, 0x1 ;  /* 0x0000000208027211 */ /* 0x008fca00078808ff */
[----:B--2---:R-:W-:-:S05]  /*15fa0*/  IMAD.X R3, RZ, RZ, R6, P4 ;  /* 0x000000ffff037224 */ /* 0x004fca00020e0606 */
[----:B------:R-:W-:Y:S01]  /*15fb0*/  @!PT LDS RZ, [RZ] ;  /* 0x00000000fffff984 */ /* 0x000fe20000000800 */
[----:B------:R-:W-:Y:S01]  /*15fc0*/  @!PT LDS RZ, [RZ] ;  /* 0x00000000fffff984 */ /* 0x000fe20000000800 */
[----:B------:R-:W-:Y:S01]  /*15fd0*/  @!PT LDS RZ, [RZ] ;  /* 0x00000000fffff984 */ /* 0x000fe20000000800 */
[----:B----4-:R1:W-:Y:S04]  /*15fe0*/  LDGSTS.E.BYPASS.LTC128B.128 [R0+0x25c00], desc[UR60][R2.64], !P3 ;  /* 0x25c0000002007fae */ /* 0x0103e8000d901d7c */
[----:B------:R1:W-:Y:S04]  /*15ff0*/  LDGSTS.E.BYPASS.LTC128B.128 [R0+0x29c00], desc[UR60][R2.64+0x80], !P2 ;  /* 0x29c0008002007fae */ /* 0x0003e8000d101d7c */
[----:B------:R1:W-:Y:S04]  /*16000*/  LDGSTS.E.BYPASS.LTC128B.128 [R0+0x2dc00], desc[UR60][R2.64+0x100], !P1 ;  /* 0x2dc0010002007fae */ /* 0x0003e8000c901d7c */
[----:B------:R1:W-:Y:S02]  /*16010*/  LDGSTS.E.BYPASS.LTC128B.128 [R0+0x31c00], desc[UR60][R2.64+0x180], !P0 ;  /* 0x31c0018002007fae */ /* 0x0003e4000c101d7c */
.L_x_1514:
[----:B------:R-:W-:Y:S05]  /*16020*/  BSYNC B0 ;  /* 0x0000000000007941 */ /* 0x000fea0003800000 */
.L_x_1513:
[----:B------:R4:W5:Y:S01]  /*16030*/  LDL R8, [R1+0x4] ;  /* 0x0000040001087983 */ /* 0x0009620000100800 */
[----:B------:R-:W-:Y:S01]  /*16040*/  PLOP3.LUT P0, PT, PT, PT, PT, 0x80, 0x0 ;  /* 0x000000000000781c */ /* 0x000fe20003f0f070 */
[----:B------:R-:W-:-:S12]  /*16050*/  NOP ;  /* 0x0000000000007918 */ /* 0x000fd80000000000 */
.L_x_1515:
[----:B-1-3--:R-:W3:Y:S01]  /*16060*/  LDL R2, [R1+0x4] ;  /* 0x0000040001027983 */ /* 0x00aee20000100800 */
[----:B------:R-:W-:Y:S02]  /*16070*/  PLOP3.LUT P1, PT, P1, P0, PT, 0xa2, 0x0 ;  /* 0x000000000000781c */ /* 0x000fe40000f21472 */
[----:B---3--:R-:W-:-:S08]  /*16080*/  @P0 R2UR P1, UR4, R2 ;  /* 0x00000000020402ca */ /* 0x008fd00000020000 */
[----:B------:R-:W-:-:S05]  /*16090*/  @P0 PLOP3.LUT P0, PT, P1, PT, PT, 0x80, 0x0 ;  /* 0x000000000000081c */ /* 0x000fca0000f0f070 */
[----:B------:R-:W-:Y:S01]  /*160a0*/  @!P1 SYNCS.ARRIVE.TRANS64.RED.A0T1 RZ, [UR4+0x32410], RZ ;  /* 0x032410ffffff99a7 */ /* 0x000fe20008200404 */
[----:B------:R-:W-:Y:S07]  /*160b0*/  @!P1 ARRIVES.LDGSTSBAR.64.TRANSCNT [UR4+0x32410] ;  /* 0x03241000ff0099b0 */ /* 0x000fee0008000a84 */
[----:B------:R-:W-:Y:S05]  /*160c0*/  @P0 BRA.U.ANY `(.L_x_1515) ;  /* 0xfffffffd00e40947 */ /* 0x000fea000393ffff */
[----:B------:R-:W3:Y:S02]  /*160d0*/  LDL.LU R3, [R1+0x68] ;  /* 0x0000680001037983 */ /* 0x000ee40000300800 */
[----:B---3--:R-:W-:-:S05]  /*160e0*/  VIADD R3, R3, 0x1 ;  /* 0x0000000103037836 */ /* 0x008fca0000000000 */
        /* <DEDUP_REMOVED lines=8> */
[----:B------:R-:W3:Y:S03]  /*16170*/  SYNCS.PHASECHK.TRANS64.TRYWAIT P0, [R2+URZ+0x32420], R0 ;  /* 0x03242000020075a7 */ /* 0x000ee6000800017f */
[----:B-1-3--:R-:W-:Y:S05]  /*16180*/  @!P0 BRA `(.L_x_1517) ;  /* 0x0000006000208947 */ /* 0x00afea0003800000 */
.L_x_1696:
[----:B------:R-:W-:Y:S05]  /*16190*/  BSYNC B0 ;  /* 0x0000000000007941 */ /* 0x000fea0003800000 */
.L_x_1516:
[----:B-1----:R-:W3:Y:S01]  /*161a0*/  LDL R2, [R1+0x18] ;  /* 0x0000180001027983 */ /* 0x002ee20000100800 */
[----:B------:R-:W-:Y:S01]  /*161b0*/  BSSY B0, `(.L_x_1518) ;  /* 0x0000063000007945 */ /* 0x000fe20003800000 */
[----:B---3--:R-:W-:-:S13]  /*161c0*/  LOP3.LUT P0, RZ, R2, 0x1, RZ, 0xc0, !PT ;  /* 0x0000000102ff7812 */ /* 0x008fda000780c0ff */
[----:B------:R-:W-:Y:S05]  /*161d0*/  @!P0 BRA `(.L_x_1519) ;  /* 0x0000000400808947 */ /* 0x000fea0003800000 */
[----:B------:R-:W3:Y:S04]  /*161e0*/  LDL R2, [R1+0x4] ;  /* 0x0000040001027983 */ /* 0x000ee80000100800 */
[----:B0-----:R-:W2:Y:S01]  /*161f0*/  LDL R4, [R1+0x1c] ;  /* 0x00001c0001047983 */ /* 0x001ea20000100800 */
[----:B------:R-:W0:Y:S01]  /*16200*/  S2R R3, SR_TID.X ;  /* 0x0000000000037919 */ /* 0x000e220000002100 */
[----:B---3--:R-:W-:Y:S02]  /*16210*/  IMAD.MOV.U32 R5, RZ, RZ, R2 ;  /* 0x000000ffff057224 */ /* 0x008fe400078e0002 */
[----:B------:R-:W3:Y:S01]  /*16220*/  LDL R2, [R1+0x8] ;  /* 0x0000080001027983 */ /* 0x000ee20000100800 */
[----:B--2---:R-:W-:Y:S01]  /*16230*/  SHF.L.U32 R0, R4, 0x1f, RZ ;  /* 0x0000001f04007819 */ /* 0x004fe200000006ff */
[----:B------:R-:W-:Y:S01]  /*16240*/  BSSY B1, `(.L_x_1520) ;  /* 0x0000006000017945 */ /* 0x000fe20003800000 */
[----:B0-----:R-:W-:-:S04]  /*16250*/  LOP3.LUT R3, R3, 0x7f, RZ, 0xc0, !PT ;  /* 0x0000007f03037812 */ /* 0x001fc800078ec0ff */
[----:B------:R-:W-:Y:S01]  /*16260*/  ISETP.NE.AND P1, PT, R3, RZ, PT ;  /* 0x000000ff0300720c */ /* 0x000fe20003f25270 */
[----:B---3--:R-:W-:-:S04]  /*16270*/  IMAD R2, R2, 0x8, R5 ;  /* 0x0000000802027824 */ /* 0x008fc800078e0205 */
[----:B------:R-:W0:Y:S02]  /*16280*/  SYNCS.PHASECHK.TRANS64.TRYWAIT P0, [R2+URZ+0x32460], R0 ;  /* 0x03246000020075a7 */ /* 0x000e24000800017f */
[----:B0-----:R-:W-:Y:S06]  /*16290*/  @!P0 BRA `(.L_x_1521) ;  /* 0x0000005c00f48947 */ /* 0x001fec0003800000 */
.L_x_1697:
[----:B------:R-:W-:Y:S05]  /*162a0*/  BSYNC B1 ;  /* 0x0000000000017941 */ /* 0x000fea0003800000 */
.L_x_1520:
        /* <DEDUP_REMOVED lines=9> */
.L_x_1523:
[----:B------:R-:W-:Y:S05]  /*16340*/  BSYNC B1 ;  /* 0x0000000000017941 */ /* 0x000fea0003800000 */
.L_x_1522:
        /* <DEDUP_REMOVED lines=12> */
[----:B---3--:R-:W-:-:S03]  /*16410*/  IMAD R0, R0, 0x60, R4 ;  /* 0x0000006000007824 */ /* 0x008fc600078e0204 */
[----:B------:R-:W-:-:S07]  /*16420*/  IADD3 R4, R3, 0x400, RZ ;  /* 0x0000040003047810 */ /* 0x000fce0007ffe0ff */
.L_x_1524:
        /* <DEDUP_REMOVED lines=16> */
.L_x_1525:
        /* <DEDUP_REMOVED lines=16> */
.L_x_1526:
        /* <DEDUP_REMOVED lines=16> */
.L_x_1527:
        /* <DEDUP_REMOVED lines=11> */
.L_x_1519:
[----:B------:R-:W-:Y:S05]  /*167e0*/  BSYNC B0 ;  /* 0x0000000000007941 */ /* 0x000fea0003800000 */
.L_x_1518:
[----:B0-----:R-:W3:Y:S01]  /*167f0*/  LDL.LU R4, [R1+0x7c] ;  /* 0x00007c0001047983 */ /* 0x001ee20000300800 */
[----:B------:R-:W-:Y:S01]  /*16800*/  BSSY B0, `(.L_x_1528) ;  /* 0x000020f000007945 */ /* 0x000fe20003800000 */
[----:B---3--:R-:W-:-:S13]  /*16810*/  ISETP.GE.AND P0, PT, R4, 0x61, PT ;  /* 0x000000610400780c */ /* 0x008fda0003f06270 */
        /* <DEDUP_REMOVED lines=48> */
.L_x_1534:
        /* <DEDUP_REMOVED lines=9> */
.L_x_1698:
[----:B------:R-:W-:Y:S05]  /*16bb0*/  BSYNC B3 ;  /* 0x0000000000037941 */ /* 0x000fea0003800000 */
.L_x_1535:
        /* <DEDUP_REMOVED lines=9> */
.L_x_1538:
[----:B------:R-:W-:Y:S05]  /*16c50*/  BSYNC B3 ;  /* 0x0000000000037941 */ /* 0x000fea0003800000 */
.L_x_1537:
[----:B0-----:R-:W2:Y:S04]  /*16c60*/  LDL R8, [R1+0x4] ;  /* 0x0000040001087983 */ /* 0x001ea80000100800 */
[----:B------:R-:W2:Y:S04]  /*16c70*/  LDL R3, [R1+0x8] ;  /* 0x0000080001037983 */ /* 0x000ea80000100800 */
[----:B------:R-:W3:Y:S01]  /*16c80*/  LDL R4, [R1+0x28] ;  /* 0x0000280001047983 */ /* 0x000ee20000100800 */
[----:B------:R-:W-:Y:S01]  /*16c90*/  MOV R7, RZ ;  /* 0x000000ff00077202 */ /* 0x000fe20000000f00 */
[----:B------:R-:W-:Y:S01]  /*16ca0*/  UIADD3 UR4, UP0, UR38, 0x370, URZ ;  /* 0x0000037026047890 */ /* 0x000fe2000ff1e03f */
[----:B------:R-:W-:Y:S01]  /*16cb0*/  PLOP3.LUT P0, PT, PT, PT, PT, 0x80, 0x0 ;  /* 0x000000000000781c */ /* 0x000fe20003f0f070 */
[----:B------:R-:W-:Y:S01]  /*16cc0*/  UMOV UR6, 0x0 ;  /* 0x0000000000067882 */ /* 0x000fe20000000000 */
[----:B------:R-:W-:Y:S01]  /*16cd0*/  R2UR UR10, R7 ;  /* 0x00000000070a72ca */ /* 0x000fe200000e0000 */
[----:B------:R-:W-:Y:S01]  /*16ce0*/  UIADD3.X UR5, URZ, UR39, URZ, UP0, !UPT ;  /* 0x000000273f057290 */ /* 0x000fe200087fe43f */
[----:B------:R-:W-:Y:S01]  /*16cf0*/  UMOV UR7, 0x14f00000 ;  /* 0x14f0000000077882 */ /* 0x000fe20000000000 */
[----:B--2---:R-:W-:-:S02]  /*16d00*/  IMAD R3, R3, 0x3000, R8 ;  /* 0x0000300003037824 */ /* 0x004fc400078e0208 */
[----:B---3--:R-:W-:Y:S02]  /*16d10*/  IMAD R0, R0, 0x60, R4 ;  /* 0x0000006000007824 */ /* 0x008fe400078e0204 */
[----:B------:R-:W-:Y:S02]  /*16d20*/  VIADD R3, R3, 0x1c400 ;  /* 0x0001c40003037836 */ /* 0x000fe40000000000 */
[----:B------:R-:W-:-:S07]  /*16d30*/  VIADD R4, R2, 0x32430 ;  /* 0x0003243002047836 */ /* 0x000fce0000000000 */
.L_x_1539:
        /* <DEDUP_REMOVED lines=14> */
.L_x_1699:
[----:B------:R-:W-:Y:S05]  /*16e20*/  BSYNC B3 ;  /* 0x0000000000037941 */ /* 0x000fea0003800000 */
.L_x_1540:
        /* <DEDUP_REMOVED lines=11> */
.L_x_1543:
[----:B------:R-:W-:Y:S05]  /*16ee0*/  BSYNC B3 ;  /* 0x0000000000037941 */ /* 0x000fea0003800000 */
.L_x_1542:
        /* <DEDUP_REMOVED lines=11> */
.L_x_1544:
        /* <DEDUP_REMOVED lines=16> */
.L_x_1545:
        /* <DEDUP_REMOVED lines=16> */
.L_x_1546:
        /* <DEDUP_REMOVED lines=16> */
.L_x_1547:
        /* <DEDUP_REMOVED lines=11> */
.L_x_1533:
[----:B------:R-:W-:Y:S05]  /*17350*/  BSYNC B1 ;  /* 0x0000000000017941 */ /* 0x000fea0003800000 */
.L_x_1532:
[----:B------:R-:W2:Y:S02]  /*17360*/  LDL.LU R4, [R1+0x38] ;  /* 0x0000380001047983 */ /* 0x000ea40000300800 */
[----:B--2---:R-:W-:-:S07]  /*17370*/  VIADD R0, R4, 0xfffffffd ;  /* 0xfffffffd04007836 */ /* 0x004fce0000000000 */
.L_x_1531:
[----:B------:R-:W-:Y:S05]  /*17380*/  BSYNC B2 ;  /* 0x0000000000027941 */ /* 0x000fea0003800000 */
.L_x_1530:
[----:B------:R-:W2:Y:S01]  /*17390*/  LDL.LU R2, [R1+0x3c] ;  /* 0x00003c0001027983 */ /* 0x000ea20000300800 */
[----:B------:R-:W-:-:S05]  /*173a0*/  IMAD.MOV R6, RZ, RZ, -R6 ;  /* 0x000000ffff067224 */ /* 0x000fca00078e0a06 */
[----:B--2---:R-:W-:-:S13]  /*173b0*/  ISETP.NE.AND P0, PT, R2, R6, PT ;  /* 0x000000060200720c */ /* 0x004fda0003f05270 */
[----:B------:R-:W-:Y:S05]  /*173c0*/  @!P0 BRA `(.L_x_1529) ;  /* 0x0000001400488947 */ /* 0x000fea0003800000 */
.L_x_1580:
        /* <DEDUP_REMOVED lines=13> */
[----:B-----5:R-:W-:Y:S02]  /*174a0*/  MOV R8, R0 ;  /* 0x0000000000087202 */ /* 0x020fe40000000f00 */
        /* <DEDUP_REMOVED lines=23> */
.L_x_1550:
        /* <DEDUP_REMOVED lines=9> */
.L_x_1700:
[----:B------:R-:W-:Y:S05]  /*176b0*/  BSYNC B2 ;  /* 0x0000000000027941 */ /* 0x000fea0003800000 */
.L_x_1551:
        /* <DEDUP_REMOVED lines=9> */
.L_x_1554:
[----:B------:R-:W-:Y:S05]  /*17750*/  BSYNC B2 ;  /* 0x0000000000027941 */ /* 0x000fea0003800000 */
.L_x_1553:
        /* <DEDUP_REMOVED lines=13> */
.L_x_1555:
        /* <DEDUP_REMOVED lines=14> */
.L_x_1701:
[----:B------:R-:W-:Y:S05]  /*17910*/  BSYNC B2 ;  /* 0x0000000000027941 */ /* 0x000fea0003800000 */
.L_x_1556:
        /* <DEDUP_REMOVED lines=11> */
.L_x_1559:
[----:B------:R-:W-:Y:S05]  /*179d0*/  BSYNC B2 ;  /* 0x0000000000027941 */ /* 0x000fea0003800000 */
.L_x_1558:
        /* <DEDUP_REMOVED lines=10> */
.L_x_1560:
        /* <DEDUP_REMOVED lines=16> */
.L_x_1561:
        /* <DEDUP_REMOVED lines=16> */
.L_x_1562:
        /* <DEDUP_REMOVED lines=16> */
.L_x_1563:
        /* <DEDUP_REMOVED lines=11> */
.L_x_1549:
[----:B------:R-:W-:Y:S05]  /*17e30*/  BSYNC B1 ;  /* 0x0000000000017941 */ /* 0x000fea0003800000 */
.L_x_1548:
        /* <DEDUP_REMOVED lines=36> */
.L_x_1566:
        /* <DEDUP_REMOVED lines=9> */
.L_x_1702:
[----:B------:R-:W-:Y:S05]  /*18110*/  BSYNC B2 ;  /* 0x0000000000027941 */ /* 0x000fea0003800000 */
.L_x_1567:
        /* <DEDUP_REMOVED lines=9> */
.L_x_1570:
[----:B------:R-:W-:Y:S05]  /*181b0*/  BSYNC B2 ;  /* 0x0000000000027941 */ /* 0x000fea0003800000 */
.L_x_1569:
        /* <DEDUP_REMOVED lines=14> */
.L_x_1571:
        /* <DEDUP_REMOVED lines=14> */
.L_x_1703:
[----:B------:R-:W-:Y:S05]  /*18380*/  BSYNC B2 ;  /* 0x0000000000027941 */ /* 0x000fea0003800000 */
.L_x_1572:
[----:B------:R-:W-:Y:S01]  /*18390*/  BSSY B2, `(.L_x_1574) ;  /* 0x000000b000027945 */ /* 0x000fe20003800000 */
[----:B------:R-:W-:Y:S01]  /*183a0*/  IMAD.MOV.U32 R8, RZ, RZ, 0x0 ;  /* 0x00000000ff087424 */ /* 0x000fe200078e00ff */
[----:B------:R-:W-:Y:S02]  /*183b0*/  MOV R9, 0x14f00000 ;  /* 0x14f0000000097802 */ /* 0x000fe40000000f00 */
        /* <DEDUP_REMOVED lines=8> */
.L_x_1575:
[----:B------:R-:W-:Y:S05]  /*18440*/  BSYNC B2 ;  /* 0x0000000000027941 */ /* 0x000fea0003800000 */
.L_x_1574:
        /* <DEDUP_REMOVED lines=11> */
.L_x_1576:
        /* <DEDUP_REMOVED lines=16> */
.L_x_1577:
        /* <DEDUP_REMOVED lines=16> */
.L_x_1578:
        /* <DEDUP_REMOVED lines=16> */
.L_x_1579:
        /* <DEDUP_REMOVED lines=11> */
.L_x_1565:
[----:B------:R-:W-:Y:S05]  /*188b0*/  BSYNC B1 ;  /* 0x0000000000017941 */ /* 0x000fea0003800000 */
.L_x_1564:
[C---:B------:R-:W-:Y:S01]  /*188c0*/  ISETP.GT.AND P0, PT, R0.reuse, 0x1, PT ;  /* 0x000000010000780c */ /* 0x040fe20003f04270 */
[----:B------:R-:W-:-:S12]  /*188d0*/  VIADD R0, R0, 0xfffffffe ;  /* 0xfffffffe00007836 */ /* 0x000fd80000000000 */
[----:B------:R-:W-:Y:S05]  /*188e0*/  @P0 BRA `(.L_x_1580) ;  /* 0xffffffe800b80947 */ /* 0x000fea000383ffff */
.L_x_1529:
[----:B------:R-:W-:Y:S05]  /*188f0*/  BSYNC B0 ;  /* 0x0000000000007941 */ /* 0x000fea0003800000 */
.L_x_1528:
[----:B------:R-:W3:Y:S04]  /*18900*/  LDL.LU R4, [R1+0x8] ;  /* 0x0000080001047983 */ /* 0x000ee80000300800 */
[----:B------:R-:W2:Y:S01]  /*18910*/  LDL.LU R3, [R1+0x1c] ;  /* 0x00001c0001037983 */ /* 0x000ea20000300800 */
[----:B------:R-:W1:Y:S01]  /*18920*/  S2R R2, SR_TID.X ;  /* 0x0000000000027919 */ /* 0x000e620000002100 */
[----:B------:R-:W-:Y:S01]  /*18930*/  BSSY B0, `(.L_x_1581) ;  /* 0x0000015000007945 */ /* 0x000fe20003800000 */
[----:B-1----:R-:W-:-:S04]  /*18940*/  LOP3.LUT R2, R2, 0x7f, RZ, 0xc0, !PT ;  /* 0x0000007f02027812 */ /* 0x002fc800078ec0ff */
[----:B------:R-:W-:Y:S01]  /*18950*/  ISETP.NE.AND P1, PT, R2, RZ, PT ;  /* 0x000000ff0200720c */ /* 0x000fe20003f25270 */
[----:B---3--:R-:W-:-:S05]  /*18960*/  VIADD R0, R4, 0x1 ;  /* 0x0000000104007836 */ /* 0x008fca0000000000 */
        /* <DEDUP_REMOVED lines=11> */
[----:B--2---:R-:W2:Y:S04]  /*18a20*/  @P1 ATOMG.E.ADD.STRONG.GPU PT, R3, desc[UR60][R4.64], R3 ;  /* 0x00000003040319a8 */ /* 0x004ea800081ee1fc */
[----:B--2---:R1:W2:Y:S02]  /*18a30*/  SHFL.IDX PT, R3, R3, R2, 0x1f ;  /* 0x00001f0203037589 */ /* 0x0042a400000e0000 */
[----:B-1----:R-:W1:Y:S02]  /*18a40*/  S2R R2, SR_LTMASK ;  /* 0x0000000000027919 */ /* 0x002e640000003900 */
[----:B-1----:R-:W-:-:S06]  /*18a50*/  LOP3.LUT R2, R2, UR4, RZ, 0xc0, !PT ;  /* 0x0000000402027c12 */ /* 0x002fcc000f8ec0ff */
[----:B------:R-:W2:Y:S02]  /*18a60*/  POPC R2, R2 ;  /* 0x0000000200027309 */ /* 0x000ea40000000000 */
[----:B--2---:R-:W-:-:S07]  /*18a70*/  IADD3 R16, R3, UR36, R2 ;  /* 0x0000002403107c10 */ /* 0x004fce000fffe002 */
.L_x_1582:
[----:B------:R-:W-:Y:S05]  /*18a80*/  BSYNC B0 ;  /* 0x0000000000007941 */ /* 0x000fea0003800000 */
.L_x_1581:
[----:B------:R-:W-:-:S05]  /*18a90*/  SEL R0, R0, RZ, P0 ;  /* 0x000000ff00007207 */ /* 0x000fca0000000000 */
[----:B------:R2:W-:Y:S02]  /*18aa0*/  STL [R1+0x8], R0 ;  /* 0x0000080001007387 */ /* 0x0005e40000100800 */
.L_x_1494:
[----:B------:R-:W-:Y:S05]  /*18ab0*/  BSYNC B7 ;  /* 0x0000000000077941 */ /* 0x000fea0003800000 */
.L_x_1492:
[----:B--2---:R-:W2:Y:S02]  /*18ac0*/  LDL R0, [R1+0x18] ;  /* 0x0000180001007983 */ /* 0x004ea40000100800 */
        /* <DEDUP_REMOVED lines=12> */
.L_x_1583:
[----:B------:R-:W0:Y:S01]  /*18b90*/  S2R R0, SR_TID.X ;  /* 0x0000000000007919 */ /* 0x000e220000002100 */
[----:B------:R-:W-:Y:S01]  /*18ba0*/  UMOV UR4, 0xffffffff ;  /* 0xffffffff00047882 */ /* 0x000fe20000000000 */
[----:B0-----:R-:W-:-:S04]  /*18bb0*/  LOP3.LUT R7, R0, 0x1f, RZ, 0xc0, !PT ;  /* 0x0000001f00077812 */ /* 0x001fc800078ec0ff */
        /* <DEDUP_REMOVED lines=33> */
.L_x_1713:
[----:B------:R-:W-:Y:S02]  /*18dd0*/  ULDC UR4, c[0x0][0xd38] ;  /* 0x00034e0000047ab9 */ /* 0x000fe40000000800 */
[----:B------:R-:W-:-:S04]  /*18de0*/  IMAD.U32 R16, RZ, RZ, UR4 ;  /* 0x00000004ff107e24 */ /* 0x000fc8000f8e00ff */
[----:B-1----:R-:W-:-:S04]  /*18df0*/  IMAD R6, R6, R16, RZ ;  /* 0x0000001006067224 */ /* 0x002fc800078e02ff */
[----:B------:R-:W-:-:S05]  /*18e00*/  IMAD.IADD R4, R4, 0x1, R6 ;  /* 0x0000000104047824 */ /* 0x000fca00078e0206 */
[----:B------:R-:W-:-:S13]  /*18e10*/  ISETP.GT.AND P6, PT, R4, R0, PT ;  /* 0x000000000400720c */ /* 0x000fda0003fc4270 */
[----:B------:R-:W-:Y:S05]  /*18e20*/  @P6 BRA `(.L_x_1586) ;  /* 0x00000000009c6947 */ /* 0x000fea0003800000 */
.L_x_1591:
        /* <DEDUP_REMOVED lines=14> */
.L_x_1589:
[----:B------:R-:W-:Y:S05]  /*18f10*/  BSYNC B0 ;  /* 0x0000000000007941 */ /* 0x000fea0003800000 */
.L_x_1588:
        /* <DEDUP_REMOVED lines=18> */
.L_x_1721:
[----:B------:R-:W-:Y:S02]  /*19040*/  ULDC UR4, c[0x0][0xd38] ;  /* 0x00034e0000047ab9 */ /* 0x000fe40000000800 */
[----:B------:R-:W-:-:S05]  /*19050*/  MOV R16, UR4 ;  /* 0x0000000400107c02 */ /* 0x000fca0008000f00 */
[----:B-1----:R-:W-:-:S04]  /*19060*/  IMAD R6, R6, R16, RZ ;  /* 0x0000001006067224 */ /* 0x002fc800078e02ff */
[----:B------:R-:W-:-:S05]  /*19070*/  IMAD.IADD R4, R6, 0x1, R4 ;  /* 0x0000000106047824 */ /* 0x000fca00078e0204 */
[----:B------:R-:W-:-:S13]  /*19080*/  ISETP.GT.AND P6, PT, R4, R0, PT ;  /* 0x000000000400720c */ /* 0x000fda0003fc4270 */
[----:B------:R-:W-:Y:S05]  /*19090*/  @!P6 BRA `(.L_x_1591) ;  /* 0xfffffffc0064e947 */ /* 0x000fea000383ffff */
.L_x_1586:
        /* <DEDUP_REMOVED lines=8> */
.L_x_1725:
[----:B------:R-:W-:Y:S01]  /*19120*/  ISETP.NE.AND P0, PT, R5, RZ, PT ;  /* 0x000000ff0500720c */ /* 0x000fe20003f05270 */
[----:B-1----:R-:W-:-:S12]  /*19130*/  IMAD.MOV.U32 R2, RZ, RZ, RZ ;  /* 0x000000ffff027224 */ /* 0x002fd800078e00ff */
[----:B------:R-:W-:Y:S05]  /*19140*/  @!P0 BRA `(.L_x_1593) ;  /* 0x0000000000108947 */ /* 0x000fea0003800000 */
[----:B------:R-:W-:Y:S01]  /*19150*/  UMOV UR4, 0xffffffff ;  /* 0xffffffff00047882 */ /* 0x000fe20000000000 */
[----:B------:R-:W-:Y:S02]  /*19160*/  VIADD R12, R4, 0xffffffff ;  /* 0xffffffff040c7836 */ /* 0x000fe40000000000 */
[----:B------:R-:W-:Y:S05]  /*19170*/  BRA.DIV UR4, `(.L_x_1594) ;  /* 0x0000003e04247947 */ /* 0x000fea000b800000 */
[----:B------:R1:W3:Y:S02]  /*19180*/  SHFL.IDX PT, R2, R3, R12, 0x1f ;  /* 0x00001f0c03027589 */ /* 0x0002e400000e0000 */
.L_x_1593:
        /* <DEDUP_REMOVED lines=31> */
.L_x_1587:
[----:B------:R-:W-:Y:S01]  /*19380*/  UMOV UR4, URZ ;  /* 0x0000003f00047c82 */ /* 0x000fe20008000000 */
[----:B------:R-:W-:Y:S01]  /*19390*/  UMOV UR5, URZ ;  /* 0x0000003f00057c82 */ /* 0x000fe20008000000 */
[----:B------:R-:W-:Y:S01]  /*193a0*/  ULDC UR6, c[0x0][0xd3c] ;  /* 0x00034f0000067ab9 */ /* 0x000fe20000000800 */
[----:B------:R-:W-:Y:S02]  /*193b0*/  IMAD.MOV.U32 R16, RZ, RZ, R0 ;  /* 0x000000ffff107224 */ /* 0x000fe400078e0000 */
[----:B------:R-:W-:Y:S02]  /*193c0*/  IMAD.U32 R17, RZ, RZ, UR4 ;  /* 0x00000004ff117e24 */ /* 0x000fe4000f8e00ff */
[----:B------:R-:W-:Y:S02]  /*193d0*/  IMAD.U32 R18, RZ, RZ, UR5 ;  /* 0x00000005ff127e24 */ /* 0x000fe4000f8e00ff */
[----:B------:R-:W-:-:S07]  /*193e0*/  IMAD.U32 R19, RZ, RZ, UR6 ;  /* 0x00000006ff137e24 */ /* 0x000fce000f8e00ff */
.L_x_1595:
        /* <DEDUP_REMOVED lines=12> */
.L_x_1584:
[----:B------:R-:W-:Y:S02]  /*194b0*/  ULDC UR4, c[0x0][0xd3c] ;  /* 0x00034f0000047ab9 */ /* 0x000fe40000000800 */
[----:B---3--:R-:W-:-:S13]  /*194c0*/  ISETP.GE.AND P0, PT, R19, UR4, PT ;  /* 0x0000000413007c0c */ /* 0x008fda000bf06270 */
[----:B------:R-:W-:Y:S05]  /*194d0*/  @!P0 BRA `(.L_x_1596) ;  /* 0xffffff8c00148947 */ /* 0x000fea000383ffff */
[----:B------:R-:W-:Y:S05]  /*194e0*/  BSYNC B8 ;  /* 0x0000000000087941 */ /* 0x000fea0003800000 */
.L_x_1450:
[----:B--2---:R-:W2:Y:S01]  /*194f0*/  LDL.LU R0, [R1+0x68] ;  /* 0x0000680001007983 */ /* 0x004ea20000300800 */
[----:B------:R-:W-:Y:S01]  /*19500*/  BSSY B0, `(.L_x_1597) ;  /* 0x000000b000007945 */ /* 0x000fe20003800000 */
[----:B------:R-:W3:Y:S01]  /*19510*/  S2R R5, SR_CgaCtaId ;  /* 0x0000000000057919 */ /* 0x000ee20000008800 */
[----:B--2---:R-:W-:-:S05]  /*19520*/  VIADD R0, R0, 0x1 ;  /* 0x0000000100007836 */ /* 0x004fca0000000000 */
[----:B0-----:R-:W-:-:S04]  /*19530*/  LEA.HI R2, R0, R0, RZ, 0x1 ;  /* 0x0000000000027211 */ /* 0x001fc800078f08ff */
[----:B-1----:R-:W-:-:S05]  /*19540*/  LOP3.LUT R3, R2, 0xfffffffe, RZ, 0xc0, !PT ;  /* 0xfffffffe02037812 */ /* 0x002fca00078ec0ff */
[----:B------:R-:W-:Y:S01]  /*19550*/  IMAD.IADD R3, R0, 0x1, -R3 ;  /* 0x0000000100037824 */ /* 0x000fe200078e0a03 */
[----:B------:R-:W-:-:S04]  /*19560*/  MOV R0, 0x400 ;  /* 0x0000040000007802 */ /* 0x000fc80000000f00 */
[----:B---3--:R-:W-:Y:S02]  /*19570*/  LEA R0, R5, R0, 0x18 ;  /* 0x0000000005007211 */ /* 0x008fe400078ec0ff */
[----:B------:R-:W-:-:S04]  /*19580*/  SHF.L.U32 R3, R3, 0x1f, RZ ;  /* 0x0000001f03037819 */ /* 0x000fc800000006ff */
[----:B------:R-:W0:Y:S02]  /*19590*/  SYNCS.PHASECHK.TRANS64.TRYWAIT P0, [R0+URZ+0x32420], R3 ;  /* 0x03242003000075a7 */ /* 0x000e24000800017f */
[----:B0-----:R-:W-:Y:S05]  /*195a0*/  @!P0 BRA `(.L_x_1598) ;  /* 0x0000003800408947 */ /* 0x001fea0003800000 */
.L_x_1728:
[----:B------:R-:W-:Y:S05]  /*195b0*/  BSYNC B0 ;  /* 0x0000000000007941 */ /* 0x000fea0003800000 */
.L_x_1597:
[----:B------:R-:W-:-:S03]  /*195c0*/  UMOV UR4, 0xffffffff ;  /* 0xffffffff00047882 */ /* 0x000fc60000000000 */
[----:B------:R-:W-:Y:S05]  /*195d0*/  BRA.DIV UR4, `(.L_x_1599) ;  /* 0x0000003a04487947 */ /* 0x000fea000b800000 */
[----:B------:R-:W1:Y:S02]  /*195e0*/  S2R R2, SR_TID.X ;  /* 0x0000000000027919 */ /* 0x000e640000002100 */
[----:B-1----:R-:W-:-:S04]  /*195f0*/  SHF.R.U32.HI R2, RZ, 0x5, R2 ;  /* 0x00000005ff027819 */ /* 0x002fc80000011602 */
[----:B------:R-:W-:-:S05]  /*19600*/  LOP3.LUT R2, R2, 0x3, RZ, 0xc0, !PT ;  /* 0x0000000302027812 */ /* 0x000fca00078ec0ff */
[----:B------:R1:W2:Y:S02]  /*19610*/  SHFL.IDX PT, R14, R2, RZ, 0x1f ;  /* 0x00001fff020e7589 */ /* 0x0002a400000e0000 */
.L_x_1731:
[----:B--2---:R-:W-:-:S13]  /*19620*/  ISETP.NE.AND P0, PT, R14, RZ, PT ;  /* 0x000000ff0e00720c */ /* 0x004fda0003f05270 */
[----:B------:R-:W-:Y:S05]  /*19630*/  @P0 BRA `(.L_x_1305) ;  /* 0x0000000000940947 */ /* 0x000fea0003800000 */
[----:B------:R-:W-:-:S03]  /*19640*/  UMOV UR4, 0xffffffff ;  /* 0xffffffff00047882 */ /* 0x000fc60000000000 */
[----:B------:R-:W-:Y:S05]  /*19650*/  BRA.DIV UR4, `(.L_x_1600) ;  /* 0x0000003a045c7947 */ /* 0x000fea000b800000 */
[----:B------:R-:W-:-:S13]  /*19660*/  ELECT P6, URZ, PT ;  /* 0x00000000003f782f */ /* 0x000fda00038c0000 */
.L_x_1734:
[----:B------:R-:W-:Y:S05]  /*19670*/  @!P6 BRA `(.L_x_1305) ;  /* 0x000000000084e947 */ /* 0x000fea0003800000 */
[----:B-1----:R-:W2:Y:S02]  /*19680*/  LDL.LU R2, [R1+0x90] ;  /* 0x0000900001027983 */ /* 0x002ea40000300800 */
[----:B--2---:R-:W-:-:S04]  /*19690*/  LOP3.LUT R2, R2, 0x2, RZ, 0xfc, !PT ;  /* 0x0000000202027812 */ /* 0x004fc800078efcff */
[----:B------:R-:W-:-:S13]  /*196a0*/  ISETP.NE.AND P2, PT, R2, 0x3, PT ;  /* 0x000000030200780c */ /* 0x000fda0003f45270 */
[----:B------:R-:W-:Y:S05]  /*196b0*/  @!P2 BRA `(.L_x_1601) ;  /* 0x000000000004a947 */ /* 0x000fea0003800000 */
[----:B------:R-:W-:Y:S01]  /*196c0*/  BPT.TRAP 0x1 ;  /* 0x000000040000795c */ /* 0x000fe20000300000 */
.L_x_1601:
        /* <DEDUP_REMOVED lines=14> */
.L_x_1735:
[----:B------:R-:W1:Y:S02]  /*197b0*/  SYNCS.PHASECHK.TRANS64.TRYWAIT P0, [R7+URZ], R2 ;  /* 0x00000002070075a7 */ /* 0x000e64000800017f */
[----:B-1----:R-:W-:Y:S05]  /*197c0*/  @!P0 BRA `(.L_x_1603) ;  /* 0x0000003800348947 */ /* 0x002fea0003800000 */
.L_x_1736:
[----:B------:R-:W-:Y:S05]  /*197d0*/  @!P2 BRA `(.L_x_1604) ;  /* 0x000000000004a947 */ /* 0x000fea0003800000 */
[----:B------:R-:W-:Y:S01]  /*197e0*/  BPT.TRAP 0x1 ;  /* 0x000000040000795c */ /* 0x000fe20000300000 */
.L_x_1604:
[----:B------:R-:W2:Y:S01]  /*197f0*/  LDL.LU R4, [R1+0x8] ;  /* 0x0000080001047983 */ /* 0x000ea20000300800 */
[----:B------:R-:W-:-:S05]  /*19800*/  VIADD R0, R0, 0x32460 ;  /* 0x0003246000007836 */ /* 0x000fca0000000000 */
[----:B--2---:R-:W-:-:S04]  /*19810*/  LEA R4, R4, R0, 0x3 ;  /* 0x0000000004047211 */ /* 0x004fc800078e18ff */
[----:B------:R-:W2:Y:S02]  /*19820*/  SYNCS.PHASECHK.TRANS64.TRYWAIT P0, [R4+URZ], R5 ;  /* 0x00000005040075a7 */ /* 0x000ea4000800017f */
[----:B--2---:R-:W-:Y:S05]  /*19830*/  @!P0 BRA `(.L_x_1605) ;  /* 0x00000038002c8947 */ /* 0x004fea0003800000 */
.L_x_1737:
[----:B------:R-:W-:-:S07]  /*19840*/  IMAD R3, R3, 0x8, R0 ;  /* 0x0000000803037824 */ /* 0x000fce00078e0200 */
.L_x_1606:
[----:B---3--:R3:W0:Y:S02]  /*19850*/  SYNCS.PHASECHK.TRANS64.TRYWAIT P0, [R3+URZ], R2 ;  /* 0x00000002030075a7 */ /* 0x008624000800017f */
[----:B0-----:R-:W-:Y:S05]  /*19860*/  @!P0 NANOSLEEP.SYNCS 0x989680 ;  /* 0x009896800000895d */ /* 0x001fea0003900000 */
[----:B------:R-:W0:Y:S02]  /*19870*/  @!P0 SYNCS.PHASECHK.TRANS64 P0, [R3+URZ], R2 ;  /* 0x00000002030085a7 */ /* 0x000e24000800007f */
[----:B0-----:R-:W-:Y:S05]  /*19880*/  @!P0 BRA `(.L_x_1606) ;  /* 0xfffffffc00f08947 */ /* 0x001fea000383ffff */
.L_x_1305:
[----:B------:R-:W-:Y:S05]  /*19890*/  BSYNC B9 ;  /* 0x0000000000097941 */ /* 0x000fea0003800000 */
.L_x_1302:
[----:B------:R-:W-:Y:S05]  /*198a0*/  EXIT ;  /* 0x000000000000794d */ /* 0x000fea0003800000 */
.L_x_1323:
[----:B0-----:R0:W1:Y:S02]  /*198b0*/  SYNCS.PHASECHK.TRANS64.TRYWAIT P6, [R94+URZ+0x32490], R108 ;  /* 0x0324906c5e0075a7 */ /* 0x00106400080c017f */
[----:B-1----:R-:W-:Y:S05]  /*198c0*/  @!P6 NANOSLEEP.SYNCS 0x989680 ;  /* 0x009896800000e95d */ /* 0x002fea0003900000 */
[----:B------:R-:W1:Y:S02]  /*198d0*/  @!P6 SYNCS.PHASECHK.TRANS64 P6, [R94+URZ+0x32490], R108 ;  /* 0x0324906c5e00e5a7 */ /* 0x000e6400080c007f */
[----:B-1----:R-:W-:Y:S05]  /*198e0*/  @!P6 BRA `(.L_x_1323) ;  /* 0xfffffffc00f0e947 */ /* 0x002fea000383ffff */
[----:B------:R-:W-:Y:S05]  /*198f0*/  BRA `(.L_x_1607) ;  /* 0xfffffe9000a07947 */ /* 0x000fea000383ffff */
.L_x_1341:
[----:B0-----:R0:W1:Y:S02]  /*19900*/  SYNCS.PHASECHK.TRANS64.TRYWAIT P5, [R94+URZ+0x32490], R108 ;  /* 0x0324906c5e0075a7 */ /* 0x00106400080a017f */
[----:B-1----:R-:W-:Y:S05]  /*19910*/  @!P5 NANOSLEEP.SYNCS 0x989680 ;  /* 0x009896800000d95d */ /* 0x002fea0003900000 */
[----:B------:R-:W1:Y:S02]  /*19920*/  @!P5 SYNCS.PHASECHK.TRANS64 P5, [R94+URZ+0x32490], R108 ;  /* 0x0324906c5e00d5a7 */ /* 0x000e6400080a007f */
[----:B-1----:R-:W-:Y:S05]  /*19930*/  @!P5 BRA `(.L_x_1341) ;  /* 0xfffffffc00f0d947 */ /* 0x002fea000383ffff */
[----:B------:R-:W-:Y:S05]  /*19940*/  BRA `(.L_x_1608) ;  /* 0xfffffea000e87947 */ /* 0x000fea000383ffff */
.L_x_1350:
[----:B0-----:R0:W1:Y:S02]  /*19950*/  SYNCS.PHASECHK.TRANS64.TRYWAIT P4, [R94+URZ+0x32490], R108 ;  /* 0x0324906c5e0075a7 */ /* 0x001064000808017f */
[----:B-1----:R-:W-:Y:S05]  /*19960*/  @!P4 NANOSLEEP.SYNCS 0x989680 ;  /* 0x009896800000c95d */ /* 0x002fea0003900000 */
[----:B------:R-:W1:Y:S02]  /*19970*/  @!P4 SYNCS.PHASECHK.TRANS64 P4, [R94+URZ+0x32490], R108 ;  /* 0x0324906c5e00c5a7 */ /* 0x000e64000808007f */
[----:B-1----:R-:W-:Y:S05]  /*19980*/  @!P4 BRA `(.L_x_1350) ;  /* 0xfffffffc00f0c947 */ /* 0x002fea000383ffff */
[----:B------:R-:W-:Y:S05]  /*19990*/  BRA `(.L_x_1609) ;  /* 0xfffffeb000d07947 */ /* 0x000fea000383ffff */
.L_x_1356:
[----:B-1----:R1:W2:Y:S02]  /*199a0*/  SYNCS.PHASECHK.TRANS64.TRYWAIT P3, [R94+URZ+0x324b0], R108 ;  /* 0x0324b06c5e0075a7 */ /* 0x0022a4000806017f */
[----:B--2---:R-:W-:Y:S05]  /*199b0*/  @!P3 NANOSLEEP.SYNCS 0x989680 ;  /* 0x009896800000b95d */ /* 0x004fea0003900000 */
[----:B------:R-:W2:Y:S02]  /*199c0*/  @!P3 SYNCS.PHASECHK.TRANS64 P3, [R94+URZ+0x324b0], R108 ;  /* 0x0324b06c5e00b5a7 */ /* 0x000ea4000806007f */
[----:B--2---:R-:W-:Y:S05]  /*199d0*/  @!P3 BRA `(.L_x_1356) ;  /* 0xfffffffc00f0b947 */ /* 0x004fea000383ffff */
[----:B------:R-:W-:Y:S05]  /*199e0*/  BRA `(.L_x_1610) ;  /* 0xfffffeb4005c7947 */ /* 0x000fea000383ffff */
.L_x_1364:
[----:B------:R-:W0:Y:S01]  /*199f0*/  S2R R7, SR_TID.X ;  /* 0x0000000000077919 */ /* 0x000e220000002100 */
[----:B------:R-:W-:Y:S01]  /*19a00*/  BSSY B0, `(.L_x_1611) ;  /* 0x000000c000007945 */ /* 0x000fe20003800000 */
[----:B------:R-:W-:Y:S02]  /*19a10*/  IMAD.MOV.U32 R12, RZ, RZ, RZ ;  /* 0x000000ffff0c7224 */ /* 0x000fe400078e00ff */
[----:B------:R-:W-:Y:S02]  /*19a20*/  IMAD.MOV.U32 R11, RZ, RZ, 0x1f ;  /* 0x0000001fff0b7424 */ /* 0x000fe400078e00ff */
[----:B------:R-:W-:Y:S02]  /*19a30*/  IMAD.MOV.U32 R15, RZ, RZ, -0x1 ;  /* 0xffffffffff0f7424 */ /* 0x000fe400078e00ff */
[----:B0-----:R-:W-:-:S05]  /*19a40*/  VIADD R20, R7, 0xffffff80 ;  /* 0xffffff8007147836 */ /* 0x001fca0000000000 */
[----:B------:R-:W-:-:S04]  /*19a50*/  SHF.R.S32.HI R7, RZ, 0x1f, R20 ;  /* 0x0000001fff077819 */ /* 0x000fc80000011414 */
[----:B------:R-:W-:-:S04]  /*19a60*/  LEA.HI R7, R7, R20, RZ, 0x7 ;  /* 0x0000001407077211 */ /* 0x000fc800078f38ff */
[----:B------:R-:W-:-:S05]  /*19a70*/  SHF.R.S32.HI R7, RZ, 0x7, R7 ;  /* 0x00000007ff077819 */ /* 0x000fca0000011407 */
[----:B------:R-:W-:-:S07]  /*19a80*/  IMAD.MOV.U32 R13, RZ, RZ, R7 ;  /* 0x000000ffff0d7224 */ /* 0x000fce00078e0007 */
[----:B-----5:R-:W-:Y:S05]  /*19a90*/  WARPSYNC.COLLECTIVE R15, `(.L_x_1612) ;  /* 0x000000000f087348 */ /* 0x020fea0003c00000 */
[----:B------:R0:W1:Y:S02]  /*19aa0*/  SHFL.IDX P6, R14, R13, R12, R11 ;  /* 0x0000000c0d0e7389 */ /* 0x00006400000c000b */
[----:B01---5:R-:W-:Y:S01]  /*19ab0*/  ENDCOLLECTIVE ;  /* 0x000000000000791b */ /* 0x023fe20003800000 */
.L_x_1612:
[----:B------:R-:W-:Y:S05]  /*19ac0*/  BSYNC B0 ;  /* 0x0000000000007941 */ /* 0x000fea0003800000 */
.L_x_1611:
[----:B------:R-:W-:Y:S05]  /*19ad0*/  BRA `(.L_x_1613) ;  /* 0xfffffec000147947 */ /* 0x000fea000383ffff */
.L_x_1376:
        /* <DEDUP_REMOVED lines=8> */
.L_x_1615:
[----:B------:R-:W-:Y:S05]  /*19b60*/  BSYNC B1 ;  /* 0x0000000000017941 */ /* 0x000fea0003800000 */
.L_x_1614:
[----:B------:R-:W-:Y:S01]  /*19b70*/  IMAD.MOV.U32 R13, RZ, RZ, R24 ;  /* 0x000000ffff0d7224 */ /* 0x000fe200078e0018 */
[----:B------:R-:W-:Y:S01]  /*19b80*/  MOV R11, 0x1c1f ;  /* 0x00001c1f000b7802 */ /* 0x000fe20000000f00 */
[----:B------:R-:W-:Y:S02]  /*19b90*/  IMAD.MOV.U32 R12, RZ, RZ, RZ ;  /* 0x000000ffff0c7224 */ /* 0x000fe400078e00ff */
[----:B------:R-:W-:Y:S02]  /*19ba0*/  IMAD.MOV.U32 R15, RZ, RZ, -0x1 ;  /* 0xffffffffff0f7424 */ /* 0x000fe400078e00ff */
[----:B------:R-:W-:-:S07]  /*19bb0*/  IMAD.MOV.U32 R3, RZ, RZ, R14 ;  /* 0x000000ffff037224 */ /* 0x000fce00078e000e */
[----:B------:R-:W-:Y:S05]  /*19bc0*/  WARPSYNC.COLLECTIVE R15, `(.L_x_1616) ;  /* 0x000000000f087348 */ /* 0x000fea0003c00000 */
[----:B------:R0:W1:Y:S02]  /*19bd0*/  SHFL.IDX P6, R14, R13, R12, R11 ;  /* 0x0000000c0d0e7389 */ /* 0x00006400000c000b */
[----:B01----:R-:W-:Y:S01]  /*19be0*/  ENDCOLLECTIVE ;  /* 0x000000000000791b */ /* 0x003fe20003800000 */
.L_x_1616:
[----:B------:R-:W-:Y:S02]  /*19bf0*/  IMAD.MOV.U32 R13, RZ, RZ, R27 ;  /* 0x000000ffff0d7224 */ /* 0x000fe400078e001b */
[----:B------:R-:W-:-:S07]  /*19c00*/  IMAD.MOV.U32 R0, RZ, RZ, R14 ;  /* 0x000000ffff007224 */ /* 0x000fce00078e000e */
[----:B------:R-:W-:Y:S05]  /*19c10*/  WARPSYNC.COLLECTIVE R15, `(.L_x_1617) ;  /* 0x000000000f087348 */ /* 0x000fea0003c00000 */
[----:B------:R0:W1:Y:S02]  /*19c20*/  SHFL.IDX P6, R14, R13, R12, R11 ;  /* 0x0000000c0d0e7389 */ /* 0x00006400000c000b */
[----:B01----:R-:W-:Y:S01]  /*19c30*/  ENDCOLLECTIVE ;  /* 0x000000000000791b */ /* 0x003fe20003800000 */
.L_x_1617:
[----:B------:R-:W-:Y:S02]  /*19c40*/  IMAD.MOV.U32 R13, RZ, RZ, R26 ;  /* 0x000000ffff0d7224 */ /* 0x000fe400078e001a */
[----:B------:R-:W-:-:S07]  /*19c50*/  IMAD.MOV.U32 R5, RZ, RZ, R14 ;  /* 0x000000ffff057224 */ /* 0x000fce00078e000e */
[----:B------:R-:W-:Y:S05]  /*19c60*/  WARPSYNC.COLLECTIVE R15, `(.L_x_1618) ;  /* 0x000000000f087348 */ /* 0x000fea0003c00000 */
[----:B------:R0:W1:Y:S02]  /*19c70*/  SHFL.IDX P6, R14, R13, R12, R11 ;  /* 0x0000000c0d0e7389 */ /* 0x00006400000c000b */
[----:B01----:R-:W-:Y:S01]  /*19c80*/  ENDCOLLECTIVE ;  /* 0x000000000000791b */ /* 0x003fe20003800000 */
.L_x_1618:
[----:B------:R-:W-:Y:S05]  /*19c90*/  BRA `(.L_x_1619) ;  /* 0xfffffec4000c7947 */ /* 0x000fea000383ffff */
.L_x_1380:
[----:B0-----:R0:W1:Y:S02]  /*19ca0*/  SYNCS.PHASECHK.TRANS64.TRYWAIT P0, [R18+URZ+0x32400], R5 ;  /* 0x03240005120075a7 */ /* 0x001064000800017f */
[----:B-1----:R-:W-:Y:S05]  /*19cb0*/  @!P0 NANOSLEEP.SYNCS 0x989680 ;  /* 0x009896800000895d */ /* 0x002fea0003900000 */
[----:B------:R-:W1:Y:S02]  /*19cc0*/  @!P0 SYNCS.PHASECHK.TRANS64 P0, [R18+URZ+0x32400], R5 ;  /* 0x03240005120085a7 */ /* 0x000e64000800007f */
[----:B-1----:R-:W-:Y:S05]  /*19cd0*/  @!P0 BRA `(.L_x_1380) ;  /* 0xfffffffc00f08947 */ /* 0x002fea000383ffff */
[----:B------:R-:W-:Y:S05]  /*19ce0*/  BRA `(.L_x_1620) ;  /* 0xfffffec800207947 */ /* 0x000fea000383ffff */
.L_x_1388:
        /* <DEDUP_REMOVED lines=8> */
.L_x_1622:
[----:B------:R-:W-:Y:S05]  /*19d70*/  BSYNC B1 ;  /* 0x0000000000017941 */ /* 0x000fea0003800000 */
.L_x_1621:
[----:B------:R-:W-:Y:S01]  /*19d80*/  IMAD.MOV.U32 R13, RZ, RZ, R24 ;  /* 0x000000ffff0d7224 */ /* 0x000fe200078e0018 */
[----:B------:R-:W-:Y:S01]  /*19d90*/  MOV R15, 0xffffffff ;  /* 0xffffffff000f7802 */ /* 0x000fe20000000f00 */
[----:B------:R-:W-:Y:S02]  /*19da0*/  IMAD.MOV.U32 R12, RZ, RZ, RZ ;  /* 0x000000ffff0c7224 */ /* 0x000fe400078e00ff */
[----:B------:R-:W-:Y:S02]  /*19db0*/  IMAD.MOV.U32 R11, RZ, RZ, 0x1c1f ;  /* 0x00001c1fff0b7424 */ /* 0x000fe400078e00ff */
[----:B------:R-:W-:-:S07]  /*19dc0*/  IMAD.MOV.U32 R0, RZ, RZ, R14 ;  /* 0x000000ffff007224 */ /* 0x000fce00078e000e */
[----:B------:R-:W-:Y:S05]  /*19dd0*/  WARPSYNC.COLLECTIVE R15, `(.L_x_1623) ;  /* 0x000000000f087348 */ /* 0x000fea0003c00000 */
[----:B------:R0:W1:Y:S02]  /*19de0*/  SHFL.IDX P6, R14, R13, R12, R11 ;  /* 0x0000000c0d0e7389 */ /* 0x00006400000c000b */
[----:B01----:R-:W-:Y:S01]  /*19df0*/  ENDCOLLECTIVE ;  /* 0x000000000000791b */ /* 0x003fe20003800000 */
.L_x_1623:
[----:B------:R-:W-:Y:S02]  /*19e00*/  IMAD.MOV.U32 R13, RZ, RZ, R27 ;  /* 0x000000ffff0d7224 */ /* 0x000fe400078e001b */
[----:B------:R-:W-:-:S07]  /*19e10*/  IMAD.MOV.U32 R3, RZ, RZ, R14 ;  /* 0x000000ffff037224 */ /* 0x000fce00078e000e */
[----:B------:R-:W-:Y:S05]  /*19e20*/  WARPSYNC.COLLECTIVE R15, `(.L_x_1624) ;  /* 0x000000000f087348 */ /* 0x000fea0003c00000 */
[----:B------:R0:W1:Y:S02]  /*19e30*/  SHFL.IDX P6, R14, R13, R12, R11 ;  /* 0x0000000c0d0e7389 */ /* 0x00006400000c000b */
[----:B01----:R-:W-:Y:S01]  /*19e40*/  ENDCOLLECTIVE ;  /* 0x000000000000791b */ /* 0x003fe20003800000 */
.L_x_1624:
[----:B------:R-:W-:Y:S02]  /*19e50*/  IMAD.MOV.U32 R13, RZ, RZ, R26 ;  /* 0x000000ffff0d7224 */ /* 0x000fe400078e001a */
[----:B------:R-:W-:-:S07]  /*19e60*/  IMAD.MOV.U32 R20, RZ, RZ, R14 ;  /* 0x000000ffff147224 */ /* 0x000fce00078e000e */
[----:B------:R-:W-:Y:S05]  /*19e70*/  WARPSYNC.COLLECTIVE R15, `(.L_x_1625) ;  /* 0x000000000f087348 */ /* 0x000fea0003c00000 */
[----:B------:R0:W1:Y:S02]  /*19e80*/  SHFL.IDX P6, R14, R13, R12, R11 ;  /* 0x0000000c0d0e7389 */ /* 0x00006400000c000b */
[----:B01----:R-:W-:Y:S01]  /*19e90*/  ENDCOLLECTIVE ;  /* 0x000000000000791b */ /* 0x003fe20003800000 */
.L_x_1625:
[----:B------:R-:W-:Y:S05]  /*19ea0*/  BRA `(.L_x_1626) ;  /* 0xfffffed000807947 */ /* 0x000fea000383ffff */
.L_x_1392:
[----:B0-----:R0:W1:Y:S02]  /*19eb0*/  SYNCS.PHASECHK.TRANS64.TRYWAIT P1, [R18+URZ+0x32400], R21 ;  /* 0x03240015120075a7 */ /* 0x001064000802017f */
[----:B-1----:R-:W-:Y:S05]  /*19ec0*/  @!P1 NANOSLEEP.SYNCS 0x989680 ;  /* 0x009896800000995d */ /* 0x002fea0003900000 */
[----:B------:R-:W1:Y:S02]  /*19ed0*/  @!P1 SYNCS.PHASECHK.TRANS64 P1, [R18+URZ+0x32400], R21 ;  /* 0x03240015120095a7 */ /* 0x000e64000802007f */
[----:B-1----:R-:W-:Y:S05]  /*19ee0*/  @!P1 BRA `(.L_x_1392) ;  /* 0xfffffffc00f09947 */ /* 0x002fea000383ffff */
[----:B------:R-:W-:Y:S05]  /*19ef0*/  BRA `(.L_x_1627) ;  /* 0xfffffed4005c7947 */ /* 0x000fea000383ffff */
.L_x_1398:
[----:B--2---:R2:W3:Y:S02]  /*19f00*/  SYNCS.PHASECHK.TRANS64.TRYWAIT P1, [R0+URZ+0x32430], R7 ;  /* 0x03243007000075a7 */ /* 0x0044e4000802017f */
[----:B---3--:R-:W-:Y:S05]  /*19f10*/  @!P1 NANOSLEEP.SYNCS 0x989680 ;  /* 0x009896800000995d */ /* 0x008fea0003900000 */
[----:B------:R-:W3:Y:S02]  /*19f20*/  @!P1 SYNCS.PHASECHK.TRANS64 P1, [R0+URZ+0x32430], R7 ;  /* 0x03243007000095a7 */ /* 0x000ee4000802007f */
[----:B---3--:R-:W-:Y:S05]  /*19f30*/  @!P1 BRA `(.L_x_1398) ;  /* 0xfffffffc00f09947 */ /* 0x008fea000383ffff */
[----:B------:R-:W-:Y:S05]  /*19f40*/  BRA `(.L_x_1397) ;  /* 0xfffffee0006c7947 */ /* 0x000fea000383ffff */
.L_x_1400:
[----:B---3--:R3:W4:Y:S02]  /*19f50*/  SYNCS.PHASECHK.TRANS64.TRYWAIT P1, [R18+URZ+0x32410], R3 ;  /* 0x03241003120075a7 */ /* 0x008724000802017f */
[----:B----4-:R-:W-:Y:S05]  /*19f60*/  @!P1 NANOSLEEP.SYNCS 0x989680 ;  /* 0x009896800000995d */ /* 0x010fea0003900000 */
[----:B------:R-:W4:Y:S02]  /*19f70*/  @!P1 SYNCS.PHASECHK.TRANS64 P1, [R18+URZ+0x32410], R3 ;  /* 0x03241003120095a7 */ /* 0x000f24000802007f */
[----:B----4-:R-:W-:Y:S05]  /*19f80*/  @!P1 BRA `(.L_x_1400) ;  /* 0xfffffffc00f09947 */ /* 0x010fea000383ffff */
[----:B------:R-:W-:Y:S05]  /*19f90*/  BRA `(.L_x_1628) ;  /* 0xfffffee400547947 */ /* 0x000fea000383ffff */
.L_x_1405:
[----:B0-----:R0:W3:Y:S02]  /*19fa0*/  SYNCS.PHASECHK.TRANS64.TRYWAIT P2, [R0+URZ+0x32450], R7 ;  /* 0x03245007000075a7 */ /* 0x0010e4000804017f */
[----:B---3--:R-:W-:Y:S05]  /*19fb0*/  @!P2 NANOSLEEP.SYNCS 0x989680 ;  /* 0x009896800000a95d */ /* 0x008fea0003900000 */
[----:B------:R-:W3:Y:S02]  /*19fc0*/  @!P2 SYNCS.PHASECHK.TRANS64 P2, [R0+URZ+0x32450], R7 ;  /* 0x032450070000a5a7 */ /* 0x000ee4000804007f */
[----:B---3--:R-:W-:Y:S05]  /*19fd0*/  @!P2 BRA `(.L_x_1405) ;  /* 0xfffffffc00f0a947 */ /* 0x008fea000383ffff */
[----:B------:R-:W-:Y:S05]  /*19fe0*/  BRA `(.L_x_1404) ;  /* 0xfffffee400747947 */ /* 0x000fea000383ffff */
.L_x_1410:
[----:B-1----:R1:W2:Y:S02]  /*19ff0*/  SYNCS.PHASECHK.TRANS64.TRYWAIT P3, [R3+URZ+0x32430], R6 ;  /* 0x03243006030075a7 */ /* 0x0022a4000806017f */
[----:B--2---:R-:W-:Y:S05]  /*1a000*/  @!P3 NANOSLEEP.SYNCS 0x989680 ;  /* 0x009896800000b95d */ /* 0x004fea0003900000 */
[----:B------:R-:W2:Y:S02]  /*1a010*/  @!P3 SYNCS.PHASECHK.TRANS64 P3, [R3+URZ+0x32430], R6 ;  /* 0x032430060300b5a7 */ /* 0x000ea4000806007f */
[----:B--2---:R-:W-:Y:S05]  /*1a020*/  @!P3 BRA `(.L_x_1410) ;  /* 0xfffffffc00f0b947 */ /* 0x004fea000383ffff */
[----:B------:R-:W-:Y:S05]  /*1a030*/  BRA `(.L_x_1409) ;  /* 0xffffff1000047947 */ /* 0x000fea000383ffff */
.L_x_1415:
[----:B---3--:R3:W4:Y:S02]  /*1a040*/  SYNCS.PHASECHK.TRANS64.TRYWAIT P3, [R3+URZ+0x32450], R6 ;  /* 0x03245006030075a7 */ /* 0x008724000806017f */
[----:B----4-:R-:W-:Y:S05]  /*1a050*/  @!P3 NANOSLEEP.SYNCS 0x989680 ;  /* 0x009896800000b95d */ /* 0x010fea0003900000 */
[----:B------:R-:W4:Y:S02]  /*1a060*/  @!P3 SYNCS.PHASECHK.TRANS64 P3, [R3+URZ+0x32450], R6 ;  /* 0x032450060300b5a7 */ /* 0x000f24000806007f */
[----:B----4-:R-:W-:Y:S05]  /*1a070*/  @!P3 BRA `(.L_x_1415) ;  /* 0xfffffffc00f0b947 */ /* 0x010fea000383ffff */
[----:B------:R-:W-:Y:S05]  /*1a080*/  BRA `(.L_x_1414) ;  /* 0xffffff1000b07947 */ /* 0x000fea000383ffff */
.L_x_1430:
[----:B------:R-:W-:Y:S02]  /*1a090*/  IMAD.MOV.U32 R13, RZ, RZ, R4 ;  /* 0x000000ffff0d7224 */ /* 0x000fe400078e0004 */
[----:B------:R-:W-:Y:S02]  /*1a0a0*/  IMAD.MOV.U32 R12, RZ, RZ, RZ ;  /* 0x000000ffff0c7224 */ /* 0x000fe400078e00ff */
[----:B------:R-:W-:Y:S02]  /*1a0b0*/  IMAD.MOV.U32 R11, RZ, RZ, 0x181f ;  /* 0x0000181fff0b7424 */ /* 0x000fe400078e00ff */
[----:B------:R-:W-:-:S07]  /*1a0c0*/  IMAD.MOV.U32 R15, RZ, RZ, -0x1 ;  /* 0xffffffffff0f7424 */ /* 0x000fce00078e00ff */
[----:B01----:R-:W-:Y:S05]  /*1a0d0*/  WARPSYNC.COLLECTIVE R15, `(.L_x_1629) ;  /* 0x000000000f087348 */ /* 0x003fea0003c00000 */
[----:B------:R2:W3:Y:S02]  /*1a0e0*/  SHFL.IDX P6, R14, R13, R12, R11 ;  /* 0x0000000c0d0e7389 */ /* 0x0004e400000c000b */
[----:B0123--:R-:W-:Y:S01]  /*1a0f0*/  ENDCOLLECTIVE ;  /* 0x000000000000791b */ /* 0x00ffe20003800000 */
.L_x_1629:
[----:B------:R-:W-:Y:S02]  /*1a100*/  IMAD.MOV.U32 R13, RZ, RZ, R3 ;  /* 0x000000ffff0d7224 */ /* 0x000fe400078e0003 */
[----:B------:R-:W-:-:S07]  /*1a110*/  IMAD.MOV.U32 R0, RZ, RZ, R14 ;  /* 0x000000ffff007224 */ /* 0x000fce00078e000e */
[----:B------:R-:W-:Y:S05]  /*1a120*/  WARPSYNC.COLLECTIVE R15, `(.L_x_1630) ;  /* 0x000000000f087348 */ /* 0x000fea0003c00000 */
[----:B------:R0:W1:Y:S02]  /*1a130*/  SHFL.IDX P6, R14, R13, R12, R11 ;  /* 0x0000000c0d0e7389 */ /* 0x00006400000c000b */
[----:B01----:R-:W-:Y:S01]  /*1a140*/  ENDCOLLECTIVE ;  /* 0x000000000000791b */ /* 0x003fe20003800000 */
.L_x_1630:
[----:B------:R-:W-:Y:S05]  /*1a150*/  BRA `(.L_x_1631) ;  /* 0xffffff6c00387947 */ /* 0x000fea000383ffff */
.L_x_1433:
[----:B------:R-:W-:Y:S01]  /*1a160*/  BSSY B1, `(.L_x_1632) ;  /* 0x0000008000017945 */ /* 0x000fe20003800000 */
[----:B---3--:R-:W-:Y:S01]  /*1a170*/  IMAD.MOV.U32 R13, RZ, RZ, R4 ;  /* 0x000000ffff0d7224 */ /* 0x008fe200078e0004 */
[----:B------:R-:W-:Y:S01]  /*1a180*/  MOV R15, 0xffffffff ;  /* 0xffffffff000f7802 */ /* 0x000fe20000000f00 */
[----:B------:R-:W-:Y:S02]  /*1a190*/  IMAD.MOV.U32 R12, RZ, RZ, 0x1 ;  /* 0x00000001ff0c7424 */ /* 0x000fe400078e00ff */
[----:B------:R-:W-:-:S07]  /*1a1a0*/  IMAD.MOV.U32 R11, RZ, RZ, 0x181f ;  /* 0x0000181fff0b7424 */ /* 0x000fce00078e00ff */
[----:B012-4-:R-:W-:Y:S05]  /*1a1b0*/  WARPSYNC.COLLECTIVE R15, `(.L_x_1633) ;  /* 0x000000000f087348 */ /* 0x017fea0003c00000 */
[----:B----4-:R3:W4:Y:S02]  /*1a1c0*/  SHFL.IDX P6, R14, R13, R12, R11 ;  /* 0x0000000c0d0e7389 */ /* 0x01072400000c000b */
[----:B01234-:R-:W-:Y:S01]  /*1a1d0*/  ENDCOLLECTIVE ;  /* 0x000000000000791b */ /* 0x01ffe20003800000 */
.L_x_1633:
[----:B------:R-:W-:Y:S05]  /*1a1e0*/  BSYNC B1 ;  /* 0x0000000000017941 */ /* 0x000fea0003800000 */
.L_x_1632:
        /* <DEDUP_REMOVED lines=8> */
.L_x_1634:
[----:B------:R-:W-:Y:S05]  /*1a270*/  BRA `(.L_x_1635) ;  /* 0xffffff6c006c7947 */ /* 0x000fea000383ffff */
.L_x_1436:
[----:B------:R-:W-:Y:S01]  /*1a280*/  BSSY B1, `(.L_x_1636) ;  /* 0x0000008000017945 */ /* 0x000fe20003800000 */
[----:B0-----:R-:W-:Y:S02]  /*1a290*/  IMAD.MOV.U32 R13, RZ, RZ, R4 ;  /* 0x000000ffff0d7224 */ /* 0x001fe400078e0004 */
[----:B------:R-:W-:Y:S02]  /*1a2a0*/  IMAD.MOV.U32 R12, RZ, RZ, 0x2 ;  /* 0x00000002ff0c7424 */ /* 0x000fe400078e00ff */
[----:B------:R-:W-:Y:S02]  /*1a2b0*/  IMAD.MOV.U32 R11, RZ, RZ, 0x181f ;  /* 0x0000181fff0b7424 */ /* 0x000fe400078e00ff */
[----:B------:R-:W-:-:S07]  /*1a2c0*/  IMAD.MOV.U32 R15, RZ, RZ, -0x1 ;  /* 0xffffffffff0f7424 */ /* 0x000fce00078e00ff */
[----:B-1234-:R-:W-:Y:S05]  /*1a2d0*/  WARPSYNC.COLLECTIVE R15, `(.L_x_1637) ;  /* 0x000000000f087348 */ /* 0x01efea0003c00000 */
[----:B----4-:R0:W4:Y:S02]  /*1a2e0*/  SHFL.IDX P6, R14, R13, R12, R11 ;  /* 0x0000000c0d0e7389 */ /* 0x01012400000c000b */
[----:B01234-:R-:W-:Y:S01]  /*1a2f0*/  ENDCOLLECTIVE ;  /* 0x000000000000791b */ /* 0x01ffe20003800000 */
.L_x_1637:
[----:B------:R-:W-:Y:S05]  /*1a300*/  BSYNC B1 ;  /* 0x0000000000017941 */ /* 0x000fea0003800000 */
.L_x_1636:
        /* <DEDUP_REMOVED lines=8> */
.L_x_1638:
[----:B------:R-:W-:Y:S05]  /*1a390*/  BRA `(.L_x_1639) ;  /* 0xffffff6c009c7947 */ /* 0x000fea000383ffff */
.L_x_1439:
[----:B------:R-:W-:Y:S01]  /*1a3a0*/  BSSY B1, `(.L_x_1640) ;  /* 0x0000008000017945 */ /* 0x000fe20003800000 */
[----:B0-----:R-:W-:Y:S02]  /*1a3b0*/  IMAD.MOV.U32 R13, RZ, RZ, R4 ;  /* 0x000000ffff0d7224 */ /* 0x001fe400078e0004 */
[----:B------:R-:W-:Y:S02]  /*1a3c0*/  IMAD.MOV.U32 R12, RZ, RZ, 0x3 ;  /* 0x00000003ff0c7424 */ /* 0x000fe400078e00ff */
[----:B------:R-:W-:Y:S02]  /*1a3d0*/  IMAD.MOV.U32 R11, RZ, RZ, 0x181f ;  /* 0x0000181fff0b7424 */ /* 0x000fe400078e00ff */
[----:B------:R-:W-:-:S07]  /*1a3e0*/  IMAD.MOV.U32 R15, RZ, RZ, -0x1 ;  /* 0xffffffffff0f7424 */ /* 0x000fce00078e00ff */
[----:B-1234-:R-:W-:Y:S05]  /*1a3f0*/  WARPSYNC.COLLECTIVE R15, `(.L_x_1641) ;  /* 0x000000000f087348 */ /* 0x01efea0003c00000 */
[----:B------:R0:W0:Y:S02]  /*1a400*/  SHFL.IDX P6, R14, R13, R12, R11 ;  /* 0x0000000c0d0e7389 */ /* 0x00002400000c000b */
[----:B01234-:R-:W-:Y:S01]  /*1a410*/  ENDCOLLECTIVE ;  /* 0x000000000000791b */ /* 0x01ffe20003800000 */
.L_x_1641:
[----:B------:R-:W-:Y:S05]  /*1a420*/  BSYNC B1 ;  /* 0x0000000000017941 */ /* 0x000fea0003800000 */
.L_x_1640:
        /* <DEDUP_REMOVED lines=8> */
.L_x_1642:
[----:B------:R-:W-:Y:S05]  /*1a4b0*/  BRA `(.L_x_1643) ;  /* 0xffffff6c00cc7947 */ /* 0x000fea000383ffff */
.L_x_1456:
        /* <DEDUP_REMOVED lines=11> */
.L_x_1645:
[----:B------:R-:W-:Y:S05]  /*1a570*/  BSYNC B1 ;  /* 0x0000000000017941 */ /* 0x000fea0003800000 */
.L_x_1644:
[----:B------:R-:W-:Y:S05]  /*1a580*/  BRA `(.L_x_1646) ;  /* 0xffffff8000b07947 */ /* 0x000fea000383ffff */
.L_x_1458:
[----:B------:R-:W-:Y:S01]  /*1a590*/  BSSY B1, `(.L_x_1647) ;  /* 0x0000006000017945 */ /* 0x000fe20003800000 */
[----:B------:R-:W-:-:S07]  /*1a5a0*/  MOV R15, 0xffffffff ;  /* 0xffffffff000f7802 */ /* 0x000fce0000000f00 */
[----:B0-----:R-:W-:Y:S05]  /*1a5b0*/  WARPSYNC.COLLECTIVE R15, `(.L_x_1648) ;  /* 0x000000000f0c7348 */ /* 0x001fea0003c00000 */
[----:B------:R-:W-:Y:S02]  /*1a5c0*/  ELECT P6, UR62, PT ;  /* 0x00000000003e782f */ /* 0x000fe400038c0000 */
[----:B------:R-:W-:Y:S01]  /*1a5d0*/  MOV R14, UR62 ;  /* 0x0000003e000e7c02 */ /* 0x000fe20008000f00 */
[----:B0-----:R-:W-:Y:S10]  /*1a5e0*/  ENDCOLLECTIVE ;  /* 0x000000000000791b */ /* 0x001ff40003800000 */
.L_x_1648:
[----:B------:R-:W-:Y:S05]  /*1a5f0*/  BSYNC B1 ;  /* 0x0000000000017941 */ /* 0x000fea0003800000 */
.L_x_1647:
[----:B------:R-:W-:Y:S05]  /*1a600*/  BRA `(.L_x_1457) ;  /* 0xffffff8000a87947 */ /* 0x000fea000383ffff */
.L_x_1460:
[----:B0-----:R-:W2:Y:S02]  /*1a610*/  LDL R4, [R1+0x4] ;  /* 0x0000040001047983 */ /* 0x001ea40000100800 */
[----:B--2---:R0:W1:Y:S02]  /*1a620*/  SYNCS.PHASECHK.TRANS64.TRYWAIT P0, [R4+URZ+0x32420], R3 ;  /* 0x03242003040075a7 */ /* 0x004064000800017f */
[----:B-1----:R-:W-:Y:S05]  /*1a630*/  @!P0 NANOSLEEP.SYNCS 0x989680 ;  /* 0x009896800000895d */ /* 0x002fea0003900000 */
[----:B------:R-:W1:Y:S02]  /*1a640*/  @!P0 SYNCS.PHASECHK.TRANS64 P0, [R4+URZ+0x32420], R3 ;  /* 0x03242003040085a7 */ /* 0x000e64000800007f */
[----:B-1----:R-:W-:Y:S05]  /*1a650*/  @!P0 BRA `(.L_x_1460) ;  /* 0xfffffffc00ec8947 */ /* 0x002fea000383ffff */
[----:B------:R-:W-:Y:S05]  /*1a660*/  BRA `(.L_x_1649) ;  /* 0xffffff8000b87947 */ /* 0x000fea000383ffff */
.L_x_1464:
[----:B0-----:R0:W1:Y:S02]  /*1a670*/  SYNCS.PHASECHK.TRANS64.TRYWAIT P0, [R3+URZ+0x324a0], R8 ;  /* 0x0324a008030075a7 */ /* 0x001064000800017f */
[----:B-1----:R-:W-:Y:S05]  /*1a680*/  @!P0 NANOSLEEP.SYNCS 0x989680 ;  /* 0x009896800000895d */ /* 0x002fea0003900000 */
[----:B------:R-:W1:Y:S02]  /*1a690*/  @!P0 SYNCS.PHASECHK.TRANS64 P0, [R3+URZ+0x324a0], R8 ;  /* 0x0324a008030085a7 */ /* 0x000e64000800007f */
[----:B-1----:R-:W-:Y:S05]  /*1a6a0*/  @!P0 BRA `(.L_x_1464) ;  /* 0xfffffffc00f08947 */ /* 0x002fea000383ffff */
[----:B------:R-:W-:Y:S05]  /*1a6b0*/  BRA `(.L_x_1650) ;  /* 0xffffff8000e07947 */ /* 0x000fea000383ffff */
.L_x_1469:
[----:B-1----:R1:W2:Y:S02]  /*1a6c0*/  SYNCS.PHASECHK.TRANS64.TRYWAIT P0, [R3+URZ+0x324c0], R8 ;  /* 0x0324c008030075a7 */ /* 0x0022a4000800017f */
[----:B--2---:R-:W-:Y:S05]  /*1a6d0*/  @!P0 NANOSLEEP.SYNCS 0x989680 ;  /* 0x009896800000895d */ /* 0x004fea0003900000 */
[----:B------:R-:W2:Y:S02]  /*1a6e0*/  @!P0 SYNCS.PHASECHK.TRANS64 P0, [R3+URZ+0x324c0], R8 ;  /* 0x0324c008030085a7 */ /* 0x000ea4000800007f */
[----:B--2---:R-:W-:Y:S05]  /*1a6f0*/  @!P0 BRA `(.L_x_1469) ;  /* 0xfffffffc00f08947 */ /* 0x004fea000383ffff */
[----:B------:R-:W-:Y:S05]  /*1a700*/  BRA `(.L_x_1651) ;  /* 0xffffff8400647947 */ /* 0x000fea000383ffff */
.L_x_1479:
[----:B0-----:R0:W1:Y:S02]  /*1a710*/  SYNCS.PHASECHK.TRANS64.TRYWAIT P1, [R4+URZ+0x324a0], R5 ;  /* 0x0324a005040075a7 */ /* 0x001064000802017f */
[----:B-1----:R-:W-:Y:S05]  /*1a720*/  @!P1 NANOSLEEP.SYNCS 0x989680 ;  /* 0x009896800000995d */ /* 0x002fea0003900000 */
[----:B------:R-:W1:Y:S02]  /*1a730*/  @!P1 SYNCS.PHASECHK.TRANS64 P1, [R4+URZ+0x324a0], R5 ;  /* 0x0324a005040095a7 */ /* 0x000e64000802007f */
[----:B-1----:R-:W-:Y:S05]  /*1a740*/  @!P1 BRA `(.L_x_1479) ;  /* 0xfffffffc00f09947 */ /* 0x002fea000383ffff */
[----:B------:R-:W-:Y:S05]  /*1a750*/  BRA `(.L_x_1652) ;  /* 0xffffff8800fc7947 */ /* 0x000fea000383ffff */
.L_x_1484:
[----:B-1----:R1:W2:Y:S02]  /*1a760*/  SYNCS.PHASECHK.TRANS64.TRYWAIT P1, [R4+URZ+0x324c0], R5 ;  /* 0x0324c005040075a7 */ /* 0x0022a4000802017f */
[----:B--2---:R-:W-:Y:S05]  /*1a770*/  @!P1 NANOSLEEP.SYNCS 0x989680 ;  /* 0x009896800000995d */ /* 0x004fea0003900000 */
[----:B------:R-:W2:Y:S02]  /*1a780*/  @!P1 SYNCS.PHASECHK.TRANS64 P1, [R4+URZ+0x324c0], R5 ;  /* 0x0324c005040095a7 */ /* 0x000ea4000802007f */
[----:B--2---:R-:W-:Y:S05]  /*1a790*/  @!P1 BRA `(.L_x_1484) ;  /* 0xfffffffc00f09947 */ /* 0x004fea000383ffff */
[----:B------:R-:W-:Y:S05]  /*1a7a0*/  BRA `(.L_x_1653) ;  /* 0xffffff8c007c7947 */ /* 0x000fea000383ffff */
.L_x_1500:
        /* <DEDUP_REMOVED lines=11> */
.L_x_1655:
[----:B------:R-:W-:Y:S05]  /*1a860*/  BSYNC B0 ;  /* 0x0000000000007941 */ /* 0x000fea0003800000 */
.L_x_1654:
[----:B------:R-:W-:Y:S05]  /*1a870*/  BRA `(.L_x_1656) ;  /* 0xffffff9800707947 */ /* 0x000fea000383ffff */
.L_x_1502:
[----:B------:R-:W-:Y:S01]  /*1a880*/  BSSY B0, `(.L_x_1657) ;  /* 0x0000006000007945 */ /* 0x000fe20003800000 */
[----:B------:R-:W-:-:S07]  /*1a890*/  IMAD.MOV.U32 R15, RZ, RZ, -0x1 ;  /* 0xffffffffff0f7424 */ /* 0x000fce00078e00ff */
[----:B0-----:R-:W-:Y:S05]  /*1a8a0*/  WARPSYNC.COLLECTIVE R15, `(.L_x_1658) ;  /* 0x000000000f0c7348 */ /* 0x001fea0003c00000 */
[----:B------:R-:W-:Y:S02]  /*1a8b0*/  ELECT P6, UR62, PT ;  /* 0x00000000003e782f */ /* 0x000fe400038c0000 */
[----:B------:R-:W-:Y:S01]  /*1a8c0*/  MOV R14, UR62 ;  /* 0x0000003e000e7c02 */ /* 0x000fe20008000f00 */
[----:B0-----:R-:W-:Y:S10]  /*1a8d0*/  ENDCOLLECTIVE ;  /* 0x000000000000791b */ /* 0x001ff40003800000 */
.L_x_1658:
[----:B------:R-:W-:Y:S05]  /*1a8e0*/  BSYNC B0 ;  /* 0x0000000000007941 */ /* 0x000fea0003800000 */
.L_x_1657:
[----:B------:R-:W-:Y:S05]  /*1a8f0*/  BRA `(.L_x_1659) ;  /* 0xffffff98007c7947 */ /* 0x000fea000383ffff */
.L_x_1504:
[----:B0-----:R0:W1:Y:S02]  /*1a900*/  SYNCS.PHASECHK.TRANS64.TRYWAIT P0, [R0+URZ+0x32440], R2 ;  /* 0x03244002000075a7 */ /* 0x001064000800017f */
[----:B-1----:R-:W-:Y:S05]  /*1a910*/  @!P0 NANOSLEEP.SYNCS 0x989680 ;  /* 0x009896800000895d */ /* 0x002fea0003900000 */
[----:B------:R-:W1:Y:S02]  /*1a920*/  @!P0 SYNCS.PHASECHK.TRANS64 P0, [R0+URZ+0x32440], R2 ;  /* 0x03244002000085a7 */ /* 0x000e64000800007f */
[----:B-1----:R-:W-:Y:S05]  /*1a930*/  @!P0 BRA `(.L_x_1504) ;  /* 0xfffffffc00f08947 */ /* 0x002fea000383ffff */
[----:B------:R-:W-:Y:S05]  /*1a940*/  BRA `(.L_x_1660) ;  /* 0xffffff9800e87947 */ /* 0x000fea000383ffff */
.L_x_1508:
[----:B------:R0:W5:Y:S01]  /*1a950*/  LDL R6, [R1+0x44] ;  /* 0x0000440001067983 */ /* 0x0001620000100800 */
[----:B------:R-:W-:Y:S02]  /*1a960*/  IMAD.MOV.U32 R13, RZ, RZ, R2 ;  /* 0x000000ffff0d7224 */ /* 0x000fe400078e0002 */
[----:B------:R-:W-:Y:S02]  /*1a970*/  IMAD.MOV.U32 R12, RZ, RZ, RZ ;  /* 0x000000ffff0c7224 */ /* 0x000fe400078e00ff */
[----:B------:R-:W-:Y:S02]  /*1a980*/  IMAD.MOV.U32 R11, RZ, RZ, 0x181f ;  /* 0x0000181fff0b7424 */ /* 0x000fe400078e00ff */
[----:B------:R-:W-:Y:S02]  /*1a990*/  IMAD.MOV.U32 R15, RZ, RZ, -0x1 ;  /* 0xffffffffff0f7424 */ /* 0x000fe400078e00ff */
[----:B0-----:R-:W-:-:S07]  /*1a9a0*/  IMAD.IADD R17, R8, 0x1, R17 ;  /* 0x0000000108117824 */ /* 0x001fce00078e0211 */
[----:B-----5:R-:W-:Y:S05]  /*1a9b0*/  WARPSYNC.COLLECTIVE R15, `(.L_x_1661) ;  /* 0x000000000f087348 */ /* 0x020fea0003c00000 */
[----:B------:R0:W1:Y:S02]  /*1a9c0*/  SHFL.IDX P6, R14, R13, R12, R11 ;  /* 0x0000000c0d0e7389 */ /* 0x00006400000c000b */
[----:B01---5:R-:W-:Y:S01]  /*1a9d0*/  ENDCOLLECTIVE ;  /* 0x000000000000791b */ /* 0x023fe20003800000 */
.L_x_1661:
[----:B------:R-:W-:-:S05]  /*1a9e0*/  VIADD R8, R17, 0x10 ;  /* 0x0000001011087836 */ /* 0x000fca0000000000 */
[----:B------:R0:W-:Y:S01]  /*1a9f0*/  STL [R1+0x4c], R8 ;  /* 0x00004c0801007387 */ /* 0x0001e20000100800 */
[----:B------:R-:W-:Y:S02]  /*1aa00*/  IMAD.MOV.U32 R13, RZ, RZ, R3 ;  /* 0x000000ffff0d7224 */ /* 0x000fe400078e0003 */
[----:B------:R-:W-:-:S07]  /*1aa10*/  IMAD.MOV.U32 R4, RZ, RZ, R14 ;  /* 0x000000ffff047224 */ /* 0x000fce00078e000e */
[----:B0-----:R-:W-:Y:S05]  /*1aa20*/  WARPSYNC.COLLECTIVE R15, `(.L_x_1662) ;  /* 0x000000000f087348 */ /* 0x001fea0003c00000 */
[----:B------:R1:W2:Y:S02]  /*1aa30*/  SHFL.IDX P6, R14, R13, R12, R11 ;  /* 0x0000000c0d0e7389 */ /* 0x0002a400000c000b */
[----:B012---:R-:W-:Y:S01]  /*1aa40*/  ENDCOLLECTIVE ;  /* 0x000000000000791b */ /* 0x007fe20003800000 */
.L_x_1662:
[----:B------:R-:W-:Y:S02]  /*1aa50*/  IMAD.MOV.U32 R13, RZ, RZ, R2 ;  /* 0x000000ffff0d7224 */ /* 0x000fe400078e0002 */
[----:B------:R-:W-:Y:S02]  /*1aa60*/  IMAD.MOV.U32 R12, RZ, RZ, 0x1 ;  /* 0x00000001ff0c7424 */ /* 0x000fe400078e00ff */
[----:B------:R-:W-:-:S07]  /*1aa70*/  IMAD.MOV.U32 R5, RZ, RZ, R14 ;  /* 0x000000ffff057224 */ /* 0x000fce00078e000e */
[----:B------:R-:W-:Y:S05]  /*1aa80*/  WARPSYNC.COLLECTIVE R15, `(.L_x_1663) ;  /* 0x000000000f087348 */ /* 0x000fea0003c00000 */
[----:B------:R0:W1:Y:S02]  /*1aa90*/  SHFL.IDX P6, R14, R13, R12, R11 ;  /* 0x0000000c0d0e7389 */ /* 0x00006400000c000b */
[----:B01----:R-:W-:Y:S01]  /*1aaa0*/  ENDCOLLECTIVE ;  /* 0x000000000000791b */ /* 0x003fe20003800000 */
.L_x_1663:
[----:B------:R-:W-:Y:S02]  /*1aab0*/  IMAD.MOV.U32 R13, RZ, RZ, R3 ;  /* 0x000000ffff0d7224 */ /* 0x000fe400078e0003 */
[----:B------:R-:W-:Y:S02]  /*1aac0*/  IMAD R0, R6, R7, RZ ;  /* 0x0000000706007224 */ /* 0x000fe400078e02ff */
[----:B------:R-:W-:-:S07]  /*1aad0*/  IMAD.MOV.U32 R7, RZ, RZ, R14 ;  /* 0x000000ffff077224 */ /* 0x000fce00078e000e */
[----:B------:R-:W-:Y:S05]  /*1aae0*/  WARPSYNC.COLLECTIVE R15, `(.L_x_1664) ;  /* 0x000000000f087348 */ /* 0x000fea0003c00000 */
[----:B------:R0:W1:Y:S02]  /*1aaf0*/  SHFL.IDX P6, R14, R13, R12, R11 ;  /* 0x0000000c0d0e7389 */ /* 0x00006400000c000b */
[----:B01----:R-:W-:Y:S01]  /*1ab00*/  ENDCOLLECTIVE ;  /* 0x000000000000791b */ /* 0x003fe20003800000 */
.L_x_1664:
[CC--:B------:R-:W-:Y:S02]  /*1ab10*/  ISETP.GE.AND P1, PT, R17.reuse, R0.reuse, PT ;  /* 0x000000001100720c */ /* 0x0c0fe40003f26270 */
[----:B------:R-:W-:Y:S01]  /*1ab20*/  ISETP.GE.AND P2, PT, R8, R0, PT ;  /* 0x000000000800720c */ /* 0x000fe20003f46270 */
[----:B------:R-:W-:-:S05]  /*1ab30*/  VIADD R8, R17, 0x20 ;  /* 0x0000002011087836 */ /* 0x000fca0000000000 */
[----:B------:R0:W-:Y:S01]  /*1ab40*/  STL [R1+0x58], R8 ;  /* 0x0000580801007387 */ /* 0x0001e20000100800 */
[----:B------:R-:W-:-:S04]  /*1ab50*/  IMAD.MOV.U32 R13, RZ, RZ, R2 ;  /* 0x000000ffff0d7224 */ /* 0x000fc800078e0002 */
[----:B------:R-:W-:Y:S01]  /*1ab60*/  @!P1 LEA R5, P3, R10, R5, 0x1 ;  /* 0x000000050a059211 */ /* 0x000fe200078608ff */
[----:B------:R-:W-:-:S03]  /*1ab70*/  IMAD.MOV.U32 R12, RZ, RZ, 0x2 ;  /* 0x00000002ff0c7424 */ /* 0x000fc600078e00ff */
[----:B------:R-:W-:-:S04]  /*1ab80*/  @!P1 IADD3.X R4, RZ, R4, RZ, P3, !PT ;  /* 0x00000004ff049210 */ /* 0x000fc80001ffe4ff */
[----:B------:R-:W-:Y:S01]  /*1ab90*/  @!P1 LOP3.LUT R5, R5, R4, RZ, 0x3c, !PT ;  /* 0x0000000405059212 */ /* 0x000fe200078e3cff */
[----:B0-----:R-:W-:-:S07]  /*1aba0*/  IMAD.MOV.U32 R6, RZ, RZ, R14 ;  /* 0x000000ffff067224 */ /* 0x001fce00078e000e */
[----:B------:R-:W-:Y:S05]  /*1abb0*/  WARPSYNC.COLLECTIVE R15, `(.L_x_1665) ;  /* 0x000000000f087348 */ /* 0x000fea0003c00000 */
[----:B------:R0:W1:Y:S02]  /*1abc0*/  SHFL.IDX P6, R14, R13, R12, R11 ;  /* 0x0000000c0d0e7389 */ /* 0x00006400000c000b */
[----:B01----:R-:W-:Y:S01]  /*1abd0*/  ENDCOLLECTIVE ;  /* 0x000000000000791b */ /* 0x003fe20003800000 */
.L_x_1665:
        /* <DEDUP_REMOVED lines=12> */
.L_x_1666:
[----:B------:R-:W-:Y:S01]  /*1aca0*/  @!P2 IMAD.X R4, RZ, RZ, R7, P1 ;  /* 0x000000ffff04a224 */ /* 0x000fe200008e0607 */
[----:B------:R-:W-:Y:S01]  /*1acb0*/  ISETP.GE.AND P1, PT, R8, R0, PT ;  /* 0x000000000800720c */ /* 0x000fe20003f26270 */
[----:B------:R-:W-:-:S03]  /*1acc0*/  VIADD R7, R17, 0x30 ;  /* 0x0000003011077836 */ /* 0x000fc60000000000 */
[-C--:B------:R-:W-:Y:S02]  /*1acd0*/  @!P2 LOP3.LUT R5, R5, R4.reuse, RZ, 0x3c, !PT ;  /* 0x000000040505a212 */ /* 0x080fe400078e3cff */
[----:B------:R0:W-:Y:S02]  /*1ace0*/  STL [R1+0x60], R7 ;  /* 0x0000600701007387 */ /* 0x0001e40000100800 */
[----:B------:R-:W-:-:S04]  /*1acf0*/  @!P2 LOP3.LUT R4, R5, R4, RZ, 0x3c, !PT ;  /* 0x000000040504a212 */ /* 0x000fc800078e3cff */
[----:B------:R-:W-:Y:S01]  /*1ad00*/  @!P2 LOP3.LUT R5, R5, R4, RZ, 0x3c, !PT ;  /* 0x000000040505a212 */ /* 0x000fe200078e3cff */
[----:B------:R-:W-:Y:S02]  /*1ad10*/  IMAD.MOV.U32 R13, RZ, RZ, R2 ;  /* 0x000000ffff0d7224 */ /* 0x000fe400078e0002 */
[----:B------:R-:W-:Y:S02]  /*1ad20*/  IMAD.MOV.U32 R12, RZ, RZ, 0x3 ;  /* 0x00000003ff0c7424 */ /* 0x000fe400078e00ff */
        /* <DEDUP_REMOVED lines=8> */
.L_x_1667:
[----:B------:R-:W-:-:S04]  /*1adb0*/  @!P1 LEA R5, P2, R10, R4, 0x1 ;  /* 0x000000040a059211 */ /* 0x000fc800078408ff */
[----:B------:R-:W-:-:S04]  /*1adc0*/  @!P1 IADD3.X R4, RZ, R6, RZ, P2, !PT ;  /* 0x00000006ff049210 */ /* 0x000fc800017fe4ff */
        /* <DEDUP_REMOVED lines=14> */
.L_x_1668:
[----:B------:R0:W-:Y:S01]  /*1aeb0*/  STL [R1+0x6c], R7 ;  /* 0x00006c0701007387 */ /* 0x0001e20000100800 */
[----:B------:R-:W-:Y:S02]  /*1aec0*/  IMAD.MOV.U32 R13, RZ, RZ, R2 ;  /* 0x000000ffff0d7224 */ /* 0x000fe400078e0002 */
[----:B------:R-:W-:Y:S02]  /*1aed0*/  IMAD.MOV.U32 R12, RZ, RZ, 0x4 ;  /* 0x00000004ff0c7424 */ /* 0x000fe400078e00ff */
[----:B------:R-:W-:-:S07]  /*1aee0*/  IMAD.MOV.U32 R4, RZ, RZ, R14 ;  /* 0x000000ffff047224 */ /* 0x000fce00078e000e */
[----:B0-----:R-:W-:Y:S05]  /*1aef0*/  WARPSYNC.COLLECTIVE R15, `(.L_x_1669) ;  /* 0x000000000f087348 */ /* 0x001fea0003c00000 */
[----:B------:R1:W2:Y:S02]  /*1af00*/  SHFL.IDX P6, R14, R13, R12, R11 ;  /* 0x0000000c0d0e7389 */ /* 0x0002a400000c000b */
[----:B012---:R-:W-:Y:S01]  /*1af10*/  ENDCOLLECTIVE ;  /* 0x000000000000791b */ /* 0x007fe20003800000 */
.L_x_1669:
        /* <DEDUP_REMOVED lines=10> */
.L_x_1670:
        /* <DEDUP_REMOVED lines=13> */
.L_x_1671:
        /* <DEDUP_REMOVED lines=16> */
.L_x_1672:
[----:B------:R0:W-:Y:S01]  /*1b190*/  STL [R1+0x74], R7 ;  /* 0x0000740701007387 */ /* 0x0001e20000100800 */
[----:B------:R-:W-:Y:S02]  /*1b1a0*/  IMAD.MOV.U32 R13, RZ, RZ, R2 ;  /* 0x000000ffff0d7224 */ /* 0x000fe400078e0002 */
[----:B------:R-:W-:Y:S02]  /*1b1b0*/  IMAD.MOV.U32 R12, RZ, RZ, 0x6 ;  /* 0x00000006ff0c7424 */ /* 0x000fe400078e00ff */
[----:B------:R-:W-:-:S07]  /*1b1c0*/  IMAD.MOV.U32 R4, RZ, RZ, R14 ;  /* 0x000000ffff047224 */ /* 0x000fce00078e000e */
[----:B0-----:R-:W-:Y:S05]  /*1b1d0*/  WARPSYNC.COLLECTIVE R15, `(.L_x_1673) ;  /* 0x000000000f087348 */ /* 0x001fea0003c00000 */
[----:B------:R1:W2:Y:S02]  /*1b1e0*/  SHFL.IDX P6, R14, R13, R12, R11 ;  /* 0x0000000c0d0e7389 */ /* 0x0002a400000c000b */
[----:B012---:R-:W-:Y:S01]  /*1b1f0*/  ENDCOLLECTIVE ;  /* 0x000000000000791b */ /* 0x007fe20003800000 */
.L_x_1673:
        /* <DEDUP_REMOVED lines=10> */
.L_x_1674:
        /* <DEDUP_REMOVED lines=11> */
.L_x_1675:
[----:B------:R-:W-:-:S04]  /*1b350*/  @!P1 LEA R5, P2, R10, R4, 0x1 ;  /* 0x000000040a059211 */ /* 0x000fc800078408ff */
[----:B------:R-:W-:-:S04]  /*1b360*/  @!P1 IADD3.X R4, RZ, R6, RZ, P2, !PT ;  /* 0x00000006ff049210 */ /* 0x000fc800017fe4ff */
        /* <DEDUP_REMOVED lines=12> */
.L_x_1676:
[----:B------:R-:W-:Y:S01]  /*1b430*/  IMAD.MOV.U32 R3, RZ, RZ, R14 ;  /* 0x000000ffff037224 */ /* 0x000fe200078e000e */
[----:B------:R-:W-:Y:S06]  /*1b440*/  BRA `(.L_x_1677) ;  /* 0xffffff9c00947947 */ /* 0x000fec000383ffff */
.L_x_1512:
        /* <DEDUP_REMOVED lines=9> */
[----:B--2---:R-:W-:-:S05]  /*1b4e0*/  IMAD R3, R3, R7, RZ ;  /* 0x0000000703037224 */ /* 0x004fca00078e02ff */
[-C--:B------:R-:W-:Y:S02]  /*1b4f0*/  ISETP.GE.AND P4, PT, R17, R3.reuse, PT ;  /* 0x000000031100720c */ /* 0x080fe40003f86270 */
[-C--:B---3--:R-:W-:Y:S01]  /*1b500*/  ISETP.GE.AND P5, PT, R15, R3.reuse, PT ;  /* 0x000000030f00720c */ /* 0x088fe20003fa6270 */
[----:B------:R-:W-:Y:S01]  /*1b510*/  IMAD.MOV.U32 R15, RZ, RZ, -0x1 ;  /* 0xffffffffff0f7424 */ /* 0x000fe200078e00ff */
[----:B----4-:R-:W-:Y:S02]  /*1b520*/  ISETP.GE.AND P6, PT, R14, R3, PT ;  /* 0x000000030e00720c */ /* 0x010fe40003fc6270 */
[----:B-----5:R-:W-:-:S07]  /*1b530*/  LOP3.LUT R9, R9, 0xffffffef, RZ, 0xc0, !PT ;  /* 0xffffffef09097812 */ /* 0x020fce00078ec0ff */
[----:B------:R-:W-:Y:S02]  /*1b540*/  @P4 LOP3.LUT R9, R9, 0x10, RZ, 0xfc, !PT ;  /* 0x0000001009094812 */ /* 0x000fe400078efcff */
[----:B------:R-:W-:Y:S01]  /*1b550*/  ISETP.GE.AND P4, PT, R13, R3, PT ;  /* 0x000000030d00720c */ /* 0x000fe20003f86270 */
[----:B------:R-:W-:Y:S01]  /*1b560*/  IMAD.MOV.U32 R13, RZ, RZ, R0 ;  /* 0x000000ffff0d7224 */ /* 0x000fe200078e0000 */
[----:B------:R-:W-:-:S04]  /*1b570*/  LOP3.LUT R9, R9, 0xfffffff7, RZ, 0xc0, !PT ;  /* 0xfffffff709097812 */ /* 0x000fc800078ec0ff */
        /* <DEDUP_REMOVED lines=16> */
.L_x_1679:
[----:B------:R-:W-:Y:S05]  /*1b680*/  BSYNC B0 ;  /* 0x0000000000007941 */ /* 0x000fea0003800000 */
.L_x_1678:
[----:B------:R0:W5:Y:S01]  /*1b690*/  LDL R7, [R1+0x14] ;  /* 0x0000140001077983 */ /* 0x0001620000100800 */
[----:B------:R-:W-:Y:S01]  /*1b6a0*/  IMAD.MOV.U32 R13, RZ, RZ, R2 ;  /* 0x000000ffff0d7224 */ /* 0x000fe200078e0002 */
[----:B------:R-:W-:Y:S01]  /*1b6b0*/  MOV R15, 0xffffffff ;  /* 0xffffffff000f7802 */ /* 0x000fe20000000f00 */
[----:B------:R-:W-:Y:S01]  /*1b6c0*/  IMAD.MOV.U32 R12, RZ, RZ, RZ ;  /* 0x000000ffff0c7224 */ /* 0x000fe200078e00ff */
[----:B------:R-:W-:Y:S01]  /*1b6d0*/  LOP3.LUT R9, R9, 0xfffffeff, RZ, 0xc0, !PT ;  /* 0xfffffeff09097812 */ /* 0x000fe200078ec0ff */
[----:B------:R-:W-:Y:S02]  /*1b6e0*/  IMAD.MOV.U32 R11, RZ, RZ, 0x181f ;  /* 0x0000181fff0b7424 */ /* 0x000fe400078e00ff */
[----:B------:R-:W-:Y:S01]  /*1b6f0*/  IMAD.MOV.U32 R4, RZ, RZ, R14 ;  /* 0x000000ffff047224 */ /* 0x000fe200078e000e */
[----:B0-----:R-:W-:-:S07]  /*1b700*/  @P5 LOP3.LUT R9, R9, 0x100, RZ, 0xfc, !PT ;  /* 0x0000010009095812 */ /* 0x001fce00078efcff */
[----:B-----5:R-:W-:Y:S05]  /*1b710*/  WARPSYNC.COLLECTIVE R15, `(.L_x_1680) ;  /* 0x000000000f087348 */ /* 0x020fea0003c00000 */
[----:B------:R0:W1:Y:S02]  /*1b720*/  SHFL.IDX P6, R14, R13, R12, R11 ;  /* 0x0000000c0d0e7389 */ /* 0x00006400000c000b */
[----:B01---5:R-:W-:Y:S01]  /*1b730*/  ENDCOLLECTIVE ;  /* 0x000000000000791b */ /* 0x023fe20003800000 */
.L_x_1680:
        /* <DEDUP_REMOVED lines=14> */
.L_x_1681:
[----:B------:R-:W-:-:S04]  /*1b820*/  @!P5 LOP3.LUT R4, R5, R4, RZ, 0x3c, !PT ;  /* 0x000000040504d212 */ /* 0x000fc800078e3cff */
[----:B------:R-:W-:Y:S01]  /*1b830*/  @!P5 LOP3.LUT R5, R5, R4, RZ, 0x3c, !PT ;  /* 0x000000040505d212 */ /* 0x000fe200078e3cff */
[----:B------:R-:W-:Y:S02]  /*1b840*/  IMAD.MOV.U32 R13, RZ, RZ, R2 ;  /* 0x000000ffff0d7224 */ /* 0x000fe400078e0002 */
[----:B------:R-:W-:-:S07]  /*1b850*/  IMAD.MOV.U32 R6, RZ, RZ, R14 ;  /* 0x000000ffff067224 */ /* 0x000fce00078e000e */
[----:B------:R-:W-:Y:S05]  /*1b860*/  WARPSYNC.COLLECTIVE R15, `(.L_x_1682) ;  /* 0x000000000f087348 */ /* 0x000fea0003c00000 */
[----:B------:R0:W1:Y:S02]  /*1b870*/  SHFL.IDX P6, R14, R13, R12, R11 ;  /* 0x0000000c0d0e7389 */ /* 0x00006400000c000b */
[----:B01----:R-:W-:Y:S01]  /*1b880*/  ENDCOLLECTIVE ;  /* 0x000000000000791b */ /* 0x003fe20003800000 */
.L_x_1682:
        /* <DEDUP_REMOVED lines=13> */
[----:B------:R-:W-:-:S07]  /*1b960*/  @!P4 LOP3.LUT R5, R5, R4, RZ, 0x3c, !PT ;  /* 0x000000040505c212 */ /* 0x000fce00078e3cff */
[----:B------:R-:W-:Y:S05]  /*1b970*/  WARPSYNC.COLLECTIVE R15, `(.L_x_1683) ;  /* 0x000000000f087348 */ /* 0x000fea0003c00000 */
[----:B------:R0:W1:Y:S02]  /*1b980*/  SHFL.IDX P6, R14, R13, R12, R11 ;  /* 0x0000000c0d0e7389 */ /* 0x00006400000c000b */
[----:B01----:R-:W-:Y:S01]  /*1b990*/  ENDCOLLECTIVE ;  /* 0x000000000000791b */ /* 0x003fe20003800000 */
.L_x_1683:
        /* <DEDUP_REMOVED lines=15> */
.L_x_1684:
[----:B------:R-:W-:Y:S02]  /*1ba90*/  IMAD.MOV.U32 R13, RZ, RZ, R0 ;  /* 0x000000ffff0d7224 */ /* 0x000fe400078e0000 */
[----:B------:R-:W-:Y:S02]  /*1baa0*/  IMAD.MOV.U32 R12, RZ, RZ, 0x3 ;  /* 0x00000003ff0c7424 */ /* 0x000fe400078e00ff */
[----:B------:R-:W-:-:S05]  /*1bab0*/  IMAD.MOV.U32 R5, RZ, RZ, R14 ;  /* 0x000000ffff057224 */ /* 0x000fca00078e000e */
[----:B------:R-:W-:-:S04]  /*1bac0*/  @!P5 LEA R5, P6, R8, R5, 0x1 ;  /* 0x000000050805d211 */ /* 0x000fc800078c08ff */
[----:B------:R-:W-:-:S04]  /*1bad0*/  @!P5 IADD3.X R4, RZ, R6, RZ, P6, !PT ;  /* 0x00000006ff04d210 */ /* 0x000fc800037fe4ff */
[----:B------:R-:W-:-:S07]  /*1bae0*/  @!P5 LOP3.LUT R5, R5, R4, RZ, 0x3c, !PT ;  /* 0x000000040505d212 */ /* 0x000fce00078e3cff */
[----:B------:R-:W-:Y:S05]  /*1baf0*/  WARPSYNC.COLLECTIVE R15, `(.L_x_1685) ;  /* 0x000000000f087348 */ /* 0x000fea0003c00000 */
[----:B------:R0:W1:Y:S02]  /*1bb00*/  SHFL.IDX P6, R14, R13, R12, R11 ;  /* 0x0000000c0d0e7389 */ /* 0x00006400000c000b */
[----:B01----:R-:W-:Y:S01]  /*1bb10*/  ENDCOLLECTIVE ;  /* 0x000000000000791b */ /* 0x003fe20003800000 */
.L_x_1685:
        /* <DEDUP_REMOVED lines=15> */
.L_x_1686:
[----:B------:R-:W-:Y:S02]  /*1bc10*/  IMAD.MOV.U32 R13, RZ, RZ, R0 ;  /* 0x000000ffff0d7224 */ /* 0x000fe400078e0000 */
[----:B------:R-:W-:Y:S02]  /*1bc20*/  IMAD.MOV.U32 R12, RZ, RZ, 0x4 ;  /* 0x00000004ff0c7424 */ /* 0x000fe400078e00ff */
[----:B------:R-:W-:-:S05]  /*1bc30*/  IMAD.MOV.U32 R5, RZ, RZ, R14 ;  /* 0x000000ffff057224 */ /* 0x000fca00078e000e */
[----:B------:R-:W-:-:S05]  /*1bc40*/  @!P4 LEA R5, P6, R8, R5, 0x1 ;  /* 0x000000050805c211 */ /* 0x000fca00078c08ff */
[----:B------:R-:W-:-:S05]  /*1bc50*/  @!P4 IMAD.X R4, RZ, RZ, R6, P6 ;  /* 0x000000ffff04c224 */ /* 0x000fca00030e0606 */
[----:B------:R-:W-:-:S07]  /*1bc60*/  @!P4 LOP3.LUT R5, R5, R4, RZ, 0x3c, !PT ;  /* 0x000000040505c212 */ /* 0x000fce00078e3cff */
[----:B------:R-:W-:Y:S05]  /*1bc70*/  WARPSYNC.COLLECTIVE R15, `(.L_x_1687) ;  /* 0x000000000f087348 */ /* 0x000fea0003c00000 */
[----:B------:R0:W1:Y:S02]  /*1bc80*/  SHFL.IDX P6, R14, R13, R12, R11 ;  /* 0x0000000c0d0e7389 */ /* 0x00006400000c000b */
[----:B01----:R-:W-:Y:S01]  /*1bc90*/  ENDCOLLECTIVE ;  /* 0x000000000000791b */ /* 0x003fe20003800000 */
.L_x_1687:
        /* <DEDUP_REMOVED lines=15> */
.L_x_1688:
[----:B------:R-:W-:Y:S01]  /*1bd90*/  IMAD.MOV.U32 R13, RZ, RZ, R0 ;  /* 0x000000ffff0d7224 */ /* 0x000fe200078e0000 */
[----:B------:R-:W-:Y:S01]  /*1bda0*/  MOV R12, 0x5 ;  /* 0x00000005000c7802 */ /* 0x000fe20000000f00 */
[----:B------:R-:W-:-:S05]  /*1bdb0*/  IMAD.MOV.U32 R5, RZ, RZ, R14 ;  /* 0x000000ffff057224 */ /* 0x000fca00078e000e */
[----:B------:R-:W-:-:S05]  /*1bdc0*/  @!P5 LEA R5, P6, R8, R5, 0x1 ;  /* 0x000000050805d211 */ /* 0x000fca00078c08ff */
[----:B------:R-:W-:-:S05]  /*1bdd0*/  @!P5 IMAD.X R4, RZ, RZ, R6, P6 ;  /* 0x000000ffff04d224 */ /* 0x000fca00030e0606 */
[----:B------:R-:W-:-:S07]  /*1bde0*/  @!P5 LOP3.LUT R5, R5, R4, RZ, 0x3c, !PT ;  /* 0x000000040505d212 */ /* 0x000fce00078e3cff */
[----:B------:R-:W-:Y:S05]  /*1bdf0*/  WARPSYNC.COLLECTIVE R15, `(.L_x_1689) ;  /* 0x000000000f087348 */ /* 0x000fea0003c00000 */
[----:B------:R0:W1:Y:S02]  /*1be00*/  SHFL.IDX P6, R14, R13, R12, R11 ;  /* 0x0000000c0d0e7389 */ /* 0x00006400000c000b */
[----:B01----:R-:W-:Y:S01]  /*1be10*/  ENDCOLLECTIVE ;  /* 0x000000000000791b */ /* 0x003fe20003800000 */
.L_x_1689:
        /* <DEDUP_REMOVED lines=10> */
[----:B------:R-:W-:-:S07]  /*1bec0*/  IMAD.MOV.U32 R6, RZ, RZ, R14 ;  /* 0x000000ffff067224 */ /* 0x000fce00078e000e */
[----:B0-----:R-:W-:Y:S05]  /*1bed0*/  WARPSYNC.COLLECTIVE R15, `(.L_x_1690) ;  /* 0x000000000f087348 */ /* 0x001fea0003c00000 */
[----:B------:R1:W2:Y:S02]  /*1bee0*/  SHFL.IDX P6, R14, R13, R12, R11 ;  /* 0x0000000c0d0e7389 */ /* 0x0002a400000c000b */
[----:B012---:R-:W-:Y:S01]  /*1bef0*/  ENDCOLLECTIVE ;  /* 0x000000000000791b */ /* 0x007fe20003800000 */
.L_x_1690:
[----:B------:R-:W-:Y:S02]  /*1bf00*/  IMAD.MOV.U32 R13, RZ, RZ, R0 ;  /* 0x000000ffff0d7224 */ /* 0x000fe400078e0000 */
[----:B------:R-:W-:Y:S01]  /*1bf10*/  IMAD.MOV.U32 R12, RZ, RZ, 0x6 ;  /* 0x00000006ff0c7424 */ /* 0x000fe200078e00ff */
[----:B------:R-:W-:Y:S01]  /*1bf20*/  LOP3.LUT P6, RZ, R9, 0x20, RZ, 0xc0, !PT ;  /* 0x0000002009ff7812 */ /* 0x000fe200078cc0ff */
[----:B------:R-:W-:-:S12]  /*1bf30*/  IMAD.MOV.U32 R5, RZ, RZ, R14 ;  /* 0x000000ffff057224 */ /* 0x000fd800078e000e */
[----:B------:R-:W-:-:S05]  /*1bf40*/  @!P6 LEA R5, P5, R8, R5, 0x1 ;  /* 0x000000050805e211 */ /* 0x000fca00078a08ff */
[----:B------:R-:W-:-:S05]  /*1bf50*/  @!P6 IMAD.X R4, RZ, RZ, R6, P5 ;  /* 0x000000ffff04e224 */ /* 0x000fca00028e0606 */
[----:B------:R-:W-:-:S04]  /*1bf60*/  @!P6 LOP3.LUT R5, R5, R4, RZ, 0x3c, !PT ;  /* 0x000000040505e212 */ /* 0x000fc800078e3cff */
[----:B------:R-:W-:-:S04]  /*1bf70*/  @!P6 LOP3.LUT R4, R5, R4, RZ, 0x3c, !PT ;  /* 0x000000040504e212 */ /* 0x000fc800078e3cff */
[----:B------:R-:W-:-:S05]  /*1bf80*/  @!P6 LOP3.LUT R5, R5, R4, RZ, 0x3c, !PT ;  /* 0x000000040505e212 */ /* 0x000fca00078e3cff */
        /* <DEDUP_REMOVED lines=10> */
.L_x_1691:
[----:B------:R-:W-:Y:S02]  /*1c030*/  IMAD.MOV.U32 R13, RZ, RZ, R2 ;  /* 0x000000ffff0d7224 */ /* 0x000fe400078e0002 */
[----:B------:R-:W-:-:S07]  /*1c040*/  IMAD.MOV.U32 R6, RZ, RZ, R14 ;  /* 0x000000ffff067224 */ /* 0x000fce00078e000e */
[----:B------:R-:W-:Y:S05]  /*1c050*/  WARPSYNC.COLLECTIVE R15, `(.L_x_1692) ;  /* 0x000000000f087348 */ /* 0x000fea0003c00000 */
[----:B------:R0:W1:Y:S02]  /*1c060*/  SHFL.IDX P6, R14, R13, R12, R11 ;  /* 0x0000000c0d0e7389 */ /* 0x00006400000c000b */
[----:B01----:R-:W-:Y:S01]  /*1c070*/  ENDCOLLECTIVE ;  /* 0x000000000000791b */ /* 0x003fe20003800000 */
.L_x_1692:
[----:B------:R-:W-:Y:S02]  /*1c080*/  IMAD.MOV.U32 R13, RZ, RZ, R0 ;  /* 0x000000ffff0d7224 */ /* 0x000fe400078e0000 */
[----:B------:R-:W-:Y:S02]  /*1c090*/  IMAD.MOV.U32 R12, RZ, RZ, 0x7 ;  /* 0x00000007ff0c7424 */ /* 0x000fe400078e00ff */
[----:B------:R-:W-:-:S07]  /*1c0a0*/  IMAD.MOV.U32 R5, RZ, RZ, R14 ;  /* 0x000000ffff057224 */ /* 0x000fce00078e000e */
[----:B------:R-:W-:Y:S05]  /*1c0b0*/  WARPSYNC.COLLECTIVE R15, `(.L_x_1693) ;  /* 0x000000000f087348 */ /* 0x000fea0003c00000 */
[----:B------:R0:W1:Y:S02]  /*1c0c0*/  SHFL.IDX P6, R14, R13, R12, R11 ;  /* 0x0000000c0d0e7389 */ /* 0x00006400000c000b */
[----:B01----:R-:W-:Y:S01]  /*1c0d0*/  ENDCOLLECTIVE ;  /* 0x000000000000791b */ /* 0x003fe20003800000 */
.L_x_1693:
[----:B------:R-:W-:-:S05]  /*1c0e0*/  @!P4 LEA R5, P5, R8, R5, 0x1 ;  /* 0x000000050805c211 */ /* 0x000fca00078a08ff */
[----:B------:R-:W-:-:S05]  /*1c0f0*/  @!P4 IMAD.X R4, RZ, RZ, R6, P5 ;  /* 0x000000ffff04c224 */ /* 0x000fca00028e0606 */
[----:B------:R-:W-:Y:S02]  /*1c100*/  @!P4 LOP3.LUT R5, R5, R4, RZ, 0x3c, !PT ;  /* 0x000000040505c212 */ /* 0x000fe400078e3cff */
[----:B------:R-:W-:Y:S02]  /*1c110*/  MOV R13, R2 ;  /* 0x00000002000d7202 */ /* 0x000fe40000000f00 */
[----:B------:R-:W-:-:S04]  /*1c120*/  @!P4 LOP3.LUT R4, R5, R4, RZ, 0x3c, !PT ;  /* 0x000000040504c212 */ /* 0x000fc800078e3cff */
[----:B------:R-:W-:Y:S01]  /*1c130*/  @!P4 LOP3.LUT R5, R5, R4, RZ, 0x3c, !PT ;  /* 0x000000040505c212 */ /* 0x000fe200078e3cff */
[----:B------:R-:W-:-:S07]  /*1c140*/  IMAD.MOV.U32 R6, RZ, RZ, R14 ;  /* 0x000000ffff067224 */ /* 0x000fce00078e000e */
[----:B------:R-:W-:Y:S05]  /*1c150*/  WARPSYNC.COLLECTIVE R15, `(.L_x_1694) ;  /* 0x000000000f087348 */ /* 0x000fea0003c00000 */
[----:B------:R0:W1:Y:S02]  /*1c160*/  SHFL.IDX P6, R14, R13, R12, R11 ;  /* 0x0000000c0d0e7389 */ /* 0x00006400000c000b */
[----:B01----:R-:W-:Y:S01]  /*1c170*/  ENDCOLLECTIVE ;  /* 0x000000000000791b */ /* 0x003fe20003800000 */
.L_x_1694:
[----:B------:R-:W-:Y:S01]  /*1c180*/  @!PT LDS RZ, [RZ] ;  /* 0x00000000fffff984 */ /* 0x000fe20000000800 */
[----:B------:R-:W-:Y:S01]  /*1c190*/  @!PT LDS RZ, [RZ] ;  /* 0x00000000fffff984 */ /* 0x000fe20000000800 */
[----:B------:R-:W-:Y:S01]  /*1c1a0*/  @!PT LDS RZ, [RZ] ;  /* 0x00000000fffff984 */ /* 0x000fe20000000800 */
[----:B------:R0:W-:Y:S04]  /*1c1b0*/  @!P4 LDGSTS.E.BYPASS.LTC128B.128 [R7+0x25400], desc[UR60][R4.64], !P3 ;  /* 0x254000000407cfae */ /* 0x0001e8000d901d7c */
[----:B------:R0:W-:Y:S04]  /*1c1c0*/  @!P4 LDGSTS.E.BYPASS.LTC128B.128 [R7+0x29400], desc[UR60][R4.64+0x80], !P2 ;  /* 0x294000800407cfae */ /* 0x0001e8000d101d7c */
[----:B------:R0:W-:Y:S04]  /*1c1d0*/  @!P4 LDGSTS.E.BYPASS.LTC128B.128 [R7+0x2d400], desc[UR60][R4.64+0x100], !P1 ;  /* 0x2d4001000407cfae */ /* 0x0001e8000c901d7c */
[----:B------:R0:W-:Y:S01]  /*1c1e0*/  @!P4 LDGSTS.E.BYPASS.LTC128B.128 [R7+0x31400], desc[UR60][R4.64+0x180], !P0 ;  /* 0x314001800407cfae */ /* 0x0001e2000c101d7c */
[----:B------:R-:W-:Y:S01]  /*1c1f0*/  IMAD.MOV.U32 R2, RZ, RZ, R14 ;  /* 0x000000ffff027224 */ /* 0x000fe200078e000e */
[----:B------:R-:W-:Y:S06]  /*1c200*/  BRA `(.L_x_1695) ;  /* 0xffffff9c004c7947 */ /* 0x000fec000383ffff */
.L_x_1517:
[----:B-1----:R-:W3:Y:S02]  /*1c210*/  LDL R2, [R1+0x4] ;  /* 0x0000040001027983 */ /* 0x002ee40000100800 */
[----:B---3--:R1:W3:Y:S02]  /*1c220*/  SYNCS.PHASECHK.TRANS64.TRYWAIT P0, [R2+URZ+0x32420], R0 ;  /* 0x03242000020075a7 */ /* 0x0082e4000800017f */
[----:B---3--:R-:W-:Y:S05]  /*1c230*/  @!P0 NANOSLEEP.SYNCS 0x989680 ;  /* 0x009896800000895d */ /* 0x008fea0003900000 */
[----:B------:R-:W3:Y:S02]  /*1c240*/  @!P0 SYNCS.PHASECHK.TRANS64 P0, [R2+URZ+0x32420], R0 ;  /* 0x03242000020085a7 */ /* 0x000ee4000800007f */
[----:B---3--:R-:W-:Y:S05]  /*1c250*/  @!P0 BRA `(.L_x_1517) ;  /* 0xfffffffc00ec8947 */ /* 0x008fea000383ffff */
[----:B------:R-:W-:Y:S05]  /*1c260*/  BRA `(.L_x_1696) ;  /* 0xffffff9c00c87947 */ /* 0x000fea000383ffff */
.L_x_1521:
[----:B0-----:R0:W1:Y:S02]  /*1c270*/  SYNCS.PHASECHK.TRANS64.TRYWAIT P0, [R2+URZ+0x32460], R0 ;  /* 0x03246000020075a7 */ /* 0x001064000800017f */
[----:B-1----:R-:W-:Y:S05]  /*1c280*/  @!P0 NANOSLEEP.SYNCS 0x989680 ;  /* 0x009896800000895d */ /* 0x002fea0003900000 */
[----:B------:R-:W1:Y:S02]  /*1c290*/  @!P0 SYNCS.PHASECHK.TRANS64 P0, [R2+URZ+0x32460], R0 ;  /* 0x03246000020085a7 */ /* 0x000e64000800007f */
[----:B-1----:R-:W-:Y:S05]  /*1c2a0*/  @!P0 BRA `(.L_x_1521) ;  /* 0xfffffffc00f08947 */ /* 0x002fea000383ffff */
[----:B------:R-:W-:Y:S05]  /*1c2b0*/  BRA `(.L_x_1697) ;  /* 0xffffff9c00f87947 */ /* 0x000fea000383ffff */
.L_x_1536:
[----:B-1----:R1:W2:Y:S02]  /*1c2c0*/  SYNCS.PHASECHK.TRANS64.TRYWAIT P0, [R2+URZ+0x32440], R5 ;  /* 0x03244005020075a7 */ /* 0x0022a4000800017f */
[----:B--2---:R-:W-:Y:S05]  /*1c2d0*/  @!P0 NANOSLEEP.SYNCS 0x989680 ;  /* 0x009896800000895d */ /* 0x004fea0003900000 */
[----:B------:R-:W2:Y:S02]  /*1c2e0*/  @!P0 SYNCS.PHASECHK.TRANS64 P0, [R2+URZ+0x32440], R5 ;  /* 0x03244005020085a7 */ /* 0x000ea4000800007f */
[----:B--2---:R-:W-:Y:S05]  /*1c2f0*/  @!P0 BRA `(.L_x_1536) ;  /* 0xfffffffc00f08947 */ /* 0x004fea000383ffff */
[----:B------:R-:W-:Y:S05]  /*1c300*/  BRA `(.L_x_1698) ;  /* 0xffffffa800287947 */ /* 0x000fea000383ffff */
.L_x_1541:
[----:B0-----:R0:W2:Y:S02]  /*1c310*/  SYNCS.PHASECHK.TRANS64.TRYWAIT P0, [R2+URZ+0x32460], R5 ;  /* 0x03246005020075a7 */ /* 0x0010a4000800017f */
[----:B--2---:R-:W-:Y:S05]  /*1c320*/  @!P0 NANOSLEEP.SYNCS 0x989680 ;  /* 0x009896800000895d */ /* 0x004fea0003900000 */
[----:B------:R-:W2:Y:S02]  /*1c330*/  @!P0 SYNCS.PHASECHK.TRANS64 P0, [R2+URZ+0x32460], R5 ;  /* 0x03246005020085a7 */ /* 0x000ea4000800007f */
[----:B--2---:R-:W-:Y:S05]  /*1c340*/  @!P0 BRA `(.L_x_1541) ;  /* 0xfffffffc00f08947 */ /* 0x004fea000383ffff */
[----:B------:R-:W-:Y:S05]  /*1c350*/  BRA `(.L_x_1699) ;  /* 0xffffffa800b07947 */ /* 0x000fea000383ffff */
.L_x_1552:
[----:B0-----:R0:W1:Y:S02]  /*1c360*/  SYNCS.PHASECHK.TRANS64.TRYWAIT P0, [R3+URZ+0x32440], R2 ;  /* 0x03244002030075a7 */ /* 0x001064000800017f */
[----:B-1----:R-:W-:Y:S05]  /*1c370*/  @!P0 NANOSLEEP.SYNCS 0x989680 ;  /* 0x009896800000895d */ /* 0x002fea0003900000 */
[----:B------:R-:W1:Y:S02]  /*1c380*/  @!P0 SYNCS.PHASECHK.TRANS64 P0, [R3+URZ+0x32440], R2 ;  /* 0x03244002030085a7 */ /* 0x000e64000800007f */
[----:B-1----:R-:W-:Y:S05]  /*1c390*/  @!P0 BRA `(.L_x_1552) ;  /* 0xfffffffc00f08947 */ /* 0x002fea000383ffff */
[----:B------:R-:W-:Y:S05]  /*1c3a0*/  BRA `(.L_x_1700) ;  /* 0xffffffb000c07947 */ /* 0x000fea000383ffff */
.L_x_1557:
[----:B-1----:R1:W2:Y:S02]  /*1c3b0*/  SYNCS.PHASECHK.TRANS64.TRYWAIT P0, [R3+URZ+0x32460], R2 ;  /* 0x03246002030075a7 */ /* 0x0022a4000800017f */
[----:B--2---:R-:W-:Y:S05]  /*1c3c0*/  @!P0 NANOSLEEP.SYNCS 0x989680 ;  /* 0x009896800000895d */ /* 0x004fea0003900000 */
[----:B------:R-:W2:Y:S02]  /*1c3d0*/  @!P0 SYNCS.PHASECHK.TRANS64 P0, [R3+URZ+0x32460], R2 ;  /* 0x03246002030085a7 */ /* 0x000ea4000800007f */
[----:B--2---:R-:W-:Y:S05]  /*1c3e0*/  @!P0 BRA `(.L_x_1557) ;  /* 0xfffffffc00f08947 */ /* 0x004fea000383ffff */
[----:B------:R-:W-:Y:S05]  /*1c3f0*/  BRA `(.L_x_1701) ;  /* 0xffffffb400447947 */ /* 0x000fea000383ffff */
.L_x_1568:
[----:B0-----:R0:W1:Y:S02]  /*1c400*/  SYNCS.PHASECHK.TRANS64.TRYWAIT P0, [R3+URZ+0x32440], R2 ;  /* 0x03244002030075a7 */ /* 0x001064000800017f */
[----:B-1----:R-:W-:Y:S05]  /*1c410*/  @!P0 NANOSLEEP.SYNCS 0x989680 ;  /* 0x009896800000895d */ /* 0x002fea0003900000 */
[----:B------:R-:W1:Y:S02]  /*1c420*/  @!P0 SYNCS.PHASECHK.TRANS64 P0, [R3+URZ+0x32440], R2 ;  /* 0x03244002030085a7 */ /* 0x000e64000800007f */
[----:B-1----:R-:W-:Y:S05]  /*1c430*/  @!P0 BRA `(.L_x_1568) ;  /* 0xfffffffc00f08947 */ /* 0x002fea000383ffff */
[----:B------:R-:W-:Y:S05]  /*1c440*/  BRA `(.L_x_1702) ;  /* 0xffffffbc00307947 */ /* 0x000fea000383ffff */
.L_x_1573:
[----:B-1----:R1:W2:Y:S02]  /*1c450*/  SYNCS.PHASECHK.TRANS64.TRYWAIT P0, [R3+URZ+0x32460], R2 ;  /* 0x03246002030075a7 */ /* 0x0022a4000800017f */
[----:B--2---:R-:W-:Y:S05]  /*1c460*/  @!P0 NANOSLEEP.SYNCS 0x989680 ;  /* 0x009896800000895d */ /* 0x004fea0003900000 */
[----:B------:R-:W2:Y:S02]  /*1c470*/  @!P0 SYNCS.PHASECHK.TRANS64 P0, [R3+URZ+0x32460], R2 ;  /* 0x03246002030085a7 */ /* 0x000ea4000800007f */
[----:B--2---:R-:W-:Y:S05]  /*1c480*/  @!P0 BRA `(.L_x_1573) ;  /* 0xfffffffc00f08947 */ /* 0x004fea000383ffff */
[----:B------:R-:W-:Y:S05]  /*1c490*/  BRA `(.L_x_1703) ;  /* 0xffffffbc00b87947 */ /* 0x000fea000383ffff */
.L_x_1585:
[----:B------:R-:W-:Y:S01]  /*1c4a0*/  BSSY B0, `(.L_x_1704) ;  /* 0x0000008000007945 */ /* 0x000fe20003800000 */
[----:B------:R-:W-:Y:S02]  /*1c4b0*/  IMAD.MOV.U32 R13, RZ, RZ, R16 ;  /* 0x000000ffff0d7224 */ /* 0x000fe400078e0010 */
[----:B------:R-:W-:Y:S02]  /*1c4c0*/  IMAD.MOV.U32 R12, RZ, RZ, RZ ;  /* 0x000000ffff0c7224 */ /* 0x000fe400078e00ff */
[----:B------:R-:W-:Y:S02]  /*1c4d0*/  IMAD.MOV.U32 R11, RZ, RZ, 0x1f ;  /* 0x0000001fff0b7424 */ /* 0x000fe400078e00ff */
[----:B------:R-:W-:-:S07]  /*1c4e0*/  IMAD.MOV.U32 R15, RZ, RZ, -0x1 ;  /* 0xffffffffff0f7424 */ /* 0x000fce00078e00ff */
[----:B-1--45:R-:W-:Y:S05]  /*1c4f0*/  WARPSYNC.COLLECTIVE R15, `(.L_x_1705) ;  /* 0x000000000f087348 */ /* 0x032fea0003c00000 */
[----:B------:R0:W2:Y:S02]  /*1c500*/  SHFL.IDX P6, R14, R13, R12, R11 ;  /* 0x0000000c0d0e7389 */ /* 0x0000a400000c000b */
[----:B012-45:R-:W-:Y:S01]  /*1c510*/  ENDCOLLECTIVE ;  /* 0x000000000000791b */ /* 0x037fe20003800000 */
.L_x_1705:
[----:B------:R-:W-:Y:S05]  /*1c520*/  BSYNC B0 ;  /* 0x0000000000007941 */ /* 0x000fea0003800000 */
.L_x_1704:
        /* <DEDUP_REMOVED lines=9> */
.L_x_1706:
        /* <DEDUP_REMOVED lines=11> */
[----:B0-----:R-:W-:Y:S01]  /*1c670*/  IMAD.MOV.U32 R2, RZ, RZ, RZ ;  /* 0x000000ffff027224 */ /* 0x001fe200078e00ff */
[----:B--2---:R-:W-:Y:S02]  /*1c680*/  @!P1 MOV R2, R3 ;  /* 0x0000000300029202 */ /* 0x004fe40000000f00 */
[----:B------:R-:W-:-:S03]  /*1c690*/  ISETP.NE.AND P1, PT, R7, RZ, PT ;  /* 0x000000ff0700720c */ /* 0x000fc60003f25270 */
[----:B------:R-:W-:-:S10]  /*1c6a0*/  IMAD.MOV.U32 R13, RZ, RZ, R2 ;  /* 0x000000ffff0d7224 */ /* 0x000fd400078e0002 */
[----:B------:R-:W-:Y:S05]  /*1c6b0*/  WARPSYNC.COLLECTIVE R15, `(.L_x_1707) ;  /* 0x000000000f087348 */ /* 0x000fea0003c00000 */
[----:B------:R0:W1:Y:S02]  /*1c6c0*/  SHFL.UP P6, R14, R13, R12, R11 ;  /* 0x0400000c0d0e7389 */ /* 0x00006400000c000b */
[----:B01----:R-:W-:Y:S01]  /*1c6d0*/  ENDCOLLECTIVE ;  /* 0x000000000000791b */ /* 0x003fe20003800000 */
.L_x_1707:
        /* <DEDUP_REMOVED lines=8> */
.L_x_1708:
        /* <DEDUP_REMOVED lines=8> */
.L_x_1709:
        /* <DEDUP_REMOVED lines=8> */
.L_x_1710:
        /* <DEDUP_REMOVED lines=8> */
.L_x_1711:
        /* <DEDUP_REMOVED lines=9> */
.L_x_1712:
[----:B------:R-:W-:Y:S01]  /*1c970*/  IMAD.MOV.U32 R6, RZ, RZ, R14 ;  /* 0x000000ffff067224 */ /* 0x000fe200078e000e */
[----:B------:R-:W-:Y:S06]  /*1c980*/  BRA `(.L_x_1713) ;  /* 0xffffffc400107947 */ /* 0x000fec000383ffff */
.L_x_1590:
[----:B------:R-:W-:Y:S01]  /*1c990*/  BSSY B0, `(.L_x_1714) ;  /* 0x0000008000007945 */ /* 0x000fe20003800000 */
[----:B-----5:R-:W-:Y:S01]  /*1c9a0*/  IMAD.MOV.U32 R13, RZ, RZ, R2 ;  /* 0x000000ffff0d7224 */ /* 0x020fe200078e0002 */
[----:B------:R-:W-:Y:S01]  /*1c9b0*/  MOV R15, 0xffffffff ;  /* 0xffffffff000f7802 */ /* 0x000fe20000000f00 */
[----:B------:R-:W-:Y:S02]  /*1c9c0*/  IMAD.MOV.U32 R12, RZ, RZ, 0x1 ;  /* 0x00000001ff0c7424 */ /* 0x000fe400078e00ff */
[----:B------:R-:W-:-:S07]  /*1c9d0*/  IMAD.MOV.U32 R11, RZ, RZ, RZ ;  /* 0x000000ffff0b7224 */ /* 0x000fce00078e00ff */
[----:B0---4-:R-:W-:Y:S05]  /*1c9e0*/  WARPSYNC.COLLECTIVE R15, `(.L_x_1715) ;  /* 0x000000000f087348 */ /* 0x011fea0003c00000 */
[----:B------:R1:W2:Y:S02]  /*1c9f0*/  SHFL.UP P6, R14, R13, R12, R11 ;  /* 0x0400000c0d0e7389 */ /* 0x0002a400000c000b */
[----:B012-4-:R-:W-:Y:S01]  /*1ca00*/  ENDCOLLECTIVE ;  /* 0x000000000000791b */ /* 0x017fe20003800000 */
.L_x_1715:
[----:B------:R-:W-:Y:S05]  /*1ca10*/  BSYNC B0 ;  /* 0x0000000000007941 */ /* 0x000fea0003800000 */
.L_x_1714:
        /* <DEDUP_REMOVED lines=10> */
.L_x_1716:
        /* <DEDUP_REMOVED lines=8> */
.L_x_1717:
        /* <DEDUP_REMOVED lines=8> */
.L_x_1718:
        /* <DEDUP_REMOVED lines=8> */
.L_x_1719:
        /* <DEDUP_REMOVED lines=9> */
.L_x_1720:
[----:B------:R-:W-:Y:S01]  /*1ccd0*/  IMAD.MOV.U32 R6, RZ, RZ, R14 ;  /* 0x000000ffff067224 */ /* 0x000fe200078e000e */
[----:B------:R-:W-:Y:S06]  /*1cce0*/  BRA `(.L_x_1721) ;  /* 0xffffffc000d47947 */ /* 0x000fec000383ffff */
.L_x_1592:
[----:B------:R-:W-:Y:S01]  /*1ccf0*/  BSSY B0, `(.L_x_1722) ;  /* 0x0000006000007945 */ /* 0x000fe20003800000 */
[----:B------:R-:W-:Y:S01]  /*1cd00*/  PLOP3.LUT P6, PT, P6, PT, PT, 0x8, 0x0 ;  /* 0x000000000000781c */ /* 0x000fe200037ce170 */
[----:B------:R-:W-:-:S12]  /*1cd10*/  IMAD.MOV.U32 R15, RZ, RZ, -0x1 ;  /* 0xffffffffff0f7424 */ /* 0x000fd800078e00ff */
[----:B0---45:R-:W-:Y:S05]  /*1cd20*/  WARPSYNC.COLLECTIVE R15, `(.L_x_1723) ;  /* 0x000000000f087348 */ /* 0x031fea0003c00000 */
[----:B------:R-:W-:Y:S01]  /*1cd30*/  VOTE.ANY R14, PT, P6 ;  /* 0x00000000000e7806 */ /* 0x000fe200030e0100 */
[----:B0---45:R-:W-:Y:S06]  /*1cd40*/  ENDCOLLECTIVE ;  /* 0x000000000000791b */ /* 0x031fec0003800000 */
.L_x_1723:
[----:B------:R-:W-:Y:S05]  /*1cd50*/  BSYNC B0 ;  /* 0x0000000000007941 */ /* 0x000fea0003800000 */
.L_x_1722:
[----:B------:R-:W-:Y:S02]  /*1cd60*/  IMAD.MOV.U32 R5, RZ, RZ, R14 ;  /* 0x000000ffff057224 */ /* 0x000fe400078e000e */
[----:B------:R-:W-:Y:S02]  /*1cd70*/  IMAD.MOV.U32 R13, RZ, RZ, R2 ;  /* 0x000000ffff0d7224 */ /* 0x000fe400078e0002 */
[----:B------:R-:W0:Y:S01]  /*1cd80*/  POPC R4, R5 ;  /* 0x0000000500047309 */ /* 0x000e220000000000 */
[----:B------:R-:W-:Y:S02]  /*1cd90*/  IMAD.MOV.U32 R11, RZ, RZ, 0x1f ;  /* 0x0000001fff0b7424 */ /* 0x000fe400078e00ff */
[----:B------:R-:W-:Y:S01]  /*1cda0*/  IMAD.MOV.U32 R15, RZ, RZ, -0x1 ;  /* 0xffffffffff0f7424 */ /* 0x000fe200078e00ff */
[----:B0-----:R-:W-:-:S07]  /*1cdb0*/  MOV R12, R4 ;  /* 0x00000004000c7202 */ /* 0x001fce0000000f00 */
[----:B------:R-:W-:Y:S05]  /*1cdc0*/  WARPSYNC.COLLECTIVE R15, `(.L_x_1724) ;  /* 0x000000000f087348 */ /* 0x000fea0003c00000 */
[----:B------:R0:W1:Y:S02]  /*1cdd0*/  SHFL.IDX P6, R14, R13, R12, R11 ;  /* 0x0000000c0d0e7389 */ /* 0x00006400000c000b */
[----:B01----:R-:W-:Y:S01]  /*1cde0*/  ENDCOLLECTIVE ;  /* 0x000000000000791b */ /* 0x003fe20003800000 */
.L_x_1724:
[----:B------:R-:W-:Y:S01]  /*1cdf0*/  IMAD.MOV.U32 R17, RZ, RZ, R14 ;  /* 0x000000ffff117224 */ /* 0x000fe200078e000e */
[----:B------:R-:W-:Y:S06]  /*1ce00*/  BRA `(.L_x_1725) ;  /* 0xffffffc000c47947 */ /* 0x000fec000383ffff */
.L_x_1594:
[----:B------:R-:W-:Y:S01]  /*1ce10*/  BSSY B0, `(.L_x_1726) ;  /* 0x0000007000007945 */ /* 0x000fe20003800000 */
[----:B------:R-:W-:Y:S02]  /*1ce20*/  IMAD.MOV.U32 R13, RZ, RZ, R3 ;  /* 0x000000ffff0d7224 */ /* 0x000fe400078e0003 */
[----:B------:R-:W-:Y:S02]  /*1ce30*/  IMAD.MOV.U32 R11, RZ, RZ, 0x1f ;  /* 0x0000001fff0b7424 */ /* 0x000fe400078e00ff */
[----:B------:R-:W-:-:S07]  /*1ce40*/  IMAD.MOV.U32 R15, RZ, RZ, -0x1 ;  /* 0xffffffffff0f7424 */ /* 0x000fce00078e00ff */
[----:B0-2-45:R-:W-:Y:S05]  /*1ce50*/  WARPSYNC.COLLECTIVE R15, `(.L_x_1727) ;  /* 0x000000000f087348 */ /* 0x035fea0003c00000 */
[----:B------:R1:W3:Y:S02]  /*1ce60*/  SHFL.IDX P6, R14, R13, R12, R11 ;  /* 0x0000000c0d0e7389 */ /* 0x0002e400000c000b */
[----:B012345:R-:W-:Y:S01]  /*1ce70*/  ENDCOLLECTIVE ;  /* 0x000000000000791b */ /* 0x03ffe20003800000 */
.L_x_1727:
[----:B------:R-:W-:Y:S05]  /*1ce80*/  BSYNC B0 ;  /* 0x0000000000007941 */ /* 0x000fea0003800000 */
.L_x_1726:
[----:B------:R-:W-:Y:S01]  /*1ce90*/  IMAD.MOV.U32 R2, RZ, RZ, R14 ;  /* 0x000000ffff027224 */ /* 0x000fe200078e000e */
[----:B------:R-:W-:Y:S06]  /*1cea0*/  BRA `(.L_x_1593) ;  /* 0xffffffc000b87947 */ /* 0x000fec000383ffff */
.L_x_1598:
[----:B0-----:R0:W1:Y:S02]  /*1ceb0*/  SYNCS.PHASECHK.TRANS64.TRYWAIT P0, [R0+URZ+0x32420], R3 ;  /* 0x03242003000075a7 */ /* 0x001064000800017f */
[----:B-1----:R-:W-:Y:S05]  /*1cec0*/  @!P0 NANOSLEEP.SYNCS 0x989680 ;  /* 0x009896800000895d */ /* 0x002fea0003900000 */
[----:B------:R-:W1:Y:S02]  /*1ced0*/  @!P0 SYNCS.PHASECHK.TRANS64 P0, [R0+URZ+0x32420], R3 ;  /* 0x03242003000085a7 */ /* 0x000e64000800007f */
[----:B-1----:R-:W-:Y:S05]  /*1cee0*/  @!P0 BRA `(.L_x_1598) ;  /* 0xfffffffc00f08947 */ /* 0x002fea000383ffff */
[----:B------:R-:W-:Y:S05]  /*1cef0*/  BRA `(.L_x_1728) ;  /* 0xffffffc400ac7947 */ /* 0x000fea000383ffff */
.L_x_1599:
        /* <DEDUP_REMOVED lines=8> */
[----:B0---45:R-:W-:Y:S05]  /*1cf80*/  WARPSYNC.COLLECTIVE R15, `(.L_x_1730) ;  /* 0x000000000f087348 */ /* 0x031fea0003c00000 */
[----:B------:R1:W2:Y:S02]  /*1cf90*/  SHFL.IDX P6, R14, R13, R12, R11 ;  /* 0x0000000c0d0e7389 */ /* 0x0002a400000c000b */
[----:B012-45:R-:W-:Y:S01]  /*1cfa0*/  ENDCOLLECTIVE ;  /* 0x000000000000791b */ /* 0x037fe20003800000 */
.L_x_1730:
[----:B------:R-:W-:Y:S05]  /*1cfb0*/  BSYNC B0 ;  /* 0x0000000000007941 */ /* 0x000fea0003800000 */
.L_x_1729:
[----:B------:R-:W-:Y:S05]  /*1cfc0*/  BRA `(.L_x_1731) ;  /* 0xffffffc400947947 */ /* 0x000fea000383ffff */
.L_x_1600:
[----:B------:R-:W-:Y:S01]  /*1cfd0*/  BSSY B0, `(.L_x_1732) ;  /* 0x0000006000007945 */ /* 0x000fe20003800000 */
[----:B------:R-:W-:-:S07]  /*1cfe0*/  IMAD.MOV.U32 R15, RZ, RZ, -0x1 ;  /* 0xffffffffff0f7424 */ /* 0x000fce00078e00ff */
[----:B01--45:R-:W-:Y:S05]  /*1cff0*/  WARPSYNC.COLLECTIVE R15, `(.L_x_1733) ;  /* 0x000000000f0c7348 */ /* 0x033fea0003c00000 */
[----:B------:R-:W-:Y:S02]  /*1d000*/  ELECT P6, UR62, PT ;  /* 0x00000000003e782f */ /* 0x000fe400038c0000 */
[----:B------:R-:W-:Y:S01]  /*1d010*/  MOV R14, UR62 ;  /* 0x0000003e000e7c02 */ /* 0x000fe20008000f00 */
[----:B01--45:R-:W-:Y:S10]  /*1d020*/  ENDCOLLECTIVE ;  /* 0x000000000000791b */ /* 0x033ff40003800000 */
.L_x_1733:
[----:B------:R-:W-:Y:S05]  /*1d030*/  BSYNC B0 ;  /* 0x0000000000007941 */ /* 0x000fea0003800000 */
.L_x_1732:
[----:B------:R-:W-:Y:S05]  /*1d040*/  BRA `(.L_x_1734) ;  /* 0xffffffc400887947 */ /* 0x000fea000383ffff */
.L_x_1602:
[----:B0-----:R0:W1:Y:S02]  /*1d050*/  SYNCS.PHASECHK.TRANS64.TRYWAIT P0, [R6+URZ], R5 ;  /* 0x00000005060075a7 */ /* 0x001064000800017f */
[----:B-1----:R-:W-:Y:S05]  /*1d060*/  @!P0 NANOSLEEP.SYNCS 0x989680 ;  /* 0x009896800000895d */ /* 0x002fea0003900000 */
[----:B------:R-:W1:Y:S02]  /*1d070*/  @!P0 SYNCS.PHASECHK.TRANS64 P0, [R6+URZ], R5 ;  /* 0x00000005060085a7 */ /* 0x000e64000800007f */
[----:B-1----:R-:W-:Y:S05]  /*1d080*/  @!P0 BRA `(.L_x_1602) ;  /* 0xfffffffc00f08947 */ /* 0x002fea000383ffff */
[----:B------:R-:W-:Y:S05]  /*1d090*/  BRA `(.L_x_1735) ;  /* 0xffffffc400c47947 */ /* 0x000fea000383ffff */
.L_x_1603:
[----:B-1----:R1:W2:Y:S02]  /*1d0a0*/  SYNCS.PHASECHK.TRANS64.TRYWAIT P0, [R7+URZ], R2 ;  /* 0x00000002070075a7 */ /* 0x0022a4000800017f */
[----:B--2---:R-:W-:Y:S05]  /*1d0b0*/  @!P0 NANOSLEEP.SYNCS 0x989680 ;  /* 0x009896800000895d */ /* 0x004fea0003900000 */
[----:B------:R-:W2:Y:S02]  /*1d0c0*/  @!P0 SYNCS.PHASECHK.TRANS64 P0, [R7+URZ], R2 ;  /* 0x00000002070085a7 */ /* 0x000ea4000800007f */
[----:B--2---:R-:W-:Y:S05]  /*1d0d0*/  @!P0 BRA `(.L_x_1603) ;  /* 0xfffffffc00f08947 */ /* 0x004fea000383ffff */
[----:B------:R-:W-:Y:S05]  /*1d0e0*/  BRA `(.L_x_1736) ;  /* 0xffffffc400b87947 */ /* 0x000fea000383ffff */
.L_x_1605:
[----:B--2---:R2:W3:Y:S02]  /*1d0f0*/  SYNCS.PHASECHK.TRANS64.TRYWAIT P0, [R4+URZ], R5 ;  /* 0x00000005040075a7 */ /* 0x0044e4000800017f */
[----:B---3--:R-:W-:Y:S05]  /*1d100*/  @!P0 NANOSLEEP.SYNCS 0x989680 ;  /* 0x009896800000895d */ /* 0x008fea0003900000 */
[----:B------:R-:W3:Y:S02]  /*1d110*/  @!P0 SYNCS.PHASECHK.TRANS64 P0, [R4+URZ], R5 ;  /* 0x00000005040085a7 */ /* 0x000ee4000800007f */
[----:B---3--:R-:W-:Y:S05]  /*1d120*/  @!P0 BRA `(.L_x_1605) ;  /* 0xfffffffc00f08947 */ /* 0x008fea000383ffff */
[----:B------:R-:W-:Y:S05]  /*1d130*/  BRA `(.L_x_1737) ;  /* 0xffffffc400c07947 */ /* 0x000fea000383ffff */
.L_x_1738:
        /* <DEDUP_REMOVED lines=12> */
.L_x_6035:


//--------------------- .text._ZN7cutlass13device_kernelIN5flash11enable_sm90INS1_16FlashAttnFwdSm90INS1_25CollectiveMainloopFwdSm90ILi2EN4cute5tupleIJNS5_1CILi1EEES8_S8_EEENS6_IJNS7_ILi128EEENS7_ILi96EEENS7_ILi64EEEEEELi256ENS_6half_tEfNS_4arch4Sm90ELb0ELb1ELb1ELb0ELb0ELb0ELb0ELb1ELb0ELb1ELb0ELb0EEENS1_21CollectiveEpilogueFwdINS6_IJSA_NS7_ILi256EEESB_EEES9_SE_SG_Li256ELb0ELb1ELb0ELb0EEENS1_30DynamicPersistentTileSchedulerILi256ELi128ELb0ELb1ELb1EEEEEEEEEvNT_6ParamsE --------------------------
	.section	.text._ZN7cutlass13device_kernelIN5flash11enable_sm90INS1_16FlashAttnFwdSm90INS1_25CollectiveMainloopFwdSm90ILi2EN4cute5tupleIJNS5_1CILi1EEES8_S8_EEENS6_IJNS7_ILi128EEENS7_ILi96EEENS7_ILi64EEEEEELi256ENS_6half_tEfNS_4arch4Sm90ELb0ELb1ELb1ELb0ELb0ELb0ELb0ELb1ELb0ELb1ELb0ELb0EEENS1_21CollectiveEpilogueFwdINS6_IJSA_NS7_ILi256EEESB_EEES9_SE_SG_Li256ELb0ELb1ELb0ELb0EEENS1_30DynamicPersistentTileSchedulerILi256ELi128ELb0ELb1ELb1EEEEEEEEEvNT_6ParamsE,"ax",@progbits
	.align	128
.text._ZN7cutlass13device_kernelIN5flash11enable_sm90INS1_16FlashAttnFwdSm90INS1_25CollectiveMainloopFwdSm90ILi2EN4cute5tupleIJNS5_1CILi1EEES8_S8_EEENS6_IJNS7_ILi128EEENS7_ILi96EEENS7_ILi64EEEEEELi256ENS_6half_tEfNS_4arch4Sm90ELb0ELb1ELb1ELb0ELb0ELb0ELb0ELb1ELb0ELb1ELb0ELb0EEENS1_21CollectiveEpilogueFwdINS6_IJSA_NS7_ILi256EEESB_EEES9_SE_SG_Li256ELb0ELb1ELb0ELb0EEENS1_30DynamicPersistentTileSchedulerILi256ELi128ELb0ELb1ELb1EEEEEEEEEvNT_6ParamsE:
        .type           _ZN7cutlass13device_kernelIN5flash11enable_sm90INS1_16FlashAttnFwdSm90INS1_25CollectiveMainloopFwdSm90ILi2EN4cute5tupleIJNS5_1CILi1EEES8_S8_EEENS6_IJNS7_ILi128EEENS7_ILi96EEENS7_ILi64EEEEEELi256ENS_6half_tEfNS_4arch4Sm90ELb0ELb1ELb1ELb0ELb0ELb0ELb0ELb1ELb0ELb1ELb0ELb0EEENS1_21CollectiveEpilogueFwdINS6_IJSA_NS7_ILi256EEESB_EEES9_SE_SG_Li256ELb0ELb1ELb0ELb0EEENS1_30DynamicPersistentTileSchedulerILi256ELi128ELb0ELb1ELb1EEEEEEEEEvNT_6ParamsE,@function
        .size           _ZN7cutlass13device_kernelIN5flash11enable_sm90INS1_16FlashAttnFwdSm90INS1_25CollectiveMainloopFwdSm90ILi2EN4cute5tupleIJNS5_1CILi1EEES8_S8_EEENS6_IJNS7_ILi128EEENS7_ILi96EEENS7_ILi64EEEEEELi256ENS_6half_tEfNS_4arch4Sm90ELb0ELb1ELb1ELb0ELb0ELb0ELb0ELb1ELb0ELb1ELb0ELb0EEENS1_21CollectiveEpilogueFwdINS6_IJSA_NS7_ILi256EEESB_EEES9_SE_SG_Li256ELb0ELb1ELb0ELb0EEENS1_30DynamicPersistentTileSchedulerILi256ELi128ELb0ELb1ELb1EEEEEEEEEvNT_6ParamsE,(.L_x_6036 - _ZN7cutlass13device_kernelIN5flash11enable_sm90INS1_16FlashAttnFwdSm90INS1_25CollectiveMainloopFwdSm90ILi2EN4cute5tupleIJNS5_1CILi1EEES8_S8_EEENS6_IJNS7_ILi128EEENS7_ILi96EEENS7_ILi64EEEEEELi256ENS_6half_tEfNS_4arch4Sm90ELb0ELb1ELb1ELb0ELb0ELb0ELb0ELb1ELb0ELb1ELb0ELb0EEENS1_21CollectiveEpilogueFwdINS6_IJSA_NS7_ILi256EEESB_EEES9_SE_SG_Li256ELb0ELb1ELb0ELb0EEENS1_30DynamicPersistentTileSchedulerILi256ELi128ELb0ELb1ELb1EEEEEEEEEvNT_6ParamsE)
        .other          _ZN7cutlass13device_kernelIN5flash11enable_sm90INS1_16FlashAttnFwdSm90INS1_25CollectiveMainloopFwdSm90ILi2EN4cute5tupleIJNS5_1CILi1EEES8_S8_EEENS6_IJNS7_ILi128EEENS7_ILi96EEENS7_ILi64EEEEEELi256ENS_6half_tEfNS_4arch4Sm90ELb0ELb1ELb1ELb0ELb0ELb0ELb0ELb1ELb0ELb1ELb0ELb0EEENS1_21CollectiveEpilogueFwdINS6_IJSA_NS7_ILi256EEESB_EEES9_SE_SG_Li256ELb0ELb1ELb0ELb0EEENS1_30DynamicPersistentTileSchedulerILi256ELi128ELb0ELb1ELb1EEEEEEEEEvNT_6ParamsE,@"STO_CUDA_ENTRY STV_DEFAULT"
_ZN7cutlass13device_kernelIN5flash11enable_sm90INS1_16FlashAttnFwdSm90INS1_25CollectiveMainloopFwdSm90ILi2EN4cute5tupleIJNS5_1CILi1EEES8_S8_EEENS6_IJNS7_ILi128EEENS7_ILi96EEENS7_ILi64EEEEEELi256ENS_6half_tEfNS_4arch4Sm90ELb0ELb1ELb1ELb0ELb0ELb0ELb0ELb1ELb0ELb1ELb0ELb0EEENS1_21CollectiveEpilogueFwdINS6_IJSA_NS7_ILi256EEESB_EEES9_SE_SG_Li256ELb0ELb1ELb0ELb0EEENS1_30DynamicPersistentTileSchedulerILi256ELi128ELb0ELb1ELb1EEEEEEEEEvNT_6ParamsE:
        /* <DEDUP_REMOVED lines=18> */
.L_x_1740:
[----:B------:R-:W-:Y:S05]  /*0120*/  BSYNC B0 ;  /* 0x0000000000007941 */ /* 0x000fea0003800000 */
.L_x_1739:
        /* <DEDUP_REMOVED lines=41> */
.L_x_1741:
        /* <DEDUP_REMOVED lines=22> */
.L_x_1742:
        /* <DEDUP_REMOVED lines=18> */
.L_x_1743:
        /* <DEDUP_REMOVED lines=22> */
.L_x_1744:
        /* <DEDUP_REMOVED lines=22> */
.L_x_1745:
[----:B------:R-:W-:Y:S01]  /*0900*/  PLOP3.LUT P0, PT, PT, PT, UP0, 0x80, 0x0 ;  /* 0x000000000000781c */ /* 0x000fe20003f0f008 */
[----:B------:R-:W-:Y:S01]  /*0910*/  UMOV UR41, 0x1 ;  /* 0x0000000100297882 */ /* 0x000fe20000000000 */
[----:B------:R-:W-:Y:S01]  /*0920*/  NOP ;  /* 0x0000000000007918 */ /* 0x000fe20000000000 */
[----:B------:R-:W-:Y:S01]  /*0930*/  USEL UR41, UR41, 0x2, !UP0 ;  /* 0x0000000229297887 */ /* 0x000fe2000c000000 */
[----:B------:R-:W-:Y:S01]  /*0940*/  ULDC.64 UR46, c[0x0][0x208] ;  /* 0x00008200002e7ab9 */ /* 0x000fe20000000a00 */
[----:B012-4-:R-:W-:Y:S08]  /*0950*/  BAR.SYNC.DEFER_BLOCKING 0x0 ;  /* 0x0000000000007b1d */ /* 0x017ff00000010000 */
[----:B------:R-:W-:Y:S05]  /*0960*/  @!P0 BRA `(.L_x_1746) ;  /* 0x00000108004c8947 */ /* 0x000fea0003800000 */
.L_x_1747:
[----:B------:R-:W-:-:S08]  /*0970*/  NOP ;  /* 0x0000000000007918 */ /* 0x000fd00000000000 */
[----:B------:R-:W0:Y:S02]  /*0980*/  USETMAXREG.TRY_ALLOC.CTAPOOL UP0, 0xf0 ;  /* 0x000000f0000079c8 */ /* 0x000e240008000600 */
[----:B0-----:R-:W-:-:S13]  /*0990*/  PLOP3.LUT P0, PT, PT, PT, UP0, 0x80, 0x0 ;  /* 0x000000000000781c */ /* 0x001fda0003f0f008 */
[----:B------:R-:W-:Y:S05]  /*09a0*/  @!P0 BRA `(.L_x_1747) ;  /* 0xfffffffc00f08947 */ /* 0x000fea000383ffff */
[----:B------:R-:W0:Y:S01]  /*09b0*/  S2R R0, SR_TID.X ;  /* 0x0000000000007919 */ /* 0x000e220000002100 */
[----:B------:R-:W1:Y:S08]  /*09c0*/  S2UR UR4, SR_CTAID.X ;  /* 0x00000000000479c3 */ /* 0x000e700000002500 */
[----:B------:R-:W-:Y:S08]  /*09d0*/  BAR.ARV 0x4, 0x180 ;  /* 0x0106000000007b1d */ /* 0x000ff00000002000 */
[----:B------:R-:W-:Y:S06]  /*09e0*/  BAR.ARV 0x8, 0x180 ;  /* 0x0206000000007b1d */ /* 0x000fec0000002000 */
[----:B0-----:R-:W-:-:S04]  /*09f0*/  SHF.R.U32.HI R0, RZ, 0x7, R0 ;  /* 0x00000007ff007819 */ /* 0x001fc80000011600 */
[----:B------:R-:W-:Y:S02]  /*0a00*/  ISETP.NE.AND P0, PT, R0, 0x1, PT ;  /* 0x000000010000780c */ /* 0x000fe40003f05270 */
[----:B------:R-:W1:Y:S11]  /*0a10*/  LDC R0, c[0x0][0xc38] ;  /* 0x00030e00ff007b82 */ /* 0x000e760000000800 */
[----:B------:R-:W-:Y:S06]  /*0a20*/  @!P0 BAR.ARV 0x9, 0x100 ;  /* 0x0244000000008b1d */ /* 0x000fec0000002000 */
[----:B-1----:R-:W-:-:S13]  /*0a30*/  ISETP.LE.AND P0, PT, R0, UR4, PT ;  /* 0x0000000400007c0c */ /* 0x002fda000bf03270 */
[----:B------:R-:W-:Y:S05]  /*0a40*/  @P0 EXIT ;  /* 0x000000000000094d */ /* 0x000fea0003800000 */
[----:B------:R-:W0:Y:S01]  /*0a50*/  S2R R2, SR_TID.X ;  /* 0x0000000000027919 */ /* 0x000e220000002100 */
[----:B------:R-:W-:Y:S01]  /*0a60*/  ULOP3.LUT UR44, UR41, 0x1, URZ, 0xfc, !UPT ;  /* 0x00000001292c7892 */ /* 0x000fe2000f8efc3f */
        /* <DEDUP_REMOVED lines=14> */
[----:B------:R-:W-:Y:S02]  /*0b50*/  LEA.HI R6, R0, R213, RZ, 0x2 ;  /* 0x000000d500067211 */ /* 0x000fe400078f10ff */
[----:B------:R-:W-:Y:S02]  /*0b60*/  LEA.HI R9, R8, R205, RZ, 0x2 ;  /* 0x000000cd08097211 */ /* 0x000fe400078f10ff */
[----:B------:R-:W-:Y:S02]  /*0b70*/  SHF.R.S32.HI R5, RZ, 0x4, R2 ;  /* 0x00000004ff057819 */ /* 0x000fe40000011402 */
[----:B------:R-:W-:-:S02]  /*0b80*/  SHF.R.S32.HI R10, RZ, 0x2, R9 ;  /* 0x00000002ff0a7819 */ /* 0x000fc40000011409 */
[----:B------:R-:W-:Y:S02]  /*0b90*/  SHF.R.S32.HI R11, RZ, 0x1f, R9 ;  /* 0x0000001fff0b7819 */ /* 0x000fe40000011409 */
[----:B------:R-:W-:Y:S02]  /*0ba0*/  LOP3.LUT R4, R2, 0x3fffff0, RZ, 0xc0, !PT ;  /* 0x03fffff002047812 */ /* 0x000fe400078ec0ff */
[----:B------:R-:W-:Y:S02]  /*0bb0*/  LOP3.LUT R6, R6, 0xfffffffc, RZ, 0xc0, !PT ;  /* 0xfffffffc06067812 */ /* 0x000fe400078ec0ff */
[----:B------:R-:W-:Y:S01]  /*0bc0*/  LEA.HI R0, R0, R213, RZ, 0x3 ;  /* 0x000000d500007211 */ /* 0x000fe200078f18ff */
[----:B------:R-:W-:Y:S01]  /*0bd0*/  IMAD.IADD R4, R213, 0x1, -R4 ;  /* 0x00000001d5047824 */ /* 0x000fe200078e0a04 */
[----:B------:R-:W-:Y:S01]  /*0be0*/  LEA.HI R11, R11, R10, RZ, 0x3 ;  /* 0x0000000a0b0b7211 */ /* 0x000fe200078f18ff */
[----:B------:R-:W-:Y:S01]  /*0bf0*/  IMAD.IADD R6, R213, 0x1, -R6 ;  /* 0x00000001d5067824 */ /* 0x000fe200078e0a06 */
[----:B------:R-:W-:Y:S01]  /*0c00*/  LEA.HI R2, R2, R5, RZ, 0x1 ;  /* 0x0000000502027211 */ /* 0x000fe200078f08ff */
[----:B------:R-:W-:Y:S01]  /*0c10*/  IMAD R7, R4, 0x40, R7 ;  /* 0x0000004004077824 */ /* 0x000fe200078e0207 */
[----:B------:R-:W-:-:S02]  /*0c20*/  LOP3.LUT R202, R0, 0xfffffff8, RZ, 0xc0, !PT ;  /* 0xfffffff800ca7812 */ /* 0x000fc400078ec0ff */
[----:B------:R-:W-:Y:S02]  /*0c30*/  LOP3.LUT R11, R11, 0xfffffff8, RZ, 0xc0, !PT ;  /* 0xfffffff80b0b7812 */ /* 0x000fe400078ec0ff */
[----:B------:R-:W-:Y:S01]  /*0c40*/  LEA.HI R8, R8, R205, RZ, 0x5 ;  /* 0x000000cd08087211 */ /* 0x000fe200078f28ff */
[----:B------:R-:W-:Y:S01]  /*0c50*/  IMAD.IADD R202, R213, 0x1, -R202 ;  /* 0x00000001d5ca7824 */ /* 0x000fe200078e0aca */
[----:B------:R-:W-:Y:S01]  /*0c60*/  LEA.HI R3, R3, R206, RZ, 0x1 ;  /* 0x000000ce03037211 */ /* 0x000fe200078f08ff */
[----:B------:R-:W-:Y:S01]  /*0c70*/  IMAD.IADD R11, R10, 0x1, -R11 ;  /* 0x000000010a0b7824 */ /* 0x000fe200078e0a0b */
[----:B------:R-:W-:Y:S01]  /*0c80*/  LOP3.LUT R2, R2, 0x1ffffffe, RZ, 0xc0, !PT ;  /* 0x1ffffffe02027812 */ /* 0x000fe200078ec0ff */
[----:B------:R-:W-:Y:S01]  /*0c90*/  IMAD.SHL.U32 R19, R202, 0x8, RZ ;  /* 0x00000008ca137824 */ /* 0x000fe200078e00ff */
[----:B------:R-:W-:Y:S02]  /*0ca0*/  SHF.R.S32.HI R8, RZ, 0x5, R8 ;  /* 0x00000005ff087819 */ /* 0x000fe40000011408 */
[----:B------:R-:W-:Y:S01]  /*0cb0*/  LEA.HI R4, R6, R6, RZ, 0x1 ;  /* 0x0000000606047211 */ /* 0x000fe200078f08ff */
[----:B------:R-:W-:Y:S01]  /*0cc0*/  IMAD.IADD R2, R5, 0x1, -R2 ;  /* 0x0000000105027824 */ /* 0x000fe200078e0a02 */
        /* <DEDUP_REMOVED lines=15> */
[----:B------:R-:W-:-:S02]  /*0dc0*/  IMAD R208, R2, 0x8, R7 ;  /* 0x0000000802d07824 */ /* 0x000fc400078e0207 */
[----:B------:R-:W-:Y:S02]  /*0dd0*/  IMAD.IADD R18, R205, 0x1, -R18 ;  /* 0x00000001cd127824 */ /* 0x000fe400078e0a12 */
[----:B------:R-:W-:-:S07]  /*0de0*/  IMAD R22, R22, 0x8, R207 ;  /* 0x0000000816167824 */ /* 0x000fce00078e02cf */
.L_x_1844:
[----:B------:R-:W-:Y:S01]  /*0df0*/  ULDC UR5, c[0x0][0xc60] ;  /* 0x0003180000057ab9 */ /* 0x000fe20000000800 */
[----:B------:R-:W-:Y:S01]  /*0e00*/  UMOV UR8, UR4 ;  /* 0x0000000400087c82 */ /* 0x000fe20008000000 */
[----:B------:R-:W-:-:S11]  /*0e10*/  UISETP.NE.AND UP0, UPT, UR5, 0x1, UPT ;  /* 0x000000010500788c */ /* 0x000fd6000bf05270 */
[----:B------:R-:W-:Y:S01]  /*0e20*/  @UP0 ULDC UR6, c[0x0][0xc64] ;  /* 0x0003190000060ab9 */ /* 0x000fe20000000800 */
[----:B------:R-:W-:Y:S01]  /*0e30*/  @UP0 ULDC UR9, c[0x0][0xc68] ;  /* 0x00031a0000090ab9 */ /* 0x000fe20000000800 */
[----:B------:R-:W-:-:S04]  /*0e40*/  UIMAD.WIDE.U32 UR6, UR4, UR6, URZ ;  /* 0x00000006040672a5 */ /* 0x000fc8000f8e003f */
[----:B------:R-:W-:-:S03]  /*0e50*/  @UP0 USHF.R.U32.HI UR8, URZ, UR9, UR7 ;  /* 0x000000093f080299 */ /* 0x000fc60008011607 */
[----:B------:R-:W-:Y:S02]  /*0e60*/  ULDC UR6, c[0x0][0xc78] ;  /* 0x00031e0000067ab9 */ /* 0x000fe40000000800 */
[----:B------:R-:W-:Y:S02]  /*0e70*/  UISETP.GE.AND UP0, UPT, UR8, UR6, UPT ;  /* 0x000000060800728c */ /* 0x000fe4000bf06270 */
[----:B------:R-:W-:-:S04]  /*0e80*/  UIADD3 UR6, -UR8, URZ, URZ ;  /* 0x0000003f08067290 */ /* 0x000fc8000fffe13f */
[----:B------:R-:W-:Y:S01]  /*0e90*/  PLOP3.LUT P0, PT, PT, PT, UP0, 0x80, 0x0 ;  /* 0x000000000000781c */ /* 0x000fe20003f0f008 */
[----:B------:R-:W-:-:S12]  /*0ea0*/  UIMAD UR9, UR5, UR6, UR4 ;  /* 0x00000006050972a4 */ /* 0x000fd8000f8e0204 */
[----:B012345:R-:W-:Y:S05]  /*0eb0*/  @!P0 BRA `(.L_x_1748) ;  /* 0x0000000000208947 */ /* 0x03ffea0003800000 */
[----:B------:R-:W-:Y:S01]  /*0ec0*/  ULDC UR7, c[0x0][0xc6c] ;  /* 0x00031b0000077ab9 */ /* 0x000fe20000000800 */
[----:B------:R-:W-:Y:S01]  /*0ed0*/  UMOV UR6, UR9 ;  /* 0x0000000900067c82 */ /* 0x000fe20008000000 */
[----:B------:R-:W-:-:S11]  /*0ee0*/  UISETP.NE.AND UP0, UPT, UR7, 0x1, UPT ;  /* 0x000000010700788c */ /* 0x000fd6000bf05270 */
[----:B------:R-:W-:Y:S02]  /*0ef0*/  @UP0 ULDC.64 UR10, c[0x0][0xc70] ;  /* 0x00031c00000a0ab9 */ /* 0x000fe40000000a00 */
[----:B------:R-:W-:-:S04]  /*0f00*/  UIMAD.WIDE.U32 UR4, UR9, UR10, URZ ;  /* 0x0000000a090472a5 */ /* 0x000fc8000f8e003f */
[----:B------:R-:W-:-:S04]  /*0f10*/  @UP0 USHF.R.U32.HI UR6, URZ, UR11, UR5 ;  /* 0x0000000b3f060299 */ /* 0x000fc80008011605 */
[----:B------:R-:W-:Y:S01]  /*0f20*/  UIMAD UR4, UR6, UR7, URZ ;  /* 0x00000007060472a4 */ /* 0x000fe2000f8e023f */
[----:B------:R-:W-:Y:S11]  /*0f30*/  BRA `(.L_x_1749) ;  /* 0x00000000001c7947 */ /* 0x000ff60003800000 */
.L_x_1748:
[----:B------:R-:W-:Y:S01]  /*0f40*/  ULDC UR7, c[0x0][0xc54] ;  /* 0x0003150000077ab9 */ /* 0x000fe20000000800 */
[----:B------:R-:W-:Y:S01]  /*0f50*/  UMOV UR6, UR9 ;  /* 0x0000000900067c82 */ /* 0x000fe20008000000 */
[----:B------:R-:W-:-:S11]  /*0f60*/  UISETP.NE.AND UP0, UPT, UR7, 0x1, UPT ;  /* 0x000000010700788c */ /* 0x000fd6000bf05270 */
[----:B------:R-:W-:Y:S02]  /*0f70*/  @UP0 ULDC.64 UR10, c[0x0][0xc58] ;  /* 0x00031600000a0ab9 */ /* 0x000fe40000000a00 */
[----:B------:R-:W-:-:S04]  /*0f80*/  UIMAD.WIDE.U32 UR4, UR9, UR10, URZ ;  /* 0x0000000a090472a5 */ /* 0x000fc8000f8e003f */
[----:B------:R-:W-:-:S04]  /*0f90*/  @UP0 USHF.R.U32.HI UR6, URZ, UR11, UR5 ;  /* 0x0000000b3f060299 */ /* 0x000fc80008011605 */
[----:B------:R-:W-:-:S12]  /*0fa0*/  UIMAD UR4, UR6, UR7, URZ ;  /* 0x00000007060472a4 */ /* 0x000fd8000f8e023f */
.L_x_1749:
[----:B------:R-:W0:Y:S01]  /*0fb0*/  LDC R0, c[0x0][0x448] ;  /* 0x00011200ff007b82 */ /* 0x000e220000000800 */
[----:B------:R-:W-:Y:S01]  /*0fc0*/  ULOP3.LUT UR6, URZ, UR6, URZ, 0x33, !UPT ;  /* 0x000000063f067292 */ /* 0x000fe2000f8e333f */
[----:B------:R-:W-:Y:S01]  /*0fd0*/  ULDC UR40, c[0x0][0xc48] ;  /* 0x0003120000287ab9 */ /* 0x000fe20000000800 */
[----:B------:R-:W-:Y:S01]  /*0fe0*/  ULDC UR5, c[0x0][0xc3c] ;  /* 0x00030f0000057ab9 */ /* 0x000fe20000000800 */
[----:B------:R-:W-:Y:S02]  /*0ff0*/  UISETP.NE.AND UP0, UPT, UR40, 0x1, UPT ;  /* 0x000000012800788c */ /* 0x000fe4000bf05270 */
[----:B------:R-:W-:Y:S02]  /*1000*/  UIADD3 UR6, UR6, UR5, URZ ;  /* 0x0000000506067290 */ /* 0x000fe4000fffe03f */
[----:B------:R-:W1:Y:S01]  /*1010*/  LDC.64 R8, c[0x0][0x9e0] ;  /* 0x00027800ff087b82 */ /* 0x000e620000000a00 */
[----:B------:R-:W-:Y:S02]  /*1020*/  UIADD3 UR4, UR9, -UR4, URZ ;  /* 0x8000000409047290 */ /* 0x000fe4000fffe03f */
[----:B------:R-:W-:Y:S01]  /*1030*/  USHF.L.U32 UR43, UR6, 0x7, URZ ;  /* 0x00000007062b7899 */ /* 0x000fe2000800063f */
[----:B------:R-:W-:Y:S01]  /*1040*/  ULDC.64 UR10, c[0x0][0x418] ;  /* 0x00010600000a7ab9 */ /* 0x000fe20000000a00 */
[----:B------:R-:W-:Y:S01]  /*1050*/  ULDC UR7, c[0x0][0xc54] ;  /* 0x0003150000077ab9 */ /* 0x000fe20000000800 */
[----:B------:R-:W-:-:S02]  /*1060*/  ISETP.NE.U32.AND P0, PT, RZ, UR10, PT ;  /* 0x0000000aff007c0c */ /* 0x000fc4000bf05070 */
[----:B------:R-:W2:Y:S01]  /*1070*/  LDC R6, c[0x0][0x288] ;  /* 0x0000a200ff067b82 */ /* 0x000ea20000000800 */
[----:B------:R-:W-:Y:S02]  /*1080*/  UIADD3 UR6, UR43, 0x7f, URZ ;  /* 0x0000007f2b067890 */ /* 0x000fe4000fffe03f */
[----:B------:R-:W-:Y:S01]  /*1090*/  UIMAD UR8, UR8, UR7, UR4 ;  /* 0x00000007080872a4 */ /* 0x000fe2000f8e0204 */
[----:B------:R-:W-:Y:S02]  /*10a0*/  ISETP.NE.AND.EX P0, PT, RZ, UR11, PT, P0 ;  /* 0x0000000bff007c0c */ /* 0x000fe4000bf05300 */
[----:B------:R-:W-:Y:S01]  /*10b0*/  @UP0 ULDC UR4, c[0x0][0xc4c] ;  /* 0x0003130000040ab9 */ /* 0x000fe20000000800 */
[----:B------:R-:W-:Y:S01]  /*10c0*/  @UP0 ULDC UR7, c[0x0][0xc50] ;  /* 0x0003140000070ab9 */ /* 0x000fe20000000800 */
[----:B0-----:R-:W-:Y:S01]  /*10d0*/  ISETP.NE.AND P1, PT, R0, 0x1, PT ;  /* 0x000000010000780c */ /* 0x001fe20003f25270 */
[----:B------:R-:W0:Y:S01]  /*10e0*/  LDC R7, c[0x0][0x2f0] ;  /* 0x0000bc00ff077b82 */ /* 0x000e220000000800 */
[----:B------:R-:W-:Y:S01]  /*10f0*/  UIMAD.WIDE.U32 UR4, UR8, UR4, URZ ;  /* 0x00000004080472a5 */ /* 0x000fe2000f8e003f */
[----:B------:R-:W-:Y:S01]  /*1100*/  IMAD.U32 R2, RZ, RZ, UR6 ;  /* 0x00000006ff027e24 */ /* 0x000fe2000f8e00ff */
[----:B------:R-:W-:-:S02]  /*1110*/  UMOV UR42, UR8 ;  /* 0x00000008002a7c82 */ /* 0x000fc40008000000 */
[----:B------:R-:W-:Y:S01]  /*1120*/  @UP0 USHF.R.U32.HI UR42, URZ, UR7, UR5 ;  /* 0x000000073f2a0299 */ /* 0x000fe20008011605 */
[----:B-1----:R-:W-:Y:S02]  /*1130*/  ISETP.GE.AND P2, PT, R9, 0x1, PT ;  /* 0x000000010900780c */ /* 0x002fe40003f46270 */
[----:B------:R-:W1:Y:S01]  /*1140*/  LDC R0, c[0x0][0x424] ;  /* 0x00010900ff007b82 */ /* 0x000e620000000800 */
[----:B------:R-:W-:-:S04]  /*1150*/  UIADD3 UR4, -UR42, URZ, URZ ;  /* 0x0000003f2a047290 */ /* 0x000fc8000fffe13f */
[----:B------:R-:W-:Y:S01]  /*1160*/  UIMAD UR40, UR40, UR4, UR8 ;  /* 0x00000004282872a4 */ /* 0x000fe2000f8e0208 */
[----:B--2---:R-:W-:Y:S02]  /*1170*/  IADD3 R5, -R6, 0x1, RZ ;  /* 0x0000000106057810 */ /* 0x004fe40007ffe1ff */
[----:B------:R-:W2:Y:S08]  /*1180*/  @P1 LDC R3, c[0x0][0x44c] ;  /* 0x00011300ff031b82 */ /* 0x000eb00000000800 */
[----:B------:R-:W3:Y:S01]  /*1190*/  @P1 LDC R4, c[0x0][0x450] ;  /* 0x00011400ff041b82 */ /* 0x000ee20000000800 */
[----:B-1----:R-:W-:-:S05]  /*11a0*/  SEL R0, R0, 0x1, P0 ;  /* 0x0000000100007807 */ /* 0x002fca0000000000 */
[CC--:B0-----:R-:W-:Y:S02]  /*11b0*/  IMAD R5, R0.reuse, R7.reuse, R5 ;  /* 0x0000000700057224 */ /* 0x0c1fe400078e0205 */
[----:B------:R-:W-:Y:S02]  /*11c0*/  IMAD R16, R0, R7, RZ ;  /* 0x0000000700107224 */ /* 0x000fe400078e02ff */
[----:B--2---:R-:W-:-:S05]  /*11d0*/  @P1 IMAD.HI.U32 R3, R3, UR6, RZ ;  /* 0x0000000603031c27 */ /* 0x004fca000f8e00ff */
[----:B---3--:R-:W-:-:S05]  /*11e0*/  @P1 SHF.R.U32.HI R2, RZ, R4, R3 ;  /* 0x00000004ff021219 */ /* 0x008fca0000011603 */
[----:B------:R-:W-:-:S04]  /*11f0*/  IMAD.IADD R11, R5, 0x1, R2 ;  /* 0x00000001050b7824 */ /* 0x000fc800078e0202 */
[----:B------:R-:W-:Y:S01]  /*1200*/  IMAD.IADD R2, R11, 0x1, R8 ;  /* 0x000000010b027824 */ /* 0x000fe200078e0208 */
[----:B------:R-:W-:Y:S06]  /*1210*/  @!P2 BRA `(.L_x_1750) ;  /* 0x000000000040a947 */ /* 0x000fec0003800000 */
[C---:B------:R-:W-:Y:S01]  /*1220*/  ISETP.GT.AND P0, PT, R11.reuse, RZ, PT ;  /* 0x000000ff0b00720c */ /* 0x040fe20003f04270 */
[----:B------:R-:W-:-:S12]  /*1230*/  VIADD R3, R11, 0xffffffff ;  /* 0xffffffff0b037836 */ /* 0x000fd80000000000 */
[----:B------:R-:W-:Y:S05]  /*1240*/  @P0 BRA `(.L_x_1751) ;  /* 0x00000000001c0947 */ /* 0x000fea0003800000 */
[----:B------:R-:W-:Y:S01]  /*1250*/  ISETP.NE.AND P0, PT, R9, 0x1, PT ;  /* 0x000000010900780c */ /* 0x000fe20003f05270 */
[----:B------:R-:W-:-:S12]  /*1260*/  IMAD.MOV R3, RZ, RZ, -R11 ;  /* 0x000000ffff037224 */ /* 0x000fd800078e0a0b */
[----:B------:R-:W0:Y:S02]  /*1270*/  @P0 LDC.64 R4, c[0x0][0x9e8] ;  /* 0x00027a00ff040b82 */ /* 0x000e240000000a00 */
[----:B0-----:R-:W-:-:S05]  /*1280*/  @P0 IMAD.HI.U32 R4, R3, R4, RZ ;  /* 0x0000000403040227 */ /* 0x001fca00078e00ff */
[----:B------:R-:W-:-:S04]  /*1290*/  @P0 SHF.R.U32.HI R3, RZ, R5, R4 ;  /* 0x00000005ff030219 */ /* 0x000fc80000011604 */
[----:B------:R-:W-:Y:S01]  /*12a0*/  LOP3.LUT R3, RZ, R3, RZ, 0x33, !PT ;  /* 0x00000003ff037212 */ /* 0x000fe200078e33ff */
[----:B------:R-:W-:Y:S06]  /*12b0*/  BRA `(.L_x_1752) ;  /* 0x0000000000107947 */ /* 0x000fec0003800000 */
.L_x_1751:
[----:B------:R-:W-:-:S13]  /*12c0*/  ISETP.NE.AND P0, PT, R9, 0x1, PT ;  /* 0x000000010900780c */ /* 0x000fda0003f05270 */
[----:B------:R-:W0:Y:S02]  /*12d0*/  @P0 LDC.64 R4, c[0x0][0x9e8] ;  /* 0x00027a00ff040b82 */ /* 0x000e240000000a00 */
[----:B0-----:R-:W-:-:S05]  /*12e0*/  @P0 IMAD.HI.U32 R4, R3, R4, RZ ;  /* 0x0000000403040227 */ /* 0x001fca00078e00ff */
[----:B------:R-:W-:-:S07]  /*12f0*/  @P0 SHF.R.U32.HI R3, RZ, R5, R4 ;  /* 0x00000005ff030219 */ /* 0x000fce0000011604 */
.L_x_1752:
[----:B------:R-:W-:-:S05]  /*1300*/  IMAD R3, R3, R9, R9 ;  /* 0x0000000903037224 */ /* 0x000fca00078e0209 */
[----:B------:R-:W-:-:S07]  /*1310*/  VIMNMX R2, R2, R3, PT ;  /* 0x0000000302027248 */ /* 0x000fce0003fe0100 */
.L_x_1750:
[----:B------:R-:W0:Y:S01]  /*1320*/  @P1 LDC R4, c[0x0][0x44c] ;  /* 0x00011300ff041b82 */ /* 0x000e220000000800 */
[----:B------:R-:W-:Y:S01]  /*1330*/  IMAD.U32 R3, RZ, RZ, UR43 ;  /* 0x0000002bff037e24 */ /* 0x000fe2000f8e00ff */
[----:B------:R-:W-:Y:S01]  /*1340*/  ULDC UR4, c[0x0][0x9dc] ;  /* 0x0002770000047ab9 */ /* 0x000fe20000000800 */
[-C--:B------:R-:W-:Y:S02]  /*1350*/  IMAD R6, R0, R7.reuse, -R6 ;  /* 0x0000000700067224 */ /* 0x080fe400078e0a06 */
[----:B------:R-:W-:Y:S02]  /*1360*/  VIADD R2, R2, 0x5f ;  /* 0x0000005f02027836 */ /* 0x000fe40000000000 */
[----:B------:R-:W-:Y:S01]  /*1370*/  IMAD R0, R0, R7, 0x5f ;  /* 0x0000005f00007424 */ /* 0x000fe200078e0207 */
[----:B------:R-:W1:Y:S01]  /*1380*/  @P1 LDC R5, c[0x0][0x450] ;  /* 0x00011400ff051b82 */ /* 0x000e620000000800 */
[----:B------:R-:W-:-:S04]  /*1390*/  IMAD.HI R2, R2, 0x2aaaaaab, RZ ;  /* 0x2aaaaaab02027827 */ /* 0x000fc800078e02ff */
[----:B------:R-:W-:-:S04]  /*13a0*/  IMAD.HI R0, R0, 0x2aaaaaab, RZ ;  /* 0x2aaaaaab00007827 */ /* 0x000fc800078e02ff */
[----:B0-----:R-:W-:-:S05]  /*13b0*/  @P1 IMAD.HI.U32 R4, R4, UR43, RZ ;  /* 0x0000002b04041c27 */ /* 0x001fca000f8e00ff */
[----:B-1----:R-:W-:Y:S02]  /*13c0*/  @P1 SHF.R.U32.HI R3, RZ, R5, R4 ;  /* 0x00000005ff031219 */ /* 0x002fe40000011604 */
[----:B------:R-:W-:-:S03]  /*13d0*/  SHF.R.U32.HI R5, RZ, 0x1f, R2 ;  /* 0x0000001fff057819 */ /* 0x000fc60000011602 */
[----:B------:R-:W-:Y:S01]  /*13e0*/  IMAD.IADD R6, R6, 0x1, R3 ;  /* 0x0000000106067824 */ /* 0x000fe200078e0203 */
[----:B------:R-:W-:Y:S02]  /*13f0*/  SHF.R.U32.HI R3, RZ, 0x1f, R0 ;  /* 0x0000001fff037819 */ /* 0x000fe40000011600 */
[----:B------:R-:W-:Y:S01]  /*1400*/  LEA.HI.SX32 R152, R2, R5, 0x1c ;  /* 0x0000000502987211 */ /* 0x000fe200078fe2ff */
[----:B------:R-:W-:Y:S01]  /*1410*/  VIADD R4, R6, -UR4 ;  /* 0x8000000406047c36 */ /* 0x000fe20008000000 */
[----:B------:R-:W-:-:S04]  /*1420*/  LEA.HI.SX32 R3, R0, R3, 0x1c ;  /* 0x0000000300037211 */ /* 0x000fc800078fe2ff */
[----:B------:R-:W-:Y:S02]  /*1430*/  R2UR UR4, R4 ;  /* 0x00000000040472ca */ /* 0x000fe400000e0000 */
[----:B------:R-:W-:Y:S01]  /*1440*/  VIMNMX R152, R3, R152, PT ;  /* 0x0000009803987248 */ /* 0x000fe20003fe0100 */
[----:B------:R-:W-:-:S12]  /*1450*/  @!P2 BRA `(.L_x_1753) ;  /* 0x000000000044a947 */ /* 0x000fd80003800000 */
[----:B------:R-:W-:-:S13]  /*1460*/  ISETP.GT.AND P0, PT, R6, -0x1, PT ;  /* 0xffffffff0600780c */ /* 0x000fda0003f04270 */
[----:B------:R-:W-:Y:S05]  /*1470*/  @P0 BRA `(.L_x_1754) ;  /* 0x00000000001c0947 */ /* 0x000fea0003800000 */
[----:B------:R-:W-:Y:S02]  /*1480*/  ISETP.NE.AND P0, PT, R9, 0x1, PT ;  /* 0x000000010900780c */ /* 0x000fe40003f05270 */
[----:B------:R-:W-:-:S11]  /*1490*/  LOP3.LUT R3, RZ, R6, RZ, 0x33, !PT ;  /* 0x00000006ff037212 */ /* 0x000fd600078e33ff */
[----:B------:R-:W0:Y:S02]  /*14a0*/  @P0 LDC.64 R4, c[0x0][0x9e8] ;  /* 0x00027a00ff040b82 */ /* 0x000e240000000a00 */
[----:B0-----:R-:W-:-:S05]  /*14b0*/  @P0 IMAD.HI.U32 R0, R3, R4, RZ ;  /* 0x0000000403000227 */ /* 0x001fca00078e00ff */
[----:B------:R-:W-:-:S04]  /*14c0*/  @P0 SHF.R.U32.HI R3, RZ, R5, R0 ;  /* 0x00000005ff030219 */ /* 0x000fc80000011600 */
[----:B------:R-:W-:Y:S01]  /*14d0*/  LOP3.LUT R6, RZ, R3, RZ, 0x33, !PT ;  /* 0x00000003ff067212 */ /* 0x000fe200078e33ff */
[----:B------:R-:W-:Y:S06]  /*14e0*/  BRA `(.L_x_1755) ;  /* 0x0000000000107947 */ /* 0x000fec0003800000 */
.L_x_1754:
[----:B------:R-:W-:-:S13]  /*14f0*/  ISETP.NE.AND P0, PT, R9, 0x1, PT ;  /* 0x000000010900780c */ /* 0x000fda0003f05270 */
[----:B------:R-:W0:Y:S02]  /*1500*/  @P0 LDC.64 R2, c[0x0][0x9e8] ;  /* 0x00027a00ff020b82 */ /* 0x000e240000000a00 */
[----:B0-----:R-:W-:-:S05]  /*1510*/  @P0 IMAD.HI.U32 R0, R6, R2, RZ ;  /* 0x0000000206000227 */ /* 0x001fca00078e00ff */
[----:B------:R-:W-:-:S07]  /*1520*/  @P0 SHF.R.U32.HI R6, RZ, R3, R0 ;  /* 0x00000003ff060219 */ /* 0x000fce0000011600 */
.L_x_1755:
[----:B------:R-:W-:-:S05]  /*1530*/  IMAD R6, R6, R9, RZ ;  /* 0x0000000906067224 */ /* 0x000fca00078e02ff */
[----:B------:R-:W-:-:S13]  /*1540*/  R2UR UR5, R6 ;  /* 0x00000000060572ca */ /* 0x000fda00000e0000 */
[----:B------:R-:W-:-:S04]  /*1550*/  UISETP.LT.AND UP0, UPT, UR4, UR5, UPT ;  /* 0x000000050400728c */ /* 0x000fc8000bf01270 */
[----:B------:R-:W-:-:S12]  /*1560*/  USEL UR4, UR4, UR5, !UP0 ;  /* 0x0000000504047287 */ /* 0x000fd8000c000000 */
.L_x_1753:
[----:B------:R-:W-:Y:S01]  /*1570*/  UIMAD.WIDE UR4, UR4, 0x2aaaaaab, URZ ;  /* 0x2aaaaaab040478a5 */ /* 0x000fe2000f8e023f */
[----:B------:R-:W-:Y:S02]  /*1580*/  PLOP3.LUT P0, PT, PT, PT, PT, 0x80, 0x0 ;  /* 0x000000000000781c */ /* 0x000fe40003f0f070 */
[----:B------:R-:W-:Y:S01]  /*1590*/  CS2R R2, SRZ ;  /* 0x0000000000027805 */ /* 0x000fe2000001ff00 */
[----:B------:R-:W-:Y:S01]  /*15a0*/  IMAD.MOV.U32 R0, RZ, RZ, RZ ;  /* 0x000000ffff007224 */ /* 0x000fe200078e00ff */
[----:B------:R-:W-:Y:S01]  /*15b0*/  USHF.R.U32.HI UR4, URZ, 0x1f, UR5 ;  /* 0x0000001f3f047899 */ /* 0x000fe20008011605 */
[----:B------:R-:W-:Y:S02]  /*15c0*/  CS2R R176, SRZ ;  /* 0x0000000000b07805 */ /* 0x000fe4000001ff00 */
[----:B------:R-:W-:Y:S02]  /*15d0*/  CS2R R148, SRZ ;  /* 0x0000000000947805 */ /* 0x000fe4000001ff00 */
[----:B------:R-:W-:Y:S01]  /*15e0*/  CS2R R174, SRZ ;  /* 0x0000000000ae7805 */ /* 0x000fe2000001ff00 */
[----:B------:R-:W-:Y:S01]  /*15f0*/  ULEA.HI.SX32 UR4, UR5, UR4, 0x1c ;  /* 0x0000000405047291 */ /* 0x000fe2000f8fe23f */
[----:B------:R-:W-:-:S02]  /*1600*/  CS2R R144, SRZ ;  /* 0x0000000000907805 */ /* 0x000fc4000001ff00 */
[----:B------:R-:W-:Y:S02]  /*1610*/  CS2R R172, SRZ ;  /* 0x0000000000ac7805 */ /* 0x000fe4000001ff00 */
[----:B------:R-:W-:Y:S01]  /*1620*/  CS2R R140, SRZ ;  /* 0x00000000008c7805 */ /* 0x000fe2000001ff00 */
[----:B------:R-:W-:Y:S01]  /*1630*/  UISETP.LT.AND UP0, UPT, URZ, UR4, UPT ;  /* 0x000000043f00728c */ /* 0x000fe2000bf01270 */
[----:B------:R-:W-:Y:S02]  /*1640*/  CS2R R128, SRZ ;  /* 0x0000000000807805 */ /* 0x000fe4000001ff00 */
[----:B------:R-:W-:Y:S02]  /*1650*/  CS2R R120, SRZ ;  /* 0x0000000000787805 */ /* 0x000fe4000001ff00 */
[----:B------:R-:W-:Y:S01]  /*1660*/  CS2R R136, SRZ ;  /* 0x0000000000887805 */ /* 0x000fe2000001ff00 */
[----:B------:R-:W-:Y:S01]  /*1670*/  USEL UR39, URZ, UR4, !UP0 ;  /* 0x000000043f277287 */ /* 0x000fe2000c000000 */
[----:B------:R-:W-:-:S02]  /*1680*/  CS2R R116, SRZ ;  /* 0x0000000000747805 */ /* 0x000fc4000001ff00 */
[----:B------:R-:W-:Y:S02]  /*1690*/  CS2R R112, SRZ ;  /* 0x0000000000707805 */ /* 0x000fe4000001ff00 */
[----:B------:R-:W-:Y:S02]  /*16a0*/  CS2R R132, SRZ ;  /* 0x0000000000847805 */ /* 0x000fe4000001ff00 */
[----:B------:R-:W-:Y:S02]  /*16b0*/  CS2R R108, SRZ ;  /* 0x00000000006c7805 */ /* 0x000fe4000001ff00 */
[----:B------:R-:W-:Y:S02]  /*16c0*/  CS2R R104, SRZ ;  /* 0x0000000000687805 */ /* 0x000fe4000001ff00 */
[----:B------:R-:W-:Y:S02]  /*16d0*/  ISETP.GT.AND P1, PT, R152, UR39, PT ;  /* 0x0000002798007c0c */ /* 0x000fe4000bf24270 */
        /* <DEDUP_REMOVED lines=49> */
[----:B------:R-:W-:Y:S01]  /*19f0*/  CS2R R24, SRZ ;  /* 0x0000000000187805 */ /* 0x000fe2000001ff00 */
[----:B------:R-:W-:Y:S06]  /*1a00*/  @!P1 BRA `(.L_x_1756) ;  /* 0x000000cc00c89947 */ /* 0x000fec0003800000 */
        /* <DEDUP_REMOVED lines=31> */
.L_x_1757:
        /* <DEDUP_REMOVED lines=13> */
.L_x_1954:
[----:B0-----:R-:W-:Y:S01]  /*1cd0*/  IMAD.U32 R0, RZ, RZ, UR44 ;  /* 0x0000002cff007e24 */ /* 0x001fe2000f8e00ff */
[----:B------:R-:W-:Y:S05]  /*1ce0*/  WARPSYNC.ALL ;  /* 0x0000000000007948 */ /* 0x000fea0003800000 */
[----:B------:R0:W-:Y:S01]  /*1cf0*/  BAR.SYNC.DEFER_BLOCKING R8, 0x100 ;  /* 0x000400080000751d */ /* 0x0001e20000010000 */
[----:B------:R-:W-:-:S13]  /*1d00*/  ISETP.NE.AND P0, PT, R0, 0x3, PT ;  /* 0x000000030000780c */ /* 0x000fda0003f05270 */
[----:B0-----:R-:W-:Y:S05]  /*1d10*/  @!P0 BRA `(.L_x_1759) ;  /* 0x0000000000048947 */ /* 0x001fea0003800000 */
[----:B------:R-:W-:Y:S01]  /*1d20*/  BPT.TRAP 0x1 ;  /* 0x000000040000795c */ /* 0x000fe20000300000 */
.L_x_1759:
[----:B------:R-:W-:Y:S01]  /*1d30*/  R2UR UR23, R3 ;  /* 0x00000000031772ca */ /* 0x000fe200000e0000 */
[----:B------:R-:W-:-:S05]  /*1d40*/  IMAD.U32 R10, RZ, RZ, UR37 ;  /* 0x00000025ff0a7e24 */ /* 0x000fca000f8e00ff */
[----:B------:R-:W-:-:S07]  /*1d50*/  SHF.L.U32 R10, R10, 0x1f, RZ ;  /* 0x0000001f0a0a7819 */ /* 0x000fce00000006ff */
[----:B------:R-:W-:-:S09]  /*1d60*/  ULEA UR23, UR36, UR23, 0x3 ;  /* 0x0000001724177291 */ /* 0x000fd2000f8e183f */
[----:B------:R0:W1:Y:S01]  /*1d70*/  SYNCS.PHASECHK.TRANS64.TRYWAIT P1, [UR23+0x22830], R10 ;  /* 0x0228300aff0075a7 */ /* 0x0000620008020157 */
[----:B------:R-:W-:Y:S05]  /*1d80*/  @!P0 BRA `(.L_x_1760) ;  /* 0x0000000000048947 */ /* 0x000fea0003800000 */
[----:B------:R-:W-:Y:S01]  /*1d90*/  BPT.TRAP 0x1 ;  /* 0x000000040000795c */ /* 0x000fe20000300000 */
.L_x_1760:
[----:B-1----:R-:W-:Y:S05]  /*1da0*/  @P1 BRA `(.L_x_1761) ;  /* 0x0000000000081947 */ /* 0x002fea0003800000 */
[----:B------:R-:W1:Y:S02]  /*1db0*/  SYNCS.PHASECHK.TRANS64.TRYWAIT P1, [UR23+0x22830], R10 ;  /* 0x0228300aff0075a7 */ /* 0x000e640008020157 */
[----:B-1----:R-:W-:Y:S05]  /*1dc0*/  @!P1 BRA `(.L_x_1762) ;  /* 0x0000014000109947 */ /* 0x002fea0003800000 */
.L_x_1761:
[----:B------:R-:W-:Y:S01]  /*1dd0*/  R2UR UR4, R3 ;  /* 0x00000000030472ca */ /* 0x000fe200000e0000 */
[----:B------:R-:W-:Y:S01]  /*1de0*/  ULOP3.LUT UR16, UR45, 0x10000, URZ, 0xfc, !UPT ;  /* 0x000100002d107892 */ /* 0x000fe2000f8efc3f */
[----:B------:R-:W-:Y:S01]  /*1df0*/  WARPGROUP.ARRIVE ;  /* 0x00000000000079c5 */ /* 0x000fe20000000000 */
[----:B------:R-:W-:Y:S01]  /*1e00*/  UMOV UR17, 0x40000040 ;  /* 0x4000004000117882 */ /* 0x000fe20000000000 */
[----:B------:R-:W-:Y:S01]  /*1e10*/  UMOV UR19, 0x40000040 ;  /* 0x4000004000137882 */ /* 0x000fe20000000000 */
[----:B------:R-:W-:Y:S01]  /*1e20*/  UMOV UR5, 0x40000040 ;  /* 0x4000004000057882 */ /* 0x000fe20000000000 */
[----:B------:R-:W-:Y:S01]  /*1e30*/  UMOV UR7, 0x40000040 ;  /* 0x4000004000077882 */ /* 0x000fe20000000000 */
[----:B------:R-:W-:Y:S01]  /*1e40*/  UIADD3 UR8, UR16, 0x4, URZ ;  /* 0x0000000410087890 */ /* 0x000fe2000fffe03f */
[----:B------:R-:W2:Y:S01]  /*1e50*/  LDC R6, c[0x0][0x448] ;  /* 0x00011200ff067b82 */ /* 0x000ea20000000800 */
[----:B------:R-:W-:Y:S01]  /*1e60*/  UMOV UR9, 0x40000040 ;  /* 0x4000004000097882 */ /* 0x000fe20000000000 */
[----:B------:R-:W-:Y:S01]  /*1e70*/  UMOV UR11, 0x40000040 ;  /* 0x40000040000b7882 */ /* 0x000fe20000000000 */
[----:B------:R-:W-:Y:S01]  /*1e80*/  UIADD3 UR12, UR16, 0x6, URZ ;  /* 0x00000006100c7890 */ /* 0x000fe2000fffe03f */
[----:B------:R-:W3:Y:S01]  /*1e90*/  S2R R13, SR_TID.X ;  /* 0x00000000000d7919 */ /* 0x000ee20000002100 */
[----:B------:R-:W-:Y:S01]  /*1ea0*/  UIADD3 UR4, UR4, 0x1c400, URZ ;  /* 0x0001c40004047890 */ /* 0x000fe2000fffe03f */
[----:B------:R-:W-:Y:S01]  /*1eb0*/  VIADD R2, R22, UR43 ;  /* 0x0000002b16027c36 */ /* 0x000fe20008000000 */
[----:B------:R-:W-:Y:S01]  /*1ec0*/  UMOV UR13, 0x40000040 ;  /* 0x40000040000d7882 */ /* 0x000fe20000000000 */
[----:B------:R-:W-:Y:S01]  /*1ed0*/  UMOV UR15, 0x40000040 ;  /* 0x40000040000f7882 */ /* 0x000fe20000000000 */
[----:B------:R-:W-:Y:S01]  /*1ee0*/  USHF.R.U32.HI UR4, URZ, 0x4, UR4 ;  /* 0x000000043f047899 */ /* 0x000fe20008011604 */
[----:B------:R-:W4:Y:S01]  /*1ef0*/  LDC R9, c[0x0][0x288] ;  /* 0x0000a200ff097b82 */ /* 0x000f220000000800 */
[----:B------:R-:W-:Y:S01]  /*1f00*/  IMAD.MOV.U32 R20, RZ, RZ, R2 ;  /* 0x000000ffff147224 */ /* 0x000fe200078e0002 */
[----:B------:R-:W-:Y:S01]  /*1f10*/  LOP3.LUT R17, R17, 0xffefffff, RZ, 0xc0, !PT ;  /* 0xffefffff11117812 */ /* 0x000fe200078ec0ff */
[----:B------:R-:W-:Y:S01]  /*1f20*/  ULOP3.LUT UR4, UR4, 0x3fff, URZ, 0xc0, !UPT ;  /* 0x00003fff04047892 */ /* 0x000fe2000f8ec03f */
[----:B------:R-:W-:Y:S01]  /*1f30*/  IMAD.MOV.U32 R21, RZ, RZ, -0x60 ;  /* 0xffffffa0ff157424 */ /* 0x000fe200078e00ff */
[----:B------:R-:W-:-:S02]  /*1f40*/  ULDC UR22, c[0x0][0x9dc] ;  /* 0x0002770000167ab9 */ /* 0x000fc40000000800 */
[----:B------:R-:W-:Y:S02]  /*1f50*/  ULOP3.LUT UR20, UR4, 0x10000, URZ, 0xfc, !UPT ;  /* 0x0001000004147892 */ /* 0x000fe4000f8efc3f */
[----:B------:R-:W-:Y:S02]  /*1f60*/  UIADD3 UR4, UR16, 0x2, URZ ;  /* 0x0000000210047890 */ /* 0x000fe4000fffe03f */
[----:B------:R-:W-:Y:S02]  /*1f70*/  UIMAD UR18, UR36, 0x300, UR20 ;  /* 0x00000300241278a4 */ /* 0x000fe4000f8e0214 */
[----:B------:R-:W-:Y:S01]  /*1f80*/  ULOP3.LUT UR22, URZ, UR22, URZ, 0x33, !UPT ;  /* 0x000000163f167292 */ /* 0x000fe2000f8e333f */
[----:B--2---:R-:W-:Y:S01]  /*1f90*/  ISETP.NE.AND P2, PT, R6, 0x1, PT ;  /* 0x000000010600780c */ /* 0x004fe20003f45270 */
[----:B------:R-:W-:Y:S02]  /*1fa0*/  UIADD3 UR6, UR18, 0x2, URZ ;  /* 0x0000000212067890 */ /* 0x000fe4000fffe03f */
[----:B------:R-:W-:-:S02]  /*1fb0*/  UIADD3 UR10, UR18, 0x4, URZ ;  /* 0x00000004120a7890 */ /* 0x000fc4000fffe03f */
[----:B------:R-:W-:Y:S02]  /*1fc0*/  UIADD3 UR14, UR18, 0x6, URZ ;  /* 0x00000006120e7890 */ /* 0x000fe4000fffe03f */
[----:B------:R-:W-:Y:S01]  /*1fd0*/  HGMMA.64x96x16.F32 R24, gdesc[UR16], RZ, !UPT, gsb0 ;  /* 0x01600000101879f0 */ /* 0x000fe2000c0008ff */
[----:B---3--:R-:W-:-:S05]  /*1fe0*/  LOP3.LUT P1, RZ, R13, 0x7f, RZ, 0xc0, !PT ;  /* 0x0000007f0dff7812 */ /* 0x008fca000782c0ff */
[----:B------:R-:W2:Y:S01]  /*1ff0*/  @P2 LDC R7, c[0x0][0x44c] ;  /* 0x00011300ff072b82 */ /* 0x000ea20000000800 */
[----:B------:R-:W-:Y:S02]  /*2000*/  SHF.R.U32.HI R14, RZ, 0x7, R13 ;  /* 0x00000007ff0e7819 */ /* 0x000fe4000001160d */
[----:B------:R-:W-:-:S04]  /*2010*/  @P2 LOP3.LUT R17, R17, 0x100000, RZ, 0xfc, !PT ;  /* 0x0010000011112812 */ /* 0x000fc800078efcff */
[----:B------:R-:W-:Y:S01]  /*2020*/  LOP3.LUT R17, R17, 0xfff7ffff, RZ, 0xc0, !PT ;  /* 0xfff7ffff11117812 */ /* 0x000fe200078ec0ff */
[----:B------:R-:W3:Y:S03]  /*2030*/  @P2 LDC R12, c[0x0][0x450] ;  /* 0x00011400ff0c2b82 */ /* 0x000ee60000000800 */
[----:B------:R-:W-:Y:S01]  /*2040*/  @P1 LOP3.LUT R17, R17, 0x80000, RZ, 0xfc, !PT ;  /* 0x0008000011111812 */ /* 0x000fe200078efcff */
[----:B--2---:R-:W-:-:S04]  /*2050*/  @P2 IMAD.HI.U32 R7, R2, R7, RZ ;  /* 0x0000000702072227 */ /* 0x004fc800078e00ff */
[----:B------:R-:W-:Y:S01]  /*2060*/  IMAD.U32 R2, RZ, RZ, UR23 ;  /* 0x00000017ff027e24 */ /* 0x000fe2000f8e00ff */
[----:B---3--:R-:W-:-:S03]  /*2070*/  @P2 SHF.R.U32.HI R20, RZ, R12, R7 ;  /* 0x0000000cff142219 */ /* 0x008fc60000011607 */
[----:B------:R-:W-:Y:S01]  /*2080*/  @!P1 VIADD R2, R2, 0x22840 ;  /* 0x0002284002029836 */ /* 0x000fe20000000000 */
[----:B------:R-:W-:Y:S01]  /*2090*/  IADD3 R7, -R14, 0xb, RZ ;  /* 0x0000000b0e077810 */ /* 0x000fe20007ffe1ff */
[----:B------:R-:W-:-:S03]  /*20a0*/  IMAD R14, R152, -0x60, R16 ;  /* 0xffffffa0980e7824 */ /* 0x000fc600078e0210 */
[----:B------:R-:W-:Y:S01]  /*20b0*/  @!P1 PRMT R2, RZ, 0x654, R2 ;  /* 0x00000654ff029816 */ /* 0x000fe20000000002 */
[----:B------:R-:W-:Y:S01]  /*20c0*/  VIADD R15, R14, 0x61 ;  /* 0x000000610e0f7836 */ /* 0x000fe20000000000 */
[----:B------:R-:W-:Y:S02]  /*20d0*/  WARPGROUP.DEPBAR.LE gsb0, 0x0 ;  /* 0x00008000000079c5 */ /* 0x000fe40000010000 */
        /* <DEDUP_REMOVED lines=8> */
[----:B------:R-:W-:Y:S01]  /*2160*/  HGMMA.64x96x16.F32 R24, gdesc[UR12], R24, gsb0 ;  /* 0x016000000c1879f0 */ /* 0x000fe20008000818 */
[----:B------:R-:W-:Y:S02]  /*2170*/  ULDC.64 UR14, c[0x0][0x9e0] ;  /* 0x00027800000e7ab9 */ /* 0x000fe40000000a00 */
[----:B------:R-:W-:Y:S01]  /*2180*/  UISETP.GE.AND UP0, UPT, UR15, 0x1, UPT ;  /* 0x000000010f00788c */ /* 0x000fe2000bf06270 */
[----:B------:R-:W-:Y:S02]  /*2190*/  WARPGROUP.DEPBAR.LE gsb0, 0x0 ;  /* 0x00008000000079c5 */ /* 0x000fe40000010000 */
[----:B------:R-:W-:Y:S01]  /*21a0*/  FMUL.FTZ R12, R70, UR6 ;  /* 0x00000006460c7c20 */ /* 0x000fe20008410000 */
[----:B------:R-:W-:Y:S01]  /*21b0*/  FMUL.FTZ R24, R24, UR6 ;  /* 0x0000000618187c20 */ /* 0x000fe20008410000 */
[----:B------:R-:W2:Y:S01]  /*21c0*/  SHFL.IDX PT, R70, R20, RZ, 0x1c1f ;  /* 0x001c1fff14467589 */ /* 0x000ea200000e0000 */
[----:B------:R-:W-:Y:S01]  /*21d0*/  FMUL.FTZ R25, R25, UR6 ;  /* 0x0000000619197c20 */ /* 0x000fe20008410000 */
        /* <DEDUP_REMOVED lines=37> */
[----:B-1----:R-:W-:Y:S01]  /*2430*/  FMUL.FTZ R5, R67, UR6 ;  /* 0x0000000643057c20 */ /* 0x002fe20008410000 */
[----:B------:R-:W-:Y:S01]  /*2440*/  FMUL.FTZ R68, R68, UR6 ;  /* 0x0000000644447c20 */ /* 0x000fe20008410000 */
[----:B------:R-:W-:Y:S01]  /*2450*/  FMUL.FTZ R69, R69, UR6 ;  /* 0x0000000645457c20 */ /* 0x000fe20008410000 */
[----:B------:R-:W-:Y:S01]  /*2460*/  FMUL.FTZ R13, R71, UR6 ;  /* 0x00000006470d7c20 */ /* 0x000fe20008410000 */
[----:B------:R1:W-:Y:S06]  /*2470*/  BAR.ARV R7, 0x100 ;  /* 0x000400070000751d */ /* 0x0003ec0000002000 */
[----:B------:R3:W-:Y:S01]  /*2480*/  @!P1 SYNCS.ARRIVE.TRANS64.RED.A1T0 RZ, [R2+URZ], RZ ;  /* 0x000000ff02ff99a7 */ /* 0x0007e2000810043f */
[----:B------:R-:W-:Y:S01]  /*2490*/  PLOP3.LUT P1, PT, PT, PT, UP0, 0x40, 0x0 ;  /* 0x000000000000781c */ /* 0x000fe20003f2e808 */
[----:B------:R-:W0:Y:S01]  /*24a0*/  MUFU.TANH R24, R24 ;  /* 0x0000001800187308 */ /* 0x000e220000002400 */
[----:B------:R-:W-:Y:S01]  /*24b0*/  FMUL.FTZ R34, R34, UR6 ;  /* 0x0000000622227c20 */ /* 0x000fe20008410000 */
[----:B------:R-:W-:Y:S01]  /*24c0*/  FMUL.FTZ R35, R35, UR6 ;  /* 0x0000000623237c20 */ /* 0x000fe20008410000 */
[----:B------:R-:W-:Y:S01]  /*24d0*/  FMUL.FTZ R50, R50, UR6 ;  /* 0x0000000632327c20 */ /* 0x000fe20008410000 */
[----:B------:R-:W-:Y:S01]  /*24e0*/  FMUL.FTZ R51, R51, UR6 ;  /* 0x0000000633337c20 */ /* 0x000fe20008410000 */
[----:B------:R-:W-:-:S02]  /*24f0*/  IMAD R67, R152, R21, 0x60 ;  /* 0x0000006098437424 */ /* 0x000fc400078e0215 */
[----:B---3--:R-:W-:Y:S01]  /*2500*/  IMAD R2, R18, -0x2, R15 ;  /* 0xfffffffe12027824 */ /* 0x008fe200078e020f */
[----:B------:R-:W3:Y:S01]  /*2510*/  MUFU.TANH R25, R25 ;  /* 0x0000001900197308 */ /* 0x000ee20000002400 */
[----:B------:R-:W-:Y:S02]  /*2520*/  VIADD R15, R14, 0x60 ;  /* 0x000000600e0f7836 */ /* 0x000fe40000000000 */
[----:B----4-:R-:W-:Y:S02]  /*2530*/  IMAD.IADD R2, R2, 0x1, -R9 ;  /* 0x0000000102027824 */ /* 0x010fe400078e0a09 */
[C---:B------:R-:W-:Y:S02]  /*2540*/  IMAD R21, R18.reuse, -0x2, R15 ;  /* 0xfffffffe12157824 */ /* 0x040fe400078e020f */
[----:B------:R-:W-:Y:S01]  /*2550*/  IMAD R66, R18, -0x2, R67 ;  /* 0xfffffffe12427824 */ /* 0x000fe200078e0243 */
[----:B------:R-:W4:Y:S08]  /*2560*/  MUFU.TANH R4, R4 ;  /* 0x0000000400047308 */ /* 0x000f300000002400 */
[----:B------:R-:W0:Y:S08]  /*2570*/  MUFU.TANH R0, R0 ;  /* 0x0000000000007308 */ /* 0x000e300000002400 */
        /* <DEDUP_REMOVED lines=42> */
[----:B------:R5:W0:Y:S08]  /*2820*/  MUFU.TANH R34, R50 ;  /* 0x0000003200227308 */ /* 0x000a300000002400 */
[----:B------:R2:W0:Y:S01]  /*2830*/  MUFU.TANH R35, R51 ;  /* 0x0000003300237308 */ /* 0x0004220000002400 */
[----:B-----5:R-:W-:-:S02]  /*2840*/  VIADD R50, R2, UR14 ;  /* 0x0000000e02327c36 */ /* 0x020fc40008000000 */
[----:B--2---:R-:W-:-:S03]  /*2850*/  VIADD R51, R2, UR22 ;  /* 0x0000001602337c36 */ /* 0x004fc60008000000 */
[----:B------:R-:W-:Y:S01]  /*2860*/  VIADDMNMX R2, R70, R50, R21, PT ;  /* 0x0000003246027246 */ /* 0x000fe20003800115 */
[----:B------:R-:W-:Y:S01]  /*2870*/  IMAD.IADD R14, R51, 0x1, R70 ;  /* 0x00000001330e7824 */ /* 0x000fe200078e0246 */
[----:B-1-34-:R-:W-:Y:S06]  /*2880*/  @P1 BRA `(.L_x_1763) ;  /* 0x0000000000541947 */ /* 0x01afec0003800000 */
[----:B------:R-:W-:Y:S01]  /*2890*/  IADD3 R15, R16, -R9, R70 ;  /* 0x80000009100f7210 */ /* 0x000fe20007ffe046 */
[----:B------:R-:W-:Y:S03]  /*28a0*/  BSSY B0, `(.L_x_1764) ;  /* 0x0000010000007945 */ /* 0x000fe60003800000 */
[----:B------:R-:W-:-:S13]  /*28b0*/  ISETP.GT.AND P1, PT, R15, -0x1, PT ;  /* 0xffffffff0f00780c */ /* 0x000fda0003f24270 */
[----:B------:R-:W-:Y:S05]  /*28c0*/  @P1 BRA `(.L_x_1765) ;  /* 0x0000000000201947 */ /* 0x000fea0003800000 */
[----:B------:R-:W-:Y:S01]  /*28d0*/  UISETP.NE.AND UP1, UPT, UR15, 0x1, UPT ;  /* 0x000000010f00788c */ /* 0x000fe2000bf25270 */
[----:B------:R-:W-:-:S05]  /*28e0*/  LOP3.LUT R15, RZ, R15, RZ, 0x33, !PT ;  /* 0x0000000fff0f7212 */ /* 0x000fca00078e33ff */
[----:B------:R-:W-:-:S05]  /*28f0*/  PLOP3.LUT P1, PT, PT, PT, UP1, 0x80, 0x0 ;  /* 0x000000000000781c */ /* 0x000fca0003f2f018 */
[----:B------:R-:W-:-:S08]  /*2900*/  @UP1 ULDC.64 UR6, c[0x0][0x9e8] ;  /* 0x00027a0000061ab9 */ /* 0x000fd00000000a00 */
[----:B------:R-:W-:-:S05]  /*2910*/  @P1 IMAD.HI.U32 R70, R15, UR6, RZ ;  /* 0x000000060f461c27 */ /* 0x000fca000f8e00ff */
[----:B------:R-:W-:-:S04]  /*2920*/  @P1 SHF.R.U32.HI R15, RZ, UR7, R70 ;  /* 0x00000007ff0f1c19 */ /* 0x000fc80008011646 */
[----:B------:R-:W-:Y:S01]  /*2930*/  LOP3.LUT R15, RZ, R15, RZ, 0x33, !PT ;  /* 0x0000000fff0f7212 */ /* 0x000fe200078e33ff */
[----:B------:R-:W-:Y:S06]  /*2940*/  BRA `(.L_x_1766) ;  /* 0x0000000000147947 */ /* 0x000fec0003800000 */
.L_x_1765:
[----:B------:R-:W-:-:S06]  /*2950*/  UISETP.NE.AND UP1, UPT, UR15, 0x1, UPT ;  /* 0x000000010f00788c */ /* 0x000fcc000bf25270 */
[----:B------:R-:W-:-:S05]  /*2960*/  PLOP3.LUT P1, PT, PT, PT, UP1, 0x80, 0x0 ;  /* 0x000000000000781c */ /* 0x000fca0003f2f018 */
[----:B------:R-:W-:-:S08]  /*2970*/  @UP1 ULDC.64 UR6, c[0x0][0x9e8] ;  /* 0x00027a0000061ab9 */ /* 0x000fd00000000a00 */
[----:B------:R-:W-:-:S05]  /*2980*/  @P1 IMAD.HI.U32 R70, R15, UR6, RZ ;  /* 0x000000060f461c27 */ /* 0x000fca000f8e00ff */
[----:B------:R-:W-:-:S07]  /*2990*/  @P1 SHF.R.U32.HI R15, RZ, UR7, R70 ;  /* 0x00000007ff0f1c19 */ /* 0x000fce0008011646 */
.L_x_1766:
[----:B------:R-:W-:Y:S05]  /*29a0*/  BSYNC B0 ;  /* 0x0000000000007941 */ /* 0x000fea0003800000 */
.L_x_1764:
[----:B------:R-:W-:-:S05]  /*29b0*/  IMAD R15, R15, UR15, R66 ;  /* 0x0000000f0f0f7c24 */ /* 0x000fca000f8e0242 */
[----:B------:R-:W-:Y:S02]  /*29c0*/  VIMNMX R14, R14, R15, !PT ;  /* 0x0000000f0e0e7248 */ /* 0x000fe40007fe0100 */
[----:B------:R-:W-:-:S07]  /*29d0*/  VIADDMNMX R2, R15, UR15, R2, PT ;  /* 0x0000000f0f027c46 */ /* 0x000fce000b800102 */
.L_x_1763:
[C---:B------:R-:W-:Y:S02]  /*29e0*/  ISETP.GE.AND P6, PT, R67.reuse, 0x9, PT ;  /* 0x000000094300780c */ /* 0x040fe40003fc6270 */
[C---:B------:R-:W-:Y:S02]  /*29f0*/  ISETP.GE.AND P1, PT, R67.reuse, 0x2, PT ;  /* 0x000000024300780c */ /* 0x040fe40003f26270 */
[C---:B------:R-:W-:Y:S02]  /*2a00*/  ISETP.GT.AND P2, PT, R14.reuse, 0x8, !P6 ;  /* 0x000000080e00780c */ /* 0x040fe40007744270 */
[----:B------:R-:W-:Y:S02]  /*2a10*/  ISETP.GT.AND P3, PT, R14, 0x1, !P1 ;  /* 0x000000010e00780c */ /* 0x000fe40004f64270 */
[----:B------:R-:W-:Y:S02]  /*2a20*/  ISETP.LT.OR P2, PT, R2, 0x9, P2 ;  /* 0x000000090200780c */ /* 0x000fe40001741670 */
[----:B------:R-:W-:-:S02]  /*2a30*/  ISETP.GE.AND P4, PT, R67, 0xa, PT ;  /* 0x0000000a4300780c */ /* 0x000fc40003f86270 */
[----:B0-----:R-:W-:Y:S02]  /*2a40*/  FSEL R72, R28, -INF , !P2 ;  /* 0xff8000001c487808 */ /* 0x001fe40005000000 */
[----:B------:R-:W-:Y:S02]  /*2a50*/  ISETP.LT.OR P3, PT, R2, 0x2, P3 ;  /* 0x000000020200780c */ /* 0x000fe40001f61670 */
[----:B------:R-:W-:Y:S02]  /*2a60*/  ISETP.GT.AND P2, PT, R14, 0x9, !P4 ;  /* 0x000000090e00780c */ /* 0x000fe40006744270 */
[----:B------:R-:W-:Y:S02]  /*2a70*/  FSEL R70, R25, -INF , !P3 ;  /* 0xff80000019467808 */ /* 0x000fe40005800000 */
[----:B------:R-:W-:Y:S02]  /*2a80*/  ISETP.LT.OR P2, PT, R2, 0xa, P2 ;  /* 0x0000000a0200780c */ /* 0x000fe40001741670 */
[----:B------:R-:W-:-:S02]  /*2a90*/  ISETP.GE.AND P3, PT, R67, 0x11, PT ;  /* 0x000000114300780c */ /* 0x000fc40003f66270 */
[----:B------:R-:W-:Y:S02]  /*2aa0*/  FSEL R74, R29, -INF , !P2 ;  /* 0xff8000001d4a7808 */ /* 0x000fe40005000000 */
[----:B------:R-:W-:Y:S02]  /*2ab0*/  ISETP.GT.AND P2, PT, R14, 0x10, !P3 ;  /* 0x000000100e00780c */ /* 0x000fe40005f44270 */
[----:B------:R-:W-:Y:S02]  /*2ac0*/  P2R R28, PR, RZ, 0x8 ;  /* 0x00000008ff1c7803 */ /* 0x000fe40000000000 */
[----:B------:R-:W-:Y:S02]  /*2ad0*/  ISETP.LT.OR P2, PT, R2, 0x11, P2 ;  /* 0x000000110200780c */ /* 0x000fe40001741670 */
[----:B------:R-:W-:Y:S02]  /*2ae0*/  ISETP.GE.AND P3, PT, R67, 0x12, PT ;  /* 0x000000124300780c */ /* 0x000fe40003f66270 */
[----:B------:R-:W-:-:S02]  /*2af0*/  FSEL R76, R32, -INF , !P2 ;  /* 0xff800000204c7808 */ /* 0x000fc40005000000 */
[----:B------:R-:W-:Y:S02]  /*2b00*/  ISETP.GT.AND P2, PT, R14, 0x11, !P3 ;  /* 0x000000110e00780c */ /* 0x000fe40005f44270 */
[----:B------:R-:W-:Y:S02]  /*2b10*/  P2R R29, PR, RZ, 0x8 ;  /* 0x00000008ff1d7803 */ /* 0x000fe40000000000 */
[----:B------:R-:W-:Y:S02]  /*2b20*/  ISETP.LT.OR P2, PT, R2, 0x12, P2 ;  /* 0x000000120200780c */ /* 0x000fe40001741670 */
[----:B------:R-:W-:Y:S02]  /*2b30*/  ISETP.GE.AND P3, PT, R67, 0x19, PT ;  /* 0x000000194300780c */ /* 0x000fe40003f66270 */
[----:B------:R-:W-:Y:S02]  /*2b40*/  FSEL R78, R33, -INF , !P2 ;  /* 0xff800000214e7808 */ /* 0x000fe40005000000 */
[----:B------:R-:W-:-:S02]  /*2b50*/  ISETP.GT.AND P2, PT, R14, 0x18, !P3 ;  /* 0x000000180e00780c */ /* 0x000fc40005f44270 */
[----:B------:R-:W-:Y:S02]  /*2b60*/  P2R R32, PR, RZ, 0x8 ;  /* 0x00000008ff207803 */ /* 0x000fe40000000000 */
[----:B------:R-:W-:Y:S02]  /*2b70*/  ISETP.LT.OR P2, PT, R2, 0x19, P2 ;  /* 0x000000190200780c */ /* 0x000fe40001741670 */
[----:B------:R-:W-:Y:S02]  /*2b80*/  ISETP.GE.AND P3, PT, R67, 0x1a, PT ;  /* 0x0000001a4300780c */ /* 0x000fe40003f66270 */
[----:B------:R-:W-:Y:S02]  /*2b90*/  FSEL R80, R36, -INF , !P2 ;  /* 0xff80000024507808 */ /* 0x000fe40005000000 */
[----:B------:R-:W-:Y:S02]  /*2ba0*/  ISETP.GT.AND P2, PT, R14, 0x19, !P3 ;  /* 0x000000190e00780c */ /* 0x000fe40005f44270 */
[----:B------:R-:W-:-:S02]  /*2bb0*/  P2R R33, PR, RZ, 0x8 ;  /* 0x00000008ff217803 */ /* 0x000fc40000000000 */
[----:B------:R-:W-:Y:S02]  /*2bc0*/  ISETP.LT.OR P2, PT, R2, 0x1a, P2 ;  /* 0x0000001a0200780c */ /* 0x000fe40001741670 */
[----:B------:R-:W-:Y:S02]  /*2bd0*/  ISETP.GE.AND P3, PT, R67, 0x21, PT ;  /* 0x000000214300780c */ /* 0x000fe40003f66270 */
[----:B------:R-:W-:Y:S02]  /*2be0*/  FSEL R82, R37, -INF , !P2 ;  /* 0xff80000025527808 */ /* 0x000fe40005000000 */
[----:B------:R-:W-:Y:S02]  /*2bf0*/  ISETP.GT.AND P2, PT, R14, 0x20, !P3 ;  /* 0x000000200e00780c */ /* 0x000fe40005f44270 */
[----:B------:R-:W-:Y:S02]  /*2c00*/  P2R R36, PR, RZ, 0x8 ;  /* 0x00000008ff247803 */ /* 0x000fe40000000000 */
[----:B------:R-:W-:-:S02]  /*2c10*/  ISETP.LT.OR P2, PT, R2, 0x21, P2 ;  /* 0x000000210200780c */ /* 0x000fc40001741670 */
[C---:B------:R-:W-:Y:S02]  /*2c20*/  ISETP.GE.AND P3, PT, R67.reuse, 0x22, PT ;  /* 0x000000224300780c */ /* 0x040fe40003f66270 */
[----:B------:R-:W-:Y:S02]  /*2c30*/  FSEL R84, R40, -INF , !P2 ;  /* 0xff80000028547808 */ /* 0x000fe40005000000 */
[----:B------:R-:W-:Y:S02]  /*2c40*/  ISETP.GT.AND P2, PT, R14, 0x21, !P3 ;  /* 0x000000210e00780c */ /* 0x000fe40005f44270 */
[----:B------:R-:W-:Y:S02]  /*2c50*/  P2R R37, PR, RZ, 0x8 ;  /* 0x00000008ff257803 */ /* 0x000fe40000000000 */
        /* <DEDUP_REMOVED lines=56> */
[----:B------:R-:W-:Y:S02]  /*2fe0*/  P2R R25, PR, RZ, 0x10 ;  /* 0x00000010ff197803 */ /* 0x000fe40000000000 */
[----:B------:R-:W-:Y:S02]  /*2ff0*/  FSEL R64, R64, -INF , !P2 ;  /* 0xff80000040407808 */ /* 0x000fe40005000000 */
[C---:B------:R-:W-:Y:S02]  /*3000*/  ISETP.GE.AND P2, PT, R67.reuse, 0x52, PT ;  /* 0x000000524300780c */ /* 0x040fe40003f46270 */
[----:B------:R-:W-:Y:S02]  /*3010*/  ISETP.GE.AND P5, PT, R67, 0x1, PT ;  /* 0x000000014300780c */ /* 0x000fe40003fa6270 */
[----:B------:R-:W-:-:S04]  /*3020*/  ISETP.GT.AND P3, PT, R14, 0x51, !P2 ;  /* 0x000000510e00780c */ /* 0x000fc80005764270 */
[----:B------:R-:W-:-:S04]  /*3030*/  ISETP.LT.OR P3, PT, R2, 0x52, P3 ;  /* 0x000000520200780c */ /* 0x000fc80001f61670 */
[----:B------:R-:W-:Y:S02]  /*3040*/  FSEL R106, R65, -INF , !P3 ;  /* 0xff800000416a7808 */ /* 0x000fe40005800000 */
[----:B------:R-:W-:-:S04]  /*3050*/  ISETP.GE.AND P3, PT, R67, 0x59, PT ;  /* 0x000000594300780c */ /* 0x000fc80003f66270 */
[----:B------:R-:W-:-:S04]  /*3060*/  ISETP.GT.AND P4, PT, R14, 0x58, !P3 ;  /* 0x000000580e00780c */ /* 0x000fc80005f84270 */
[----:B------:R-:W-:-:S04]  /*3070*/  ISETP.LT.OR P4, PT, R2, 0x59, P4 ;  /* 0x000000590200780c */ /* 0x000fc80002781670 */
[----:B------:R-:W-:Y:S02]  /*3080*/  FSEL R68, R68, -INF , !P4 ;  /* 0xff80000044447808 */ /* 0x000fe40006000000 */
[----:B------:R-:W-:-:S04]  /*3090*/  ISETP.GT.AND P4, PT, R14, RZ, !P5 ;  /* 0x000000ff0e00720c */ /* 0x000fc80006f84270 */
[----:B------:R-:W-:-:S04]  /*30a0*/  ISETP.LT.OR P4, PT, R2, 0x1, P4 ;  /* 0x000000010200780c */ /* 0x000fc80002781670 */
[----:B------:R-:W-:Y:S02]  /*30b0*/  FSEL R44, R24, -INF , !P4 ;  /* 0xff800000182c7808 */ /* 0x000fe40006000000 */
[----:B------:R-:W-:-:S04]  /*30c0*/  ISETP.GE.AND P4, PT, R67, 0x5a, PT ;  /* 0x0000005a4300780c */ /* 0x000fc80003f86270 */
[----:B------:R-:W-:Y:S02]  /*30d0*/  P2R R65, PR, RZ, 0x10 ;  /* 0x00000010ff417803 */ /* 0x000fe40000000000 */
[----:B------:R-:W-:-:S04]  /*30e0*/  ISETP.GT.AND P4, PT, R14, 0x59, !P4 ;  /* 0x000000590e00780c */ /* 0x000fc80006784270 */
[----:B------:R-:W-:Y:S02]  /*30f0*/  ISETP.LT.OR P4, PT, R2, 0x5a, P4 ;  /* 0x0000005a0200780c */ /* 0x000fe40002781670 */
[----:B------:R-:W0:Y:S02]  /*3100*/  SHFL.IDX PT, R2, R20, 0x1, 0x1c1f ;  /* 0x003c1f0014027f89 */ /* 0x000e2400000e0000 */
[----:B------:R-:W-:Y:S02]  /*3110*/  FSEL R108, R69, -INF , !P4 ;  /* 0xff800000456c7808 */ /* 0x000fe40006000000 */
[----:B------:R-:W-:Y:S02]  /*3120*/  PLOP3.LUT P4, PT, PT, PT, UP0, 0x40, 0x0 ;  /* 0x000000000000781c */ /* 0x000fe40003f8e808 */
[----:B0-----:R-:W-:Y:S01]  /*3130*/  VIADDMNMX R14, R2, R50, R21, PT ;  /* 0x00000032020e7246 */ /* 0x001fe20003800115 */
[----:B------:R-:W-:-:S10]  /*3140*/  IMAD.IADD R15, R51, 0x1, R2 ;  /* 0x00000001330f7824 */ /* 0x000fd400078e0202 */
[----:B------:R-:W-:Y:S05]  /*3150*/  @P4 BRA `(.L_x_1767) ;  /* 0x00000000005c4947 */ /* 0x000fea0003800000 */
        /* <DEDUP_REMOVED lines=8> */
[----:B------:R-:W-:Y:S01]  /*31e0*/  @P4 IMAD.HI.U32 R20, R2, UR6, RZ ;  /* 0x0000000602144c27 */ /* 0x000fe2000f8e00ff */
[----:B------:R-:W-:-:S13]  /*31f0*/  PLOP3.LUT P4, PT, PT, PT, UP1, 0x80, 0x0 ;  /* 0x000000000000781c */ /* 0x000fda0003f8f018 */
[----:B------:R-:W-:-:S04]  /*3200*/  @P4 SHF.R.U32.HI R2, RZ, UR7, R20 ;  /* 0x00000007ff024c19 */ /* 0x000fc80008011614 */
[----:B------:R-:W-:Y:S01]  /*3210*/  LOP3.LUT R2, RZ, R2, RZ, 0x33, !PT ;  /* 0x00000002ff027212 */ /* 0x000fe200078e33ff */
[----:B------:R-:W-:Y:S06]  /*3220*/  BRA `(.L_x_1770) ;  /* 0x0000000000187947 */ /* 0x000fec0003800000 */
.L_x_1769:
[----:B------:R-:W-:-:S06]  /*3230*/  UISETP.NE.AND UP1, UPT, UR15, 0x1, UPT ;  /* 0x000000010f00788c */ /* 0x000fcc000bf25270 */
[----:B------:R-:W-:-:S05]  /*3240*/  PLOP3.LUT P4, PT, PT, PT, UP1, 0x80, 0x0 ;  /* 0x000000000000781c */ /* 0x000fca0003f8f018 */
[----:B------:R-:W-:-:S08]  /*3250*/  @UP1 ULDC.64 UR6, c[0x0][0x9e8] ;  /* 0x00027a0000061ab9 */ /* 0x000fd00000000a00 */
[----:B------:R-:W-:Y:S01]  /*3260*/  @P4 IMAD.HI.U32 R20, R2, UR6, RZ ;  /* 0x0000000602144c27 */ /* 0x000fe2000f8e00ff */
[----:B------:R-:W-:-:S13]  /*3270*/  PLOP3.LUT P4, PT, PT, PT, UP1, 0x80, 0x0 ;  /* 0x000000000000781c */ /* 0x000fda0003f8f018 */
[----:B------:R-:W-:-:S07]  /*3280*/  @P4 SHF.R.U32.HI R2, RZ, UR7, R20 ;  /* 0x00000007ff024c19 */ /* 0x000fce0008011614 */
.L_x_1770:
[----:B------:R-:W-:Y:S05]  /*3290*/  BSYNC B0 ;  /* 0x0000000000007941 */ /* 0x000fea0003800000 */
.L_x_1768:
[----:B------:R-:W-:-:S05]  /*32a0*/  IMAD R2, R2, UR15, R66 ;  /* 0x0000000f02027c24 */ /* 0x000fca000f8e0242 */
[----:B------:R-:W-:Y:S02]  /*32b0*/  VIMNMX R15, R15, R2, !PT ;  /* 0x000000020f0f7248 */ /* 0x000fe40007fe0100 */
[----:B------:R-:W-:-:S07]  /*32c0*/  VIADDMNMX R14, R2, UR15, R14, PT ;  /* 0x0000000f020e7c46 */ /* 0x000fce000b80010e */
.L_x_1767:
[C---:B------:R-:W-:Y:S01]  /*32d0*/  ISETP.GT.AND P1, PT, R15.reuse, 0x1, !P1 ;  /* 0x000000010f00780c */ /* 0x040fe20004f24270 */
[----:B------:R-:W-:Y:S01]  /*32e0*/  ULDC UR10, c[0x0][0x988] ;  /* 0x00026200000a7ab9 */ /* 0x000fe20000000800 */
[----:B------:R-:W-:Y:S02]  /*32f0*/  ISETP.GT.AND P5, PT, R15, RZ, !P5 ;  /* 0x000000ff0f00720c */ /* 0x000fe40006fa4270 */
[C---:B------:R-:W-:Y:S02]  /*3300*/  ISETP.LT.OR P1, PT, R14.reuse, 0x2, P1 ;  /* 0x000000020e00780c */ /* 0x040fe40000f21670 */
[----:B------:R-:W-:Y:S02]  /*3310*/  ISETP.LT.OR P5, PT, R14, 0x1, P5 ;  /* 0x000000010e00780c */ /* 0x000fe40002fa1670 */
[----:B------:R-:W-:Y:S02]  /*3320*/  FSEL R21, R0, -INF , !P1 ;  /* 0xff80000000157808 */ /* 0x000fe40004800000 */
[----:B------:R-:W-:-:S02]  /*3330*/  ISETP.NE.AND P1, PT, R25, RZ, PT ;  /* 0x000000ff1900720c */ /* 0x000fc40003f25270 */
[C---:B------:R-:W-:Y:S02]  /*3340*/  ISETP.GT.AND P6, PT, R15.reuse, 0x8, !P6 ;  /* 0x000000080f00780c */ /* 0x040fe400077c4270 */
[----:B------:R-:W-:Y:S02]  /*3350*/  ISETP.GT.AND P1, PT, R15, 0x9, !P1 ;  /* 0x000000090f00780c */ /* 0x000fe40004f24270 */
[----:B------:R-:W-:Y:S02]  /*3360*/  FSEL R20, R4, -INF , !P5 ;  /* 0xff80000004147808 */ /* 0x000fe40006800000 */
[----:B------:R-:W-:Y:S02]  /*3370*/  ISETP.LT.OR P1, PT, R14, 0xa, P1 ;  /* 0x0000000a0e00780c */ /* 0x000fe40000f21670 */
[----:B------:R-:W-:Y:S02]  /*3380*/  FMNMX.FTZ R4, R44, R70, !PT ;  /* 0x000000462c047209 */ /* 0x000fe40007810000 */
[----:B------:R-:W-:-:S02]  /*3390*/  FSEL R25, R31, -INF , !P1 ;  /* 0xff8000001f197808 */ /* 0x000fc40004800000 */
[----:B------:R-:W-:Y:S02]  /*33a0*/  ISETP.NE.AND P1, PT, R28, RZ, PT ;  /* 0x000000ff1c00720c */ /* 0x000fe40003f25270 */
[----:B------:R-:W-:Y:S02]  /*33b0*/  ISETP.LT.OR P6, PT, R14, 0x9, P6 ;  /* 0x000000090e00780c */ /* 0x000fe400037c1670 */
[----:B------:R-:W-:Y:S02]  /*33c0*/  ISETP.GT.AND P1, PT, R15, 0x10, !P1 ;  /* 0x000000100f00780c */ /* 0x000fe40004f24270 */
[----:B------:R-:W-:Y:S02]  /*33d0*/  FMNMX.FTZ R4, R72, R4, !PT ;  /* 0x0000000448047209 */ /* 0x000fe40007810000 */
[----:B------:R-:W-:Y:S02]  /*33e0*/  ISETP.LT.OR P1, PT, R14, 0x11, P1 ;  /* 0x000000110e00780c */ /* 0x000fe40000f21670 */
[----:B------:R-:W-:-:S02]  /*33f0*/  FSEL R24, R30, -INF , !P6 ;  /* 0xff8000001e187808 */ /* 0x000fc40007000000 */
[----:B------:R-:W-:Y:S02]  /*3400*/  FSEL R26, R26, -INF , !P1 ;  /* 0xff8000001a1a7808 */ /* 0x000fe40004800000 */
[----:B------:R-:W-:Y:S02]  /*3410*/  ISETP.NE.AND P1, PT, R29, RZ, PT ;  /* 0x000000ff1d00720c */ /* 0x000fe40003f25270 */
[----:B------:R-:W-:Y:S02]  /*3420*/  ISETP.NE.AND P6, PT, R32, RZ, PT ;  /* 0x000000ff2000720c */ /* 0x000fe40003fc5270 */
[----:B------:R-:W-:Y:S02]  /*3430*/  ISETP.GT.AND P1, PT, R15, 0x11, !P1 ;  /* 0x000000110f00780c */ /* 0x000fe40004f24270 */
[----:B------:R-:W-:Y:S02]  /*3440*/  FMNMX.FTZ R4, R74, R4, !PT ;  /* 0x000000044a047209 */ /* 0x000fe40007810000 */
[----:B------:R-:W-:-:S02]  /*3450*/  ISETP.LT.OR P1, PT, R14, 0x12, P1 ;  /* 0x000000120e00780c */ /* 0x000fc40000f21670 */
[----:B------:R-:W-:Y:S02]  /*3460*/  FMNMX.FTZ R4, R76, R4, !PT ;  /* 0x000000044c047209 */ /* 0x000fe40007810000 */
[----:B------:R-:W-:Y:S02]  /*3470*/  FSEL R27, R27, -INF , !P1 ;  /* 0xff8000001b1b7808 */ /* 0x000fe40004800000 */
[----:B------:R-:W-:Y:S02]  /*3480*/  ISETP.GT.AND P1, PT, R15, 0x18, !P6 ;  /* 0x000000180f00780c */ /* 0x000fe40007724270 */
[----:B------:R-:W-:Y:S02]  /*3490*/  ISETP.NE.AND P4, PT, R33, RZ, PT ;  /* 0x000000ff2100720c */ /* 0x000fe40003f85270 */
[----:B------:R-:W-:Y:S02]  /*34a0*/  ISETP.LT.OR P1, PT, R14, 0x19, P1 ;  /* 0x000000190e00780c */ /* 0x000fe40000f21670 */
[----:B------:R-:W-:-:S02]  /*34b0*/  FMNMX.FTZ R4, R78, R4, !PT ;  /* 0x000000044e047209 */ /* 0x000fc40007810000 */
[----:B------:R-:W-:Y:S02]  /*34c0*/  FSEL R28, R38, -INF , !P1 ;  /* 0xff800000261c7808 */ /* 0x000fe40004800000 */
[----:B------:R-:W-:Y:S02]  /*34d0*/  ISETP.GT.AND P1, PT, R15, 0x19, !P4 ;  /* 0x000000190f00780c */ /* 0x000fe40006724270 */
[----:B------:R-:W-:Y:S02]  /*34e0*/  FMNMX.FTZ R4, R80, R4, !PT ;  /* 0x0000000450047209 */ /* 0x000fe40007810000 */
[----:B------:R-:W-:Y:S02]  /*34f0*/  ISETP.LT.OR P1, PT, R14, 0x1a, P1 ;  /* 0x0000001a0e00780c */ /* 0x000fe40000f21670 */
[----:B------:R-:W-:Y:S02]  /*3500*/  FMNMX.FTZ R4, R82, R4, !PT ;  /* 0x0000000452047209 */ /* 0x000fe40007810000 */
[----:B------:R-:W-:-:S02]  /*3510*/  FSEL R29, R39, -INF , !P1 ;  /* 0xff800000271d7808 */ /* 0x000fc40004800000 */
[----:B------:R-:W-:Y:S02]  /*3520*/  FMNMX.FTZ R4, R84, R4, !PT ;  /* 0x0000000454047209 */ /* 0x000fe40007810000 */
[----:B------:R-:W-:Y:S02]  /*3530*/  ISETP.NE.AND P1, PT, R36, RZ, PT ;  /* 0x000000ff2400720c */ /* 0x000fe40003f25270 */
[----:B------:R-:W-:Y:S02]  /*3540*/  FMNMX.FTZ R4, R86, R4, !PT ;  /* 0x0000000456047209 */ /* 0x000fe40007810000 */
[----:B------:R-:W-:Y:S02]  /*3550*/  ISETP.GT.AND P1, PT, R15, 0x20, !P1 ;  /* 0x000000200f00780c */ /* 0x000fe40004f24270 */
[----:B------:R-:W-:Y:S02]  /*3560*/  FMNMX.FTZ R4, R88, R4, !PT ;  /* 0x0000000458047209 */ /* 0x000fe40007810000 */
[----:B------:R-:W-:-:S02]  /*3570*/  ISETP.LT.OR P1, PT, R14, 0x21, P1 ;  /* 0x000000210e00780c */ /* 0x000fc40000f21670 */
[----:B------:R-:W-:Y:S02]  /*3580*/  FMNMX.FTZ R4, R90, R4, !PT ;  /* 0x000000045a047209 */ /* 0x000fe40007810000 */
[----:B------:R-:W-:Y:S02]  /*3590*/  FSEL R30, R42, -INF , !P1 ;  /* 0xff8000002a1e7808 */ /* 0x000fe40004800000 */
[----:B------:R-:W-:Y:S02]  /*35a0*/  ISETP.NE.AND P1, PT, R37, RZ, PT ;  /* 0x000000ff2500720c */ /* 0x000fe40003f25270 */
[----:B------:R-:W-:Y:S02]  /*35b0*/  FMNMX.FTZ R4, R92, R4, !PT ;  /* 0x000000045c047209 */ /* 0x000fe40007810000 */
[----:B------:R-:W-:Y:S02]  /*35c0*/  ISETP.GT.AND P1, PT, R15, 0x21, !P1 ;  /* 0x000000210f00780c */ /* 0x000fe40004f24270 */
[----:B------:R-:W-:-:S02]  /*35d0*/  FMNMX.FTZ R4, R94, R4, !PT ;  /* 0x000000045e047209 */ /* 0x000fc40007810000 */
[----:B------:R-:W-:Y:S02]  /*35e0*/  ISETP.LT.OR P1, PT, R14, 0x22, P1 ;  /* 0x000000220e00780c */ /* 0x000fe40000f21670 */
[----:B------:R-:W-:Y:S02]  /*35f0*/  FMNMX.FTZ R4, R96, R4, !PT ;  /* 0x0000000460047209 */ /* 0x000fe40007810000 */
[----:B------:R-:W-:Y:S02]  /*3600*/  FSEL R31, R43, -INF , !P1 ;  /* 0xff8000002b1f7808 */ /* 0x000fe40004800000 */
[----:B------:R-:W-:Y:S02]  /*3610*/  ISETP.NE.AND P1, PT, R40, RZ, PT ;  /* 0x000000ff2800720c */ /* 0x000fe40003f25270 */
[----:B------:R-:W-:Y:S02]  /*3620*/  FMNMX.FTZ R4, R98, R4, !PT ;  /* 0x0000000462047209 */ /* 0x000fe40007810000 */
[----:B------:R-:W-:-:S02]  /*3630*/  ISETP.GT.AND P1, PT, R15, 0x28, !P1 ;  /* 0x000000280f00780c */ /* 0x000fc40004f24270 */
[----:B------:R-:W-:Y:S02]  /*3640*/  FMNMX.FTZ R4, R100, R4, !PT ;  /* 0x0000000464047209 */ /* 0x000fe40007810000 */
[----:B------:R-:W-:Y:S02]  /*3650*/  ISETP.LT.OR P1, PT, R14, 0x29, P1 ;  /* 0x000000290e00780c */ /* 0x000fe40000f21670 */
[----:B------:R-:W-:Y:S02]  /*3660*/  FMNMX.FTZ R4, R102, R4, !PT ;  /* 0x0000000466047209 */ /* 0x000fe40007810000 */
[----:B------:R-:W-:Y:S02]  /*3670*/  FSEL R32, R46, -INF , !P1 ;  /* 0xff8000002e207808 */ /* 0x000fe40004800000 */
[----:B------:R-:W-:Y:S02]  /*3680*/  ISETP.NE.AND P1, PT, R41, RZ, PT ;  /* 0x000000ff2900720c */ /* 0x000fe40003f25270 */
[----:B------:R-:W-:-:S02]  /*3690*/  FMNMX.FTZ R4, R60, R4, !PT ;  /* 0x000000043c047209 */ /* 0x000fc40007810000 */
[----:B------:R-:W-:Y:S02]  /*36a0*/  ISETP.GT.AND P1, PT, R15, 0x29, !P1 ;  /* 0x000000290f00780c */ /* 0x000fe40004f24270 */
[----:B------:R-:W-:Y:S02]  /*36b0*/  FMNMX.FTZ R4, R104, R4, !PT ;  /* 0x0000000468047209 */ /* 0x000fe40007810000 */
[----:B------:R-:W-:Y:S02]  /*36c0*/  ISETP.LT.OR P1, PT, R14, 0x2a, P1 ;  /* 0x0000002a0e00780c */ /* 0x000fe40000f21670 */
[----:B------:R-:W-:Y:S02]  /*36d0*/  FMNMX.FTZ R4, R64, R4, !PT ;  /* 0x0000000440047209 */ /* 0x000fe40007810000 */
[----:B------:R-:W-:Y:S02]  /*36e0*/  FSEL R33, R47, -INF , !P1 ;  /* 0xff8000002f217808 */ /* 0x000fe40004800000 */
[----:B------:R-:W-:-:S02]  /*36f0*/  FMNMX.FTZ R4, R106, R4, !PT ;  /* 0x000000046a047209 */ /* 0x000fc40007810000 */
[----:B------:R-:W-:Y:S02]  /*3700*/  ISETP.NE.AND P1, PT, R45, RZ, PT ;  /* 0x000000ff2d00720c */ /* 0x000fe40003f25270 */
[----:B------:R-:W-:Y:S02]  /*3710*/  FMNMX.FTZ R4, R68, R4, !PT ;  /* 0x0000000444047209 */ /* 0x000fe40007810000 */
[----:B------:R-:W-:Y:S02]  /*3720*/  ISETP.GT.AND P1, PT, R15, 0x30, !P1 ;  /* 0x000000300f00780c */ /* 0x000fe40004f24270 */
[----:B------:R-:W-:Y:S02]  /*3730*/  FMNMX.FTZ R40, R108, R4, !PT ;  /* 0x000000046c287209 */ /* 0x000fe40007810000 */
[----:B------:R-:W-:Y:S02]  /*3740*/  ISETP.LT.OR P1, PT, R14, 0x31, P1 ;  /* 0x000000310e00780c */ /* 0x000fe40000f21670 */
[----:B------:R-:W-:Y:S01]  /*3750*/  FMNMX.FTZ R41, R20, R21, !PT ;  /* 0x0000001514297209 */ /* 0x000fe20007810000 */
[----:B------:R-:W0:Y:S01]  /*3760*/  SHFL.BFLY PT, R39, R40, 0x2, 0x1f ;  /* 0x0c401f0028277f89 */ /* 0x000e2200000e0000 */
[----:B------:R-:W-:-:S02]  /*3770*/  FSEL R34, R34, -INF , !P1 ;  /* 0xff80000022227808 */ /* 0x000fc40004800000 */
[----:B------:R-:W-:Y:S02]  /*3780*/  ISETP.NE.AND P1, PT, R48, RZ, PT ;  /* 0x000000ff3000720c */ /* 0x000fe40003f25270 */
[----:B------:R-:W-:Y:S02]  /*3790*/  ISETP.NE.AND P6, PT, R56, RZ, PT ;  /* 0x000000ff3800720c */ /* 0x000fe40003fc5270 */
[----:B------:R-:W-:Y:S02]  /*37a0*/  ISETP.GT.AND P1, PT, R15, 0x31, !P1 ;  /* 0x000000310f00780c */ /* 0x000fe40004f24270 */
[----:B------:R-:W-:Y:S02]  /*37b0*/  ISETP.NE.AND P4, PT, R57, RZ, PT ;  /* 0x000000ff3900720c */ /* 0x000fe40003f85270 */
[----:B------:R-:W-:Y:S02]  /*37c0*/  ISETP.LT.OR P1, PT, R14, 0x32, P1 ;  /* 0x000000320e00780c */ /* 0x000fe40000f21670 */
[----:B------:R-:W-:-:S02]  /*37d0*/  ISETP.GT.AND P2, PT, R15, 0x51, !P2 ;  /* 0x000000510f00780c */ /* 0x000fc40005744270 */
[----:B------:R-:W-:Y:S02]  /*37e0*/  FSEL R35, R35, -INF , !P1 ;  /* 0xff80000023237808 */ /* 0x000fe40004800000 */
[----:B------:R-:W-:Y:S02]  /*37f0*/  ISETP.NE.AND P1, PT, R49, RZ, PT ;  /* 0x000000ff3100720c */ /* 0x000fe40003f25270 */
[C---:B------:R-:W-:Y:S02]  /*3800*/  ISETP.GT.AND P3, PT, R15.reuse, 0x58, !P3 ;  /* 0x000000580f00780c */ /* 0x040fe40005f64270 */
[----:B------:R-:W-:Y:S02]  /*3810*/  ISETP.GT.AND P1, PT, R15, 0x38, !P1 ;  /* 0x000000380f00780c */ /* 0x000fe40004f24270 */
[C---:B------:R-:W-:Y:S02]  /*3820*/  ISETP.LT.OR P2, PT, R14.reuse, 0x52, P2 ;  /* 0x000000520e00780c */ /* 0x040fe40001741670 */
[----:B------:R-:W-:-:S02]  /*3830*/  ISETP.LT.OR P1, PT, R14, 0x39, P1 ;  /* 0x000000390e00780c */ /* 0x000fc40000f21670 */
[----:B0-----:R-:W-:Y:S02]  /*3840*/  FMNMX.FTZ R42, R40, R39, !PT ;  /* 0x00000027282a7209 */ /* 0x001fe40007810000 */
[----:B------:R-:W-:Y:S02]  /*3850*/  FMNMX.FTZ R40, R24, R41, !PT ;  /* 0x0000002918287209 */ /* 0x000fe40007810000 */
[----:B------:R-:W-:Y:S01]  /*3860*/  FSEL R36, R54, -INF , !P1 ;  /* 0xff80000036247808 */ /* 0x000fe20004800000 */
[----:B------:R-:W0:Y:S01]  /*3870*/  SHFL.BFLY PT, R39, R42, 0x1, 0x1f ;  /* 0x0c201f002a277f89 */ /* 0x000e2200000e0000 */
        /* <DEDUP_REMOVED lines=14> */
[----:B------:R-:W-:-:S02]  /*3960*/  ISETP.GT.AND P1, PT, R15, 0x41, !P6 ;  /* 0x000000410f00780c */ /* 0x000fc40007724270 */
[----:B------:R-:W-:Y:S02]  /*3970*/  FMNMX.FTZ R41, R31, R40, !PT ;  /* 0x000000281f297209 */ /* 0x000fe40007810000 */
[----:B------:R-:W-:Y:S02]  /*3980*/  ISETP.LT.OR P1, PT, R14, 0x42, P1 ;  /* 0x000000420e00780c */ /* 0x000fe40000f21670 */
[----:B------:R-:W-:Y:S02]  /*3990*/  FMNMX.FTZ R40, R32, R41, !PT ;  /* 0x0000002920287209 */ /* 0x000fe40007810000 */
[----:B------:R-:W-:Y:S02]  /*39a0*/  FSEL R2, R59, -INF , !P1 ;  /* 0xff8000003b027808 */ /* 0x000fe40004800000 */
[----:B------:R-:W-:Y:S02]  /*39b0*/  FMNMX.FTZ R41, R33, R40, !PT ;  /* 0x0000002821297209 */ /* 0x000fe40007810000 */
[----:B------:R-:W-:-:S02]  /*39c0*/  ISETP.GT.AND P1, PT, R15, 0x48, !P4 ;  /* 0x000000480f00780c */ /* 0x000fc40006724270 */
[----:B0-----:R-:W-:Y:S02]  /*39d0*/  FMNMX.FTZ R4, R42, R39, !PT ;  /* 0x000000272a047209 */ /* 0x001fe40007810000 */
[----:B------:R-:W-:Y:S02]  /*39e0*/  FMNMX.FTZ R40, R34, R41, !PT ;  /* 0x0000002922287209 */ /* 0x000fe40007810000 */
[----:B------:R-:W-:Y:S01]  /*39f0*/  ISETP.LT.OR P1, PT, R14, 0x49, P1 ;  /* 0x000000490e00780c */ /* 0x000fe20000f21670 */
[----:B------:R-:W-:Y:S01]  /*3a00*/  FMUL.FTZ R39, R4, UR10 ;  /* 0x0000000a04277c20 */ /* 0x000fe20008410000 */
[----:B------:R-:W-:Y:S02]  /*3a10*/  FMNMX.FTZ R41, R35, R40, !PT ;  /* 0x0000002823297209 */ /* 0x000fe40007810000 */
[----:B------:R-:W-:Y:S02]  /*3a20*/  FSEL R0, R62, -INF , !P1 ;  /* 0xff8000003e007808 */ /* 0x000fe40004800000 */
[----:B------:R-:W-:-:S02]  /*3a30*/  FSETP.NEU.FTZ.AND P1, PT, R4, -INF , PT ;  /* 0xff8000000400780b */ /* 0x000fc40003f3d000 */
[----:B------:R-:W-:Y:S02]  /*3a40*/  ISETP.NE.AND P4, PT, R71, RZ, PT ;  /* 0x000000ff4700720c */ /* 0x000fe40003f85270 */
[----:B------:R-:W-:Y:S02]  /*3a50*/  FMNMX.FTZ R40, R36, R41, !PT ;  /* 0x0000002924287209 */ /* 0x000fe40007810000 */
[----:B------:R-:W-:Y:S02]  /*3a60*/  FSEL R43, R39, RZ, P1 ;  /* 0x000000ff272b7208 */ /* 0x000fe40000800000 */
[----:B------:R-:W-:Y:S02]  /*3a70*/  ISETP.GT.AND P1, PT, R15, 0x49, !P4 ;  /* 0x000000490f00780c */ /* 0x000fe40006724270 */
[----:B------:R-:W-:Y:S01]  /*3a80*/  FMNMX.FTZ R41, R37, R40, !PT ;  /* 0x0000002825297209 */ /* 0x000fe20007810000 */
[--C-:B------:R-:W-:Y:S01]  /*3a90*/  FFMA.FTZ R44, R44, UR10, -R43.reuse ;  /* 0x0000000a2c2c7c23 */ /* 0x100fe2000801082b */
[----:B------:R-:W-:Y:S01]  /*3aa0*/  ISETP.LT.OR P1, PT, R14, 0x4a, P1 ;  /* 0x0000004a0e00780c */ /* 0x000fe20000f21670 */
[--C-:B------:R-:W-:Y:S01]  /*3ab0*/  FFMA.FTZ R42, R70, UR10, -R43.reuse ;  /* 0x0000000a462a7c23 */ /* 0x100fe2000801082b */
[----:B------:R-:W-:Y:S01]  /*3ac0*/  ISETP.NE.AND P6, PT, R61, RZ, PT ;  /* 0x000000ff3d00720c */ /* 0x000fe20003fc5270 */
[--C-:B------:R-:W-:Y:S01]  /*3ad0*/  FFMA.FTZ R46, R72, UR10, -R43.reuse ;  /* 0x0000000a482e7c23 */ /* 0x100fe2000801082b */
[----:B------:R-:W-:Y:S01]  /*3ae0*/  FMNMX.FTZ R41, R38, R41, !PT ;  /* 0x0000002926297209 */ /* 0x000fe20007810000 */
[----:B------:R-:W-:Y:S01]  /*3af0*/  MUFU.EX2 R44, R44 ;  /* 0x0000002c002c7308 */ /* 0x000fe20000000800 */
[----:B------:R-:W-:Y:S01]  /*3b00*/  FSEL R39, R63, -INF , !P1 ;  /* 0xff8000003f277808 */ /* 0x000fe20004800000 */
[--C-:B------:R-:W-:Y:S01]  /*3b10*/  FFMA.FTZ R47, R74, UR10, -R43.reuse ;  /* 0x0000000a4a2f7c23 */ /* 0x100fe2000801082b */
[----:B------:R-:W-:Y:S01]  /*3b20*/  ISETP.GT.AND P1, PT, R15, 0x50, !P6 ;  /* 0x000000500f00780c */ /* 0x000fe20007724270 */
[--C-:B------:R-:W-:Y:S01]  /*3b30*/  FFMA.FTZ R48, R76, UR10, -R43.reuse ;  /* 0x0000000a4c307c23 */ /* 0x100fe2000801082b */
[----:B------:R-:W-:Y:S01]  /*3b40*/  FMNMX.FTZ R41, R2, R41, !PT ;  /* 0x0000002902297209 */ /* 0x000fe20007810000 */
[--C-:B------:R-:W-:Y:S01]  /*3b50*/  FFMA.FTZ R52, R90, UR10, -R43.reuse ;  /* 0x0000000a5a347c23 */ /* 0x100fe2000801082b */
[----:B------:R-:W-:Y:S01]  /*3b60*/  ISETP.LT.OR P1, PT, R14, 0x51, P1 ;  /* 0x000000510e00780c */ /* 0x000fe20000f21670 */
[----:B------:R0:W1:Y:S01]  /*3b70*/  MUFU.EX2 R45, R42 ;  /* 0x0000002a002d7308 */ /* 0x0000620000000800 */
[----:B------:R-:W-:Y:S01]  /*3b80*/  FMNMX.FTZ R40, R0, R41, !PT ;  /* 0x0000002900287209 */ /* 0x000fe20007810000 */
[--C-:B------:R-:W-:Y:S01]  /*3b90*/  FFMA.FTZ R50, R80, UR10, -R43.reuse ;  /* 0x0000000a50327c23 */ /* 0x100fe2000801082b */
[----:B------:R-:W-:Y:S01]  /*3ba0*/  ISETP.NE.AND P4, PT, R65, RZ, PT ;  /* 0x000000ff4100720c */ /* 0x000fe20003f85270 */
[--C-:B------:R-:W-:Y:S01]  /*3bb0*/  FFMA.FTZ R51, R82, UR10, -R43.reuse ;  /* 0x0000000a52337c23 */ /* 0x100fe2000801082b */
[----:B------:R-:W-:Y:S01]  /*3bc0*/  FSEL R11, R11, -INF , !P1 ;  /* 0xff8000000b0b7808 */ /* 0x000fe20004800000 */
[--C-:B------:R-:W-:Y:S01]  /*3bd0*/  FFMA.FTZ R41, R86, UR10, -R43.reuse ;  /* 0x0000000a56297c23 */ /* 0x100fe2000801082b */
[----:B------:R-:W-:Y:S01]  /*3be0*/  FMNMX.FTZ R40, R39, R40, !PT ;  /* 0x0000002827287209 */ /* 0x000fe20007810000 */
[----:B------:R-:W-:Y:S01]  /*3bf0*/  MUFU.EX2 R46, R46 ;  /* 0x0000002e002e7308 */ /* 0x000fe20000000800 */
[----:B------:R-:W-:Y:S01]  /*3c00*/  ISETP.GT.AND P4, PT, R15, 0x59, !P4 ;  /* 0x000000590f00780c */ /* 0x000fe20006784270 */
[--C-:B0-----:R-:W-:Y:S01]  /*3c10*/  FFMA.FTZ R42, R78, UR10, -R43.reuse ;  /* 0x0000000a4e2a7c23 */ /* 0x101fe2000801082b */
[----:B------:R-:W-:Y:S01]  /*3c20*/  ISETP.LT.OR P3, PT, R14, 0x59, P3 ;  /* 0x000000590e00780c */ /* 0x000fe20001f61670 */
[--C-:B------:R-:W-:Y:S01]  /*3c30*/  FFMA.FTZ R62, R64, UR10, -R43.reuse ;  /* 0x0000000a403e7c23 */ /* 0x100fe2000801082b */
[----:B------:R-:W-:Y:S01]  /*3c40*/  FSEL R15, R5, -INF , !P2 ;  /* 0xff800000050f7808 */ /* 0x000fe20005000000 */
[----:B------:R-:W-:Y:S01]  /*3c50*/  FFMA.FTZ R54, R92, UR10, -R43 ;  /* 0x0000000a5c367c23 */ /* 0x000fe2000801082b */
[----:B------:R-:W-:Y:S01]  /*3c60*/  FMNMX.FTZ R40, R11, R40, !PT ;  /* 0x000000280b287209 */ /* 0x000fe20007810000 */
[----:B------:R-:W0:Y:S01]  /*3c70*/  MUFU.EX2 R47, R47 ;  /* 0x0000002f002f7308 */ /* 0x000e220000000800 */
[----:B------:R-:W-:Y:S01]  /*3c80*/  ISETP.LT.OR P4, PT, R14, 0x5a, P4 ;  /* 0x0000005a0e00780c */ /* 0x000fe20002781670 */
[----:B-1----:R-:W-:Y:S01]  /*3c90*/  FADD.FTZ R65, R44, R45 ;  /* 0x0000002d2c417221 */ /* 0x002fe20000010000 */
[----:B------:R-:W-:Y:S01]  /*3ca0*/  FSEL R12, R12, -INF , !P3 ;  /* 0xff8000000c0c7808 */ /* 0x000fe20005800000 */
[--C-:B------:R-:W-:Y:S01]  /*3cb0*/  FFMA.FTZ R55, R94, UR10, -R43.reuse ;  /* 0x0000000a5e377c23 */ /* 0x100fe2000801082b */
[----:B------:R-:W-:Y:S01]  /*3cc0*/  FMNMX.FTZ R5, R15, R40, !PT ;  /* 0x000000280f057209 */ /* 0x000fe20007810000 */
[--C-:B------:R-:W-:Y:S01]  /*3cd0*/  FFMA.FTZ R40, R88, UR10, -R43.reuse ;  /* 0x0000000a58287c23 */ /* 0x100fe2000801082b */
[----:B------:R-:W-:Y:S01]  /*3ce0*/  FSEL R13, R13, -INF , !P4 ;  /* 0xff8000000d0d7808 */ /* 0x000fe20006000000 */
[----:B------:R-:W-:Y:S01]  /*3cf0*/  MUFU.EX2 R48, R48 ;  /* 0x0000003000307308 */ /* 0x000fe20000000800 */
[----:B------:R-:W-:Y:S01]  /*3d00*/  FMNMX.FTZ R14, R12, R5, !PT ;  /* 0x000000050c0e7209 */ /* 0x000fe20007810000 */
[--C-:B------:R-:W-:Y:S01]  /*3d10*/  FFMA.FTZ R56, R96, UR10, -R43.reuse ;  /* 0x0000000a60387c23 */ /* 0x100fe2000801082b */
[--C-:B------:R-:W-:Y:S01]  /*3d20*/  FFMA.FTZ R57, R98, UR10, -R43.reuse ;  /* 0x0000000a62397c23 */ /* 0x100fe2000801082b */
[--C-:B------:R-:W-:Y:S01]  /*3d30*/  FFMA.FTZ R58, R100, UR10, -R43.reuse ;  /* 0x0000000a643a7c23 */ /* 0x100fe2000801082b */
[----:B------:R-:W-:Y:S01]  /*3d40*/  FMNMX.FTZ R14, R13, R14, !PT ;  /* 0x0000000e0d0e7209 */ /* 0x000fe20007810000 */
[--C-:B------:R-:W-:Y:S01]  /*3d50*/  FFMA.FTZ R63, R106, UR10, -R43.reuse ;  /* 0x0000000a6a3f7c23 */ /* 0x100fe2000801082b */
[----:B------:R-:W-:Y:S01]  /*3d60*/  F2FP.F16.F32.PACK_AB R156, R45, R44 ;  /* 0x0000002c2d9c723e */ /* 0x000fe200000000ff */
[----:B------:R-:W-:Y:S01]  /*3d70*/  MUFU.EX2 R166, R40 ;  /* 0x0000002800a67308 */ /* 0x000fe20000000800 */
[----:B0-----:R-:W-:Y:S01]  /*3d80*/  F2FP.F16.F32.PACK_AB R158, R47, R46 ;  /* 0x0000002e2f9e723e */ /* 0x001fe200000000ff */
[----:B------:R-:W0:Y:S06]  /*3d90*/  SHFL.BFLY PT, R5, R14, 0x2, 0x1f ;  /* 0x0c401f000e057f89 */ /* 0x000e2c00000e0000 */
[----:B------:R1:W-:Y:S08]  /*3da0*/  MUFU.EX2 R53, R52 ;  /* 0x0000003400357308 */ /* 0x0003f00000000800 */
[----:B------:R2:W3:Y:S01]  /*3db0*/  MUFU.EX2 R49, R42 ;  /* 0x0000002a00317308 */ /* 0x0004e20000000800 */
[--C-:B-1----:R-:W-:Y:S01]  /*3dc0*/  FFMA.FTZ R52, R60, UR10, -R43.reuse ;  /* 0x0000000a3c347c23 */ /* 0x102fe2000801082b */
[----:B------:R-:W-:-:S06]  /*3dd0*/  FFMA.FTZ R60, R104, UR10, -R43 ;  /* 0x0000000a683c7c23 */ /* 0x000fcc000801082b */
[----:B------:R1:W-:Y:S01]  /*3de0*/  MUFU.EX2 R61, R60 ;  /* 0x0000003c003d7308 */ /* 0x0003e20000000800 */
[--C-:B--2---:R-:W-:Y:S01]  /*3df0*/  FFMA.FTZ R42, R84, UR10, -R43.reuse ;  /* 0x0000000a542a7c23 */ /* 0x104fe2000801082b */
[----:B0-----:R-:W-:Y:S01]  /*3e00*/  FMNMX.FTZ R40, R14, R5, !PT ;  /* 0x000000050e287209 */ /* 0x001fe20007810000 */
[----:B------:R-:W-:-:S04]  /*3e10*/  FFMA.FTZ R14, R102, UR10, -R43 ;  /* 0x0000000a660e7c23 */ /* 0x000fc8000801082b */
[----:B------:R-:W0:Y:S01]  /*3e20*/  SHFL.BFLY PT, R5, R40, 0x1, 0x1f ;  /* 0x0c201f0028057f89 */ /* 0x000e2200000e0000 */
[----:B------:R-:W-:Y:S01]  /*3e30*/  MUFU.EX2 R59, R14 ;  /* 0x0000000e003b7308 */ /* 0x000fe20000000800 */
[----:B-1----:R-:W-:Y:S01]  /*3e40*/  FADD.FTZ R60, R46, R65 ;  /* 0x000000412e3c7221 */ /* 0x002fe20000010000 */
[----:B---3--:R-:W-:-:S03]  /*3e50*/  F2FP.F16.F32.PACK_AB R160, R49, R48 ;  /* 0x0000003031a0723e */ /* 0x008fc600000000ff */
[----:B------:R-:W-:-:S03]  /*3e60*/  FADD.FTZ R65, R47, R60 ;  /* 0x0000003c2f417221 */ /* 0x000fc60000010000 */
[----:B------:R-:W1:Y:S01]  /*3e70*/  MUFU.EX2 R50, R50 ;  /* 0x0000003200327308 */ /* 0x000e620000000800 */
[----:B------:R-:W-:-:S04]  /*3e80*/  FADD.FTZ R60, R48, R65 ;  /* 0x00000041303c7221 */ /* 0x000fc80000010000 */
[----:B------:R-:W-:-:S03]  /*3e90*/  FADD.FTZ R67, R49, R60 ;  /* 0x0000003c31437221 */ /* 0x000fc60000010000 */
[----:B------:R-:W2:Y:S01]  /*3ea0*/  MUFU.EX2 R51, R51 ;  /* 0x0000003300337308 */ /* 0x000ea20000000800 */
[----:B0-----:R-:W-:-:S07]  /*3eb0*/  FMNMX.FTZ R5, R40, R5, !PT ;  /* 0x0000000528057209 */ /* 0x001fce0007810000 */
[----:B------:R-:W0:Y:S01]  /*3ec0*/  MUFU.EX2 R42, R42 ;  /* 0x0000002a002a7308 */ /* 0x000e220000000800 */
[----:B-1----:R-:W-:Y:S01]  /*3ed0*/  FADD.FTZ R64, R50, R67 ;  /* 0x0000004332407221 */ /* 0x002fe20000010000 */
[--C-:B------:R-:W-:Y:S01]  /*3ee0*/  FFMA.FTZ R40, R68, UR10, -R43.reuse ;  /* 0x0000000a44287c23 */ /* 0x100fe2000801082b */
[C---:B------:R-:W-:Y:S01]  /*3ef0*/  FSETP.NEU.FTZ.AND P1, PT, R5.reuse, -INF , PT ;  /* 0xff8000000500780b */ /* 0x040fe20003f3d000 */
[----:B------:R-:W-:Y:S01]  /*3f00*/  FMUL.FTZ R14, R5, UR10 ;  /* 0x0000000a050e7c20 */ /* 0x000fe20008410000 */
[----:B------:R-:W-:-:S03]  /*3f10*/  FFMA.FTZ R43, R108, UR10, -R43 ;  /* 0x0000000a6c2b7c23 */ /* 0x000fc6000801082b */
[----:B------:R-:W1:Y:S01]  /*3f20*/  MUFU.EX2 R41, R41 ;  /* 0x0000002900297308 */ /* 0x000e620000000800 */
[----:B------:R-:W-:Y:S01]  /*3f30*/  FSEL R14, R14, RZ, P1 ;  /* 0x000000ff0e0e7208 */ /* 0x000fe20000800000 */
[C---:B--2---:R-:W-:Y:S01]  /*3f40*/  FADD.FTZ R67, R51.reuse, R64 ;  /* 0x0000004033437221 */ /* 0x044fe20000010000 */
[----:B------:R-:W-:-:S03]  /*3f50*/  F2FP.F16.F32.PACK_AB R162, R51, R50 ;  /* 0x0000003233a2723e */ /* 0x000fc600000000ff */
[--C-:B------:R-:W-:Y:S01]  /*3f60*/  FFMA.FTZ R20, R20, UR10, -R14.reuse ;  /* 0x0000000a14147c23 */ /* 0x100fe2000801080e */
        /* <DEDUP_REMOVED lines=12> */
[----:B0-----:R-:W-:Y:S01]  /*4030*/  FADD.FTZ R64, R42, R67 ;  /* 0x000000432a407221 */ /* 0x001fe20000010000 */
[----:B------:R-:W0:Y:S01]  /*4040*/  MUFU.EX2 R21, R21 ;  /* 0x0000001500157308 */ /* 0x000e220000000800 */
[--C-:B------:R-:W-:Y:S01]  /*4050*/  FFMA.FTZ R34, R34, UR10, -R14.reuse ;  /* 0x0000000a22227c23 */ /* 0x100fe2000801080e */
[----:B------:R-:W-:Y:S01]  /*4060*/  FFMA.FTZ R35, R35, UR10, -R14 ;  /* 0x0000000a23237c23 */ /* 0x000fe2000801080e */
[----:B-1----:R-:W-:Y:S01]  /*4070*/  FADD.FTZ R67, R41, R64 ;  /* 0x0000004029437221 */ /* 0x002fe20000010000 */
[--C-:B------:R-:W-:Y:S01]  /*4080*/  FFMA.FTZ R36, R36, UR10, -R14.reuse ;  /* 0x0000000a24247c23 */ /* 0x100fe2000801080e */
[--C-:B------:R-:W-:Y:S01]  /*4090*/  FFMA.FTZ R2, R2, UR10, -R14.reuse ;  /* 0x0000000a02027c23 */ /* 0x100fe2000801080e */
[--C-:B------:R-:W-:Y:S01]  /*40a0*/  FFMA.FTZ R37, R37, UR10, -R14.reuse ;  /* 0x0000000a25257c23 */ /* 0x100fe2000801080e */
[----:B------:R-:W-:Y:S01]  /*40b0*/  FADD.FTZ R64, R166, R67 ;  /* 0x00000043a6407221 */ /* 0x000fe20000010000 */
[----:B------:R-:W1:Y:S01]  /*40c0*/  MUFU.EX2 R24, R24 ;  /* 0x0000001800187308 */ /* 0x000e620000000800 */
[--C-:B------:R-:W-:Y:S01]  /*40d0*/  FFMA.FTZ R38, R38, UR10, -R14.reuse ;  /* 0x0000000a26267c23 */ /* 0x100fe2000801080e */
[----:B------:R-:W-:Y:S01]  /*40e0*/  FFMA.FTZ R0, R0, UR10, -R14 ;  /* 0x0000000a00007c23 */ /* 0x000fe2000801080e */
[----:B------:R-:W-:Y:S01]  /*40f0*/  FADD.FTZ R67, R53, R64 ;  /* 0x0000004035437221 */ /* 0x000fe20000010000 */
[--C-:B------:R-:W-:Y:S01]  /*4100*/  FFMA.FTZ R39, R39, UR10, -R14.reuse ;  /* 0x0000000a27277c23 */ /* 0x100fe2000801080e */
[--C-:B------:R-:W-:Y:S01]  /*4110*/  FFMA.FTZ R11, R11, UR10, -R14.reuse ;  /* 0x0000000a0b0b7c23 */ /* 0x100fe2000801080e */
[----:B------:R-:W-:Y:S01]  /*4120*/  F2FP.F16.F32.PACK_AB R164, R41, R42 ;  /* 0x0000002a29a4723e */ /* 0x000fe200000000ff */
[--C-:B------:R-:W-:Y:S01]  /*4130*/  FFMA.FTZ R15, R15, UR10, -R14.reuse ;  /* 0x0000000a0f0f7c23 */ /* 0x100fe2000801080e */
[----:B------:R-:W2:Y:S01]  /*4140*/  MUFU.EX2 R25, R25 ;  /* 0x0000001900197308 */ /* 0x000ea20000000800 */
[----:B0-----:R-:W-:Y:S01]  /*4150*/  FADD.FTZ R65, R20, R21 ;  /* 0x0000001514417221 */ /* 0x001fe20000010000 */
[----:B------:R-:W-:Y:S01]  /*4160*/  FFMA.FTZ R13, R13, UR10, -R14 ;  /* 0x0000000a0d0d7c23 */ /* 0x000fe2000801080e */
[----:B------:R-:W-:-:S02]  /*4170*/  F2FP.F16.F32.PACK_AB R166, R53, R166 ;  /* 0x000000a635a6723e */ /* 0x000fc400000000ff */
[----:B------:R-:W-:-:S03]  /*4180*/  F2FP.F16.F32.PACK_AB R157, R21, R20 ;  /* 0x00000014159d723e */ /* 0x000fc600000000ff */
        /* <DEDUP_REMOVED lines=17> */
[----:B------:R-:W-:Y:S01]  /*42a0*/  MUFU.EX2 R32, R32 ;  /* 0x0000002000207308 */ /* 0x000fe20000000800 */
[C---:B--2---:R-:W-:Y:S01]  /*42b0*/  FADD.FTZ R65, R31.reuse, R60 ;  /* 0x0000003c1f417221 */ /* 0x044fe20000010000 */
[----:B------:R-:W-:Y:S01]  /*42c0*/  FFMA.FTZ R60, R12, UR10, -R14 ;  /* 0x0000000a0c3c7c23 */ /* 0x000fe2000801080e */
[----:B------:R-:W-:-:S05]  /*42d0*/  F2FP.F16.F32.PACK_AB R165, R31, R30 ;  /* 0x0000001e1fa5723e */ /* 0x000fca00000000ff */
[----:B------:R-:W1:Y:S01]  /*42e0*/  MUFU.EX2 R55, R55 ;  /* 0x0000003700377308 */ /* 0x000e620000000800 */
[----:B0-----:R-:W-:-:S07]  /*42f0*/  FADD.FTZ R64, R54, R67 ;  /* 0x0000004336407221 */ /* 0x001fce0000010000 */
[----:B------:R-:W0:Y:S08]  /*4300*/  MUFU.EX2 R33, R33 ;  /* 0x0000002100217308 */ /* 0x000e300000000800 */
[----:B------:R-:W2:Y:S01]  /*4310*/  MUFU.EX2 R56, R56 ;  /* 0x0000003800387308 */ /* 0x000ea20000000800 */
[C---:B-1----:R-:W-:Y:S01]  /*4320*/  FADD.FTZ R67, R55.reuse, R64 ;  /* 0x0000004037437221 */ /* 0x042fe20000010000 */
[----:B------:R-:W-:-:S06]  /*4330*/  F2FP.F16.F32.PACK_AB R168, R55, R54 ;  /* 0x0000003637a8723e */ /* 0x000fcc00000000ff */
[----:B------:R-:W-:Y:S01]  /*4340*/  MUFU.EX2 R34, R34 ;  /* 0x0000002200227308 */ /* 0x000fe20000000800 */
[----:B0-----:R-:W-:-:S07]  /*4350*/  F2FP.F16.F32.PACK_AB R167, R33, R32 ;  /* 0x0000002021a7723e */ /* 0x001fce00000000ff */
[----:B------:R-:W0:Y:S01]  /*4360*/  MUFU.EX2 R57, R57 ;  /* 0x0000003900397308 */ /* 0x000e220000000800 */
[----:B--2---:R-:W-:-:S07]  /*4370*/  FADD.FTZ R64, R56, R67 ;  /* 0x0000004338407221 */ /* 0x004fce0000010000 */
[----:B------:R-:W1:Y:S08]  /*4380*/  MUFU.EX2 R35, R35 ;  /* 0x0000002300237308 */ /* 0x000e700000000800 */
[----:B------:R-:W2:Y:S01]  /*4390*/  MUFU.EX2 R58, R58 ;  /* 0x0000003a003a7308 */ /* 0x000ea20000000800 */
[C---:B0-----:R-:W-:Y:S01]  /*43a0*/  FADD.FTZ R67, R57.reuse, R64 ;  /* 0x0000004039437221 */ /* 0x041fe20000010000 */
[----:B------:R-:W-:-:S06]  /*43b0*/  F2FP.F16.F32.PACK_AB R170, R57, R56 ;  /* 0x0000003839aa723e */ /* 0x000fcc00000000ff */
[----:B------:R-:W0:Y:S01]  /*43c0*/  MUFU.EX2 R36, R36 ;  /* 0x0000002400247308 */ /* 0x000e220000000800 */
[----:B-1----:R-:W-:-:S07]  /*43d0*/  F2FP.F16.F32.PACK_AB R169, R35, R34 ;  /* 0x0000002223a9723e */ /* 0x002fce00000000ff */
[----:B------:R1:W-:Y:S01]  /*43e0*/  MUFU.EX2 R173, R2 ;  /* 0x0000000200ad7308 */ /* 0x0003e20000000800 */
[----:B--2---:R-:W-:Y:S01]  /*43f0*/  FADD.FTZ R12, R58, R67 ;  /* 0x000000433a0c7221 */ /* 0x004fe20000010000 */
[----:B------:R-:W-:-:S03]  /*4400*/  F2FP.F16.F32.PACK_AB R172, R59, R58 ;  /* 0x0000003a3bac723e */ /* 0x000fc600000000ff */
[----:B------:R-:W-:-:S03]  /*4410*/  FADD.FTZ R47, R59, R12 ;  /* 0x0000000c3b2f7221 */ /* 0x000fc60000010000 */
[----:B------:R-:W2:Y:S01]  /*4420*/  MUFU.EX2 R37, R37 ;  /* 0x0000002500257308 */ /* 0x000ea20000000800 */
[----:B-1----:R-:W-:-:S04]  /*4430*/  FADD.FTZ R2, R32, R65 ;  /* 0x0000004120027221 */ /* 0x002fc80000010000 */
[----:B------:R-:W-:-:S03]  /*4440*/  FADD.FTZ R65, R33, R2 ;  /* 0x0000000221417221 */ /* 0x000fc60000010000 */
[----:B------:R-:W1:Y:S01]  /*4450*/  MUFU.EX2 R52, R52 ;  /* 0x0000003400347308 */ /* 0x000e620000000800 */
[----:B------:R-:W-:-:S04]  /*4460*/  FADD.FTZ R2, R34, R65 ;  /* 0x0000004122027221 */ /* 0x000fc80000010000 */
[----:B------:R-:W-:-:S03]  /*4470*/  FADD.FTZ R45, R35, R2 ;  /* 0x00000002232d7221 */ /* 0x000fc60000010000 */
[----:B------:R-:W3:Y:S01]  /*4480*/  MUFU.EX2 R38, R38 ;  /* 0x0000002600267308 */ /* 0x000ee20000000800 */
[----:B0-----:R-:W-:Y:S01]  /*4490*/  FADD.FTZ R2, R36, R45 ;  /* 0x0000002d24027221 */ /* 0x001fe20000010000 */
[----:B--2---:R-:W-:-:S03]  /*44a0*/  F2FP.F16.F32.PACK_AB R171, R37, R36 ;  /* 0x0000002425ab723e */ /* 0x004fc600000000ff */
[----:B------:R-:W-:-:S03]  /*44b0*/  FADD.FTZ R41, R37, R2 ;  /* 0x0000000225297221 */ /* 0x000fc60000010000 */
[----:B------:R-:W0:Y:S01]  /*44c0*/  MUFU.EX2 R62, R62 ;  /* 0x0000003e003e7308 */ /* 0x000e220000000800 */
[----:B-1----:R-:W-:Y:S01]  /*44d0*/  FADD.FTZ R14, R52, R47 ;  /* 0x0000002f340e7221 */ /* 0x002fe20000010000 */
[----:B------:R-:W-:-:S03]  /*44e0*/  F2FP.F16.F32.PACK_AB R174, R61, R52 ;  /* 0x000000343dae723e */ /* 0x000fc600000000ff */
[----:B------:R-:W-:-:S03]  /*44f0*/  FADD.FTZ R45, R61, R14 ;  /* 0x0000000e3d2d7221 */ /* 0x000fc60000010000 */
[----:B------:R-:W1:Y:S01]  /*4500*/  MUFU.EX2 R0, R0 ;  /* 0x0000000000007308 */ /* 0x000e620000000800 */
[----:B---3--:R-:W-:-:S04]  /*4510*/  FADD.FTZ R2, R38, R41 ;  /* 0x0000002926027221 */ /* 0x008fc80000010000 */
[C---:B------:R-:W-:Y:S01]  /*4520*/  FADD.FTZ R41, R173.reuse, R2 ;  /* 0x00000002ad297221 */ /* 0x040fe20000010000 */
[----:B------:R-:W-:Y:S02]  /*4530*/  F2FP.F16.F32.PACK_AB R173, R173, R38 ;  /* 0x00000026adad723e */ /* 0x000fe400000000ff */
[----:B------:R-:W2:Y:S01]  /*4540*/  MUFU.EX2 R63, R63 ;  /* 0x0000003f003f7308 */ /* 0x000ea20000000800 */
[----:B0-----:R-:W-:-:S07]  /*4550*/  FADD.FTZ R14, R62, R45 ;  /* 0x0000002d3e0e7221 */ /* 0x001fce0000010000 */
[----:B------:R-:W0:Y:S01]  /*4560*/  MUFU.EX2 R39, R39 ;  /* 0x0000002700277308 */ /* 0x000e220000000800 */
[----:B-1----:R-:W-:-:S07]  /*4570*/  FADD.FTZ R2, R0, R41 ;  /* 0x0000002900027221 */ /* 0x002fce0000010000 */
[----:B------:R-:W1:Y:S01]  /*4580*/  MUFU.EX2 R11, R11 ;  /* 0x0000000b000b7308 */ /* 0x000e620000000800 */
[C---:B--2---:R-:W-:Y:S01]  /*4590*/  FADD.FTZ R45, R63.reuse, R14 ;  /* 0x0000000e3f2d7221 */ /* 0x044fe20000010000 */
[----:B------:R-:W-:-:S06]  /*45a0*/  F2FP.F16.F32.PACK_AB R176, R63, R62 ;  /* 0x0000003e3fb0723e */ /* 0x000fcc00000000ff */
[----:B------:R1:W2:Y:S01]  /*45b0*/  MUFU.EX2 R12, R15 ;  /* 0x0000000f000c7308 */ /* 0x0002a20000000800 */
        /* <DEDUP_REMOVED lines=10> */
[----:B-1----:R-:W-:Y:S01]  /*4660*/  FADD.FTZ R14, R60, R15 ;  /* 0x0000000f3c0e7221 */ /* 0x002fe20000010000 */
[C---:B--2---:R-:W-:Y:S01]  /*4670*/  FADD.FTZ R2, R43.reuse, R42 ;  /* 0x0000002a2b027221 */ /* 0x044fe20000010000 */
[----:B------:R-:W-:Y:S02]  /*4680*/  F2FP.F16.F32.PACK_AB R178, R43, R40 ;  /* 0x000000282bb2723e */ /* 0x000fe400000000ff */
[C---:B0-----:R-:W-:Y:S01]  /*4690*/  FADD.FTZ R0, R13.reuse, R14 ;  /* 0x0000000e0d007221 */ /* 0x041fe20000010000 */
[----:B------:R-:W-:Y:S01]  /*46a0*/  F2FP.F16.F32.PACK_AB R179, R13, R60 ;  /* 0x0000003c0db3723e */ /* 0x000fe200000000ff */
[----:B------:R-:W-:Y:S06]  /*46b0*/  @!P0 BRA `(.L_x_1771) ;  /* 0x0000000000048947 */ /* 0x000fec0003800000 */
[----:B------:R-:W-:Y:S01]  /*46c0*/  BPT.TRAP 0x1 ;  /* 0x000000040000795c */ /* 0x000fe20000300000 */
.L_x_1771:
[----:B------:R0:W1:Y:S01]  /*46d0*/  SYNCS.PHASECHK.TRANS64.TRYWAIT P1, [UR23+0x22850], R10 ;  /* 0x0228500aff0075a7 */ /* 0x0000620008020157 */
[----:B------:R-:W-:Y:S05]  /*46e0*/  @!P0 BRA `(.L_x_1772) ;  /* 0x0000000000048947 */ /* 0x000fea0003800000 */
[----:B------:R-:W-:Y:S01]  /*46f0*/  BPT.TRAP 0x1 ;  /* 0x000000040000795c */ /* 0x000fe20000300000 */
.L_x_1772:
[----:B-1----:R-:W-:Y:S05]  /*4700*/  @P1 BRA `(.L_x_1773) ;  /* 0x0000000000081947 */ /* 0x002fea0003800000 */
[----:B------:R-:W1:Y:S02]  /*4710*/  SYNCS.PHASECHK.TRANS64.TRYWAIT P1, [UR23+0x22850], R10 ;  /* 0x0228500aff0075a7 */ /* 0x000e640008020157 */
[----:B-1----:R-:W-:Y:S05]  /*4720*/  @!P1 BRA `(.L_x_1774) ;  /* 0x0000011400d09947 */ /* 0x002fea0003800000 */
.L_x_1773:
[----:B------:R-:W-:Y:S01]  /*4730*/  R2UR UR6, R3 ;  /* 0x00000000030672ca */ /* 0x000fe200000e0000 */
[----:B------:R2:W-:Y:S01]  /*4740*/  BAR.SYNC.DEFER_BLOCKING R8, 0x100 ;  /* 0x000400080000751d */ /* 0x0005e20000010000 */
[----:B------:R-:W-:-:S05]  /*4750*/  ISETP.NE.AND P2, PT, R6, 0x1, PT ;  /* 0x000000010600780c */ /* 0x000fca0003f45270 */
[----:B------:R-:W-:Y:S01]  /*4760*/  UMOV UR7, 0x40000040 ;  /* 0x4000004000077882 */ /* 0x000fe20000000000 */
[----:B-1----:R-:W1:Y:S01]  /*4770*/  S2R R11, SR_TID.X ;  /* 0x00000000000b7919 */ /* 0x002e620000002100 */
[----:B--2---:R-:W-:-:S04]  /*4780*/  IMAD.U32 R8, RZ, RZ, UR43 ;  /* 0x0000002bff087e24 */ /* 0x004fc8000f8e00ff */
[----:B------:R-:W-:Y:S02]  /*4790*/  UIADD3 UR6, UR6, 0x400, URZ ;  /* 0x0000040006067890 */ /* 0x000fe4000fffe03f */
[----:B------:R-:W2:Y:S02]  /*47a0*/  @P2 LDC R3, c[0x0][0x44c] ;  /* 0x00011300ff032b82 */ /* 0x000ea40000000800 */
[----:B------:R-:W-:-:S04]  /*47b0*/  USHF.R.U32.HI UR6, URZ, 0x4, UR6 ;  /* 0x000000043f067899 */ /* 0x000fc80008011606 */
[----:B------:R-:W-:Y:S02]  /*47c0*/  ULOP3.LUT UR6, UR6, 0x3fff, URZ, 0xc0, !UPT ;  /* 0x00003fff06067892 */ /* 0x000fe4000f8ec03f */
[----:B0-----:R-:W0:Y:S02]  /*47d0*/  @P2 LDC R10, c[0x0][0x450] ;  /* 0x00011400ff0a2b82 */ /* 0x001e240000000800 */
[----:B------:R-:W-:Y:S01]  /*47e0*/  ULOP3.LUT UR21, UR6, 0x3000000, URZ, 0xfc, !UPT ;  /* 0x0300000006157892 */ /* 0x000fe2000f8efc3f */
[----:B------:R-:W-:-:S03]  /*47f0*/  WARPGROUP.ARRIVE ;  /* 0x00000000000079c5 */ /* 0x000fc60000000000 */
[----:B------:R-:W-:-:S07]  /*4800*/  UIMAD UR11, UR36, 0xc00, UR21 ;  /* 0x00000c00240b78a4 */ /* 0x000fce000f8e0215 */
[----:B------:R-:W-:Y:S02]  /*4810*/  UMOV UR6, UR11 ;  /* 0x0000000b00067c82 */ /* 0x000fe40008000000 */
[----:B------:R-:W-:Y:S01]  /*4820*/  HGMMA.64x256x16.F32 R24, R156, gdesc[UR4].tnspB, RZ, !UPT, gsb0 ;  /* 0x43e000049c187df0 */ /* 0x000fe2000c0008ff */
[----:B------:R-:W-:Y:S01]  /*4830*/  UIADD3 UR6, UR11, 0x80, URZ ;  /* 0x000000800b067890 */ /* 0x000fe2000fffe03f */
[----:B--2---:R-:W-:Y:S01]  /*4840*/  @P2 IMAD.HI.U32 R3, R3, UR43, RZ ;  /* 0x0000002b03032c27 */ /* 0x004fe2000f8e00ff */
[----:B------:R-:W-:Y:S01]  /*4850*/  UMOV UR7, 0x40000040 ;  /* 0x4000004000077882 */ /* 0x000fe20000000000 */
[----:B-1----:R-:W-:Y:S02]  /*4860*/  LOP3.LUT P1, RZ, R11, 0x7f, RZ, 0xc0, !PT ;  /* 0x0000007f0bff7812 */ /* 0x002fe4000782c0ff */
[----:B------:R-:W-:Y:S01]  /*4870*/  IMAD.U32 R11, RZ, RZ, UR23 ;  /* 0x00000017ff0b7e24 */ /* 0x000fe2000f8e00ff */
[----:B0-----:R-:W-:-:S04]  /*4880*/  @P2 SHF.R.U32.HI R8, RZ, R10, R3 ;  /* 0x0000000aff082219 */ /* 0x001fc80000011603 */
[----:B------:R-:W-:-:S06]  /*4890*/  IADD3 R8, R8, -R9, R16 ;  /* 0x8000000908087210 */ /* 0x000fcc0007ffe010 */
[----:B------:R-:W-:-:S05]  /*48a0*/  @!P1 VIADD R3, R11, 0x22860 ;  /* 0x000228600b039836 */ /* 0x000fca0000000000 */
[----:B------:R-:W-:Y:S01]  /*48b0*/  @!P1 PRMT R3, RZ, 0x654, R3 ;  /* 0x00000654ff039816 */ /* 0x000fe20000000003 */
[----:B------:R-:W-:Y:S02]  /*48c0*/  WARPGROUP.DEPBAR.LE gsb0, 0x0 ;  /* 0x00008000000079c5 */ /* 0x000fe40000010000 */
        /* <DEDUP_REMOVED lines=26> */
[----:B------:R-:W-:-:S13]  /*4a70*/  R2UR UR6, R8 ;  /* 0x00000000080672ca */ /* 0x000fda00000e0000 */
[----:B------:R-:W-:Y:S01]  /*4a80*/  UIADD3 UR14, UR6, UR14, URZ ;  /* 0x0000000e060e7290 */ /* 0x000fe2000fffe03f */
[----:B------:R-:W-:Y:S02]  /*4a90*/  WARPGROUP.DEPBAR.LE gsb0, 0x0 ;  /* 0x00008000000079c5 */ /* 0x000fe40000010000 */
[----:B------:R0:W-:Y:S01]  /*4aa0*/  @!P1 SYNCS.ARRIVE.TRANS64.RED.A1T0 RZ, [R3+URZ], RZ ;  /* 0x000000ff03ff99a7 */ /* 0x0001e2000810043f */
[----:B------:R-:W-:Y:S01]  /*4ab0*/  PLOP3.LUT P1, PT, PT, PT, UP0, 0x40, 0x0 ;  /* 0x000000000000781c */ /* 0x000fe20003f2e808 */
[----:B0-----:R-:W-:-:S12]  /*4ac0*/  VIADD R3, R152, 0xfffffffe ;  /* 0xfffffffe98037836 */ /* 0x001fd80000000000 */
[----:B------:R-:W-:Y:S05]  /*4ad0*/  @P1 BRA `(.L_x_1775) ;  /* 0x0000000000481947 */ /* 0x000fea0003800000 */
[C---:B------:R-:W-:Y:S01]  /*4ae0*/  ISETP.GT.AND P1, PT, R8.reuse, RZ, PT ;  /* 0x000000ff0800720c */ /* 0x040fe20003f24270 */
[----:B------:R-:W-:-:S05]  /*4af0*/  VIADD R10, R8, 0xffffffff ;  /* 0xffffffff080a7836 */ /* 0x000fca0000000000 */
[----:B------:R-:W-:-:S07]  /*4b00*/  R2UR UR11, R10 ;  /* 0x000000000a0b72ca */ /* 0x000fce00000e0000 */
[----:B------:R-:W-:Y:S08]  /*4b10*/  @P1 BRA `(.L_x_1776) ;  /* 0x00000000001c1947 */ /* 0x000ff00003800000 */
[----:B------:R-:W-:Y:S02]  /*4b20*/  UISETP.NE.AND UP1, UPT, UR15, 0x1, UPT ;  /* 0x000000010f00788c */ /* 0x000fe4000bf25270 */
[----:B------:R-:W-:-:S09]  /*4b30*/  UIADD3 UR11, -UR6, URZ, URZ ;  /* 0x0000003f060b7290 */ /* 0x000fd2000fffe13f */
[----:B------:R-:W-:Y:S02]  /*4b40*/  @UP1 ULDC.64 UR18, c[0x0][0x9e8] ;  /* 0x00027a0000121ab9 */ /* 0x000fe40000000a00 */
[----:B------:R-:W-:-:S04]  /*4b50*/  UIMAD.WIDE.U32 UR6, UR11, UR18, URZ ;  /* 0x000000120b0672a5 */ /* 0x000fc8000f8e003f */
[----:B------:R-:W-:-:S04]  /*4b60*/  @UP1 USHF.R.U32.HI UR11, URZ, UR19, UR7 ;  /* 0x000000133f0b1299 */ /* 0x000fc80008011607 */
[----:B------:R-:W-:Y:S01]  /*4b70*/  ULOP3.LUT UR11, URZ, UR11, URZ, 0x33, !UPT ;  /* 0x0000000b3f0b7292 */ /* 0x000fe2000f8e333f */
[----:B------:R-:W-:Y:S11]  /*4b80*/  BRA `(.L_x_1777) ;  /* 0x0000000000107947 */ /* 0x000ff60003800000 */
.L_x_1776:
[----:B------:R-:W-:-:S11]  /*4b90*/  UISETP.NE.AND UP1, UPT, UR15, 0x1, UPT ;  /* 0x000000010f00788c */ /* 0x000fd6000bf25270 */
[----:B------:R-:W-:Y:S02]  /*4ba0*/  @UP1 ULDC.64 UR18, c[0x0][0x9e8] ;  /* 0x00027a0000121ab9 */ /* 0x000fe40000000a00 */
[----:B------:R-:W-:-:S04]  /*4bb0*/  UIMAD.WIDE.U32 UR6, UR11, UR18, URZ ;  /* 0x000000120b0672a5 */ /* 0x000fc8000f8e003f */
[----:B------:R-:W-:-:S12]  /*4bc0*/  @UP1 USHF.R.U32.HI UR11, URZ, UR19, UR7 ;  /* 0x000000133f0b1299 */ /* 0x000fd80008011607 */
.L_x_1777:
[----:B------:R-:W-:-:S04]  /*4bd0*/  UIMAD UR11, UR11, UR15, UR15 ;  /* 0x0000000f0b0b72a4 */ /* 0x000fc8000f8e020f */
[----:B------:R-:W-:-:S04]  /*4be0*/  UISETP.LT.AND UP1, UPT, UR14, UR11, UPT ;  /* 0x0000000b0e00728c */ /* 0x000fc8000bf21270 */
[----:B------:R-:W-:-:S12]  /*4bf0*/  USEL UR14, UR14, UR11, UP1 ;  /* 0x0000000b0e0e7287 */ /* 0x000fd80008800000 */
.L_x_1775:
[----:B------:R-:W-:Y:S01]  /*4c00*/  UIMAD.WIDE UR6, UR14, 0x2aaaaaab, URZ ;  /* 0x2aaaaaab0e0678a5 */ /* 0x000fe2000f8e023f */
[----:B------:R-:W-:Y:S01]  /*4c10*/  ULDC UR25, c[0x0][0x9e4] ;  /* 0x0002790000197ab9 */ /* 0x000fe20000000800 */
[----:B------:R-:W-:Y:S02]  /*4c20*/  ULDC UR26, c[0x0][0x9d8] ;  /* 0x00027600001a7ab9 */ /* 0x000fe40000000800 */
[----:B------:R-:W-:Y:S01]  /*4c30*/  USHF.R.U32.HI UR6, URZ, 0x1f, UR7 ;  /* 0x0000001f3f067899 */ /* 0x000fe20008011607 */
[----:B------:R-:W-:Y:S01]  /*4c40*/  ULDC UR24, c[0x0][0x988] ;  /* 0x0002620000187ab9 */ /* 0x000fe20000000800 */
[----:B------:R-:W-:Y:S02]  /*4c50*/  ULDC UR27, c[0x0][0x9e0] ;  /* 0x00027800001b7ab9 */ /* 0x000fe40000000800 */
[----:B------:R-:W-:-:S04]  /*4c60*/  ULEA.HI.SX32 UR6, UR7, UR6, 0x1c ;  /* 0x0000000607067291 */ /* 0x000fc8000f8fe23f */
[----:B------:R-:W-:-:S04]  /*4c70*/  UISETP.LT.AND UP1, UPT, UR39, UR6, UPT ;  /* 0x000000062700728c */ /* 0x000fc8000bf21270 */
[----:B------:R-:W-:-:S06]  /*4c80*/  USEL UR23, UR39, UR6, !UP1 ;  /* 0x0000000627177287 */ /* 0x000fcc000c800000 */
[----:B------:R-:W-:-:S13]  /*4c90*/  ISETP.GE.AND P1, PT, R3, UR23, PT ;  /* 0x0000001703007c0c */ /* 0x000fda000bf26270 */
[----:B------:R-:W-:Y:S05]  /*4ca0*/  @!P1 BRA `(.L_x_1778) ;  /* 0x00000034007c9947 */ /* 0x000fea0003800000 */
.L_x_1795:
[----:B------:R-:W-:-:S04]  /*4cb0*/  UIADD3 UR36, UR36, 0x1, URZ ;  /* 0x0000000124247890 */ /* 0x000fc8000fffe03f */
[----:B------:R-:W-:-:S04]  /*4cc0*/  UISETP.NE.AND UP1, UPT, UR36, 0x2, UPT ;  /* 0x000000022400788c */ /* 0x000fc8000bf25270 */
[----:B------:R-:W-:Y:S02]  /*4cd0*/  USEL UR6, URZ, 0x1, UP1 ;  /* 0x000000013f067887 */ /* 0x000fe40008800000 */
[----:B------:R-:W-:Y:S02]  /*4ce0*/  USEL UR36, UR36, URZ, UP1 ;  /* 0x0000003f24247287 */ /* 0x000fe40008800000 */
[----:B------:R-:W-:Y:S01]  /*4cf0*/  ULOP3.LUT UR37, UR37, UR6, URZ, 0x3c, !UPT ;  /* 0x0000000625257292 */ /* 0x000fe2000f8e3c3f */
[----:B0-----:R-:W-:Y:S11]  /*4d00*/  @!P0 BRA `(.L_x_1779) ;  /* 0x0000000000048947 */ /* 0x001ff60003800000 */
[----:B------:R-:W-:Y:S01]  /*4d10*/  BPT.TRAP 0x1 ;  /* 0x000000040000795c */ /* 0x000fe20000300000 */
.L_x_1779:
        /* <DEDUP_REMOVED lines=9> */
.L_x_1780:
[----:B-1----:R-:W-:Y:S05]  /*4db0*/  @P1 BRA `(.L_x_1781) ;  /* 0x0000000000081947 */ /* 0x002fea0003800000 */
[----:B------:R-:W1:Y:S02]  /*4dc0*/  SYNCS.PHASECHK.TRANS64.TRYWAIT P1, [UR28+0x22830], R8 ;  /* 0x02283008ff0075a7 */ /* 0x000e64000802015c */
[----:B-1----:R-:W-:Y:S05]  /*4dd0*/  @!P1 BRA `(.L_x_1782) ;  /* 0x00000110003c9947 */ /* 0x002fea0003800000 */
.L_x_1781:
[----:B------:R-:W-:Y:S01]  /*4de0*/  UIMAD UR18, UR36, 0x300, UR20 ;  /* 0x00000300241278a4 */ /* 0x000fe2000f8e0214 */
[----:B------:R-:W-:Y:S01]  /*4df0*/  WARPGROUP.ARRIVE ;  /* 0x00000000000079c5 */ /* 0x000fe20000000000 */
[----:B------:R-:W-:Y:S01]  /*4e00*/  UMOV UR19, 0x40000040 ;  /* 0x4000004000137882 */ /* 0x000fe20000000000 */
[----:B------:R-:W-:Y:S01]  /*4e10*/  UMOV UR7, 0x40000040 ;  /* 0x4000004000077882 */ /* 0x000fe20000000000 */
[----:B------:R-:W-:Y:S01]  /*4e20*/  UIADD3 UR6, UR18, 0x2, URZ ;  /* 0x0000000212067890 */ /* 0x000fe2000fffe03f */
[----:B------:R-:W-:Y:S01]  /*4e30*/  ISETP.NE.AND P1, PT, R6, 0x1, PT ;  /* 0x000000010600780c */ /* 0x000fe20003f25270 */
[----:B------:R-:W-:Y:S01]  /*4e40*/  UIADD3 UR10, UR18, 0x4, URZ ;  /* 0x00000004120a7890 */ /* 0x000fe2000fffe03f */
[----:B------:R-:W2:Y:S01]  /*4e50*/  S2R R9, SR_TID.X ;  /* 0x0000000000097919 */ /* 0x000ea20000002100 */
[----:B------:R-:W-:Y:S01]  /*4e60*/  UMOV UR11, 0x40000040 ;  /* 0x40000040000b7882 */ /* 0x000fe20000000000 */
[----:B------:R-:W-:Y:S01]  /*4e70*/  HGMMA.64x96x16.F32 R152, gdesc[UR16], RZ, !UPT, gsb0 ;  /* 0x01600000109879f0 */ /* 0x000fe2000c0008ff */
[----:B------:R-:W-:Y:S01]  /*4e80*/  UIADD3 UR14, UR18, 0x6, URZ ;  /* 0x00000006120e7890 */ /* 0x000fe2000fffe03f */
[----:B------:R-:W-:-:S07]  /*4e90*/  UMOV UR15, 0x40000040 ;  /* 0x40000040000f7882 */ /* 0x000fce0000000000 */
[----:B-1----:R-:W1:Y:S08]  /*4ea0*/  @P1 LDC R7, c[0x0][0x44c] ;  /* 0x00011300ff071b82 */ /* 0x002e700000000800 */
[----:B------:R-:W3:Y:S01]  /*4eb0*/  @P1 LDC R10, c[0x0][0x450] ;  /* 0x00011400ff0a1b82 */ /* 0x000ee20000000800 */
[----:B--2---:R-:W-:Y:S01]  /*4ec0*/  SHF.R.U32.HI R11, RZ, 0x7, R9 ;  /* 0x00000007ff0b7819 */ /* 0x004fe20000011609 */
        /* <DEDUP_REMOVED lines=20> */
[----:B------:R-:W-:-:S02]  /*5010*/  VIADD R194, R22, UR43 ;  /* 0x0000002b16c27c36 */ /* 0x000fc40008000000 */
[----:B------:R-:W-:Y:S01]  /*5020*/  FMUL.FTZ R15, R153, UR26 ;  /* 0x0000001a990f7c20 */ /* 0x000fe20008410000 */
[----:B------:R-:W-:Y:S01]  /*5030*/  FMUL.FTZ R153, R157, UR26 ;  /* 0x0000001a9d997c20 */ /* 0x000fe20008410000 */
[----:B------:R-:W-:Y:S01]  /*5040*/  FMUL.FTZ R157, R161, UR26 ;  /* 0x0000001aa19d7c20 */ /* 0x000fe20008410000 */
[----:B-1----:R-:W-:-:S04]  /*5050*/  @P1 IMAD.HI.U32 R7, R194, R7, RZ ;  /* 0x00000007c2071227 */ /* 0x002fc800078e00ff */
[----:B------:R-:W-:Y:S01]  /*5060*/  FMUL.FTZ R161, R165, UR26 ;  /* 0x0000001aa5a17c20 */ /* 0x000fe20008410000 */
[----:B------:R-:W-:Y:S01]  /*5070*/  FMUL.FTZ R165, R169, UR26 ;  /* 0x0000001aa9a57c20 */ /* 0x000fe20008410000 */
[----:B------:R-:W-:Y:S01]  /*5080*/  FMUL.FTZ R169, R173, UR26 ;  /* 0x0000001aada97c20 */ /* 0x000fe20008410000 */
[----:B------:R-:W-:Y:S01]  /*5090*/  FMUL.FTZ R173, R177, UR26 ;  /* 0x0000001ab1ad7c20 */ /* 0x000fe20008410000 */
[----:B---3--:R-:W-:Y:S01]  /*50a0*/  @P1 SHF.R.U32.HI R194, RZ, R10, R7 ;  /* 0x0000000affc21219 */ /* 0x008fe20000011607 */
[----:B------:R-:W-:Y:S01]  /*50b0*/  IMAD.U32 R177, RZ, RZ, UR28 ;  /* 0x0000001cffb17e24 */ /* 0x000fe2000f8e00ff */
[----:B------:R-:W-:Y:S01]  /*50c0*/  LOP3.LUT P1, RZ, R9, 0x7f, RZ, 0xc0, !PT ;  /* 0x0000007f09ff7812 */ /* 0x000fe2000782c0ff */
[----:B------:R-:W-:Y:S01]  /*50d0*/  FMUL.FTZ R13, R155, UR26 ;  /* 0x0000001a9b0d7c20 */ /* 0x000fe20008410000 */
[----:B------:R-:W1:Y:S01]  /*50e0*/  LDC R9, c[0x0][0x288] ;  /* 0x0000a200ff097b82 */ /* 0x000e620000000800 */
        /* <DEDUP_REMOVED lines=10> */
[----:B------:R-:W-:-:S02]  /*5190*/  @!P1 VIADD R10, R177, 0x22840 ;  /* 0x00022840b10a9836 */ /* 0x000fc40000000000 */
        /* <DEDUP_REMOVED lines=9> */
[----:B------:R-:W-:Y:S01]  /*5230*/  IMAD R189, R3, -0x60, RZ ;  /* 0xffffffa003bd7824 */ /* 0x000fe200078e02ff */
[----:B------:R-:W-:Y:S01]  /*5240*/  IADD3 R7, -R11, 0xb, RZ ;  /* 0x0000000b0b077810 */ /* 0x000fe20007ffe1ff */
[----:B------:R-:W-:Y:S01]  /*5250*/  FMUL.FTZ R175, R183, UR26 ;  /* 0x0000001ab7af7c20 */ /* 0x000fe20008410000 */
[----:B------:R-:W-:Y:S01]  /*5260*/  FMUL.FTZ R181, R184, UR26 ;  /* 0x0000001ab8b57c20 */ /* 0x000fe20008410000 */
[----:B------:R-:W-:Y:S01]  /*5270*/  FMUL.FTZ R185, R188, UR26 ;  /* 0x0000001abcb97c20 */ /* 0x000fe20008410000 */
[----:B------:R-:W-:Y:S01]  /*5280*/  FMUL.FTZ R183, R190, UR26 ;  /* 0x0000001abeb77c20 */ /* 0x000fe20008410000 */
[----:B------:R-:W-:Y:S01]  /*5290*/  FMUL.FTZ R184, R191, UR26 ;  /* 0x0000001abfb87c20 */ /* 0x000fe20008410000 */
[----:B------:R-:W-:Y:S01]  /*52a0*/  FMUL.FTZ R188, R195, UR26 ;  /* 0x0000001ac3bc7c20 */ /* 0x000fe20008410000 */
[----:B------:R-:W-:Y:S01]  /*52b0*/  @!P1 PRMT R10, RZ, 0x654, R10 ;  /* 0x00000654ff0a9816 */ /* 0x000fe2000000000a */
[----:B------:R-:W-:Y:S01]  /*52c0*/  FMUL.FTZ R190, R192, UR26 ;  /* 0x0000001ac0be7c20 */ /* 0x000fe20008410000 */
[----:B------:R-:W-:Y:S01]  /*52d0*/  FMUL.FTZ R191, R193, UR26 ;  /* 0x0000001ac1bf7c20 */ /* 0x000fe20008410000 */
[----:B------:R-:W-:Y:S01]  /*52e0*/  FMUL.FTZ R195, R196, UR26 ;  /* 0x0000001ac4c37c20 */ /* 0x000fe20008410000 */
[----:B------:R-:W-:Y:S01]  /*52f0*/  FMUL.FTZ R196, R197, UR26 ;  /* 0x0000001ac5c47c20 */ /* 0x000fe20008410000 */
[----:B------:R-:W-:-:S02]  /*5300*/  VIADD R11, R189, 0x1 ;  /* 0x00000001bd0b7836 */ /* 0x000fc40000000000 */
[----:B------:R-:W-:Y:S01]  /*5310*/  FMUL.FTZ R192, R198, UR26 ;  /* 0x0000001ac6c07c20 */ /* 0x000fe20008410000 */
[----:B------:R-:W-:Y:S01]  /*5320*/  FMUL.FTZ R193, R199, UR26 ;  /* 0x0000001ac7c17c20 */ /* 0x000fe20008410000 */
[----:B------:R3:W-:Y:S06]  /*5330*/  BAR.ARV R7, 0x100 ;  /* 0x000400070000751d */ /* 0x0007ec0000002000 */
[----:B------:R3:W-:Y:S01]  /*5340*/  @!P1 SYNCS.ARRIVE.TRANS64.RED.A1T0 RZ, [R10+URZ], RZ ;  /* 0x000000ff0aff99a7 */ /* 0x0007e2000810043f */
[----:B------:R-:W-:Y:S01]  /*5350*/  PLOP3.LUT P1, PT, PT, PT, UP0, 0x40, 0x0 ;  /* 0x000000000000781c */ /* 0x000fe20003f2e808 */
[----:B------:R-:W-:Y:S01]  /*5360*/  IMAD R11, R18, -0x2, R11 ;  /* 0xfffffffe120b7824 */ /* 0x000fe200078e020b */
[----:B------:R-:W4:Y:S04]  /*5370*/  MUFU.TANH R14, R14 ;  /* 0x0000000e000e7308 */ /* 0x000f280000002400 */
[----:B-1----:R-:W-:-:S04]  /*5380*/  IADD3 R11, R11, -R9, R16 ;  /* 0x800000090b0b7210 */ /* 0x002fc80007ffe010 */
[----:B------:R-:W1:Y:S01]  /*5390*/  MUFU.TANH R15, R15 ;  /* 0x0000000f000f7308 */ /* 0x000e620000002400 */
[C---:B------:R-:W-:Y:S02]  /*53a0*/  VIADD R204, R11.reuse, UR27 ;  /* 0x0000001b0bcc7c36 */ /* 0x040fe40008000000 */
[----:B------:R-:W-:Y:S02]  /*53b0*/  VIADD R199, R11, UR22 ;  /* 0x000000160bc77c36 */ /* 0x000fe40008000000 */
[C---:B--2---:R-:W-:Y:S02]  /*53c0*/  IMAD.IADD R198, R215.reuse, 0x1, R204 ;  /* 0x00000001d7c67824 */ /* 0x044fe400078e02cc */
[----:B------:R-:W-:Y:S01]  /*53d0*/  IMAD.IADD R197, R215, 0x1, R199 ;  /* 0x00000001d7c57824 */ /* 0x000fe200078e02c7 */
[----:B------:R-:W2:Y:S08]  /*53e0*/  MUFU.TANH R12, R12 ;  /* 0x0000000c000c7308 */ /* 0x000eb00000002400 */
        /* <DEDUP_REMOVED lines=44> */
[----:B------:R-:W0:Y:S01]  /*56b0*/  MUFU.TANH R193, R193 ;  /* 0x000000c100c17308 */ /* 0x000e220000002400 */
[----:B-1234-:R-:W-:Y:S05]  /*56c0*/  @P1 BRA `(.L_x_1783) ;  /* 0x0000000000581947 */ /* 0x01efea0003800000 */
[----:B------:R-:W-:Y:S01]  /*56d0*/  IADD3 R215, R16, -R9, R215 ;  /* 0x8000000910d77210 */ /* 0x000fe20007ffe0d7 */
[----:B------:R-:W-:Y:S03]  /*56e0*/  BSSY B0, `(.L_x_1784) ;  /* 0x0000010000007945 */ /* 0x000fe60003800000 */
[----:B------:R-:W-:-:S13]  /*56f0*/  ISETP.GT.AND P1, PT, R215, -0x1, PT ;  /* 0xffffffffd700780c */ /* 0x000fda0003f24270 */
[----:B------:R-:W-:Y:S05]  /*5700*/  @P1 BRA `(.L_x_1785) ;  /* 0x0000000000201947 */ /* 0x000fea0003800000 */
[----:B------:R-:W-:Y:S01]  /*5710*/  IMAD.U32 R217, RZ, RZ, UR25 ;  /* 0x00000019ffd97e24 */ /* 0x000fe2000f8e00ff */
[----:B------:R-:W-:-:S04]  /*5720*/  LOP3.LUT R215, RZ, R215, RZ, 0x33, !PT ;  /* 0x000000d7ffd77212 */ /* 0x000fc800078e33ff */
[----:B------:R-:W-:-:S13]  /*5730*/  ISETP.NE.AND P1, PT, R217, 0x1, PT ;  /* 0x00000001d900780c */ /* 0x000fda0003f25270 */
[----:B------:R-:W1:Y:S02]  /*5740*/  @P1 LDC.64 R10, c[0x0][0x9e8] ;  /* 0x00027a00ff0a1b82 */ /* 0x000e640000000a00 */
[----:B-1----:R-:W-:-:S05]  /*5750*/  @P1 IMAD.HI.U32 R10, R215, R10, RZ ;  /* 0x0000000ad70a1227 */ /* 0x002fca00078e00ff */
[----:B------:R-:W-:-:S04]  /*5760*/  @P1 SHF.R.U32.HI R215, RZ, R11, R10 ;  /* 0x0000000bffd71219 */ /* 0x000fc8000001160a */
[----:B------:R-:W-:Y:S01]  /*5770*/  LOP3.LUT R215, RZ, R215, RZ, 0x33, !PT ;  /* 0x000000d7ffd77212 */ /* 0x000fe200078e33ff */
[----:B------:R-:W-:Y:S06]  /*5780*/  BRA `(.L_x_1786) ;  /* 0x0000000000147947 */ /* 0x000fec0003800000 */
.L_x_1785:
[----:B------:R-:W-:-:S05]  /*5790*/  IMAD.U32 R217, RZ, RZ, UR25 ;  /* 0x00000019ffd97e24 */ /* 0x000fca000f8e00ff */
[----:B------:R-:W-:-:S13]  /*57a0*/  ISETP.NE.AND P1, PT, R217, 0x1, PT ;  /* 0x00000001d900780c */ /* 0x000fda0003f25270 */
[----:B------:R-:W1:Y:S02]  /*57b0*/  @P1 LDC.64 R10, c[0x0][0x9e8] ;  /* 0x00027a00ff0a1b82 */ /* 0x000e640000000a00 */
[----:B-1----:R-:W-:-:S05]  /*57c0*/  @P1 IMAD.HI.U32 R10, R215, R10, RZ ;  /* 0x0000000ad70a1227 */ /* 0x002fca00078e00ff */
[----:B------:R-:W-:-:S07]  /*57d0*/  @P1 SHF.R.U32.HI R215, RZ, R11, R10 ;  /* 0x0000000bffd71219 */ /* 0x000fce000001160a */
.L_x_1786:
[----:B------:R-:W-:Y:S05]  /*57e0*/  BSYNC B0 ;  /* 0x0000000000007941 */ /* 0x000fea0003800000 */
.L_x_1784:
[----:B------:R-:W-:-:S04]  /*57f0*/  IMAD R10, R18, -0x2, R189 ;  /* 0xfffffffe120a7824 */ /* 0x000fc800078e02bd */
[----:B------:R-:W-:-:S05]  /*5800*/  IMAD R10, R215, R217, R10 ;  /* 0x000000d9d70a7224 */ /* 0x000fca00078e020a */
[----:B------:R-:W-:Y:S02]  /*5810*/  VIADDMNMX R198, R10, R217, R198, PT ;  /* 0x000000d90ac67246 */ /* 0x000fe400038001c6 */
[----:B------:R-:W-:-:S07]  /*5820*/  VIMNMX R197, R197, R10, !PT ;  /* 0x0000000ac5c57248 */ /* 0x000fce0007fe0100 */
.L_x_1783:
[----:B------:R-:W-:Y:S01]  /*5830*/  ISETP.GE.AND P2, PT, R189, 0x1, PT ;  /* 0x00000001bd00780c */ /* 0x000fe20003f46270 */
[----:B------:R-:W1:Y:S01]  /*5840*/  SHFL.IDX PT, R194, R194, 0x1, 0x1c1f ;  /* 0x003c1f00c2c27f89 */ /* 0x000e6200000e0000 */
[----:B------:R-:W-:Y:S02]  /*5850*/  LOP3.LUT R17, R17, 0xfffbffff, RZ, 0xc0, !PT ;  /* 0xfffbffff11117812 */ /* 0x000fe400078ec0ff */
[----:B------:R-:W-:Y:S02]  /*5860*/  ISETP.GE.AND P1, PT, R189, 0x2, PT ;  /* 0x00000002bd00780c */ /* 0x000fe40003f26270 */
[----:B------:R-:W-:Y:S02]  /*5870*/  ISETP.GT.AND P3, PT, R197, RZ, !P2 ;  /* 0x000000ffc500720c */ /* 0x000fe40005764270 */
[----:B------:R-:W-:Y:S02]  /*5880*/  ISETP.GE.AND P4, PT, R189, 0x9, PT ;  /* 0x00000009bd00780c */ /* 0x000fe40003f86270 */
[----:B------:R-:W-:-:S03]  /*5890*/  ISETP.LT.OR P3, PT, R198, 0x1, P3 ;  /* 0x00000001c600780c */ /* 0x000fc60001f61670 */
[----:B------:R-:W-:Y:S02]  /*58a0*/  @P2 LOP3.LUT R17, R17, 0x40000, RZ, 0xfc, !PT ;  /* 0x0004000011112812 */ /* 0x000fe400078efcff */
[----:B------:R-:W-:Y:S02]  /*58b0*/  ISETP.GT.AND P2, PT, R197, 0x1, !P1 ;  /* 0x00000001c500780c */ /* 0x000fe40004f44270 */
[----:B------:R-:W-:Y:S02]  /*58c0*/  FSEL R215, R14, -INF , !P3 ;  /* 0xff8000000ed77808 */ /* 0x000fe40005800000 */
[----:B------:R-:W-:Y:S02]  /*58d0*/  ISETP.LT.OR P2, PT, R198, 0x2, P2 ;  /* 0x00000002c600780c */ /* 0x000fe40001741670 */
[----:B------:R-:W-:Y:S02]  /*58e0*/  ISETP.GE.AND P3, PT, R189, 0xa, PT ;  /* 0x0000000abd00780c */ /* 0x000fe40003f66270 */
[----:B------:R-:W-:-:S02]  /*58f0*/  LOP3.LUT R17, R17, 0xfffffffd, RZ, 0xc0, !PT ;  /* 0xfffffffd11117812 */ /* 0x000fc400078ec0ff */
[----:B------:R-:W-:Y:S01]  /*5900*/  FSEL R15, R15, -INF , !P2 ;  /* 0xff8000000f0f7808 */ /* 0x000fe20005000000 */
[--C-:B-1----:R-:W-:Y:S01]  /*5910*/  IMAD.IADD R204, R204, 0x1, R194.reuse ;  /* 0x00000001cccc7824 */ /* 0x102fe200078e02c2 */
[----:B------:R-:W-:Y:S01]  /*5920*/  ISETP.GT.AND P2, PT, R197, 0x8, !P4 ;  /* 0x00000008c500780c */ /* 0x000fe20006744270 */
[----:B------:R-:W-:Y:S01]  /*5930*/  IMAD.IADD R199, R199, 0x1, R194 ;  /* 0x00000001c7c77824 */ /* 0x000fe200078e02c2 */
[----:B------:R-:W-:Y:S02]  /*5940*/  @P4 LOP3.LUT R17, R17, 0x2, RZ, 0xfc, !PT ;  /* 0x0000000211114812 */ /* 0x000fe400078efcff */
[----:B------:R-:W-:Y:S02]  /*5950*/  ISETP.LT.OR P2, PT, R198, 0x9, P2 ;  /* 0x00000009c600780c */ /* 0x000fe40001741670 */
[----:B------:R-:W-:Y:S02]  /*5960*/  LOP3.LUT R17, R17, 0xfffffffb, RZ, 0xc0, !PT ;  /* 0xfffffffb11117812 */ /* 0x000fe400078ec0ff */
[----:B0-----:R-:W-:-:S02]  /*5970*/  FSEL R152, R152, -INF , !P2 ;  /* 0xff80000098987808 */ /* 0x001fc40005000000 */
[----:B------:R-:W-:Y:S02]  /*5980*/  @P3 LOP3.LUT R17, R17, 0x4, RZ, 0xfc, !PT ;  /* 0x0000000411113812 */ /* 0x000fe400078efcff */
[----:B------:R-:W-:Y:S02]  /*5990*/  ISETP.GT.AND P2, PT, R197, 0x9, !P3 ;  /* 0x00000009c500780c */ /* 0x000fe40005f44270 */
[----:B------:R-:W-:Y:S02]  /*59a0*/  ISETP.GE.AND P3, PT, R189, 0x11, PT ;  /* 0x00000011bd00780c */ /* 0x000fe40003f66270 */
[----:B------:R-:W-:Y:S02]  /*59b0*/  ISETP.LT.OR P2, PT, R198, 0xa, P2 ;  /* 0x0000000ac600780c */ /* 0x000fe40001741670 */
[----:B------:R-:W-:Y:S02]  /*59c0*/  LOP3.LUT R17, R17, 0xfffffff7, RZ, 0xc0, !PT ;  /* 0xfffffff711117812 */ /* 0x000fe400078ec0ff */
[----:B------:R-:W-:-:S02]  /*59d0*/  FSEL R153, R153, -INF , !P2 ;  /* 0xff80000099997808 */ /* 0x000fc40005000000 */
[----:B------:R-:W-:-:S04]  /*59e0*/  ISETP.GT.AND P2, PT, R197, 0x10, !P3 ;  /* 0x00000010c500780c */ /* 0x000fc80005f44270 */
[----:B------:R-:W-:Y:S02]  /*59f0*/  ISETP.LT.OR P2, PT, R198, 0x11, P2 ;  /* 0x00000011c600780c */ /* 0x000fe40001741670 */
[----:B------:R-:W-:Y:S02]  /*5a00*/  @P3 LOP3.LUT R17, R17, 0x8, RZ, 0xfc, !PT ;  /* 0x0000000811113812 */ /* 0x000fe400078efcff */
[----:B------:R-:W-:Y:S02]  /*5a10*/  ISETP.GE.AND P3, PT, R189, 0x12, PT ;  /* 0x00000012bd00780c */ /* 0x000fe40003f66270 */
[----:B------:R-:W-:Y:S02]  /*5a20*/  LOP3.LUT R17, R17, 0xffffffef, RZ, 0xc0, !PT ;  /* 0xffffffef11117812 */ /* 0x000fe400078ec0ff */
[----:B------:R-:W-:Y:S02]  /*5a30*/  FSEL R156, R156, -INF , !P2 ;  /* 0xff8000009c9c7808 */ /* 0x000fe40005000000 */
[----:B------:R-:W-:-:S04]  /*5a40*/  ISETP.GT.AND P2, PT, R197, 0x11, !P3 ;  /* 0x00000011c500780c */ /* 0x000fc80005f44270 */
[----:B------:R-:W-:-:S03]  /*5a50*/  ISETP.LT.OR P2, PT, R198, 0x12, P2 ;  /* 0x00000012c600780c */ /* 0x000fc60001741670 */
        /* <DEDUP_REMOVED lines=68> */
[----:B------:R-:W-:Y:S02]  /*5ea0*/  FSEL R181, R181, -INF , !P2 ;  /* 0xff800000b5b57808 */ /* 0x000fe40005000000 */
[----:B------:R-:W-:Y:S02]  /*5eb0*/  LOP3.LUT R17, R17, 0xffffffbf, RZ, 0xc0, !PT ;  /* 0xffffffbf11117812 */ /* 0x000fe400078ec0ff */
[----:B------:R-:W-:-:S04]  /*5ec0*/  ISETP.GT.AND P2, PT, R197, 0x41, !P3 ;  /* 0x00000041c500780c */ /* 0x000fc80005f44270 */
[----:B------:R-:W-:-:S03]  /*5ed0*/  ISETP.LT.OR P2, PT, R198, 0x42, P2 ;  /* 0x00000042c600780c */ /* 0x000fc60001741670 */
[----:B------:R-:W-:Y:S02]  /*5ee0*/  @P3 LOP3.LUT R17, R17, 0x40, RZ, 0xfc, !PT ;  /* 0x0000004011113812 */ /* 0x000fe400078efcff */
[----:B------:R-:W-:Y:S02]  /*5ef0*/  ISETP.GE.AND P3, PT, R189, 0x49, PT ;  /* 0x00000049bd00780c */ /* 0x000fe40003f66270 */
[----:B------:R-:W-:Y:S02]  /*5f00*/  FSEL R182, R182, -INF , !P2 ;  /* 0xff800000b6b67808 */ /* 0x000fe40005000000 */
[----:B------:R-:W-:Y:S02]  /*5f10*/  ISETP.GT.AND P2, PT, R197, 0x48, !P3 ;  /* 0x00000048c500780c */ /* 0x000fe40005f44270 */
[----:B------:R-:W-:Y:S02]  /*5f20*/  LOP3.LUT R17, R17, 0xffffffdf, RZ, 0xc0, !PT ;  /* 0xffffffdf11117812 */ /* 0x000fe400078ec0ff */
[----:B------:R-:W-:-:S04]  /*5f30*/  ISETP.LT.OR P2, PT, R198, 0x49, P2 ;  /* 0x00000049c600780c */ /* 0x000fc80001741670 */
[----:B------:R-:W-:Y:S02]  /*5f40*/  FSEL R185, R185, -INF , !P2 ;  /* 0xff800000b9b97808 */ /* 0x000fe40005000000 */
[----:B------:R-:W-:Y:S02]  /*5f50*/  ISETP.GE.AND P2, PT, R189, 0x4a, PT ;  /* 0x0000004abd00780c */ /* 0x000fe40003f46270 */
[----:B------:R-:W-:Y:S02]  /*5f60*/  @P3 LOP3.LUT R17, R17, 0x20, RZ, 0xfc, !PT ;  /* 0x0000002011113812 */ /* 0x000fe400078efcff */
[----:B------:R-:W-:Y:S02]  /*5f70*/  ISETP.GT.AND P3, PT, R197, 0x49, !P2 ;  /* 0x00000049c500780c */ /* 0x000fe40005764270 */
[----:B------:R-:W-:Y:S02]  /*5f80*/  LOP3.LUT R17, R17, 0xfffffffe, RZ, 0xc0, !PT ;  /* 0xfffffffe11117812 */ /* 0x000fe400078ec0ff */
[----:B------:R-:W-:-:S04]  /*5f90*/  ISETP.LT.OR P3, PT, R198, 0x4a, P3 ;  /* 0x0000004ac600780c */ /* 0x000fc80001f61670 */
[----:B------:R-:W-:Y:S02]  /*5fa0*/  FSEL R186, R186, -INF , !P3 ;  /* 0xff800000baba7808 */ /* 0x000fe40005800000 */
[----:B------:R-:W-:-:S04]  /*5fb0*/  ISETP.GE.AND P3, PT, R189, 0x51, PT ;  /* 0x00000051bd00780c */ /* 0x000fc80003f66270 */
[----:B------:R-:W-:-:S04]  /*5fc0*/  ISETP.GT.AND P4, PT, R197, 0x50, !P3 ;  /* 0x00000050c500780c */ /* 0x000fc80005f84270 */
        /* <DEDUP_REMOVED lines=10> */
[----:B------:R-:W-:-:S13]  /*6070*/  ISETP.GE.AND P6, PT, R189, 0x5a, PT ;  /* 0x0000005abd00780c */ /* 0x000fda0003fc6270 */
[----:B------:R-:W-:Y:S02]  /*6080*/  @P6 LOP3.LUT R17, R17, 0x1, RZ, 0xfc, !PT ;  /* 0x0000000111116812 */ /* 0x000fe400078efcff */
[----:B------:R-:W-:-:S04]  /*6090*/  ISETP.GT.AND P6, PT, R197, 0x59, !P6 ;  /* 0x00000059c500780c */ /* 0x000fc800077c4270 */
[----:B------:R-:W-:-:S04]  /*60a0*/  ISETP.LT.OR P6, PT, R198, 0x5a, P6 ;  /* 0x0000005ac600780c */ /* 0x000fc800037c1670 */
[----:B------:R-:W-:Y:S02]  /*60b0*/  FSEL R196, R196, -INF , !P6 ;  /* 0xff800000c4c47808 */ /* 0x000fe40007000000 */
[----:B------:R-:W-:-:S13]  /*60c0*/  PLOP3.LUT P6, PT, PT, PT, UP0, 0x40, 0x0 ;  /* 0x000000000000781c */ /* 0x000fda0003fce808 */
[----:B------:R-:W-:Y:S05]  /*60d0*/  @P6 BRA `(.L_x_1787) ;  /* 0x0000000000586947 */ /* 0x000fea0003800000 */
[----:B------:R-:W-:Y:S01]  /*60e0*/  IADD3 R197, R16, -R9, R194 ;  /* 0x8000000910c57210 */ /* 0x000fe20007ffe0c2 */
[----:B------:R-:W-:Y:S03]  /*60f0*/  BSSY B0, `(.L_x_1788) ;  /* 0x0000010000007945 */ /* 0x000fe60003800000 */
[----:B------:R-:W-:-:S13]  /*6100*/  ISETP.GT.AND P6, PT, R197, -0x1, PT ;  /* 0xffffffffc500780c */ /* 0x000fda0003fc4270 */
[----:B------:R-:W-:Y:S05]  /*6110*/  @P6 BRA `(.L_x_1789) ;  /* 0x0000000000206947 */ /* 0x000fea0003800000 */
[----:B------:R-:W-:Y:S01]  /*6120*/  IMAD.U32 R14, RZ, RZ, UR25 ;  /* 0x00000019ff0e7e24 */ /* 0x000fe2000f8e00ff */
[----:B------:R-:W-:-:S04]  /*6130*/  LOP3.LUT R197, RZ, R197, RZ, 0x33, !PT ;  /* 0x000000c5ffc57212 */ /* 0x000fc800078e33ff */
[----:B------:R-:W-:-:S13]  /*6140*/  ISETP.NE.AND P6, PT, R14, 0x1, PT ;  /* 0x000000010e00780c */ /* 0x000fda0003fc5270 */
[----:B------:R-:W0:Y:S02]  /*6150*/  @P6 LDC.64 R10, c[0x0][0x9e8] ;  /* 0x00027a00ff0a6b82 */ /* 0x000e240000000a00 */
[----:B0-----:R-:W-:-:S05]  /*6160*/  @P6 IMAD.HI.U32 R10, R197, R10, RZ ;  /* 0x0000000ac50a6227 */ /* 0x001fca00078e00ff */
[----:B------:R-:W-:-:S04]  /*6170*/  @P6 SHF.R.U32.HI R197, RZ, R11, R10 ;  /* 0x0000000bffc56219 */ /* 0x000fc8000001160a */
[----:B------:R-:W-:Y:S01]  /*6180*/  LOP3.LUT R197, RZ, R197, RZ, 0x33, !PT ;  /* 0x000000c5ffc57212 */ /* 0x000fe200078e33ff */
[----:B------:R-:W-:Y:S06]  /*6190*/  BRA `(.L_x_1790) ;  /* 0x0000000000147947 */ /* 0x000fec0003800000 */
.L_x_1789:
[----:B------:R-:W-:-:S05]  /*61a0*/  IMAD.U32 R14, RZ, RZ, UR25 ;  /* 0x00000019ff0e7e24 */ /* 0x000fca000f8e00ff */
[----:B------:R-:W-:-:S13]  /*61b0*/  ISETP.NE.AND P6, PT, R14, 0x1, PT ;  /* 0x000000010e00780c */ /* 0x000fda0003fc5270 */
[----:B------:R-:W0:Y:S02]  /*61c0*/  @P6 LDC.64 R10, c[0x0][0x9e8] ;  /* 0x00027a00ff0a6b82 */ /* 0x000e240000000a00 */
[----:B0-----:R-:W-:-:S05]  /*61d0*/  @P6 IMAD.HI.U32 R10, R197, R10, RZ ;  /* 0x0000000ac50a6227 */ /* 0x001fca00078e00ff */
[----:B------:R-:W-:-:S07]  /*61e0*/  @P6 SHF.R.U32.HI R197, RZ, R11, R10 ;  /* 0x0000000bffc56219 */ /* 0x000fce000001160a */
.L_x_1790:
[----:B------:R-:W-:Y:S05]  /*61f0*/  BSYNC B0 ;  /* 0x0000000000007941 */ /* 0x000fea0003800000 */
.L_x_1788:
[----:B------:R-:W-:-:S04]  /*6200*/  IMAD R189, R18, -0x2, R189 ;  /* 0xfffffffe12bd7824 */ /* 0x000fc800078e02bd */
[----:B------:R-:W-:-:S05]  /*6210*/  IMAD R197, R197, R14, R189 ;  /* 0x0000000ec5c57224 */ /* 0x000fca00078e02bd */
[----:B------:R-:W-:Y:S02]  /*6220*/  VIADDMNMX R204, R197, R14, R204, PT ;  /* 0x0000000ec5cc7246 */ /* 0x000fe400038001cc */
[----:B------:R-:W-:-:S07]  /*6230*/  VIMNMX R199, R199, R197, !PT ;  /* 0x000000c5c7c77248 */ /* 0x000fce0007fe0100 */
.L_x_1787:
[----:B------:R-:W-:Y:S01]  /*6240*/  ISETP.GT.AND P1, PT, R199, 0x1, !P1 ;  /* 0x00000001c700780c */ /* 0x000fe20004f24270 */
[----:B------:R-:W-:Y:S01]  /*6250*/  UMOV UR10, UR24 ;  /* 0x00000018000a7c82 */ /* 0x000fe20008000000 */
[----:B------:R-:W-:Y:S02]  /*6260*/  LOP3.LUT P6, RZ, R17, 0x10000, RZ, 0xc0, !PT ;  /* 0x0001000011ff7812 */ /* 0x000fe400078cc0ff */
[----:B------:R-:W-:Y:S02]  /*6270*/  ISETP.LT.OR P1, PT, R204, 0x2, P1 ;  /* 0x00000002cc00780c */ /* 0x000fe40000f21670 */
[----:B------:R-:W-:Y:S02]  /*6280*/  FMNMX.FTZ R10, R215, R4, !PT ;  /* 0x00000004d70a7209 */ /* 0x000fe40007810000 */
[----:B------:R-:W-:Y:S02]  /*6290*/  FSEL R13, R13, -INF , !P1 ;  /* 0xff8000000d0d7808 */ /* 0x000fe40004800000 */
[----:B------:R-:W-:-:S02]  /*62a0*/  LOP3.LUT P1, RZ, R17, 0x2, RZ, 0xc0, !PT ;  /* 0x0000000211ff7812 */ /* 0x000fc4000782c0ff */
[----:B------:R-:W-:Y:S02]  /*62b0*/  FMNMX.FTZ R11, R15, R10, !PT ;  /* 0x0000000a0f0b7209 */ /* 0x000fe40007810000 */
[----:B------:R-:W-:Y:S02]  /*62c0*/  ISETP.GT.AND P1, PT, R199, 0x8, !P1 ;  /* 0x00000008c700780c */ /* 0x000fe40004f24270 */
[----:B------:R-:W-:Y:S02]  /*62d0*/  FMNMX.FTZ R10, R152, R11, !PT ;  /* 0x0000000b980a7209 */ /* 0x000fe40007810000 */
[----:B------:R-:W-:Y:S02]  /*62e0*/  ISETP.LT.OR P1, PT, R204, 0x9, P1 ;  /* 0x00000009cc00780c */ /* 0x000fe40000f21670 */
[----:B------:R-:W-:Y:S02]  /*62f0*/  FMNMX.FTZ R11, R153, R10, !PT ;  /* 0x0000000a990b7209 */ /* 0x000fe40007810000 */
[----:B------:R-:W-:-:S02]  /*6300*/  FSEL R20, R20, -INF , !P1 ;  /* 0xff80000014147808 */ /* 0x000fc40004800000 */
[----:B------:R-:W-:Y:S02]  /*6310*/  LOP3.LUT P1, RZ, R17, 0x4, RZ, 0xc0, !PT ;  /* 0x0000000411ff7812 */ /* 0x000fe4000782c0ff */
[----:B------:R-:W-:Y:S02]  /*6320*/  FMNMX.FTZ R10, R156, R11, !PT ;  /* 0x0000000b9c0a7209 */ /* 0x000fe40007810000 */
[----:B------:R-:W-:Y:S02]  /*6330*/  ISETP.GT.AND P1, PT, R199, 0x9, !P1 ;  /* 0x00000009c700780c */ /* 0x000fe40004f24270 */
[----:B------:R-:W-:Y:S02]  /*6340*/  FMNMX.FTZ R11, R157, R10, !PT ;  /* 0x0000000a9d0b7209 */ /* 0x000fe40007810000 */
[----:B------:R-:W-:Y:S02]  /*6350*/  ISETP.LT.OR P1, PT, R204, 0xa, P1 ;  /* 0x0000000acc00780c */ /* 0x000fe40000f21670 */
[----:B------:R-:W-:-:S02]  /*6360*/  FMNMX.FTZ R10, R160, R11, !PT ;  /* 0x0000000ba00a7209 */ /* 0x000fc40007810000 */
[----:B------:R-:W-:Y:S02]  /*6370*/  FSEL R21, R21, -INF , !P1 ;  /* 0xff80000015157808 */ /* 0x000fe40004800000 */
[----:B------:R-:W-:Y:S02]  /*6380*/  LOP3.LUT P1, RZ, R17, 0x8, RZ, 0xc0, !PT ;  /* 0x0000000811ff7812 */ /* 0x000fe4000782c0ff */
[----:B------:R-:W-:Y:S02]  /*6390*/  FMNMX.FTZ R11, R161, R10, !PT ;  /* 0x0000000aa10b7209 */ /* 0x000fe40007810000 */
[----:B------:R-:W-:Y:S02]  /*63a0*/  ISETP.GT.AND P1, PT, R199, 0x10, !P1 ;  /* 0x00000010c700780c */ /* 0x000fe40004f24270 */
[----:B------:R-:W-:Y:S02]  /*63b0*/  FMNMX.FTZ R10, R164, R11, !PT ;  /* 0x0000000ba40a7209 */ /* 0x000fe40007810000 */
[----:B------:R-:W-:-:S02]  /*63c0*/  ISETP.LT.OR P1, PT, R204, 0x11, P1 ;  /* 0x00000011cc00780c */ /* 0x000fc40000f21670 */
[----:B------:R-:W-:Y:S02]  /*63d0*/  FMNMX.FTZ R11, R165, R10, !PT ;  /* 0x0000000aa50b7209 */ /* 0x000fe40007810000 */
[----:B------:R-:W-:Y:S02]  /*63e0*/  FSEL R154, R154, -INF , !P1 ;  /* 0xff8000009a9a7808 */ /* 0x000fe40004800000 */
[----:B------:R-:W-:Y:S02]  /*63f0*/  LOP3.LUT P1, RZ, R17, 0x10, RZ, 0xc0, !PT ;  /* 0x0000001011ff7812 */ /* 0x000fe4000782c0ff */
[----:B------:R-:W-:Y:S02]  /*6400*/  FMNMX.FTZ R10, R168, R11, !PT ;  /* 0x0000000ba80a7209 */ /* 0x000fe40007810000 */
[----:B------:R-:W-:Y:S02]  /*6410*/  ISETP.GT.AND P1, PT, R199, 0x11, !P1 ;  /* 0x00000011c700780c */ /* 0x000fe40004f24270 */
[----:B------:R-:W-:-:S02]  /*6420*/  FMNMX.FTZ R11, R169, R10, !PT ;  /* 0x0000000aa90b7209 */ /* 0x000fc40007810000 */
[----:B------:R-:W-:Y:S02]  /*6430*/  ISETP.LT.OR P1, PT, R204, 0x12, P1 ;  /* 0x00000012cc00780c */ /* 0x000fe40000f21670 */
[----:B------:R-:W-:Y:S02]  /*6440*/  FMNMX.FTZ R10, R172, R11, !PT ;  /* 0x0000000bac0a7209 */ /* 0x000fe40007810000 */
[----:B------:R-:W-:Y:S02]  /*6450*/  FSEL R155, R155, -INF , !P1 ;  /* 0xff8000009b9b7808 */ /* 0x000fe40004800000 */
[----:B------:R-:W-:Y:S02]  /*6460*/  LOP3.LUT P1, RZ, R17, 0x20000, RZ, 0xc0, !PT ;  /* 0x0002000011ff7812 */ /* 0x000fe4000782c0ff */
[----:B------:R-:W-:Y:S02]  /*6470*/  FMNMX.FTZ R11, R173, R10, !PT ;  /* 0x0000000aad0b7209 */ /* 0x000fe40007810000 */
[----:B------:R-:W-:-:S02]  /*6480*/  ISETP.GT.AND P1, PT, R199, 0x18, !P1 ;  /* 0x00000018c700780c */ /* 0x000fc40004f24270 */
[----:B------:R-:W-:Y:S02]  /*6490*/  FMNMX.FTZ R11, R176, R11, !PT ;  /* 0x0000000bb00b7209 */ /* 0x000fe40007810000 */
[----:B------:R-:W-:Y:S02]  /*64a0*/  ISETP.LT.OR P1, PT, R204, 0x19, P1 ;  /* 0x00000019cc00780c */ /* 0x000fe40000f21670 */
[----:B------:R-:W-:Y:S02]  /*64b0*/  FMNMX.FTZ R10, R178, R11, !PT ;  /* 0x0000000bb20a7209 */ /* 0x000fe40007810000 */
[----:B------:R-:W-:Y:S02]  /*64c0*/  FSEL R158, R158, -INF , !P1 ;  /* 0xff8000009e9e7808 */ /* 0x000fe40004800000 */
        /* <DEDUP_REMOVED lines=12> */
[----:B------:R-:W-:Y:S02]  /*6590*/  LOP3.LUT P1, RZ, R17, 0x4000, RZ, 0xc0, !PT ;  /* 0x0000400011ff7812 */ /* 0x000fe4000782c0ff */
[----:B------:R-:W-:-:S02]  /*65a0*/  FMNMX.FTZ R10, R191, R10, !PT ;  /* 0x0000000abf0a7209 */ /* 0x000fc40007810000 */
[----:B------:R-:W-:Y:S02]  /*65b0*/  ISETP.GT.AND P1, PT, R199, 0x21, !P1 ;  /* 0x00000021c700780c */ /* 0x000fe40004f24270 */
[----:B------:R-:W-:Y:S02]  /*65c0*/  FMNMX.FTZ R11, R195, R10, !PT ;  /* 0x0000000ac30b7209 */ /* 0x000fe40007810000 */
[----:B------:R-:W-:Y:S02]  /*65d0*/  ISETP.LT.OR P1, PT, R204, 0x22, P1 ;  /* 0x00000022cc00780c */ /* 0x000fe40000f21670 */
[----:B------:R-:W-:Y:S02]  /*65e0*/  FMNMX.FTZ R14, R196, R11, !PT ;  /* 0x0000000bc40e7209 */ /* 0x000fe40007810000 */
[----:B------:R-:W-:Y:S02]  /*65f0*/  FSEL R163, R163, -INF , !P1 ;  /* 0xff800000a3a37808 */ /* 0x000fe40004800000 */
[C---:B------:R-:W-:Y:S01]  /*6600*/  LOP3.LUT P1, RZ, R17.reuse, 0x2000, RZ, 0xc0, !PT ;  /* 0x0000200011ff7812 */ /* 0x040fe2000782c0ff */
[----:B------:R-:W0:Y:S01]  /*6610*/  SHFL.BFLY PT, R11, R14, 0x2, 0x1f ;  /* 0x0c401f000e0b7f89 */ /* 0x000e2200000e0000 */
[----:B------:R-:W-:-:S02]  /*6620*/  LOP3.LUT P6, RZ, R17, 0x20, RZ, 0xc0, !PT ;  /* 0x0000002011ff7812 */ /* 0x000fc400078cc0ff */
[C---:B------:R-:W-:Y:S02]  /*6630*/  ISETP.GT.AND P1, PT, R199.reuse, 0x28, !P1 ;  /* 0x00000028c700780c */ /* 0x040fe40004f24270 */
[----:B------:R-:W-:Y:S02]  /*6640*/  ISETP.GT.AND P2, PT, R199, 0x49, !P2 ;  /* 0x00000049c700780c */ /* 0x000fe40005744270 */
[C---:B------:R-:W-:Y:S02]  /*6650*/  ISETP.LT.OR P1, PT, R204.reuse, 0x29, P1 ;  /* 0x00000029cc00780c */ /* 0x040fe40000f21670 */
[----:B------:R-:W-:Y:S02]  /*6660*/  ISETP.LT.OR P2, PT, R204, 0x4a, P2 ;  /* 0x0000004acc00780c */ /* 0x000fe40001741670 */
[----:B------:R-:W-:Y:S02]  /*6670*/  FSEL R166, R166, -INF , !P1 ;  /* 0xff800000a6a67808 */ /* 0x000fe40004800000 */
[----:B------:R-:W-:-:S02]  /*6680*/  LOP3.LUT P1, RZ, R17, 0x1000, RZ, 0xc0, !PT ;  /* 0x0000100011ff7812 */ /* 0x000fc4000782c0ff */
[C---:B------:R-:W-:Y:S02]  /*6690*/  ISETP.GT.AND P3, PT, R199.reuse, 0x50, !P3 ;  /* 0x00000050c700780c */ /* 0x040fe40005f64270 */
[----:B------:R-:W-:Y:S02]  /*66a0*/  ISETP.GT.AND P1, PT, R199, 0x29, !P1 ;  /* 0x00000029c700780c */ /* 0x000fe40004f24270 */
[----:B------:R-:W-:Y:S02]  /*66b0*/  FSEL R184, R184, -INF , !P2 ;  /* 0xff800000b8b87808 */ /* 0x000fe40005000000 */
[C---:B------:R-:W-:Y:S02]  /*66c0*/  ISETP.LT.OR P1, PT, R204.reuse, 0x2a, P1 ;  /* 0x0000002acc00780c */ /* 0x040fe40000f21670 */
[----:B------:R-:W-:Y:S02]  /*66d0*/  ISETP.LT.OR P3, PT, R204, 0x51, P3 ;  /* 0x00000051cc00780c */ /* 0x000fe40001f61670 */
[----:B------:R-:W-:-:S02]  /*66e0*/  FSEL R167, R167, -INF , !P1 ;  /* 0xff800000a7a77808 */ /* 0x000fc40004800000 */
[----:B------:R-:W-:Y:S02]  /*66f0*/  LOP3.LUT P1, RZ, R17, 0x800, RZ, 0xc0, !PT ;  /* 0x0000080011ff7812 */ /* 0x000fe4000782c0ff */
[----:B0-----:R-:W-:Y:S02]  /*6700*/  FMNMX.FTZ R194, R14, R11, !PT ;  /* 0x0000000b0ec27209 */ /* 0x001fe40007810000 */
[C---:B------:R-:W-:Y:S02]  /*6710*/  ISETP.GT.AND P1, PT, R199.reuse, 0x30, !P1 ;  /* 0x00000030c700780c */ /* 0x040fe40004f24270 */
[----:B------:R-:W-:Y:S01]  /*6720*/  ISETP.GT.AND P4, PT, R199, 0x51, !P4 ;  /* 0x00000051c700780c */ /* 0x000fe20006784270 */
[----:B------:R-:W0:Y:S01]  /*6730*/  SHFL.BFLY PT, R11, R194, 0x1, 0x1f ;  /* 0x0c201f00c20b7f89 */ /* 0x000e2200000e0000 */
[----:B------:R-:W-:Y:S02]  /*6740*/  ISETP.LT.OR P1, PT, R204, 0x31, P1 ;  /* 0x00000031cc00780c */ /* 0x000fe40000f21670 */
[----:B------:R-:W-:-:S02]  /*6750*/  FSEL R187, R187, -INF , !P3 ;  /* 0xff800000bbbb7808 */ /* 0x000fc40005800000 */
[----:B------:R-:W-:Y:S02]  /*6760*/  FSEL R170, R170, -INF , !P1 ;  /* 0xff800000aaaa7808 */ /* 0x000fe40004800000 */
[----:B------:R-:W-:Y:S02]  /*6770*/  LOP3.LUT P1, RZ, R17, 0x400, RZ, 0xc0, !PT ;  /* 0x0000040011ff7812 */ /* 0x000fe4000782c0ff */
[C---:B------:R-:W-:Y:S02]  /*6780*/  ISETP.GT.AND P5, PT, R199.reuse, 0x58, !P5 ;  /* 0x00000058c700780c */ /* 0x040fe40006fa4270 */
[----:B------:R-:W-:Y:S02]  /*6790*/  ISETP.GT.AND P1, PT, R199, 0x31, !P1 ;  /* 0x00000031c700780c */ /* 0x000fe40004f24270 */
[C---:B------:R-:W-:Y:S02]  /*67a0*/  ISETP.LT.OR P4, PT, R204.reuse, 0x52, P4 ;  /* 0x00000052cc00780c */ /* 0x040fe40002781670 */
[----:B------:R-:W-:-:S02]  /*67b0*/  ISETP.LT.OR P1, PT, R204, 0x32, P1 ;  /* 0x00000032cc00780c */ /* 0x000fc40000f21670 */
[----:B------:R-:W-:Y:S02]  /*67c0*/  ISETP.LT.OR P5, PT, R204, 0x59, P5 ;  /* 0x00000059cc00780c */ /* 0x000fe40002fa1670 */
[----:B------:R-:W-:Y:S02]  /*67d0*/  FSEL R171, R171, -INF , !P1 ;  /* 0xff800000abab7808 */ /* 0x000fe40004800000 */
[----:B------:R-:W-:Y:S02]  /*67e0*/  LOP3.LUT P1, RZ, R17, 0x200, RZ, 0xc0, !PT ;  /* 0x0000020011ff7812 */ /* 0x000fe4000782c0ff */
[----:B------:R-:W-:Y:S02]  /*67f0*/  FSEL R188, R188, -INF , !P4 ;  /* 0xff800000bcbc7808 */ /* 0x000fe40006000000 */
[----:B------:R-:W-:Y:S02]  /*6800*/  ISETP.GT.AND P1, PT, R199, 0x38, !P1 ;  /* 0x00000038c700780c */ /* 0x000fe40004f24270 */
[----:B0-----:R-:W-:-:S02]  /*6810*/  FMNMX.FTZ R10, R194, R11, !PT ;  /* 0x0000000bc20a7209 */ /* 0x001fc40007810000 */
[----:B------:R-:W-:Y:S02]  /*6820*/  ISETP.LT.OR P1, PT, R204, 0x39, P1 ;  /* 0x00000039cc00780c */ /* 0x000fe40000f21670 */
[----:B------:R-:W-:Y:S01]  /*6830*/  FSEL R192, R192, -INF , !P5 ;  /* 0xff800000c0c07808 */ /* 0x000fe20006800000 */
[----:B------:R-:W-:Y:S01]  /*6840*/  FMUL.FTZ R11, R10, UR10 ;  /* 0x0000000a0a0b7c20 */ /* 0x000fe20008410000 */
[----:B------:R-:W-:Y:S02]  /*6850*/  FSEL R174, R174, -INF , !P1 ;  /* 0xff800000aeae7808 */ /* 0x000fe40004800000 */
[----:B------:R-:W-:-:S04]  /*6860*/  LOP3.LUT P1, RZ, R17, 0x100, RZ, 0xc0, !PT ;  /* 0x0000010011ff7812 */ /* 0x000fc8000782c0ff */
[----:B------:R-:W-:-:S04]  /*6870*/  ISETP.GT.AND P1, PT, R199, 0x39, !P1 ;  /* 0x00000039c700780c */ /* 0x000fc80004f24270 */
[----:B------:R-:W-:-:S04]  /*6880*/  ISETP.LT.OR P1, PT, R204, 0x3a, P1 ;  /* 0x0000003acc00780c */ /* 0x000fc80000f21670 */
        /* <DEDUP_REMOVED lines=9> */
[----:B------:R-:W-:Y:S02]  /*6920*/  ISETP.GT.AND P1, PT, R199, 0x48, !P6 ;  /* 0x00000048c700780c */ /* 0x000fe40007724270 */
[----:B------:R-:W-:Y:S02]  /*6930*/  LOP3.LUT P6, RZ, R17, 0x40000, RZ, 0xc0, !PT ;  /* 0x0004000011ff7812 */ /* 0x000fe400078cc0ff */
[----:B------:R-:W-:-:S04]  /*6940*/  ISETP.LT.OR P1, PT, R204, 0x49, P1 ;  /* 0x00000049cc00780c */ /* 0x000fc80000f21670 */
[----:B------:R-:W-:Y:S02]  /*6950*/  FSEL R183, R183, -INF , !P1 ;  /* 0xff800000b7b77808 */ /* 0x000fe40004800000 */
[----:B------:R-:W-:Y:S02]  /*6960*/  ISETP.GT.AND P1, PT, R199, RZ, !P6 ;  /* 0x000000ffc700720c */ /* 0x000fe40007724270 */
[----:B------:R-:W-:Y:S02]  /*6970*/  LOP3.LUT P6, RZ, R17, 0x1, RZ, 0xc0, !PT ;  /* 0x0000000111ff7812 */ /* 0x000fe400078cc0ff */
[----:B------:R-:W-:Y:S02]  /*6980*/  ISETP.LT.OR P1, PT, R204, 0x1, P1 ;  /* 0x00000001cc00780c */ /* 0x000fe40000f21670 */
[----:B------:R-:W-:Y:S02]  /*6990*/  ISETP.GT.AND P2, PT, R199, 0x59, !P6 ;  /* 0x00000059c700780c */ /* 0x000fe40007744270 */
[----:B------:R-:W-:-:S02]  /*69a0*/  FSEL R12, R12, -INF , !P1 ;  /* 0xff8000000c0c7808 */ /* 0x000fc40004800000 */
[----:B------:R-:W-:Y:S02]  /*69b0*/  FSETP.NEU.FTZ.AND P1, PT, R10, -INF , PT ;  /* 0xff8000000a00780b */ /* 0x000fe40003f3d000 */
[----:B------:R-:W-:Y:S02]  /*69c0*/  FMNMX.FTZ R14, R12, R5, !PT ;  /* 0x000000050c0e7209 */ /* 0x000fe40007810000 */
[----:B------:R-:W-:Y:S02]  /*69d0*/  FSEL R11, R11, RZ, P1 ;  /* 0x000000ff0b0b7208 */ /* 0x000fe40000800000 */
[----:B------:R-:W-:Y:S02]  /*69e0*/  ISETP.LT.OR P2, PT, R204, 0x5a, P2 ;  /* 0x0000005acc00780c */ /* 0x000fe40001741670 */
[----:B------:R-:W-:Y:S01]  /*69f0*/  FSEL R199, R10, RZ, P1 ;  /* 0x000000ff0ac77208 */ /* 0x000fe20000800000 */
[--C-:B------:R-:W-:Y:S01]  /*6a00*/  FFMA.FTZ R198, R15, UR10, -R11.reuse ;  /* 0x0000000a0fc67c23 */ /* 0x100fe2000801080b */
[----:B------:R-:W-:Y:S01]  /*6a10*/  FMNMX.FTZ R15, R13, R14, !PT ;  /* 0x0000000e0d0f7209 */ /* 0x000fe20007810000 */
[--C-:B------:R-:W-:Y:S01]  /*6a20*/  FFMA.FTZ R189, R215, UR10, -R11.reuse ;  /* 0x0000000ad7bd7c23 */ /* 0x100fe2000801080b */
[----:B------:R-:W-:Y:S01]  /*6a30*/  FSEL R193, R193, -INF , !P2 ;  /* 0xff800000c1c17808 */ /* 0x000fe20005000000 */
[----:B------:R0:W-:Y:S01]  /*6a40*/  MUFU.EX2 R14, R198 ;  /* 0x000000c6000e7308 */ /* 0x0001e20000000800 */
[----:B------:R-:W-:Y:S01]  /*6a50*/  FMNMX.FTZ R194, R20, R15, !PT ;  /* 0x0000000f14c27209 */ /* 0x000fe20007810000 */
[--C-:B------:R-:W-:Y:S01]  /*6a60*/  FFMA.FTZ R15, R152, UR10, -R11.reuse ;  /* 0x0000000a980f7c23 */ /* 0x100fe2000801080b */
[----:B------:R-:W-:Y:S01]  /*6a70*/  FADD.FTZ R199, -R199, R4 ;  /* 0x00000004c7c77221 */ /* 0x000fe20000010100 */
[--C-:B------:R-:W-:Y:S01]  /*6a80*/  FFMA.FTZ R156, R156, UR10, -R11.reuse ;  /* 0x0000000a9c9c7c23 */ /* 0x100fe2000801080b */
[----:B------:R-:W-:Y:S01]  /*6a90*/  FMNMX.FTZ R197, R21, R194, !PT ;  /* 0x000000c215c57209 */ /* 0x000fe20007810000 */
[--C-:B------:R-:W-:Y:S01]  /*6aa0*/  FFMA.FTZ R194, R153, UR10, -R11.reuse ;  /* 0x0000000a99c27c23 */ /* 0x100fe2000801080b */
[----:B------:R-:W-:Y:S01]  /*6ab0*/  FMUL.FTZ R4, R199, UR10 ;  /* 0x0000000ac7047c20 */ /* 0x000fe20008410000 */
[----:B------:R-:W-:Y:S01]  /*6ac0*/  MUFU.EX2 R189, R189 ;  /* 0x000000bd00bd7308 */ /* 0x000fe20000000800 */
[----:B------:R-:W-:Y:S01]  /*6ad0*/  FMNMX.FTZ R152, R154, R197, !PT ;  /* 0x000000c59a987209 */ /* 0x000fe20007810000 */
[--C-:B0-----:R-:W-:Y:S01]  /*6ae0*/  FFMA.FTZ R198, R168, UR10, -R11.reuse ;  /* 0x0000000aa8c67c23 */ /* 0x101fe2000801080b */
        /* <DEDUP_REMOVED lines=13> */
[----:B------:R-:W1:Y:S01]  /*6bc0*/  MUFU.EX2 R15, R15 ;  /* 0x0000000f000f7308 */ /* 0x000e620000000800 */
[----:B------:R-:W-:Y:S01]  /*6bd0*/  FMNMX.FTZ R152, R162, R153, !PT ;  /* 0x00000099a2987209 */ /* 0x000fe20007810000 */
[--C-:B------:R-:W-:Y:S01]  /*6be0*/  FFMA.FTZ R153, R157, UR10, -R11.reuse ;  /* 0x0000000a9d997c23 */ /* 0x100fe2000801080b */
[--C-:B------:R-:W-:Y:S01]  /*6bf0*/  FFMA.FTZ R190, R190, UR10, -R11.reuse ;  /* 0x0000000abebe7c23 */ /* 0x100fe2000801080b */
[--C-:B------:R-:W-:Y:S01]  /*6c00*/  FFMA.FTZ R191, R191, UR10, -R11.reuse ;  /* 0x0000000abfbf7c23 */ /* 0x100fe2000801080b */
[----:B------:R-:W-:Y:S01]  /*6c10*/  FMNMX.FTZ R157, R163, R152, !PT ;  /* 0x00000098a39d7209 */ /* 0x000fe20007810000 */
[--C-:B------:R-:W-:Y:S01]  /*6c20*/  FFMA.FTZ R195, R195, UR10, -R11.reuse ;  /* 0x0000000ac3c37c23 */ /* 0x100fe2000801080b */
[--C-:B------:R-:W-:Y:S01]  /*6c30*/  FFMA.FTZ R196, R196, UR10, -R11.reuse ;  /* 0x0000000ac4c47c23 */ /* 0x100fe2000801080b */
[----:B------:R-:W2:Y:S01]  /*6c40*/  MUFU.EX2 R194, R194 ;  /* 0x000000c200c27308 */ /* 0x000ea20000000800 */
[----:B------:R-:W-:Y:S01]  /*6c50*/  FMNMX.FTZ R152, R166, R157, !PT ;  /* 0x0000009da6987209 */ /* 0x000fe20007810000 */
[--C-:B------:R-:W-:Y:S01]  /*6c60*/  FFMA.FTZ R157, R160, UR10, -R11.reuse ;  /* 0x0000000aa09d7c23 */ /* 0x100fe2000801080b */
[--C-:B------:R-:W-:Y:S01]  /*6c70*/  FFMA.FTZ R160, R161, UR10, -R11.reuse ;  /* 0x0000000aa1a07c23 */ /* 0x100fe2000801080b */
[----:B0-----:R-:W-:Y:S01]  /*6c80*/  FMUL.FTZ R24, R24, R4 ;  /* 0x0000000418187220 */ /* 0x001fe20000410000 */
[----:B------:R-:W-:Y:S01]  /*6c90*/  FMNMX.FTZ R197, R167, R152, !PT ;  /* 0x00000098a7c57209 */ /* 0x000fe20007810000 */
[-C--:B------:R-:W-:Y:S01]  /*6ca0*/  FMUL.FTZ R25, R25, R4.reuse ;  /* 0x0000000419197220 */ /* 0x080fe20000410000 */
[-C--:B------:R-:W-:Y:S01]  /*6cb0*/  FMUL.FTZ R28, R28, R4.reuse ;  /* 0x000000041c1c7220 */ /* 0x080fe20000410000 */
[----:B------:R-:W0:Y:S01]  /*6cc0*/  MUFU.EX2 R156, R156 ;  /* 0x0000009c009c7308 */ /* 0x000e220000000800 */
[----:B------:R-:W-:Y:S01]  /*6cd0*/  FMNMX.FTZ R152, R170, R197, !PT ;  /* 0x000000c5aa987209 */ /* 0x000fe20007810000 */
[-C--:B------:R-:W-:Y:S01]  /*6ce0*/  FMUL.FTZ R29, R29, R4.reuse ;  /* 0x000000041d1d7220 */ /* 0x080fe20000410000 */
[-C--:B------:R-:W-:Y:S01]  /*6cf0*/  FMUL.FTZ R32, R32, R4.reuse ;  /* 0x0000000420207220 */ /* 0x080fe20000410000 */
[----:B------:R-:W-:Y:S01]  /*6d00*/  FMUL.FTZ R33, R33, R4 ;  /* 0x0000000421217220 */ /* 0x000fe20000410000 */
[----:B------:R-:W-:Y:S01]  /*6d10*/  FMNMX.FTZ R161, R171, R152, !PT ;  /* 0x00000098aba17209 */ /* 0x000fe20007810000 */
[-C--:B------:R-:W-:Y:S01]  /*6d20*/  FMUL.FTZ R36, R36, R4.reuse ;  /* 0x0000000424247220 */ /* 0x080fe20000410000 */
[-C--:B------:R-:W-:Y:S01]  /*6d30*/  FMUL.FTZ R37, R37, R4.reuse ;  /* 0x0000000425257220 */ /* 0x080fe20000410000 */
[----:B------:R-:W3:Y:S01]  /*6d40*/  MUFU.EX2 R153, R153 ;  /* 0x0000009900997308 */ /* 0x000ee20000000800 */
[----:B------:R-:W-:Y:S01]  /*6d50*/  FMNMX.FTZ R152, R174, R161, !PT ;  /* 0x000000a1ae987209 */ /* 0x000fe20007810000 */
[--C-:B------:R-:W-:Y:S01]  /*6d60*/  FFMA.FTZ R161, R164, UR10, -R11.reuse ;  /* 0x0000000aa4a17c23 */ /* 0x100fe2000801080b */
[----:B------:R-:W-:Y:S01]  /*6d70*/  FFMA.FTZ R164, R165, UR10, -R11 ;  /* 0x0000000aa5a47c23 */ /* 0x000fe2000801080b */
[----:B------:R-:W-:Y:S01]  /*6d80*/  FMUL.FTZ R40, R40, R4 ;  /* 0x0000000428287220 */ /* 0x000fe20000410000 */
[----:B------:R-:W-:Y:S01]  /*6d90*/  FMNMX.FTZ R152, R175, R152, !PT ;  /* 0x00000098af987209 */ /* 0x000fe20007810000 */
[-C--:B------:R-:W-:Y:S01]  /*6da0*/  FMUL.FTZ R41, R41, R4.reuse ;  /* 0x0000000429297220 */ /* 0x080fe20000410000 */
[----:B------:R-:W-:Y:S01]  /*6db0*/  FMUL.FTZ R44, R44, R4 ;  /* 0x000000042c2c7220 */ /* 0x000fe20000410000 */
[----:B------:R-:W4:Y:S01]  /*6dc0*/  MUFU.EX2 R157, R157 ;  /* 0x0000009d009d7308 */ /* 0x000f220000000800 */
[----:B------:R-:W-:Y:S01]  /*6dd0*/  FMNMX.FTZ R197, R179, R152, !PT ;  /* 0x00000098b3c57209 */ /* 0x000fe20007810000 */
[-C--:B------:R-:W-:Y:S01]  /*6de0*/  FMUL.FTZ R45, R45, R4.reuse ;  /* 0x000000042d2d7220 */ /* 0x080fe20000410000 */
[-C--:B------:R-:W-:Y:S01]  /*6df0*/  FMUL.FTZ R48, R48, R4.reuse ;  /* 0x0000000430307220 */ /* 0x080fe20000410000 */
[-C--:B------:R-:W-:Y:S01]  /*6e00*/  FMUL.FTZ R49, R49, R4.reuse ;  /* 0x0000000431317220 */ /* 0x080fe20000410000 */
[----:B------:R-:W-:Y:S01]  /*6e10*/  FMNMX.FTZ R152, R180, R197, !PT ;  /* 0x000000c5b4987209 */ /* 0x000fe20007810000 */
[-C--:B------:R-:W-:Y:S01]  /*6e20*/  FMUL.FTZ R52, R52, R4.reuse ;  /* 0x0000000434347220 */ /* 0x080fe20000410000 */
[----:B------:R-:W-:Y:S01]  /*6e30*/  FMUL.FTZ R53, R53, R4 ;  /* 0x0000000435357220 */ /* 0x000fe20000410000 */
[----:B------:R-:W5:Y:S01]  /*6e40*/  MUFU.EX2 R160, R160 ;  /* 0x000000a000a07308 */ /* 0x000f620000000800 */
        /* <DEDUP_REMOVED lines=14> */
[-C--:B------:R-:W-:Y:S01]  /*6f30*/  FMUL.FTZ R73, R73, R4.reuse ;  /* 0x0000000449497220 */ /* 0x080fe20000410000 */
[----:B------:R-:W5:Y:S01]  /*6f40*/  MUFU.EX2 R164, R164 ;  /* 0x000000a400a47308 */ /* 0x000f620000000800 */
[----:B------:R-:W-:Y:S01]  /*6f50*/  FMNMX.FTZ R152, R192, R197, !PT ;  /* 0x000000c5c0987209 */ /* 0x000fe20007810000 */
[-C--:B------:R-:W-:Y:S01]  /*6f60*/  FMUL.FTZ R76, R76, R4.reuse ;  /* 0x000000044c4c7220 */ /* 0x080fe20000410000 */
[-C--:B------:R-:W-:Y:S01]  /*6f70*/  FMUL.FTZ R77, R77, R4.reuse ;  /* 0x000000044d4d7220 */ /* 0x080fe20000410000 */
[----:B------:R-:W-:Y:S01]  /*6f80*/  FMUL.FTZ R80, R80, R4 ;  /* 0x0000000450507220 */ /* 0x000fe20000410000 */
[----:B------:R-:W-:Y:S01]  /*6f90*/  FMNMX.FTZ R152, R193, R152, !PT ;  /* 0x00000098c1987209 */ /* 0x000fe20007810000 */
[-C--:B------:R-:W-:Y:S01]  /*6fa0*/  FMUL.FTZ R81, R81, R4.reuse ;  /* 0x0000000451517220 */ /* 0x080fe20000410000 */
[-C--:B------:R-:W-:Y:S01]  /*6fb0*/  FMUL.FTZ R84, R84, R4.reuse ;  /* 0x0000000454547220 */ /* 0x080fe20000410000 */
[----:B------:R1:W5:Y:S01]  /*6fc0*/  MUFU.EX2 R165, R198 ;  /* 0x000000c600a57308 */ /* 0x0003620000000800 */
[-C--:B------:R-:W-:Y:S01]  /*6fd0*/  FMUL.FTZ R85, R85, R4.reuse ;  /* 0x0000000455557220 */ /* 0x080fe20000410000 */
[----:B------:R-:W2:Y:S01]  /*6fe0*/  SHFL.BFLY PT, R197, R152, 0x2, 0x1f ;  /* 0x0c401f0098c57f89 */ /* 0x000ea200000e0000 */
        /* <DEDUP_REMOVED lines=23> */
[----:B--2---:R-:W-:Y:S01]  /*7160*/  FMNMX.FTZ R197, R152, R197, !PT ;  /* 0x000000c598c57209 */ /* 0x004fe20007810000 */
[-C--:B------:R-:W-:Y:S01]  /*7170*/  FMUL.FTZ R128, R128, R4.reuse ;  /* 0x0000000480807220 */ /* 0x080fe20000410000 */
[-C--:B------:R-:W-:Y:S01]  /*7180*/  FMUL.FTZ R129, R129, R4.reuse ;  /* 0x0000000481817220 */ /* 0x080fe20000410000 */
[-C--:B------:R-:W-:Y:S01]  /*7190*/  FMUL.FTZ R132, R132, R4.reuse ;  /* 0x0000000484847220 */ /* 0x080fe20000410000 */
[-C--:B------:R-:W-:Y:S01]  /*71a0*/  FMUL.FTZ R133, R133, R4.reuse ;  /* 0x0000000485857220 */ /* 0x080fe20000410000 */
[----:B------:R-:W2:Y:S01]  /*71b0*/  SHFL.BFLY PT, R176, R197, 0x1, 0x1f ;  /* 0x0c201f00c5b07f89 */ /* 0x000ea200000e0000 */
        /* <DEDUP_REMOVED lines=9> */
[----:B------:R-:W-:-:S07]  /*7250*/  FMUL.FTZ R149, R149, R4 ;  /* 0x0000000495957220 */ /* 0x000fce0000410000 */
[----:B------:R-:W-:Y:S01]  /*7260*/  MUFU.EX2 R181, R181 ;  /* 0x000000b500b57308 */ /* 0x000fe20000000800 */
[----:B--2---:R-:W-:-:S07]  /*7270*/  FMNMX.FTZ R176, R197, R176, !PT ;  /* 0x000000b0c5b07209 */ /* 0x004fce0007810000 */
[----:B------:R-:W-:Y:S01]  /*7280*/  MUFU.EX2 R182, R182 ;  /* 0x000000b600b67308 */ /* 0x000fe20000000800 */
[C---:B------:R-:W-:Y:S01]  /*7290*/  FSETP.NEU.FTZ.AND P1, PT, R176.reuse, -INF , PT ;  /* 0xff800000b000780b */ /* 0x040fe20003f3d000 */
[----:B------:R-:W-:-:S06]  /*72a0*/  FMUL.FTZ R152, R176, UR10 ;  /* 0x0000000ab0987c20 */ /* 0x000fcc0008410000 */
[----:B------:R-:W-:Y:S01]  /*72b0*/  MUFU.EX2 R185, R185 ;  /* 0x000000b900b97308 */ /* 0x000fe20000000800 */
[----:B------:R-:W-:-:S05]  /*72c0*/  FSEL R152, R152, RZ, P1 ;  /* 0x000000ff98987208 */ /* 0x000fca0000800000 */
[--C-:B------:R-:W-:Y:S01]  /*72d0*/  FFMA.FTZ R11, R12, UR10, -R152.reuse ;  /* 0x0000000a0c0b7c23 */ /* 0x100fe20008010898 */
[--C-:B------:R-:W-:Y:S01]  /*72e0*/  FFMA.FTZ R12, R13, UR10, -R152.reuse ;  /* 0x0000000a0d0c7c23 */ /* 0x100fe20008010898 */
[----:B------:R-:W-:Y:S01]  /*72f0*/  FFMA.FTZ R13, R4, R2, R189 ;  /* 0x00000002040d7223 */ /* 0x000fe200000100bd */
[--C-:B-1----:R-:W-:Y:S01]  /*7300*/  FFMA.FTZ R198, R155, UR10, -R152.reuse ;  /* 0x0000000a9bc67c23 */ /* 0x102fe20008010898 */
[--C-:B------:R-:W-:Y:S01]  /*7310*/  FFMA.FTZ R204, R159, UR10, -R152.reuse ;  /* 0x0000000a9fcc7c23 */ /* 0x100fe20008010898 */
[----:B------:R-:W-:Y:S01]  /*7320*/  MUFU.EX2 R186, R186 ;  /* 0x000000ba00ba7308 */ /* 0x000fe20000000800 */
[----:B------:R-:W-:Y:S01]  /*7330*/  FADD.FTZ R2, R14, R13 ;  /* 0x0000000d0e027221 */ /* 0x000fe20000010000 */
[--C-:B------:R-:W-:Y:S01]  /*7340*/  FFMA.FTZ R13, R20, UR10, -R152.reuse ;  /* 0x0000000a140d7c23 */ /* 0x100fe20008010898 */
[--C-:B------:R-:W-:Y:S01]  /*7350*/  FFMA.FTZ R20, R21, UR10, -R152.reuse ;  /* 0x0000000a15147c23 */ /* 0x100fe20008010898 */
[----:B------:R-:W-:Y:S01]  /*7360*/  FFMA.FTZ R21, R154, UR10, -R152 ;  /* 0x0000000a9a157c23 */ /* 0x000fe20008010898 */
[----:B------:R-:W-:Y:S01]  /*7370*/  FADD.FTZ R197, R15, R2 ;  /* 0x000000020fc57221 */ /* 0x000fe20000010000 */
[--C-:B------:R-:W-:Y:S01]  /*7380*/  FFMA.FTZ R199, R166, UR10, -R152.reuse ;  /* 0x0000000aa6c77c23 */ /* 0x100fe20008010898 */
[--C-:B------:R-:W-:Y:S01]  /*7390*/  FFMA.FTZ R162, R162, UR10, -R152.reuse ;  /* 0x0000000aa2a27c23 */ /* 0x100fe20008010898 */
[----:B------:R-:W-:Y:S01]  /*73a0*/  MUFU.EX2 R190, R190 ;  /* 0x000000be00be7308 */ /* 0x000fe20000000800 */
[----:B------:R-:W-:Y:S01]  /*73b0*/  FADD.FTZ R197, R194, R197 ;  /* 0x000000c5c2c57221 */ /* 0x000fe20000010000 */
[--C-:B------:R-:W-:Y:S01]  /*73c0*/  FFMA.FTZ R167, R167, UR10, -R152.reuse ;  /* 0x0000000aa7a77c23 */ /* 0x100fe20008010898 */
[--C-:B------:R-:W-:Y:S01]  /*73d0*/  FFMA.FTZ R171, R171, UR10, -R152.reuse ;  /* 0x0000000aabab7c23 */ /* 0x100fe20008010898 */
[--C-:B------:R-:W-:Y:S01]  /*73e0*/  FFMA.FTZ R175, R175, UR10, -R152.reuse ;  /* 0x0000000aafaf7c23 */ /* 0x100fe20008010898 */
[----:B0-----:R-:W-:Y:S01]  /*73f0*/  FADD.FTZ R2, R156, R197 ;  /* 0x000000c59c027221 */ /* 0x001fe20000010000 */
[----:B---3--:R-:W-:Y:S01]  /*7400*/  F2FP.F16.F32.PACK_AB R156, R153, R156 ;  /* 0x0000009c999c723e */ /* 0x008fe200000000ff */
[----:B------:R-:W-:Y:S01]  /*7410*/  FFMA.FTZ R179, R179, UR10, -R152 ;  /* 0x0000000ab3b37c23 */ /* 0x000fe20008010898 */
[----:B------:R-:W-:Y:S01]  /*7420*/  MUFU.EX2 R191, R191 ;  /* 0x000000bf00bf7308 */ /* 0x000fe20000000800 */
[----:B------:R-:W-:Y:S01]  /*7430*/  FADD.FTZ R2, R153, R2 ;  /* 0x0000000299027221 */ /* 0x000fe20000010000 */
[--C-:B------:R-:W-:Y:S01]  /*7440*/  FFMA.FTZ R180, R180, UR10, -R152.reuse ;  /* 0x0000000ab4b47c23 */ /* 0x100fe20008010898 */
[--C-:B------:R-:W-:Y:S01]  /*7450*/  FFMA.FTZ R183, R183, UR10, -R152.reuse ;  /* 0x0000000ab7b77c23 */ /* 0x100fe20008010898 */
[----:B------:R-:W-:Y:S01]  /*7460*/  FFMA.FTZ R187, R187, UR10, -R152 ;  /* 0x0000000abbbb7c23 */ /* 0x000fe20008010898 */
[----:B----4-:R-:W-:Y:S01]  /*7470*/  FADD.FTZ R197, R157, R2 ;  /* 0x000000029dc57221 */ /* 0x010fe20000010000 */
[--C-:B------:R-:W-:Y:S01]  /*7480*/  FFMA.FTZ R188, R188, UR10, -R152.reuse ;  /* 0x0000000abcbc7c23 */ /* 0x100fe20008010898 */
[--C-:B------:R-:W-:Y:S01]  /*7490*/  FFMA.FTZ R192, R192, UR10, -R152.reuse ;  /* 0x0000000ac0c07c23 */ /* 0x100fe20008010898 */
[----:B------:R-:W-:Y:S01]  /*74a0*/  MUFU.EX2 R195, R195 ;  /* 0x000000c300c37308 */ /* 0x000fe20000000800 */
[----:B-----5:R-:W-:Y:S01]  /*74b0*/  FADD.FTZ R2, R160, R197 ;  /* 0x000000c5a0027221 */ /* 0x020fe20000010000 */
[--C-:B------:R-:W-:Y:S01]  /*74c0*/  FFMA.FTZ R197, R158, UR10, -R152.reuse ;  /* 0x0000000a9ec57c23 */ /* 0x100fe20008010898 */
[--C-:B------:R-:W-:Y:S01]  /*74d0*/  FFMA.FTZ R158, R163, UR10, -R152.reuse ;  /* 0x0000000aa39e7c23 */ /* 0x100fe20008010898 */
[----:B------:R-:W-:Y:S01]  /*74e0*/  FFMA.FTZ R193, R193, UR10, -R152 ;  /* 0x0000000ac1c17c23 */ /* 0x000fe20008010898 */
[----:B------:R-:W-:Y:S01]  /*74f0*/  FADD.FTZ R155, R161, R2 ;  /* 0x00000002a19b7221 */ /* 0x000fe20000010000 */
[----:B------:R-:W-:-:S02]  /*7500*/  FSEL R2, R176, RZ, P1 ;  /* 0x000000ffb0027208 */ /* 0x000fc40000800000 */
[----:B------:R-:W0:Y:S01]  /*7510*/  MUFU.EX2 R196, R196 ;  /* 0x000000c400c47308 */ /* 0x000e220000000800 */
[----:B------:R-:W-:Y:S02]  /*7520*/  FADD.FTZ R154, R164, R155 ;  /* 0x0000009ba49a7221 */ /* 0x000fe40000010000 */
[----:B------:R-:W-:Y:S02]  /*7530*/  FADD.FTZ R2, -R2, R5 ;  /* 0x0000000502027221 */ /* 0x000fe40000010100 */
[----:B------:R-:W-:-:S03]  /*7540*/  FADD.FTZ R155, R165, R154 ;  /* 0x0000009aa59b7221 */ /* 0x000fc60000010000 */
[----:B------:R-:W-:Y:S01]  /*7550*/  MUFU.EX2 R11, R11 ;  /* 0x0000000b000b7308 */ /* 0x000fe20000000800 */
[----:B------:R-:W-:Y:S01]  /*7560*/  FADD.FTZ R154, R168, R155 ;  /* 0x0000009ba89a7221 */ /* 0x000fe20000010000 */
[----:B------:R-:W-:-:S03]  /*7570*/  FFMA.FTZ R155, R174, UR10, -R152 ;  /* 0x0000000aae9b7c23 */ /* 0x000fc60008010898 */
[----:B------:R-:W-:-:S03]  /*7580*/  FADD.FTZ R5, R169, R154 ;  /* 0x0000009aa9057221 */ /* 0x000fc60000010000 */
[----:B------:R-:W-:Y:S01]  /*7590*/  MUFU.EX2 R12, R12 ;  /* 0x0000000c000c7308 */ /* 0x000fe20000000800 */
[----:B------:R-:W-:Y:S01]  /*75a0*/  FADD.FTZ R154, R172, R5 ;  /* 0x00000005ac9a7221 */ /* 0x000fe20000010000 */
[----:B------:R-:W-:Y:S01]  /*75b0*/  FFMA.FTZ R5, R170, UR10, -R152 ;  /* 0x0000000aaa057c23 */ /* 0x000fe20008010898 */
[----:B0-----:R-:W-:Y:S02]  /*75c0*/  F2FP.F16.F32.PACK_AB R174, R196, R195 ;  /* 0x000000c3c4ae723e */ /* 0x001fe400000000ff */
[----:B------:R-:W-:-:S03]  /*75d0*/  FADD.FTZ R159, R173, R154 ;  /* 0x0000009aad9f7221 */ /* 0x000fc60000010000 */
[----:B------:R-:W-:Y:S01]  /*75e0*/  MUFU.EX2 R13, R13 ;  /* 0x0000000d000d7308 */ /* 0x000fe20000000800 */
[----:B------:R-:W-:Y:S01]  /*75f0*/  FADD.FTZ R154, R178, R159 ;  /* 0x0000009fb29a7221 */ /* 0x000fe20000010000 */
[----:B------:R-:W-:Y:S01]  /*7600*/  FFMA.FTZ R159, R184, UR10, -R152 ;  /* 0x0000000ab89f7c23 */ /* 0x000fe20008010898 */
[----:B------:R-:W-:Y:S02]  /*7610*/  F2FP.F16.F32.PACK_AB R152, R14, R189 ;  /* 0x000000bd0e98723e */ /* 0x000fe400000000ff */
[----:B------:R-:W-:-:S03]  /*7620*/  FADD.FTZ R215, R181, R154 ;  /* 0x0000009ab5d77221 */ /* 0x000fc60000010000 */
[----:B------:R-:W-:Y:S01]  /*7630*/  MUFU.EX2 R20, R20 ;  /* 0x0000001400147308 */ /* 0x000fe20000000800 */
[----:B------:R-:W-:-:S04]  /*7640*/  FADD.FTZ R154, R182, R215 ;  /* 0x000000d7b69a7221 */ /* 0x000fc80000010000 */
[----:B------:R-:W-:Y:S01]  /*7650*/  FADD.FTZ R215, R185, R154 ;  /* 0x0000009ab9d77221 */ /* 0x000fe20000010000 */
[----:B------:R-:W-:Y:S02]  /*7660*/  F2FP.F16.F32.PACK_AB R154, R194, R15 ;  /* 0x0000000fc29a723e */ /* 0x000fe400000000ff */
[----:B------:R-:W-:Y:S01]  /*7670*/  MUFU.EX2 R21, R21 ;  /* 0x0000001500157308 */ /* 0x000fe20000000800 */
[----:B------:R-:W-:-:S04]  /*7680*/  FADD.FTZ R215, R186, R215 ;  /* 0x000000d7bad77221 */ /* 0x000fc80000010000 */
[----:B------:R-:W-:-:S03]  /*7690*/  FADD.FTZ R166, R190, R215 ;  /* 0x000000d7bea67221 */ /* 0x000fc60000010000 */
[----:B------:R-:W-:Y:S01]  /*76a0*/  MUFU.EX2 R198, R198 ;  /* 0x000000c600c67308 */ /* 0x000fe20000000800 */
[----:B------:R-:W-:Y:S01]  /*76b0*/  FADD.FTZ R170, R191, R166 ;  /* 0x000000a6bfaa7221 */ /* 0x000fe20000010000 */
[----:B------:R-:W-:Y:S01]  /*76c0*/  F2FP.F16.F32.PACK_AB R166, R178, R173 ;  /* 0x000000adb2a6723e */ /* 0x000fe200000000ff */
[----:B------:R-:W-:Y:S02]  /*76d0*/  FMUL.FTZ R178, R2, UR10 ;  /* 0x0000000a02b27c20 */ /* 0x000fe40008410000 */
[----:B------:R-:W-:Y:S01]  /*76e0*/  FADD.FTZ R153, R195, R170 ;  /* 0x000000aac3997221 */ /* 0x000fe20000010000 */
[----:B------:R-:W-:Y:S02]  /*76f0*/  F2FP.F16.F32.PACK_AB R170, R186, R185 ;  /* 0x000000b9baaa723e */ /* 0x000fe400000000ff */
[----:B------:R-:W-:Y:S01]  /*7700*/  MUFU.EX2 R197, R197 ;  /* 0x000000c500c57308 */ /* 0x000fe20000000800 */
[----:B------:R-:W-:-:S07]  /*7710*/  FADD.FTZ R2, R196, R153 ;  /* 0x00000099c4027221 */ /* 0x000fce0000010000 */
[----:B------:R-:W0:Y:S08]  /*7720*/  MUFU.EX2 R178, R178 ;  /* 0x000000b200b27308 */ /* 0x000e300000000800 */
[----:B------:R-:W-:Y:S08]  /*7730*/  MUFU.EX2 R204, R204 ;  /* 0x000000cc00cc7308 */ /* 0x000ff00000000800 */
[----:B------:R1:W-:Y:S01]  /*7740*/  MUFU.EX2 R163, R162 ;  /* 0x000000a200a37308 */ /* 0x0003e20000000800 */
[----:B0-----:R-:W-:Y:S01]  /*7750*/  FFMA.FTZ R153, R178, R0, R11 ;  /* 0x00000000b2997223 */ /* 0x001fe2000001000b */
[-C--:B------:R-:W-:Y:S01]  /*7760*/  FMUL.FTZ R26, R26, R178.reuse ;  /* 0x000000b21a1a7220 */ /* 0x080fe20000410000 */
[-C--:B------:R-:W-:Y:S01]  /*7770*/  FMUL.FTZ R27, R27, R178.reuse ;  /* 0x000000b21b1b7220 */ /* 0x080fe20000410000 */
[-C--:B------:R-:W-:Y:S01]  /*7780*/  FMUL.FTZ R30, R30, R178.reuse ;  /* 0x000000b21e1e7220 */ /* 0x080fe20000410000 */
[----:B------:R-:W-:Y:S01]  /*7790*/  FADD.FTZ R0, R12, R153 ;  /* 0x000000990c007221 */ /* 0x000fe20000010000 */
[-C--:B------:R-:W-:Y:S01]  /*77a0*/  FMUL.FTZ R31, R31, R178.reuse ;  /* 0x000000b21f1f7220 */ /* 0x080fe20000410000 */
[-C--:B------:R-:W-:Y:S01]  /*77b0*/  FMUL.FTZ R34, R34, R178.reuse ;  /* 0x000000b222227220 */ /* 0x080fe20000410000 */
[----:B------:R0:W2:Y:S01]  /*77c0*/  MUFU.EX2 R184, R158 ;  /* 0x0000009e00b87308 */ /* 0x0000a20000000800 */
[----:B------:R-:W-:Y:S01]  /*77d0*/  FADD.FTZ R153, R13, R0 ;  /* 0x000000000d997221 */ /* 0x000fe20000010000 */
[----:B-1----:R-:W-:Y:S01]  /*77e0*/  F2FP.F16.F32.PACK_AB R162, R168, R165 ;  /* 0x000000a5a8a2723e */ /* 0x002fe200000000ff */
[-C--:B------:R-:W-:Y:S01]  /*77f0*/  FMUL.FTZ R35, R35, R178.reuse ;  /* 0x000000b223237220 */ /* 0x080fe20000410000 */
[----:B------:R-:W-:Y:S01]  /*7800*/  F2FP.F16.F32.PACK_AB R168, R182, R181 ;  /* 0x000000b5b6a8723e */ /* 0x000fe200000000ff */
[----:B------:R-:W-:Y:S01]  /*7810*/  FADD.FTZ R186, R20, R153 ;  /* 0x0000009914ba7221 */ /* 0x000fe20000010000 */
[-C--:B------:R-:W-:Y:S01]  /*7820*/  FMUL.FTZ R38, R38, R178.reuse ;  /* 0x000000b226267220 */ /* 0x080fe20000410000 */
[-C--:B------:R-:W-:Y:S01]  /*7830*/  FMUL.FTZ R39, R39, R178.reuse ;  /* 0x000000b227277220 */ /* 0x080fe20000410000 */
[----:B------:R-:W1:Y:S01]  /*7840*/  MUFU.EX2 R14, R199 ;  /* 0x000000c7000e7308 */ /* 0x000e620000000800 */
[----:B------:R-:W-:Y:S01]  /*7850*/  FADD.FTZ R153, R21, R186 ;  /* 0x000000ba15997221 */ /* 0x000fe20000010000 */
[----:B0-----:R-:W-:Y:S01]  /*7860*/  F2FP.F16.F32.PACK_AB R158, R160, R157 ;  /* 0x0000009da09e723e */ /* 0x001fe200000000ff */
[-C--:B------:R-:W-:Y:S01]  /*7870*/  FMUL.FTZ R42, R42, R178.reuse ;  /* 0x000000b22a2a7220 */ /* 0x080fe20000410000 */
[----:B------:R-:W-:Y:S01]  /*7880*/  F2FP.F16.F32.PACK_AB R160, R164, R161 ;  /* 0x000000a1a4a0723e */ /* 0x000fe200000000ff */
[----:B------:R-:W-:Y:S01]  /*7890*/  FADD.FTZ R186, R198, R153 ;  /* 0x00000099c6ba7221 */ /* 0x000fe20000010000 */
[----:B------:R-:W-:Y:S01]  /*78a0*/  F2FP.F16.F32.PACK_AB R164, R172, R169 ;  /* 0x000000a9aca4723e */ /* 0x000fe200000000ff */
[----:B------:R-:W-:Y:S01]  /*78b0*/  FMUL.FTZ R43, R43, R178 ;  /* 0x000000b22b2b7220 */ /* 0x000fe20000410000 */
[----:B------:R-:W0:Y:S01]  /*78c0*/  MUFU.EX2 R15, R167 ;  /* 0x000000a7000f7308 */ /* 0x000e220000000800 */
[----:B------:R-:W-:Y:S01]  /*78d0*/  FADD.FTZ R153, R197, R186 ;  /* 0x000000bac5997221 */ /* 0x000fe20000010000 */
[----:B------:R-:W-:Y:S01]  /*78e0*/  F2FP.F16.F32.PACK_AB R172, R191, R190 ;  /* 0x000000bebfac723e */ /* 0x000fe200000000ff */
[-C--:B------:R-:W-:Y:S01]  /*78f0*/  FMUL.FTZ R46, R46, R178.reuse ;  /* 0x000000b22e2e7220 */ /* 0x080fe20000410000 */
[----:B--2---:R-:W-:Y:S01]  /*7900*/  F2FP.F16.F32.PACK_AB R161, R184, R163 ;  /* 0x000000a3b8a1723e */ /* 0x004fe200000000ff */
[----:B------:R-:W-:Y:S01]  /*7910*/  FADD.FTZ R186, R204, R153 ;  /* 0x00000099ccba7221 */ /* 0x000fe20000010000 */
[----:B------:R-:W-:Y:S01]  /*7920*/  F2FP.F16.F32.PACK_AB R157, R198, R21 ;  /* 0x00000015c69d723e */ /* 0x000fe200000000ff */
[-C--:B------:R-:W-:Y:S01]  /*7930*/  FMUL.FTZ R47, R47, R178.reuse ;  /* 0x000000b22f2f7220 */ /* 0x080fe20000410000 */
[----:B------:R-:W2:Y:S01]  /*7940*/  MUFU.EX2 R5, R5 ;  /* 0x0000000500057308 */ /* 0x000ea20000000800 */
[----:B------:R-:W-:Y:S01]  /*7950*/  FADD.FTZ R153, R163, R186 ;  /* 0x000000baa3997221 */ /* 0x000fe20000010000 */
[-C--:B------:R-:W-:Y:S01]  /*7960*/  FMUL.FTZ R50, R50, R178.reuse ;  /* 0x000000b232327220 */ /* 0x080fe20000410000 */
[-C--:B------:R-:W-:Y:S01]  /*7970*/  FMUL.FTZ R51, R51, R178.reuse ;  /* 0x000000b233337220 */ /* 0x080fe20000410000 */
[-C--:B------:R-:W-:Y:S01]  /*7980*/  FMUL.FTZ R54, R54, R178.reuse ;  /* 0x000000b236367220 */ /* 0x080fe20000410000 */
[----:B------:R-:W-:Y:S01]  /*7990*/  FADD.FTZ R153, R184, R153 ;  /* 0x00000099b8997221 */ /* 0x000fe20000010000 */
[-C--:B------:R-:W-:Y:S01]  /*79a0*/  FMUL.FTZ R55, R55, R178.reuse ;  /* 0x000000b237377220 */ /* 0x080fe20000410000 */
[----:B------:R-:W-:Y:S01]  /*79b0*/  FMUL.FTZ R58, R58, R178 ;  /* 0x000000b23a3a7220 */ /* 0x000fe20000410000 */
[----:B------:R-:W3:Y:S01]  /*79c0*/  MUFU.EX2 R182, R171 ;  /* 0x000000ab00b67308 */ /* 0x000ee20000000800 */
[----:B-1----:R-:W-:Y:S01]  /*79d0*/  FADD.FTZ R190, R14, R153 ;  /* 0x000000990ebe7221 */ /* 0x002fe20000010000 */
[----:B0-----:R-:W-:Y:S01]  /*79e0*/  F2FP.F16.F32.PACK_AB R163, R15, R14 ;  /* 0x0000000e0fa3723e */ /* 0x001fe200000000ff */
[-C--:B------:R-:W-:Y:S01]  /*79f0*/  FMUL.FTZ R59, R59, R178.reuse ;  /* 0x000000b23b3b7220 */ /* 0x080fe20000410000 */
[-C--:B------:R-:W-:Y:S01]  /*7a00*/  FMUL.FTZ R62, R62, R178.reuse ;  /* 0x000000b23e3e7220 */ /* 0x080fe20000410000 */
[----:B------:R-:W-:Y:S01]  /*7a10*/  FADD.FTZ R190, R15, R190 ;  /* 0x000000be0fbe7221 */ /* 0x000fe20000010000 */
[-C--:B------:R-:W-:Y:S01]  /*7a20*/  FMUL.FTZ R63, R63, R178.reuse ;  /* 0x000000b23f3f7220 */ /* 0x080fe20000410000 */
[-C--:B------:R-:W-:Y:S01]  /*7a30*/  FMUL.FTZ R66, R66, R178.reuse ;  /* 0x000000b242427220 */ /* 0x080fe20000410000 */
[----:B------:R0:W1:Y:S01]  /*7a40*/  MUFU.EX2 R167, R155 ;  /* 0x0000009b00a77308 */ /* 0x0000620000000800 */
        /* <DEDUP_REMOVED lines=8> */
[C---:B---3--:R-:W-:Y:S01]  /*7ad0*/  FADD.FTZ R190, R182.reuse, R153 ;  /* 0x00000099b6be7221 */ /* 0x048fe20000010000 */
[----:B------:R-:W-:Y:S01]  /*7ae0*/  F2FP.F16.F32.PACK_AB R165, R182, R5 ;  /* 0x00000005b6a5723e */ /* 0x000fe200000000ff */
[-C--:B------:R-:W-:Y:S01]  /*7af0*/  FMUL.FTZ R79, R79, R178.reuse ;  /* 0x000000b24f4f7220 */ /* 0x080fe20000410000 */
[----:B0-----:R-:W-:Y:S01]  /*7b00*/  F2FP.F16.F32.PACK_AB R155, R20, R13 ;  /* 0x0000000d149b723e */ /* 0x001fe200000000ff */
        /* <DEDUP_REMOVED lines=27> */
[----:B------:R0:W3:Y:S01]  /*7cc0*/  MUFU.EX2 R186, R159 ;  /* 0x0000009f00ba7308 */ /* 0x0000e20000000800 */
[C---:B-1----:R-:W-:Y:S01]  /*7cd0*/  FADD.FTZ R190, R180.reuse, R153 ;  /* 0x00000099b4be7221 */ /* 0x042fe20000010000 */
[----:B------:R-:W-:Y:S01]  /*7ce0*/  F2FP.F16.F32.PACK_AB R169, R180, R169 ;  /* 0x000000a9b4a9723e */ /* 0x000fe200000000ff */
[-C--:B------:R-:W-:Y:S01]  /*7cf0*/  FMUL.FTZ R122, R122, R178.reuse ;  /* 0x000000b27a7a7220 */ /* 0x080fe20000410000 */
[-C--:B------:R-:W-:Y:S01]  /*7d00*/  FMUL.FTZ R123, R123, R178.reuse ;  /* 0x000000b27b7b7220 */ /* 0x080fe20000410000 */
[-C--:B------:R-:W-:Y:S01]  /*7d10*/  FMUL.FTZ R126, R126, R178.reuse ;  /* 0x000000b27e7e7220 */ /* 0x080fe20000410000 */
[-C--:B------:R-:W-:Y:S01]  /*7d20*/  FMUL.FTZ R127, R127, R178.reuse ;  /* 0x000000b27f7f7220 */ /* 0x080fe20000410000 */
[-C--:B------:R-:W-:Y:S01]  /*7d30*/  FMUL.FTZ R130, R130, R178.reuse ;  /* 0x000000b282827220 */ /* 0x080fe20000410000 */
[----:B------:R-:W1:Y:S01]  /*7d40*/  MUFU.EX2 R173, R187 ;  /* 0x000000bb00ad7308 */ /* 0x000e620000000800 */
[----:B--2---:R-:W-:Y:S01]  /*7d50*/  FADD.FTZ R153, R171, R190 ;  /* 0x000000beab997221 */ /* 0x004fe20000010000 */
[----:B0-----:R-:W-:Y:S01]  /*7d60*/  F2FP.F16.F32.PACK_AB R159, R204, R197 ;  /* 0x000000c5cc9f723e */ /* 0x001fe200000000ff */
[-C--:B------:R-:W-:Y:S01]  /*7d70*/  FMUL.FTZ R131, R131, R178.reuse ;  /* 0x000000b283837220 */ /* 0x080fe20000410000 */
[-C--:B------:R-:W-:Y:S01]  /*7d80*/  FMUL.FTZ R134, R134, R178.reuse ;  /* 0x000000b286867220 */ /* 0x080fe20000410000 */
[-C--:B------:R-:W-:Y:S01]  /*7d90*/  FMUL.FTZ R135, R135, R178.reuse ;  /* 0x000000b287877220 */ /* 0x080fe20000410000 */
[-C--:B------:R-:W-:Y:S01]  /*7da0*/  FMUL.FTZ R138, R138, R178.reuse ;  /* 0x000000b28a8a7220 */ /* 0x080fe20000410000 */
[-C--:B------:R-:W-:Y:S01]  /*7db0*/  FMUL.FTZ R139, R139, R178.reuse ;  /* 0x000000b28b8b7220 */ /* 0x080fe20000410000 */
[----:B------:R-:W0:Y:S01]  /*7dc0*/  MUFU.EX2 R188, R188 ;  /* 0x000000bc00bc7308 */ /* 0x000e220000000800 */
[----:B---3--:R-:W-:Y:S01]  /*7dd0*/  FADD.FTZ R194, R186, R153 ;  /* 0x00000099bac27221 */ /* 0x008fe20000010000 */
[----:B------:R-:W-:Y:S01]  /*7de0*/  F2FP.F16.F32.PACK_AB R153, R12, R11 ;  /* 0x0000000b0c99723e */ /* 0x000fe200000000ff */
[-C--:B------:R-:W-:Y:S01]  /*7df0*/  FMUL.FTZ R142, R142, R178.reuse ;  /* 0x000000b28e8e7220 */ /* 0x080fe20000410000 */
[----:B------:R-:W-:Y:S01]  /*7e00*/  F2FP.F16.F32.PACK_AB R171, R186, R171 ;  /* 0x000000abbaab723e */ /* 0x000fe200000000ff */
[-C--:B------:R-:W-:Y:S01]  /*7e10*/  FMUL.FTZ R143, R143, R178.reuse ;  /* 0x000000b28f8f7220 */ /* 0x080fe20000410000 */
[-C--:B------:R-:W-:Y:S01]  /*7e20*/  FMUL.FTZ R146, R146, R178.reuse ;  /* 0x000000b292927220 */ /* 0x080fe20000410000 */
[-C--:B------:R-:W-:Y:S01]  /*7e30*/  FMUL.FTZ R147, R147, R178.reuse ;  /* 0x000000b293937220 */ /* 0x080fe20000410000 */
[----:B------:R-:W2:Y:S01]  /*7e40*/  MUFU.EX2 R175, R192 ;  /* 0x000000c000af7308 */ /* 0x000ea20000000800 */
[----:B-1----:R-:W-:Y:S01]  /*7e50*/  FADD.FTZ R11, R173, R194 ;  /* 0x000000c2ad0b7221 */ /* 0x002fe20000010000 */
[-C--:B------:R-:W-:Y:S01]  /*7e60*/  FMUL.FTZ R150, R150, R178.reuse ;  /* 0x000000b296967220 */ /* 0x080fe20000410000 */
[----:B------:R-:W-:-:S05]  /*7e70*/  FMUL.FTZ R151, R151, R178 ;  /* 0x000000b297977220 */ /* 0x000fca0000410000 */
[----:B------:R-:W1:Y:S01]  /*7e80*/  MUFU.EX2 R190, R193 ;  /* 0x000000c100be7308 */ /* 0x000e620000000800 */
[C---:B0-----:R-:W-:Y:S01]  /*7e90*/  FADD.FTZ R4, R188.reuse, R11 ;  /* 0x0000000bbc047221 */ /* 0x041fe20000010000 */
[----:B------:R-:W-:-:S03]  /*7ea0*/  F2FP.F16.F32.PACK_AB R173, R188, R173 ;  /* 0x000000adbcad723e */ /* 0x000fc600000000ff */
[----:B--2---:R-:W-:-:S04]  /*7eb0*/  FADD.FTZ R5, R175, R4 ;  /* 0x00000004af057221 */ /* 0x004fc80000010000 */
[C---:B-1----:R-:W-:Y:S01]  /*7ec0*/  FADD.FTZ R0, R190.reuse, R5 ;  /* 0x00000005be007221 */ /* 0x042fe20000010000 */
[----:B------:R-:W-:Y:S01]  /*7ed0*/  F2FP.F16.F32.PACK_AB R175, R190, R175 ;  /* 0x000000afbeaf723e */ /* 0x000fe200000000ff */
[----:B------:R-:W-:Y:S06]  /*7ee0*/  @!P0 BRA `(.L_x_1791) ;  /* 0x0000000000048947 */ /* 0x000fec0003800000 */
[----:B------:R-:W-:Y:S01]  /*7ef0*/  BPT.TRAP 0x1 ;  /* 0x000000040000795c */ /* 0x000fe20000300000 */
.L_x_1791:
[----:B------:R0:W1:Y:S01]  /*7f00*/  SYNCS.PHASECHK.TRANS64.TRYWAIT P1, [UR28+0x22850], R8 ;  /* 0x02285008ff0075a7 */ /* 0x000062000802015c */
[----:B------:R-:W-:Y:S05]  /*7f10*/  @!P0 BRA `(.L_x_1792) ;  /* 0x0000000000048947 */ /* 0x000fea0003800000 */
[----:B------:R-:W-:Y:S01]  /*7f20*/  BPT.TRAP 0x1 ;  /* 0x000000040000795c */ /* 0x000fe20000300000 */
.L_x_1792:
[----:B-1----:R-:W-:Y:S05]  /*7f30*/  @P1 BRA `(.L_x_1793) ;  /* 0x0000000000081947 */ /* 0x002fea0003800000 */
[----:B------:R-:W1:Y:S02]  /*7f40*/  SYNCS.PHASECHK.TRANS64.TRYWAIT P1, [UR28+0x22850], R8 ;  /* 0x02285008ff0075a7 */ /* 0x000e64000802015c */
[----:B-1----:R-:W-:Y:S05]  /*7f50*/  @!P1 BRA `(.L_x_1794) ;  /* 0x000000dc00f49947 */ /* 0x002fea0003800000 */
.L_x_1793:
[----:B------:R-:W2:Y:S01]  /*7f60*/  S2R R4, SR_TID.X ;  /* 0x0000000000047919 */ /* 0x000ea20000002100 */
[----:B------:R-:W-:Y:S01]  /*7f70*/  UIMAD UR11, UR36, 0xc00, UR21 ;  /* 0x00000c00240b78a4 */ /* 0x000fe2000f8e0215 */
[----:B------:R-:W-:Y:S01]  /*7f80*/  UMOV UR7, 0x40000040 ;  /* 0x4000004000077882 */ /* 0x000fe20000000000 */
[----:B------:R-:W3:Y:S05]  /*7f90*/  S2R R5, SR_TID.X ;  /* 0x0000000000057919 */ /* 0x000eea0000002100 */
[----:B------:R-:W-:Y:S01]  /*7fa0*/  UMOV UR6, UR11 ;  /* 0x0000000b00067c82 */ /* 0x000fe20008000000 */
[----:B--2---:R-:W-:Y:S02]  /*7fb0*/  SHF.R.U32.HI R4, RZ, 0x7, R4 ;  /* 0x00000007ff047819 */ /* 0x004fe40000011604 */
[----:B---3--:R-:W-:-:S03]  /*7fc0*/  LOP3.LUT P1, RZ, R5, 0x7f, RZ, 0xc0, !PT ;  /* 0x0000007f05ff7812 */ /* 0x008fc6000782c0ff */
[----:B------:R-:W-:Y:S02]  /*7fd0*/  VIADD R4, R4, 0x8 ;  /* 0x0000000804047836 */ /* 0x000fe40000000000 */
[----:B------:R-:W-:-:S03]  /*7fe0*/  IMAD.MOV.U32 R5, RZ, RZ, R176 ;  /* 0x000000ffff057224 */ /* 0x000fc600078e00b0 */
[----:B------:R2:W-:Y:S05]  /*7ff0*/  BAR.SYNC.DEFER_BLOCKING R4, 0x100 ;  /* 0x000400040000751d */ /* 0x0005ea0000010000 */
[----:B-1----:R-:W-:Y:S02]  /*8000*/  @!P1 VIADD R177, R177, 0x22860 ;  /* 0x00022860b1b19836 */ /* 0x002fe40000000000 */
[----:B--2---:R-:W-:-:S03]  /*8010*/  IMAD.MOV.U32 R4, RZ, RZ, R10 ;  /* 0x000000ffff047224 */ /* 0x004fc600078e000a */
[----:B------:R-:W-:Y:S01]  /*8020*/  @!P1 PRMT R177, RZ, 0x654, R177 ;  /* 0x00000654ffb19816 */ /* 0x000fe200000000b1 */
        /* <DEDUP_REMOVED lines=34> */
[C---:B------:R-:W-:Y:S01]  /*8250*/  ISETP.GT.AND P1, PT, R3.reuse, UR23, PT ;  /* 0x0000001703007c0c */ /* 0x040fe2000bf24270 */
[----:B------:R-:W-:-:S12]  /*8260*/  VIADD R3, R3, 0xffffffff ;  /* 0xffffffff03037836 */ /* 0x000fd80000000000 */
[----:B-1----:R-:W-:Y:S05]  /*8270*/  @P1 BRA `(.L_x_1795) ;  /* 0xffffffc8008c1947 */ /* 0x002fea000383ffff */
[----:B------:R-:W-:Y:S02]  /*8280*/  IMAD.MOV.U32 R5, RZ, RZ, R176 ;  /* 0x000000ffff057224 */ /* 0x000fe400078e00b0 */
[----:B------:R-:W-:-:S07]  /*8290*/  IMAD.MOV.U32 R4, RZ, RZ, R10 ;  /* 0x000000ffff047224 */ /* 0x000fce00078e000a */
.L_x_1778:
[----:B------:R-:W-:Y:S01]  /*82a0*/  ULDC UR6, c[0x0][0x448] ;  /* 0x0001120000067ab9 */ /* 0x000fe20000000800 */
[----:B------:R-:W-:Y:S01]  /*82b0*/  IADD3 R9, R16, 0x1, -R9 ;  /* 0x0000000110097810 */ /* 0x000fe20007ffe809 */
[----:B------:R-:W-:Y:S01]  /*82c0*/  UISETP.NE.AND UP0, UPT, UR6, 0x1, UPT ;  /* 0x000000010600788c */ /* 0x000fe2000bf05270 */
[----:B------:R-:W-:Y:S02]  /*82d0*/  ULDC UR15, c[0x0][0x9e4] ;  /* 0x00027900000f7ab9 */ /* 0x000fe40000000800 */
[----:B------:R-:W-:Y:S01]  /*82e0*/  R2UR UR14, R9 ;  /* 0x00000000090e72ca */ /* 0x000fe200000e0000 */
[----:B------:R-:W-:Y:S02]  /*82f0*/  UISETP.GE.AND UP1, UPT, UR15, 0x1, UPT ;  /* 0x000000010f00788c */ /* 0x000fe4000bf26270 */
[----:B------:R-:W-:-:S04]  /*8300*/  UIADD3 UR11, UR43, 0x7f, URZ ;  /* 0x0000007f2b0b7890 */ /* 0x000fc8000fffe03f */
[----:B------:R-:W-:Y:S01]  /*8310*/  PLOP3.LUT P1, PT, PT, PT, UP1, 0x40, 0x0 ;  /* 0x000000000000781c */ /* 0x000fe20003f2e818 */
[----:B------:R-:W-:Y:S01]  /*8320*/  @UP0 ULDC UR6, c[0x0][0x44c] ;  /* 0x0001130000060ab9 */ /* 0x000fe20000000800 */
[----:B------:R-:W-:Y:S01]  /*8330*/  @UP0 ULDC UR18, c[0x0][0x450] ;  /* 0x0001140000120ab9 */ /* 0x000fe20000000800 */
[----:B------:R-:W-:-:S04]  /*8340*/  UIMAD.WIDE.U32 UR6, UR11, UR6, URZ ;  /* 0x000000060b0672a5 */ /* 0x000fc8000f8e003f */
[----:B------:R-:W-:-:S04]  /*8350*/  @UP0 USHF.R.U32.HI UR11, URZ, UR18, UR7 ;  /* 0x000000123f0b0299 */ /* 0x000fc80008011607 */
[----:B------:R-:W-:-:S03]  /*8360*/  UIADD3 UR11, UR14, UR11, URZ ;  /* 0x0000000b0e0b7290 */ /* 0x000fc6000fffe03f */
[----:B------:R-:W-:Y:S02]  /*8370*/  ULDC UR14, c[0x0][0x9dc] ;  /* 0x00027700000e7ab9 */ /* 0x000fe40000000800 */
[----:B------:R-:W-:Y:S01]  /*8380*/  UIADD3 UR14, UR11, -UR14, URZ ;  /* 0x8000000e0b0e7290 */ /* 0x000fe2000fffe03f */
[----:B------:R-:W-:Y:S11]  /*8390*/  @P1 BRA `(.L_x_1796) ;  /* 0x0000000000441947 */ /* 0x000ff60003800000 */
[----:B------:R-:W-:-:S06]  /*83a0*/  UISETP.GT.AND UP2, UPT, UR11, -0x1, UPT ;  /* 0xffffffff0b00788c */ /* 0x000fcc000bf44270 */
[----:B------:R-:W-:-:S13]  /*83b0*/  PLOP3.LUT P1, PT, PT, PT, UP2, 0x80, 0x0 ;  /* 0x000000000000781c */ /* 0x000fda0003f2f028 */
[----:B------:R-:W-:Y:S05]  /*83c0*/  @P1 BRA `(.L_x_1797) ;  /* 0x00000000001c1947 */ /* 0x000fea0003800000 */
[----:B------:R-:W-:Y:S02]  /*83d0*/  UISETP.NE.AND UP2, UPT, UR15, 0x1, UPT ;  /* 0x000000010f00788c */ /* 0x000fe4000bf45270 */
[----:B------:R-:W-:-:S09]  /*83e0*/  ULOP3.LUT UR11, URZ, UR11, URZ, 0x33, !UPT ;  /* 0x0000000b3f0b7292 */ /* 0x000fd2000f8e333f */
[----:B------:R-:W-:Y:S02]  /*83f0*/  @UP2 ULDC.64 UR18, c[0x0][0x9e8] ;  /* 0x00027a0000122ab9 */ /* 0x000fe40000000a00 */
[----:B------:R-:W-:-:S04]  /*8400*/  UIMAD.WIDE.U32 UR6, UR11, UR18, URZ ;  /* 0x000000120b0672a5 */ /* 0x000fc8000f8e003f */
[----:B------:R-:W-:-:S04]  /*8410*/  @UP2 USHF.R.U32.HI UR11, URZ, UR19, UR7 ;  /* 0x000000133f0b2299 */ /* 0x000fc80008011607 */
[----:B------:R-:W-:Y:S01]  /*8420*/  ULOP3.LUT UR11, URZ, UR11, URZ, 0x33, !UPT ;  /* 0x0000000b3f0b7292 */ /* 0x000fe2000f8e333f */
[----:B------:R-:W-:Y:S11]  /*8430*/  BRA `(.L_x_1798) ;  /* 0x0000000000107947 */ /* 0x000ff60003800000 */
.L_x_1797:
[----:B------:R-:W-:-:S11]  /*8440*/  UISETP.NE.AND UP2, UPT, UR15, 0x1, UPT ;  /* 0x000000010f00788c */ /* 0x000fd6000bf45270 */
[----:B------:R-:W-:Y:S02]  /*8450*/  @UP2 ULDC.64 UR18, c[0x0][0x9e8] ;  /* 0x00027a0000122ab9 */ /* 0x000fe40000000a00 */
[----:B------:R-:W-:-:S04]  /*8460*/  UIMAD.WIDE.U32 UR6, UR11, UR18, URZ ;  /* 0x000000120b0672a5 */ /* 0x000fc8000f8e003f */
[----:B------:R-:W-:-:S12]  /*8470*/  @UP2 USHF.R.U32.HI UR11, URZ, UR19, UR7 ;  /* 0x000000133f0b2299 */ /* 0x000fd80008011607 */
.L_x_1798:
[----:B------:R-:W-:-:S04]  /*8480*/  UIMAD UR11, UR11, UR15, URZ ;  /* 0x0000000f0b0b72a4 */ /* 0x000fc8000f8e023f */
[----:B------:R-:W-:-:S04]  /*8490*/  UISETP.LT.AND UP2, UPT, UR14, UR11, UPT ;  /* 0x0000000b0e00728c */ /* 0x000fc8000bf41270 */
[----:B------:R-:W-:-:S12]  /*84a0*/  USEL UR14, UR14, UR11, !UP2 ;  /* 0x0000000b0e0e7287 */ /* 0x000fd8000d000000 */
.L_x_1796:
[----:B------:R-:W-:-:S04]  /*84b0*/  UIADD3 UR6, UR14, 0x5f, URZ ;  /* 0x0000005f0e067890 */ /* 0x000fc8000fffe03f */
[----:B------:R-:W-:-:S04]  /*84c0*/  UIMAD.WIDE UR6, UR6, 0x2aaaaaab, URZ ;  /* 0x2aaaaaab060678a5 */ /* 0x000fc8000f8e023f */
[----:B------:R-:W-:-:S04]  /*84d0*/  USHF.R.U32.HI UR6, URZ, 0x1f, UR7 ;  /* 0x0000001f3f067899 */ /* 0x000fc80008011607 */
[----:B------:R-:W-:-:S04]  /*84e0*/  ULEA.HI.SX32 UR6, UR7, UR6, 0x1c ;  /* 0x0000000607067291 */ /* 0x000fc8000f8fe23f */
[----:B------:R-:W-:-:S04]  /*84f0*/  UISETP.LT.AND UP2, UPT, UR39, UR6, UPT ;  /* 0x000000062700728c */ /* 0x000fc8000bf41270 */
[----:B------:R-:W-:-:S06]  /*8500*/  USEL UR23, UR39, UR6, !UP2 ;  /* 0x0000000627177287 */ /* 0x000fcc000d000000 */
[----:B------:R-:W-:-:S13]  /*8510*/  ISETP.GE.AND P1, PT, R3, UR23, PT ;  /* 0x0000001703007c0c */ /* 0x000fda000bf26270 */
[----:B------:R-:W-:Y:S05]  /*8520*/  @!P1 BRA `(.L_x_1799) ;  /* 0x0000002000e09947 */ /* 0x000fea0003800000 */
[----:B0-----:R-:W-:Y:S01]  /*8530*/  IMAD.MOV.U32 R8, RZ, RZ, R5 ;  /* 0x000000ffff087224 */ /* 0x001fe200078e0005 */
[----:B------:R-:W-:Y:S01]  /*8540*/  ULDC UR25, c[0x0][0x9d8] ;  /* 0x0002760000197ab9 */ /* 0x000fe20000000800 */
[----:B------:R-:W-:Y:S01]  /*8550*/  IMAD.MOV.U32 R9, RZ, RZ, R4 ;  /* 0x000000ffff097224 */ /* 0x000fe200078e0004 */
[----:B------:R-:W-:Y:S01]  /*8560*/  ULDC UR24, c[0x0][0x988] ;  /* 0x0002620000187ab9 */ /* 0x000fe20000000800 */
[----:B------:R-:W-:-:S07]  /*8570*/  IMAD.MOV.U32 R6, RZ, RZ, R3 ;  /* 0x000000ffff067224 */ /* 0x000fce00078e0003 */
.L_x_1808:
[----:B------:R-:W-:Y:S01]  /*8580*/  UIADD3 UR36, UR36, 0x1, URZ ;  /* 0x0000000124247890 */ /* 0x000fe2000fffe03f */
[C---:B------:R-:W-:Y:S01]  /*8590*/  ISETP.GT.AND P1, PT, R6.reuse, UR23, PT ;  /* 0x0000001706007c0c */ /* 0x040fe2000bf24270 */
[----:B------:R-:W-:Y:S02]  /*85a0*/  VIADD R6, R6, 0xffffffff ;  /* 0xffffffff06067836 */ /* 0x000fe40000000000 */
[----:B------:R-:W-:-:S04]  /*85b0*/  UISETP.NE.AND UP2, UPT, UR36, 0x2, UPT ;  /* 0x000000022400788c */ /* 0x000fc8000bf45270 */
[----:B------:R-:W-:Y:S02]  /*85c0*/  USEL UR6, URZ, 0x1, UP2 ;  /* 0x000000013f067887 */ /* 0x000fe40009000000 */
[----:B------:R-:W-:Y:S02]  /*85d0*/  USEL UR36, UR36, URZ, UP2 ;  /* 0x0000003f24247287 */ /* 0x000fe40009000000 */
[----:B------:R-:W-:Y:S01]  /*85e0*/  ULOP3.LUT UR37, UR37, UR6, URZ, 0x3c, !UPT ;  /* 0x0000000625257292 */ /* 0x000fe2000f8e3c3f */
[----:B-1----:R-:W-:Y:S11]  /*85f0*/  @!P0 BRA `(.L_x_1800) ;  /* 0x0000000000048947 */ /* 0x002ff60003800000 */
[----:B------:R-:W-:Y:S01]  /*8600*/  BPT.TRAP 0x1 ;  /* 0x000000040000795c */ /* 0x000fe20000300000 */
.L_x_1800:
        /* <DEDUP_REMOVED lines=9> */
.L_x_1801:
[----:B-1----:R-:W-:Y:S05]  /*86a0*/  @P2 BRA `(.L_x_1802) ;  /* 0x0000000000082947 */ /* 0x002fea0003800000 */
[----:B------:R-:W1:Y:S02]  /*86b0*/  SYNCS.PHASECHK.TRANS64.TRYWAIT P2, [UR26+0x22830], R3 ;  /* 0x02283003ff0075a7 */ /* 0x000e64000804015a */
[----:B-1----:R-:W-:Y:S05]  /*86c0*/  @!P2 BRA `(.L_x_1803) ;  /* 0x000000d8002ca947 */ /* 0x002fea0003800000 */
.L_x_1802:
        /* <DEDUP_REMOVED lines=11> */
[----:B--2---:R-:W-:Y:S02]  /*8780*/  LOP3.LUT P2, RZ, R214, 0x7f, RZ, 0xc0, !PT ;  /* 0x0000007fd6ff7812 */ /* 0x004fe4000784c0ff */
[----:B------:R-:W-:Y:S01]  /*8790*/  SHF.R.U32.HI R214, RZ, 0x7, R214 ;  /* 0x00000007ffd67819 */ /* 0x000fe200000116d6 */
[----:B------:R-:W-:Y:S02]  /*87a0*/  WARPGROUP.DEPBAR.LE gsb0, 0x0 ;  /* 0x00008000000079c5 */ /* 0x000fe40000010000 */
[----:B------:R-:W-:-:S06]  /*87b0*/  WARPGROUP.ARRIVE ;  /* 0x00000000000079c5 */ /* 0x000fcc0000000000 */
[----:B------:R-:W-:Y:S03]  /*87c0*/  HGMMA.64x96x16.F32 R152, gdesc[UR4], R152, gsb0 ;  /* 0x01600000049879f0 */ /* 0x000fe60008000898 */
        /* <DEDUP_REMOVED lines=84> */
[----:B-1----:R-:W-:Y:S01]  /*8d10*/  FMNMX.FTZ R4, R168, R177, !PT ;  /* 0x000000b1a8047209 */ /* 0x002fe20007810000 */
[----:B------:R-:W-:-:S06]  /*8d20*/  FMUL.FTZ R177, R197, UR25 ;  /* 0x00000019c5b17c20 */ /* 0x000fcc0008410000 */
        /* <DEDUP_REMOVED lines=14> */
[----:B------:R-:W-:Y:S01]  /*8e10*/  FMUL.FTZ R181, R183, UR25 ;  /* 0x00000019b7b57c20 */ /* 0x000fe20008410000 */
[----:B------:R-:W-:Y:S01]  /*8e20*/  FMUL.FTZ R183, R187, UR25 ;  /* 0x00000019bbb77c20 */ /* 0x000fe20008410000 */
[----:B------:R-:W-:-:S04]  /*8e30*/  FMUL.FTZ R187, R195, UR25 ;  /* 0x00000019c3bb7c20 */ /* 0x000fc80008410000 */
[----:B------:R-:W2:Y:S01]  /*8e40*/  MUFU.TANH R11, R11 ;  /* 0x0000000b000b7308 */ /* 0x000ea20000002400 */
[----:B---3--:R-:W-:-:S05]  /*8e50*/  FMNMX.FTZ R4, R177, R4, !PT ;  /* 0x00000004b1047209 */ /* 0x008fca0007810000 */
[----:B------:R-:W3:Y:S02]  /*8e60*/  SHFL.BFLY PT, R185, R4, 0x2, 0x1f ;  /* 0x0c401f0004b97f89 */ /* 0x000ee400000e0000 */
[----:B------:R-:W4:Y:S01]  /*8e70*/  MUFU.TANH R13, R13 ;  /* 0x0000000d000d7308 */ /* 0x000f220000002400 */
[----:B-1----:R-:W-:-:S07]  /*8e80*/  FMNMX.FTZ R190, R7, R8, !PT ;  /* 0x0000000807be7209 */ /* 0x002fce0007810000 */
[----:B------:R-:W1:Y:S01]  /*8e90*/  MUFU.TANH R15, R15 ;  /* 0x0000000f000f7308 */ /* 0x000e620000002400 */
[----:B--2---:R-:W-:-:S07]  /*8ea0*/  FMNMX.FTZ R190, R11, R190, !PT ;  /* 0x000000be0bbe7209 */ /* 0x004fce0007810000 */
[----:B------:R-:W2:Y:S01]  /*8eb0*/  MUFU.TANH R21, R21 ;  /* 0x0000001500157308 */ /* 0x000ea20000002400 */
[----:B----4-:R-:W-:Y:S02]  /*8ec0*/  FMNMX.FTZ R190, R13, R190, !PT ;  /* 0x000000be0dbe7209 */ /* 0x010fe40007810000 */
[----:B---3--:R-:W-:Y:S01]  /*8ed0*/  FMNMX.FTZ R192, R4, R185, !PT ;  /* 0x000000b904c07209 */ /* 0x008fe20007810000 */
[----:B------:R-:W-:-:S04]  /*8ee0*/  FMUL.FTZ R185, R191, UR25 ;  /* 0x00000019bfb97c20 */ /* 0x000fc80008410000 */
[----:B------:R-:W3:Y:S01]  /*8ef0*/  MUFU.TANH R153, R153 ;  /* 0x0000009900997308 */ /* 0x000ee20000002400 */
[----:B-1----:R-:W-:Y:S01]  /*8f00*/  FMNMX.FTZ R190, R15, R190, !PT ;  /* 0x000000be0fbe7209 */ /* 0x002fe20007810000 */
[----:B------:R-:W1:Y:S06]  /*8f10*/  SHFL.BFLY PT, R193, R192, 0x1, 0x1f ;  /* 0x0c201f00c0c17f89 */ /* 0x000e6c00000e0000 */
[----:B------:R-:W4:Y:S01]  /*8f20*/  MUFU.TANH R156, R156 ;  /* 0x0000009c009c7308 */ /* 0x000f220000002400 */
[----:B--2---:R-:W-:-:S07]  /*8f30*/  FMNMX.FTZ R190, R21, R190, !PT ;  /* 0x000000be15be7209 */ /* 0x004fce0007810000 */
[----:B------:R-:W2:Y:S08]  /*8f40*/  MUFU.TANH R157, R157 ;  /* 0x0000009d009d7308 */ /* 0x000eb00000002400 */
[----:B------:R-:W5:Y:S01]  /*8f50*/  MUFU.TANH R160, R160 ;  /* 0x000000a000a07308 */ /* 0x000f620000002400 */
[----:B-1----:R-:W-:-:S05]  /*8f60*/  FMNMX.FTZ R4, R192, R193, !PT ;  /* 0x000000c1c0047209 */ /* 0x002fca0007810000 */
[C---:B------:R-:W-:Y:S02]  /*8f70*/  FMUL.FTZ R199, R4.reuse, UR10 ;  /* 0x0000000a04c77c20 */ /* 0x040fe40008410000 */
[----:B------:R-:W1:Y:S01]  /*8f80*/  MUFU.TANH R161, R161 ;  /* 0x000000a100a17308 */ /* 0x000e620000002400 */
[----:B------:R-:W-:Y:S01]  /*8f90*/  FADD.FTZ R9, -R4, R9 ;  /* 0x0000000904097221 */ /* 0x000fe20000010100 */
[--C-:B------:R-:W-:Y:S01]  /*8fa0*/  FFMA.FTZ R191, R5, UR10, -R199.reuse ;  /* 0x0000000a05bf7c23 */ /* 0x100fe200080108c7 */
[----:B---3--:R-:W-:Y:S01]  /*8fb0*/  FMNMX.FTZ R5, R153, R190, !PT ;  /* 0x000000be99057209 */ /* 0x008fe20007810000 */
[--C-:B------:R-:W-:Y:S01]  /*8fc0*/  FFMA.FTZ R193, R14, UR10, -R199.reuse ;  /* 0x0000000a0ec17c23 */ /* 0x100fe200080108c7 */
[--C-:B------:R-:W-:Y:S01]  /*8fd0*/  FFMA.FTZ R195, R152, UR10, -R199.reuse ;  /* 0x0000000a98c37c23 */ /* 0x100fe200080108c7 */
[--C-:B------:R-:W-:Y:S02]  /*8fe0*/  FFMA.FTZ R154, R154, UR10, -R199.reuse ;  /* 0x0000000a9a9a7c23 */ /* 0x100fe400080108c7 */
[----:B------:R-:W3:Y:S01]  /*8ff0*/  MUFU.TANH R163, R163 ;  /* 0x000000a300a37308 */ /* 0x000ee20000002400 */
[----:B----4-:R-:W-:Y:S01]  /*9000*/  FMNMX.FTZ R190, R156, R5, !PT ;  /* 0x000000059cbe7209 */ /* 0x010fe20007810000 */
[----:B------:R-:W-:Y:S01]  /*9010*/  FMUL.FTZ R9, R9, UR10 ;  /* 0x0000000a09097c20 */ /* 0x000fe20008410000 */
[--C-:B------:R-:W-:Y:S01]  /*9020*/  FFMA.FTZ R10, R10, UR10, -R199.reuse ;  /* 0x0000000a0a0a7c23 */ /* 0x100fe200080108c7 */
[--C-:B------:R-:W-:Y:S01]  /*9030*/  FFMA.FTZ R197, R164, UR10, -R199.reuse ;  /* 0x0000000aa4c57c23 */ /* 0x100fe200080108c7 */
[----:B--2---:R-:W-:Y:S01]  /*9040*/  FMNMX.FTZ R5, R157, R190, !PT ;  /* 0x000000be9d057209 */ /* 0x004fe20007810000 */
[--C-:B------:R-:W-:Y:S01]  /*9050*/  FFMA.FTZ R190, R20, UR10, -R199.reuse ;  /* 0x0000000a14be7c23 */ /* 0x100fe200080108c7 */
[--C-:B------:R-:W-:Y:S01]  /*9060*/  FFMA.FTZ R164, R165, UR10, -R199.reuse ;  /* 0x0000000aa5a47c23 */ /* 0x100fe200080108c7 */
[----:B------:R-:W2:Y:S01]  /*9070*/  MUFU.TANH R175, R175 ;  /* 0x000000af00af7308 */ /* 0x000ea20000002400 */
[----:B-----5:R-:W-:Y:S01]  /*9080*/  FMNMX.FTZ R14, R160, R5, !PT ;  /* 0x00000005a00e7209 */ /* 0x020fe20007810000 */
[--C-:B------:R-:W-:Y:S01]  /*9090*/  FFMA.FTZ R165, R166, UR10, -R199.reuse ;  /* 0x0000000aa6a57c23 */ /* 0x100fe200080108c7 */
[--C-:B------:R-:W-:Y:S01]  /*90a0*/  FFMA.FTZ R12, R12, UR10, -R199.reuse ;  /* 0x0000000a0c0c7c23 */ /* 0x100fe200080108c7 */
[--C-:B------:R-:W-:Y:S01]  /*90b0*/  FFMA.FTZ R166, R167, UR10, -R199.reuse ;  /* 0x0000000aa7a67c23 */ /* 0x100fe200080108c7 */
[----:B-1----:R-:W-:Y:S01]  /*90c0*/  FMNMX.FTZ R20, R161, R14, !PT ;  /* 0x0000000ea1147209 */ /* 0x002fe20007810000 */
[--C-:B------:R-:W-:Y:S01]  /*90d0*/  FFMA.FTZ R167, R168, UR10, -R199.reuse ;  /* 0x0000000aa8a77c23 */ /* 0x100fe200080108c7 */
[--C-:B------:R-:W-:Y:S01]  /*90e0*/  FFMA.FTZ R168, R169, UR10, -R199.reuse ;  /* 0x0000000aa9a87c23 */ /* 0x100fe200080108c7 */
[----:B------:R-:W1:Y:S01]  /*90f0*/  MUFU.TANH R178, R178 ;  /* 0x000000b200b27308 */ /* 0x000e620000002400 */
        /* <DEDUP_REMOVED lines=8> */
[----:B--2---:R-:W-:Y:S01]  /*9180*/  FMNMX.FTZ R5, R175, R20, !PT ;  /* 0x00000014af057209 */ /* 0x004fe20007810000 */
[--C-:B------:R-:W-:Y:S01]  /*9190*/  FFMA.FTZ R159, R159, UR10, -R199.reuse ;  /* 0x0000000a9f9f7c23 */ /* 0x100fe200080108c7 */
[--C-:B------:R-:W-:Y:S01]  /*91a0*/  FFMA.FTZ R162, R162, UR10, -R199.reuse ;  /* 0x0000000aa2a27c23 */ /* 0x100fe200080108c7 */
[----:B------:R-:W-:-:S04]  /*91b0*/  FFMA.FTZ R174, R176, UR10, -R199 ;  /* 0x0000000ab0ae7c23 */ /* 0x000fc800080108c7 */
[----:B------:R-:W2:Y:S01]  /*91c0*/  MUFU.TANH R180, R180 ;  /* 0x000000b400b47308 */ /* 0x000ea20000002400 */
[----:B-1----:R-:W-:-:S07]  /*91d0*/  FMNMX.FTZ R20, R178, R5, !PT ;  /* 0x00000005b2147209 */ /* 0x002fce0007810000 */
[----:B------:R-:W1:Y:S01]  /*91e0*/  MUFU.TANH R181, R181 ;  /* 0x000000b500b57308 */ /* 0x000e620000002400 */
[----:B---3--:R-:W-:-:S07]  /*91f0*/  FMNMX.FTZ R5, R179, R20, !PT ;  /* 0x00000014b3057209 */ /* 0x008fce0007810000 */
[----:B------:R-:W3:Y:S01]  /*9200*/  MUFU.TANH R182, R182 ;  /* 0x000000b600b67308 */ /* 0x000ee20000002400 */
[----:B--2---:R-:W-:-:S07]  /*9210*/  FMNMX.FTZ R152, R180, R5, !PT ;  /* 0x00000005b4987209 */ /* 0x004fce0007810000 */
        /* <DEDUP_REMOVED lines=14> */
[----:B------:R-:W-:Y:S01]  /*9300*/  MUFU.EX2 R20, R154 ;  /* 0x0000009a00147308 */ /* 0x000fe20000000800 */
[----:B---3--:R-:W-:-:S07]  /*9310*/  FMNMX.FTZ R152, R188, R5, !PT ;  /* 0x00000005bc987209 */ /* 0x008fce0007810000 */
[----:B------:R-:W1:Y:S01]  /*9320*/  MUFU.EX2 R9, R9 ;  /* 0x0000000900097308 */ /* 0x000e620000000800 */
[----:B--2---:R-:W-:-:S05]  /*9330*/  FMNMX.FTZ R152, R189, R152, !PT ;  /* 0x00000098bd987209 */ /* 0x004fca0007810000 */
[----:B------:R-:W2:Y:S02]  /*9340*/  SHFL.BFLY PT, R5, R152, 0x2, 0x1f ;  /* 0x0c401f0098057f89 */ /* 0x000ea400000e0000 */
[----:B------:R-:W3:Y:S08]  /*9350*/  MUFU.EX2 R10, R10 ;  /* 0x0000000a000a7308 */ /* 0x000ef00000000800 */
[----:B------:R-:W4:Y:S01]  /*9360*/  MUFU.EX2 R191, R191 ;  /* 0x000000bf00bf7308 */ /* 0x000f220000000800 */
[-C--:B-1----:R-:W-:Y:S01]  /*9370*/  FMUL.FTZ R24, R24, R9.reuse ;  /* 0x0000000918187220 */ /* 0x082fe20000410000 */
[-C--:B------:R-:W-:Y:S01]  /*9380*/  FMUL.FTZ R25, R25, R9.reuse ;  /* 0x0000000919197220 */ /* 0x080fe20000410000 */
[-C--:B------:R-:W-:Y:S01]  /*9390*/  FMUL.FTZ R28, R28, R9.reuse ;  /* 0x000000091c1c7220 */ /* 0x080fe20000410000 */
[-C--:B------:R-:W-:Y:S01]  /*93a0*/  FMUL.FTZ R29, R29, R9.reuse ;  /* 0x000000091d1d7220 */ /* 0x080fe20000410000 */
[-C--:B------:R-:W-:Y:S01]  /*93b0*/  FMUL.FTZ R32, R32, R9.reuse ;  /* 0x0000000920207220 */ /* 0x080fe20000410000 */
[-C--:B------:R-:W-:Y:S01]  /*93c0*/  FMUL.FTZ R33, R33, R9.reuse ;  /* 0x0000000921217220 */ /* 0x080fe20000410000 */
[-C--:B------:R-:W-:Y:S01]  /*93d0*/  FMUL.FTZ R36, R36, R9.reuse ;  /* 0x0000000924247220 */ /* 0x080fe20000410000 */
[----:B------:R-:W1:Y:S01]  /*93e0*/  MUFU.EX2 R12, R12 ;  /* 0x0000000c000c7308 */ /* 0x000e620000000800 */
[----:B---3--:R-:W-:Y:S01]  /*93f0*/  FFMA.FTZ R2, R9, R2, R10 ;  /* 0x0000000209027223 */ /* 0x008fe2000001000a */
[-C--:B------:R-:W-:Y:S01]  /*9400*/  FMUL.FTZ R37, R37, R9.reuse ;  /* 0x0000000925257220 */ /* 0x080fe20000410000 */
[-C--:B------:R-:W-:Y:S01]  /*9410*/  FMUL.FTZ R40, R40, R9.reuse ;  /* 0x0000000928287220 */ /* 0x080fe20000410000 */
[-C--:B------:R-:W-:Y:S01]  /*9420*/  FMUL.FTZ R41, R41, R9.reuse ;  /* 0x0000000929297220 */ /* 0x080fe20000410000 */
[----:B------:R-:W-:Y:S01]  /*9430*/  FMUL.FTZ R44, R44, R9 ;  /* 0x000000092c2c7220 */ /* 0x000fe20000410000 */
[----:B--2---:R-:W-:Y:S01]  /*9440*/  FMNMX.FTZ R154, R152, R5, !PT ;  /* 0x00000005989a7209 */ /* 0x004fe20007810000 */
[-C--:B------:R-:W-:Y:S01]  /*9450*/  FMUL.FTZ R45, R45, R9.reuse ;  /* 0x000000092d2d7220 */ /* 0x080fe20000410000 */
[----:B------:R2:W-:Y:S01]  /*9460*/  MUFU.EX2 R14, R190 ;  /* 0x000000be000e7308 */ /* 0x0005e20000000800 */
[-C--:B------:R-:W-:Y:S01]  /*9470*/  FMUL.FTZ R48, R48, R9.reuse ;  /* 0x0000000930307220 */ /* 0x080fe20000410000 */
[-C--:B------:R-:W-:Y:S01]  /*9480*/  FMUL.FTZ R49, R49, R9.reuse ;  /* 0x0000000931317220 */ /* 0x080fe20000410000 */
[----:B------:R-:W3:Y:S01]  /*9490*/  SHFL.BFLY PT, R5, R154, 0x1, 0x1f ;  /* 0x0c201f009a057f89 */ /* 0x000ee200000e0000 */
[-C--:B------:R-:W-:Y:S01]  /*94a0*/  FMUL.FTZ R52, R52, R9.reuse ;  /* 0x0000000934347220 */ /* 0x080fe20000410000 */
[-C--:B------:R-:W-:Y:S01]  /*94b0*/  FMUL.FTZ R53, R53, R9.reuse ;  /* 0x0000000935357220 */ /* 0x080fe20000410000 */
[-C--:B------:R-:W-:Y:S01]  /*94c0*/  FMUL.FTZ R56, R56, R9.reuse ;  /* 0x0000000938387220 */ /* 0x080fe20000410000 */
[-C--:B------:R-:W-:Y:S01]  /*94d0*/  FMUL.FTZ R57, R57, R9.reuse ;  /* 0x0000000939397220 */ /* 0x080fe20000410000 */
[----:B------:R-:W5:Y:S01]  /*94e0*/  MUFU.EX2 R193, R193 ;  /* 0x000000c100c17308 */ /* 0x000f620000000800 */
[--C-:B--2---:R-:W-:Y:S01]  /*94f0*/  FFMA.FTZ R190, R158, UR10, -R199.reuse ;  /* 0x0000000a9ebe7c23 */ /* 0x104fe200080108c7 */
[----:B------:R-:W-:Y:S01]  /*9500*/  FFMA.FTZ R199, R177, UR10, -R199 ;  /* 0x0000000ab1c77c23 */ /* 0x000fe200080108c7 */
        /* <DEDUP_REMOVED lines=22> */
[----:B------:R-:W-:Y:S01]  /*9670*/  FADD.FTZ R8, -R5, R8 ;  /* 0x0000000805087221 */ /* 0x000fe20000010100 */
[----:B------:R-:W3:Y:S01]  /*9680*/  MUFU.EX2 R190, R190 ;  /* 0x000000be00be7308 */ /* 0x000ee20000000800 */
[----:B------:R-:W-:Y:S01]  /*9690*/  FMUL.FTZ R96, R96, R9 ;  /* 0x0000000960607220 */ /* 0x000fe20000410000 */
        /* <DEDUP_REMOVED lines=8> */
[----:B------:R-:W3:Y:S01]  /*9720*/  MUFU.EX2 R159, R159 ;  /* 0x0000009f009f7308 */ /* 0x000ee20000000800 */
[--C-:B------:R-:W-:Y:S01]  /*9730*/  FFMA.FTZ R11, R11, UR10, -R152.reuse ;  /* 0x0000000a0b0b7c23 */ /* 0x100fe20008010898 */
[--C-:B------:R-:W-:Y:S01]  /*9740*/  FFMA.FTZ R13, R13, UR10, -R152.reuse ;  /* 0x0000000a0d0d7c23 */ /* 0x100fe20008010898 */
[----:B------:R-:W-:Y:S01]  /*9750*/  @!P2 PRMT R153, RZ, 0x654, R153 ;  /* 0x00000654ff99a816 */ /* 0x000fe20000000099 */
[----:B------:R0:W-:Y:S06]  /*9760*/  BAR.ARV R7, 0x100 ;  /* 0x000400070000751d */ /* 0x0001ec0000002000 */
[----:B------:R4:W-:Y:S01]  /*9770*/  @!P2 SYNCS.ARRIVE.TRANS64.RED.A1T0 RZ, [R153+URZ], RZ ;  /* 0x000000ff99ffa9a7 */ /* 0x0009e2000810043f */
[----:B------:R-:W3:Y:S01]  /*9780*/  MUFU.EX2 R162, R162 ;  /* 0x000000a200a27308 */ /* 0x000ee20000000800 */
[--C-:B------:R-:W-:Y:S01]  /*9790*/  FFMA.FTZ R176, R15, UR10, -R152.reuse ;  /* 0x0000000a0fb07c23 */ /* 0x100fe20008010898 */
[----:B------:R-:W-:Y:S01]  /*97a0*/  FFMA.FTZ R15, R21, UR10, -R152 ;  /* 0x0000000a150f7c23 */ /* 0x000fe20008010898 */
        /* <DEDUP_REMOVED lines=8> */
[----:B-1----:R-:W-:Y:S01]  /*9830*/  FADD.FTZ R2, R12, R153 ;  /* 0x000000990c027221 */ /* 0x002fe20000010000 */
[-C--:B------:R-:W-:Y:S01]  /*9840*/  FMUL.FTZ R109, R109, R9.reuse ;  /* 0x000000096d6d7220 */ /* 0x080fe20000410000 */
[-C--:B------:R-:W-:Y:S01]  /*9850*/  FMUL.FTZ R112, R112, R9.reuse ;  /* 0x0000000970707220 */ /* 0x080fe20000410000 */
[-C--:B------:R-:W-:Y:S01]  /*9860*/  FMUL.FTZ R113, R113, R9.reuse ;  /* 0x0000000971717220 */ /* 0x080fe20000410000 */
[----:B-----5:R-:W-:Y:S01]  /*9870*/  FADD.FTZ R153, R193, R2 ;  /* 0x00000002c1997221 */ /* 0x020fe20000010000 */
[----:B------:R-:W1:Y:S01]  /*9880*/  MUFU.EX2 R164, R164 ;  /* 0x000000a400a47308 */ /* 0x000e620000000800 */
[-C--:B------:R-:W-:Y:S01]  /*9890*/  FMUL.FTZ R116, R116, R9.reuse ;  /* 0x0000000974747220 */ /* 0x080fe20000410000 */
[-C--:B------:R-:W-:Y:S01]  /*98a0*/  FMUL.FTZ R117, R117, R9.reuse ;  /* 0x0000000975757220 */ /* 0x080fe20000410000 */
[----:B------:R-:W-:Y:S01]  /*98b0*/  FADD.FTZ R2, R14, R153 ;  /* 0x000000990e027221 */ /* 0x000fe20000010000 */
[-C--:B------:R-:W-:Y:S01]  /*98c0*/  FMUL.FTZ R120, R120, R9.reuse ;  /* 0x0000000978787220 */ /* 0x080fe20000410000 */
[-C--:B------:R-:W-:Y:S01]  /*98d0*/  FMUL.FTZ R121, R121, R9.reuse ;  /* 0x0000000979797220 */ /* 0x080fe20000410000 */
[-C--:B------:R-:W-:Y:S01]  /*98e0*/  FMUL.FTZ R124, R124, R9.reuse ;  /* 0x000000097c7c7220 */ /* 0x080fe20000410000 */
[----:B--2---:R-:W-:Y:S01]  /*98f0*/  FADD.FTZ R153, R195, R2 ;  /* 0x00000002c3997221 */ /* 0x004fe20000010000 */
[----:B------:R-:W2:Y:S01]  /*9900*/  MUFU.EX2 R165, R165 ;  /* 0x000000a500a57308 */ /* 0x000ea20000000800 */
[-C--:B------:R-:W-:Y:S01]  /*9910*/  FMUL.FTZ R125, R125, R9.reuse ;  /* 0x000000097d7d7220 */ /* 0x080fe20000410000 */
[-C--:B------:R-:W-:Y:S01]  /*9920*/  FMUL.FTZ R128, R128, R9.reuse ;  /* 0x0000000980807220 */ /* 0x080fe20000410000 */
[----:B------:R-:W-:Y:S01]  /*9930*/  FADD.FTZ R2, R20, R153 ;  /* 0x0000009914027221 */ /* 0x000fe20000010000 */
[-C--:B------:R-:W-:Y:S01]  /*9940*/  FMUL.FTZ R129, R129, R9.reuse ;  /* 0x0000000981817220 */ /* 0x080fe20000410000 */
[-C--:B------:R-:W-:Y:S01]  /*9950*/  FMUL.FTZ R132, R132, R9.reuse ;  /* 0x0000000984847220 */ /* 0x080fe20000410000 */
[-C--:B------:R-:W-:Y:S01]  /*9960*/  FMUL.FTZ R133, R133, R9.reuse ;  /* 0x0000000985857220 */ /* 0x080fe20000410000 */
[----:B0-----:R-:W-:Y:S01]  /*9970*/  FADD.FTZ R153, R155, R2 ;  /* 0x000000029b997221 */ /* 0x001fe20000010000 */
[----:B------:R-:W0:Y:S01]  /*9980*/  MUFU.EX2 R166, R166 ;  /* 0x000000a600a67308 */ /* 0x000e220000000800 */
[-C--:B------:R-:W-:Y:S01]  /*9990*/  FMUL.FTZ R136, R136, R9.reuse ;  /* 0x0000000988887220 */ /* 0x080fe20000410000 */
[-C--:B------:R-:W-:Y:S01]  /*99a0*/  FMUL.FTZ R137, R137, R9.reuse ;  /* 0x0000000989897220 */ /* 0x080fe20000410000 */
[----:B---3--:R-:W-:Y:S01]  /*99b0*/  FADD.FTZ R2, R190, R153 ;  /* 0x00000099be027221 */ /* 0x008fe20000010000 */
[-C--:B------:R-:W-:Y:S01]  /*99c0*/  FMUL.FTZ R140, R140, R9.reuse ;  /* 0x000000098c8c7220 */ /* 0x080fe20000410000 */
[-C--:B------:R-:W-:Y:S01]  /*99d0*/  FMUL.FTZ R141, R141, R9.reuse ;  /* 0x000000098d8d7220 */ /* 0x080fe20000410000 */
[-C--:B------:R-:W-:Y:S01]  /*99e0*/  FMUL.FTZ R144, R144, R9.reuse ;  /* 0x0000000990907220 */ /* 0x080fe20000410000 */
[----:B------:R-:W-:Y:S01]  /*99f0*/  FADD.FTZ R153, R159, R2 ;  /* 0x000000029f997221 */ /* 0x000fe20000010000 */
[----:B------:R-:W3:Y:S01]  /*9a00*/  MUFU.EX2 R167, R167 ;  /* 0x000000a700a77308 */ /* 0x000ee20000000800 */
[-C--:B------:R-:W-:Y:S01]  /*9a10*/  FMUL.FTZ R145, R145, R9.reuse ;  /* 0x0000000991917220 */ /* 0x080fe20000410000 */
[-C--:B------:R-:W-:Y:S01]  /*9a20*/  FMUL.FTZ R148, R148, R9.reuse ;  /* 0x0000000994947220 */ /* 0x080fe20000410000 */
[----:B------:R-:W-:Y:S01]  /*9a30*/  FADD.FTZ R2, R162, R153 ;  /* 0x00000099a2027221 */ /* 0x000fe20000010000 */
[----:B------:R-:W-:Y:S01]  /*9a40*/  FMUL.FTZ R149, R149, R9 ;  /* 0x0000000995957220 */ /* 0x000fe20000410000 */
[--C-:B------:R-:W-:Y:S01]  /*9a50*/  FFMA.FTZ R21, R156, UR10, -R152.reuse ;  /* 0x0000000a9c157c23 */ /* 0x100fe20008010898 */
[----:B------:R-:W-:Y:S01]  /*9a60*/  FFMA.FTZ R194, R157, UR10, -R152 ;  /* 0x0000000a9dc27c23 */ /* 0x000fe20008010898 */
[----:B----4-:R-:W-:Y:S01]  /*9a70*/  FADD.FTZ R153, R197, R2 ;  /* 0x00000002c5997221 */ /* 0x010fe20000010000 */
[----:B------:R-:W4:Y:S01]  /*9a80*/  MUFU.EX2 R168, R168 ;  /* 0x000000a800a87308 */ /* 0x000f220000000800 */
[--C-:B------:R-:W-:Y:S01]  /*9a90*/  FFMA.FTZ R196, R160, UR10, -R152.reuse ;  /* 0x0000000aa0c47c23 */ /* 0x100fe20008010898 */
[--C-:B------:R-:W-:Y:S01]  /*9aa0*/  FFMA.FTZ R161, R161, UR10, -R152.reuse ;  /* 0x0000000aa1a17c23 */ /* 0x100fe20008010898 */
[----:B-1----:R-:W-:Y:S01]  /*9ab0*/  FADD.FTZ R2, R164, R153 ;  /* 0x00000099a4027221 */ /* 0x002fe20000010000 */
[--C-:B------:R-:W-:Y:S01]  /*9ac0*/  FFMA.FTZ R163, R163, UR10, -R152.reuse ;  /* 0x0000000aa3a37c23 */ /* 0x100fe20008010898 */
[--C-:B------:R-:W-:Y:S01]  /*9ad0*/  FFMA.FTZ R204, R179, UR10, -R152.reuse ;  /* 0x0000000ab3cc7c23 */ /* 0x100fe20008010898 */
[----:B------:R-:W-:Y:S01]  /*9ae0*/  FFMA.FTZ R179, R180, UR10, -R152 ;  /* 0x0000000ab4b37c23 */ /* 0x000fe20008010898 */
[----:B--2---:R-:W-:Y:S01]  /*9af0*/  FADD.FTZ R153, R165, R2 ;  /* 0x00000002a5997221 */ /* 0x004fe20000010000 */
[----:B------:R-:W1:Y:S01]  /*9b00*/  MUFU.EX2 R169, R169 ;  /* 0x000000a900a97308 */ /* 0x000e620000000800 */
[--C-:B------:R-:W-:Y:S01]  /*9b10*/  FFMA.FTZ R180, R181, UR10, -R152.reuse ;  /* 0x0000000ab5b47c23 */ /* 0x100fe20008010898 */
[--C-:B------:R-:W-:Y:S01]  /*9b20*/  FFMA.FTZ R181, R182, UR10, -R152.reuse ;  /* 0x0000000ab6b57c23 */ /* 0x100fe20008010898 */
[----:B0-----:R-:W-:Y:S01]  /*9b30*/  FADD.FTZ R2, R166, R153 ;  /* 0x00000099a6027221 */ /* 0x001fe20000010000 */
[--C-:B------:R-:W-:Y:S01]  /*9b40*/  FFMA.FTZ R182, R183, UR10, -R152.reuse ;  /* 0x0000000ab7b67c23 */ /* 0x100fe20008010898 */
[--C-:B------:R-:W-:Y:S01]  /*9b50*/  FFMA.FTZ R183, R184, UR10, -R152.reuse ;  /* 0x0000000ab8b77c23 */ /* 0x100fe20008010898 */
[----:B------:R-:W-:Y:S01]  /*9b60*/  FFMA.FTZ R184, R185, UR10, -R152 ;  /* 0x0000000ab9b87c23 */ /* 0x000fe20008010898 */
[----:B---3--:R-:W-:Y:S01]  /*9b70*/  FADD.FTZ R153, R167, R2 ;  /* 0x00000002a7997221 */ /* 0x008fe20000010000 */
[----:B------:R-:W0:Y:S01]  /*9b80*/  MUFU.EX2 R170, R170 ;  /* 0x000000aa00aa7308 */ /* 0x000e220000000800 */
[--C-:B------:R-:W-:Y:S01]  /*9b90*/  FFMA.FTZ R185, R186, UR10, -R152.reuse ;  /* 0x0000000abab97c23 */ /* 0x100fe20008010898 */
[--C-:B------:R-:W-:Y:S01]  /*9ba0*/  FFMA.FTZ R187, R187, UR10, -R152.reuse ;  /* 0x0000000abbbb7c23 */ /* 0x100fe20008010898 */
[----:B----4-:R-:W-:Y:S01]  /*9bb0*/  FADD.FTZ R2, R168, R153 ;  /* 0x00000099a8027221 */ /* 0x010fe20000010000 */
[--C-:B------:R-:W-:Y:S01]  /*9bc0*/  FFMA.FTZ R188, R188, UR10, -R152.reuse ;  /* 0x0000000abcbc7c23 */ /* 0x100fe20008010898 */
[----:B------:R-:W-:Y:S01]  /*9bd0*/  FFMA.FTZ R189, R189, UR10, -R152 ;  /* 0x0000000abdbd7c23 */ /* 0x000fe20008010898 */
[----:B------:R-:W-:-:S02]  /*9be0*/  F2FP.F16.F32.PACK_AB R152, R191, R10 ;  /* 0x0000000abf98723e */ /* 0x000fc400000000ff */
[----:B------:R-:W2:Y:S01]  /*9bf0*/  MUFU.EX2 R171, R171 ;  /* 0x000000ab00ab7308 */ /* 0x000ea20000000800 */
[----:B-1----:R-:W-:Y:S01]  /*9c00*/  FADD.FTZ R153, R169, R2 ;  /* 0x00000002a9997221 */ /* 0x002fe20000010000 */
[----:B------:R-:W-:Y:S02]  /*9c10*/  F2FP.F16.F32.PACK_AB R164, R165, R164 ;  /* 0x000000a4a5a4723e */ /* 0x000fe400000000ff */
[----:B------:R-:W-:Y:S02]  /*9c20*/  F2FP.F16.F32.PACK_AB R158, R155, R20 ;  /* 0x000000149b9e723e */ /* 0x000fe400000000ff */
[----:B------:R-:W-:Y:S02]  /*9c30*/  F2FP.F16.F32.PACK_AB R160, R159, R190 ;  /* 0x000000be9fa0723e */ /* 0x000fe400000000ff */
[----:B------:R-:W1:Y:S01]  /*9c40*/  MUFU.EX2 R172, R172 ;  /* 0x000000ac00ac7308 */ /* 0x000e620000000800 */
[----:B0-----:R-:W-:Y:S01]  /*9c50*/  FADD.FTZ R2, R170, R153 ;  /* 0x00000099aa027221 */ /* 0x001fe20000010000 */
[----:B------:R-:W-:-:S02]  /*9c60*/  F2FP.F16.F32.PACK_AB R166, R167, R166 ;  /* 0x000000a6a7a6723e */ /* 0x000fc400000000ff */
[----:B------:R-:W-:Y:S02]  /*9c70*/  F2FP.F16.F32.PACK_AB R168, R169, R168 ;  /* 0x000000a8a9a8723e */ /* 0x000fe400000000ff */
[----:B------:R-:W-:Y:S02]  /*9c80*/  F2FP.F16.F32.PACK_AB R154, R193, R12 ;  /* 0x0000000cc19a723e */ /* 0x000fe400000000ff */
[----:B------:R-:W0:Y:S01]  /*9c90*/  MUFU.EX2 R177, R177 ;  /* 0x000000b100b17308 */ /* 0x000e220000000800 */
[C---:B--2---:R-:W-:Y:S01]  /*9ca0*/  FADD.FTZ R9, R171.reuse, R2 ;  /* 0x00000002ab097221 */ /* 0x044fe20000010000 */
[----:B------:R-:W-:Y:S02]  /*9cb0*/  F2FP.F16.F32.PACK_AB R170, R171, R170 ;  /* 0x000000aaabaa723e */ /* 0x000fe400000000ff */
[----:B------:R-:W-:Y:S02]  /*9cc0*/  F2FP.F16.F32.PACK_AB R156, R195, R14 ;  /* 0x0000000ec39c723e */ /* 0x000fe400000000ff */
[----:B------:R-:W-:-:S02]  /*9cd0*/  F2FP.F16.F32.PACK_AB R162, R197, R162 ;  /* 0x000000a2c5a2723e */ /* 0x000fc400000000ff */
[----:B------:R-:W2:Y:S01]  /*9ce0*/  MUFU.EX2 R8, R8 ;  /* 0x0000000800087308 */ /* 0x000ea20000000800 */
[----:B-1----:R-:W-:-:S07]  /*9cf0*/  FADD.FTZ R2, R172, R9 ;  /* 0x00000009ac027221 */ /* 0x002fce0000010000 */
[----:B------:R-:W1:Y:S01]  /*9d00*/  MUFU.EX2 R173, R173 ;  /* 0x000000ad00ad7308 */ /* 0x000e620000000800 */
[-C--:B0-----:R-:W-:Y:S01]  /*9d10*/  FMUL.FTZ R26, R26, R177.reuse ;  /* 0x000000b11a1a7220 */ /* 0x081fe20000410000 */
[-C--:B------:R-:W-:Y:S01]  /*9d20*/  FMUL.FTZ R27, R27, R177.reuse ;  /* 0x000000b11b1b7220 */ /* 0x080fe20000410000 */
[-C--:B------:R-:W-:Y:S01]  /*9d30*/  FMUL.FTZ R30, R30, R177.reuse ;  /* 0x000000b11e1e7220 */ /* 0x080fe20000410000 */
[-C--:B------:R-:W-:Y:S01]  /*9d40*/  FMUL.FTZ R31, R31, R177.reuse ;  /* 0x000000b11f1f7220 */ /* 0x080fe20000410000 */
[-C--:B------:R-:W-:Y:S01]  /*9d50*/  FMUL.FTZ R34, R34, R177.reuse ;  /* 0x000000b122227220 */ /* 0x080fe20000410000 */
[-C--:B------:R-:W-:Y:S01]  /*9d60*/  FMUL.FTZ R35, R35, R177.reuse ;  /* 0x000000b123237220 */ /* 0x080fe20000410000 */
[-C--:B------:R-:W-:Y:S01]  /*9d70*/  FMUL.FTZ R38, R38, R177.reuse ;  /* 0x000000b126267220 */ /* 0x080fe20000410000 */
[----:B------:R-:W0:Y:S01]  /*9d80*/  MUFU.EX2 R11, R11 ;  /* 0x0000000b000b7308 */ /* 0x000e220000000800 */
[----:B--2---:R-:W-:Y:S01]  /*9d90*/  FFMA.FTZ R0, R177, R0, R8 ;  /* 0x00000000b1007223 */ /* 0x004fe20000010008 */
[-C--:B------:R-:W-:Y:S01]  /*9da0*/  FMUL.FTZ R39, R39, R177.reuse ;  /* 0x000000b127277220 */ /* 0x080fe20000410000 */
[-C--:B------:R-:W-:Y:S01]  /*9db0*/  FMUL.FTZ R42, R42, R177.reuse ;  /* 0x000000b12a2a7220 */ /* 0x080fe20000410000 */
[-C--:B------:R-:W-:Y:S01]  /*9dc0*/  FMUL.FTZ R43, R43, R177.reuse ;  /* 0x000000b12b2b7220 */ /* 0x080fe20000410000 */
[-C--:B------:R-:W-:Y:S01]  /*9dd0*/  FMUL.FTZ R46, R46, R177.reuse ;  /* 0x000000b12e2e7220 */ /* 0x080fe20000410000 */
[-C--:B------:R-:W-:Y:S01]  /*9de0*/  FMUL.FTZ R47, R47, R177.reuse ;  /* 0x000000b12f2f7220 */ /* 0x080fe20000410000 */
[-C--:B------:R-:W-:Y:S01]  /*9df0*/  FMUL.FTZ R50, R50, R177.reuse ;  /* 0x000000b132327220 */ /* 0x080fe20000410000 */
[----:B------:R-:W2:Y:S01]  /*9e00*/  MUFU.EX2 R174, R174 ;  /* 0x000000ae00ae7308 */ /* 0x000ea20000000800 */
        /* <DEDUP_REMOVED lines=68> */
[----:B------:R-:W-:Y:S01]  /*a250*/  FMUL.FTZ R151, R151, R177 ;  /* 0x000000b197977220 */ /* 0x000fe20000410000 */
[----:B------:R-:W-:-:S02]  /*a260*/  F2FP.F16.F32.PACK_AB R153, R11, R8 ;  /* 0x000000080b99723e */ /* 0x000fc400000000ff */
[----:B------:R-:W2:Y:S01]  /*a270*/  MUFU.EX2 R163, R163 ;  /* 0x000000a300a37308 */ /* 0x000ea20000000800 */
[----:B-1----:R-:W-:Y:S01]  /*a280*/  FADD.FTZ R0, R196, R9 ;  /* 0x00000009c4007221 */ /* 0x002fe20000010000 */
[----:B------:R-:W-:Y:S02]  /*a290*/  F2FP.F16.F32.PACK_AB R155, R176, R13 ;  /* 0x0000000db09b723e */ /* 0x000fe400000000ff */
[----:B------:R-:W-:Y:S02]  /*a2a0*/  F2FP.F16.F32.PACK_AB R157, R192, R15 ;  /* 0x0000000fc09d723e */ /* 0x000fe400000000ff */
[----:B------:R-:W-:Y:S02]  /*a2b0*/  F2FP.F16.F32.PACK_AB R159, R194, R21 ;  /* 0x00000015c29f723e */ /* 0x000fe400000000ff */
[----:B------:R-:W1:Y:S01]  /*a2c0*/  MUFU.EX2 R198, R198 ;  /* 0x000000c600c67308 */ /* 0x000e620000000800 */
[C---:B0-----:R-:W-:Y:S01]  /*a2d0*/  FADD.FTZ R0, R161.reuse, R0 ;  /* 0x00000000a1007221 */ /* 0x041fe20000010000 */
[----:B------:R-:W-:-:S06]  /*a2e0*/  F2FP.F16.F32.PACK_AB R161, R161, R196 ;  /* 0x000000c4a1a1723e */ /* 0x000fcc00000000ff */
        /* <DEDUP_REMOVED lines=31> */
[----:B--2---:R-:W-:Y:S01]  /*a4e0*/  FADD.FTZ R0, R188, R9 ;  /* 0x00000009bc007221 */ /* 0x004fe20000010000 */
[C---:B-1----:R-:W-:Y:S01]  /*a4f0*/  FADD.FTZ R2, R199.reuse, R2 ;  /* 0x00000002c7027221 */ /* 0x042fe20000010000 */
[----:B------:R-:W-:Y:S02]  /*a500*/  F2FP.F16.F32.PACK_AB R174, R199, R174 ;  /* 0x000000aec7ae723e */ /* 0x000fe400000000ff */
[C---:B0-----:R-:W-:Y:S01]  /*a510*/  FADD.FTZ R0, R189.reuse, R0 ;  /* 0x00000000bd007221 */ /* 0x041fe20000010000 */
[----:B------:R-:W-:Y:S01]  /*a520*/  F2FP.F16.F32.PACK_AB R175, R189, R188 ;  /* 0x000000bcbdaf723e */ /* 0x000fe200000000ff */
[----:B------:R-:W-:Y:S06]  /*a530*/  @!P0 BRA `(.L_x_1804) ;  /* 0x0000000000048947 */ /* 0x000fec0003800000 */
[----:B------:R-:W-:Y:S01]  /*a540*/  BPT.TRAP 0x1 ;  /* 0x000000040000795c */ /* 0x000fe20000300000 */
.L_x_1804:
[----:B------:R0:W1:Y:S01]  /*a550*/  SYNCS.PHASECHK.TRANS64.TRYWAIT P2, [UR26+0x22850], R3 ;  /* 0x02285003ff0075a7 */ /* 0x000062000804015a */
[----:B------:R-:W-:Y:S05]  /*a560*/  @!P0 BRA `(.L_x_1805) ;  /* 0x0000000000048947 */ /* 0x000fea0003800000 */
[----:B------:R-:W-:Y:S01]  /*a570*/  BPT.TRAP 0x1 ;  /* 0x000000040000795c */ /* 0x000fe20000300000 */
.L_x_1805:
[----:B-1----:R-:W-:Y:S05]  /*a580*/  @P2 BRA `(.L_x_1806) ;  /* 0x0000000000082947 */ /* 0x002fea0003800000 */
[----:B------:R-:W1:Y:S02]  /*a590*/  SYNCS.PHASECHK.TRANS64.TRYWAIT P2, [UR26+0x22850], R3 ;  /* 0x02285003ff0075a7 */ /* 0x000e64000804015a */
[----:B-1----:R-:W-:Y:S05]  /*a5a0*/  @!P2 BRA `(.L_x_1807) ;  /* 0x000000b8008ca947 */ /* 0x002fea0003800000 */
.L_x_1806:
[----:B------:R-:W2:Y:S01]  /*a5b0*/  S2R R8, SR_TID.X ;  /* 0x0000000000087919 */ /* 0x000ea20000002100 */
[----:B------:R-:W-:Y:S01]  /*a5c0*/  UIMAD UR11, UR36, 0xc00, UR21 ;  /* 0x00000c00240b78a4 */ /* 0x000fe2000f8e0215 */
[----:B------:R-:W-:Y:S01]  /*a5d0*/  IMAD.MOV.U32 R9, RZ, RZ, R4 ;  /* 0x000000ffff097224 */ /* 0x000fe200078e0004 */
[----:B------:R-:W-:-:S05]  /*a5e0*/  UMOV UR7, 0x40000040 ;  /* 0x4000004000077882 */ /* 0x000fca0000000000 */
[----:B------:R-:W-:Y:S01]  /*a5f0*/  UMOV UR6, UR11 ;  /* 0x0000000b00067c82 */ /* 0x000fe20008000000 */
[----:B--2---:R-:W-:-:S05]  /*a600*/  SHF.R.U32.HI R8, RZ, 0x7, R8 ;  /* 0x00000007ff087819 */ /* 0x004fca0000011608 */
[----:B01----:R-:W-:Y:S02]  /*a610*/  VIADD R3, R8, 0x8 ;  /* 0x0000000808037836 */ /* 0x003fe40000000000 */
[----:B------:R-:W0:Y:S03]  /*a620*/  S2R R8, SR_TID.X ;  /* 0x0000000000087919 */ /* 0x000e260000002100 */
[----:B------:R1:W-:Y:S06]  /*a630*/  BAR.SYNC.DEFER_BLOCKING R3, 0x100 ;  /* 0x000400030000751d */ /* 0x0003ec0000010000 */
[----:B------:R-:W-:Y:S01]  /*a640*/  WARPGROUP.ARRIVE ;  /* 0x00000000000079c5 */ /* 0x000fe20000000000 */
[----:B0-----:R-:W-:Y:S01]  /*a650*/  LOP3.LUT P2, RZ, R8, 0x7f, RZ, 0xc0, !PT ;  /* 0x0000007f08ff7812 */ /* 0x001fe2000784c0ff */
[----:B------:R-:W-:-:S04]  /*a660*/  IMAD.MOV.U32 R8, RZ, RZ, R5 ;  /* 0x000000ffff087224 */ /* 0x000fc800078e0005 */
[----:B------:R-:W-:Y:S01]  /*a670*/  HGMMA.64x256x16.F32 R24, R152, gdesc[UR4].tnspB, R24, gsb0 ;  /* 0x43e0000498187df0 */ /* 0x000fe20008000818 */
[----:B------:R-:W-:Y:S01]  /*a680*/  UIADD3 UR6, UR11, 0x80, URZ ;  /* 0x000000800b067890 */ /* 0x000fe2000fffe03f */
[----:B------:R-:W-:-:S06]  /*a690*/  UMOV UR7, 0x40000040 ;  /* 0x4000004000077882 */ /* 0x000fcc0000000000 */
[----:B------:R-:W-:-:S05]  /*a6a0*/  @!P2 VIADD R178, R178, 0x22860 ;  /* 0x00022860b2b2a836 */ /* 0x000fca0000000000 */
[----:B------:R-:W-:Y:S01]  /*a6b0*/  @!P2 PRMT R178, RZ, 0x654, R178 ;  /* 0x00000654ffb2a816 */ /* 0x000fe200000000b2 */
[----:B------:R-:W-:Y:S02]  /*a6c0*/  WARPGROUP.DEPBAR.LE gsb0, 0x0 ;  /* 0x00008000000079c5 */ /* 0x000fe40000010000 */
[----:B------:R-:W-:-:S12]  /*a6d0*/  WARPGROUP.ARRIVE ;  /* 0x00000000000079c5 */ /* 0x000fd80000000000 */
        /* <DEDUP_REMOVED lines=28> */
[----:B-1----:R-:W-:-:S07]  /*a8a0*/  IMAD.MOV.U32 R3, RZ, RZ, R6 ;  /* 0x000000ffff037224 */ /* 0x002fce00078e0006 */
.L_x_1799:
[----:B------:R-:W-:-:S13]  /*a8b0*/  ISETP.GE.AND P1, PT, R3, UR39, PT ;  /* 0x0000002703007c0c */ /* 0x000fda000bf26270 */
[----:B------:R-:W-:Y:S05]  /*a8c0*/  @!P1 BRA `(.L_x_1809) ;  /* 0x00000034008c9947 */ /* 0x000fea0003800000 */
[----:B------:R-:W-:Y:S01]  /*a8d0*/  IMAD.MOV.U32 R9, RZ, RZ, R5 ;  /* 0x000000ffff097224 */ /* 0x000fe200078e0005 */
[----:B------:R-:W-:Y:S01]  /*a8e0*/  ULDC UR24, c[0x0][0x9e4] ;  /* 0x0002790000187ab9 */ /* 0x000fe20000000800 */
[----:B0-----:R-:W-:Y:S01]  /*a8f0*/  IMAD.MOV.U32 R8, RZ, RZ, R4 ;  /* 0x000000ffff087224 */ /* 0x001fe200078e0004 */
[----:B------:R-:W-:Y:S01]  /*a900*/  ULDC UR25, c[0x0][0x288] ;  /* 0x0000a20000197ab9 */ /* 0x000fe20000000800 */
[----:B------:R-:W-:Y:S01]  /*a910*/  ULDC UR26, c[0x0][0x9d8] ;  /* 0x00027600001a7ab9 */ /* 0x000fe20000000800 */
[----:B------:R-:W-:Y:S01]  /*a920*/  ULDC UR23, c[0x0][0x988] ;  /* 0x0002620000177ab9 */ /* 0x000fe20000000800 */
[----:B------:R-:W-:-:S05]  /*a930*/  ULDC UR27, c[0x0][0x9e0] ;  /* 0x00027800001b7ab9 */ /* 0x000fca0000000800 */
.L_x_1826:
[----:B------:R-:W-:-:S04]  /*a940*/  UIADD3 UR36, UR36, 0x1, URZ ;  /* 0x0000000124247890 */ /* 0x000fc8000fffe03f */
[----:B------:R-:W-:-:S04]  /*a950*/  UISETP.NE.AND UP2, UPT, UR36, 0x2, UPT ;  /* 0x000000022400788c */ /* 0x000fc8000bf45270 */
[----:B------:R-:W-:Y:S02]  /*a960*/  USEL UR6, URZ, 0x1, UP2 ;  /* 0x000000013f067887 */ /* 0x000fe40009000000 */
[----:B------:R-:W-:Y:S02]  /*a970*/  USEL UR36, UR36, URZ, UP2 ;  /* 0x0000003f24247287 */ /* 0x000fe40009000000 */
[----:B------:R-:W-:Y:S01]  /*a980*/  ULOP3.LUT UR37, UR37, UR6, URZ, 0x3c, !UPT ;  /* 0x0000000625257292 */ /* 0x000fe2000f8e3c3f */
[----:B------:R-:W-:Y:S11]  /*a990*/  @!P0 BRA `(.L_x_1810) ;  /* 0x0000000000048947 */ /* 0x000ff60003800000 */
[----:B------:R-:W-:Y:S01]  /*a9a0*/  BPT.TRAP 0x1 ;  /* 0x000000040000795c */ /* 0x000fe20000300000 */
.L_x_1810:
        /* <DEDUP_REMOVED lines=9> */
.L_x_1811:
[----:B-1----:R-:W-:Y:S05]  /*aa40*/  @P1 BRA `(.L_x_1812) ;  /* 0x0000000000081947 */ /* 0x002fea0003800000 */
[----:B------:R-:W1:Y:S02]  /*aa50*/  SYNCS.PHASECHK.TRANS64.TRYWAIT P1, [UR28+0x22830], R6 ;  /* 0x02283006ff0075a7 */ /* 0x000e64000802015c */
[----:B-1----:R-:W-:Y:S05]  /*aa60*/  @!P1 BRA `(.L_x_1813) ;  /* 0x000000b400709947 */ /* 0x002fea0003800000 */
.L_x_1812:
[----:B------:R-:W-:Y:S01]  /*aa70*/  UIMAD UR18, UR36, 0x300, UR20 ;  /* 0x00000300241278a4 */ /* 0x000fe2000f8e0214 */
[----:B------:R-:W-:Y:S01]  /*aa80*/  WARPGROUP.ARRIVE ;  /* 0x00000000000079c5 */ /* 0x000fe20000000000 */
[----:B------:R-:W-:Y:S01]  /*aa90*/  UMOV UR19, 0x40000040 ;  /* 0x4000004000137882 */ /* 0x000fe20000000000 */
[----:B------:R-:W-:Y:S01]  /*aaa0*/  UMOV UR7, 0x40000040 ;  /* 0x4000004000077882 */ /* 0x000fe20000000000 */
[----:B------:R-:W-:-:S03]  /*aab0*/  UIADD3 UR6, UR18, 0x2, URZ ;  /* 0x0000000212067890 */ /* 0x000fc6000fffe03f */
[----:B-1----:R-:W1:Y:S01]  /*aac0*/  S2R R5, SR_TID.X ;  /* 0x0000000000057919 */ /* 0x002e620000002100 */
[----:B------:R-:W-:Y:S01]  /*aad0*/  UIADD3 UR10, UR18, 0x4, URZ ;  /* 0x00000004120a7890 */ /* 0x000fe2000fffe03f */
[----:B------:R-:W-:Y:S01]  /*aae0*/  PLOP3.LUT P1, PT, PT, PT, UP0, 0x80, 0x0 ;  /* 0x000000000000781c */ /* 0x000fe20003f2f008 */
[----:B------:R-:W-:Y:S01]  /*aaf0*/  UMOV UR11, 0x40000040 ;  /* 0x40000040000b7882 */ /* 0x000fe20000000000 */
[----:B------:R-:W-:Y:S01]  /*ab00*/  HGMMA.64x96x16.F32 R152, gdesc[UR16], RZ, !UPT, gsb0 ;  /* 0x01600000109879f0 */ /* 0x000fe2000c0008ff */
[----:B------:R-:W-:Y:S01]  /*ab10*/  UIADD3 UR14, UR18, 0x6, URZ ;  /* 0x00000006120e7890 */ /* 0x000fe2000fffe03f */
[----:B------:R-:W-:Y:S01]  /*ab20*/  PLOP3.LUT P2, PT, PT, PT, UP0, 0x80, 0x0 ;  /* 0x000000000000781c */ /* 0x000fe20003f4f008 */
[----:B------:R-:W-:Y:S01]  /*ab30*/  UMOV UR15, 0x40000040 ;  /* 0x40000040000f7882 */ /* 0x000fe20000000000 */
[----:B-1----:R-:W-:Y:S02]  /*ab40*/  LOP3.LUT P3, RZ, R5, 0x7f, RZ, 0xc0, !PT ;  /* 0x0000007f05ff7812 */ /* 0x002fe4000786c0ff */
[----:B------:R-:W-:-:S04]  /*ab50*/  SHF.R.U32.HI R5, RZ, 0x7, R5 ;  /* 0x00000007ff057819 */ /* 0x000fc80000011605 */
[----:B------:R-:W-:Y:S01]  /*ab60*/  IADD3 R7, -R5, 0xb, RZ ;  /* 0x0000000b05077810 */ /* 0x000fe20007ffe1ff */
[----:B------:R-:W-:Y:S02]  /*ab70*/  WARPGROUP.DEPBAR.LE gsb0, 0x0 ;  /* 0x00008000000079c5 */ /* 0x000fe40000010000 */
[----:B------:R-:W-:-:S06]  /*ab80*/  WARPGROUP.ARRIVE ;  /* 0x00000000000079c5 */ /* 0x000fcc0000000000 */
[----:B------:R-:W-:Y:S01]  /*ab90*/  HGMMA.64x96x16.F32 R152, gdesc[UR4], R152, gsb0 ;  /* 0x01600000049879f0 */ /* 0x000fe20008000898 */
[----:B------:R-:W-:Y:S02]  /*aba0*/  @UP0 ULDC UR6, c[0x0][0x44c] ;  /* 0x0001130000060ab9 */ /* 0x000fe40000000800 */
        /* <DEDUP_REMOVED lines=17> */
[----:B------:R-:W-:Y:S01]  /*acc0*/  @P1 IMAD.HI.U32 R4, R193, UR6, RZ ;  /* 0x00000006c1041c27 */ /* 0x000fe2000f8e00ff */
[----:B------:R-:W-:-:S03]  /*acd0*/  @UP0 ULDC UR6, c[0x0][0x450] ;  /* 0x0001140000060ab9 */ /* 0x000fc60000000800 */
[----:B------:R-:W-:Y:S01]  /*ace0*/  FMUL.FTZ R11, R155, UR26 ;  /* 0x0000001a9b0b7c20 */ /* 0x000fe20008410000 */
[----:B------:R-:W-:Y:S01]  /*acf0*/  FMUL.FTZ R170, R176, UR26 ;  /* 0x0000001ab0aa7c20 */ /* 0x000fe20008410000 */
[----:B------:R-:W-:Y:S01]  /*ad00*/  FMUL.FTZ R155, R161, UR26 ;  /* 0x0000001aa19b7c20 */ /* 0x000fe20008410000 */
[----:B------:R-:W-:Y:S01]  /*ad10*/  @P2 SHF.R.U32.HI R193, RZ, UR6, R4 ;  /* 0x00000006ffc12c19 */ /* 0x000fe20008011604 */
[----:B------:R-:W-:Y:S01]  /*ad20*/  FMUL.FTZ R176, R186, UR26 ;  /* 0x0000001abab07c20 */ /* 0x000fe20008410000 */
[----:B------:R-:W-:Y:S01]  /*ad30*/  FMUL.FTZ R161, R171, UR26 ;  /* 0x0000001aaba17c20 */ /* 0x000fe20008410000 */
[----:B------:R-:W-:Y:S01]  /*ad40*/  FMUL.FTZ R186, R195, UR26 ;  /* 0x0000001ac3ba7c20 */ /* 0x000fe20008410000 */
[----:B------:R-:W-:Y:S01]  /*ad50*/  FMUL.FTZ R12, R152, UR26 ;  /* 0x0000001a980c7c20 */ /* 0x000fe20008410000 */
[----:B------:R-:W-:Y:S01]  /*ad60*/  FMUL.FTZ R13, R153, UR26 ;  /* 0x0000001a990d7c20 */ /* 0x000fe20008410000 */
[----:B------:R-:W-:Y:S01]  /*ad70*/  FMUL.FTZ R21, R157, UR26 ;  /* 0x0000001a9d157c20 */ /* 0x000fe20008410000 */
[----:B------:R-:W-:Y:S01]  /*ad80*/  FMUL.FTZ R171, R177, UR26 ;  /* 0x0000001ab1ab7c20 */ /* 0x000fe20008410000 */
[----:B------:R-:W1:Y:S01]  /*ad90*/  SHFL.IDX PT, R195, R193, RZ, 0x1c1f ;  /* 0x001c1fffc1c37589 */ /* 0x000e6200000e0000 */
        /* <DEDUP_REMOVED lines=9> */
[----:B------:R-:W-:-:S02]  /*ae30*/  IMAD R187, R3, -0x60, RZ ;  /* 0xffffffa003bb7824 */ /* 0x000fc400078e02ff */
        /* <DEDUP_REMOVED lines=18> */
[----:B------:R-:W-:-:S02]  /*af60*/  VIADD R5, R187, 0x1 ;  /* 0x00000001bb057836 */ /* 0x000fc40000000000 */
[----:B------:R-:W-:Y:S01]  /*af70*/  FMUL.FTZ R189, R198, UR26 ;  /* 0x0000001ac6bd7c20 */ /* 0x000fe20008410000 */
[----:B------:R-:W-:Y:S01]  /*af80*/  FMUL.FTZ R191, R199, UR26 ;  /* 0x0000001ac7bf7c20 */ /* 0x000fe20008410000 */
[----:B------:R-:W-:Y:S01]  /*af90*/  IMAD.U32 R181, RZ, RZ, UR28 ;  /* 0x0000001cffb57e24 */ /* 0x000fe2000f8e00ff */
[----:B------:R-:W-:Y:S01]  /*afa0*/  PLOP3.LUT P1, PT, PT, PT, UP1, 0x40, 0x0 ;  /* 0x000000000000781c */ /* 0x000fe20003f2e818 */
[----:B------:R-:W-:Y:S01]  /*afb0*/  IMAD R5, R18, -0x2, R5 ;  /* 0xfffffffe12057824 */ /* 0x000fe200078e0205 */
[----:B------:R-:W2:Y:S01]  /*afc0*/  MUFU.TANH R12, R12 ;  /* 0x0000000c000c7308 */ /* 0x000ea20000002400 */
[----:B------:R-:W-:-:S03]  /*afd0*/  @!P3 VIADD R4, R181, 0x22840 ;  /* 0x00022840b504b836 */ /* 0x000fc60000000000 */
[----:B------:R-:W-:Y:S02]  /*afe0*/  IADD3 R5, R5, -UR25, R16 ;  /* 0x8000001905057c10 */ /* 0x000fe4000fffe010 */
[----:B------:R-:W-:Y:S01]  /*aff0*/  @!P3 PRMT R4, RZ, 0x654, R4 ;  /* 0x00000654ff04b816 */ /* 0x000fe20000000004 */
[----:B------:R3:W-:Y:S06]  /*b000*/  BAR.ARV R7, 0x100 ;  /* 0x000400070000751d */ /* 0x0007ec0000002000 */
[----:B------:R-:W4:Y:S01]  /*b010*/  MUFU.TANH R13, R13 ;  /* 0x0000000d000d7308 */ /* 0x000f220000002400 */
[C---:B------:R-:W-:Y:S01]  /*b020*/  VIADD R199, R5.reuse, UR27 ;  /* 0x0000001b05c77c36 */ /* 0x040fe20008000000 */
[----:B------:R3:W-:Y:S01]  /*b030*/  @!P3 SYNCS.ARRIVE.TRANS64.RED.A1T0 RZ, [R4+URZ], RZ ;  /* 0x000000ff04ffb9a7 */ /* 0x0007e2000810043f */
[----:B------:R-:W-:-:S02]  /*b040*/  VIADD R198, R5, UR22 ;  /* 0x0000001605c67c36 */ /* 0x000fc40008000000 */
[C---:B-1----:R-:W-:Y:S02]  /*b050*/  IMAD.IADD R197, R195.reuse, 0x1, R199 ;  /* 0x00000001c3c57824 */ /* 0x042fe400078e02c7 */
[----:B------:R-:W-:Y:S01]  /*b060*/  IMAD.IADD R196, R195, 0x1, R198 ;  /* 0x00000001c3c47824 */ /* 0x000fe200078e02c6 */
[----:B------:R-:W1:Y:S08]  /*b070*/  MUFU.TANH R10, R10 ;  /* 0x0000000a000a7308 */ /* 0x000e700000002400 */
        /* <DEDUP_REMOVED lines=46> */
[----:B------:R-:W-:Y:S01]  /*b360*/  IADD3 R195, R16, -UR25, R195 ;  /* 0x8000001910c37c10 */ /* 0x000fe2000fffe0c3 */
        /* <DEDUP_REMOVED lines=11> */
.L_x_1816:
[----:B------:R-:W-:-:S05]  /*b420*/  IMAD.U32 R204, RZ, RZ, UR24 ;  /* 0x00000018ffcc7e24 */ /* 0x000fca000f8e00ff */
[----:B------:R-:W-:-:S13]  /*b430*/  ISETP.NE.AND P1, PT, R204, 0x1, PT ;  /* 0x00000001cc00780c */ /* 0x000fda0003f25270 */
[----:B------:R-:W1:Y:S02]  /*b440*/  @P1 LDC.64 R4, c[0x0][0x9e8] ;  /* 0x00027a00ff041b82 */ /* 0x000e640000000a00 */
[----:B-1----:R-:W-:-:S05]  /*b450*/  @P1 IMAD.HI.U32 R4, R195, R4, RZ ;  /* 0x00000004c3041227 */ /* 0x002fca00078e00ff */
[----:B------:R-:W-:-:S07]  /*b460*/  @P1 SHF.R.U32.HI R195, RZ, R5, R4 ;  /* 0x00000005ffc31219 */ /* 0x000fce0000011604 */
.L_x_1817:
[----:B------:R-:W-:Y:S05]  /*b470*/  BSYNC B0 ;  /* 0x0000000000007941 */ /* 0x000fea0003800000 */
.L_x_1815:
[----:B------:R-:W-:-:S04]  /*b480*/  IMAD R4, R18, -0x2, R187 ;  /* 0xfffffffe12047824 */ /* 0x000fc800078e02bb */
[----:B------:R-:W-:-:S05]  /*b490*/  IMAD R4, R195, R204, R4 ;  /* 0x000000ccc3047224 */ /* 0x000fca00078e0204 */
[----:B------:R-:W-:Y:S02]  /*b4a0*/  VIADDMNMX R197, R4, R204, R197, PT ;  /* 0x000000cc04c57246 */ /* 0x000fe400038001c5 */
[----:B------:R-:W-:-:S07]  /*b4b0*/  VIMNMX R196, R196, R4, !PT ;  /* 0x00000004c4c47248 */ /* 0x000fce0007fe0100 */
.L_x_1814:
[C---:B------:R-:W-:Y:S01]  /*b4c0*/  ISETP.GE.AND P1, PT, R187.reuse, 0x1, PT ;  /* 0x00000001bb00780c */ /* 0x040fe20003f26270 */
[----:B------:R-:W1:Y:S01]  /*b4d0*/  SHFL.IDX PT, R193, R193, 0x1, 0x1c1f ;  /* 0x003c1f00c1c17f89 */ /* 0x000e6200000e0000 */
[----:B------:R-:W-:Y:S02]  /*b4e0*/  ISETP.GE.AND P4, PT, R187, 0x9, PT ;  /* 0x00000009bb00780c */ /* 0x000fe40003f86270 */
[----:B------:R-:W-:Y:S02]  /*b4f0*/  LOP3.LUT R17, R17, 0xfffbffff, RZ, 0xc0, !PT ;  /* 0xfffbffff11117812 */ /* 0x000fe400078ec0ff */
[----:B------:R-:W-:-:S04]  /*b500*/  ISETP.GT.AND P2, PT, R196, RZ, !P1 ;  /* 0x000000ffc400720c */ /* 0x000fc80004f44270 */
[----:B------:R-:W-:-:S03]  /*b510*/  ISETP.LT.OR P2, PT, R197, 0x1, P2 ;  /* 0x00000001c500780c */ /* 0x000fc60001741670 */
[----:B------:R-:W-:Y:S02]  /*b520*/  @P1 LOP3.LUT R17, R17, 0x40000, RZ, 0xfc, !PT ;  /* 0x0004000011111812 */ /* 0x000fe400078efcff */
[----:B------:R-:W-:Y:S02]  /*b530*/  ISETP.GE.AND P1, PT, R187, 0x2, PT ;  /* 0x00000002bb00780c */ /* 0x000fe40003f26270 */
[----:B------:R-:W-:Y:S02]  /*b540*/  LOP3.LUT R17, R17, 0xfffffffd, RZ, 0xc0, !PT ;  /* 0xfffffffd11117812 */ /* 0x000fe400078ec0ff */
[----:B------:R-:W-:Y:S02]  /*b550*/  FSEL R195, R12, -INF , !P2 ;  /* 0xff8000000cc37808 */ /* 0x000fe40005000000 */
[----:B------:R-:W-:Y:S02]  /*b560*/  ISETP.GT.AND P3, PT, R196, 0x1, !P1 ;  /* 0x00000001c400780c */ /* 0x000fe40004f64270 */
[----:B------:R-:W-:-:S02]  /*b570*/  @P4 LOP3.LUT R17, R17, 0x2, RZ, 0xfc, !PT ;  /* 0x0000000211114812 */ /* 0x000fc400078efcff */
[----:B------:R-:W-:Y:S01]  /*b580*/  ISETP.GT.AND P2, PT, R196, 0x8, !P4 ;  /* 0x00000008c400780c */ /* 0x000fe20006744270 */
[--C-:B-1----:R-:W-:Y:S01]  /*b590*/  IMAD.IADD R199, R199, 0x1, R193.reuse ;  /* 0x00000001c7c77824 */ /* 0x102fe200078e02c1 */
[----:B------:R-:W-:Y:S01]  /*b5a0*/  ISETP.GE.AND P4, PT, R187, 0xa, PT ;  /* 0x0000000abb00780c */ /* 0x000fe20003f86270 */
[----:B------:R-:W-:Y:S01]  /*b5b0*/  IMAD.IADD R198, R198, 0x1, R193 ;  /* 0x00000001c6c67824 */ /* 0x000fe200078e02c1 */
[C---:B------:R-:W-:Y:S02]  /*b5c0*/  ISETP.LT.OR P3, PT, R197.reuse, 0x2, P3 ;  /* 0x00000002c500780c */ /* 0x040fe40001f61670 */
[----:B------:R-:W-:Y:S02]  /*b5d0*/  ISETP.LT.OR P2, PT, R197, 0x9, P2 ;  /* 0x00000009c500780c */ /* 0x000fe40001741670 */
[----:B------:R-:W-:Y:S02]  /*b5e0*/  FSEL R13, R13, -INF , !P3 ;  /* 0xff8000000d0d7808 */ /* 0x000fe40005800000 */
[----:B------:R-:W-:-:S02]  /*b5f0*/  ISETP.GE.AND P3, PT, R187, 0x11, PT ;  /* 0x00000011bb00780c */ /* 0x000fc40003f66270 */
[----:B------:R-:W-:Y:S02]  /*b600*/  LOP3.LUT R17, R17, 0xfffffffb, RZ, 0xc0, !PT ;  /* 0xfffffffb11117812 */ /* 0x000fe400078ec0ff */
[----:B0-----:R-:W-:Y:S02]  /*b610*/  FSEL R20, R20, -INF , !P2 ;  /* 0xff80000014147808 */ /* 0x001fe40005000000 */
[----:B------:R-:W-:Y:S02]  /*b620*/  ISETP.GT.AND P2, PT, R196, 0x9, !P4 ;  /* 0x00000009c400780c */ /* 0x000fe40006744270 */
[----:B------:R-:W-:Y:S02]  /*b630*/  @P4 LOP3.LUT R17, R17, 0x4, RZ, 0xfc, !PT ;  /* 0x0000000411114812 */ /* 0x000fe400078efcff */
[----:B------:R-:W-:Y:S02]  /*b640*/  ISETP.LT.OR P2, PT, R197, 0xa, P2 ;  /* 0x0000000ac500780c */ /* 0x000fe40001741670 */
[----:B------:R-:W-:-:S02]  /*b650*/  LOP3.LUT R17, R17, 0xfffffff7, RZ, 0xc0, !PT ;  /* 0xfffffff711117812 */ /* 0x000fc400078ec0ff */
[----:B------:R-:W-:Y:S02]  /*b660*/  FSEL R21, R21, -INF , !P2 ;  /* 0xff80000015157808 */ /* 0x000fe40005000000 */
[----:B------:R-:W-:Y:S02]  /*b670*/  @P3 LOP3.LUT R17, R17, 0x8, RZ, 0xfc, !PT ;  /* 0x0000000811113812 */ /* 0x000fe400078efcff */
[----:B------:R-:W-:Y:S02]  /*b680*/  ISETP.GT.AND P2, PT, R196, 0x10, !P3 ;  /* 0x00000010c400780c */ /* 0x000fe40005f44270 */
[----:B------:R-:W-:Y:S02]  /*b690*/  ISETP.GE.AND P3, PT, R187, 0x12, PT ;  /* 0x00000012bb00780c */ /* 0x000fe40003f66270 */
[----:B------:R-:W-:Y:S02]  /*b6a0*/  ISETP.LT.OR P2, PT, R197, 0x11, P2 ;  /* 0x00000011c500780c */ /* 0x000fe40001741670 */
[----:B------:R-:W-:-:S02]  /*b6b0*/  LOP3.LUT R17, R17, 0xffffffef, RZ, 0xc0, !PT ;  /* 0xffffffef11117812 */ /* 0x000fc400078ec0ff */
[----:B------:R-:W-:Y:S02]  /*b6c0*/  FSEL R154, R154, -INF , !P2 ;  /* 0xff8000009a9a7808 */ /* 0x000fe40005000000 */
        /* <DEDUP_REMOVED lines=106> */
[----:B------:R-:W-:Y:S01]  /*bd70*/  IADD3 R193, R16, -UR25, R193 ;  /* 0x8000001910c17c10 */ /* 0x000fe2000fffe0c1 */
        /* <DEDUP_REMOVED lines=11> */
.L_x_1820:
[----:B------:R-:W-:-:S05]  /*be30*/  IMAD.U32 R12, RZ, RZ, UR24 ;  /* 0x00000018ff0c7e24 */ /* 0x000fca000f8e00ff */
[----:B------:R-:W-:-:S13]  /*be40*/  ISETP.NE.AND P6, PT, R12, 0x1, PT ;  /* 0x000000010c00780c */ /* 0x000fda0003fc5270 */
[----:B------:R-:W0:Y:S02]  /*be50*/  @P6 LDC.64 R4, c[0x0][0x9e8] ;  /* 0x00027a00ff046b82 */ /* 0x000e240000000a00 */
[----:B0-----:R-:W-:-:S05]  /*be60*/  @P6 IMAD.HI.U32 R4, R193, R4, RZ ;  /* 0x00000004c1046227 */ /* 0x001fca00078e00ff */
[----:B------:R-:W-:-:S07]  /*be70*/  @P6 SHF.R.U32.HI R193, RZ, R5, R4 ;  /* 0x00000005ffc16219 */ /* 0x000fce0000011604 */
.L_x_1821:
[----:B------:R-:W-:Y:S05]  /*be80*/  BSYNC B0 ;  /* 0x0000000000007941 */ /* 0x000fea0003800000 */
.L_x_1819:
[----:B------:R-:W-:-:S04]  /*be90*/  IMAD R187, R18, -0x2, R187 ;  /* 0xfffffffe12bb7824 */ /* 0x000fc800078e02bb */
[----:B------:R-:W-:-:S05]  /*bea0*/  IMAD R193, R193, R12, R187 ;  /* 0x0000000cc1c17224 */ /* 0x000fca00078e02bb */
[----:B------:R-:W-:Y:S02]  /*beb0*/  VIADDMNMX R199, R193, R12, R199, PT ;  /* 0x0000000cc1c77246 */ /* 0x000fe400038001c7 */
[----:B------:R-:W-:-:S07]  /*bec0*/  VIMNMX R198, R198, R193, !PT ;  /* 0x000000c1c6c67248 */ /* 0x000fce0007fe0100 */
.L_x_1818:
        /* <DEDUP_REMOVED lines=72> */
[----:B------:R-:W-:Y:S02]  /*c350*/  ISETP.LT.OR P1, PT, R199, 0x2a, P1 ;  /* 0x0000002ac700780c */ /* 0x000fe40000f21670 */
[----:B------:R-:W-:Y:S02]  /*c360*/  ISETP.GT.AND P4, PT, R198, 0x51, !P4 ;  /* 0x00000051c600780c */ /* 0x000fe40006784270 */
[----:B------:R-:W-:-:S02]  /*c370*/  FSEL R165, R165, -INF , !P1 ;  /* 0xff800000a5a57808 */ /* 0x000fc40004800000 */
[----:B------:R-:W-:Y:S02]  /*c380*/  LOP3.LUT P1, RZ, R17, 0x800, RZ, 0xc0, !PT ;  /* 0x0000080011ff7812 */ /* 0x000fe4000782c0ff */
[----:B0-----:R-:W-:Y:S02]  /*c390*/  FMNMX.FTZ R193, R5, R4, !PT ;  /* 0x0000000405c17209 */ /* 0x001fe40007810000 */
[C---:B------:R-:W-:Y:S02]  /*c3a0*/  ISETP.GT.AND P1, PT, R198.reuse, 0x30, !P1 ;  /* 0x00000030c600780c */ /* 0x040fe40004f24270 */
[C---:B------:R-:W-:Y:S01]  /*c3b0*/  ISETP.LT.OR P3, PT, R199.reuse, 0x51, P3 ;  /* 0x00000051c700780c */ /* 0x040fe20001f61670 */
[----:B------:R-:W0:Y:S01]  /*c3c0*/  SHFL.BFLY PT, R4, R193, 0x1, 0x1f ;  /* 0x0c201f00c1047f89 */ /* 0x000e2200000e0000 */
[----:B------:R-:W-:Y:S02]  /*c3d0*/  ISETP.LT.OR P1, PT, R199, 0x31, P1 ;  /* 0x00000031c700780c */ /* 0x000fe40000f21670 */
[----:B------:R-:W-:-:S02]  /*c3e0*/  ISETP.GT.AND P5, PT, R198, 0x58, !P5 ;  /* 0x00000058c600780c */ /* 0x000fc40006fa4270 */
[----:B------:R-:W-:Y:S02]  /*c3f0*/  FSEL R168, R168, -INF , !P1 ;  /* 0xff800000a8a87808 */ /* 0x000fe40004800000 */
[----:B------:R-:W-:Y:S02]  /*c400*/  LOP3.LUT P1, RZ, R17, 0x400, RZ, 0xc0, !PT ;  /* 0x0000040011ff7812 */ /* 0x000fe4000782c0ff */
[C---:B------:R-:W-:Y:S02]  /*c410*/  ISETP.LT.OR P4, PT, R199.reuse, 0x52, P4 ;  /* 0x00000052c700780c */ /* 0x040fe40002781670 */
[----:B------:R-:W-:Y:S02]  /*c420*/  ISETP.GT.AND P1, PT, R198, 0x31, !P1 ;  /* 0x00000031c600780c */ /* 0x000fe40004f24270 */
[----:B------:R-:W-:Y:S02]  /*c430*/  FSEL R184, R184, -INF , !P3 ;  /* 0xff800000b8b87808 */ /* 0x000fe40005800000 */
        /* <DEDUP_REMOVED lines=27> */
[C---:B------:R-:W-:Y:S02]  /*c5f0*/  ISETP.GT.AND P1, PT, R198.reuse, RZ, !P6 ;  /* 0x000000ffc600720c */ /* 0x040fe40007724270 */
[----:B------:R-:W-:Y:S02]  /*c600*/  LOP3.LUT P6, RZ, R17, 0x1, RZ, 0xc0, !PT ;  /* 0x0000000111ff7812 */ /* 0x000fe400078cc0ff */
[----:B------:R-:W-:Y:S02]  /*c610*/  ISETP.LT.OR P1, PT, R199, 0x1, P1 ;  /* 0x00000001c700780c */ /* 0x000fe40000f21670 */
[----:B------:R-:W-:Y:S02]  /*c620*/  ISETP.GT.AND P2, PT, R198, 0x59, !P6 ;  /* 0x00000059c600780c */ /* 0x000fe40007744270 */
[----:B------:R-:W-:-:S02]  /*c630*/  FSEL R10, R10, -INF , !P1 ;  /* 0xff8000000a0a7808 */ /* 0x000fc40004800000 */
[----:B------:R-:W-:Y:S02]  /*c640*/  FSETP.NEU.FTZ.AND P1, PT, R4, -INF , PT ;  /* 0xff8000000400780b */ /* 0x000fe40003f3d000 */
[----:B------:R-:W-:Y:S02]  /*c650*/  FMNMX.FTZ R196, R10, R9, !PT ;  /* 0x000000090ac47209 */ /* 0x000fe40007810000 */
[----:B------:R-:W-:Y:S02]  /*c660*/  FSEL R12, R12, RZ, P1 ;  /* 0x000000ff0c0c7208 */ /* 0x000fe40000800000 */
[----:B------:R-:W-:Y:S02]  /*c670*/  FMNMX.FTZ R5, R11, R196, !PT ;  /* 0x000000c40b057209 */ /* 0x000fe40007810000 */
[----:B------:R-:W-:Y:S01]  /*c680*/  ISETP.LT.OR P2, PT, R199, 0x5a, P2 ;  /* 0x0000005ac700780c */ /* 0x000fe20001741670 */
[--C-:B------:R-:W-:Y:S01]  /*c690*/  FFMA.FTZ R193, R13, UR10, -R12.reuse ;  /* 0x0000000a0dc17c23 */ /* 0x100fe2000801080c */
[----:B------:R-:W-:Y:S01]  /*c6a0*/  FMNMX.FTZ R204, R14, R5, !PT ;  /* 0x000000050ecc7209 */ /* 0x000fe20007810000 */
[--C-:B------:R-:W-:Y:S01]  /*c6b0*/  FFMA.FTZ R13, R20, UR10, -R12.reuse ;  /* 0x0000000a140d7c23 */ /* 0x100fe2000801080c */
[--C-:B------:R-:W-:Y:S01]  /*c6c0*/  FFMA.FTZ R187, R195, UR10, -R12.reuse ;  /* 0x0000000ac3bb7c23 */ /* 0x100fe2000801080c */
[--C-:B------:R-:W-:Y:S01]  /*c6d0*/  FFMA.FTZ R195, R21, UR10, -R12.reuse ;  /* 0x0000000a15c37c23 */ /* 0x100fe2000801080c */
[----:B------:R-:W-:Y:S01]  /*c6e0*/  FMNMX.FTZ R5, R15, R204, !PT ;  /* 0x000000cc0f057209 */ /* 0x000fe20007810000 */
[--C-:B------:R-:W-:Y:S01]  /*c6f0*/  FFMA.FTZ R21, R154, UR10, -R12.reuse ;  /* 0x0000000a9a157c23 */ /* 0x100fe2000801080c */
[----:B------:R0:W-:Y:S01]  /*c700*/  MUFU.EX2 R196, R193 ;  /* 0x000000c100c47308 */ /* 0x0001e20000000800 */
[----:B------:R-:W-:Y:S01]  /*c710*/  FSEL R191, R191, -INF , !P2 ;  /* 0xff800000bfbf7808 */ /* 0x000fe20005000000 */
[--C-:B------:R-:W-:Y:S01]  /*c720*/  FFMA.FTZ R214, R185, UR10, -R12.reuse ;  /* 0x0000000ab9d67c23 */ /* 0x100fe2000801080c */
[----:B------:R-:W-:Y:S01]  /*c730*/  FMNMX.FTZ R20, R152, R5, !PT ;  /* 0x0000000598147209 */ /* 0x000fe20007810000 */
[--C-:B------:R-:W-:Y:S01]  /*c740*/  FFMA.FTZ R163, R163, UR10, -R12.reuse ;  /* 0x0000000aa3a37c23 */ /* 0x100fe2000801080c */
[----:B------:R-:W-:Y:S01]  /*c750*/  FSEL R185, R4, RZ, P1 ;  /* 0x000000ff04b97208 */ /* 0x000fe20000800000 */
[--C-:B------:R-:W-:Y:S01]  /*c760*/  FFMA.FTZ R166, R166, UR10, -R12.reuse ;  /* 0x0000000aa6a67c23 */ /* 0x100fe2000801080c */
[----:B------:R-:W-:Y:S01]  /*c770*/  FMNMX.FTZ R5, R153, R20, !PT ;  /* 0x0000001499057209 */ /* 0x000fe20007810000 */
[----:B------:R-:W-:Y:S01]  /*c780*/  MUFU.EX2 R187, R187 ;  /* 0x000000bb00bb7308 */ /* 0x000fe20000000800 */
[--C-:B0-----:R-:W-:Y:S01]  /*c790*/  FFMA.FTZ R193, R155, UR10, -R12.reuse ;  /* 0x0000000a9bc17c23 */ /* 0x101fe2000801080c */
[----:B------:R-:W-:Y:S01]  /*c7a0*/  FFMA.FTZ R155, R158, UR10, -R12 ;  /* 0x0000000a9e9b7c23 */ /* 0x000fe2000801080c */
[----:B------:R-:W-:Y:S01]  /*c7b0*/  FMNMX.FTZ R204, R156, R5, !PT ;  /* 0x000000059ccc7209 */ /* 0x000fe20007810000 */
[----:B------:R-:W-:Y:S01]  /*c7c0*/  FADD.FTZ R8, -R185, R8 ;  /* 0x00000008b9087221 */ /* 0x000fe20000010100 */
[----:B------:R-:W-:-:S02]  /*c7d0*/  FFMA.FTZ R192, R192, UR10, -R12 ;  /* 0x0000000ac0c07c23 */ /* 0x000fc4000801080c */
[----:B------:R-:W-:Y:S01]  /*c7e0*/  FMNMX.FTZ R5, R157, R204, !PT ;  /* 0x000000cc9d057209 */ /* 0x000fe20007810000 */
[----:B------:R-:W-:Y:S01]  /*c7f0*/  FMUL.FTZ R8, R8, UR10 ;  /* 0x0000000a08087c20 */ /* 0x000fe20008410000 */
[----:B------:R-:W-:Y:S02]  /*c800*/  MUFU.EX2 R20, R195 ;  /* 0x000000c300147308 */ /* 0x000fe40000000800 */
[----:B------:R-:W-:-:S04]  /*c810*/  FMNMX.FTZ R154, R160, R5, !PT ;  /* 0x00000005a09a7209 */ /* 0x000fc80007810000 */
[----:B------:R-:W-:Y:S02]  /*c820*/  FMNMX.FTZ R5, R161, R154, !PT ;  /* 0x0000009aa1057209 */ /* 0x000fe40007810000 */
[----:B------:R-:W0:Y:S02]  /*c830*/  MUFU.EX2 R8, R8 ;  /* 0x0000000800087308 */ /* 0x000e240000000800 */
[----:B------:R-:W-:-:S04]  /*c840*/  FMNMX.FTZ R204, R164, R5, !PT ;  /* 0x00000005a4cc7209 */ /* 0x000fc80007810000 */
[----:B------:R-:W-:Y:S01]  /*c850*/  FMNMX.FTZ R5, R165, R204, !PT ;  /* 0x000000cca5057209 */ /* 0x000fe20007810000 */
[--C-:B------:R-:W-:Y:S01]  /*c860*/  FFMA.FTZ R204, R159, UR10, -R12.reuse ;  /* 0x0000000a9fcc7c23 */ /* 0x100fe2000801080c */
[----:B------:R-:W1:Y:S01]  /*c870*/  MUFU.EX2 R13, R13 ;  /* 0x0000000d000d7308 */ /* 0x000e620000000800 */
[----:B------:R-:W-:Y:S01]  /*c880*/  FFMA.FTZ R159, R162, UR10, -R12 ;  /* 0x0000000aa29f7c23 */ /* 0x000fe2000801080c */
[----:B------:R-:W-:-:S04]  /*c890*/  FMNMX.FTZ R158, R168, R5, !PT ;  /* 0x00000005a89e7209 */ /* 0x000fc80007810000 */
[----:B------:R-:W-:Y:S02]  /*c8a0*/  FMNMX.FTZ R5, R169, R158, !PT ;  /* 0x0000009ea9057209 */ /* 0x000fe40007810000 */
[----:B------:R-:W-:Y:S01]  /*c8b0*/  MUFU.EX2 R154, R193 ;  /* 0x000000c1009a7308 */ /* 0x000fe20000000800 */
[-C--:B0-----:R-:W-:Y:S01]  /*c8c0*/  FMUL.FTZ R24, R24, R8.reuse ;  /* 0x0000000818187220 */ /* 0x081fe20000410000 */
[----:B------:R-:W-:Y:S01]  /*c8d0*/  FMNMX.FTZ R158, R172, R5, !PT ;  /* 0x00000005ac9e7209 */ /* 0x000fe20007810000 */
[-C--:B------:R-:W-:Y:S01]  /*c8e0*/  FMUL.FTZ R25, R25, R8.reuse ;  /* 0x0000000819197220 */ /* 0x080fe20000410000 */
[-C--:B------:R-:W-:Y:S01]  /*c8f0*/  FMUL.FTZ R28, R28, R8.reuse ;  /* 0x000000081c1c7220 */ /* 0x080fe20000410000 */
[----:B------:R-:W-:Y:S01]  /*c900*/  FMUL.FTZ R29, R29, R8 ;  /* 0x000000081d1d7220 */ /* 0x000fe20000410000 */
[----:B------:R-:W-:Y:S01]  /*c910*/  FMNMX.FTZ R5, R173, R158, !PT ;  /* 0x0000009ead057209 */ /* 0x000fe20007810000 */
[-C--:B------:R-:W-:Y:S01]  /*c920*/  FMUL.FTZ R32, R32, R8.reuse ;  /* 0x0000000820207220 */ /* 0x080fe20000410000 */
[----:B------:R-:W0:Y:S01]  /*c930*/  MUFU.EX2 R21, R21 ;  /* 0x0000001500157308 */ /* 0x000e220000000800 */
[-C--:B------:R-:W-:Y:S01]  /*c940*/  FMUL.FTZ R33, R33, R8.reuse ;  /* 0x0000000821217220 */ /* 0x080fe20000410000 */
[----:B------:R-:W-:Y:S01]  /*c950*/  FMNMX.FTZ R158, R176, R5, !PT ;  /* 0x00000005b09e7209 */ /* 0x000fe20007810000 */
[-C--:B------:R-:W-:Y:S01]  /*c960*/  FMUL.FTZ R36, R36, R8.reuse ;  /* 0x0000000824247220 */ /* 0x080fe20000410000 */
[-C--:B------:R-:W-:Y:S01]  /*c970*/  FMUL.FTZ R37, R37, R8.reuse ;  /* 0x0000000825257220 */ /* 0x080fe20000410000 */
[----:B------:R-:W-:Y:S01]  /*c980*/  FMUL.FTZ R40, R40, R8 ;  /* 0x0000000828287220 */ /* 0x000fe20000410000 */
[----:B------:R-:W-:Y:S01]  /*c990*/  FMNMX.FTZ R5, R177, R158, !PT ;  /* 0x0000009eb1057209 */ /* 0x000fe20007810000 */
[-C--:B------:R-:W-:Y:S01]  /*c9a0*/  FMUL.FTZ R41, R41, R8.reuse ;  /* 0x0000000829297220 */ /* 0x080fe20000410000 */
[----:B------:R-:W2:Y:S01]  /*c9b0*/  MUFU.EX2 R155, R155 ;  /* 0x0000009b009b7308 */ /* 0x000ea20000000800 */
[-C--:B------:R-:W-:Y:S01]  /*c9c0*/  FMUL.FTZ R44, R44, R8.reuse ;  /* 0x000000082c2c7220 */ /* 0x080fe20000410000 */
[----:B------:R-:W-:Y:S01]  /*c9d0*/  FMNMX.FTZ R5, R180, R5, !PT ;  /* 0x00000005b4057209 */ /* 0x000fe20007810000 */
[-C--:B------:R-:W-:Y:S01]  /*c9e0*/  FMUL.FTZ R45, R45, R8.reuse ;  /* 0x000000082d2d7220 */ /* 0x080fe20000410000 */
[-C--:B------:R-:W-:Y:S01]  /*c9f0*/  FMUL.FTZ R48, R48, R8.reuse ;  /* 0x0000000830307220 */ /* 0x080fe20000410000 */
[-C--:B------:R-:W-:Y:S01]  /*ca00*/  FMUL.FTZ R49, R49, R8.reuse ;  /* 0x0000000831317220 */ /* 0x080fe20000410000 */
[----:B------:R-:W-:Y:S01]  /*ca10*/  FMNMX.FTZ R5, R182, R5, !PT ;  /* 0x00000005b6057209 */ /* 0x000fe20007810000 */
[-C--:B------:R-:W-:Y:S01]  /*ca20*/  FMUL.FTZ R52, R52, R8.reuse ;  /* 0x0000000834347220 */ /* 0x080fe20000410000 */
[----:B------:R-:W3:Y:S01]  /*ca30*/  MUFU.EX2 R204, R204 ;  /* 0x000000cc00cc7308 */ /* 0x000ee20000000800 */
[-C--:B------:R-:W-:Y:S01]  /*ca40*/  FMUL.FTZ R53, R53, R8.reuse ;  /* 0x0000000835357220 */ /* 0x080fe20000410000 */
[----:B------:R-:W-:Y:S01]  /*ca50*/  FMNMX.FTZ R5, R184, R5, !PT ;  /* 0x00000005b8057209 */ /* 0x000fe20007810000 */
[-C--:B------:R-:W-:Y:S01]  /*ca60*/  FMUL.FTZ R56, R56, R8.reuse ;  /* 0x0000000838387220 */ /* 0x080fe20000410000 */
[-C--:B------:R-:W-:Y:S01]  /*ca70*/  FMUL.FTZ R57, R57, R8.reuse ;  /* 0x0000000839397220 */ /* 0x080fe20000410000 */
[-C--:B------:R-:W-:Y:S01]  /*ca80*/  FMUL.FTZ R60, R60, R8.reuse ;  /* 0x000000083c3c7220 */ /* 0x080fe20000410000 */
[----:B------:R-:W-:Y:S01]  /*ca90*/  FMNMX.FTZ R158, R186, R5, !PT ;  /* 0x00000005ba9e7209 */ /* 0x000fe20007810000 */
[-C--:B------:R-:W-:Y:S01]  /*caa0*/  FMUL.FTZ R61, R61, R8.reuse ;  /* 0x000000083d3d7220 */ /* 0x080fe20000410000 */
[----:B------:R-:W-:Y:S01]  /*cab0*/  MUFU.EX2 R159, R159 ;  /* 0x0000009f009f7308 */ /* 0x000fe20000000800 */
[----:B------:R-:W-:Y:S01]  /*cac0*/  FMUL.FTZ R64, R64, R8 ;  /* 0x0000000840407220 */ /* 0x000fe20000410000 */
[----:B------:R-:W-:Y:S01]  /*cad0*/  FMNMX.FTZ R158, R189, R158, !PT ;  /* 0x0000009ebd9e7209 */ /* 0x000fe20007810000 */
[-C--:B------:R-:W-:Y:S01]  /*cae0*/  FMUL.FTZ R65, R65, R8.reuse ;  /* 0x0000000841417220 */ /* 0x080fe20000410000 */
[-C--:B------:R-:W-:Y:S01]  /*caf0*/  FMUL.FTZ R68, R68, R8.reuse ;  /* 0x0000000844447220 */ /* 0x080fe20000410000 */
[----:B------:R-:W-:Y:S01]  /*cb00*/  FMUL.FTZ R69, R69, R8 ;  /* 0x0000000845457220 */ /* 0x000fe20000410000 */
[----:B------:R-:W-:Y:S01]  /*cb10*/  FMNMX.FTZ R158, R191, R158, !PT ;  /* 0x0000009ebf9e7209 */ /* 0x000fe20007810000 */
[-C--:B------:R-:W-:Y:S01]  /*cb20*/  FMUL.FTZ R72, R72, R8.reuse ;  /* 0x0000000848487220 */ /* 0x080fe20000410000 */
[----:B------:R4:W5:Y:S01]  /*cb30*/  MUFU.EX2 R198, R163 ;  /* 0x000000a300c67308 */ /* 0x0009620000000800 */
[-C--:B------:R-:W-:Y:S01]  /*cb40*/  FMUL.FTZ R73, R73, R8.reuse ;  /* 0x0000000849497220 */ /* 0x080fe20000410000 */
[-C--:B------:R-:W-:Y:S01]  /*cb50*/  FMUL.FTZ R76, R76, R8.reuse ;  /* 0x000000084c4c7220 */ /* 0x080fe20000410000 */
[----:B------:R-:W1:Y:S01]  /*cb60*/  SHFL.BFLY PT, R5, R158, 0x2, 0x1f ;  /* 0x0c401f009e057f89 */ /* 0x000e6200000e0000 */
[-C--:B------:R-:W-:Y:S01]  /*cb70*/  FMUL.FTZ R77, R77, R8.reuse ;  /* 0x000000084d4d7220 */ /* 0x080fe20000410000 */
[-C--:B------:R-:W-:Y:S01]  /*cb80*/  FMUL.FTZ R80, R80, R8.reuse ;  /* 0x0000000850507220 */ /* 0x080fe20000410000 */
[-C--:B------:R-:W-:Y:S01]  /*cb90*/  FMUL.FTZ R81, R81, R8.reuse ;  /* 0x0000000851517220 */ /* 0x080fe20000410000 */
[-C--:B------:R-:W-:Y:S01]  /*cba0*/  FMUL.FTZ R84, R84, R8.reuse ;  /* 0x0000000854547220 */ /* 0x080fe20000410000 */
[----:B------:R-:W5:Y:S01]  /*cbb0*/  MUFU.EX2 R166, R166 ;  /* 0x000000a600a67308 */ /* 0x000f620000000800 */
[--C-:B----4-:R-:W-:Y:S01]  /*cbc0*/  FFMA.FTZ R163, R167, UR10, -R12.reuse ;  /* 0x0000000aa7a37c23 */ /* 0x110fe2000801080c */
[--C-:B------:R-:W-:Y:S01]  /*cbd0*/  FFMA.FTZ R167, R170, UR10, -R12.reuse ;  /* 0x0000000aaaa77c23 */ /* 0x100fe2000801080c */
[--C-:B------:R-:W-:Y:S01]  /*cbe0*/  FFMA.FTZ R170, R171, UR10, -R12.reuse ;  /* 0x0000000aabaa7c23 */ /* 0x100fe2000801080c */
[--C-:B------:R-:W-:Y:S01]  /*cbf0*/  FFMA.FTZ R171, R174, UR10, -R12.reuse ;  /* 0x0000000aaeab7c23 */ /* 0x100fe2000801080c */
[--C-:B------:R-:W-:Y:S01]  /*cc00*/  FFMA.FTZ R174, R175, UR10, -R12.reuse ;  /* 0x0000000aafae7c23 */ /* 0x100fe2000801080c */
[--C-:B------:R-:W-:Y:S01]  /*cc10*/  FFMA.FTZ R175, R178, UR10, -R12.reuse ;  /* 0x0000000ab2af7c23 */ /* 0x100fe2000801080c */
[--C-:B------:R-:W-:Y:S01]  /*cc20*/  FFMA.FTZ R178, R179, UR10, -R12.reuse ;  /* 0x0000000ab3b27c23 */ /* 0x100fe2000801080c */
[----:B------:R-:W4:Y:S01]  /*cc30*/  MUFU.EX2 R163, R163 ;  /* 0x000000a300a37308 */ /* 0x000f220000000800 */
[--C-:B------:R-:W-:Y:S01]  /*cc40*/  FFMA.FTZ R179, R183, UR10, -R12.reuse ;  /* 0x0000000ab7b37c23 */ /* 0x100fe2000801080c */
[--C-:B------:R-:W-:Y:S01]  /*cc50*/  FFMA.FTZ R183, R188, UR10, -R12.reuse ;  /* 0x0000000abcb77c23 */ /* 0x100fe2000801080c */
[--C-:B------:R-:W-:Y:S01]  /*cc60*/  FFMA.FTZ R188, R190, UR10, -R12.reuse ;  /* 0x0000000abebc7c23 */ /* 0x100fe2000801080c */
[----:B------:R-:W-:Y:S01]  /*cc70*/  FFMA.FTZ R12, R194, UR10, -R12 ;  /* 0x0000000ac20c7c23 */ /* 0x000fe2000801080c */
[-C--:B------:R-:W-:Y:S01]  /*cc80*/  FMUL.FTZ R85, R85, R8.reuse ;  /* 0x0000000855557220 */ /* 0x080fe20000410000 */
[-C--:B------:R-:W-:Y:S01]  /*cc90*/  FMUL.FTZ R88, R88, R8.reuse ;  /* 0x0000000858587220 */ /* 0x080fe20000410000 */
[-C--:B------:R-:W-:Y:S01]  /*cca0*/  FMUL.FTZ R89, R89, R8.reuse ;  /* 0x0000000859597220 */ /* 0x080fe20000410000 */
[----:B------:R-:W-:Y:S01]  /*ccb0*/  MUFU.EX2 R167, R167 ;  /* 0x000000a700a77308 */ /* 0x000fe20000000800 */
[-C--:B------:R-:W-:Y:S01]  /*ccc0*/  FMUL.FTZ R92, R92, R8.reuse ;  /* 0x000000085c5c7220 */ /* 0x080fe20000410000 */
[-C--:B------:R-:W-:Y:S01]  /*ccd0*/  FMUL.FTZ R93, R93, R8.reuse ;  /* 0x000000085d5d7220 */ /* 0x080fe20000410000 */
[----:B-1----:R-:W-:Y:S01]  /*cce0*/  FMNMX.FTZ R5, R158, R5, !PT ;  /* 0x000000059e057209 */ /* 0x002fe20007810000 */
[-C--:B------:R-:W-:Y:S01]  /*ccf0*/  FMUL.FTZ R96, R96, R8.reuse ;  /* 0x0000000860607220 */ /* 0x080fe20000410000 */
[-C--:B------:R-:W-:Y:S01]  /*cd00*/  FMUL.FTZ R97, R97, R8.reuse ;  /* 0x0000000861617220 */ /* 0x080fe20000410000 */
[-C--:B------:R-:W-:Y:S01]  /*cd10*/  FMUL.FTZ R100, R100, R8.reuse ;  /* 0x0000000864647220 */ /* 0x080fe20000410000 */
[-C--:B------:R-:W-:Y:S01]  /*cd20*/  FMUL.FTZ R101, R101, R8.reuse ;  /* 0x0000000865657220 */ /* 0x080fe20000410000 */
[----:B------:R-:W1:Y:S01]  /*cd30*/  SHFL.BFLY PT, R158, R5, 0x1, 0x1f ;  /* 0x0c201f00059e7f89 */ /* 0x000e6200000e0000 */
        /* <DEDUP_REMOVED lines=22> */
[----:B------:R-:W-:Y:S01]  /*cea0*/  FMUL.FTZ R141, R141, R8 ;  /* 0x000000088d8d7220 */ /* 0x000fe20000410000 */
[----:B-1----:R-:W-:Y:S01]  /*ceb0*/  FMNMX.FTZ R5, R5, R158, !PT ;  /* 0x0000009e05057209 */ /* 0x002fe20007810000 */
[----:B------:R-:W-:Y:S01]  /*cec0*/  MUFU.EX2 R175, R175 ;  /* 0x000000af00af7308 */ /* 0x000fe20000000800 */
[----:B------:R-:W-:Y:S01]  /*ced0*/  F2FP.F16.F32.PACK_AB R158, R20, R13 ;  /* 0x0000000d149e723e */ /* 0x000fe200000000ff */
[-C--:B------:R-:W-:Y:S01]  /*cee0*/  FMUL.FTZ R144, R144, R8.reuse ;  /* 0x0000000890907220 */ /* 0x080fe20000410000 */
[C---:B------:R-:W-:Y:S01]  /*cef0*/  FSETP.NEU.FTZ.AND P1, PT, R5.reuse, -INF , PT ;  /* 0xff8000000500780b */ /* 0x040fe20003f3d000 */
[----:B------:R-:W-:Y:S01]  /*cf00*/  FMUL.FTZ R195, R5, UR10 ;  /* 0x0000000a05c37c20 */ /* 0x000fe20008410000 */
[-C--:B------:R-:W-:Y:S01]  /*cf10*/  FMUL.FTZ R145, R145, R8.reuse ;  /* 0x0000000891917220 */ /* 0x080fe20000410000 */
[-C--:B------:R-:W-:Y:S01]  /*cf20*/  FMUL.FTZ R148, R148, R8.reuse ;  /* 0x0000000894947220 */ /* 0x080fe20000410000 */
[----:B------:R-:W-:Y:S01]  /*cf30*/  FMUL.FTZ R149, R149, R8 ;  /* 0x0000000895957220 */ /* 0x000fe20000410000 */
[----:B------:R-:W1:Y:S01]  /*cf40*/  MUFU.EX2 R178, R178 ;  /* 0x000000b200b27308 */ /* 0x000e620000000800 */
[----:B------:R-:W-:-:S05]  /*cf50*/  FSEL R195, R195, RZ, P1 ;  /* 0x000000ffc3c37208 */ /* 0x000fca0000800000 */
[--C-:B------:R-:W-:Y:S01]  /*cf60*/  FFMA.FTZ R193, R10, UR10, -R195.reuse ;  /* 0x0000000a0ac17c23 */ /* 0x100fe200080108c3 */
[----:B------:R-:W-:Y:S01]  /*cf70*/  FFMA.FTZ R10, R11, UR10, -R195 ;  /* 0x0000000a0b0a7c23 */ /* 0x000fe200080108c3 */
[----:B------:R-:W-:Y:S01]  /*cf80*/  FFMA.FTZ R11, R8, R2, R187 ;  /* 0x00000002080b7223 */ /* 0x000fe200000100bb */
[----:B------:R-:W-:Y:S01]  /*cf90*/  MUFU.EX2 R179, R179 ;  /* 0x000000b300b37308 */ /* 0x000fe20000000800 */
[--C-:B------:R-:W-:Y:S01]  /*cfa0*/  FFMA.FTZ R190, R157, UR10, -R195.reuse ;  /* 0x0000000a9dbe7c23 */ /* 0x100fe200080108c3 */
[----:B------:R-:W-:Y:S01]  /*cfb0*/  FFMA.FTZ R160, R160, UR10, -R195 ;  /* 0x0000000aa0a07c23 */ /* 0x000fe200080108c3 */
[----:B------:R-:W-:Y:S01]  /*cfc0*/  FADD.FTZ R2, R196, R11 ;  /* 0x0000000bc4027221 */ /* 0x000fe20000010000 */
        /* <DEDUP_REMOVED lines=10> */
[--C-:B------:R-:W-:Y:S01]  /*d070*/  FFMA.FTZ R161, R180, UR10, -R195.reuse ;  /* 0x0000000ab4a17c23 */ /* 0x100fe200080108c3 */
[----:B0-----:R-:W-:Y:S01]  /*d080*/  FADD.FTZ R15, R21, R2 ;  /* 0x00000002150f7221 */ /* 0x001fe20000010000 */
[----:B------:R-:W-:Y:S01]  /*d090*/  MUFU.EX2 R183, R183 ;  /* 0x000000b700b77308 */ /* 0x000fe20000000800 */
[--C-:B------:R-:W-:Y:S01]  /*d0a0*/  FFMA.FTZ R182, R182, UR10, -R195.reuse ;  /* 0x0000000ab6b67c23 */ /* 0x100fe200080108c3 */
[----:B------:R-:W-:Y:S01]  /*d0b0*/  FFMA.FTZ R184, R184, UR10, -R195 ;  /* 0x0000000ab8b87c23 */ /* 0x000fe200080108c3 */
[----:B------:R-:W-:Y:S01]  /*d0c0*/  FADD.FTZ R2, R154, R15 ;  /* 0x0000000f9a027221 */ /* 0x000fe20000010000 */
[--C-:B------:R-:W-:Y:S01]  /*d0d0*/  FFMA.FTZ R15, R152, UR10, -R195.reuse ;  /* 0x0000000a980f7c23 */ /* 0x100fe200080108c3 */
[--C-:B------:R-:W-:Y:S01]  /*d0e0*/  FFMA.FTZ R152, R153, UR10, -R195.reuse ;  /* 0x0000000a99987c23 */ /* 0x100fe200080108c3 */
[--C-:B------:R-:W-:Y:S01]  /*d0f0*/  FFMA.FTZ R186, R186, UR10, -R195.reuse ;  /* 0x0000000ababa7c23 */ /* 0x100fe200080108c3 */
[----:B--2---:R-:W-:Y:S01]  /*d100*/  FADD.FTZ R197, R155, R2 ;  /* 0x000000029bc57221 */ /* 0x004fe20000010000 */
[----:B------:R-:W-:Y:S01]  /*d110*/  MUFU.EX2 R188, R188 ;  /* 0x000000bc00bc7308 */ /* 0x000fe20000000800 */
[--C-:B------:R-:W-:Y:S01]  /*d120*/  FFMA.FTZ R189, R189, UR10, -R195.reuse ;  /* 0x0000000abdbd7c23 */ /* 0x100fe200080108c3 */
[----:B------:R-:W-:Y:S01]  /*d130*/  FFMA.FTZ R191, R191, UR10, -R195 ;  /* 0x0000000abfbf7c23 */ /* 0x000fe200080108c3 */
[----:B---3--:R-:W-:Y:S01]  /*d140*/  FADD.FTZ R2, R204, R197 ;  /* 0x000000c5cc027221 */ /* 0x008fe20000010000 */
[----:B-----5:R-:W-:-:S03]  /*d150*/  F2FP.F16.F32.PACK_AB R164, R198, R159 ;  /* 0x0000009fc6a4723e */ /* 0x020fc600000000ff */
[----:B------:R-:W-:Y:S01]  /*d160*/  FADD.FTZ R153, R159, R2 ;  /* 0x000000029f997221 */ /* 0x000fe20000010000 */
[----:B------:R-:W-:Y:S01]  /*d170*/  FSEL R2, R5, RZ, P1 ;  /* 0x000000ff05027208 */ /* 0x000fe20000800000 */
[----:B------:R0:W-:Y:S02]  /*d180*/  MUFU.EX2 R185, R192 ;  /* 0x000000c000b97308 */ /* 0x0001e40000000800 */
[----:B------:R-:W-:Y:S01]  /*d190*/  FADD.FTZ R197, R198, R153 ;  /* 0x00000099c6c57221 */ /* 0x000fe20000010000 */
[----:B------:R-:W-:Y:S01]  /*d1a0*/  FFMA.FTZ R153, R156, UR10, -R195 ;  /* 0x0000000a9c997c23 */ /* 0x000fe200080108c3 */
[----:B------:R-:W-:Y:S02]  /*d1b0*/  FADD.FTZ R2, -R2, R9 ;  /* 0x0000000902027221 */ /* 0x000fe40000010100 */
[----:B------:R-:W-:Y:S01]  /*d1c0*/  FADD.FTZ R156, R166, R197 ;  /* 0x000000c5a69c7221 */ /* 0x000fe20000010000 */
[--C-:B------:R-:W-:Y:S01]  /*d1d0*/  FFMA.FTZ R197, R165, UR10, -R195.reuse ;  /* 0x0000000aa5c57c23 */ /* 0x100fe200080108c3 */
[----:B------:R-:W2:Y:S01]  /*d1e0*/  MUFU.EX2 R12, R12 ;  /* 0x0000000c000c7308 */ /* 0x000ea20000000800 */
[----:B0-----:R-:W-:Y:S01]  /*d1f0*/  FFMA.FTZ R192, R168, UR10, -R195 ;  /* 0x0000000aa8c07c23 */ /* 0x001fe200080108c3 */
[----:B----4-:R-:W-:Y:S01]  /*d200*/  FADD.FTZ R156, R163, R156 ;  /* 0x0000009ca39c7221 */ /* 0x010fe20000010000 */
[----:B------:R-:W-:-:S02]  /*d210*/  F2FP.F16.F32.PACK_AB R168, R170, R167 ;  /* 0x000000a7aaa8723e */ /* 0x000fc400000000ff */
[----:B------:R-:W-:Y:S01]  /*d220*/  F2FP.F16.F32.PACK_AB R166, R163, R166 ;  /* 0x000000a6a3a6723e */ /* 0x000fe200000000ff */
[----:B------:R-:W-:Y:S02]  /*d230*/  FADD.FTZ R9, R167, R156 ;  /* 0x0000009ca7097221 */ /* 0x000fe40000010000 */
[----:B------:R0:W-:Y:S02]  /*d240*/  MUFU.EX2 R165, R160 ;  /* 0x000000a000a57308 */ /* 0x0001e40000000800 */
[----:B------:R-:W-:Y:S01]  /*d250*/  FADD.FTZ R156, R170, R9 ;  /* 0x00000009aa9c7221 */ /* 0x000fe20000010000 */
[----:B------:R-:W-:Y:S01]  /*d260*/  FFMA.FTZ R9, R172, UR10, -R195 ;  /* 0x0000000aac097c23 */ /* 0x000fe200080108c3 */
[----:B-1----:R-:W-:Y:S02]  /*d270*/  F2FP.F16.F32.PACK_AB R172, R178, R175 ;  /* 0x000000afb2ac723e */ /* 0x002fe400000000ff */
[----:B------:R-:W-:Y:S01]  /*d280*/  FADD.FTZ R157, R171, R156 ;  /* 0x0000009cab9d7221 */ /* 0x000fe20000010000 */
[----:B------:R-:W-:Y:S01]  /*d290*/  F2FP.F16.F32.PACK_AB R170, R174, R171 ;  /* 0x000000abaeaa723e */ /* 0x000fe200000000ff */
[----:B------:R-:W-:Y:S01]  /*d2a0*/  MUFU.EX2 R193, R193 ;  /* 0x000000c100c17308 */ /* 0x000fe20000000800 */
[----:B0-----:R-:W-:Y:S01]  /*d2b0*/  F2FP.F16.F32.PACK_AB R160, R154, R21 ;  /* 0x000000159aa0723e */ /* 0x001fe200000000ff */
[----:B------:R-:W-:Y:S01]  /*d2c0*/  FADD.FTZ R156, R174, R157 ;  /* 0x0000009dae9c7221 */ /* 0x000fe20000010000 */
[----:B------:R-:W-:Y:S01]  /*d2d0*/  FMUL.FTZ R154, R2, UR10 ;  /* 0x0000000a029a7c20 */ /* 0x000fe20008410000 */
[----:B------:R-:W-:Y:S01]  /*d2e0*/  FFMA.FTZ R157, R176, UR10, -R195 ;  /* 0x0000000ab09d7c23 */ /* 0x000fe200080108c3 */
[----:B------:R-:W-:Y:S01]  /*d2f0*/  F2FP.F16.F32.PACK_AB R174, R214, R179 ;  /* 0x000000b3d6ae723e */ /* 0x000fe200000000ff */
[----:B------:R-:W-:-:S02]  /*d300*/  FADD.FTZ R199, R175, R156 ;  /* 0x0000009cafc77221 */ /* 0x000fc40000010000 */
[----:B------:R-:W-:Y:S02]  /*d310*/  MUFU.EX2 R10, R10 ;  /* 0x0000000a000a7308 */ /* 0x000fe40000000800 */
[----:B------:R-:W-:Y:S01]  /*d320*/  FADD.FTZ R156, R178, R199 ;  /* 0x000000c7b29c7221 */ /* 0x000fe20000010000 */
[----:B--2---:R-:W-:-:S03]  /*d330*/  F2FP.F16.F32.PACK_AB R178, R12, R185 ;  /* 0x000000b90cb2723e */ /* 0x004fc600000000ff */
[----:B------:R-:W-:Y:S01]  /*d340*/  FADD.FTZ R195, R179, R156 ;  /* 0x0000009cb3c37221 */ /* 0x000fe20000010000 */
[----:B------:R-:W-:Y:S01]  /*d350*/  F2FP.F16.F32.PACK_AB R156, R196, R187 ;  /* 0x000000bbc49c723e */ /* 0x000fe200000000ff */
[----:B------:R-:W0:Y:S02]  /*d360*/  MUFU.EX2 R154, R154 ;  /* 0x0000009a009a7308 */ /* 0x000e240000000800 */
[----:B------:R-:W-:-:S04]  /*d370*/  FADD.FTZ R20, R214, R195 ;  /* 0x000000c3d6147221 */ /* 0x000fc80000010000 */
[----:B------:R-:W-:Y:S02]  /*d380*/  FADD.FTZ R21, R183, R20 ;  /* 0x00000014b7157221 */ /* 0x000fe40000010000 */
[----:B------:R-:W1:Y:S02]  /*d390*/  MUFU.EX2 R11, R11 ;  /* 0x0000000b000b7308 */ /* 0x000e640000000800 */
[----:B------:R-:W-:-:S04]  /*d3a0*/  FADD.FTZ R176, R188, R21 ;  /* 0x00000015bcb07221 */ /* 0x000fc80000010000 */
[----:B------:R-:W-:Y:S01]  /*d3b0*/  FADD.FTZ R21, R185, R176 ;  /* 0x000000b0b9157221 */ /* 0x000fe20000010000 */
[----:B------:R-:W-:Y:S01]  /*d3c0*/  F2FP.F16.F32.PACK_AB R176, R188, R183 ;  /* 0x000000b7bcb0723e */ /* 0x000fe200000000ff */
[----:B------:R-:W2:Y:S01]  /*d3d0*/  MUFU.EX2 R14, R14 ;  /* 0x0000000e000e7308 */ /* 0x000ea20000000800 */
[----:B0-----:R-:W-:Y:S01]  /*d3e0*/  FMUL.FTZ R26, R26, R154 ;  /* 0x0000009a1a1a7220 */ /* 0x001fe20000410000 */
[----:B------:R-:W-:Y:S01]  /*d3f0*/  FADD.FTZ R2, R12, R21 ;  /* 0x000000150c027221 */ /* 0x000fe20000010000 */
[----:B------:R-:W-:Y:S01]  /*d400*/  FFMA.FTZ R21, R154, R0, R193 ;  /* 0x000000009a157223 */ /* 0x000fe200000100c1 */
[-C--:B------:R-:W-:Y:S01]  /*d410*/  FMUL.FTZ R27, R27, R154.reuse ;  /* 0x0000009a1b1b7220 */ /* 0x080fe20000410000 */
[-C--:B------:R-:W-:Y:S01]  /*d420*/  FMUL.FTZ R30, R30, R154.reuse ;  /* 0x0000009a1e1e7220 */ /* 0x080fe20000410000 */
[-C--:B------:R-:W-:Y:S01]  /*d430*/  FMUL.FTZ R31, R31, R154.reuse ;  /* 0x0000009a1f1f7220 */ /* 0x080fe20000410000 */
[----:B------:R-:W-:Y:S01]  /*d440*/  FADD.FTZ R0, R10, R21 ;  /* 0x000000150a007221 */ /* 0x000fe20000010000 */
[----:B------:R-:W0:Y:S01]  /*d450*/  MUFU.EX2 R15, R15 ;  /* 0x0000000f000f7308 */ /* 0x000e220000000800 */
[-C--:B------:R-:W-:Y:S01]  /*d460*/  FMUL.FTZ R34, R34, R154.reuse ;  /* 0x0000009a22227220 */ /* 0x080fe20000410000 */
[-C--:B------:R-:W-:Y:S01]  /*d470*/  FMUL.FTZ R35, R35, R154.reuse ;  /* 0x0000009a23237220 */ /* 0x080fe20000410000 */
[----:B-1----:R-:W-:Y:S01]  /*d480*/  FADD.FTZ R21, R11, R0 ;  /* 0x000000000b157221 */ /* 0x002fe20000010000 */
        /* <DEDUP_REMOVED lines=28> */
[----:B------:R1:W3:Y:S01]  /*d650*/  MUFU.EX2 R180, R162 ;  /* 0x000000a200b47308 */ /* 0x0002e20000000800 */
        /* <DEDUP_REMOVED lines=9> */
[----:B-1----:R-:W-:Y:S01]  /*d6f0*/  F2FP.F16.F32.PACK_AB R162, R204, R155 ;  /* 0x0000009bcca2723e */ /* 0x002fe200000000ff */
[-C--:B------:R-:W-:Y:S01]  /*d700*/  FMUL.FTZ R91, R91, R154.reuse ;  /* 0x0000009a5b5b7220 */ /* 0x080fe20000410000 */
[----:B------:R-:W-:Y:S01]  /*d710*/  F2FP.F16.F32.PACK_AB R163, R190, R153 ;  /* 0x00000099bea3723e */ /* 0x000fe200000000ff */
[----:B------:R-:W-:Y:S01]  /*d720*/  FADD.FTZ R21, R165, R188 ;  /* 0x000000bca5157221 */ /* 0x000fe20000010000 */
[-C--:B------:R-:W-:Y:S01]  /*d730*/  FMUL.FTZ R94, R94, R154.reuse ;  /* 0x0000009a5e5e7220 */ /* 0x080fe20000410000 */
[-C--:B------:R-:W-:Y:S01]  /*d740*/  FMUL.FTZ R95, R95, R154.reuse ;  /* 0x0000009a5f5f7220 */ /* 0x080fe20000410000 */
[----:B------:R-:W0:Y:S01]  /*d750*/  MUFU.EX2 R20, R197 ;  /* 0x000000c500147308 */ /* 0x000e220000000800 */
[C---:B---3--:R-:W-:Y:S01]  /*d760*/  FADD.FTZ R188, R180.reuse, R21 ;  /* 0x00000015b4bc7221 */ /* 0x048fe20000010000 */
        /* <DEDUP_REMOVED lines=15> */
[C---:B0-----:R-:W-:Y:S01]  /*d860*/  FADD.FTZ R21, R20.reuse, R21 ;  /* 0x0000001514157221 */ /* 0x041fe20000010000 */
[----:B------:R-:W-:Y:S01]  /*d870*/  F2FP.F16.F32.PACK_AB R167, R20, R13 ;  /* 0x0000000d14a7723e */ /* 0x000fe200000000ff */
        /* <DEDUP_REMOVED lines=21> */
[----:B------:R2:W3:Y:S01]  /*d9d0*/  MUFU.EX2 R12, R157 ;  /* 0x0000009d000c7308 */ /* 0x0004e20000000800 */
[----:B0-----:R-:W-:Y:S01]  /*d9e0*/  FADD.FTZ R21, R9, R188 ;  /* 0x000000bc09157221 */ /* 0x001fe20000010000 */
[----:B------:R-:W-:-:S06]  /*d9f0*/  FMUL.FTZ R151, R151, R154 ;  /* 0x0000009a97977220 */ /* 0x000fcc0000410000 */
[----:B------:R-:W0:Y:S01]  /*da00*/  MUFU.EX2 R173, R177 ;  /* 0x000000b100ad7308 */ /* 0x000e220000000800 */
[C---:B-1----:R-:W-:Y:S01]  /*da10*/  FADD.FTZ R21, R0.reuse, R21 ;  /* 0x0000001500157221 */ /* 0x042fe20000010000 */
[----:B------:R-:W-:Y:S02]  /*da20*/  F2FP.F16.F32.PACK_AB R171, R0, R9 ;  /* 0x0000000900ab723e */ /* 0x000fe400000000ff */
[----:B--2---:R-:W-:-:S04]  /*da30*/  F2FP.F16.F32.PACK_AB R157, R10, R193 ;  /* 0x000000c10a9d723e */ /* 0x004fc800000000ff */
[----:B------:R1:W2:Y:S08]  /*da40*/  MUFU.EX2 R175, R161 ;  /* 0x000000a100af7308 */ /* 0x0002b00000000800 */
[----:B------:R-:W4:Y:S01]  /*da50*/  MUFU.EX2 R182, R182 ;  /* 0x000000b600b67308 */ /* 0x000f220000000800 */
[----:B-1----:R-:W-:-:S07]  /*da60*/  F2FP.F16.F32.PACK_AB R161, R152, R15 ;  /* 0x0000000f98a1723e */ /* 0x002fce00000000ff */
[----:B------:R3:W1:Y:S08]  /*da70*/  MUFU.EX2 R177, R184 ;  /* 0x000000b800b17308 */ /* 0x0006700000000800 */
[----:B------:R-:W5:Y:S01]  /*da80*/  MUFU.EX2 R186, R186 ;  /* 0x000000ba00ba7308 */ /* 0x000f620000000800 */
[----:B---3--:R-:W-:-:S04]  /*da90*/  FADD.FTZ R184, R12, R21 ;  /* 0x000000150cb87221 */ /* 0x008fc80000010000 */
[C---:B0-----:R-:W-:Y:S01]  /*daa0*/  FADD.FTZ R184, R173.reuse, R184 ;  /* 0x000000b8adb87221 */ /* 0x041fe20000010000 */
[----:B------:R-:W-:Y:S02]  /*dab0*/  F2FP.F16.F32.PACK_AB R173, R173, R12 ;  /* 0x0000000cadad723e */ /* 0x000fe400000000ff */
[----:B------:R-:W0:Y:S01]  /*dac0*/  MUFU.EX2 R179, R189 ;  /* 0x000000bd00b37308 */ /* 0x000e220000000800 */
[----:B--2---:R-:W-:Y:S01]  /*dad0*/  FADD.FTZ R21, R175, R184 ;  /* 0x000000b8af157221 */ /* 0x004fe20000010000 */
[----:B----4-:R-:W-:-:S03]  /*dae0*/  F2FP.F16.F32.PACK_AB R175, R182, R175 ;  /* 0x000000afb6af723e */ /* 0x010fc600000000ff */
[----:B------:R-:W-:-:S03]  /*daf0*/  FADD.FTZ R188, R182, R21 ;  /* 0x00000015b6bc7221 */ /* 0x000fc60000010000 */
[----:B------:R-:W2:Y:S01]  /*db00*/  MUFU.EX2 R184, R191 ;  /* 0x000000bf00b87308 */ /* 0x000ea20000000800 */
[----:B-1----:R-:W-:Y:S01]  /*db10*/  FADD.FTZ R11, R177, R188 ;  /* 0x000000bcb10b7221 */ /* 0x002fe20000010000 */
[----:B-----5:R-:W-:-:S03]  /*db20*/  F2FP.F16.F32.PACK_AB R177, R186, R177 ;  /* 0x000000b1bab1723e */ /* 0x020fc600000000ff */
[----:B------:R-:W-:-:S04]  /*db30*/  FADD.FTZ R8, R186, R11 ;  /* 0x0000000bba087221 */ /* 0x000fc80000010000 */
[----:B0-----:R-:W-:-:S04]  /*db40*/  FADD.FTZ R9, R179, R8 ;  /* 0x00000008b3097221 */ /* 0x001fc80000010000 */
[C---:B--2---:R-:W-:Y:S01]  /*db50*/  FADD.FTZ R0, R184.reuse, R9 ;  /* 0x00000009b8007221 */ /* 0x044fe20000010000 */
[----:B------:R-:W-:Y:S01]  /*db60*/  F2FP.F16.F32.PACK_AB R179, R184, R179 ;  /* 0x000000b3b8b3723e */ /* 0x000fe200000000ff */
[----:B------:R-:W-:Y:S06]  /*db70*/  @!P0 BRA `(.L_x_1822) ;  /* 0x0000000000048947 */ /* 0x000fec0003800000 */
[----:B------:R-:W-:Y:S01]  /*db80*/  BPT.TRAP 0x1 ;  /* 0x000000040000795c */ /* 0x000fe20000300000 */
.L_x_1822:
[----:B------:R0:W1:Y:S01]  /*db90*/  SYNCS.PHASECHK.TRANS64.TRYWAIT P1, [UR28+0x22850], R6 ;  /* 0x02285006ff0075a7 */ /* 0x000062000802015c */
[----:B------:R-:W-:Y:S05]  /*dba0*/  @!P0 BRA `(.L_x_1823) ;  /* 0x0000000000048947 */ /* 0x000fea0003800000 */
[----:B------:R-:W-:Y:S01]  /*dbb0*/  BPT.TRAP 0x1 ;  /* 0x000000040000795c */ /* 0x000fe20000300000 */
.L_x_1823:
[----:B-1----:R-:W-:Y:S05]  /*dbc0*/  @P1 BRA `(.L_x_1824) ;  /* 0x0000000000081947 */ /* 0x002fea0003800000 */
[----:B------:R-:W1:Y:S02]  /*dbd0*/  SYNCS.PHASECHK.TRANS64.TRYWAIT P1, [UR28+0x22850], R6 ;  /* 0x02285006ff0075a7 */ /* 0x000e64000802015c */
[----:B-1----:R-:W-:Y:S05]  /*dbe0*/  @!P1 BRA `(.L_x_1825) ;  /* 0x0000008400289947 */ /* 0x002fea0003800000 */
.L_x_1824:
        /* <DEDUP_REMOVED lines=49> */
.L_x_1809:
[----:B------:R-:W1:Y:S01]  /*df00*/  SHFL.BFLY PT, R3, R2, 0x2, 0x1f ;  /* 0x0c401f0002037f89 */ /* 0x000e6200000e0000 */
[----:B0-----:R-:W-:Y:S01]  /*df10*/  IMAD.MOV.U32 R8, RZ, RZ, RZ ;  /* 0x000000ffff087224 */ /* 0x001fe200078e00ff */
[----:B------:R-:W-:Y:S01]  /*df20*/  UIADD3 UR36, UR36, 0x1, URZ ;  /* 0x0000000124247890 */ /* 0x000fe2000fffe03f */
[----:B------:R0:W-:Y:S06]  /*df30*/  BAR.ARV R7, 0x100 ;  /* 0x000400070000751d */ /* 0x0001ec0000002000 */
[----:B------:R-:W-:Y:S02]  /*df40*/  UISETP.NE.AND UP0, UPT, UR36, 0x2, UPT ;  /* 0x000000022400788c */ /* 0x000fe4000bf05270 */
[----:B------:R-:W-:Y:S06]  /*df50*/  BAR.ARV 0x8, 0x180 ;  /* 0x0206000000007b1d */ /* 0x000fec0000002000 */
[----:B0-----:R-:W-:Y:S01]  /*df60*/  IMAD.U32 R7, RZ, RZ, UR10 ;  /* 0x0000000aff077e24 */ /* 0x001fe2000f8e00ff */
[----:B------:R-:W-:Y:S01]  /*df70*/  USEL UR4, URZ, 0x1, UP0 ;  /* 0x000000013f047887 */ /* 0x000fe20008000000 */
[----:B------:R-:W0:Y:S01]  /*df80*/  SHFL.BFLY PT, R9, R0, 0x2, 0x1f ;  /* 0x0c401f0000097f89 */ /* 0x000e2200000e0000 */
[----:B------:R-:W-:Y:S01]  /*df90*/  PLOP3.LUT P0, PT, PT, PT, PT, 0x8, 0x0 ;  /* 0x000000000000781c */ /* 0x000fe20003f0e170 */
[----:B------:R-:W-:Y:S01]  /*dfa0*/  UIADD3 UR38, UR38, 0x1, URZ ;  /* 0x0000000126267890 */ /* 0x000fe2000fffe03f */
[----:B-1----:R-:W-:Y:S01]  /*dfb0*/  FADD.FTZ R3, R3, R2 ;  /* 0x0000000203037221 */ /* 0x002fe20000010000 */
[----:B------:R-:W-:Y:S01]  /*dfc0*/  IMAD.MOV.U32 R2, RZ, RZ, -0x800000 ;  /* 0xff800000ff027424 */ /* 0x000fe200078e00ff */
[----:B------:R-:W-:-:S02]  /*dfd0*/  USEL UR36, UR36, URZ, UP0 ;  /* 0x0000003f24247287 */ /* 0x000fc40008000000 */
[----:B------:R-:W-:Y:S01]  /*dfe0*/  ULOP3.LUT UR37, UR37, UR4, URZ, 0x3c, !UPT ;  /* 0x0000000425257292 */ /* 0x000fe2000f8e3c3f */
[----:B------:R-:W1:Y:S01]  /*dff0*/  SHFL.BFLY PT, R6, R3, 0x1, 0x1f ;  /* 0x0c201f0003067f89 */ /* 0x000e6200000e0000 */
[----:B0-----:R-:W-:Y:S01]  /*e000*/  FADD.FTZ R9, R9, R0 ;  /* 0x0000000009097221 */ /* 0x001fe20000010000 */
[----:B------:R-:W-:Y:S02]  /*e010*/  IMAD.MOV.U32 R0, RZ, RZ, RZ ;  /* 0x000000ffff007224 */ /* 0x000fe400078e00ff */
[----:B-1----:R-:W-:Y:S01]  /*e020*/  FADD.FTZ R10, R3, R6 ;  /* 0x00000006030a7221 */ /* 0x002fe20000010000 */
[----:B------:R-:W-:Y:S01]  /*e030*/  IMAD.MOV.U32 R3, RZ, RZ, -0x800000 ;  /* 0xff800000ff037424 */ /* 0x000fe200078e00ff */
[----:B------:R-:W0:Y:S03]  /*e040*/  SHFL.BFLY PT, R6, R9, 0x1, 0x1f ;  /* 0x0c201f0009067f89 */ /* 0x000e2600000e0000 */
[----:B------:R-:W-:-:S13]  /*e050*/  FSETP.NE.FTZ.AND P1, PT, R10, RZ, PT ;  /* 0x000000ff0a00720b */ /* 0x000fda0003f35000 */
[----:B------:R-:W1:Y:S01]  /*e060*/  @P1 MUFU.RCP R8, R10 ;  /* 0x0000000a00081308 */ /* 0x000e620000001000 */
[----:B------:R-:W-:Y:S01]  /*e070*/  @P1 FMUL.FTZ R7, R7, 0.69314718246459960938 ;  /* 0x3f31721807071820 */ /* 0x000fe20000410000 */
[----:B0-----:R-:W-:Y:S01]  /*e080*/  FADD.FTZ R11, R9, R6 ;  /* 0x00000006090b7221 */ /* 0x001fe20000010000 */
[----:B------:R-:W-:-:S05]  /*e090*/  IMAD.U32 R9, RZ, RZ, UR10 ;  /* 0x0000000aff097e24 */ /* 0x000fca000f8e00ff */
[----:B------:R-:W0:Y:S01]  /*e0a0*/  @P1 MUFU.LG2 R6, R10 ;  /* 0x0000000a00061308 */ /* 0x000e220000000c00 */
[----:B------:R-:W-:Y:S01]  /*e0b0*/  FSETP.NE.FTZ.AND P2, PT, R11, RZ, PT ;  /* 0x000000ff0b00720b */ /* 0x000fe20003f55000 */
[-C--:B-1----:R-:W-:Y:S01]  /*e0c0*/  FMUL.FTZ R24, R24, R8.reuse ;  /* 0x0000000818187220 */ /* 0x082fe20000410000 */
        /* <DEDUP_REMOVED lines=63> */
[----:B------:R-:W1:Y:S01]  /*e4c0*/  @P2 MUFU.RCP R0, R11 ;  /* 0x0000000b00002308 */ /* 0x000e620000001000 */
[----:B------:R-:W-:Y:S01]  /*e4d0*/  @P2 FMUL.FTZ R9, R9, 0.69314718246459960938 ;  /* 0x3f31721809092820 */ /* 0x000fe20000410000 */
[----:B0-----:R-:W-:-:S04]  /*e4e0*/  @P1 FMUL.FTZ R6, R6, 0.69314718246459960938 ;  /* 0x3f31721806061820 */ /* 0x001fc80000410000 */
[----:B------:R-:W-:Y:S02]  /*e4f0*/  @P1 FFMA.FTZ R3, R7, R4, R6 ;  /* 0x0000000407031223 */ /* 0x000fe40000010006 */
[----:B------:R-:W0:Y:S01]  /*e500*/  @P2 MUFU.LG2 R8, R11 ;  /* 0x0000000b00082308 */ /* 0x000e220000000c00 */
        /* <DEDUP_REMOVED lines=66> */
.L_x_1756:
[----:B------:R-:W0:Y:S01]  /*e930*/  S2R R5, SR_CgaCtaId ;  /* 0x0000000000057919 */ /* 0x000e220000008800 */
[----:B------:R-:W-:Y:S01]  /*e940*/  MOV R204, 0x400 ;  /* 0x0000040000cc7802 */ /* 0x000fe20000000f00 */
[----:B------:R-:W-:Y:S01]  /*e950*/  BSSY B0, `(.L_x_1827) ;  /* 0x000028f000007945 */ /* 0x000fe20003800000 */
[----:B------:R-:W-:Y:S02]  /*e960*/  BAR.SYNC.DEFER_BLOCKING 0x5, 0x180 ;  /* 0x0146000000007b1d */ /* 0x000fe40000010000 */
[----:B0-----:R-:W-:-:S05]  /*e970*/  LEA R204, R5, R204, 0x18 ;  /* 0x000000cc05cc7211 */ /* 0x001fca00078ec0ff */
[----:B------:R-:W0:Y:S02]  /*e980*/  LDS R4, [R204+0x228d0] ;  /* 0x0228d000cc047984 */ /* 0x000e240000000800 */
[----:B0-----:R-:W-:Y:S01]  /*e990*/  R2UR UR4, R4 ;  /* 0x00000000040472ca */ /* 0x001fe200000e0000 */
[----:B------:R-:W-:Y:S06]  /*e9a0*/  BAR.ARV 0x4, 0x180 ;  /* 0x0106000000007b1d */ /* 0x000fec0000002000 */
[----:B------:R-:W-:Y:S08]  /*e9b0*/  @P0 BRA `(.L_x_1828) ;  /* 0x0000001c004c0947 */ /* 0x000ff00003800000 */
[----:B------:R-:W0:Y:S01]  /*e9c0*/  S2R R5, SR_SWINHI ;  /* 0x0000000000057919 */ /* 0x000e220000002f00 */
[----:B------:R-:W-:Y:S01]  /*e9d0*/  F2FP.F16.F32.PACK_AB R24, R25, R24 ;  /* 0x000000181918723e */ /* 0x000fe200000000ff */
[----:B------:R-:W-:Y:S01]  /*e9e0*/  USHF.R.S32.HI UR10, URZ, 0x1f, UR40 ;  /* 0x0000001f3f0a7899 */ /* 0x000fe20008011428 */
[----:B------:R-:W-:Y:S01]  /*e9f0*/  F2FP.F16.F32.PACK_AB R25, R40, R26 ;  /* 0x0000001a2819723e */ /* 0x000fe200000000ff */
[----:B------:R-:W-:Y:S01]  /*ea00*/  BAR.SYNC.DEFER_BLOCKING 0x1, 0x100 ;  /* 0x0044000000007b1d */ /* 0x000fe20000010000 */
[----:B------:R-:W-:Y:S01]  /*ea10*/  F2FP.F16.F32.PACK_AB R26, R29, R28 ;  /* 0x0000001c1d1a723e */ /* 0x000fe200000000ff */
[----:B------:R-:W-:Y:S01]  /*ea20*/  USHF.R.S32.HI UR12, URZ, 0x1f, UR42 ;  /* 0x0000001f3f0c7899 */ /* 0x000fe2000801142a */
[----:B------:R-:W-:Y:S02]  /*ea30*/  F2FP.F16.F32.PACK_AB R27, R27, R30 ;  /* 0x0000001e1b1b723e */ /* 0x000fe400000000ff */
[----:B------:R-:W-:Y:S01]  /*ea40*/  F2FP.F16.F32.PACK_AB R32, R33, R32 ;  /* 0x000000202120723e */ /* 0x000fe200000000ff */
[----:B------:R-:W-:Y:S01]  /*ea50*/  ULDC.64 UR8, c[0x0][0xb90] ;  /* 0x0002e40000087ab9 */ /* 0x000fe20000000a00 */
[----:B------:R-:W-:Y:S01]  /*ea60*/  F2FP.F16.F32.PACK_AB R33, R35, R34 ;  /* 0x000000222321723e */ /* 0x000fe200000000ff */
[----:B------:R-:W-:Y:S01]  /*ea70*/  UIMAD UR5, UR10, UR8, URZ ;  /* 0x000000080a0572a4 */ /* 0x000fe2000f8e023f */
[----:B------:R-:W-:Y:S01]  /*ea80*/  F2FP.F16.F32.PACK_AB R34, R37, R177 ;  /* 0x000000b12522723e */ /* 0x000fe200000000ff */
[----:B------:R-:W-:Y:S01]  /*ea90*/  VIADD R37, R22, UR43 ;  /* 0x0000002b16257c36 */ /* 0x000fe20008000000 */
[----:B------:R-:W-:Y:S01]  /*eaa0*/  F2FP.F16.F32.PACK_AB R35, R39, R38 ;  /* 0x000000262723723e */ /* 0x000fe200000000ff */
[----:B------:R-:W-:-:S02]  /*eab0*/  UIMAD.WIDE.U32 UR6, UR40, UR8, URZ ;  /* 0x00000008280672a5 */ /* 0x000fc4000f8e003f */
[----:B------:R-:W-:-:S03]  /*eac0*/  UIMAD UR5, UR40, UR9, UR5 ;  /* 0x00000009280572a4 */ /* 0x000fc6000f8e0205 */
[----:B------:R-:W-:Y:S01]  /*ead0*/  ULDC.64 UR8, c[0x0][0xb98] ;  /* 0x0002e60000087ab9 */ /* 0x000fe20000000a00 */
[----:B------:R-:W-:Y:S02]  /*eae0*/  UIADD3 UR7, UR7, UR5, URZ ;  /* 0x0000000507077290 */ /* 0x000fe4000fffe03f */
[----:B------:R-:W-:Y:S02]  /*eaf0*/  UIMAD UR5, UR12, UR8, URZ ;  /* 0x000000080c0572a4 */ /* 0x000fe4000f8e023f */
[----:B------:R-:W-:Y:S02]  /*eb00*/  UIMAD.WIDE.U32 UR6, UR42, UR8, UR6 ;  /* 0x000000082a0672a5 */ /* 0x000fe4000f8e0006 */
[----:B------:R-:W-:-:S03]  /*eb10*/  UIMAD UR5, UR42, UR9, UR5 ;  /* 0x000000092a0572a4 */ /* 0x000fc6000f8e0205 */
[----:B------:R-:W-:Y:S01]  /*eb20*/  ULDC.64 UR8, c[0x0][0xae8] ;  /* 0x0002ba0000087ab9 */ /* 0x000fe20000000a00 */
[----:B------:R-:W-:Y:S02]  /*eb30*/  MOV R168, R204 ;  /* 0x000000cc00a87202 */ /* 0x000fe40000000f00 */
[----:B0-----:R-:W-:Y:S01]  /*eb40*/  MOV R169, R5 ;  /* 0x0000000500a97202 */ /* 0x001fe20000000f00 */
[----:B------:R-:W-:Y:S02]  /*eb50*/  IMAD R5, R203, 0x40, R19 ;  /* 0x00000040cb057824 */ /* 0x000fe400078e0213 */
[----:B------:R-:W-:-:S04]  /*eb60*/  IMAD.WIDE R20, R208, 0x2, R168 ;  /* 0x00000002d0147825 */ /* 0x000fc800078e02a8 */
[----:B------:R-:W-:Y:S01]  /*eb70*/  IMAD.WIDE R168, R5, 0x2, R168 ;  /* 0x0000000205a87825 */ /* 0x000fe200078e02a8 */
[C---:B------:R-:W-:Y:S02]  /*eb80*/  IADD3 R7, P3, R20.reuse, 0xc060, RZ ;  /* 0x0000c06014077810 */ /* 0x040fe40007f7e0ff */
[C---:B------:R-:W-:Y:S02]  /*eb90*/  IADD3 R139, P4, R20.reuse, 0xc040, RZ ;  /* 0x0000c040148b7810 */ /* 0x040fe40007f9e0ff */
[----:B------:R-:W-:Y:S01]  /*eba0*/  LOP3.LUT R4, R7, 0x380, RZ, 0xc0, !PT ;  /* 0x0000038007047812 */ /* 0x000fe200078ec0ff */
[--C-:B------:R-:W-:Y:S01]  /*ebb0*/  IMAD.X R5, RZ, RZ, R21.reuse, P3 ;  /* 0x000000ffff057224 */ /* 0x100fe200018e0615 */
[----:B------:R-:W-:Y:S02]  /*ebc0*/  IADD3 R102, P2, R20, 0x8040, RZ ;  /* 0x0000804014667810 */ /* 0x000fe40007f5e0ff */
[----:B------:R-:W-:Y:S02]  /*ebd0*/  SHF.R.U64 R4, R4, 0x3, RZ ;  /* 0x0000000304047819 */ /* 0x000fe400000012ff */
[----:B------:R-:W-:Y:S01]  /*ebe0*/  LOP3.LUT R171, R20, 0x380, RZ, 0xc0, !PT ;  /* 0x0000038014ab7812 */ /* 0x000fe200078ec0ff */
[--C-:B------:R-:W-:Y:S01]  /*ebf0*/  IMAD.X R153, RZ, RZ, R21.reuse, P2 ;  /* 0x000000ffff997224 */ /* 0x100fe200010e0615 */
[----:B------:R-:W-:Y:S01]  /*ec00*/  LOP3.LUT R4, R4, R7, RZ, 0x3c, !PT ;  /* 0x0000000704047212 */ /* 0x000fe200078e3cff */
[----:B------:R-:W-:Y:S01]  /*ec10*/  IMAD.X R7, RZ, RZ, R21, P4 ;  /* 0x000000ffff077224 */ /* 0x000fe200020e0615 */
[----:B------:R-:W-:-:S02]  /*ec20*/  IADD3 R119, P4, R20, 0x8000, RZ ;  /* 0x0000800014777810 */ /* 0x000fc40007f9e0ff */
[----:B------:R-:W-:Y:S02]  /*ec30*/  SHF.R.U64 R171, R171, 0x3, RZ ;  /* 0x00000003abab7819 */ /* 0x000fe400000012ff */
[----:B------:R-:W-:Y:S01]  /*ec40*/  LOP3.LUT R16, R119, 0x380, RZ, 0xc0, !PT ;  /* 0x0000038077107812 */ /* 0x000fe200078ec0ff */
[--C-:B------:R-:W-:Y:S01]  /*ec50*/  IMAD.X R157, RZ, RZ, R21.reuse, P4 ;  /* 0x000000ffff9d7224 */ /* 0x100fe200020e0615 */
[----:B------:R-:W-:Y:S02]  /*ec60*/  IADD3 R107, P2, R20, 0x4000, RZ ;  /* 0x00004000146b7810 */ /* 0x000fe40007f5e0ff */
[----:B------:R-:W-:Y:S02]  /*ec70*/  SHF.R.U64 R16, R16, 0x3, RZ ;  /* 0x0000000310107819 */ /* 0x000fe400000012ff */
        /* <DEDUP_REMOVED lines=9> */
[----:B------:R-:W-:Y:S01]  /*ed10*/  LOP3.LUT R170, R171, R20, RZ, 0x3c, !PT ;  /* 0x00000014abaa7212 */ /* 0x000fe200078e3cff */
[--C-:B------:R-:W-:Y:S01]  /*ed20*/  IMAD.MOV.U32 R171, RZ, RZ, R21.reuse ;  /* 0x000000ffffab7224 */ /* 0x100fe200078e0015 */
[----:B------:R-:W-:Y:S01]  /*ed30*/  LOP3.LUT R156, R16, R119, RZ, 0x3c, !PT ;  /* 0x00000077109c7212 */ /* 0x000fe200078e3cff */
[--C-:B------:R-:W-:Y:S01]  /*ed40*/  IMAD.X R151, RZ, RZ, R21.reuse, P1 ;  /* 0x000000ffff977224 */ /* 0x100fe200008e0615 */
[----:B------:R-:W-:Y:S01]  /*ed50*/  IADD3 R119, P2, R168, 0x7000, RZ ;  /* 0x00007000a8777810 */ /* 0x000fe20007f5e0ff */
[----:B------:R-:W-:Y:S01]  /*ed60*/  IMAD.X R155, RZ, RZ, R21, P3 ;  /* 0x000000ffff9b7224 */ /* 0x000fe200018e0615 */
[----:B------:R-:W-:-:S02]  /*ed70*/  IADD3 R98, P5, R20, 0x4060, RZ ;  /* 0x0000406014627810 */ /* 0x000fc40007fbe0ff */
[C---:B------:R-:W-:Y:S02]  /*ed80*/  IADD3 R99, P6, R20.reuse, 0x40, RZ ;  /* 0x0000004014637810 */ /* 0x040fe40007fde0ff */
[C---:B------:R-:W-:Y:S01]  /*ed90*/  IADD3 R115, P0, R20.reuse, 0x4040, RZ ;  /* 0x0000404014737810 */ /* 0x040fe20007f1e0ff */
[--C-:B------:R-:W-:Y:S01]  /*eda0*/  IMAD.X R159, RZ, RZ, R21.reuse, P5 ;  /* 0x000000ffff9f7224 */ /* 0x100fe200028e0615 */
[C---:B------:R-:W-:Y:S01]  /*edb0*/  IADD3 R111, P1, R20.reuse, 0x4020, RZ ;  /* 0x00004020146f7810 */ /* 0x040fe20007f3e0ff */
[--C-:B------:R-:W-:Y:S01]  /*edc0*/  IMAD.X R161, RZ, RZ, R21.reuse, P6 ;  /* 0x000000ffffa17224 */ /* 0x100fe200030e0615 */
[----:B------:R-:W-:Y:S01]  /*edd0*/  IADD3 R103, P3, R20, 0x60, RZ ;  /* 0x0000006014677810 */ /* 0x000fe20007f7e0ff */
[--C-:B------:R-:W-:Y:S01]  /*ede0*/  IMAD.X R163, RZ, RZ, R21.reuse, P0 ;  /* 0x000000ffffa37224 */ /* 0x100fe200000e0615 */
[----:B------:R-:W-:Y:S01]  /*edf0*/  MOV R214, R170 ;  /* 0x000000aa00d67202 */ /* 0x000fe20000000f00 */
[--C-:B------:R-:W-:Y:S01]  /*ee00*/  IMAD.X R165, RZ, RZ, R21.reuse, P1 ;  /* 0x000000ffffa57224 */ /* 0x100fe200008e0615 */
[----:B------:R-:W-:Y:S01]  /*ee10*/  LOP3.LUT R12, R127, 0x380, RZ, 0xc0, !PT ;  /* 0x000003807f0c7812 */ /* 0x000fe200078ec0ff */
[----:B------:R-:W0:Y:S01]  /*ee20*/  LDC R171, c[0x0][0xbe8] ;  /* 0x0002fa00ffab7b82 */ /* 0x000e220000000800 */
[----:B------:R-:W-:Y:S01]  /*ee30*/  LOP3.LUT R118, R119, 0x380, RZ, 0xc0, !PT ;  /* 0x0000038077767812 */ /* 0x000fe200078ec0ff */
[----:B------:R-:W-:Y:S01]  /*ee40*/  IMAD.X R167, RZ, RZ, R21, P3 ;  /* 0x000000ffffa77224 */ /* 0x000fe200018e0615 */
[----:B------:R-:W-:Y:S01]  /*ee50*/  SHF.R.U64 R12, R12, 0x3, RZ ;  /* 0x000000030c0c7819 */ /* 0x000fe200000012ff */
[----:B------:R1:W-:Y:S01]  /*ee60*/  STSM.16.M88.4 [R214], R24 ;  /* 0x00000018d6007844 */ /* 0x0003e20000000200 */
[----:B------:R-:W-:-:S02]  /*ee70*/  LOP3.LUT R21, R102, 0x380, RZ, 0xc0, !PT ;  /* 0x0000038066157812 */ /* 0x000fc400078ec0ff */
[----:B------:R-:W-:Y:S02]  /*ee80*/  SHF.R.U64 R118, R118, 0x3, RZ ;  /* 0x0000000376767819 */ /* 0x000fe400000012ff */
[----:B------:R-:W-:Y:S02]  /*ee90*/  LOP3.LUT R14, R12, R127, RZ, 0x3c, !PT ;  /* 0x0000007f0c0e7212 */ /* 0x000fe400078e3cff */
[----:B------:R-:W-:Y:S02]  /*eea0*/  LOP3.LUT R20, R123, 0x380, RZ, 0xc0, !PT ;  /* 0x000003807b147812 */ /* 0x000fe400078ec0ff */
[----:B------:R-:W-:Y:S02]  /*eeb0*/  SHF.R.U64 R21, R21, 0x3, RZ ;  /* 0x0000000315157819 */ /* 0x000fe400000012ff */
[----:B------:R-:W-:Y:S01]  /*eec0*/  LOP3.LUT R118, R118, R119, RZ, 0x3c, !PT ;  /* 0x0000007776767212 */ /* 0x000fe200078e3cff */
[----:B------:R-:W-:Y:S01]  /*eed0*/  IMAD.X R119, RZ, RZ, R169, P2 ;  /* 0x000000ffff777224 */ /* 0x000fe200010e06a9 */
[----:B------:R-:W-:-:S02]  /*eee0*/  LOP3.LUT R12, R31, 0x380, RZ, 0xc0, !PT ;  /* 0x000003801f0c7812 */ /* 0x000fc400078ec0ff */
[----:B------:R-:W-:Y:S02]  /*eef0*/  IADD3 R147, P2, R168, 0xe000, RZ ;  /* 0x0000e000a8937810 */ /* 0x000fe40007f5e0ff */
[----:B------:R-:W-:Y:S02]  /*ef00*/  SHF.R.U64 R20, R20, 0x3, RZ ;  /* 0x0000000314147819 */ /* 0x000fe400000012ff */
[----:B------:R-:W-:Y:S02]  /*ef10*/  LOP3.LUT R152, R21, R102, RZ, 0x3c, !PT ;  /* 0x0000006615987212 */ /* 0x000fe400078e3cff */
[----:B------:R-:W-:Y:S02]  /*ef20*/  SHF.R.U64 R12, R12, 0x3, RZ ;  /* 0x000000030c0c7819 */ /* 0x000fe400000012ff */
[----:B------:R-:W-:Y:S02]  /*ef30*/  LOP3.LUT R21, R98, 0x380, RZ, 0xc0, !PT ;  /* 0x0000038062157812 */ /* 0x000fe400078ec0ff */
[----:B------:R-:W-:-:S02]  /*ef40*/  LOP3.LUT R146, R147, 0x380, RZ, 0xc0, !PT ;  /* 0x0000038093927812 */ /* 0x000fc400078ec0ff */
[----:B------:R-:W-:Y:S02]  /*ef50*/  LOP3.LUT R154, R20, R123, RZ, 0x3c, !PT ;  /* 0x0000007b149a7212 */ /* 0x000fe400078e3cff */
[----:B------:R-:W-:Y:S02]  /*ef60*/  LOP3.LUT R150, R12, R31, RZ, 0x3c, !PT ;  /* 0x0000001f0c967212 */ /* 0x000fe400078e3cff */
[----:B------:R-:W-:Y:S02]  /*ef70*/  LOP3.LUT R20, R115, 0x380, RZ, 0xc0, !PT ;  /* 0x0000038073147812 */ /* 0x000fe400078ec0ff */
[----:B------:R-:W-:Y:S02]  /*ef80*/  SHF.R.U64 R21, R21, 0x3, RZ ;  /* 0x0000000315157819 */ /* 0x000fe400000012ff */
[----:B------:R-:W-:Y:S02]  /*ef90*/  LOP3.LUT R12, R99, 0x380, RZ, 0xc0, !PT ;  /* 0x00000380630c7812 */ /* 0x000fe400078ec0ff */
[----:B------:R-:W-:-:S02]  /*efa0*/  LOP3.LUT R16, R111, 0x380, RZ, 0xc0, !PT ;  /* 0x000003806f107812 */ /* 0x000fc400078ec0ff */
[----:B------:R-:W-:Y:S02]  /*efb0*/  SHF.R.U64 R146, R146, 0x3, RZ ;  /* 0x0000000392927819 */ /* 0x000fe400000012ff */
[----:B------:R-:W-:Y:S02]  /*efc0*/  SHF.R.U64 R20, R20, 0x3, RZ ;  /* 0x0000000314147819 */ /* 0x000fe400000012ff */
[----:B------:R-:W-:Y:S02]  /*efd0*/  LOP3.LUT R158, R21, R98, RZ, 0x3c, !PT ;  /* 0x00000062159e7212 */ /* 0x000fe400078e3cff */
[----:B------:R-:W-:Y:S02]  /*efe0*/  SHF.R.U64 R12, R12, 0x3, RZ ;  /* 0x000000030c0c7819 */ /* 0x000fe400000012ff */
[----:B------:R-:W-:Y:S02]  /*eff0*/  SHF.R.U64 R16, R16, 0x3, RZ ;  /* 0x0000000310107819 */ /* 0x000fe400000012ff */
[----:B------:R-:W-:-:S02]  /*f000*/  IADD3 R21, P3, R168, 0x1000, RZ ;  /* 0x00001000a8157810 */ /* 0x000fc40007f7e0ff */
[----:B------:R-:W-:Y:S01]  /*f010*/  LOP3.LUT R146, R146, R147, RZ, 0x3c, !PT ;  /* 0x0000009392927212 */ /* 0x000fe200078e3cff */
[----:B------:R-:W-:Y:S01]  /*f020*/  IMAD.X R147, RZ, RZ, R169, P2 ;  /* 0x000000ffff937224 */ /* 0x000fe200010e06a9 */
[----:B0-----:R-:W-:Y:S02]  /*f030*/  ISETP.NE.AND P2, PT, R171, 0x1, PT ;  /* 0x00000001ab00780c */ /* 0x001fe40003f45270 */
[----:B------:R-:W-:Y:S02]  /*f040*/  LOP3.LUT R162, R20, R115, RZ, 0x3c, !PT ;  /* 0x0000007314a27212 */ /* 0x000fe400078e3cff */
[----:B------:R-:W-:Y:S02]  /*f050*/  LOP3.LUT R160, R12, R99, RZ, 0x3c, !PT ;  /* 0x000000630ca07212 */ /* 0x000fe400078e3cff */
[----:B------:R-:W-:Y:S02]  /*f060*/  LOP3.LUT R164, R16, R111, RZ, 0x3c, !PT ;  /* 0x0000006f10a47212 */ /* 0x000fe400078e3cff */
[----:B------:R-:W-:-:S02]  /*f070*/  LOP3.LUT R20, R21, 0x380, RZ, 0xc0, !PT ;  /* 0x0000038015147812 */ /* 0x000fc400078ec0ff */
[----:B------:R-:W-:Y:S02]  /*f080*/  LOP3.LUT R12, R107, 0x380, RZ, 0xc0, !PT ;  /* 0x000003806b0c7812 */ /* 0x000fe400078ec0ff */
[----:B------:R-:W-:Y:S01]  /*f090*/  LOP3.LUT R16, R103, 0x380, RZ, 0xc0, !PT ;  /* 0x0000038067107812 */ /* 0x000fe200078ec0ff */
[----:B-1----:R-:W0:Y:S01]  /*f0a0*/  @P2 LDC R24, c[0x0][0xbec] ;  /* 0x0002fb00ff182b82 */ /* 0x002e220000000800 */
[----:B------:R-:W-:Y:S02]  /*f0b0*/  SHF.R.U64 R20, R20, 0x3, RZ ;  /* 0x0000000314147819 */ /* 0x000fe400000012ff */
[----:B------:R-:W-:Y:S02]  /*f0c0*/  SHF.R.U64 R12, R12, 0x3, RZ ;  /* 0x000000030c0c7819 */ /* 0x000fe400000012ff */
[----:B------:R-:W-:Y:S02]  /*f0d0*/  SHF.R.U64 R16, R16, 0x3, RZ ;  /* 0x0000000310107819 */ /* 0x000fe400000012ff */
[----:B------:R-:W-:Y:S01]  /*f0e0*/  LOP3.LUT R20, R20, R21, RZ, 0x3c, !PT ;  /* 0x0000001514147212 */ /* 0x000fe200078e3cff */
[----:B------:R-:W-:Y:S01]  /*f0f0*/  IMAD.X R21, RZ, RZ, R169, P3 ;  /* 0x000000ffff157224 */ /* 0x000fe200018e06a9 */
[----:B------:R-:W-:Y:S01]  /*f100*/  LOP3.LUT R12, R12, R107, RZ, 0x3c, !PT ;  /* 0x0000006b0c0c7212 */ /* 0x000fe200078e3cff */
[----:B------:R-:W1:Y:S01]  /*f110*/  @P2 LDC R27, c[0x0][0xbf0] ;  /* 0x0002fc00ff1b2b82 */ /* 0x000e620000000800 */
[----:B------:R-:W-:-:S02]  /*f120*/  LOP3.LUT R166, R16, R103, RZ, 0x3c, !PT ;  /* 0x0000006710a67212 */ /* 0x000fc400078e3cff */
[C---:B------:R-:W-:Y:S02]  /*f130*/  IADD3 R99, P4, R168.reuse, 0x2000, RZ ;  /* 0x00002000a8637810 */ /* 0x040fe40007f9e0ff */
[C---:B------:R-:W-:Y:S02]  /*f140*/  IADD3 R103, P5, R168.reuse, 0x3000, RZ ;  /* 0x00003000a8677810 */ /* 0x040fe40007fbe0ff */
[C---:B------:R-:W-:Y:S02]  /*f150*/  IADD3 R107, P6, R168.reuse, 0x4000, RZ ;  /* 0x00004000a86b7810 */ /* 0x040fe40007fde0ff */
[C---:B------:R-:W-:Y:S02]  /*f160*/  IADD3 R111, P0, R168.reuse, 0x5000, RZ ;  /* 0x00005000a86f7810 */ /* 0x040fe40007f1e0ff */
[C---:B------:R-:W-:Y:S02]  /*f170*/  IADD3 R115, P1, R168.reuse, 0x6000, RZ ;  /* 0x00006000a8737810 */ /* 0x040fe40007f3e0ff */
[----:B------:R-:W-:Y:S01]  /*f180*/  IADD3 R123, P3, R168, 0x8000, RZ ;  /* 0x00008000a87b7810 */ /* 0x000fe20007f7e0ff */
[----:B0-----:R-:W-:Y:S01]  /*f190*/  @P2 IMAD.HI.U32 R24, R37, R24, RZ ;  /* 0x0000001825182227 */ /* 0x001fe200078e00ff */
[----:B------:R-:W-:-:S02]  /*f1a0*/  LOP3.LUT R98, R99, 0x380, RZ, 0xc0, !PT ;  /* 0x0000038063627812 */ /* 0x000fc400078ec0ff */
[----:B------:R-:W-:Y:S02]  /*f1b0*/  LOP3.LUT R102, R103, 0x380, RZ, 0xc0, !PT ;  /* 0x0000038067667812 */ /* 0x000fe400078ec0ff */
[----:B------:R-:W-:Y:S02]  /*f1c0*/  LOP3.LUT R106, R107, 0x380, RZ, 0xc0, !PT ;  /* 0x000003806b6a7812 */ /* 0x000fe400078ec0ff */
[----:B------:R-:W-:Y:S02]  /*f1d0*/  LOP3.LUT R110, R111, 0x380, RZ, 0xc0, !PT ;  /* 0x000003806f6e7812 */ /* 0x000fe400078ec0ff */
[----:B------:R-:W-:Y:S02]  /*f1e0*/  LOP3.LUT R114, R115, 0x380, RZ, 0xc0, !PT ;  /* 0x0000038073727812 */ /* 0x000fe400078ec0ff */
[----:B------:R-:W-:Y:S02]  /*f1f0*/  LOP3.LUT R122, R123, 0x380, RZ, 0xc0, !PT ;  /* 0x000003807b7a7812 */ /* 0x000fe400078ec0ff */
[----:B------:R-:W-:-:S02]  /*f200*/  LOP3.LUT R6, R139, 0x380, RZ, 0xc0, !PT ;  /* 0x000003808b067812 */ /* 0x000fc400078ec0ff */
[----:B------:R-:W-:Y:S02]  /*f210*/  LOP3.LUT R8, R135, 0x380, RZ, 0xc0, !PT ;  /* 0x0000038087087812 */ /* 0x000fe400078ec0ff */
[----:B------:R-:W-:Y:S02]  /*f220*/  LOP3.LUT R10, R131, 0x380, RZ, 0xc0, !PT ;  /* 0x00000380830a7812 */ /* 0x000fe400078ec0ff */
[----:B------:R-:W-:Y:S02]  /*f230*/  SHF.R.U64 R98, R98, 0x3, RZ ;  /* 0x0000000362627819 */ /* 0x000fe400000012ff */
[----:B------:R-:W-:Y:S02]  /*f240*/  SHF.R.U64 R102, R102, 0x3, RZ ;  /* 0x0000000366667819 */ /* 0x000fe400000012ff */
[----:B------:R-:W-:Y:S02]  /*f250*/  SHF.R.U64 R106, R106, 0x3, RZ ;  /* 0x000000036a6a7819 */ /* 0x000fe400000012ff */
[----:B------:R-:W-:-:S02]  /*f260*/  SHF.R.U64 R110, R110, 0x3, RZ ;  /* 0x000000036e6e7819 */ /* 0x000fc400000012ff */
[----:B------:R-:W-:Y:S02]  /*f270*/  SHF.R.U64 R114, R114, 0x3, RZ ;  /* 0x0000000372727819 */ /* 0x000fe400000012ff */
[----:B------:R-:W-:Y:S02]  /*f280*/  SHF.R.U64 R122, R122, 0x3, RZ ;  /* 0x000000037a7a7819 */ /* 0x000fe400000012ff */
        /* <DEDUP_REMOVED lines=15> */
[----:B------:R-:W-:-:S02]  /*f380*/  LOP3.LUT R6, R6, R139, RZ, 0x3c, !PT ;  /* 0x0000008b06067212 */ /* 0x000fc400078e3cff */
[----:B------:R-:W-:Y:S02]  /*f390*/  LOP3.LUT R8, R8, R135, RZ, 0x3c, !PT ;  /* 0x0000008708087212 */ /* 0x000fe400078e3cff */
[----:B------:R-:W-:Y:S02]  /*f3a0*/  LOP3.LUT R10, R10, R131, RZ, 0x3c, !PT ;  /* 0x000000830a0a7212 */ /* 0x000fe400078e3cff */
[C---:B------:R-:W-:Y:S02]  /*f3b0*/  IADD3 R127, P4, R168.reuse, 0x9000, RZ ;  /* 0x00009000a87f7810 */ /* 0x040fe40007f9e0ff */
[C---:B------:R-:W-:Y:S02]  /*f3c0*/  IADD3 R131, P5, R168.reuse, 0xa000, RZ ;  /* 0x0000a000a8837810 */ /* 0x040fe40007fbe0ff */
[C---:B------:R-:W-:Y:S02]  /*f3d0*/  IADD3 R135, P6, R168.reuse, 0xb000, RZ ;  /* 0x0000b000a8877810 */ /* 0x040fe40007fde0ff */
[----:B------:R-:W-:-:S02]  /*f3e0*/  IADD3 R139, P0, R168, 0xc000, RZ ;  /* 0x0000c000a88b7810 */ /* 0x000fc40007f1e0ff */
[C---:B------:R-:W-:Y:S02]  /*f3f0*/  IADD3 R143, P1, R168.reuse, 0xd000, RZ ;  /* 0x0000d000a88f7810 */ /* 0x040fe40007f3e0ff */
[----:B------:R-:W-:Y:S02]  /*f400*/  IADD3 R215, P3, R168, 0xf000, RZ ;  /* 0x0000f000a8d77810 */ /* 0x000fe40007f7e0ff */
[----:B------:R-:W-:Y:S02]  /*f410*/  LOP3.LUT R126, R127, 0x380, RZ, 0xc0, !PT ;  /* 0x000003807f7e7812 */ /* 0x000fe400078ec0ff */
[----:B------:R-:W-:Y:S01]  /*f420*/  LOP3.LUT R130, R131, 0x380, RZ, 0xc0, !PT ;  /* 0x0000038083827812 */ /* 0x000fe200078ec0ff */
[----:B------:R-:W-:Y:S01]  /*f430*/  IMAD.X R31, RZ, RZ, R169, P3 ;  /* 0x000000ffff1f7224 */ /* 0x000fe200018e06a9 */
[----:B------:R-:W-:Y:S02]  /*f440*/  LOP3.LUT R134, R135, 0x380, RZ, 0xc0, !PT ;  /* 0x0000038087867812 */ /* 0x000fe400078ec0ff */
[----:B------:R-:W-:-:S02]  /*f450*/  LOP3.LUT R138, R139, 0x380, RZ, 0xc0, !PT ;  /* 0x000003808b8a7812 */ /* 0x000fc400078ec0ff */
[----:B------:R-:W-:Y:S02]  /*f460*/  LOP3.LUT R142, R143, 0x380, RZ, 0xc0, !PT ;  /* 0x000003808f8e7812 */ /* 0x000fe400078ec0ff */
[----:B------:R-:W-:Y:S02]  /*f470*/  LOP3.LUT R29, R168, 0x380, RZ, 0xc0, !PT ;  /* 0x00000380a81d7812 */ /* 0x000fe400078ec0ff */
[----:B------:R-:W-:Y:S02]  /*f480*/  LOP3.LUT R16, R215, 0x380, RZ, 0xc0, !PT ;  /* 0x00000380d7107812 */ /* 0x000fe400078ec0ff */
[----:B------:R-:W-:Y:S02]  /*f490*/  SHF.R.U64 R126, R126, 0x3, RZ ;  /* 0x000000037e7e7819 */ /* 0x000fe400000012ff */
[----:B------:R-:W-:Y:S02]  /*f4a0*/  SHF.R.U64 R130, R130, 0x3, RZ ;  /* 0x0000000382827819 */ /* 0x000fe400000012ff */
[----:B------:R-:W-:-:S02]  /*f4b0*/  SHF.R.U64 R134, R134, 0x3, RZ ;  /* 0x0000000386867819 */ /* 0x000fc400000012ff */
[----:B------:R-:W-:Y:S02]  /*f4c0*/  SHF.R.U64 R138, R138, 0x3, RZ ;  /* 0x000000038a8a7819 */ /* 0x000fe400000012ff */
[----:B------:R-:W-:Y:S02]  /*f4d0*/  SHF.R.U64 R142, R142, 0x3, RZ ;  /* 0x000000038e8e7819 */ /* 0x000fe400000012ff */
[----:B------:R-:W-:Y:S02]  /*f4e0*/  SHF.R.U64 R29, R29, 0x3, RZ ;  /* 0x000000031d1d7819 */ /* 0x000fe400000012ff */
[----:B------:R-:W-:Y:S02]  /*f4f0*/  SHF.R.U64 R16, R16, 0x3, RZ ;  /* 0x0000000310107819 */ /* 0x000fe400000012ff */
[----:B------:R-:W-:Y:S02]  /*f500*/  MOV R150, R150 ;  /* 0x0000009600967202 */ /* 0x000fe40000000f00 */
        /* <DEDUP_REMOVED lines=11> */
[----:B------:R-:W-:Y:S01]  /*f5c0*/  IMAD.MOV.U32 R29, RZ, RZ, R169 ;  /* 0x000000ffff1d7224 */ /* 0x000fe200078e00a9 */
[----:B------:R-:W-:Y:S01]  /*f5d0*/  LOP3.LUT R30, R16, R215, RZ, 0x3c, !PT ;  /* 0x000000d7101e7212 */ /* 0x000fe200078e3cff */
[----:B------:R0:W-:Y:S01]  /*f5e0*/  STSM.16.M88.4 [R150], R32 ;  /* 0x0000002096007844 */ /* 0x0001e20000000200 */
[----:B------:R-:W-:-:S02]  /*f5f0*/  MOV R168, R4 ;  /* 0x0000000400a87202 */ /* 0x000fc40000000f00 */
[----:B------:R-:W-:Y:S02]  /*f600*/  MOV R16, R6 ;  /* 0x0000000600107202 */ /* 0x000fe40000000f00 */
[----:B------:R-:W-:Y:S02]  /*f610*/  MOV R40, R8 ;  /* 0x0000000800287202 */ /* 0x000fe40000000f00 */
[----:B------:R-:W-:Y:S02]  /*f620*/  MOV R169, R10 ;  /* 0x0000000a00a97202 */ /* 0x000fe40000000f00 */
[----:B------:R-:W-:Y:S02]  /*f630*/  MOV R160, R160 ;  /* 0x000000a000a07202 */ /* 0x000fe40000000f00 */
[----:B------:R-:W-:Y:S02]  /*f640*/  F2FP.F16.F32.PACK_AB R4, R41, R178 ;  /* 0x000000b22904723e */ /* 0x000fe400000000ff */
[----:B------:R-:W-:-:S02]  /*f650*/  F2FP.F16.F32.PACK_AB R5, R43, R42 ;  /* 0x0000002a2b05723e */ /* 0x000fc400000000ff */
[----:B------:R-:W-:Y:S01]  /*f660*/  F2FP.F16.F32.PACK_AB R6, R45, R179 ;  /* 0x000000b32d06723e */ /* 0x000fe200000000ff */
[----:B0-----:R-:W-:Y:S01]  /*f670*/  IMAD.MOV.U32 R32, RZ, RZ, R37 ;  /* 0x000000ffff207224 */ /* 0x001fe200078e0025 */
[----:B------:R-:W-:Y:S02]  /*f680*/  F2FP.F16.F32.PACK_AB R7, R47, R46 ;  /* 0x0000002e2f07723e */ /* 0x000fe400000000ff */
[----:B------:R-:W-:Y:S02]  /*f690*/  MOV R170, R14 ;  /* 0x0000000e00aa7202 */ /* 0x000fe40000000f00 */
[----:B------:R-:W-:Y:S01]  /*f6a0*/  MOV R166, R166 ;  /* 0x000000a600a67202 */ /* 0x000fe20000000f00 */
[----:B------:R0:W-:Y:S01]  /*f6b0*/  STSM.16.M88.4 [R160], R4 ;  /* 0x00000004a0007844 */ /* 0x0001e20000000200 */
[----:B------:R-:W-:Y:S02]  /*f6c0*/  F2FP.F16.F32.PACK_AB R8, R49, R180 ;  /* 0x000000b43108723e */ /* 0x000fe400000000ff */
[----:B------:R-:W-:-:S02]  /*f6d0*/  F2FP.F16.F32.PACK_AB R9, R51, R50 ;  /* 0x000000323309723e */ /* 0x000fc400000000ff */
[----:B------:R-:W-:Y:S02]  /*f6e0*/  F2FP.F16.F32.PACK_AB R10, R53, R181 ;  /* 0x000000b5350a723e */ /* 0x000fe400000000ff */
[----:B------:R-:W-:Y:S02]  /*f6f0*/  F2FP.F16.F32.PACK_AB R11, R55, R54 ;  /* 0x00000036370b723e */ /* 0x000fe400000000ff */
[----:B------:R-:W-:Y:S02]  /*f700*/  MOV R25, R12 ;  /* 0x0000000c00197202 */ /* 0x000fe40000000f00 */
[----:B------:R-:W-:Y:S01]  /*f710*/  F2FP.F16.F32.PACK_AB R12, R57, R182 ;  /* 0x000000b6390c723e */ /* 0x000fe200000000ff */
[----:B------:R2:W-:Y:S01]  /*f720*/  STSM.16.M88.4 [R166], R8 ;  /* 0x00000008a6007844 */ /* 0x0005e20000000200 */
[----:B------:R-:W-:Y:S02]  /*f730*/  F2FP.F16.F32.PACK_AB R13, R59, R58 ;  /* 0x0000003a3b0d723e */ /* 0x000fe400000000ff */
[----:B------:R-:W-:-:S02]  /*f740*/  F2FP.F16.F32.PACK_AB R14, R61, R183 ;  /* 0x000000b73d0e723e */ /* 0x000fc400000000ff */
[----:B------:R-:W-:Y:S02]  /*f750*/  F2FP.F16.F32.PACK_AB R15, R63, R62 ;  /* 0x0000003e3f0f723e */ /* 0x000fe400000000ff */
[----:B-1----:R-:W-:Y:S02]  /*f760*/  @P2 SHF.R.U32.HI R32, RZ, R27, R24 ;  /* 0x0000001bff202219 */ /* 0x002fe40000011618 */
[----:B------:R-:W-:Y:S01]  /*f770*/  MOV R164, R164 ;  /* 0x000000a400a47202 */ /* 0x000fe20000000f00 */
[----:B------:R1:W-:Y:S01]  /*f780*/  STSM.16.M88.4 [R25], R12 ;  /* 0x0000000c19007844 */ /* 0x0003e20000000200 */
[----:B0-----:R-:W-:Y:S01]  /*f790*/  F2FP.F16.F32.PACK_AB R4, R65, R184 ;  /* 0x000000b84104723e */ /* 0x001fe200000000ff */
[----:B------:R-:W-:Y:S01]  /*f7a0*/  IMAD.MOV R24, RZ, RZ, -R32 ;  /* 0x000000ffff187224 */ /* 0x000fe200078e0a20 */
[----:B------:R-:W-:Y:S02]  /*f7b0*/  F2FP.F16.F32.PACK_AB R5, R67, R66 ;  /* 0x000000424305723e */ /* 0x000fe400000000ff */
[----:B------:R-:W-:Y:S01]  /*f7c0*/  F2FP.F16.F32.PACK_AB R6, R69, R185 ;  /* 0x000000b94506723e */ /* 0x000fe200000000ff */
[----:B------:R-:W-:Y:S01]  /*f7d0*/  IMAD R33, R171, R24, R37 ;  /* 0x00000018ab217224 */ /* 0x000fe200078e0225 */
[----:B------:R-:W-:-:S02]  /*f7e0*/  F2FP.F16.F32.PACK_AB R7, R71, R70 ;  /* 0x000000464707723e */ /* 0x000fc400000000ff */
[----:B------:R-:W-:Y:S02]  /*f7f0*/  MOV R162, R162 ;  /* 0x000000a200a27202 */ /* 0x000fe40000000f00 */
[----:B--2---:R-:W-:Y:S01]  /*f800*/  F2FP.F16.F32.PACK_AB R8, R73, R186 ;  /* 0x000000ba4908723e */ /* 0x004fe200000000ff */
[----:B------:R-:W-:Y:S01]  /*f810*/  STSM.16.M88.4 [R164], R4 ;  /* 0x00000004a4007844 */ /* 0x000fe20000000200 */
[----:B------:R-:W-:Y:S02]  /*f820*/  F2FP.F16.F32.PACK_AB R9, R75, R74 ;  /* 0x0000004a4b09723e */ /* 0x000fe400000000ff */
[----:B------:R-:W-:Y:S02]  /*f830*/  F2FP.F16.F32.PACK_AB R10, R77, R187 ;  /* 0x000000bb4d0a723e */ /* 0x000fe400000000ff */
[----:B------:R-:W-:Y:S02]  /*f840*/  F2FP.F16.F32.PACK_AB R11, R79, R78 ;  /* 0x0000004e4f0b723e */ /* 0x000fe400000000ff */
[----:B------:R-:W-:-:S02]  /*f850*/  MOV R158, R158 ;  /* 0x0000009e009e7202 */ /* 0x000fc40000000f00 */
[----:B-1----:R-:W-:Y:S01]  /*f860*/  F2FP.F16.F32.PACK_AB R12, R81, R188 ;  /* 0x000000bc510c723e */ /* 0x002fe200000000ff */
[----:B------:R0:W-:Y:S01]  /*f870*/  STSM.16.M88.4 [R162], R8 ;  /* 0x00000008a2007844 */ /* 0x0001e20000000200 */
[----:B------:R-:W-:Y:S02]  /*f880*/  F2FP.F16.F32.PACK_AB R13, R83, R82 ;  /* 0x00000052530d723e */ /* 0x000fe400000000ff */
[----:B------:R-:W-:Y:S02]  /*f890*/  F2FP.F16.F32.PACK_AB R14, R85, R189 ;  /* 0x000000bd550e723e */ /* 0x000fe400000000ff */
[----:B------:R-:W-:Y:S02]  /*f8a0*/  F2FP.F16.F32.PACK_AB R15, R87, R86 ;  /* 0x00000056570f723e */ /* 0x000fe400000000ff */
[----:B------:R-:W-:Y:S02]  /*f8b0*/  MOV R156, R156 ;  /* 0x0000009c009c7202 */ /* 0x000fe40000000f00 */
[----:B------:R-:W-:Y:S01]  /*f8c0*/  F2FP.F16.F32.PACK_AB R24, R89, R190 ;  /* 0x000000be5918723e */ /* 0x000fe200000000ff */
[----:B------:R1:W-:Y:S01]  /*f8d0*/  STSM.16.M88.4 [R158], R12 ;  /* 0x0000000c9e007844 */ /* 0x0003e20000000200 */
[----:B------:R-:W-:-:S02]  /*f8e0*/  F2FP.F16.F32.PACK_AB R25, R91, R90 ;  /* 0x0000005a5b19723e */ /* 0x000fc400000000ff */
[----:B------:R-:W-:Y:S02]  /*f8f0*/  F2FP.F16.F32.PACK_AB R26, R93, R191 ;  /* 0x000000bf5d1a723e */ /* 0x000fe400000000ff */
[----:B------:R-:W-:Y:S01]  /*f900*/  F2FP.F16.F32.PACK_AB R27, R95, R94 ;  /* 0x0000005e5f1b723e */ /* 0x000fe200000000ff */
[----:B0-----:R-:W-:Y:S01]  /*f910*/  IMAD.U32 R10, RZ, RZ, UR5 ;  /* 0x00000005ff0a7e24 */ /* 0x001fe2000f8e00ff */
[----:B------:R-:W-:Y:S01]  /*f920*/  SHF.R.S32.HI R9, RZ, 0x1f, R32 ;  /* 0x0000001fff097819 */ /* 0x000fe20000011420 */
[----:B------:R-:W-:Y:S01]  /*f930*/  ULDC UR5, c[0x0][0xa88] ;  /* 0x0002a20000057ab9 */ /* 0x000fe20000000800 */
[----:B------:R-:W-:Y:S01]  /*f940*/  SHF.R.S32.HI R8, RZ, 0x1f, R33 ;  /* 0x0000001fff087819 */ /* 0x000fe20000011421 */
[----:B------:R0:W-:Y:S01]  /*f950*/  STSM.16.M88.4 [R156], R24 ;  /* 0x000000189c007844 */ /* 0x0001e20000000200 */
[----:B------:R-:W-:Y:S01]  /*f960*/  MOV R154, R154 ;  /* 0x0000009a009a7202 */ /* 0x000fe20000000f00 */
[----:B------:R-:W-:Y:S01]  /*f970*/  IMAD R41, R171, UR5, RZ ;  /* 0x00000005ab297c24 */ /* 0x000fe2000f8e02ff */
[----:B------:R-:W-:-:S02]  /*f980*/  F2FP.F16.F32.PACK_AB R4, R97, R192 ;  /* 0x000000c06104723e */ /* 0x000fc400000000ff */
[----:B------:R-:W-:Y:S01]  /*f990*/  F2FP.F16.F32.PACK_AB R5, R44, R36 ;  /* 0x000000242c05723e */ /* 0x000fe200000000ff */
[----:B-1----:R-:W-:Y:S01]  /*f9a0*/  VIADD R14, R207, UR43 ;  /* 0x0000002bcf0e7c36 */ /* 0x002fe20008000000 */
[----:B------:R-:W-:Y:S02]  /*f9b0*/  IADD3 R12, P0, R32, UR6, RZ ;  /* 0x00000006200c7c10 */ /* 0x000fe4000ff1e0ff */
[----:B------:R-:W-:Y:S02]  /*f9c0*/  F2FP.F16.F32.PACK_AB R6, R101, R193 ;  /* 0x000000c16506723e */ /* 0x000fe400000000ff */
[----:B------:R-:W-:Y:S01]  /*f9d0*/  IADD3.X R13, R9, UR7, R10, P0, !PT ;  /* 0x00000007090d7c10 */ /* 0x000fe200087fe40a */
[----:B------:R-:W-:Y:S01]  /*f9e0*/  ULDC.64 UR6, c[0x0][0xb88] ;  /* 0x0002e20000067ab9 */ /* 0x000fe20000000a00 */
[----:B------:R-:W-:Y:S01]  /*f9f0*/  F2FP.F16.F32.PACK_AB R7, R52, R48 ;  /* 0x000000303407723e */ /* 0x000fe200000000ff */
[----:B------:R-:W-:Y:S01]  /*fa00*/  IMAD R8, R8, UR6, RZ ;  /* 0x0000000608087c24 */ /* 0x000fe2000f8e02ff */
[----:B------:R-:W-:Y:S01]  /*fa10*/  LOP3.LUT P0, RZ, R205, 0x3, RZ, 0xc0, !PT ;  /* 0x00000003cdff7812 */ /* 0x000fe2000780c0ff */
[C---:B------:R-:W-:Y:S01]  /*fa20*/  IMAD.WIDE.U32 R12, R33.reuse, UR6, R12 ;  /* 0x00000006210c7c25 */ /* 0x040fe2000f8e000c */
[----:B------:R-:W-:Y:S01]  /*fa30*/  MOV R152, R152 ;  /* 0x0000009800987202 */ /* 0x000fe20000000f00 */
[----:B------:R1:W-:Y:S01]  /*fa40*/  STSM.16.M88.4 [R154], R4 ;  /* 0x000000049a007844 */ /* 0x0003e20000000200 */
[----:B------:R-:W-:Y:S01]  /*fa50*/  F2FP.F16.F32.PACK_AB R9, R60, R56 ;  /* 0x000000383c09723e */ /* 0x000fe200000000ff */
[----:B------:R-:W-:Y:S01]  /*fa60*/  IMAD R33, R33, UR7, R8 ;  /* 0x0000000721217c24 */ /* 0x000fe2000f8e0208 */
[----:B------:R-:W-:Y:S01]  /*fa70*/  ULDC.64 UR6, c[0x0][0xb50] ;  /* 0x0002d40000067ab9 */ /* 0x000fe20000000a00 */
[----:B------:R-:W-:-:S02]  /*fa80*/  F2FP.F16.F32.PACK_AB R8, R105, R194 ;  /* 0x000000c26908723e */ /* 0x000fc400000000ff */
[----:B0-----:R-:W-:Y:S02]  /*fa90*/  LEA R26, P3, R12, UR6, 0x2 ;  /* 0x000000060c1a7c11 */ /* 0x001fe4000f8610ff */
[----:B------:R-:W-:Y:S02]  /*faa0*/  F2FP.F16.F32.PACK_AB R10, R109, R195 ;  /* 0x000000c36d0a723e */ /* 0x000fe400000000ff */
[----:B------:R-:W-:Y:S01]  /*fab0*/  F2FP.F16.F32.PACK_AB R11, R68, R64 ;  /* 0x00000040440b723e */ /* 0x000fe200000000ff */
[----:B------:R-:W-:Y:S01]  /*fac0*/  SHFL.IDX PT, R42, R26, RZ, 0x1c1f ;  /* 0x001c1fff1a2a7589 */ /* 0x000fe200000e0000 */
[----:B------:R-:W-:Y:S02]  /*fad0*/  ISETP.GE.OR P1, PT, R14, R41, P0 ;  /* 0x000000290e00720c */ /* 0x000fe40000726670 */
[----:B------:R-:W-:Y:S01]  /*fae0*/  F2FP.F16.F32.PACK_AB R15, R116, R112 ;  /* 0x00000070740f723e */ /* 0x000fe200000000ff */
[----:B------:R0:W-:Y:S01]  /*faf0*/  STSM.16.M88.4 [R152], R8 ;  /* 0x0000000898007844 */ /* 0x0001e20000000200 */
[----:B-1----:R-:W-:Y:S01]  /*fb00*/  IMAD.IADD R5, R13, 0x1, R33 ;  /* 0x000000010d057824 */ /* 0x002fe200078e0221 */
[----:B------:R-:W-:Y:S01]  /*fb10*/  F2FP.F16.F32.PACK_AB R6, R117, R197 ;  /* 0x000000c57506723e */ /* 0x000fe200000000ff */
[----:B------:R-:W-:Y:S01]  /*fb20*/  VIADD R4, R14, 0x8 ;  /* 0x000000080e047836 */ /* 0x000fe20000000000 */
[----:B------:R-:W-:Y:S01]  /*fb30*/  F2FP.F16.F32.PACK_AB R7, R84, R80 ;  /* 0x000000505407723e */ /* 0x000fe200000000ff */
[----:B------:R1:W-:Y:S01]  /*fb40*/  SHFL.IDX PT, R48, R26, 0x1, 0x1c1f ;  /* 0x003c1f001a307f89 */ /* 0x0003e200000e0000 */
[----:B------:R-:W-:-:S02]  /*fb50*/  LEA.HI.X R27, R12, UR7, R5, 0x2, P3 ;  /* 0x000000070c1b7c11 */ /* 0x000fc400098f1405 */
[----:B------:R-:W-:Y:S02]  /*fb60*/  ISETP.GE.OR P0, PT, R4, R41, P0 ;  /* 0x000000290400720c */ /* 0x000fe40000706670 */
[----:B------:R-:W-:Y:S01]  /*fb70*/  F2FP.F16.F32.PACK_AB R4, R113, R196 ;  /* 0x000000c47104723e */ /* 0x000fe200000000ff */
[----:B------:R-:W2:Y:S01]  /*fb80*/  SHFL.IDX PT, R43, R27, RZ, 0x1c1f ;  /* 0x001c1fff1b2b7589 */ /* 0x000ea200000e0000 */
[----:B------:R-:W-:Y:S02]  /*fb90*/  F2FP.F16.F32.PACK_AB R5, R76, R72 ;  /* 0x000000484c05723e */ /* 0x000fe400000000ff */
[----:B------:R-:W-:Y:S01]  /*fba0*/  F2FP.F16.F32.PACK_AB R12, R129, R199 ;  /* 0x000000c7810c723e */ /* 0x000fe200000000ff */
[----:B------:R3:W4:Y:S01]  /*fbb0*/  SHFL.IDX PT, R49, R27, 0x1, 0x1c1f ;  /* 0x003c1f001b317f89 */ /* 0x00072200000e0000 */
[----:B0-----:R-:W-:Y:S02]  /*fbc0*/  F2FP.F16.F32.PACK_AB R8, R121, R198 ;  /* 0x000000c67908723e */ /* 0x001fe400000000ff */
[----:B------:R-:W-:Y:S01]  /*fbd0*/  F2FP.F16.F32.PACK_AB R9, R92, R88 ;  /* 0x000000585c09723e */ /* 0x000fe200000000ff */
[----:B------:R0:W-:Y:S01]  /*fbe0*/  STSM.16.M88.4 [R170], R4 ;  /* 0x00000004aa007844 */ /* 0x0001e20000000200 */
[----:B------:R-:W-:-:S02]  /*fbf0*/  F2FP.F16.F32.PACK_AB R10, R125, R124 ;  /* 0x0000007c7d0a723e */ /* 0x000fc400000000ff */
[----:B------:R-:W-:Y:S02]  /*fc00*/  F2FP.F16.F32.PACK_AB R11, R100, R96 ;  /* 0x00000060640b723e */ /* 0x000fe400000000ff */
[----:B------:R-:W-:Y:S02]  /*fc10*/  F2FP.F16.F32.PACK_AB R13, R108, R104 ;  /* 0x000000686c0d723e */ /* 0x000fe400000000ff */
[----:B------:R-:W-:Y:S01]  /*fc20*/  F2FP.F16.F32.PACK_AB R14, R133, R132 ;  /* 0x00000084850e723e */ /* 0x000fe200000000ff */
[----:B------:R-:W-:Y:S01]  /*fc30*/  STSM.16.M88.4 [R169], R8 ;  /* 0x00000008a9007844 */ /* 0x000fe20000000200 */
[----:B------:R-:W-:Y:S02]  /*fc40*/  F2FP.F16.F32.PACK_AB R24, R137, R136 ;  /* 0x000000888918723e */ /* 0x000fe400000000ff */
[----:B------:R-:W-:Y:S01]  /*fc50*/  F2FP.F16.F32.PACK_AB R25, R128, R120 ;  /* 0x000000788019723e */ /* 0x000fe200000000ff */
[----:B------:R-:W-:Y:S01]  /*fc60*/  STSM.16.M88.4 [R40], R12 ;  /* 0x0000000c28007844 */ /* 0x000fe20000000200 */
[----:B-1----:R-:W-:-:S02]  /*fc70*/  F2FP.F16.F32.PACK_AB R26, R141, R140 ;  /* 0x0000008c8d1a723e */ /* 0x002fc400000000ff */
[----:B---3--:R-:W-:Y:S01]  /*fc80*/  F2FP.F16.F32.PACK_AB R27, R173, R172 ;  /* 0x000000acad1b723e */ /* 0x008fe200000000ff */
[----:B0-----:R-:W0:Y:S01]  /*fc90*/  @P2 LDC R7, c[0x0][0xbf0] ;  /* 0x0002fc00ff072b82 */ /* 0x001e220000000800 */
[----:B------:R-:W-:Y:S02]  /*fca0*/  F2FP.F16.F32.PACK_AB R44, R145, R144 ;  /* 0x00000090912c723e */ /* 0x000fe400000000ff */
[----:B------:R-:W-:Y:S01]  /*fcb0*/  F2FP.F16.F32.PACK_AB R45, R175, R174 ;  /* 0x000000aeaf2d723e */ /* 0x000fe200000000ff */
[----:B------:R-:W-:Y:S01]  /*fcc0*/  STSM.16.M88.4 [R16], R24 ;  /* 0x0000001810007844 */ /* 0x000fe20000000200 */
[----:B------:R-:W-:Y:S02]  /*fcd0*/  F2FP.F16.F32.PACK_AB R46, R149, R148 ;  /* 0x00000094952e723e */ /* 0x000fe400000000ff */
[----:B------:R-:W-:-:S05]  /*fce0*/  F2FP.F16.F32.PACK_AB R47, R0, R176 ;  /* 0x000000b0002f723e */ /* 0x000fca00000000ff */
[----:B------:R-:W-:Y:S01]  /*fcf0*/  STSM.16.M88.4 [R168], R44 ;  /* 0x0000002ca8007844 */ /* 0x000fe20000000200 */
[----:B------:R-:W-:Y:S01]  /*fd00*/  BAR.SYNC.DEFER_BLOCKING 0x1, 0x100 ;  /* 0x0044000000007b1d */ /* 0x000fe20000010000 */
[----:B------:R-:W-:Y:S01]  /*fd10*/  IMAD R0, R202, 0x20, R203 ;  /* 0x00000020ca007824 */ /* 0x000fe200078e02cb */
[----:B------:R-:W-:-:S04]  /*fd20*/  UIMAD UR5, UR10, UR8, URZ ;  /* 0x000000080a0572a4 */ /* 0x000fc8000f8e023f */
[----:B--2---:R1:W-:Y:S01]  /*fd30*/  @!P1 ST.E desc[UR46][R42.64], R3 ;  /* 0x000000032a009985 */ /* 0x0043e2000c10192e */
[----:B------:R-:W-:Y:S01]  /*fd40*/  VIADD R6, R0, UR43 ;  /* 0x0000002b00067c36 */ /* 0x000fe20008000000 */
[----:B------:R-:W-:Y:S02]  /*fd50*/  UIMAD.WIDE.U32 UR6, UR40, UR8, URZ ;  /* 0x00000008280672a5 */ /* 0x000fe4000f8e003f */
[----:B------:R-:W-:Y:S01]  /*fd60*/  UIMAD UR5, UR40, UR9, UR5 ;  /* 0x00000009280572a4 */ /* 0x000fe2000f8e0205 */
[----:B------:R-:W-:Y:S01]  /*fd70*/  ULDC.64 UR10, c[0x0][0xaf0] ;  /* 0x0002bc00000a7ab9 */ /* 0x000fe20000000a00 */
[----:B----4-:R2:W-:Y:S01]  /*fd80*/  @!P0 ST.E desc[UR46][R48.64], R2 ;  /* 0x0000000230008985 */ /* 0x0105e2000c10192e */
[----:B-1----:R-:W1:Y:S01]  /*fd90*/  @P2 LDC R3, c[0x0][0xbec] ;  /* 0x0002fb00ff032b82 */ /* 0x002e620000000800 */
[----:B------:R-:W-:Y:S01]  /*fda0*/  UIMAD UR8, UR12, UR10, URZ ;  /* 0x0000000a0c0872a4 */ /* 0x000fe2000f8e023f */
[----:B------:R-:W-:Y:S01]  /*fdb0*/  IMAD.MOV.U32 R5, RZ, RZ, R6 ;  /* 0x000000ffff057224 */ /* 0x000fe200078e0006 */
[----:B------:R-:W-:Y:S01]  /*fdc0*/  UIADD3 UR7, UR7, UR5, URZ ;  /* 0x0000000507077290 */ /* 0x000fe2000fffe03f */
[----:B------:R3:W5:Y:S01]  /*fdd0*/  LD.E.128 R32, desc[UR46][R28.64] ;  /* 0x0000002e1c207980 */ /* 0x000762000c101d00 */
[----:B------:R-:W-:-:S02]  /*fde0*/  UIMAD UR5, UR42, UR11, UR8 ;  /* 0x0000000b2a0572a4 */ /* 0x000fc4000f8e0208 */
[----:B------:R-:W-:Y:S01]  /*fdf0*/  UIMAD.WIDE.U32 UR6, UR42, UR10, UR6 ;  /* 0x0000000a2a0672a5 */ /* 0x000fe2000f8e0006 */
[----:B------:R3:W5:Y:S01]  /*fe00*/  LD.E.128 R36, desc[UR46][R20.64] ;  /* 0x0000002e14247980 */ /* 0x000762000c101d00 */
[----:B------:R-:W-:Y:S02]  /*fe10*/  ULDC.64 UR8, c[0x0][0xae0] ;  /* 0x0002b80000087ab9 */ /* 0x000fe40000000a00 */
[----:B------:R-:W-:Y:S01]  /*fe20*/  UIADD3 UR5, UR7, UR5, URZ ;  /* 0x0000000507057290 */ /* 0x000fe2000fffe03f */
        /* <DEDUP_REMOVED lines=9> */
[----:B------:R-:W5:Y:S01]  /*fec0*/  LD.E.128 R116, desc[UR46][R118.64] ;  /* 0x0000002e76747980 */ /* 0x000f62000c101d00 */
[----:B------:R-:W-:Y:S02]  /*fed0*/  IMAD.U32 R3, RZ, RZ, UR7 ;  /* 0x00000007ff037e24 */ /* 0x000fe4000f8e00ff */
[----:B------:R-:W-:Y:S01]  /*fee0*/  IMAD R0, R0, UR8, RZ ;  /* 0x0000000800007c24 */ /* 0x000fe2000f8e02ff */
[----:B------:R-:W5:Y:S01]  /*fef0*/  LD.E.128 R120, desc[UR46][R122.64] ;  /* 0x0000002e7a787980 */ /* 0x000f62000c101d00 */
[----:B------:R-:W-:-:S02]  /*ff00*/  IMAD R171, R171, R4, R6 ;  /* 0x00000004abab7224 */ /* 0x000fc400078e0206 */
[----:B--2---:R-:W-:Y:S01]  /*ff10*/  IMAD.U32 R2, RZ, RZ, UR6 ;  /* 0x00000006ff027e24 */ /* 0x004fe2000f8e00ff */
[----:B------:R-:W5:Y:S01]  /*ff20*/  LD.E.128 R124, desc[UR46][R126.64] ;  /* 0x0000002e7e7c7980 */ /* 0x000f62000c101d00 */
[----:B------:R-:W-:Y:S01]  /*ff30*/  IMAD.U32 R3, RZ, RZ, UR5 ;  /* 0x00000005ff037e24 */ /* 0x000fe2000f8e00ff */
[----:B------:R-:W-:Y:S01]  /*ff40*/  ULDC.64 UR6, c[0x0][0xad8] ;  /* 0x0002b60000067ab9 */ /* 0x000fe20000000a00 */
[----:B------:R-:W-:Y:S01]  /*ff50*/  IMAD R7, R5, UR9, R0 ;  /* 0x0000000905077c24 */ /* 0x000fe2000f8e0200 */
[----:B------:R-:W5:Y:S01]  /*ff60*/  LD.E.128 R128, desc[UR46][R130.64] ;  /* 0x0000002e82807980 */ /* 0x000f62000c101d00 */
[----:B------:R-:W-:-:S03]  /*ff70*/  SHF.R.S32.HI R0, RZ, 0x1f, R171 ;  /* 0x0000001fff007819 */ /* 0x000fc600000114ab */
[----:B------:R-:W5:Y:S01]  /*ff80*/  LD.E.128 R132, desc[UR46][R134.64] ;  /* 0x0000002e86847980 */ /* 0x000f62000c101d00 */
[----:B------:R-:W-:-:S03]  /*ff90*/  IMAD.WIDE.U32 R2, R5, UR8, R2 ;  /* 0x0000000805027c25 */ /* 0x000fc6000f8e0002 */
[----:B------:R-:W5:Y:S04]  /*ffa0*/  LD.E.128 R136, desc[UR46][R138.64] ;  /* 0x0000002e8a887980 */ /* 0x000f68000c101d00 */
[----:B------:R-:W5:Y:S04]  /*ffb0*/  LD.E.128 R140, desc[UR46][R142.64] ;  /* 0x0000002e8e8c7980 */ /* 0x000f68000c101d00 */
[----:B------:R-:W5:Y:S04]  /*ffc0*/  LD.E.128 R144, desc[UR46][R146.64] ;  /* 0x0000002e92907980 */ /* 0x000f68000c101d00 */
[----:B------:R-:W5:Y:S01]  /*ffd0*/  LD.E.128 R28, desc[UR46][R30.64] ;  /* 0x0000002e1e1c7980 */ /* 0x000f62000c101d00 */
[----:B------:R-:W-:Y:S01]  /*ffe0*/  IMAD.IADD R3, R3, 0x1, R7 ;  /* 0x0000000103037824 */ /* 0x000fe200078e0207 */
[----:B------:R-:W-:Y:S01]  /*fff0*/  BSSY B1, `(.L_x_1829) ;  /* 0x000002b000017945 */ /* 0x000fe20003800000 */
[----:B------:R-:W-:Y:S01]  /*10000*/  IMAD R4, R0, UR6, RZ ;  /* 0x0000000600047c24 */ /* 0x000fe2000f8e02ff */
[----:B------:R-:W-:Y:S01]  /*10010*/  @!PT LDS RZ, [RZ] ;  /* 0x00000000fffff984 */ /* 0x000fe20000000800 */
[----:B------:R-:W-:Y:S01]  /*10020*/  @!PT LDS RZ, [RZ] ;  /* 0x00000000fffff984 */ /* 0x000fe20000000800 */
[----:B------:R-:W-:Y:S01]  /*10030*/  @!PT LDS RZ, [RZ] ;  /* 0x00000000fffff984 */ /* 0x000fe20000000800 */
[----:B------:R-:W-:Y:S01]  /*10040*/  @!PT LDS RZ, [RZ] ;  /* 0x00000000fffff984 */ /* 0x000fe20000000800 */
[----:B------:R0:W-:Y:S06]  /*10050*/  MEMBAR.ALL.CTA ;  /* 0x0000000000007992 */ /* 0x0001ec0000008000 */
[----:B0-----:R-:W0:Y:S01]  /*10060*/  FENCE.VIEW.ASYNC.S ;  /* 0x00000000000073c6 */ /* 0x001e220000000000 */
[----:B------:R-:W-:-:S02]  /*10070*/  VIADD R12, R203, UR43 ;  /* 0x0000002bcb0c7c36 */ /* 0x000fc40008000000 */
[C---:B------:R-:W-:Y:S02]  /*10080*/  IMAD R5, R171.reuse, UR7, R4 ;  /* 0x00000007ab057c24 */ /* 0x040fe4000f8e0204 */
[----:B------:R-:W-:Y:S01]  /*10090*/  IMAD.WIDE.U32 R2, R171, UR6, R2 ;  /* 0x00000006ab027c25 */ /* 0x000fe2000f8e0002 */
[CC--:B------:R-:W-:Y:S01]  /*100a0*/  ISETP.GE.AND P2, PT, R12.reuse, R41.reuse, PT ;  /* 0x000000290c00720c */ /* 0x0c0fe20003f46270 */
[----:B------:R-:W-:Y:S02]  /*100b0*/  ULDC.64 UR6, c[0x0][0xa80] ;  /* 0x0002a00000067ab9 */ /* 0x000fe40000000a00 */
[----:B------:R-:W-:Y:S01]  /*100c0*/  VIADD R0, R12, 0x20 ;  /* 0x000000200c007836 */ /* 0x000fe20000000000 */
[----:B------:R-:W-:Y:S01]  /*100d0*/  LEA R10, P3, R2, UR6, 0x1 ;  /* 0x00000006020a7c11 */ /* 0x000fe2000f8608ff */
[----:B------:R-:W-:Y:S02]  /*100e0*/  IMAD.IADD R3, R3, 0x1, R5 ;  /* 0x0000000103037824 */ /* 0x000fe400078e0205 */
[----:B------:R-:W-:Y:S01]  /*100f0*/  VIADD R204, R204, 0x22820 ;  /* 0x00022820cccc7836 */ /* 0x000fe20000000000 */
[----:B------:R-:W-:Y:S01]  /*10100*/  ISETP.GE.AND P1, PT, R0, R41, PT ;  /* 0x000000290000720c */ /* 0x000fe20003f26270 */
[----:B------:R-:W-:Y:S01]  /*10110*/  VIADD R0, R12, 0x40 ;  /* 0x000000400c007836 */ /* 0x000fe20000000000 */
[----:B------:R-:W-:Y:S01]  /*10120*/  LEA.HI.X R11, R2, UR7, R3, 0x1, P3 ;  /* 0x00000007020b7c11 */ /* 0x000fe200098f0c03 */
[----:B0-----:R3:W0:Y:S01]  /*10130*/  SHFL.IDX PT, R8, R10, RZ, 0x181f ;  /* 0x00181fff0a087589 */ /* 0x00162200000e0000 */
[----:B------:R-:W-:-:S02]  /*10140*/  PRMT R204, RZ, 0x654, R204 ;  /* 0x00000654ffcc7816 */ /* 0x000fc400000000cc */
[----:B------:R-:W-:Y:S02]  /*10150*/  ISETP.GE.AND P0, PT, R0, R41, PT ;  /* 0x000000290000720c */ /* 0x000fe40003f06270 */
[----:B------:R3:W1:Y:S01]  /*10160*/  SHFL.IDX PT, R0, R11, RZ, 0x181f ;  /* 0x00181fff0b007589 */ /* 0x00066200000e0000 */
[----:B------:R3:W-:Y:S01]  /*10170*/  SYNCS.ARRIVE.TRANS64.RED.A1T0 RZ, [R204+URZ], RZ ;  /* 0x000000ffccff79a7 */ /* 0x0007e2000810043f */
[----:B------:R-:W-:Y:S09]  /*10180*/  @P2 BRA `(.L_x_1830) ;  /* 0x0000000000442947 */ /* 0x000ff20003800000 */
        /* <DEDUP_REMOVED lines=17> */
.L_x_1830:
[----:B------:R-:W-:Y:S05]  /*102a0*/  BSYNC B1 ;  /* 0x0000000000017941 */ /* 0x000fea0003800000 */
.L_x_1829:
[----:B-1----:R1:W4:Y:S01]  /*102b0*/  SHFL.IDX PT, R0, R11, 0x1, 0x181f ;  /* 0x00381f000b007f89 */ /* 0x00232200000e0000 */
[----:B------:R-:W-:Y:S03]  /*102c0*/  BSSY B1, `(.L_x_1831) ;  /* 0x0000014000017945 */ /* 0x000fe60003800000 */
[----:B0-2---:R1:W0:Y:S01]  /*102d0*/  SHFL.IDX PT, R8, R10, 0x1, 0x181f ;  /* 0x00381f000a087f89 */ /* 0x00522200000e0000 */
        /* <DEDUP_REMOVED lines=11> */
[----:B-----5:R2:W-:Y:S01]  /*10390*/  @!P4 ST.E.128 desc[UR46][R2.64], R36 ;  /* 0x000000240200c985 */ /* 0x0205e2000c101d2e */
[----:B------:R-:W-:-:S02]  /*103a0*/  @!P1 LEA R8, P5, R201, R8, 0x1 ;  /* 0x00000008c9089211 */ /* 0x000fc400078a08ff */
[-C--:B------:R-:W-:Y:S01]  /*103b0*/  @!P2 LEA.HI.X R7, R23, R0.reuse, R210, 0x1, P6 ;  /* 0x000000001707a211 */ /* 0x080fe200030f0cd2 */
[----:B------:R2:W-:Y:S01]  /*103c0*/  @!P3 ST.E.128 desc[UR46][R4.64], R108 ;  /* 0x0000006c0400b985 */ /* 0x0005e2000c101d2e */
[----:B------:R-:W-:-:S03]  /*103d0*/  @!P1 LEA.HI.X R9, R201, R0, R209, 0x1, P5 ;  /* 0x00000000c9099211 */ /* 0x000fc600028f0cd1 */
[----:B------:R2:W-:Y:S04]  /*103e0*/  @!P2 ST.E.128 desc[UR46][R6.64], R124 ;  /* 0x0000007c0600a985 */ /* 0x0005e8000c101d2e */
[----:B------:R2:W-:Y:S02]  /*103f0*/  @!P1 ST.E.128 desc[UR46][R8.64], R140 ;  /* 0x0000008c08009985 */ /* 0x0005e4000c101d2e */
.L_x_1832:
[----:B------:R-:W-:Y:S05]  /*10400*/  BSYNC B1 ;  /* 0x0000000000017941 */ /* 0x000fea0003800000 */
.L_x_1831:
[----:B----4-:R4:W1:Y:S01]  /*10410*/  SHFL.IDX PT, R0, R11, 0x2, 0x181f ;  /* 0x00581f000b007f89 */ /* 0x01086200000e0000 */
        /* <DEDUP_REMOVED lines=11> */
[----:B-1----:R-:W-:Y:S02]  /*104d0*/  @!P3 LEA.HI.X R3, R19, R0, R212, 0x1, P6 ;  /* 0x000000001303b211 */ /* 0x002fe400030f0cd4 */
[----:B------:R-:W-:Y:S02]  /*104e0*/  @!P0 LEA R8, P6, R201, R8, 0x1 ;  /* 0x00000008c9088211 */ /* 0x000fe400078c08ff */
[-C--:B------:R-:W-:Y:S01]  /*104f0*/  @!P2 LEA.HI.X R5, R200, R0.reuse, R211, 0x1, P5 ;  /* 0x00000000c805a211 */ /* 0x080fe200028f0cd3 */
[----:B-----5:R2:W-:Y:S01]  /*10500*/  @!P3 ST.E.128 desc[UR46][R2.64], R96 ;  /* 0x000000600200b985 */ /* 0x0205e2000c101d2e */
[----:B------:R-:W-:-:S02]  /*10510*/  @!P1 LEA.HI.X R7, R23, R0, R210, 0x1, P4 ;  /* 0x0000000017079211 */ /* 0x000fc400020f0cd2 */
[----:B------:R-:W-:Y:S01]  /*10520*/  @!P0 LEA.HI.X R9, R201, R0, R209, 0x1, P6 ;  /* 0x00000000c9098211 */ /* 0x000fe200030f0cd1 */
[----:B------:R2:W-:Y:S04]  /*10530*/  @!P2 ST.E.128 desc[UR46][R4.64], R112 ;  /* 0x000000700400a985 */ /* 0x0005e8000c101d2e */
[----:B------:R2:W-:Y:S04]  /*10540*/  @!P1 ST.E.128 desc[UR46][R6.64], R128 ;  /* 0x0000008006009985 */ /* 0x0005e8000c101d2e */
[----:B------:R2:W-:Y:S02]  /*10550*/  @!P0 ST.E.128 desc[UR46][R8.64], R144 ;  /* 0x0000009008008985 */ /* 0x0005e4000c101d2e */
.L_x_1834:
[----:B------:R-:W-:Y:S05]  /*10560*/  BSYNC B1 ;  /* 0x0000000000017941 */ /* 0x000fea0003800000 */
.L_x_1833:
[----:B-1----:R-:W-:Y:S01]  /*10570*/  VIADD R0, R12, 0x60 ;  /* 0x000000600c007836 */ /* 0x002fe20000000000 */
[----:B0-2---:R0:W1:Y:S04]  /*10580*/  SHFL.IDX PT, R8, R11, 0x3, 0x181f ;  /* 0x00781f000b087f89 */ /* 0x00506800000e0000 */
[----:B------:R-:W-:Y:S01]  /*10590*/  ISETP.GE.AND P0, PT, R0, R41, PT ;  /* 0x000000290000720c */ /* 0x000fe20003f06270 */
[----:B---34-:R-:W2:-:S12]  /*105a0*/  SHFL.IDX PT, R10, R10, 0x3, 0x181f ;  /* 0x00781f000a0a7f89 */ /* 0x018e9800000e0000 */
[----:B0-----:R-:W-:Y:S05]  /*105b0*/  @P0 BRA `(.L_x_1835) ;  /* 0x0000000c00200947 */ /* 0x001fea0003800000 */
[----:B------:R-:W-:Y:S02]  /*105c0*/  ULDC UR5, c[0x0][0xac8] ;  /* 0x0002b20000057ab9 */ /* 0x000fe40000000800 */
[----:B------:R-:W-:Y:S02]  /*105d0*/  ISETP.GE.AND P3, PT, R19, UR5, PT ;  /* 0x0000000513007c0c */ /* 0x000fe4000bf66270 */
[----:B------:R-:W-:Y:S02]  /*105e0*/  ISETP.GE.AND P4, PT, R200, UR5, PT ;  /* 0x00000005c8007c0c */ /* 0x000fe4000bf86270 */
[----:B------:R-:W-:-:S09]  /*105f0*/  ISETP.GE.AND P5, PT, R23, UR5, PT ;  /* 0x0000000517007c0c */ /* 0x000fd2000bfa6270 */
[-C--:B--2---:R-:W-:Y:S02]  /*10600*/  @!P3 LEA R2, P0, R19, R10.reuse, 0x1 ;  /* 0x0000000a1302b211 */ /* 0x084fe400078008ff */
[CC--:B------:R-:W-:Y:S02]  /*10610*/  @!P4 LEA R4, P1, R200.reuse, R10.reuse, 0x1 ;  /* 0x0000000ac804c211 */ /* 0x0c0fe400078208ff */
[----:B------:R-:W-:Y:S02]  /*10620*/  @!P5 LEA R6, P2, R23, R10, 0x1 ;  /* 0x0000000a1706d211 */ /* 0x000fe400078408ff */
[-C--:B-1----:R-:W-:Y:S02]  /*10630*/  @!P3 LEA.HI.X R3, R19, R8.reuse, R212, 0x1, P0 ;  /* 0x000000081303b211 */ /* 0x082fe400000f0cd4 */
[-C--:B------:R-:W-:Y:S02]  /*10640*/  @!P4 LEA.HI.X R5, R200, R8.reuse, R211, 0x1, P1 ;  /* 0x00000008c805c211 */ /* 0x080fe400008f0cd3 */
[----:B------:R-:W-:Y:S01]  /*10650*/  @!P5 LEA.HI.X R7, R23, R8, R210, 0x1, P2 ;  /* 0x000000081707d211 */ /* 0x000fe200010f0cd2 */
[----:B-----5:R0:W-:Y:S01]  /*10660*/  @!P3 ST.E.128 desc[UR46][R2.64], R100 ;  /* 0x000000640200b985 */ /* 0x0201e2000c101d2e */
        /* <DEDUP_REMOVED lines=8> */
.L_x_1828:
[----:B------:R-:W0:Y:S01]  /*106f0*/  LDC R8, c[0x0][0xbe8] ;  /* 0x0002fa00ff087b82 */ /* 0x000e220000000800 */
[----:B------:R-:W-:Y:S01]  /*10700*/  ISETP.GE.AND P0, PT, R213, 0x80, PT ;  /* 0x00000080d500780c */ /* 0x000fe20003f06270 */
[----:B------:R-:W-:Y:S01]  /*10710*/  USHF.R.S32.HI UR8, URZ, 0x1f, UR40 ;  /* 0x0000001f3f087899 */ /* 0x000fe20008011428 */
[----:B------:R-:W-:Y:S01]  /*10720*/  BSSY B1, `(.L_x_1836) ;  /* 0x000002f000017945 */ /* 0x000fe20003800000 */
[----:B------:R-:W-:Y:S01]  /*10730*/  USHF.R.S32.HI UR9, URZ, 0x1f, UR42 ;  /* 0x0000001f3f097899 */ /* 0x000fe2000801142a */
[----:B------:R-:W-:Y:S01]  /*10740*/  IMAD R6, R202, 0x20, R203 ;  /* 0x00000020ca067824 */ /* 0x000fe200078e02cb */
[----:B0-----:R-:W-:-:S13]  /*10750*/  ISETP.NE.AND P1, PT, R8, 0x1, PT ;  /* 0x000000010800780c */ /* 0x001fda0003f25270 */
[----:B------:R-:W0:Y:S08]  /*10760*/  @P1 LDC R9, c[0x0][0xbec] ;  /* 0x0002fb00ff091b82 */ /* 0x000e300000000800 */
[----:B------:R-:W1:Y:S01]  /*10770*/  @P1 LDC R11, c[0x0][0xbf0] ;  /* 0x0002fc00ff0b1b82 */ /* 0x000e620000000800 */
[----:B------:R-:W-:Y:S05]  /*10780*/  @P0 BRA `(.L_x_1837) ;  /* 0x0000000000a00947 */ /* 0x000fea0003800000 */
[----:B------:R-:W2:Y:S01]  /*10790*/  S2R R0, SR_TID.X ;  /* 0x0000000000007919 */ /* 0x000ea20000002100 */
[----:B------:R-:W3:Y:S01]  /*107a0*/  LDC R3, c[0x0][0xbe8] ;  /* 0x0002fa00ff037b82 */ /* 0x000ee20000000800 */
[----:B------:R-:W-:Y:S01]  /*107b0*/  IMAD.U32 R4, RZ, RZ, UR43 ;  /* 0x0000002bff047e24 */ /* 0x000fe2000f8e00ff */
[----:B------:R-:W-:Y:S02]  /*107c0*/  ULDC UR5, c[0x0][0xa88] ;  /* 0x0002a20000057ab9 */ /* 0x000fe40000000800 */
[----:B---3--:R-:W-:Y:S02]  /*107d0*/  IMAD R5, R3, UR5, RZ ;  /* 0x0000000503057c24 */ /* 0x008fe4000f8e02ff */
[----:B--2---:R-:W-:-:S04]  /*107e0*/  IADD3 R4, R4, -0x80, R0 ;  /* 0xffffff8004047810 */ /* 0x004fc80007ffe000 */
[----:B------:R-:W-:-:S13]  /*107f0*/  ISETP.GE.AND P0, PT, R4, R5, PT ;  /* 0x000000050400720c */ /* 0x000fda0003f06270 */
[----:B------:R-:W-:Y:S05]  /*10800*/  @P0 BRA `(.L_x_1837) ;  /* 0x0000000000800947 */ /* 0x000fea0003800000 */
[----:B------:R-:W-:Y:S01]  /*10810*/  ISETP.NE.AND P0, PT, R3, 0x1, PT ;  /* 0x000000010300780c */ /* 0x000fe20003f05270 */
[----:B------:R-:W-:Y:S01]  /*10820*/  ULDC.64 UR10, c[0x0][0xb90] ;  /* 0x0002e400000a7ab9 */ /* 0x000fe20000000a00 */
[----:B------:R-:W-:Y:S01]  /*10830*/  IMAD.MOV.U32 R2, RZ, RZ, R4 ;  /* 0x000000ffff027224 */ /* 0x000fe200078e0004 */
[----:B------:R-:W-:Y:S02]  /*10840*/  UIMAD UR5, UR8, UR10, URZ ;  /* 0x0000000a080572a4 */ /* 0x000fe4000f8e023f */
[----:B------:R-:W-:Y:S02]  /*10850*/  UIMAD.WIDE.U32 UR6, UR40, UR10, URZ ;  /* 0x0000000a280672a5 */ /* 0x000fe4000f8e003f */
[----:B------:R-:W-:-:S03]  /*10860*/  UIMAD UR5, UR40, UR11, UR5 ;  /* 0x0000000b280572a4 */ /* 0x000fc6000f8e0205 */
[----:B------:R-:W-:Y:S01]  /*10870*/  ULDC.64 UR10, c[0x0][0xb98] ;  /* 0x0002e600000a7ab9 */ /* 0x000fe20000000a00 */
[----:B------:R-:W-:Y:S02]  /*10880*/  UIADD3 UR7, UR7, UR5, URZ ;  /* 0x0000000507077290 */ /* 0x000fe4000fffe03f */
[----:B------:R-:W2:Y:S01]  /*10890*/  @P0 LDC R5, c[0x0][0xbec] ;  /* 0x0002fb00ff050b82 */ /* 0x000ea20000000800 */
[----:B------:R-:W-:Y:S02]  /*108a0*/  UIMAD UR5, UR9, UR10, URZ ;  /* 0x0000000a090572a4 */ /* 0x000fe4000f8e023f */
[----:B------:R-:W-:Y:S02]  /*108b0*/  UIMAD.WIDE.U32 UR6, UR42, UR10, UR6 ;  /* 0x0000000a2a0672a5 */ /* 0x000fe4000f8e0006 */
[----:B------:R-:W-:-:S03]  /*108c0*/  UIMAD UR5, UR42, UR11, UR5 ;  /* 0x0000000b2a0572a4 */ /* 0x000fc6000f8e0205 */
[----:B------:R-:W3:Y:S01]  /*108d0*/  @P0 LDC R7, c[0x0][0xbf0] ;  /* 0x0002fc00ff070b82 */ /* 0x000ee20000000800 */
[----:B------:R-:W-:Y:S01]  /*108e0*/  ULDC.64 UR10, c[0x0][0xb88] ;  /* 0x0002e200000a7ab9 */ /* 0x000fe20000000a00 */
[----:B--2---:R-:W-:-:S05]  /*108f0*/  @P0 IMAD.HI.U32 R0, R4, R5, RZ ;  /* 0x0000000504000227 */ /* 0x004fca00078e00ff */
[----:B---3--:R-:W-:-:S05]  /*10900*/  @P0 SHF.R.U32.HI R2, RZ, R7, R0 ;  /* 0x00000007ff020219 */ /* 0x008fca0000011600 */
[----:B------:R-:W-:-:S04]  /*10910*/  IMAD.MOV R5, RZ, RZ, -R2 ;  /* 0x000000ffff057224 */ /* 0x000fc800078e0a02 */
[----:B------:R-:W-:Y:S01]  /*10920*/  IMAD R5, R3, R5, R4 ;  /* 0x0000000503057224 */ /* 0x000fe200078e0204 */
[----:B------:R-:W-:Y:S01]  /*10930*/  SHF.R.S32.HI R3, RZ, 0x1f, R2 ;  /* 0x0000001fff037819 */ /* 0x000fe20000011402 */
[----:B------:R-:W-:Y:S01]  /*10940*/  IMAD.U32 R4, RZ, RZ, UR5 ;  /* 0x00000005ff047e24 */ /* 0x000fe2000f8e00ff */
        /* <DEDUP_REMOVED lines=12> */
.L_x_1837:
[----:B------:R-:W-:Y:S05]  /*10a10*/  BSYNC B1 ;  /* 0x0000000000017941 */ /* 0x000fea0003800000 */
.L_x_1836:
[----:B------:R-:W-:Y:S01]  /*10a20*/  ULDC.64 UR10, c[0x0][0xae8] ;  /* 0x0002ba00000a7ab9 */ /* 0x000fe20000000a00 */
[----:B------:R-:W-:Y:S01]  /*10a30*/  VIADD R6, R6, UR43 ;  /* 0x0000002b06067c36 */ /* 0x000fe20008000000 */
[----:B------:R-:W-:Y:S01]  /*10a40*/  UIMAD UR5, UR8, UR10, URZ ;  /* 0x0000000a080572a4 */ /* 0x000fe2000f8e023f */
[----:B------:R-:W-:Y:S01]  /*10a50*/  BSSY B1, `(.L_x_1838) ;  /* 0x000003c000017945 */ /* 0x000fe20003800000 */
[----:B------:R-:W-:Y:S01]  /*10a60*/  UIMAD.WIDE.U32 UR6, UR40, UR10, URZ ;  /* 0x0000000a280672a5 */ /* 0x000fe2000f8e003f */
[----:B0-----:R-:W-:Y:S01]  /*10a70*/  @P1 IMAD.HI.U32 R0, R6, R9, RZ ;  /* 0x0000000906001227 */ /* 0x001fe200078e00ff */
[----:B------:R-:W-:-:S03]  /*10a80*/  UIMAD UR5, UR40, UR11, UR5 ;  /* 0x0000000b280572a4 */ /* 0x000fc6000f8e0205 */
[----:B------:R-:W-:Y:S01]  /*10a90*/  ULDC.64 UR10, c[0x0][0xaf0] ;  /* 0x0002bc00000a7ab9 */ /* 0x000fe20000000a00 */
[----:B------:R-:W-:Y:S01]  /*10aa0*/  UIADD3 UR7, UR7, UR5, URZ ;  /* 0x0000000507077290 */ /* 0x000fe2000fffe03f */
[----:B--2---:R-:W-:Y:S01]  /*10ab0*/  IMAD.MOV.U32 R5, RZ, RZ, R6 ;  /* 0x000000ffff057224 */ /* 0x004fe200078e0006 */
        /* <DEDUP_REMOVED lines=10> */
[----:B------:R-:W-:Y:S02]  /*10b60*/  IMAD R7, R8, R7, R6 ;  /* 0x0000000708077224 */ /* 0x000fe400078e0206 */
[----:B------:R-:W-:Y:S01]  /*10b70*/  IMAD.U32 R2, RZ, RZ, UR6 ;  /* 0x00000006ff027e24 */ /* 0x000fe2000f8e00ff */
[----:B------:R-:W-:Y:S01]  /*10b80*/  ULDC.64 UR6, c[0x0][0xad8] ;  /* 0x0002b60000067ab9 */ /* 0x000fe20000000a00 */
[----:B------:R-:W-:Y:S01]  /*10b90*/  IMAD.U32 R3, RZ, RZ, UR5 ;  /* 0x00000005ff037e24 */ /* 0x000fe2000f8e00ff */
[----:B------:R-:W-:Y:S01]  /*10ba0*/  ULDC UR5, c[0x0][0xa88] ;  /* 0x0002a20000057ab9 */ /* 0x000fe20000000800 */
[C---:B------:R-:W-:Y:S01]  /*10bb0*/  IMAD R9, R5.reuse, UR9, R0 ;  /* 0x0000000905097c24 */ /* 0x040fe2000f8e0200 */
[----:B------:R-:W-:Y:S01]  /*10bc0*/  SHF.R.S32.HI R0, RZ, 0x1f, R7 ;  /* 0x0000001fff007819 */ /* 0x000fe20000011407 */
[----:B------:R-:W-:-:S04]  /*10bd0*/  IMAD.WIDE.U32 R2, R5, UR8, R2 ;  /* 0x0000000805027c25 */ /* 0x000fc8000f8e0002 */
[----:B------:R-:W-:Y:S02]  /*10be0*/  IMAD.IADD R3, R3, 0x1, R9 ;  /* 0x0000000103037824 */ /* 0x000fe400078e0209 */
[----:B------:R-:W-:Y:S02]  /*10bf0*/  IMAD R4, R0, UR6, RZ ;  /* 0x0000000600047c24 */ /* 0x000fe4000f8e02ff */
[----:B------:R-:W-:Y:S02]  /*10c00*/  VIADD R6, R203, UR43 ;  /* 0x0000002bcb067c36 */ /* 0x000fe40008000000 */
[----:B------:R-:W-:Y:S02]  /*10c10*/  IMAD R9, R8, UR5, RZ ;  /* 0x0000000508097c24 */ /* 0x000fe4000f8e02ff */
[C---:B------:R-:W-:Y:S02]  /*10c20*/  IMAD R5, R7.reuse, UR7, R4 ;  /* 0x0000000707057c24 */ /* 0x040fe4000f8e0204 */
[----:B------:R-:W-:Y:S01]  /*10c30*/  IMAD.WIDE.U32 R2, R7, UR6, R2 ;  /* 0x0000000607027c25 */ /* 0x000fe2000f8e0002 */
[----:B------:R-:W-:Y:S01]  /*10c40*/  ISETP.GE.AND P2, PT, R6, R9, PT ;  /* 0x000000090600720c */ /* 0x000fe20003f46270 */
[----:B------:R-:W-:-:S02]  /*10c50*/  ULDC.64 UR6, c[0x0][0xa80] ;  /* 0x0002a00000067ab9 */ /* 0x000fc40000000a00 */
[----:B------:R-:W-:Y:S01]  /*10c60*/  VIADD R0, R6, 0x20 ;  /* 0x0000002006007836 */ /* 0x000fe20000000000 */
[----:B------:R-:W-:Y:S01]  /*10c70*/  LEA R4, P3, R2, UR6, 0x1 ;  /* 0x0000000602047c11 */ /* 0x000fe2000f8608ff */
[----:B------:R-:W-:-:S03]  /*10c80*/  IMAD.IADD R3, R3, 0x1, R5 ;  /* 0x0000000103037824 */ /* 0x000fc600078e0205 */
[-C--:B------:R-:W-:Y:S01]  /*10c90*/  ISETP.GE.AND P1, PT, R0, R9.reuse, PT ;  /* 0x000000090000720c */ /* 0x080fe20003f26270 */
[----:B------:R-:W-:Y:S01]  /*10ca0*/  VIADD R0, R6, 0x40 ;  /* 0x0000004006007836 */ /* 0x000fe20000000000 */
[----:B------:R-:W-:Y:S02]  /*10cb0*/  LEA.HI.X R5, R2, UR7, R3, 0x1, P3 ;  /* 0x0000000702057c11 */ /* 0x000fe400098f0c03 */
[----:B------:R0:W1:Y:S02]  /*10cc0*/  SHFL.IDX PT, R2, R4, RZ, 0x181f ;  /* 0x00181fff04027589 */ /* 0x00006400000e0000 */
[----:B------:R-:W-:Y:S02]  /*10cd0*/  ISETP.GE.AND P0, PT, R0, R9, PT ;  /* 0x000000090000720c */ /* 0x000fe40003f06270 */
[----:B------:R0:W2:Y:S01]  /*10ce0*/  SHFL.IDX PT, R0, R5, RZ, 0x181f ;  /* 0x00181fff05007589 */ /* 0x0000a200000e0000 */
[----:B------:R-:W-:Y:S10]  /*10cf0*/  @P2 BRA `(.L_x_1839) ;  /* 0x0000000000442947 */ /* 0x000ff40003800000 */
        /* <DEDUP_REMOVED lines=17> */
.L_x_1839:
[----:B------:R-:W-:Y:S05]  /*10e10*/  BSYNC B1 ;  /* 0x0000000000017941 */ /* 0x000fea0003800000 */
.L_x_1838:
[----:B--2---:R2:W4:Y:S01]  /*10e20*/  SHFL.IDX PT, R0, R5, 0x1, 0x181f ;  /* 0x00381f0005007f89 */ /* 0x00452200000e0000 */
[----:B------:R-:W-:Y:S03]  /*10e30*/  BSSY B1, `(.L_x_1840) ;  /* 0x0000014000017945 */ /* 0x000fe60003800000 */
[----:B-1-3--:R2:W1:Y:S01]  /*10e40*/  SHFL.IDX PT, R2, R4, 0x1, 0x181f ;  /* 0x00381f0004027f89 */ /* 0x00a46200000e0000 */
        /* <DEDUP_REMOVED lines=8> */
[----:B----4-:R-:W-:Y:S02]  /*10ed0*/  @!P4 LEA.HI.X R11, R19, R0, R212, 0x1, P6 ;  /* 0x00000000130bc211 */ /* 0x010fe400030f0cd4 */
        /* <DEDUP_REMOVED lines=9> */
.L_x_1841:
[----:B------:R-:W-:Y:S05]  /*10f70*/  BSYNC B1 ;  /* 0x0000000000017941 */ /* 0x000fea0003800000 */
.L_x_1840:
[----:B----4-:R4:W0:Y:S01]  /*10f80*/  SHFL.IDX PT, R0, R5, 0x2, 0x181f ;  /* 0x00581f0005007f89 */ /* 0x01082200000e0000 */
        /* <DEDUP_REMOVED lines=20> */
.L_x_1843:
[----:B------:R-:W-:Y:S05]  /*110d0*/  BSYNC B1 ;  /* 0x0000000000017941 */ /* 0x000fea0003800000 */
.L_x_1842:
[----:B---3--:R-:W-:Y:S01]  /*110e0*/  VIADD R3, R6, 0x60 ;  /* 0x0000006006037836 */ /* 0x008fe20000000000 */
[----:B0-----:R0:W3:Y:S04]  /*110f0*/  SHFL.IDX PT, R0, R5, 0x3, 0x181f ;  /* 0x00781f0005007f89 */ /* 0x0010e800000e0000 */
[----:B------:R-:W-:Y:S01]  /*11100*/  ISETP.GE.AND P0, PT, R3, R9, PT ;  /* 0x000000090300720c */ /* 0x000fe20003f06270 */
[----:B-1----:R0:W1:-:S12]  /*11110*/  SHFL.IDX PT, R2, R4, 0x3, 0x181f ;  /* 0x00781f0004027f89 */ /* 0x00205800000e0000 */
[----:B0-----:R-:W-:Y:S05]  /*11120*/  @P0 BRA `(.L_x_1835) ;  /* 0x0000000000440947 */ /* 0x001fea0003800000 */
[----:B------:R-:W-:Y:S02]  /*11130*/  ULDC UR5, c[0x0][0xac8] ;  /* 0x0002b20000057ab9 */ /* 0x000fe40000000800 */
[----:B------:R-:W-:Y:S02]  /*11140*/  ISETP.GE.AND P3, PT, R19, UR5, PT ;  /* 0x0000000513007c0c */ /* 0x000fe4000bf66270 */
[----:B------:R-:W-:Y:S02]  /*11150*/  ISETP.GE.AND P2, PT, R200, UR5, PT ;  /* 0x00000005c8007c0c */ /* 0x000fe4000bf46270 */
[----:B------:R-:W-:Y:S02]  /*11160*/  ISETP.GE.AND P1, PT, R23, UR5, PT ;  /* 0x0000000517007c0c */ /* 0x000fe4000bf26270 */
[----:B------:R-:W-:-:S07]  /*11170*/  ISETP.GE.AND P0, PT, R201, UR5, PT ;  /* 0x00000005c9007c0c */ /* 0x000fce000bf06270 */
[-C--:B-12-4-:R-:W-:Y:S02]  /*11180*/  @!P3 LEA R4, P6, R19, R2.reuse, 0x1 ;  /* 0x000000021304b211 */ /* 0x096fe400078c08ff */
[CC--:B------:R-:W-:Y:S02]  /*11190*/  @!P2 LEA R6, P5, R200.reuse, R2.reuse, 0x1 ;  /* 0x00000002c806a211 */ /* 0x0c0fe400078a08ff */
[----:B------:R-:W-:Y:S02]  /*111a0*/  @!P1 LEA R8, P4, R23, R2, 0x1 ;  /* 0x0000000217089211 */ /* 0x000fe400078808ff */
[----:B---3--:R-:W-:Y:S02]  /*111b0*/  @!P3 LEA.HI.X R5, R19, R0, R212, 0x1, P6 ;  /* 0x000000001305b211 */ /* 0x008fe400030f0cd4 */
        /* <DEDUP_REMOVED lines=8> */
.L_x_1835:
[----:B------:R-:W-:Y:S05]  /*11240*/  BSYNC B0 ;  /* 0x0000000000007941 */ /* 0x000fea0003800000 */
.L_x_1827:
[----:B------:R-:W-:Y:S02]  /*11250*/  ULDC UR5, c[0x0][0xc38] ;  /* 0x00030e0000057ab9 */ /* 0x000fe40000000800 */
[----:B------:R-:W-:-:S06]  /*11260*/  UISETP.GE.AND UP0, UPT, UR4, UR5, UPT ;  /* 0x000000050400728c */ /* 0x000fcc000bf06270 */
[----:B------:R-:W-:-:S13]  /*11270*/  PLOP3.LUT P0, PT, PT, PT, UP0, 0x80, 0x0 ;  /* 0x000000000000781c */ /* 0x000fda0003f0f008 */
[----:B------:R-:W-:Y:S05]  /*11280*/  @!P0 BRA `(.L_x_1844) ;  /* 0xfffffef800d88947 */ /* 0x000fea000383ffff */
[----:B------:R-:W-:Y:S05]  /*11290*/  EXIT ;  /* 0x000000000000794d */ /* 0x000fea0003800000 */
.L_x_1746:
[----:B------:R-:W-:-:S08]  /*112a0*/  NOP ;  /* 0x0000000000007918 */ /* 0x000fd00000000000 */
[----:B------:R-:W0:-:S00]  /*112b0*/  USETMAXREG.DEALLOC.CTAPOOL 0x18 ;  /* 0x00000018000079c8 */ /* 0x000e0000080e0500 */
[----:B0-----:R-:W-:-:S06]  /*112c0*/  LOP3.LUT R0, R0, 0x3, RZ, 0xc0, !PT ;  /* 0x0000000300007812 */ /* 0x001fcc00078ec0ff */
[----:B------:R-:W0:Y:S01]  /*112d0*/  S2UR UR6, SR_CTAID.X ;  /* 0x00000000000679c3 */ /* 0x000e220000002500 */
[----:B------:R-:W-:Y:S01]  /*112e0*/  LOP3.LUT R17, R17, 0xfffffffb, RZ, 0xc0, !PT ;  /* 0xfffffffb11117812 */ /* 0x000fe200078ec0ff */
[----:B------:R-:W-:Y:S01]  /*112f0*/  STL [R1+0x18], RZ ;  /* 0x000018ff01007387 */ /* 0x000fe20000100800 */
[----:B------:R-:W-:-:S03]  /*11300*/  IMAD.MOV.U32 R19, RZ, RZ, RZ ;  /* 0x000000ffff137224 */ /* 0x000fc600078e00ff */
[----:B------:R-:W1:Y:S02]  /*11310*/  SHFL.IDX PT, R0, R0, RZ, 0x1f ;  /* 0x00001fff00007589 */ /* 0x000e6400000e0000 */
[----:B-1----:R-:W-:Y:S02]  /*11320*/  ISETP.NE.AND P0, PT, R0, RZ, PT ;  /* 0x000000ff0000720c */ /* 0x002fe40003f05270 */
[----:B------:R-:W0:Y:S11]  /*11330*/  LDC R0, c[0x0][0xc38] ;  /* 0x00030e00ff007b82 */ /* 0x000e360000000800 */
[----:B------:R-:W-:Y:S01]  /*11340*/  @P0 LOP3.LUT R17, R17, 0x4, RZ, 0xfc, !PT ;  /* 0x0000000411110812 */ /* 0x000fe200078efcff */
[----:B------:R-:W-:Y:S06]  /*11350*/  @P0 BAR.ARV 0x4, 0x180 ;  /* 0x0106000000000b1d */ /* 0x000fec0000002000 */
[----:B0-----:R-:W-:Y:S01]  /*11360*/  ISETP.LE.AND P0, PT, R0, UR6, PT ;  /* 0x0000000600007c0c */ /* 0x001fe2000bf03270 */
[----:B------:R-:W-:-:S05]  /*11370*/  IMAD.MOV.U32 R0, RZ, RZ, 0x1 ;  /* 0x00000001ff007424 */ /* 0x000fca00078e00ff */
[----:B------:R0:W-:Y:S07]  /*11380*/  STL [R1+0x4], R0 ;  /* 0x0000040001007387 */ /* 0x0001ee0000100800 */
[----:B------:R-:W-:Y:S05]  /*11390*/  @P0 BRA `(.L_x_1845) ;  /* 0x00000044009c0947 */ /* 0x000fea0003800000 */
[----:B------:R-:W1:Y:S01]  /*113a0*/  S2R R5, SR_TID.X ;  /* 0x0000000000057919 */ /* 0x000e620000002100 */
[----:B------:R-:W2:Y:S01]  /*113b0*/  S2UR UR5, SR_CgaCtaId ;  /* 0x00000000000579c3 */ /* 0x000ea20000008800 */
[----:B------:R-:W-:Y:S01]  /*113c0*/  UMOV UR4, 0x400 ;  /* 0x0000040000047882 */ /* 0x000fe20000000000 */
[----:B------:R-:W-:Y:S01]  /*113d0*/  IMAD.MOV.U32 R19, RZ, RZ, RZ ;  /* 0x000000ffff137224 */ /* 0x000fe200078e00ff */
[----:B------:R-:W-:Y:S01]  /*113e0*/  ULDC UR42, c[0x0][0xc] ;  /* 0x00000300002a7ab9 */ /* 0x000fe20000000800 */
[----:B------:R-:W-:Y:S01]  /*113f0*/  ULDC.64 UR44, c[0x0][0x198] ;  /* 0x00006600002c7ab9 */ /* 0x000fe20000000a00 */
[----:B--2---:R-:W-:-:S06]  /*11400*/  ULEA UR4, UR5, UR4, 0x18 ;  /* 0x0000000405047291 */ /* 0x004fcc000f8ec03f */
[----:B------:R-:W-:Y:S01]  /*11410*/  IMAD.U32 R18, RZ, RZ, UR4 ;  /* 0x00000004ff127e24 */ /* 0x000fe2000f8e00ff */
[C---:B-1----:R-:W-:Y:S01]  /*11420*/  LOP3.LUT R4, R5.reuse, 0x7f, RZ, 0xc0, !PT ;  /* 0x0000007f05047812 */ /* 0x042fe200078ec0ff */
[----:B0-----:R-:W-:-:S05]  /*11430*/  IMAD.SHL.U32 R0, R5, 0x8, RZ ;  /* 0x0000000805007824 */ /* 0x001fca00078e00ff */
[----:B------:R-:W-:-:S04]  /*11440*/  LOP3.LUT R2, R0, 0x1f8, RZ, 0xc0, !PT ;  /* 0x000001f800027812 */ /* 0x000fc800078ec0ff */
[----:B------:R-:W-:Y:S01]  /*11450*/  LOP3.LUT R3, R2, 0x38, R5, 0x78, !PT ;  /* 0x0000003802037812 */ /* 0x000fe200078e7805 */
[----:B------:R-:W-:Y:S01]  /*11460*/  IMAD.SHL.U32 R2, R4, 0x8, RZ ;  /* 0x0000000804027824 */ /* 0x000fe200078e00ff */
[----:B------:R-:W-:-:S04]  /*11470*/  SHF.R.U32.HI R4, RZ, 0x3, R4 ;  /* 0x00000003ff047819 */ /* 0x000fc80000011604 */
[----:B------:R-:W-:Y:S01]  /*11480*/  LOP3.LUT R3, R3, 0x200, R2, 0xf8, !PT ;  /* 0x0000020003037812 */ /* 0x000fe200078ef802 */
[----:B------:R-:W-:-:S04]  /*11490*/  IMAD.SHL.U32 R2, R5, 0x10, RZ ;  /* 0x0000001005027824 */ /* 0x000fc800078e00ff */
[----:B------:R-:W-:Y:S01]  /*114a0*/  IMAD R3, R3, 0x2, R18 ;  /* 0x0000000203037824 */ /* 0x000fe200078e0212 */
[----:B------:R-:W-:Y:S01]  /*114b0*/  LOP3.LUT R0, R4, 0x70, R2, 0xf8, !PT ;  /* 0x0000007004007812 */ /* 0x000fe200078ef802 */
[----:B------:R-:W-:Y:S02]  /*114c0*/  IMAD.U32 R2, RZ, RZ, UR6 ;  /* 0x00000006ff027e24 */ /* 0x000fe4000f8e00ff */
[----:B------:R-:W-:Y:S01]  /*114d0*/  IMAD.MOV.U32 R0, RZ, RZ, 0x1 ;  /* 0x00000001ff007424 */ /* 0x000fe200078e00ff */
[----:B------:R0:W-:Y:S04]  /*114e0*/  STL [R1+0x10], R3 ;  /* 0x0000100301007387 */ /* 0x0001e80000100800 */
[----:B------:R0:W-:Y:S04]  /*114f0*/  STL [R1+0xc], R2 ;  /* 0x00000c0201007387 */ /* 0x0001e80000100800 */
[----:B------:R0:W-:Y:S04]  /*11500*/  STL [R1+0x18], RZ ;  /* 0x000018ff01007387 */ /* 0x0001e80000100800 */
[----:B------:R0:W-:Y:S02]  /*11510*/  STL [R1+0x4], R0 ;  /* 0x0000040001007387 */ /* 0x0001e40000100800 */
.L_x_1941:
[----:B0-2---:R-:W2:Y:S01]  /*11520*/  LDL R0, [R1+0xc] ;  /* 0x00000c0001007983 */ /* 0x005ea20000100800 */
[----:B------:R-:W-:Y:S02]  /*11530*/  ULDC UR8, c[0x0][0xc60] ;  /* 0x0003180000087ab9 */ /* 0x000fe40000000800 */
[----:B------:R-:W-:-:S11]  /*11540*/  UISETP.NE.AND UP0, UPT, UR8, 0x1, UPT ;  /* 0x000000010800788c */ /* 0x000fd6000bf05270 */
[----:B------:R-:W-:Y:S01]  /*11550*/  @UP0 ULDC UR4, c[0x0][0xc64] ;  /* 0x0003190000040ab9 */ /* 0x000fe20000000800 */
[----:B------:R-:W-:Y:S01]  /*11560*/  @UP0 ULDC UR9, c[0x0][0xc68] ;  /* 0x00031a0000090ab9 */ /* 0x000fe20000000800 */
[C---:B--2---:R-:W-:Y:S02]  /*11570*/  R2UR UR7, R0.reuse ;  /* 0x00000000000772ca */ /* 0x044fe400000e0000 */
[----:B------:R-:W-:-:S11]  /*11580*/  R2UR UR6, R0 ;  /* 0x00000000000672ca */ /* 0x000fd600000e0000 */
[----:B------:R-:W-:-:S04]  /*11590*/  UIMAD.WIDE.U32 UR4, UR7, UR4, URZ ;  /* 0x00000004070472a5 */ /* 0x000fc8000f8e003f */
[----:B------:R-:W-:-:S03]  /*115a0*/  @UP0 USHF.R.U32.HI UR7, URZ, UR9, UR5 ;  /* 0x000000093f070299 */ /* 0x000fc60008011605 */
[----:B------:R-:W-:Y:S02]  /*115b0*/  ULDC UR4, c[0x0][0xc78] ;  /* 0x00031e0000047ab9 */ /* 0x000fe40000000800 */
[----:B------:R-:W-:Y:S02]  /*115c0*/  UISETP.GE.AND UP0, UPT, UR7, UR4, UPT ;  /* 0x000000040700728c */ /* 0x000fe4000bf06270 */
[----:B------:R-:W-:-:S04]  /*115d0*/  UIADD3 UR4, -UR7, URZ, URZ ;  /* 0x0000003f07047290 */ /* 0x000fc8000fffe13f */
[----:B------:R-:W-:Y:S01]  /*115e0*/  PLOP3.LUT P0, PT, PT, PT, UP0, 0x80, 0x0 ;  /* 0x000000000000781c */ /* 0x000fe20003f0f008 */
[----:B------:R-:W-:-:S12]  /*115f0*/  UIMAD UR8, UR8, UR4, UR6 ;  /* 0x00000004080872a4 */ /* 0x000fd8000f8e0206 */
[----:B-1----:R-:W-:Y:S05]  /*11600*/  @!P0 BRA `(.L_x_1846) ;  /* 0x0000000000208947 */ /* 0x002fea0003800000 */
        /* <DEDUP_REMOVED lines=8> */
.L_x_1846:
[----:B------:R-:W-:Y:S01]  /*11690*/  ULDC UR9, c[0x0][0xc54] ;  /* 0x0003150000097ab9 */ /* 0x000fe20000000800 */
[----:B------:R-:W-:Y:S01]  /*116a0*/  UMOV UR6, UR8 ;  /* 0x0000000800067c82 */ /* 0x000fe20008000000 */
[----:B------:R-:W-:-:S11]  /*116b0*/  UISETP.NE.AND UP0, UPT, UR9, 0x1, UPT ;  /* 0x000000010900788c */ /* 0x000fd6000bf05270 */
[----:B------:R-:W-:Y:S02]  /*116c0*/  @UP0 ULDC.64 UR10, c[0x0][0xc58] ;  /* 0x00031600000a0ab9 */ /* 0x000fe40000000a00 */
[----:B------:R-:W-:-:S04]  /*116d0*/  UIMAD.WIDE.U32 UR4, UR8, UR10, URZ ;  /* 0x0000000a080472a5 */ /* 0x000fc8000f8e003f */
[----:B------:R-:W-:-:S04]  /*116e0*/  @UP0 USHF.R.U32.HI UR6, URZ, UR11, UR5 ;  /* 0x0000000b3f060299 */ /* 0x000fc80008011605 */
[----:B------:R-:W-:-:S12]  /*116f0*/  UIMAD UR4, UR6, UR9, URZ ;  /* 0x00000009060472a4 */ /* 0x000fd8000f8e023f */
.L_x_1847:
[----:B------:R-:W-:Y:S02]  /*11700*/  UIADD3 UR4, UR8, -UR4, URZ ;  /* 0x8000000408047290 */ /* 0x000fe4000fffe03f */
[----:B------:R-:W-:Y:S01]  /*11710*/  ULOP3.LUT UR5, URZ, UR6, URZ, 0x33, !UPT ;  /* 0x000000063f057292 */ /* 0x000fe2000f8e333f */
[----:B------:R-:W-:Y:S01]  /*11720*/  ULDC UR14, c[0x0][0xc48] ;  /* 0x00031200000e7ab9 */ /* 0x000fe20000000800 */
[----:B------:R-:W-:Y:S01]  /*11730*/  ULDC UR8, c[0x0][0x448] ;  /* 0x0001120000087ab9 */ /* 0x000fe20000000800 */
[----:B------:R-:W-:Y:S01]  /*11740*/  ULDC UR40, c[0x0][0xc3c] ;  /* 0x00030f0000287ab9 */ /* 0x000fe20000000800 */
[----:B------:R-:W-:Y:S02]  /*11750*/  UISETP.NE.AND UP2, UPT, UR14, 0x1, UPT ;  /* 0x000000010e00788c */ /* 0x000fe4000bf45270 */
[----:B------:R-:W-:Y:S02]  /*11760*/  UISETP.NE.AND UP1, UPT, UR8, 0x1, UPT ;  /* 0x000000010800788c */ /* 0x000fe4000bf25270 */
[----:B------:R-:W-:Y:S01]  /*11770*/  UIADD3 UR40, UR5, UR40, URZ ;  /* 0x0000002805287290 */ /* 0x000fe2000fffe03f */
[----:B------:R-:W-:Y:S01]  /*11780*/  ULDC.64 UR10, c[0x0][0x418] ;  /* 0x00010600000a7ab9 */ /* 0x000fe20000000a00 */
[----:B------:R-:W-:Y:S01]  /*11790*/  ULDC UR13, c[0x0][0xc54] ;  /* 0x00031500000d7ab9 */ /* 0x000fe20000000800 */
[----:B------:R-:W-:-:S02]  /*117a0*/  UISETP.NE.U32.AND UP0, UPT, UR10, URZ, UPT ;  /* 0x0000003f0a00728c */ /* 0x000fc4000bf05070 */
[----:B------:R-:W-:Y:S02]  /*117b0*/  UIMAD UR13, UR7, UR13, UR4 ;  /* 0x0000000d070d72a4 */ /* 0x000fe4000f8e0204 */
[----:B------:R-:W-:Y:S01]  /*117c0*/  USHF.L.U32 UR40, UR40, 0x7, URZ ;  /* 0x0000000728287899 */ /* 0x000fe2000800063f */
[----:B------:R-:W-:Y:S01]  /*117d0*/  ULDC.64 UR4, c[0x0][0x9e0] ;  /* 0x0002780000047ab9 */ /* 0x000fe20000000a00 */
[----:B------:R-:W-:Y:S02]  /*117e0*/  UISETP.NE.AND.EX UP0, UPT, UR11, URZ, UPT, UP0 ;  /* 0x0000003f0b00728c */ /* 0x000fe4000bf05300 */
[----:B------:R-:W-:Y:S02]  /*117f0*/  UISETP.GE.AND UP3, UPT, UR5, 0x1, UPT ;  /* 0x000000010500788c */ /* 0x000fe4000bf66270 */
[----:B------:R-:W-:Y:S01]  /*11800*/  UIADD3 UR12, UR40, 0x7f, URZ ;  /* 0x0000007f280c7890 */ /* 0x000fe2000fffe03f */
[----:B------:R-:W-:Y:S01]  /*11810*/  ULDC UR10, c[0x0][0x424] ;  /* 0x00010900000a7ab9 */ /* 0x000fe20000000800 */
[----:B------:R-:W-:Y:S01]  /*11820*/  ULDC UR6, c[0x0][0x288] ;  /* 0x0000a20000067ab9 */ /* 0x000fe20000000800 */
[----:B------:R-:W-:Y:S01]  /*11830*/  @UP2 ULDC UR8, c[0x0][0xc4c] ;  /* 0x0003130000082ab9 */ /* 0x000fe20000000800 */
[----:B------:R-:W-:Y:S01]  /*11840*/  @UP1 ULDC UR11, c[0x0][0x44c] ;  /* 0x00011300000b1ab9 */ /* 0x000fe20000000800 */
[----:B------:R-:W-:Y:S01]  /*11850*/  USEL UR15, UR10, 0x1, UP0 ;  /* 0x000000010a0f7887 */ /* 0x000fe20008000000 */
[----:B------:R-:W-:Y:S01]  /*11860*/  PLOP3.LUT P1, PT, PT, PT, UP3, 0x80, 0x0 ;  /* 0x000000000000781c */ /* 0x000fe20003f2f038 */
[----:B------:R-:W-:-:S02]  /*11870*/  UIADD3 UR16, -UR6, 0x1, URZ ;  /* 0x0000000106107890 */ /* 0x000fc4000fffe13f */
[----:B------:R-:W-:Y:S02]  /*11880*/  UIMAD.WIDE.U32 UR8, UR13, UR8, URZ ;  /* 0x000000080d0872a5 */ /* 0x000fe4000f8e003f */
[----:B------:R-:W-:Y:S01]  /*11890*/  UIMAD.WIDE.U32 UR10, UR12, UR11, URZ ;  /* 0x0000000b0c0a72a5 */ /* 0x000fe2000f8e003f */
[----:B------:R-:W-:Y:S01]  /*118a0*/  ULDC UR7, c[0x0][0x2f0] ;  /* 0x0000bc0000077ab9 */ /* 0x000fe20000000800 */
[----:B------:R-:W-:Y:S01]  /*118b0*/  @UP2 ULDC UR17, c[0x0][0xc50] ;  /* 0x0003140000112ab9 */ /* 0x000fe20000000800 */
[----:B------:R-:W-:Y:S01]  /*118c0*/  @UP1 ULDC UR18, c[0x0][0x450] ;  /* 0x0001140000121ab9 */ /* 0x000fe20000000800 */
[----:B------:R-:W-:Y:S01]  /*118d0*/  UMOV UR43, UR13 ;  /* 0x0000000d002b7c82 */ /* 0x000fe20008000000 */
[----:B------:R-:W-:Y:S02]  /*118e0*/  UIMAD UR16, UR15, UR7, UR16 ;  /* 0x000000070f1072a4 */ /* 0x000fe4000f8e0210 */
[----:B------:R-:W-:Y:S02]  /*118f0*/  @UP2 USHF.R.U32.HI UR43, URZ, UR17, UR9 ;  /* 0x000000113f2b2299 */ /* 0x000fe40008011609 */
[----:B------:R-:W-:-:S02]  /*11900*/  @UP1 USHF.R.U32.HI UR12, URZ, UR18, UR11 ;  /* 0x000000123f0c1299 */ /* 0x000fc4000801160b */
[----:B------:R-:W-:Y:S02]  /*11910*/  UIADD3 UR36, -UR43, URZ, URZ ;  /* 0x0000003f2b247290 */ /* 0x000fe4000fffe13f */
[----:B------:R-:W-:Y:S02]  /*11920*/  UIADD3 UR12, UR16, UR12, URZ ;  /* 0x0000000c100c7290 */ /* 0x000fe4000fffe03f */
[----:B------:R-:W-:Y:S02]  /*11930*/  UIMAD UR36, UR14, UR36, UR13 ;  /* 0x000000240e2472a4 */ /* 0x000fe4000f8e020d */
[----:B------:R-:W-:Y:S01]  /*11940*/  UIADD3 UR4, UR12, UR4, URZ ;  /* 0x000000040c047290 */ /* 0x000fe2000fffe03f */
[----:B------:R-:W-:Y:S11]  /*11950*/  @!P1 BRA `(.L_x_1848) ;  /* 0x0000000000449947 */ /* 0x000ff60003800000 */
[----:B------:R-:W-:Y:S01]  /*11960*/  ISETP.LT.AND P0, PT, RZ, UR12, PT ;  /* 0x0000000cff007c0c */ /* 0x000fe2000bf01270 */
[----:B------:R-:W-:-:S12]  /*11970*/  UIADD3 UR10, UR12, -0x1, URZ ;  /* 0xffffffff0c0a7890 */ /* 0x000fd8000fffe03f */
[----:B------:R-:W-:Y:S05]  /*11980*/  @P0 BRA `(.L_x_1849) ;  /* 0x00000000001c0947 */ /* 0x000fea0003800000 */
[----:B------:R-:W-:Y:S02]  /*11990*/  UISETP.NE.AND UP0, UPT, UR5, 0x1, UPT ;  /* 0x000000010500788c */ /* 0x000fe4000bf05270 */
[----:B------:R-:W-:-:S09]  /*119a0*/  UIADD3 UR10, -UR12, URZ, URZ ;  /* 0x0000003f0c0a7290 */ /* 0x000fd2000fffe13f */
[----:B------:R-:W-:Y:S02]  /*119b0*/  @UP0 ULDC.64 UR12, c[0x0][0x9e8] ;  /* 0x00027a00000c0ab9 */ /* 0x000fe40000000a00 */
[----:B------:R-:W-:-:S04]  /*119c0*/  UIMAD.WIDE.U32 UR8, UR10, UR12, URZ ;  /* 0x0000000c0a0872a5 */ /* 0x000fc8000f8e003f */
[----:B------:R-:W-:-:S04]  /*119d0*/  @UP0 USHF.R.U32.HI UR10, URZ, UR13, UR9 ;  /* 0x0000000d3f0a0299 */ /* 0x000fc80008011609 */
[----:B------:R-:W-:Y:S01]  /*119e0*/  ULOP3.LUT UR10, URZ, UR10, URZ, 0x33, !UPT ;  /* 0x0000000a3f0a7292 */ /* 0x000fe2000f8e333f */
[----:B------:R-:W-:Y:S11]  /*119f0*/  BRA `(.L_x_1850) ;  /* 0x0000000000107947 */ /* 0x000ff60003800000 */
.L_x_1849:
[----:B------:R-:W-:-:S11]  /*11a00*/  UISETP.NE.AND UP0, UPT, UR5, 0x1, UPT ;  /* 0x000000010500788c */ /* 0x000fd6000bf05270 */
[----:B------:R-:W-:Y:S02]  /*11a10*/  @UP0 ULDC.64 UR12, c[0x0][0x9e8] ;  /* 0x00027a00000c0ab9 */ /* 0x000fe40000000a00 */
[----:B------:R-:W-:-:S04]  /*11a20*/  UIMAD.WIDE.U32 UR8, UR10, UR12, URZ ;  /* 0x0000000c0a0872a5 */ /* 0x000fc8000f8e003f */
[----:B------:R-:W-:-:S12]  /*11a30*/  @UP0 USHF.R.U32.HI UR10, URZ, UR13, UR9 ;  /* 0x0000000d3f0a0299 */ /* 0x000fd80008011609 */
.L_x_1850:
[----:B------:R-:W-:-:S04]  /*11a40*/  UIMAD UR10, UR10, UR5, UR5 ;  /* 0x000000050a0a72a4 */ /* 0x000fc8000f8e0205 */
[----:B------:R-:W-:-:S04]  /*11a50*/  UISETP.LT.AND UP0, UPT, UR4, UR10, UPT ;  /* 0x0000000a0400728c */ /* 0x000fc8000bf01270 */
[----:B------:R-:W-:-:S12]  /*11a60*/  USEL UR4, UR4, UR10, UP0 ;  /* 0x0000000a04047287 */ /* 0x000fd80008000000 */
.L_x_1848:
[----:B------:R-:W-:Y:S02]  /*11a70*/  UIMAD UR8, UR15, UR7, 0x5f ;  /* 0x0000005f0f0874a4 */ /* 0x000fe4000f8e0207 */
[----:B------:R-:W-:Y:S02]  /*11a80*/  UIADD3 UR10, UR4, 0x5f, URZ ;  /* 0x0000005f040a7890 */ /* 0x000fe4000fffe03f */
[----:B------:R-:W-:Y:S02]  /*11a90*/  UIMAD.WIDE UR8, UR8, 0x2aaaaaab, URZ ;  /* 0x2aaaaaab080878a5 */ /* 0x000fe4000f8e023f */
[----:B------:R-:W-:Y:S01]  /*11aa0*/  UIMAD.WIDE UR10, UR10, 0x2aaaaaab, URZ ;  /* 0x2aaaaaab0a0a78a5 */ /* 0x000fe2000f8e023f */
[----:B------:R-:W-:Y:S01]  /*11ab0*/  @UP1 ULDC UR12, c[0x0][0x44c] ;  /* 0x00011300000c1ab9 */ /* 0x000fe20000000800 */
[----:B------:R-:W-:Y:S02]  /*11ac0*/  UIMAD UR7, UR15, UR7, -UR6 ;  /* 0x000000070f0772a4 */ /* 0x000fe4000f8e0a06 */
[----:B------:R-:W-:-:S02]  /*11ad0*/  UIMAD.WIDE.U32 UR12, UR40, UR12, URZ ;  /* 0x0000000c280c72a5 */ /* 0x000fc4000f8e003f */
[----:B------:R-:W-:Y:S02]  /*11ae0*/  USHF.R.U32.HI UR6, URZ, 0x1f, UR9 ;  /* 0x0000001f3f067899 */ /* 0x000fe40008011609 */
[----:B------:R-:W-:Y:S01]  /*11af0*/  USHF.R.U32.HI UR4, URZ, 0x1f, UR11 ;  /* 0x0000001f3f047899 */ /* 0x000fe2000801160b */
[----:B------:R-:W-:Y:S01]  /*11b00*/  @UP1 ULDC UR16, c[0x0][0x450] ;  /* 0x0001140000101ab9 */ /* 0x000fe20000000800 */
[----:B------:R-:W-:Y:S01]  /*11b10*/  UMOV UR14, UR40 ;  /* 0x00000028000e7c82 */ /* 0x000fe20008000000 */
[----:B------:R-:W-:Y:S02]  /*11b20*/  @UP1 USHF.R.U32.HI UR14, URZ, UR16, UR13 ;  /* 0x000000103f0e1299 */ /* 0x000fe4000801160d */
[----:B------:R-:W-:Y:S02]  /*11b30*/  ULEA.HI.SX32 UR9, UR9, UR6, 0x1c ;  /* 0x0000000609097291 */ /* 0x000fe4000f8fe23f */
[----:B------:R-:W-:Y:S02]  /*11b40*/  ULEA.HI.SX32 UR4, UR11, UR4, 0x1c ;  /* 0x000000040b047291 */ /* 0x000fe4000f8fe23f */
[----:B------:R-:W-:-:S02]  /*11b50*/  UIADD3 UR6, UR7, UR14, URZ ;  /* 0x0000000e07067290 */ /* 0x000fc4000fffe03f */
[----:B------:R-:W-:Y:S01]  /*11b60*/  UISETP.LT.AND UP0, UPT, UR9, UR4, UPT ;  /* 0x000000040900728c */ /* 0x000fe2000bf01270 */
[----:B------:R-:W-:Y:S02]  /*11b70*/  ULDC UR8, c[0x0][0x9dc] ;  /* 0x0002770000087ab9 */ /* 0x000fe40000000800 */
[----:B------:R-:W-:Y:S02]  /*11b80*/  UIADD3 UR8, UR6, -UR8, URZ ;  /* 0x8000000806087290 */ /* 0x000fe4000fffe03f */
[----:B------:R-:W-:Y:S01]  /*11b90*/  USEL UR39, UR9, UR4, UP0 ;  /* 0x0000000409277287 */ /* 0x000fe20008000000 */
[----:B------:R-:W-:Y:S11]  /*11ba0*/  @!P1 BRA `(.L_x_1851) ;  /* 0x0000000000489947 */ /* 0x000ff60003800000 */
[----:B------:R-:W-:Y:S02]  /*11bb0*/  UMOV UR4, UR6 ;  /* 0x0000000600047c82 */ /* 0x000fe40008000000 */
        /* <DEDUP_REMOVED lines=10> */
.L_x_1852:
[----:B------:R-:W-:-:S11]  /*11c60*/  UISETP.NE.AND UP0, UPT, UR5, 0x1, UPT ;  /* 0x000000010500788c */ /* 0x000fd6000bf05270 */
[----:B------:R-:W-:Y:S02]  /*11c70*/  @UP0 ULDC.64 UR10, c[0x0][0x9e8] ;  /* 0x00027a00000a0ab9 */ /* 0x000fe40000000a00 */
[----:B------:R-:W-:-:S04]  /*11c80*/  UIMAD.WIDE.U32 UR6, UR4, UR10, URZ ;  /* 0x0000000a040672a5 */ /* 0x000fc8000f8e003f */
[----:B------:R-:W-:-:S12]  /*11c90*/  @UP0 USHF.R.U32.HI UR4, URZ, UR11, UR7 ;  /* 0x0000000b3f040299 */ /* 0x000fd80008011607 */
.L_x_1853:
[----:B------:R-:W-:-:S04]  /*11ca0*/  UIMAD UR4, UR4, UR5, URZ ;  /* 0x00000005040472a4 */ /* 0x000fc8000f8e023f */
[----:B------:R-:W-:-:S04]  /*11cb0*/  UISETP.LT.AND UP0, UPT, UR8, UR4, UPT ;  /* 0x000000040800728c */ /* 0x000fc8000bf01270 */
[----:B------:R-:W-:-:S12]  /*11cc0*/  USEL UR8, UR8, UR4, !UP0 ;  /* 0x0000000408087287 */ /* 0x000fd8000c000000 */
.L_x_1851:
[----:B------:R-:W-:Y:S01]  /*11cd0*/  UIMAD.WIDE UR4, UR8, 0x2aaaaaab, URZ ;  /* 0x2aaaaaab080478a5 */ /* 0x000fe2000f8e023f */
[----:B------:R-:W-:Y:S03]  /*11ce0*/  BSSY B7, `(.L_x_1854) ;  /* 0x00003b6000077945 */ /* 0x000fe60003800000 */
[----:B------:R-:W-:-:S04]  /*11cf0*/  USHF.R.U32.HI UR4, URZ, 0x1f, UR5 ;  /* 0x0000001f3f047899 */ /* 0x000fc80008011605 */
[----:B------:R-:W-:-:S04]  /*11d00*/  ULEA.HI.SX32 UR4, UR5, UR4, 0x1c ;  /* 0x0000000405047291 */ /* 0x000fc8000f8fe23f */
[----:B------:R-:W-:-:S04]  /*11d10*/  UISETP.LT.AND UP0, UPT, URZ, UR4, UPT ;  /* 0x000000043f00728c */ /* 0x000fc8000bf01270 */
[----:B------:R-:W-:-:S04]  /*11d20*/  USEL UR38, URZ, UR4, !UP0 ;  /* 0x000000043f267287 */ /* 0x000fc8000c000000 */
[----:B------:R-:W-:-:S06]  /*11d30*/  UISETP.GT.AND UP0, UPT, UR39, UR38, UPT ;  /* 0x000000262700728c */ /* 0x000fcc000bf04270 */
[----:B------:R-:W-:-:S13]  /*11d40*/  PLOP3.LUT P0, PT, PT, PT, UP0, 0x80, 0x0 ;  /* 0x000000000000781c */ /* 0x000fda0003f0f008 */
        /* <DEDUP_REMOVED lines=11> */
[----:B-1----:R-:W2:Y:S01]  /*11e00*/  @P1 ATOMG.E.ADD.STRONG.GPU PT, R3, desc[UR46][R2.64], R5 ;  /* 0x00000005020319a8 */ /* 0x002ea200081ee1ee */
[----:B------:R-:W0:Y:S02]  /*11e10*/  S2R R4, SR_LTMASK ;  /* 0x0000000000047919 */ /* 0x000e240000003900 */
[----:B0-----:R-:W-:-:S04]  /*11e20*/  LOP3.LUT R4, R4, UR4, RZ, 0xc0, !PT ;  /* 0x0000000404047c12 */ /* 0x001fc8000f8ec0ff */
[----:B------:R-:W0:Y:S01]  /*11e30*/  POPC R7, R4 ;  /* 0x0000000400077309 */ /* 0x000e220000000000 */
[----:B--2---:R-:W0:Y:S02]  /*11e40*/  SHFL.IDX PT, R0, R3, R0, 0x1f ;  /* 0x00001f0003007589 */ /* 0x004e2400000e0000 */
[----:B0-----:R-:W-:-:S05]  /*11e50*/  IADD3 R0, R0, UR42, R7 ;  /* 0x0000002a00007c10 */ /* 0x001fca000fffe007 */
[----:B------:R4:W-:Y:S01]  /*11e60*/  STL [R1+0xc], R0 ;  /* 0x00000c0001007387 */ /* 0x0009e20000100800 */
[----:B------:R-:W-:Y:S05]  /*11e70*/  BRA `(.L_x_1856) ;  /* 0x0000003800707947 */ /* 0x000fea0003800000 */
.L_x_1855:
[----:B------:R-:W-:Y:S01]  /*11e80*/  VIADD R0, R18, 0x1c400 ;  /* 0x0001c40012007836 */ /* 0x000fe20000000000 */
[----:B------:R-:W-:Y:S04]  /*11e90*/  BSSY B6, `(.L_x_1857) ;  /* 0x0000013000067945 */ /* 0x000fe80003800000 */
[----:B------:R-:W-:-:S13]  /*11ea0*/  LOP3.LUT P0, RZ, R0, 0x3ff, RZ, 0xc0, !PT ;  /* 0x000003ff00ff7812 */ /* 0x000fda000780c0ff */
[----:B------:R-:W-:Y:S05]  /*11eb0*/  @!P0 BRA `(.L_x_1858) ;  /* 0x0000000000408947 */ /* 0x000fea0003800000 */
        /* <DEDUP_REMOVED lines=16> */
.L_x_1858:
[----:B------:R-:W-:Y:S05]  /*11fc0*/  BSYNC B6 ;  /* 0x0000000000067941 */ /* 0x000fea0003800000 */
.L_x_1857:
        /* <DEDUP_REMOVED lines=20> */
.L_x_1861:
        /* <DEDUP_REMOVED lines=15> */
.L_x_1860:
[----:B------:R-:W-:Y:S05]  /*12200*/  BSYNC B6 ;  /* 0x0000000000067941 */ /* 0x000fea0003800000 */
.L_x_1859:
[----:B------:R-:W-:Y:S01]  /*12210*/  ULDC.64 UR4, c[0x0][0x9f8] ;  /* 0x00027e0000047ab9 */ /* 0x000fe20000000a00 */
[----:B------:R-:W-:Y:S01]  /*12220*/  IMAD.U32 R7, RZ, RZ, UR43 ;  /* 0x0000002bff077e24 */ /* 0x000fe2000f8e00ff */
[----:B------:R-:W-:-:S04]  /*12230*/  UISETP.NE.U32.AND UP0, UPT, UR4, URZ, UPT ;  /* 0x0000003f0400728c */ /* 0x000fc8000bf05070 */
[----:B------:R-:W-:-:S06]  /*12240*/  UISETP.NE.AND.EX UP0, UPT, UR5, URZ, UPT, UP0 ;  /* 0x0000003f0500728c */ /* 0x000fcc000bf05300 */
[----:B------:R-:W-:-:S05]  /*12250*/  PLOP3.LUT P0, PT, PT, PT, UP0, 0x80, 0x0 ;  /* 0x000000000000781c */ /* 0x000fca0003f0f008 */
[----:B------:R-:W-:Y:S02]  /*12260*/  @UP0 ULDC.64 UR4, c[0x0][0x9f8] ;  /* 0x00027e0000040ab9 */ /* 0x000fe40000000a00 */
[----:B------:R-:W-:-:S06]  /*12270*/  @UP0 UIMAD.WIDE UR4, UR43, 0x4, UR4 ;  /* 0x000000042b0408a5 */ /* 0x000fcc000f8e0204 */
[----:B------:R-:W-:Y:S02]  /*12280*/  IMAD.U32 R2, RZ, RZ, UR4 ;  /* 0x00000004ff027e24 */ /* 0x000fe4000f8e00ff */
[----:B------:R-:W-:-:S05]  /*12290*/  IMAD.U32 R3, RZ, RZ, UR5 ;  /* 0x00000005ff037e24 */ /* 0x000fca000f8e00ff */
[----:B------:R0:W2:Y:S01]  /*122a0*/  @P0 LDG.E R7, desc[UR46][R2.64] ;  /* 0x0000002e02070981 */ /* 0x0000a2000c1e1900 */
[----:B------:R-:W-:Y:S01]  /*122b0*/  UMOV UR4, 0xffffffff ;  /* 0xffffffff00047882 */ /* 0x000fe20000000000 */
[----:B------:R-:W-:Y:S01]  /*122c0*/  IMAD.U32 R0, RZ, RZ, UR39 ;  /* 0x00000027ff007e24 */ /* 0x000fe2000f8e00ff */
[----:B------:R-:W-:Y:S01]  /*122d0*/  LOP3.LUT R17, R17, 0xfffffffe, RZ, 0xc0, !PT ;  /* 0xfffffffe11117812 */ /* 0x000fe200078ec0ff */
[----:B------:R-:W1:Y:S02]  /*122e0*/  S2R R4, SR_TID.X ;  /* 0x0000000000047919 */ /* 0x000e640000002100 */
[----:B------:R-:W-:Y:S01]  /*122f0*/  VIADD R0, R0, 0xffffffff ;  /* 0xffffffff00007836 */ /* 0x000fe20000000000 */
[----:B0-----:R-:W0:Y:S02]  /*12300*/  LDC.64 R2, c[0x0][0x418] ;  /* 0x00010600ff027b82 */ /* 0x001e240000000a00 */
[----:B0-----:R-:W-:Y:S02]  /*12310*/  ISETP.NE.U32.AND P0, PT, R2, RZ, PT ;  /* 0x000000ff0200720c */ /* 0x001fe40003f05070 */
[----:B-1----:R-:W-:-:S02]  /*12320*/  SHF.R.U32.HI R4, RZ, 0x5, R4 ;  /* 0x00000005ff047819 */ /* 0x002fc40000011604 */
[----:B------:R-:W-:Y:S02]  /*12330*/  ISETP.NE.AND.EX P1, PT, R3, RZ, PT, P0 ;  /* 0x000000ff0300720c */ /* 0x000fe40003f25300 */
[----:B------:R-:W-:-:S11]  /*12340*/  LOP3.LUT R4, R4, 0x3, RZ, 0xc0, !PT ;  /* 0x0000000304047812 */ /* 0x000fd600078ec0ff */
[----:B------:R-:W-:Y:S02]  /*12350*/  @P1 LOP3.LUT R17, R17, 0x1, RZ, 0xfc, !PT ;  /* 0x0000000111111812 */ /* 0x000fe400078efcff */
[----:B--2---:R-:W-:Y:S01]  /*12360*/  SHF.R.S32.HI R8, RZ, 0x1f, R7 ;  /* 0x0000001fff087819 */ /* 0x004fe20000011407 */
[----:B------:R0:W-:Y:S01]  /*12370*/  STL [R1], R7 ;  /* 0x0000000701007387 */ /* 0x0001e20000100800 */
[----:B------:R-:W-:-:S03]  /*12380*/  SEL R16, R7, RZ, !P1 ;  /* 0x000000ff07107207 */ /* 0x000fc60004800000 */
[----:B------:R0:W-:Y:S01]  /*12390*/  STL [R1+0x8], R8 ;  /* 0x0000080801007387 */ /* 0x0001e20000100800 */
[----:B------:R-:W-:Y:S05]  /*123a0*/  BRA.DIV UR4, `(.L_x_1862) ;  /* 0x0000003e044c7947 */ /* 0x000fea000b800000 */
[----:B------:R1:W2:Y:S02]  /*123b0*/  SHFL.IDX PT, R14, R4, RZ, 0x1f ;  /* 0x00001fff040e7589 */ /* 0x0002a400000e0000 */
.L_x_1956:
[----:B------:R3:W-:Y:S01]  /*123c0*/  STL [R1+0x14], R0 ;  /* 0x0000140001007387 */ /* 0x0007e20000100800 */
[----:B--2---:R-:W-:Y:S02]  /*123d0*/  ISETP.NE.AND P0, PT, R14, RZ, PT ;  /* 0x000000ff0e00720c */ /* 0x004fe40003f05270 */
[----:B------:R-:W-:Y:S02]  /*123e0*/  PLOP3.LUT P2, PT, PT, PT, PT, 0x8, 0x0 ;  /* 0x000000000000781c */ /* 0x000fe40003f4e170 */
[----:B------:R-:W-:-:S11]  /*123f0*/  LOP3.LUT R17, R17, 0xfffffffd, RZ, 0xc0, !PT ;  /* 0xfffffffd11117812 */ /* 0x000fd600078ec0ff */
[----:B------:R-:W-:Y:S01]  /*12400*/  @P2 LOP3.LUT R17, R17, 0x2, RZ, 0xfc, !PT ;  /* 0x0000000211112812 */ /* 0x000fe200078efcff */
[----:B---3--:R-:W-:Y:S06]  /*12410*/  @P0 BRA `(.L_x_1863) ;  /* 0x0000000000f00947 */ /* 0x008fec0003800000 */
[----:B------:R-:W-:-:S03]  /*12420*/  UMOV UR4, 0xffffffff ;  /* 0xffffffff00047882 */ /* 0x000fc60000000000 */
[----:B------:R-:W-:Y:S05]  /*12430*/  BRA.DIV UR4, `(.L_x_1864) ;  /* 0x0000003e04487947 */ /* 0x000fea000b800000 */
[----:B------:R-:W-:-:S13]  /*12440*/  ELECT P6, URZ, PT ;  /* 0x00000000003f782f */ /* 0x000fda00038c0000 */
.L_x_1959:
[----:B------:R-:W-:Y:S05]  /*12450*/  @!P6 BRA `(.L_x_1863) ;  /* 0x0000000000e0e947 */ /* 0x000fea0003800000 */
[----:B------:R-:W-:Y:S01]  /*12460*/  IMAD.MOV.U32 R16, RZ, RZ, R7 ;  /* 0x000000ffff107224 */ /* 0x000fe200078e0007 */
[----:B------:R-:W-:Y:S06]  /*12470*/  @!P1 BRA `(.L_x_1865) ;  /* 0x00000000004c9947 */ /* 0x000fec0003800000 */
[----:B------:R-:W-:Y:S01]  /*12480*/  IMAD.MOV.U32 R9, RZ, RZ, R0 ;  /* 0x000000ffff097224 */ /* 0x000fe200078e0000 */
[----:B------:R-:W-:Y:S01]  /*12490*/  ULDC.64 UR4, c[0x0][0x428] ;  /* 0x00010a0000047ab9 */ /* 0x000fe20000000a00 */
[----:B------:R-:W2:Y:S02]  /*124a0*/  LDC R0, c[0x0][0x43c] ;  /* 0x00010f00ff007b82 */ /* 0x000ea40000000800 */
[----:B--2---:R-:W-:-:S13]  /*124b0*/  ISETP.NE.AND P0, PT, R0, 0x1, PT ;  /* 0x000000010000780c */ /* 0x004fda0003f05270 */
[----:B-1----:R-:W1:Y:S02]  /*124c0*/  @P0 LDC.64 R4, c[0x0][0x440] ;  /* 0x00011000ff040b82 */ /* 0x002e640000000a00 */
[----:B-1----:R-:W-:-:S04]  /*124d0*/  @P0 IMAD.HI.U32 R6, R9, R4, RZ ;  /* 0x0000000409060227 */ /* 0x002fc800078e00ff */
[----:B------:R-:W-:Y:S01]  /*124e0*/  IMAD.MOV.U32 R4, RZ, RZ, R9 ;  /* 0x000000ffff047224 */ /* 0x000fe200078e0009 */
[----:B------:R-:W-:-:S05]  /*124f0*/  @P0 SHF.R.U32.HI R4, RZ, R5, R6 ;  /* 0x00000005ff040219 */ /* 0x000fca0000011606 */
[----:B------:R-:W-:-:S04]  /*12500*/  IMAD.MOV R5, RZ, RZ, -R4 ;  /* 0x000000ffff057224 */ /* 0x000fc800078e0a04 */
[----:B------:R-:W-:Y:S01]  /*12510*/  IMAD R9, R0, R5, R9 ;  /* 0x0000000500097224 */ /* 0x000fe200078e0209 */
[----:B------:R-:W-:Y:S01]  /*12520*/  SHF.R.S32.HI R5, RZ, 0x1f, R4 ;  /* 0x0000001fff057819 */ /* 0x000fe20000011404 */
[----:B------:R-:W-:-:S03]  /*12530*/  IMAD R0, R8, UR4, RZ ;  /* 0x0000000408007c24 */ /* 0x000fc6000f8e02ff */
[----:B------:R2:W-:Y:S01]  /*12540*/  STL [R1+0x14], R9 ;  /* 0x0000140901007387 */ /* 0x0005e20000100800 */
[----:B------:R-:W-:-:S04]  /*12550*/  IMAD.WIDE.U32 R4, R7, UR4, R4 ;  /* 0x0000000407047c25 */ /* 0x000fc8000f8e0004 */
[----:B------:R-:W-:Y:S01]  /*12560*/  IMAD R0, R7, UR5, R0 ;  /* 0x0000000507007c24 */ /* 0x000fe2000f8e0200 */
[----:B------:R-:W-:-:S03]  /*12570*/  LEA R2, P0, R4, R2, 0x2 ;  /* 0x0000000204027211 */ /* 0x000fc600078010ff */
[----:B------:R-:W-:-:S05]  /*12580*/  IMAD.IADD R0, R5, 0x1, R0 ;  /* 0x0000000105007824 */ /* 0x000fca00078e0200 */
[----:B------:R-:W-:-:S05]  /*12590*/  LEA.HI.X R3, R4, R3, R0, 0x2, P0 ;  /* 0x0000000304037211 */ /* 0x000fca00000f1400 */
[----:B------:R2:W5:Y:S02]  /*125a0*/  LDG.E R16, desc[UR46][R2.64] ;  /* 0x0000002e02107981 */ /* 0x000564000c1e1900 */
.L_x_1865:
[----:B------:R-:W3:Y:S01]  /*125b0*/  LDL R0, [R1+0x4] ;  /* 0x0000040001007983 */ /* 0x000ee20000100800 */
[----:B--2---:R-:W-:Y:S01]  /*125c0*/  IMAD R3, R19, 0x8, R18 ;  /* 0x0000000813037824 */ /* 0x004fe200078e0212 */
[----:B0-----:R-:W0:Y:S02]  /*125d0*/  S2R R7, SR_TID.X ;  /* 0x0000000000077919 */ /* 0x001e240000002100 */
[----:B0-----:R-:W-:-:S04]  /*125e0*/  LOP3.LUT R7, R7, 0x7f, RZ, 0xc0, !PT ;  /* 0x0000007f07077812 */ /* 0x001fc800078ec0ff */
[----:B------:R-:W-:Y:S02]  /*125f0*/  ISETP.NE.AND P1, PT, R7, RZ, PT ;  /* 0x000000ff0700720c */ /* 0x000fe40003f25270 */
[----:B---3--:R-:W-:-:S04]  /*12600*/  SHF.L.U32 R0, R0, 0x1f, RZ ;  /* 0x0000001f00007819 */ /* 0x008fc800000006ff */
[----:B------:R-:W0:Y:S02]  /*12610*/  SYNCS.PHASECHK.TRANS64.TRYWAIT P0, [R3+URZ+0x22840], R0 ;  /* 0x02284000030075a7 */ /* 0x000e24000800017f */
[----:B0-----:R-:W-:Y:S05]  /*12620*/  @!P0 BRA `(.L_x_1866) ;  /* 0x0000003800ec8947 */ /* 0x001fea0003800000 */
.L_x_1960:
        /* <DEDUP_REMOVED lines=8> */
.L_x_1867:
[----:B------:R-:W2:Y:S01]  /*126b0*/  LDL R2, [R1+0x14] ;  /* 0x0000140001027983 */ /* 0x000ea20000100800 */
[----:B0-----:R-:W-:Y:S01]  /*126c0*/  IMAD R0, R19, 0x3000, R18 ;  /* 0x0000300013007824 */ /* 0x001fe200078e0212 */
[----:B------:R-:W-:Y:S01]  /*126d0*/  R2UR UR33, R3 ;  /* 0x00000000032172ca */ /* 0x000fe200000e0000 */
[----:B------:R-:W-:Y:S01]  /*126e0*/  UIADD3 UR4, UP0, UR44, 0x370, URZ ;  /* 0x000003702c047890 */ /* 0x000fe2000ff1e03f */
[----:B-----5:R-:W-:Y:S01]  /*126f0*/  R2UR UR37, R16 ;  /* 0x00000000102572ca */ /* 0x020fe200000e0000 */
[----:B------:R-:W-:Y:S01]  /*12700*/  UMOV UR6, 0x0 ;  /* 0x0000000000067882 */ /* 0x000fe20000000000 */
[----:B------:R-:W-:Y:S01]  /*12710*/  R2UR UR32, R0 ;  /* 0x00000000002072ca */ /* 0x000fe200000e0000 */
[----:B------:R-:W-:Y:S01]  /*12720*/  UIADD3.X UR5, URZ, UR45, URZ, UP0, !UPT ;  /* 0x0000002d3f057290 */ /* 0x000fe200087fe43f */
[----:B------:R-:W-:Y:S01]  /*12730*/  PLOP3.LUT P0, PT, PT, PT, PT, 0x80, 0x0 ;  /* 0x000000000000781c */ /* 0x000fe20003f0f070 */
[----:B------:R-:W-:Y:S01]  /*12740*/  UMOV UR7, 0x14f00000 ;  /* 0x14f0000000077882 */ /* 0x000fe20000000000 */
[----:B------:R-:W-:Y:S01]  /*12750*/  UMOV UR34, URZ ;  /* 0x0000003f00227c82 */ /* 0x000fe20008000000 */
[----:B------:R-:W-:-:S04]  /*12760*/  LOP3.LUT R17, R17, 0xfffffffd, RZ, 0xc0, !PT ;  /* 0xfffffffd11117812 */ /* 0x000fc800078ec0ff */
[----:B------:R-:W-:-:S04]  /*12770*/  UIADD3 UR33, UR33, 0x22830, URZ ;  /* 0x0002283021217890 */ /* 0x000fc8000fffe03f */
[----:B------:R-:W-:Y:S02]  /*12780*/  UIADD3 UR32, UR32, 0x1c400, URZ ;  /* 0x0001c40020207890 */ /* 0x000fe4000fffe03f */
[----:B------:R-:W-:Y:S02]  /*12790*/  @P0 LOP3.LUT R17, R17, 0x2, RZ, 0xfc, !PT ;  /* 0x0000000211110812 */ /* 0x000fe400078efcff */
[----:B--2---:R-:W-:-:S13]  /*127a0*/  R2UR UR35, R2 ;  /* 0x00000000022372ca */ /* 0x004fda00000e0000 */
[----:B------:R-:W-:-:S09]  /*127b0*/  UIMAD UR35, UR35, 0x60, URZ ;  /* 0x00000060232378a4 */ /* 0x000fd2000f8e023f */
[----:B------:R2:W-:Y:S02]  /*127c0*/  UTMALDG.4D [UR32], [UR4], desc[UR6] ;  /* 0x00000620040075b4 */ /* 0x0005e40008019000 */
[----:B--2---:R-:W-:Y:S01]  /*127d0*/  NOP ;  /* 0x0000000000007918 */ /* 0x004fe20000000000 */
.L_x_1863:
[----:B------:R-:W-:Y:S01]  /*127e0*/  VIADD R0, R18, 0x18400 ;  /* 0x0001840012007836 */ /* 0x000fe20000000000 */
[----:B------:R-:W-:Y:S05]  /*127f0*/  WARPSYNC.ALL ;  /* 0x0000000000007948 */ /* 0x000fea0003800000 */
[----:B------:R-:W-:Y:S01]  /*12800*/  BAR.SYNC.DEFER_BLOCKING 0x8, 0x180 ;  /* 0x0206000000007b1d */ /* 0x000fe20000010000 */
[----:B------:R-:W-:-:S05]  /*12810*/  LOP3.LUT P0, RZ, R0, 0x3ff, RZ, 0xc0, !PT ;  /* 0x000003ff00ff7812 */ /* 0x000fca000780c0ff */
[----:B------:R-:W-:Y:S08]  /*12820*/  BSSY B6, `(.L_x_1868) ;  /* 0x0000012000067945 */ /* 0x000ff00003800000 */
[----:B------:R-:W-:Y:S05]  /*12830*/  @!P0 BRA `(.L_x_1869) ;  /* 0x0000000000408947 */ /* 0x000fea0003800000 */
[----:B------:R-:W-:Y:S01]  /*12840*/  MOV R2, 0x0 ;  /* 0x0000000000027802 */ /* 0x000fe20000000f00 */
[----:B------:R-:W-:Y:S01]  /*12850*/  ULDC.64 UR6, c[0x4][0x98] ;  /* 0x0100260000067ab9 */ /* 0x000fe20000000a00 */
[----:B------:R-:W-:Y:S01]  /*12860*/  ULDC.64 UR8, c[0x4][0xa0] ;  /* 0x0100280000087ab9 */ /* 0x000fe20000000a00 */
[----:B------:R-:W-:Y:S01]  /*12870*/  ULDC.64 UR4, c[0x4][0x20] ;  /* 0x0100080000047ab9 */ /* 0x000fe20000000a00 */
[----:B-1----:R-:W-:Y:S02]  /*12880*/  IMAD.U32 R4, RZ, RZ, UR6 ;  /* 0x00000006ff047e24 */ /* 0x002fe4000f8e00ff */
[----:B------:R-:W1:Y:S01]  /*12890*/  LDC.64 R2, c[0x4][R2] ;  /* 0x0100000002027b82 */ /* 0x000e620000000a00 */
[----:B------:R-:W-:Y:S02]  /*128a0*/  IMAD.U32 R5, RZ, RZ, UR7 ;  /* 0x00000007ff057e24 */ /* 0x000fe4000f8e00ff */
[----:B------:R-:W-:Y:S02]  /*128b0*/  IMAD.U32 R6, RZ, RZ, UR8 ;  /* 0x00000008ff067e24 */ /* 0x000fe4000f8e00ff */
[----:B0-----:R-:W-:-:S02]  /*128c0*/  IMAD.U32 R7, RZ, RZ, UR9 ;  /* 0x00000009ff077e24 */ /* 0x001fc4000f8e00ff */
[----:B------:R-:W-:Y:S02]  /*128d0*/  IMAD.U32 R10, RZ, RZ, UR4 ;  /* 0x00000004ff0a7e24 */ /* 0x000fe4000f8e00ff */
[----:B------:R-:W-:Y:S02]  /*128e0*/  IMAD.U32 R11, RZ, RZ, UR5 ;  /* 0x00000005ff0b7e24 */ /* 0x000fe4000f8e00ff */
[----:B------:R-:W-:Y:S02]  /*128f0*/  IMAD.MOV.U32 R8, RZ, RZ, 0x70 ;  /* 0x00000070ff087424 */ /* 0x000fe400078e00ff */
[----:B------:R-:W-:Y:S02]  /*12900*/  IMAD.MOV.U32 R12, RZ, RZ, 0x1 ;  /* 0x00000001ff0c7424 */ /* 0x000fe400078e00ff */
[----:B------:R-:W-:-:S07]  /*12910*/  IMAD.MOV.U32 R13, RZ, RZ, RZ ;  /* 0x000000ffff0d7224 */ /* 0x000fce00078e00ff */
[----:B------:R-:W-:-:S07]  /*12920*/  LEPC R20, `(.L_x_1869) ;  /* 0x000000001014794e */ /* 0x000fce0000000000 */
[----:B-1----:R-:W-:Y:S05]  /*12930*/  CALL.ABS.NOINC R2 ;  /* 0x0000000002007343 */ /* 0x002fea0003c00000 */
.L_x_1869:
[----:B------:R-:W-:Y:S05]  /*12940*/  BSYNC B6 ;  /* 0x0000000000067941 */ /* 0x000fea0003800000 */
.L_x_1868:
[----:B------:R2:W5:Y:S01]  /*12950*/  LDL R10, [R1+0x10] ;  /* 0x00001000010a7983 */ /* 0x0005620000100800 */
[----:B0-----:R-:W0:Y:S01]  /*12960*/  LDC R7, c[0x0][0x448] ;  /* 0x00011200ff077b82 */ /* 0x001e220000000800 */
[----:B------:R-:W3:Y:S01]  /*12970*/  S2R R2, SR_TID.X ;  /* 0x0000000000027919 */ /* 0x000ee20000002100 */
[----:B------:R-:W-:Y:S01]  /*12980*/  USHF.R.S32.HI UR4, URZ, 0x1f, UR36 ;  /* 0x0000001f3f047899 */ /* 0x000fe20008011424 */
[----:B------:R-:W-:Y:S01]  /*12990*/  ULDC.64 UR8, c[0x0][0x2d8] ;  /* 0x0000b60000087ab9 */ /* 0x000fe20000000a00 */
[----:B0-----:R-:W-:Y:S02]  /*129a0*/  ISETP.NE.AND P0, PT, R7, 0x1, PT ;  /* 0x000000010700780c */ /* 0x001fe40003f05270 */
[C---:B---3--:R-:W-:Y:S01]  /*129b0*/  LOP3.LUT R0, R2.reuse, 0x7f, RZ, 0xc0, !PT ;  /* 0x0000007f02007812 */ /* 0x048fe200078ec0ff */
[----:B------:R-:W-:-:S10]  /*129c0*/  IMAD.SHL.U32 R2, R2, 0x10, RZ ;  /* 0x0000001002027824 */ /* 0x000fd400078e00ff */
[----:B------:R-:W0:Y:S01]  /*129d0*/  @P0 LDC R3, c[0x0][0x44c] ;  /* 0x00011300ff030b82 */ /* 0x000e220000000800 */
[----:B------:R-:W-:-:S04]  /*129e0*/  SHF.R.U32.HI R0, RZ, 0x3, R0 ;  /* 0x00000003ff007819 */ /* 0x000fc80000011600 */
[----:B------:R-:W-:-:S03]  /*129f0*/  LOP3.LUT R2, R0, 0x70, R2, 0xf8, !PT ;  /* 0x0000007000027812 */ /* 0x000fc600078ef802 */
[----:B------:R-:W3:Y:S01]  /*12a00*/  @P0 LDC R0, c[0x0][0x450] ;  /* 0x00011400ff000b82 */ /* 0x000ee20000000800 */
[----:B------:R-:W-:Y:S01]  /*12a10*/  UIMAD UR6, UR4, UR8, URZ ;  /* 0x00000008040672a4 */ /* 0x000fe2000f8e023f */
[----:B------:R-:W-:Y:S01]  /*12a20*/  VIADD R2, R2, UR40 ;  /* 0x0000002802027c36 */ /* 0x000fe20008000000 */
[----:B------:R-:W-:Y:S02]  /*12a30*/  UIMAD.WIDE.U32 UR4, UR36, UR8, URZ ;  /* 0x00000008240472a5 */ /* 0x000fe4000f8e003f */
[----:B------:R-:W-:Y:S01]  /*12a40*/  UIMAD UR6, UR36, UR9, UR6 ;  /* 0x00000009240672a4 */ /* 0x000fe2000f8e0206 */
[----:B------:R-:W-:Y:S01]  /*12a50*/  IMAD.MOV.U32 R6, RZ, RZ, R2 ;  /* 0x000000ffff067224 */ /* 0x000fe200078e0002 */
[----:B------:R-:W-:Y:S02]  /*12a60*/  USHF.R.S32.HI UR7, URZ, 0x1f, UR43 ;  /* 0x0000001f3f077899 */ /* 0x000fe4000801142b */
[----:B------:R-:W-:Y:S01]  /*12a70*/  UIADD3 UR5, UR5, UR6, URZ ;  /* 0x0000000605057290 */ /* 0x000fe2000fffe03f */
[----:B------:R-:W-:Y:S01]  /*12a80*/  ULDC.64 UR8, c[0x0][0x2e0] ;  /* 0x0000b80000087ab9 */ /* 0x000fe20000000a00 */
[----:B0-----:R-:W-:-:S02]  /*12a90*/  @P0 IMAD.HI.U32 R3, R2, R3, RZ ;  /* 0x0000000302030227 */ /* 0x001fc400078e00ff */
[----:B------:R-:W-:Y:S01]  /*12aa0*/  UIMAD.WIDE.U32 UR4, UR43, UR8, UR4 ;  /* 0x000000082b0472a5 */ /* 0x000fe2000f8e0004 */
[----:B------:R-:W0:Y:S01]  /*12ab0*/  S2R R9, SR_TID.X ;  /* 0x0000000000097919 */ /* 0x000e220000002100 */
[----:B------:R-:W-:Y:S01]  /*12ac0*/  UIMAD UR6, UR7, UR8, URZ ;  /* 0x00000008070672a4 */ /* 0x000fe2000f8e023f */
[----:B---3--:R-:W-:-:S03]  /*12ad0*/  @P0 SHF.R.U32.HI R6, RZ, R0, R3 ;  /* 0x00000000ff060219 */ /* 0x008fc60000011603 */
[----:B------:R-:W-:Y:S01]  /*12ae0*/  UIMAD UR6, UR43, UR9, UR6 ;  /* 0x000000092b0672a4 */ /* 0x000fe2000f8e0206 */
[----:B-1----:R-:W-:Y:S02]  /*12af0*/  IMAD.U32 R4, RZ, RZ, UR4 ;  /* 0x00000004ff047e24 */ /* 0x002fe4000f8e00ff */
[----:B------:R-:W-:Y:S01]  /*12b00*/  IMAD.MOV R0, RZ, RZ, -R6 ;  /* 0x000000ffff007224 */ /* 0x000fe200078e0a06 */
[----:B------:R-:W-:-:S03]  /*12b10*/  UIADD3 UR6, UR5, UR6, URZ ;  /* 0x0000000605067290 */ /* 0x000fc6000fffe03f */
[----:B------:R-:W-:Y:S02]  /*12b20*/  IMAD R0, R7, R0, R2 ;  /* 0x0000000007007224 */ /* 0x000fe400078e0202 */
[----:B------:R-:W-:Y:S01]  /*12b30*/  IMAD.MOV.U32 R2, RZ, RZ, R4 ;  /* 0x000000ffff027224 */ /* 0x000fe200078e0004 */
[----:B------:R-:W-:Y:S01]  /*12b40*/  SHF.R.S32.HI R4, RZ, 0x1f, R6 ;  /* 0x0000001fff047819 */ /* 0x000fe20000011406 */
[----:B------:R-:W-:Y:S01]  /*12b50*/  IMAD.U32 R5, RZ, RZ, UR5 ;  /* 0x00000005ff057e24 */ /* 0x000fe2000f8e00ff */
[----:B------:R-:W-:Y:S01]  /*12b60*/  ULDC.64 UR4, c[0x0][0x2d0] ;  /* 0x0000b40000047ab9 */ /* 0x000fe20000000a00 */
[----:B------:R-:W-:Y:S01]  /*12b70*/  IMAD.U32 R3, RZ, RZ, UR6 ;  /* 0x00000006ff037e24 */ /* 0x000fe2000f8e00ff */
[----:B------:R-:W-:Y:S01]  /*12b80*/  ULDC UR6, c[0x0][0x2b8] ;  /* 0x0000ae0000067ab9 */ /* 0x000fe20000000800 */
[----:B------:R-:W-:Y:S02]  /*12b90*/  IMAD R4, R4, UR4, RZ ;  /* 0x0000000404047c24 */ /* 0x000fe4000f8e02ff */
[----:B------:R-:W-:-:S04]  /*12ba0*/  IMAD.WIDE.U32 R2, R6, UR4, R2 ;  /* 0x0000000406027c25 */ /* 0x000fc8000f8e0002 */
[----:B------:R-:W-:Y:S01]  /*12bb0*/  IMAD R4, R6, UR5, R4 ;  /* 0x0000000506047c24 */ /* 0x000fe2000f8e0204 */
[----:B------:R-:W-:-:S03]  /*12bc0*/  ULDC.64 UR4, c[0x0][0x2c8] ;  /* 0x0000b20000047ab9 */ /* 0x000fc60000000a00 */
[----:B------:R-:W-:Y:S01]  /*12bd0*/  IMAD.IADD R3, R3, 0x1, R4 ;  /* 0x0000000103037824 */ /* 0x000fe200078e0204 */
[----:B------:R-:W-:Y:S01]  /*12be0*/  SHF.R.S32.HI R4, RZ, 0x1f, R0 ;  /* 0x0000001fff047819 */ /* 0x000fe20000011400 */
[----:B0-----:R-:W-:-:S04]  /*12bf0*/  IMAD.SHL.U32 R8, R9, 0x8, RZ ;  /* 0x0000000809087824 */ /* 0x001fc800078e00ff */
[----:B------:R-:W-:Y:S02]  /*12c00*/  IMAD R4, R4, UR4, RZ ;  /* 0x0000000404047c24 */ /* 0x000fe4000f8e02ff */
[----:B------:R-:W-:-:S04]  /*12c10*/  IMAD.WIDE.U32 R2, R0, UR4, R2 ;  /* 0x0000000400027c25 */ /* 0x000fc8000f8e0002 */
[----:B------:R-:W-:Y:S01]  /*12c20*/  IMAD R5, R0, UR5, R4 ;  /* 0x0000000500057c24 */ /* 0x000fe2000f8e0204 */
[----:B------:R-:W-:Y:S01]  /*12c30*/  ULDC.64 UR4, c[0x0][0x280] ;  /* 0x0000a00000047ab9 */ /* 0x000fe20000000a00 */
[----:B------:R-:W-:Y:S02]  /*12c40*/  LOP3.LUT R8, R8, 0x38, RZ, 0xc0, !PT ;  /* 0x0000003808087812 */ /* 0x000fe400078ec0ff */
[----:B------:R-:W-:Y:S01]  /*12c50*/  IMAD.IADD R4, R3, 0x1, R5 ;  /* 0x0000000103047824 */ /* 0x000fe200078e0205 */
[----:B------:R-:W-:Y:S01]  /*12c60*/  LEA R0, P1, R2, UR4, 0x1 ;  /* 0x0000000402007c11 */ /* 0x000fe2000f8208ff */
[----:B------:R-:W-:Y:S01]  /*12c70*/  UMOV UR4, 0xffffffff ;  /* 0xffffffff00047882 */ /* 0x000fe20000000000 */
[----:B------:R-:W-:Y:S02]  /*12c80*/  ISETP.GE.AND P0, PT, R8, UR6, PT ;  /* 0x0000000608007c0c */ /* 0x000fe4000bf06270 */
[----:B------:R-:W-:Y:S01]  /*12c90*/  LEA.HI.X R4, R2, UR5, R4, 0x1, P1 ;  /* 0x0000000502047c11 */ /* 0x000fe200088f0c04 */
[----:B--2---:R-:W-:Y:S10]  /*12ca0*/  BRA.DIV UR4, `(.L_x_1870) ;  /* 0x0000003604607947 */ /* 0x004ff4000b800000 */
[----:B------:R-:W0:Y:S01]  /*12cb0*/  S2R R5, SR_TID.X ;  /* 0x0000000000057919 */ /* 0x000e220000002100 */
[----:B------:R-:W-:Y:S02]  /*12cc0*/  ULDC UR4, c[0x0][0x288] ;  /* 0x0000a20000047ab9 */ /* 0x000fe40000000800 */
[----:B------:R-:W-:Y:S01]  /*12cd0*/  IMAD R3, R7, UR4, RZ ;  /* 0x0000000407037c24 */ /* 0x000fe2000f8e02ff */
[----:B------:R-:W1:Y:S01]  /*12ce0*/  S2R R8, SR_TID.X ;  /* 0x0000000000087919 */ /* 0x000e620000002100 */
[----:B------:R-:W2:Y:S04]  /*12cf0*/  SHFL.IDX PT, R6, R0, RZ, 0x181f ;  /* 0x00181fff00067589 */ /* 0x000ea800000e0000 */
[----:B------:R-:W-:Y:S04]  /*12d00*/  SHFL.IDX PT, R9, R0, 0x1, 0x181f ;  /* 0x00381f0000097f89 */ /* 0x000fe800000e0000 */
[----:B------:R-:W-:Y:S01]  /*12d10*/  SHFL.IDX PT, R14, R0, 0x7, 0x181f ;  /* 0x00f81f00000e7f89 */ /* 0x000fe200000e0000 */
[----:B0-----:R-:W-:-:S04]  /*12d20*/  LOP3.LUT R5, R5, 0x7f, RZ, 0xc0, !PT ;  /* 0x0000007f05057812 */ /* 0x001fc800078ec0ff */
[----:B------:R-:W-:Y:S01]  /*12d30*/  SHF.R.U32.HI R5, RZ, 0x3, R5 ;  /* 0x00000003ff057819 */ /* 0x000fe20000011605 */
[----:B-1----:R-:W-:Y:S02]  /*12d40*/  IMAD.SHL.U32 R11, R8, 0x8, RZ ;  /* 0x00000008080b7824 */ /* 0x002fe400078e00ff */
[----:B------:R-:W-:Y:S02]  /*12d50*/  SHFL.IDX PT, R8, R4, 0x1, 0x181f ;  /* 0x00381f0004087f89 */ /* 0x000fe400000e0000 */
[----:B------:R-:W-:Y:S01]  /*12d60*/  VIADD R2, R5, UR40 ;  /* 0x0000002805027c36 */ /* 0x000fe20008000000 */
[----:B------:R-:W-:-:S03]  /*12d70*/  LOP3.LUT R11, R11, 0x38, RZ, 0xc0, !PT ;  /* 0x000000380b0b7812 */ /* 0x000fc600078ec0ff */
[C---:B------:R-:W-:Y:S01]  /*12d80*/  VIADD R5, R2.reuse, 0x10 ;  /* 0x0000001002057836 */ /* 0x040fe20000000000 */
[----:B------:R-:W-:-:S04]  /*12d90*/  ISETP.GE.AND P3, PT, R2, R3, PT ;  /* 0x000000030200720c */ /* 0x000fc80003f66270 */
[----:B------:R-:W-:Y:S02]  /*12da0*/  ISETP.GE.AND P1, PT, R5, R3, PT ;  /* 0x000000030500720c */ /* 0x000fe40003f26270 */
[----:B------:R-:W0:Y:S07]  /*12db0*/  SHFL.IDX PT, R5, R4, RZ, 0x181f ;  /* 0x00181fff04057589 */ /* 0x000e2e00000e0000 */
[----:B--2---:R-:W-:-:S05]  /*12dc0*/  @!P3 LEA R6, P2, R11, R6, 0x1 ;  /* 0x000000060b06b211 */ /* 0x004fca00078408ff */
[----:B0-----:R-:W-:-:S04]  /*12dd0*/  @!P3 IMAD.X R5, RZ, RZ, R5, P2 ;  /* 0x000000ffff05b224 */ /* 0x001fc800010e0605 */
[----:B------:R-:W-:Y:S02]  /*12de0*/  @!P3 IMAD.MOV.U32 R7, RZ, RZ, R5 ;  /* 0x000000ffff07b224 */ /* 0x000fe400078e0005 */
[----:B------:R-:W-:-:S03]  /*12df0*/  VIADD R5, R2, 0x20 ;  /* 0x0000002002057836 */ /* 0x000fc60000000000 */
[----:B-----5:R0:W-:Y:S02]  /*12e00*/  @!P3 LDGSTS.E.BYPASS.LTC128B.128 [R10+0x18400], desc[UR46][R6.64], !P0 ;  /* 0x18400000060abfae */ /* 0x0201e4000c101d6e */
[----:B0-----:R-:W-:-:S05]  /*12e10*/  @!P1 LEA R6, P2, R11, R9, 0x1 ;  /* 0x000000090b069211 */ /* 0x001fca00078408ff */
[----:B------:R-:W-:-:S05]  /*12e20*/  @!P1 IMAD.X R7, RZ, RZ, R8, P2 ;  /* 0x000000ffff079224 */ /* 0x000fca00010e0608 */
[----:B------:R0:W-:Y:S01]  /*12e30*/  @!P1 LDGSTS.E.BYPASS.LTC128B.128 [R10+0x18c00], desc[UR46][R6.64], !P0 ;  /* 0x18c00000060a9fae */ /* 0x0001e2000c101d6e */
[----:B------:R-:W-:-:S03]  /*12e40*/  ISETP.GE.AND P1, PT, R5, R3, PT ;  /* 0x000000030500720c */ /* 0x000fc60003f26270 */
[----:B------:R-:W-:Y:S04]  /*12e50*/  SHFL.IDX PT, R5, R4, 0x2, 0x181f ;  /* 0x00581f0004057f89 */ /* 0x000fe800000e0000 */
[----:B0-----:R-:W0:Y:S06]  /*12e60*/  SHFL.IDX PT, R6, R0, 0x2, 0x181f ;  /* 0x00581f0000067f89 */ /* 0x001e2c00000e0000 */
[----:B0-----:R-:W-:-:S05]  /*12e70*/  @!P1 LEA R6, P2, R11, R6, 0x1 ;  /* 0x000000060b069211 */ /* 0x001fca00078408ff */
[----:B------:R-:W-:-:S04]  /*12e80*/  @!P1 IMAD.X R5, RZ, RZ, R5, P2 ;  /* 0x000000ffff059224 */ /* 0x000fc800010e0605 */
[----:B------:R-:W-:Y:S02]  /*12e90*/  @!P1 IMAD.MOV.U32 R7, RZ, RZ, R5 ;  /* 0x000000ffff079224 */ /* 0x000fe400078e0005 */
[----:B------:R-:W-:-:S03]  /*12ea0*/  VIADD R5, R2, 0x30 ;  /* 0x0000003002057836 */ /* 0x000fc60000000000 */
[----:B------:R0:W-:Y:S02]  /*12eb0*/  @!P1 LDGSTS.E.BYPASS.LTC128B.128 [R10+0x19400], desc[UR46][R6.64], !P0 ;  /* 0x19400000060a9fae */ /* 0x0001e4000c101d6e */
[----:B------:R-:W-:Y:S02]  /*12ec0*/  ISETP.GE.AND P1, PT, R5, R3, PT ;  /* 0x000000030500720c */ /* 0x000fe40003f26270 */
[----:B------:R-:W-:Y:S04]  /*12ed0*/  SHFL.IDX PT, R5, R4, 0x3, 0x181f ;  /* 0x00781f0004057f89 */ /* 0x000fe800000e0000 */
[----:B0-----:R-:W0:Y:S07]  /*12ee0*/  SHFL.IDX PT, R6, R0, 0x3, 0x181f ;  /* 0x00781f0000067f89 */ /* 0x001e2e00000e0000 */
        /* <DEDUP_REMOVED lines=23> */
[----:B------:R-:W-:Y:S04]  /*13060*/  SHFL.IDX PT, R4, R4, 0x7, 0x181f ;  /* 0x00f81f0004047f89 */ /* 0x000fe800000e0000 */
[----:B0-----:R-:W0:Y:S03]  /*13070*/  SHFL.IDX PT, R6, R0, 0x6, 0x181f ;  /* 0x00d81f0000067f89 */ /* 0x001e2600000e0000 */
[----:B0-----:R-:W-:-:S05]  /*13080*/  @!P1 LEA R6, P2, R11, R6, 0x1 ;  /* 0x000000060b069211 */ /* 0x001fca00078408ff */
[----:B------:R-:W-:-:S04]  /*13090*/  @!P1 IMAD.X R5, RZ, RZ, R5, P2 ;  /* 0x000000ffff059224 */ /* 0x000fc800010e0605 */
[----:B------:R-:W-:-:S05]  /*130a0*/  @!P1 IMAD.MOV.U32 R7, RZ, RZ, R5 ;  /* 0x000000ffff079224 */ /* 0x000fca00078e0005 */
[----:B------:R0:W-:Y:S02]  /*130b0*/  @!P1 LDGSTS.E.BYPASS.LTC128B.128 [R10+0x1b400], desc[UR46][R6.64], !P0 ;  /* 0x1b400000060a9fae */ /* 0x0001e4000c101d6e */
.L_x_1977:
[----:B------:R-:W1:Y:S01]  /*130c0*/  S2R R0, SR_TID.X ;  /* 0x0000000000007919 */ /* 0x000e620000002100 */
[----:B------:R-:W-:-:S05]  /*130d0*/  VIADD R2, R2, 0x70 ;  /* 0x0000007002027836 */ /* 0x000fca0000000000 */
[----:B------:R-:W-:Y:S01]  /*130e0*/  ISETP.GE.AND P1, PT, R2, R3, PT ;  /* 0x000000030200720c */ /* 0x000fe20003f26270 */
[----:B-1----:R-:W-:-:S05]  /*130f0*/  IMAD.SHL.U32 R0, R0, 0x8, RZ ;  /* 0x0000000800007824 */ /* 0x002fca00078e00ff */
[----:B------:R-:W-:-:S07]  /*13100*/  LOP3.LUT R0, R0, 0x38, RZ, 0xc0, !PT ;  /* 0x0000003800007812 */ /* 0x000fce00078ec0ff */
[----:B------:R-:W-:-:S05]  /*13110*/  @!P1 LEA R2, P2, R0, R14, 0x1 ;  /* 0x0000000e00029211 */ /* 0x000fca00078408ff */
[----:B------:R-:W-:-:S05]  /*13120*/  @!P1 IMAD.X R3, RZ, RZ, R4, P2 ;  /* 0x000000ffff039224 */ /* 0x000fca00010e0604 */
[----:B------:R-:W-:Y:S01]  /*13130*/  @!PT LDS RZ, [RZ] ;  /* 0x00000000fffff984 */ /* 0x000fe20000000800 */
[----:B------:R-:W-:Y:S01]  /*13140*/  @!PT LDS RZ, [RZ] ;  /* 0x00000000fffff984 */ /* 0x000fe20000000800 */
[----:B------:R-:W-:Y:S01]  /*13150*/  @!PT LDS RZ, [RZ] ;  /* 0x00000000fffff984 */ /* 0x000fe20000000800 */
[----:B------:R1:W-:Y:S01]  /*13160*/  @!P1 LDGSTS.E.BYPASS.LTC128B.128 [R10+0x1bc00], desc[UR46][R2.64], !P0 ;  /* 0x1bc00000020a9fae */ /* 0x0003e2000c101d6e */
[----:B------:R-:W-:Y:S01]  /*13170*/  PLOP3.LUT P0, PT, PT, PT, PT, 0x80, 0x0 ;  /* 0x000000000000781c */ /* 0x000fe20003f0f070 */
[----:B------:R-:W-:-:S12]  /*13180*/  NOP ;  /* 0x0000000000007918 */ /* 0x000fd80000000000 */
.L_x_1871:
[----:B------:R-:W-:Y:S02]  /*13190*/  PLOP3.LUT P1, PT, P1, P0, PT, 0xa2, 0x0 ;  /* 0x000000000000781c */ /* 0x000fe40000f21472 */
[----:B------:R-:W-:-:S08]  /*131a0*/  @P0 R2UR P1, UR4, R18 ;  /* 0x00000000120402ca */ /* 0x000fd00000020000 */
[----:B------:R-:W-:-:S05]  /*131b0*/  @P0 PLOP3.LUT P0, PT, P1, PT, PT, 0x80, 0x0 ;  /* 0x000000000000081c */ /* 0x000fca0000f0f070 */
[----:B------:R-:W-:Y:S01]  /*131c0*/  @!P1 SYNCS.ARRIVE.TRANS64.RED.A0T1 RZ, [UR4+0x22800], RZ ;  /* 0x022800ffffff99a7 */ /* 0x000fe20008200404 */
[----:B------:R-:W-:Y:S07]  /*131d0*/  @!P1 ARRIVES.LDGSTSBAR.64.TRANSCNT [UR4+0x22800] ;  /* 0x02280000ff0099b0 */ /* 0x000fee0008000a84 */
[----:B------:R-:W-:Y:S05]  /*131e0*/  @P0 BRA.U.ANY `(.L_x_1871) ;  /* 0xfffffffd00e80947 */ /* 0x000fea000393ffff */
[----:B-1----:R-:W2:Y:S02]  /*131f0*/  LDL.LU R2, [R1+0x18] ;  /* 0x0000180001027983 */ /* 0x002ea40000300800 */
        /* <DEDUP_REMOVED lines=10> */
[----:B-12---:R-:W-:Y:S05]  /*132a0*/  @!P0 BRA `(.L_x_1873) ;  /* 0x0000003800688947 */ /* 0x006fea0003800000 */
.L_x_1978:
[----:B------:R-:W-:Y:S05]  /*132b0*/  BSYNC B0 ;  /* 0x0000000000007941 */ /* 0x000fea0003800000 */
.L_x_1872:
[----:B------:R-:W-:Y:S01]  /*132c0*/  LOP3.LUT P0, RZ, R17, 0x2, RZ, 0xc0, !PT ;  /* 0x0000000211ff7812 */ /* 0x000fe2000780c0ff */
[----:B------:R-:W-:-:S12]  /*132d0*/  BSSY B0, `(.L_x_1874) ;  /* 0x0000058000007945 */ /* 0x000fd80003800000 */
[----:B------:R-:W-:Y:S05]  /*132e0*/  @!P0 BRA `(.L_x_1875) ;  /* 0x0000000400588947 */ /* 0x000fea0003800000 */
[----:B------:R-:W1:Y:S01]  /*132f0*/  LDL R4, [R1+0x4] ;  /* 0x0000040001047983 */ /* 0x000e620000100800 */
[----:B------:R-:W2:Y:S02]  /*13300*/  S2R R0, SR_TID.X ;  /* 0x0000000000007919 */ /* 0x000ea40000002100 */
[----:B--2---:R-:W-:Y:S01]  /*13310*/  LOP3.LUT R2, R0, 0x7f, RZ, 0xc0, !PT ;  /* 0x0000007f00027812 */ /* 0x004fe200078ec0ff */
[----:B------:R-:W-:Y:S01]  /*13320*/  IMAD R0, R19, 0x8, R18 ;  /* 0x0000000813007824 */ /* 0x000fe200078e0212 */
[----:B------:R-:W-:Y:S02]  /*13330*/  BSSY B1, `(.L_x_1876) ;  /* 0x0000005000017945 */ /* 0x000fe40003800000 */
[----:B------:R-:W-:Y:S02]  /*13340*/  ISETP.NE.AND P1, PT, R2, RZ, PT ;  /* 0x000000ff0200720c */ /* 0x000fe40003f25270 */
[----:B-1----:R-:W-:-:S04]  /*13350*/  SHF.L.U32 R3, R4, 0x1f, RZ ;  /* 0x0000001f04037819 */ /* 0x002fc800000006ff */
[----:B------:R-:W1:Y:S02]  /*13360*/  SYNCS.PHASECHK.TRANS64.TRYWAIT P0, [R0+URZ+0x22860], R3 ;  /* 0x02286003000075a7 */ /* 0x000e64000800017f */
[----:B-1----:R-:W-:Y:S05]  /*13370*/  @!P0 BRA `(.L_x_1877) ;  /* 0x0000003800488947 */ /* 0x002fea0003800000 */
.L_x_1979:
[----:B------:R-:W-:Y:S05]  /*13380*/  BSYNC B1 ;  /* 0x0000000000017941 */ /* 0x000fea0003800000 */
.L_x_1876:
[----:B------:R-:W-:Y:S04]  /*13390*/  BSSY B1, `(.L_x_1878) ;  /* 0x0000009000017945 */ /* 0x000fe80003800000 */
[----:B------:R-:W-:Y:S05]  /*133a0*/  @P1 BRA `(.L_x_1879) ;  /* 0x00000000001c1947 */ /* 0x000fea0003800000 */
[----:B------:R-:W2:Y:S01]  /*133b0*/  S2R R2, SR_TID.X ;  /* 0x0000000000027919 */ /* 0x000ea20000002100 */
[----:B-1----:R-:W-:-:S04]  /*133c0*/  IMAD.MOV.U32 R3, RZ, RZ, 0xc000 ;  /* 0x0000c000ff037424 */ /* 0x002fc800078e00ff */
[----:B------:R3:W-:Y:S01]  /*133d0*/  SYNCS.ARRIVE.TRANS64 RZ, [R0+URZ+0x22850], R3 ;  /* 0x0228500300ff79a7 */ /* 0x0007e2000800003f */
[----:B--2---:R-:W-:-:S04]  /*133e0*/  LOP3.LUT R2, R2, 0x1f, RZ, 0xc0, !PT ;  /* 0x0000001f02027812 */ /* 0x004fc800078ec0ff */
[----:B------:R-:W-:-:S13]  /*133f0*/  ISETP.NE.AND P0, PT, R2, RZ, PT ;  /* 0x000000ff0200720c */ /* 0x000fda0003f05270 */
[----:B---3--:R-:W-:Y:S05]  /*13400*/  @!P0 BRA `(.L_x_1879) ;  /* 0x0000000000048947 */ /* 0x008fea0003800000 */
[----:B------:R-:W-:Y:S01]  /*13410*/  BPT.TRAP 0x1 ;  /* 0x000000040000795c */ /* 0x000fe20000300000 */
.L_x_1879:
[----:B------:R-:W-:Y:S05]  /*13420*/  BSYNC B1 ;  /* 0x0000000000017941 */ /* 0x000fea0003800000 */
.L_x_1878:
[----:B------:R-:W2:Y:S01]  /*13430*/  LDL.LU R2, [R1+0x14] ;  /* 0x0000140001027983 */ /* 0x000ea20000300800 */
[----:B-1----:R-:W-:Y:S01]  /*13440*/  IMAD R3, R19, 0xc000, R18 ;  /* 0x0000c00013037824 */ /* 0x002fe200078e0212 */
[----:B------:R-:W-:Y:S01]  /*13450*/  UIADD3 UR4, UP0, UR44, 0x470, URZ ;  /* 0x000004702c047890 */ /* 0x000fe2000ff1e03f */
[----:B------:R-:W-:Y:S01]  /*13460*/  PLOP3.LUT P0, PT, PT, PT, PT, 0x80, 0x0 ;  /* 0x000000000000781c */ /* 0x000fe20003f0f070 */
[----:B------:R-:W-:Y:S01]  /*13470*/  VIADD R0, R0, 0x22850 ;  /* 0x0002285000007836 */ /* 0x000fe20000000000 */
[----:B------:R-:W-:Y:S01]  /*13480*/  UMOV UR6, 0x0 ;  /* 0x0000000000067882 */ /* 0x000fe20000000000 */
[----:B------:R-:W-:Y:S01]  /*13490*/  VIADD R4, R3, 0x400 ;  /* 0x0000040003047836 */ /* 0x000fe20000000000 */
[----:B------:R-:W-:Y:S01]  /*134a0*/  UIADD3.X UR5, URZ, UR45, URZ, UP0, !UPT ;  /* 0x0000002d3f057290 */ /* 0x000fe200087fe43f */
[----:B------:R-:W-:Y:S01]  /*134b0*/  UMOV UR7, 0x14f00000 ;  /* 0x14f0000000077882 */ /* 0x000fe20000000000 */
[----:B------:R-:W-:Y:S01]  /*134c0*/  UMOV UR10, URZ ;  /* 0x0000003f000a7c82 */ /* 0x000fe20008000000 */
[----:B--2---:R-:W-:-:S09]  /*134d0*/  IMAD R2, R2, 0x60, RZ ;  /* 0x0000006002027824 */ /* 0x004fd200078e02ff */
.L_x_1880:
[----:B------:R-:W-:-:S13]  /*134e0*/  @P0 ELECT P1, URZ, PT ;  /* 0x00000000003f082f */ /* 0x000fda0003820000 */
[----:B------:R-:W-:Y:S01]  /*134f0*/  @P1 R2UR UR13, R16 ;  /* 0x00000000100d12ca */ /* 0x000fe200000e0000 */
[----:B------:R-:W-:Y:S01]  /*13500*/  UMOV UR12, UR36 ;  /* 0x00000024000c7c82 */ /* 0x000fe20008000000 */
[----:B------:R-:W-:Y:S02]  /*13510*/  @P1 R2UR UR11, R2 ;  /* 0x00000000020b12ca */ /* 0x000fe400000e0000 */
[----:B------:R-:W-:Y:S02]  /*13520*/  @P1 R2UR UR9, R0 ;  /* 0x00000000000912ca */ /* 0x000fe400000e0000 */
[----:B------:R-:W-:Y:S02]  /*13530*/  @P1 R2UR UR8, R4 ;  /* 0x00000000040812ca */ /* 0x000fe400000e0000 */
[----:B------:R-:W-:Y:S02]  /*13540*/  @P1 PLOP3.LUT P0, PT, P1, PT, PT, 0x8, 0x0 ;  /* 0x000000000000181c */ /* 0x000fe40000f0e170 */
[----:B------:R-:W-:-:S09]  /*13550*/  PLOP3.LUT P1, PT, PT, PT, PT, 0x8, 0x0 ;  /* 0x000000000000781c */ /* 0x000fd20003f2e170 */
[----:B------:R1:W-:Y:S02]  /*13560*/  UTMALDG.4D [UR8], [UR4], desc[UR6] ;  /* 0x00000608040075b4 */ /* 0x0003e40008019000 */
[----:B-1----:R-:W-:Y:S05]  /*13570*/  @P0 BRA.U.ANY `(.L_x_1880) ;  /* 0xfffffffd00d80947 */ /* 0x002fea000393ffff */
[----:B------:R-:W-:Y:S01]  /*13580*/  PLOP3.LUT P0, PT, PT, PT, PT, 0x80, 0x0 ;  /* 0x000000000000781c */ /* 0x000fe20003f0f070 */
[----:B------:R-:W-:Y:S01]  /*13590*/  VIADD R4, R3, 0x3400 ;  /* 0x0000340003047836 */ /* 0x000fe20000000000 */
[----:B------:R-:W-:Y:S01]  /*135a0*/  UMOV UR6, 0x0 ;  /* 0x0000000000067882 */ /* 0x000fe20000000000 */
[----:B------:R-:W-:Y:S01]  /*135b0*/  UMOV UR7, 0x14f00000 ;  /* 0x14f0000000077882 */ /* 0x000fe20000000000 */
[----:B------:R-:W-:-:S09]  /*135c0*/  UMOV UR10, 0x40 ;  /* 0x00000040000a7882 */ /* 0x000fd20000000000 */
.L_x_1881:
        /* <DEDUP_REMOVED lines=15> */
.L_x_1882:
        /* <DEDUP_REMOVED lines=15> */
.L_x_1883:
        /* <DEDUP_REMOVED lines=9> */
[----:B--2---:R-:W-:Y:S05]  /*13840*/  @P0 BRA.U.ANY `(.L_x_1883) ;  /* 0xfffffffd00d80947 */ /* 0x004fea000393ffff */
.L_x_1875:
[----:B------:R-:W-:Y:S05]  /*13850*/  BSYNC B0 ;  /* 0x0000000000007941 */ /* 0x000fea0003800000 */
.L_x_1874:
[----:B------:R-:W-:-:S04]  /*13860*/  UIADD3 UR4, UR39, -0x2, URZ ;  /* 0xfffffffe27047890 */ /* 0x000fc8000fffe03f */
[----:B------:R-:W-:-:S06]  /*13870*/  UISETP.GE.AND UP0, UPT, UR4, UR38, UPT ;  /* 0x000000260400728c */ /* 0x000fcc000bf06270 */
[----:B------:R-:W-:-:S13]  /*13880*/  PLOP3.LUT P0, PT, PT, PT, UP0, 0x80, 0x0 ;  /* 0x000000000000781c */ /* 0x000fda0003f0f008 */
[----:B------:R-:W-:Y:S05]  /*13890*/  @!P0 BRA `(.L_x_1884) ;  /* 0x0000001c00808947 */ /* 0x000fea0003800000 */
[----:B-1----:R-:W-:Y:S01]  /*138a0*/  IMAD R3, RZ, RZ, -UR39 ;  /* 0x80000027ff037e24 */ /* 0x002fe2000f8e02ff */
[----:B0-----:R-:W-:-:S04]  /*138b0*/  LOP3.LUT R6, RZ, UR38, RZ, 0x33, !PT ;  /* 0x00000026ff067c12 */ /* 0x001fc8000f8e33ff */
[----:B------:R-:W-:-:S05]  /*138c0*/  VIADDMNMX R6, R3, 0x1, R6, !PT ;  /* 0x0000000103067846 */ /* 0x000fca0007800106 */
[----:B------:R-:W-:-:S05]  /*138d0*/  VIADD R0, R6, UR39 ;  /* 0x0000002706007c36 */ /* 0x000fca0008000000 */
[----:B------:R-:W-:-:S04]  /*138e0*/  LOP3.LUT R0, R0, 0x1, RZ, 0xc0, !PT ;  /* 0x0000000100007812 */ /* 0x000fc800078ec0ff */
[----:B------:R-:W-:Y:S01]  /*138f0*/  ISETP.NE.U32.AND P0, PT, R0, 0x1, PT ;  /* 0x000000010000780c */ /* 0x000fe20003f05070 */
[----:B------:R-:W-:-:S12]  /*13900*/  IMAD.U32 R0, RZ, RZ, UR4 ;  /* 0x00000004ff007e24 */ /* 0x000fd8000f8e00ff */
[----:B------:R-:W-:Y:S05]  /*13910*/  @P0 BRA `(.L_x_1885) ;  /* 0x00000008006c0947 */ /* 0x000fea0003800000 */
[----:B------:R-:W2:Y:S01]  /*13920*/  LDL.LU R8, [R1+0x4] ;  /* 0x0000040001087983 */ /* 0x000ea20000300800 */
[----:B------:R-:W-:Y:S01]  /*13930*/  VIADD R19, R19, 0x1 ;  /* 0x0000000113137836 */ /* 0x000fe20000000000 */
[----:B------:R-:W-:Y:S01]  /*13940*/  LOP3.LUT P2, RZ, R17, 0x2, RZ, 0xc0, !PT ;  /* 0x0000000211ff7812 */ /* 0x000fe2000784c0ff */
[----:B------:R-:W-:Y:S03]  /*13950*/  BSSY B0, `(.L_x_1886) ;  /* 0x0000095000007945 */ /* 0x000fe60003800000 */
[----:B------:R-:W-:-:S04]  /*13960*/  ISETP.NE.AND P0, PT, R19, 0x2, PT ;  /* 0x000000021300780c */ /* 0x000fc80003f05270 */
[----:B------:R-:W-:Y:S02]  /*13970*/  SEL R2, RZ, 0x1, P0 ;  /* 0x00000001ff027807 */ /* 0x000fe40000000000 */
[----:B------:R-:W-:Y:S02]  /*13980*/  SEL R19, R19, RZ, P0 ;  /* 0x000000ff13137207 */ /* 0x000fe40000000000 */
[----:B--2---:R-:W-:-:S05]  /*13990*/  LOP3.LUT R8, R8, R2, RZ, 0x3c, !PT ;  /* 0x0000000208087212 */ /* 0x004fca00078e3cff */
[----:B------:R0:W-:Y:S01]  /*139a0*/  STL [R1+0x4], R8 ;  /* 0x0000040801007387 */ /* 0x0001e20000100800 */
[----:B------:R-:W-:Y:S05]  /*139b0*/  @!P2 BRA `(.L_x_1887) ;  /* 0x000000080038a947 */ /* 0x000fea0003800000 */
[----:B------:R-:W-:-:S13]  /*139c0*/  LOP3.LUT P2, RZ, R17, 0x1, RZ, 0xc0, !PT ;  /* 0x0000000111ff7812 */ /* 0x000fda000784c0ff */
[----:B------:R-:W-:Y:S05]  /*139d0*/  @!P2 BRA `(.L_x_1888) ;  /* 0x000000000050a947 */ /* 0x000fea0003800000 */
[----:B------:R-:W2:Y:S01]  /*139e0*/  LDL R7, [R1+0x8] ;  /* 0x0000080001077983 */ /* 0x000ea20000100800 */
[----:B------:R-:W1:Y:S03]  /*139f0*/  LDC R5, c[0x0][0x43c] ;  /* 0x00010f00ff057b82 */ /* 0x000e660000000800 */
[----:B------:R-:W3:Y:S01]  /*13a00*/  LDL R9, [R1] ;  /* 0x0000000001097983 */ /* 0x000ee20000100800 */
[----:B------:R-:W-:Y:S01]  /*13a10*/  IMAD.MOV.U32 R4, RZ, RZ, R0 ;  /* 0x000000ffff047224 */ /* 0x000fe200078e0000 */
[----:B------:R-:W-:Y:S01]  /*13a20*/  ULDC.64 UR4, c[0x0][0x428] ;  /* 0x00010a0000047ab9 */ /* 0x000fe20000000a00 */
[----:B-1----:R-:W-:-:S13]  /*13a30*/  ISETP.NE.AND P0, PT, R5, 0x1, PT ;  /* 0x000000010500780c */ /* 0x002fda0003f05270 */
[----:B------:R-:W1:Y:S02]  /*13a40*/  @P0 LDC.64 R2, c[0x0][0x440] ;  /* 0x00011000ff020b82 */ /* 0x000e640000000a00 */
[----:B-1----:R-:W-:-:S05]  /*13a50*/  @P0 IMAD.HI.U32 R2, R0, R2, RZ ;  /* 0x0000000200020227 */ /* 0x002fca00078e00ff */
[----:B------:R-:W-:-:S05]  /*13a60*/  @P0 SHF.R.U32.HI R4, RZ, R3, R2 ;  /* 0x00000003ff040219 */ /* 0x000fca0000011602 */
[----:B------:R-:W-:-:S04]  /*13a70*/  IMAD.MOV R2, RZ, RZ, -R4 ;  /* 0x000000ffff027224 */ /* 0x000fc800078e0a04 */
[----:B------:R-:W-:Y:S01]  /*13a80*/  IMAD R0, R5, R2, R0 ;  /* 0x0000000205007224 */ /* 0x000fe200078e0200 */
[----:B------:R-:W-:Y:S01]  /*13a90*/  SHF.R.S32.HI R5, RZ, 0x1f, R4 ;  /* 0x0000001fff057819 */ /* 0x000fe20000011404 */
[----:B------:R-:W1:Y:S01]  /*13aa0*/  LDC.64 R2, c[0x0][0x418] ;  /* 0x00010600ff027b82 */ /* 0x000e620000000a00 */
[----:B--2---:R-:W-:-:S04]  /*13ab0*/  IMAD R7, R7, UR4, RZ ;  /* 0x0000000407077c24 */ /* 0x004fc8000f8e02ff */
[C---:B---3--:R-:W-:Y:S02]  /*13ac0*/  IMAD R7, R9.reuse, UR5, R7 ;  /* 0x0000000509077c24 */ /* 0x048fe4000f8e0207 */
[----:B------:R-:W-:-:S04]  /*13ad0*/  IMAD.WIDE.U32 R4, R9, UR4, R4 ;  /* 0x0000000409047c25 */ /* 0x000fc8000f8e0004 */
[----:B------:R-:W-:Y:S01]  /*13ae0*/  IMAD.IADD R7, R7, 0x1, R5 ;  /* 0x0000000107077824 */ /* 0x000fe200078e0205 */
[----:B-1----:R-:W-:-:S04]  /*13af0*/  LEA R2, P0, R4, R2, 0x2 ;  /* 0x0000000204027211 */ /* 0x002fc800078010ff */
[----:B------:R-:W-:-:S05]  /*13b00*/  LEA.HI.X R3, R4, R3, R7, 0x2, P0 ;  /* 0x0000000304037211 */ /* 0x000fca00000f1407 */
[----:B------:R1:W5:Y:S04]  /*13b10*/  LDG.E R16, desc[UR46][R2.64] ;  /* 0x0000002e02107981 */ /* 0x000368000c1e1900 */
.L_x_1888:
[----:B-1----:R-:W1:Y:S01]  /*13b20*/  S2R R2, SR_TID.X ;  /* 0x0000000000027919 */ /* 0x002e620000002100 */
[----:B------:R-:W-:Y:S01]  /*13b30*/  IMAD R4, R19, 0x8, R18 ;  /* 0x0000000813047824 */ /* 0x000fe200078e0212 */
[----:B------:R-:W-:Y:S01]  /*13b40*/  BSSY B1, `(.L_x_1889) ;  /* 0x0000006000017945 */ /* 0x000fe20003800000 */
[----:B-1----:R-:W-:Y:S02]  /*13b50*/  LOP3.LUT R3, R2, 0x7f, RZ, 0xc0, !PT ;  /* 0x0000007f02037812 */ /* 0x002fe400078ec0ff */
[----:B------:R-:W-:Y:S02]  /*13b60*/  SHF.L.U32 R2, R8, 0x1f, RZ ;  /* 0x0000001f08027819 */ /* 0x000fe400000006ff */
[----:B------:R-:W-:Y:S02]  /*13b70*/  ISETP.NE.AND P1, PT, R3, RZ, PT ;  /* 0x000000ff0300720c */ /* 0x000fe40003f25270 */
[----:B------:R-:W1:Y:S02]  /*13b80*/  SYNCS.PHASECHK.TRANS64.TRYWAIT P0, [R4+URZ+0x22840], R2 ;  /* 0x02284002040075a7 */ /* 0x000e64000800017f */
[----:B-1----:R-:W-:Y:S09]  /*13b90*/  @!P0 BRA `(.L_x_1890) ;  /* 0x0000003000548947 */ /* 0x002ff20003800000 */
.L_x_1980:
[----:B------:R-:W-:Y:S05]  /*13ba0*/  BSYNC B1 ;  /* 0x0000000000017941 */ /* 0x000fea0003800000 */
.L_x_1889:
        /* <DEDUP_REMOVED lines=9> */
.L_x_1892:
[----:B------:R-:W-:Y:S05]  /*13c40*/  BSYNC B1 ;  /* 0x0000000000017941 */ /* 0x000fea0003800000 */
.L_x_1891:
[----:B------:R-:W-:Y:S01]  /*13c50*/  IMAD.MOV.U32 R7, RZ, RZ, RZ ;  /* 0x000000ffff077224 */ /* 0x000fe200078e00ff */
[----:B------:R-:W-:Y:S01]  /*13c60*/  UIADD3 UR4, UP0, UR44, 0x370, URZ ;  /* 0x000003702c047890 */ /* 0x000fe2000ff1e03f */
[----:B------:R-:W-:Y:S01]  /*13c70*/  IMAD R3, R19, 0x3000, R18 ;  /* 0x0000300013037824 */ /* 0x000fe200078e0212 */
[----:B------:R-:W-:Y:S01]  /*13c80*/  PLOP3.LUT P0, PT, PT, PT, PT, 0x80, 0x0 ;  /* 0x000000000000781c */ /* 0x000fe20003f0f070 */
[----:B------:R-:W-:Y:S01]  /*13c90*/  IMAD R5, R0, 0x60, RZ ;  /* 0x0000006000057824 */ /* 0x000fe200078e02ff */
[----:B------:R-:W-:Y:S01]  /*13ca0*/  R2UR UR10, R7 ;  /* 0x00000000070a72ca */ /* 0x000fe200000e0000 */
[----:B------:R-:W-:Y:S01]  /*13cb0*/  VIADD R0, R3, 0x1c400 ;  /* 0x0001c40003007836 */ /* 0x000fe20000000000 */
[----:B------:R-:W-:Y:S01]  /*13cc0*/  UIADD3.X UR5, URZ, UR45, URZ, UP0, !UPT ;  /* 0x0000002d3f057290 */ /* 0x000fe200087fe43f */
[----:B------:R-:W-:Y:S01]  /*13cd0*/  VIADD R3, R4, 0x22830 ;  /* 0x0002283004037836 */ /* 0x000fe20000000000 */
[----:B------:R-:W-:Y:S01]  /*13ce0*/  UMOV UR6, 0x0 ;  /* 0x0000000000067882 */ /* 0x000fe20000000000 */
[----:B------:R-:W-:-:S10]  /*13cf0*/  UMOV UR7, 0x14f00000 ;  /* 0x14f0000000077882 */ /* 0x000fd40000000000 */
.L_x_1893:
[----:B------:R-:W-:-:S13]  /*13d00*/  @P0 ELECT P2, URZ, PT ;  /* 0x00000000003f082f */ /* 0x000fda0003840000 */
[----:B-----5:R-:W-:Y:S01]  /*13d10*/  @P2 R2UR UR13, R16 ;  /* 0x00000000100d22ca */ /* 0x020fe200000e0000 */
        /* <DEDUP_REMOVED lines=8> */
[----:B------:R-:W2:Y:S01]  /*13da0*/  SYNCS.PHASECHK.TRANS64.TRYWAIT P0, [R4+URZ+0x22860], R2 ;  /* 0x02286002040075a7 */ /* 0x000ea2000800017f */
[----:B------:R-:W-:Y:S04]  /*13db0*/  BSSY B1, `(.L_x_1894) ;  /* 0x0000002000017945 */ /* 0x000fe80003800000 */
[----:B--2---:R-:W-:Y:S05]  /*13dc0*/  @!P0 BRA `(.L_x_1895) ;  /* 0x0000002c00dc8947 */ /* 0x004fea0003800000 */
.L_x_1981:
[----:B------:R-:W-:Y:S05]  /*13dd0*/  BSYNC B1 ;  /* 0x0000000000017941 */ /* 0x000fea0003800000 */
.L_x_1894:
[----:B------:R-:W-:Y:S01]  /*13de0*/  BSSY B1, `(.L_x_1896) ;  /* 0x000000b000017945 */ /* 0x000fe20003800000 */
[----:B-12---:R-:W-:Y:S02]  /*13df0*/  IMAD.MOV.U32 R2, RZ, RZ, 0x0 ;  /* 0x00000000ff027424 */ /* 0x006fe400078e00ff */
[----:B------:R-:W-:Y:S01]  /*13e00*/  IMAD.MOV.U32 R3, RZ, RZ, 0x14f00000 ;  /* 0x14f00000ff037424 */ /* 0x000fe200078e00ff */
[----:B------:R-:W-:Y:S06]  /*13e10*/  @P1 BRA `(.L_x_1897) ;  /* 0x00000000001c1947 */ /* 0x000fec0003800000 */
[----:B------:R-:W0:Y:S02]  /*13e20*/  S2R R0, SR_TID.X ;  /* 0x0000000000007919 */ /* 0x000e240000002100 */
[----:B0-----:R-:W-:Y:S01]  /*13e30*/  LOP3.LUT R8, R0, 0x1f, RZ, 0xc0, !PT ;  /* 0x0000001f00087812 */ /* 0x001fe200078ec0ff */
[----:B------:R-:W-:-:S03]  /*13e40*/  IMAD.MOV.U32 R0, RZ, RZ, 0xc000 ;  /* 0x0000c000ff007424 */ /* 0x000fc600078e00ff */
[----:B------:R-:W-:Y:S01]  /*13e50*/  ISETP.NE.AND P0, PT, R8, RZ, PT ;  /* 0x000000ff0800720c */ /* 0x000fe20003f05270 */
[----:B------:R1:W-:-:S12]  /*13e60*/  SYNCS.ARRIVE.TRANS64 RZ, [R4+URZ+0x22850], R0 ;  /* 0x0228500004ff79a7 */ /* 0x0003d8000800003f */
[----:B-1----:R-:W-:Y:S05]  /*13e70*/  @!P0 BRA `(.L_x_1897) ;  /* 0x0000000000048947 */ /* 0x002fea0003800000 */
[----:B------:R-:W-:Y:S01]  /*13e80*/  BPT.TRAP 0x1 ;  /* 0x000000040000795c */ /* 0x000fe20000300000 */
.L_x_1897:
[----:B------:R-:W-:Y:S05]  /*13e90*/  BSYNC B1 ;  /* 0x0000000000017941 */ /* 0x000fea0003800000 */
.L_x_1896:
        /* <DEDUP_REMOVED lines=9> */
.L_x_1898:
        /* <DEDUP_REMOVED lines=10> */
[----:B------:R-:W-:Y:S01]  /*13fd0*/  R2UR UR6, R2 ;  /* 0x00000000020672ca */ /* 0x000fe200000e0000 */
[----:B------:R-:W-:Y:S01]  /*13fe0*/  VIADD R7, R0, 0x3400 ;  /* 0x0000340000077836 */ /* 0x000fe20000000000 */
[----:B------:R-:W-:Y:S01]  /*13ff0*/  R2UR UR7, R3 ;  /* 0x00000000030772ca */ /* 0x000fe200000e0000 */
[----:B------:R-:W-:Y:S01]  /*14000*/  UMOV UR10, 0x40 ;  /* 0x00000040000a7882 */ /* 0x000fe20000000000 */
[----:B------:R-:W-:-:S13]  /*14010*/  PLOP3.LUT P0, PT, PT, PT, PT, 0x80, 0x0 ;  /* 0x000000000000781c */ /* 0x000fda0003f0f070 */
.L_x_1899:
        /* <DEDUP_REMOVED lines=15> */
.L_x_1900:
        /* <DEDUP_REMOVED lines=15> */
.L_x_1901:
        /* <DEDUP_REMOVED lines=10> */
.L_x_1887:
[----:B------:R-:W-:Y:S05]  /*142a0*/  BSYNC B0 ;  /* 0x0000000000007941 */ /* 0x000fea0003800000 */
.L_x_1886:
[----:B------:R-:W-:-:S06]  /*142b0*/  UIADD3 UR4, UR39, -0x3, URZ ;  /* 0xfffffffd27047890 */ /* 0x000fcc000fffe03f */
[----:B------:R-:W-:-:S07]  /*142c0*/  IMAD.U32 R0, RZ, RZ, UR4 ;  /* 0x00000004ff007e24 */ /* 0x000fce000f8e00ff */
.L_x_1885:
[----:B------:R-:W-:Y:S01]  /*142d0*/  ULOP3.LUT UR4, URZ, UR39, URZ, 0x33, !UPT ;  /* 0x000000273f047292 */ /* 0x000fe2000f8e333f */
[----:B------:R-:W-:Y:S01]  /*142e0*/  VIADD R6, R6, 0xfffffffe ;  /* 0xfffffffe06067836 */ /* 0x000fe20000000000 */
[----:B------:R-:W-:Y:S04]  /*142f0*/  BSSY B0, `(.L_x_1884) ;  /* 0x000013a000007945 */ /* 0x000fe80003800000 */
[----:B------:R-:W-:-:S13]  /*14300*/  ISETP.NE.AND P0, PT, R6, UR4, PT ;  /* 0x0000000406007c0c */ /* 0x000fda000bf05270 */
[----:B------:R-:W-:Y:S05]  /*14310*/  @!P0 BRA `(.L_x_1902) ;  /* 0x0000001000dc8947 */ /* 0x000fea0003800000 */
.L_x_1935:
[----:B------:R-:W2:Y:S01]  /*14320*/  LDL.LU R2, [R1+0x4] ;  /* 0x0000040001027983 */ /* 0x000ea20000300800 */
[----:B------:R-:W-:Y:S01]  /*14330*/  LOP3.LUT P1, RZ, R17, 0x2, RZ, 0xc0, !PT ;  /* 0x0000000211ff7812 */ /* 0x000fe2000782c0ff */
[----:B------:R-:W-:Y:S01]  /*14340*/  VIADD R6, R19, 0x1 ;  /* 0x0000000113067836 */ /* 0x000fe20000000000 */
[----:B------:R-:W-:Y:S05]  /*14350*/  YIELD ;  /* 0x0000000000007946 */ /* 0x000fea0003800000 */
[----:B------:R-:W-:Y:S01]  /*14360*/  ISETP.NE.AND P0, PT, R6, 0x2, PT ;  /* 0x000000020600780c */ /* 0x000fe20003f05270 */
[----:B------:R-:W-:Y:S03]  /*14370*/  BSSY B1, `(.L_x_1903) ;  /* 0x0000094000017945 */ /* 0x000fe60003800000 */
[----:B------:R-:W-:-:S02]  /*14380*/  SEL R7, RZ, 0x1, P0 ;  /* 0x00000001ff077807 */ /* 0x000fc40000000000 */
[----:B------:R-:W-:Y:S02]  /*14390*/  SEL R6, R6, RZ, P0 ;  /* 0x000000ff06067207 */ /* 0x000fe40000000000 */
[----:B--2---:R-:W-:Y:S01]  /*143a0*/  LOP3.LUT R7, R2, R7, RZ, 0x3c, !PT ;  /* 0x0000000702077212 */ /* 0x004fe200078e3cff */
[----:B------:R-:W-:Y:S06]  /*143b0*/  @!P1 BRA `(.L_x_1904) ;  /* 0x00000008003c9947 */ /* 0x000fec0003800000 */
[----:B------:R-:W-:Y:S01]  /*143c0*/  LOP3.LUT P1, RZ, R17, 0x1, RZ, 0xc0, !PT ;  /* 0x0000000111ff7812 */ /* 0x000fe2000782c0ff */
[----:B0-----:R-:W-:-:S12]  /*143d0*/  IMAD.MOV.U32 R8, RZ, RZ, R0 ;  /* 0x000000ffff087224 */ /* 0x001fd800078e0000 */
[----:B------:R-:W-:Y:S05]  /*143e0*/  @!P1 BRA `(.L_x_1905) ;  /* 0x0000000000509947 */ /* 0x000fea0003800000 */
[----:B------:R-:W2:Y:S01]  /*143f0*/  LDL R10, [R1+0x8] ;  /* 0x00000800010a7983 */ /* 0x000ea20000100800 */
[----:B------:R-:W0:Y:S01]  /*14400*/  LDC R5, c[0x0][0x43c] ;  /* 0x00010f00ff057b82 */ /* 0x000e220000000800 */
[----:B------:R-:W-:Y:S02]  /*14410*/  ULDC.64 UR4, c[0x0][0x428] ;  /* 0x00010a0000047ab9 */ /* 0x000fe40000000a00 */
[----:B------:R-:W3:Y:S01]  /*14420*/  LDL R9, [R1] ;  /* 0x0000000001097983 */ /* 0x000ee20000100800 */
        /* <DEDUP_REMOVED lines=16> */
.L_x_1905:
[----:B------:R-:W1:Y:S01]  /*14530*/  S2R R2, SR_TID.X ;  /* 0x0000000000027919 */ /* 0x000e620000002100 */
[----:B0-----:R-:W-:Y:S01]  /*14540*/  IMAD R4, R6, 0x8, R18 ;  /* 0x0000000806047824 */ /* 0x001fe200078e0212 */
[----:B------:R-:W-:Y:S01]  /*14550*/  BSSY B2, `(.L_x_1906) ;  /* 0x0000006000027945 */ /* 0x000fe20003800000 */
[----:B-1----:R-:W-:Y:S02]  /*14560*/  LOP3.LUT R3, R2, 0x7f, RZ, 0xc0, !PT ;  /* 0x0000007f02037812 */ /* 0x002fe400078ec0ff */
[----:B------:R-:W-:Y:S02]  /*14570*/  SHF.L.U32 R2, R7, 0x1f, RZ ;  /* 0x0000001f07027819 */ /* 0x000fe400000006ff */
[----:B------:R-:W-:Y:S02]  /*14580*/  ISETP.NE.AND P1, PT, R3, RZ, PT ;  /* 0x000000ff0300720c */ /* 0x000fe40003f25270 */
[----:B------:R-:W0:Y:S02]  /*14590*/  SYNCS.PHASECHK.TRANS64.TRYWAIT P0, [R4+URZ+0x22840], R2 ;  /* 0x02284002040075a7 */ /* 0x000e24000800017f */
[----:B0-----:R-:W-:Y:S09]  /*145a0*/  @!P0 BRA `(.L_x_1907) ;  /* 0x0000002400f88947 */ /* 0x001ff20003800000 */
.L_x_1982:
[----:B------:R-:W-:Y:S05]  /*145b0*/  BSYNC B2 ;  /* 0x0000000000027941 */ /* 0x000fea0003800000 */
.L_x_1906:
        /* <DEDUP_REMOVED lines=9> */
.L_x_1909:
[----:B------:R-:W-:Y:S05]  /*14650*/  BSYNC B2 ;  /* 0x0000000000027941 */ /* 0x000fea0003800000 */
.L_x_1908:
        /* <DEDUP_REMOVED lines=11> */
.L_x_1910:
        /* <DEDUP_REMOVED lines=10> */
[----:B------:R-:W1:Y:S01]  /*147b0*/  SYNCS.PHASECHK.TRANS64.TRYWAIT P0, [R4+URZ+0x22860], R2 ;  /* 0x02286002040075a7 */ /* 0x000e62000800017f */
[----:B------:R-:W-:Y:S04]  /*147c0*/  BSSY B2, `(.L_x_1911) ;  /* 0x0000002000027945 */ /* 0x000fe80003800000 */
[----:B-1----:R-:W-:Y:S05]  /*147d0*/  @!P0 BRA `(.L_x_1912) ;  /* 0x0000002400808947 */ /* 0x002fea0003800000 */
.L_x_1983:
[----:B------:R-:W-:Y:S05]  /*147e0*/  BSYNC B2 ;  /* 0x0000000000027941 */ /* 0x000fea0003800000 */
.L_x_1911:
        /* <DEDUP_REMOVED lines=11> */
.L_x_1914:
[----:B------:R-:W-:Y:S05]  /*148a0*/  BSYNC B2 ;  /* 0x0000000000027941 */ /* 0x000fea0003800000 */
.L_x_1913:
[----:B------:R-:W-:Y:S01]  /*148b0*/  R2UR UR6, R2 ;  /* 0x00000000020672ca */ /* 0x000fe200000e0000 */
[----:B------:R-:W-:Y:S01]  /*148c0*/  UIADD3 UR4, UP0, UR44, 0x470, URZ ;  /* 0x000004702c047890 */ /* 0x000fe2000ff1e03f */
[----:B------:R-:W-:Y:S01]  /*148d0*/  R2UR UR7, R3 ;  /* 0x00000000030772ca */ /* 0x000fe200000e0000 */
[----:B------:R-:W-:Y:S01]  /*148e0*/  VIADD R4, R4, 0x22850 ;  /* 0x0002285004047836 */ /* 0x000fe20000000000 */
[----:B------:R-:W-:Y:S01]  /*148f0*/  R2UR UR10, R5 ;  /* 0x00000000050a72ca */ /* 0x000fe200000e0000 */
[----:B------:R-:W-:Y:S01]  /*14900*/  IMAD R5, R6, 0xc000, R18 ;  /* 0x0000c00006057824 */ /* 0x000fe200078e0212 */
[----:B------:R-:W-:Y:S01]  /*14910*/  PLOP3.LUT P0, PT, PT, PT, PT, 0x80, 0x0 ;  /* 0x000000000000781c */ /* 0x000fe20003f0f070 */
[----:B------:R-:W-:Y:S02]  /*14920*/  UIADD3.X UR5, URZ, UR45, URZ, UP0, !UPT ;  /* 0x0000002d3f057290 */ /* 0x000fe400087fe43f */
[----:B------:R-:W-:-:S10]  /*14930*/  VIADD R9, R5, 0x400 ;  /* 0x0000040005097836 */ /* 0x000fd40000000000 */
.L_x_1915:
        /* <DEDUP_REMOVED lines=15> */
.L_x_1916:
        /* <DEDUP_REMOVED lines=15> */
.L_x_1917:
        /* <DEDUP_REMOVED lines=15> */
.L_x_1918:
        /* <DEDUP_REMOVED lines=10> */
.L_x_1904:
[----:B------:R-:W-:Y:S05]  /*14cb0*/  BSYNC B1 ;  /* 0x0000000000017941 */ /* 0x000fea0003800000 */
.L_x_1903:
[----:B------:R-:W-:Y:S01]  /*14cc0*/  VIADD R6, R6, 0x1 ;  /* 0x0000000106067836 */ /* 0x000fe20000000000 */
[----:B------:R-:W-:Y:S01]  /*14cd0*/  LOP3.LUT P2, RZ, R17, 0x2, RZ, 0xc0, !PT ;  /* 0x0000000211ff7812 */ /* 0x000fe2000784c0ff */
[----:B------:R-:W-:Y:S03]  /*14ce0*/  BSSY B1, `(.L_x_1919) ;  /* 0x0000097000017945 */ /* 0x000fe60003800000 */
[----:B------:R-:W-:-:S04]  /*14cf0*/  ISETP.NE.AND P0, PT, R6, 0x2, PT ;  /* 0x000000020600780c */ /* 0x000fc80003f05270 */
[----:B------:R-:W-:Y:S02]  /*14d00*/  SEL R2, RZ, 0x1, P0 ;  /* 0x00000001ff027807 */ /* 0x000fe40000000000 */
[----:B------:R-:W-:Y:S01]  /*14d10*/  SEL R19, R6, RZ, P0 ;  /* 0x000000ff06137207 */ /* 0x000fe20000000000 */
[----:B------:R-:W-:Y:S01]  /*14d20*/  VIADD R6, R0, 0xffffffff ;  /* 0xffffffff00067836 */ /* 0x000fe20000000000 */
[----:B0-----:R-:W-:-:S05]  /*14d30*/  LOP3.LUT R8, R7, R2, RZ, 0x3c, !PT ;  /* 0x0000000207087212 */ /* 0x001fca00078e3cff */
[----:B------:R0:W-:Y:S01]  /*14d40*/  STL [R1+0x4], R8 ;  /* 0x0000040801007387 */ /* 0x0001e20000100800 */
[----:B------:R-:W-:Y:S05]  /*14d50*/  @!P2 BRA `(.L_x_1920) ;  /* 0x00000008003ca947 */ /* 0x000fea0003800000 */
[----:B------:R-:W-:Y:S01]  /*14d60*/  LOP3.LUT P2, RZ, R17, 0x1, RZ, 0xc0, !PT ;  /* 0x0000000111ff7812 */ /* 0x000fe2000784c0ff */
[----:B------:R-:W-:-:S12]  /*14d70*/  IMAD.MOV.U32 R7, RZ, RZ, R6 ;  /* 0x000000ffff077224 */ /* 0x000fd800078e0006 */
        /* <DEDUP_REMOVED lines=21> */
.L_x_1921:
[----:B------:R-:W2:Y:S01]  /*14ed0*/  S2R R2, SR_TID.X ;  /* 0x0000000000027919 */ /* 0x000ea20000002100 */
[----:B-1----:R-:W-:Y:S01]  /*14ee0*/  IMAD R4, R19, 0x8, R18 ;  /* 0x0000000813047824 */ /* 0x002fe200078e0212 */
[----:B------:R-:W-:Y:S01]  /*14ef0*/  BSSY B2, `(.L_x_1922) ;  /* 0x0000006000027945 */ /* 0x000fe20003800000 */
[----:B--2---:R-:W-:Y:S02]  /*14f00*/  LOP3.LUT R3, R2, 0x7f, RZ, 0xc0, !PT ;  /* 0x0000007f02037812 */ /* 0x004fe400078ec0ff */
[----:B------:R-:W-:Y:S02]  /*14f10*/  SHF.L.U32 R2, R8, 0x1f, RZ ;  /* 0x0000001f08027819 */ /* 0x000fe400000006ff */
[----:B------:R-:W-:Y:S02]  /*14f20*/  ISETP.NE.AND P1, PT, R3, RZ, PT ;  /* 0x000000ff0300720c */ /* 0x000fe40003f25270 */
[----:B------:R-:W1:Y:S02]  /*14f30*/  SYNCS.PHASECHK.TRANS64.TRYWAIT P0, [R4+URZ+0x22840], R2 ;  /* 0x02284002040075a7 */ /* 0x000e64000800017f */
[----:B-1----:R-:W-:Y:S09]  /*14f40*/  @!P0 BRA `(.L_x_1923) ;  /* 0x0000001c00b88947 */ /* 0x002ff20003800000 */
.L_x_1984:
[----:B------:R-:W-:Y:S05]  /*14f50*/  BSYNC B2 ;  /* 0x0000000000027941 */ /* 0x000fea0003800000 */
.L_x_1922:
        /* <DEDUP_REMOVED lines=9> */
.L_x_1925:
[----:B------:R-:W-:Y:S05]  /*14ff0*/  BSYNC B2 ;  /* 0x0000000000027941 */ /* 0x000fea0003800000 */
.L_x_1924:
        /* <DEDUP_REMOVED lines=8> */
[----:B0-----:R-:W-:Y:S01]  /*15080*/  VIADD R8, R4, 0x22830 ;  /* 0x0002283004087836 */ /* 0x001fe20000000000 */
[----:B------:R-:W-:Y:S01]  /*15090*/  UMOV UR6, 0x0 ;  /* 0x0000000000067882 */ /* 0x000fe20000000000 */
[----:B------:R-:W-:-:S10]  /*150a0*/  UMOV UR7, 0x14f00000 ;  /* 0x14f0000000077882 */ /* 0x000fd40000000000 */
.L_x_1926:
        /* <DEDUP_REMOVED lines=10> */
[----:B------:R-:W0:Y:S01]  /*15150*/  SYNCS.PHASECHK.TRANS64.TRYWAIT P0, [R4+URZ+0x22860], R2 ;  /* 0x02286002040075a7 */ /* 0x000e22000800017f */
[----:B------:R-:W-:Y:S04]  /*15160*/  BSSY B2, `(.L_x_1927) ;  /* 0x0000002000027945 */ /* 0x000fe80003800000 */
[----:B0-----:R-:W-:Y:S05]  /*15170*/  @!P0 BRA `(.L_x_1928) ;  /* 0x0000001c00408947 */ /* 0x001fea0003800000 */
.L_x_1985:
[----:B------:R-:W-:Y:S05]  /*15180*/  BSYNC B2 ;  /* 0x0000000000027941 */ /* 0x000fea0003800000 */
.L_x_1927:
        /* <DEDUP_REMOVED lines=11> */
.L_x_1930:
[----:B------:R-:W-:Y:S05]  /*15240*/  BSYNC B2 ;  /* 0x0000000000027941 */ /* 0x000fea0003800000 */
.L_x_1929:
        /* <DEDUP_REMOVED lines=9> */
.L_x_1931:
        /* <DEDUP_REMOVED lines=15> */
.L_x_1932:
        /* <DEDUP_REMOVED lines=15> */
.L_x_1933:
        /* <DEDUP_REMOVED lines=15> */
.L_x_1934:
        /* <DEDUP_REMOVED lines=10> */
.L_x_1920:
[----:B------:R-:W-:Y:S05]  /*15650*/  BSYNC B1 ;  /* 0x0000000000017941 */ /* 0x000fea0003800000 */
.L_x_1919:
[----:B------:R-:W-:Y:S01]  /*15660*/  ISETP.GT.AND P0, PT, R6, UR38, PT ;  /* 0x0000002606007c0c */ /* 0x000fe2000bf04270 */
[----:B------:R-:W-:-:S12]  /*15670*/  VIADD R0, R0, 0xfffffffe ;  /* 0xfffffffe00007836 */ /* 0x000fd80000000000 */
[----:B------:R-:W-:Y:S05]  /*15680*/  @P0 BRA `(.L_x_1935) ;  /* 0xffffffec00240947 */ /* 0x000fea000383ffff */
.L_x_1902:
[----:B------:R-:W-:Y:S05]  /*15690*/  BSYNC B0 ;  /* 0x0000000000007941 */ /* 0x000fea0003800000 */
.L_x_1884:
[----:B------:R-:W2:Y:S01]  /*156a0*/  LDL.LU R2, [R1+0x4] ;  /* 0x0000040001027983 */ /* 0x000ea20000300800 */
[----:B------:R-:W3:Y:S01]  /*156b0*/  S2R R0, SR_TID.X ;  /* 0x0000000000007919 */ /* 0x000ee20000002100 */
[----:B------:R-:W-:-:S05]  /*156c0*/  VIADD R19, R19, 0x1 ;  /* 0x0000000113137836 */ /* 0x000fca0000000000 */
[----:B------:R-:W-:Y:S02]  /*156d0*/  ISETP.NE.AND P1, PT, R19, 0x2, PT ;  /* 0x000000021300780c */ /* 0x000fe40003f25270 */
[----:B---3--:R-:W-:-:S04]  /*156e0*/  LOP3.LUT R0, R0, 0x7f, RZ, 0xc0, !PT ;  /* 0x0000007f00007812 */ /* 0x008fc800078ec0ff */
[----:B------:R-:W-:Y:S02]  /*156f0*/  ISETP.NE.AND P0, PT, R0, RZ, PT ;  /* 0x000000ff0000720c */ /* 0x000fe40003f05270 */
[----:B------:R-:W-:Y:S01]  /*15700*/  SEL R0, RZ, 0x1, P1 ;  /* 0x00000001ff007807 */ /* 0x000fe20000800000 */
[----:B------:R-:W-:Y:S03]  /*15710*/  BSSY B0, `(.L_x_1936) ;  /* 0x0000011000007945 */ /* 0x000fe60003800000 */
[----:B--2---:R-:W-:-:S05]  /*15720*/  LOP3.LUT R2, R2, R0, RZ, 0x3c, !PT ;  /* 0x0000000002027212 */ /* 0x004fca00078e3cff */
[----:B------:R2:W-:Y:S02]  /*15730*/  STL [R1+0x4], R2 ;  /* 0x0000040201007387 */ /* 0x0005e40000100800 */
[----:B------:R-:W-:Y:S05]  /*15740*/  @P0 BRA `(.L_x_1937) ;  /* 0x0000000000340947 */ /* 0x000fea0003800000 */
[----:B------:R-:W3:Y:S01]  /*15750*/  S2R R5, SR_LANEID ;  /* 0x0000000000057919 */ /* 0x000ee20000000000 */
[----:B------:R-:W-:Y:S01]  /*15760*/  VOTEU.ANY UR4, UPT, PT ;  /* 0x0000000000047886 */ /* 0x000fe200038e0100 */
[----:B-12---:R-:W1:Y:S01]  /*15770*/  LDC.64 R2, c[0x0][0xc80] ;  /* 0x00032000ff027b82 */ /* 0x006e620000000a00 */
[----:B------:R-:W3:Y:S02]  /*15780*/  FLO.U32 R0, UR4 ;  /* 0x0000000400007d00 */ /* 0x000ee400080e0000 */
[----:B---3--:R-:W-:-:S06]  /*15790*/  ISETP.EQ.U32.AND P2, PT, R0, R5, PT ;  /* 0x000000050000720c */ /* 0x008fcc0003f42070 */
[----:B------:R-:W1:Y:S07]  /*157a0*/  POPC R5, UR4 ;  /* 0x0000000400057d09 */ /* 0x000e6e0008000000 */
[----:B-1----:R-:W2:Y:S01]  /*157b0*/  @P2 ATOMG.E.ADD.STRONG.GPU PT, R3, desc[UR46][R2.64], R5 ;  /* 0x00000005020329a8 */ /* 0x002ea200081ee1ee */
[----:B------:R-:W1:Y:S02]  /*157c0*/  S2R R4, SR_LTMASK ;  /* 0x0000000000047919 */ /* 0x000e640000003900 */
[----:B-1----:R-:W-:-:S04]  /*157d0*/  LOP3.LUT R4, R4, UR4, RZ, 0xc0, !PT ;  /* 0x0000000404047c12 */ /* 0x002fc8000f8ec0ff */
[----:B0-----:R-:W0:Y:S01]  /*157e0*/  POPC R7, R4 ;  /* 0x0000000400077309 */ /* 0x001e220000000000 */
[----:B--2---:R-:W0:Y:S02]  /*157f0*/  SHFL.IDX PT, R0, R3, R0, 0x1f ;  /* 0x00001f0003007589 */ /* 0x004e2400000e0000 */
[----:B0-----:R-:W-:-:S05]  /*15800*/  IADD3 R0, R0, UR42, R7 ;  /* 0x0000002a00007c10 */ /* 0x001fca000fffe007 */
[----:B------:R3:W-:Y:S02]  /*15810*/  STL [R1+0xc], R0 ;  /* 0x00000c0001007387 */ /* 0x0007e40000100800 */
.L_x_1937:
[----:B------:R-:W-:Y:S05]  /*15820*/  BSYNC B0 ;  /* 0x0000000000007941 */ /* 0x000fea0003800000 */
.L_x_1936:
[----:B------:R-:W-:-:S07]  /*15830*/  SEL R19, R19, RZ, P1 ;  /* 0x000000ff13137207 */ /* 0x000fce0000800000 */
.L_x_1856:
[----:B------:R-:W-:Y:S05]  /*15840*/  BSYNC B7 ;  /* 0x0000000000077941 */ /* 0x000fea0003800000 */
.L_x_1854:
[----:B--2---:R2:W5:Y:S01]  /*15850*/  LDL R2, [R1+0xc] ;  /* 0x00000c0001027983 */ /* 0x0045620000100800 */
[----:B------:R-:W-:-:S13]  /*15860*/  LOP3.LUT P1, RZ, R17, 0x4, RZ, 0xc0, !PT ;  /* 0x0000000411ff7812 */ /* 0x000fda000782c0ff */
[----:B--2---:R-:W-:Y:S05]  /*15870*/  @!P1 BRA `(.L_x_1938) ;  /* 0x0000000000289947 */ /* 0x004fea0003800000 */
[----:B------:R-:W-:Y:S05]  /*15880*/  WARPSYNC.ALL ;  /* 0x0000000000007948 */ /* 0x000fea0003800000 */
[----:B------:R-:W2:Y:S08]  /*15890*/  S2UR UR5, SR_CgaCtaId ;  /* 0x00000000000579c3 */ /* 0x000eb00000008800 */
[----:B------:R-:W-:Y:S06]  /*158a0*/  BAR.SYNC.DEFER_BLOCKING 0x5, 0x180 ;  /* 0x0146000000007b1d */ /* 0x000fec0000010000 */
[----:B------:R-:W-:-:S02]  /*158b0*/  UMOV UR4, 0x400 ;  /* 0x0000040000047882 */ /* 0x000fc40000000000 */
[----:B--2---:R-:W-:-:S06]  /*158c0*/  ULEA UR4, UR5, UR4, 0x18 ;  /* 0x0000000405047291 */ /* 0x004fcc000f8ec03f */
[----:B-1----:R-:W-:-:S05]  /*158d0*/  IMAD.U32 R18, RZ, RZ, UR4 ;  /* 0x00000004ff127e24 */ /* 0x002fca000f8e00ff */
[----:B-----5:R-:W1:Y:S04]  /*158e0*/  LDS R2, [R18+0x228d0] ;  /* 0x0228d00012027984 */ /* 0x020e680000000800 */
[----:B-1----:R1:W-:Y:S01]  /*158f0*/  STL [R1+0xc], R2 ;  /* 0x00000c0201007387 */ /* 0x0023e20000100800 */
[----:B------:R-:W-:Y:S06]  /*15900*/  BAR.ARV 0x4, 0x180 ;  /* 0x0106000000007b1d */ /* 0x000fec0000002000 */
[----:B------:R-:W-:Y:S05]  /*15910*/  BRA `(.L_x_1939) ;  /* 0x00000000002c7947 */ /* 0x000fea0003800000 */
.L_x_1938:
[----:B------:R-:W-:-:S03]  /*15920*/  UMOV UR4, 0xffffffff ;  /* 0xffffffff00047882 */ /* 0x000fc60000000000 */
[----:B------:R-:W-:Y:S05]  /*15930*/  BRA.DIV UR4, `(.L_x_1940) ;  /* 0x0000001604647947 */ /* 0x000fea000b800000 */
[----:B-----5:R2:W0:Y:S02]  /*15940*/  SHFL.IDX PT, R14, R2, RZ, 0x1f ;  /* 0x00001fff020e7589 */ /* 0x02042400000e0000 */
.L_x_1988:
[----:B-1----:R-:W1:Y:S01]  /*15950*/  @!P0 S2R R3, SR_CgaCtaId ;  /* 0x0000000000038919 */ /* 0x002e620000008800 */
[----:B------:R-:W-:Y:S05]  /*15960*/  WARPSYNC.ALL ;  /* 0x0000000000007948 */ /* 0x000fea0003800000 */
[----:B------:R-:W-:Y:S01]  /*15970*/  BAR.SYNC.DEFER_BLOCKING 0x4, 0x180 ;  /* 0x0106000000007b1d */ /* 0x000fe20000010000 */
[----:B---34-:R-:W-:-:S05]  /*15980*/  @!P0 MOV R0, 0x400 ;  /* 0x0000040000008802 */ /* 0x018fca0000000f00 */
[----:B0-----:R0:W-:Y:S01]  /*15990*/  STL [R1+0xc], R14 ;  /* 0x00000c0e01007387 */ /* 0x0011e20000100800 */
[----:B-1----:R-:W-:-:S05]  /*159a0*/  @!P0 LEA R18, R3, R0, 0x18 ;  /* 0x0000000003128211 */ /* 0x002fca00078ec0ff */
[----:B------:R0:W-:Y:S01]  /*159b0*/  @!P0 STS [R18+0x228d0], R2 ;  /* 0x0228d00212008388 */ /* 0x0001e20000000800 */
[----:B------:R-:W-:Y:S06]  /*159c0*/  BAR.ARV 0x5, 0x180 ;  /* 0x0146000000007b1d */ /* 0x000fec0000002000 */
.L_x_1939:
[----:B---34-:R-:W3:Y:S01]  /*159d0*/  LDL R0, [R1+0xc] ;  /* 0x00000c0001007983 */ /* 0x018ee20000100800 */
[----:B------:R-:W-:Y:S02]  /*159e0*/  ULDC UR4, c[0x0][0xc38] ;  /* 0x00030e0000047ab9 */ /* 0x000fe40000000800 */
[----:B---3--:R-:W-:-:S13]  /*159f0*/  ISETP.GE.AND P0, PT, R0, UR4, PT ;  /* 0x0000000400007c0c */ /* 0x008fda000bf06270 */
[----:B------:R-:W-:Y:S05]  /*15a00*/  @!P0 BRA `(.L_x_1941) ;  /* 0xffffffb800c48947 */ /* 0x000fea000383ffff */
.L_x_1845:
[----:B0-----:R-:W3:Y:S01]  /*15a10*/  LDL.LU R0, [R1+0x18] ;  /* 0x0000180001007983 */ /* 0x001ee20000300800 */
[----:B------:R-:W-:Y:S01]  /*15a20*/  BSSY B0, `(.L_x_1942) ;  /* 0x000000b000007945 */ /* 0x000fe20003800000 */
[----:B------:R-:W0:Y:S01]  /*15a30*/  S2R R5, SR_CgaCtaId ;  /* 0x0000000000057919 */ /* 0x000e220000008800 */
[----:B---3--:R-:W-:-:S05]  /*15a40*/  VIADD R0, R0, 0x1 ;  /* 0x0000000100007836 */ /* 0x008fca0000000000 */
[----:B-12---:R-:W-:-:S04]  /*15a50*/  LEA.HI R2, R0, R0, RZ, 0x1 ;  /* 0x0000000000027211 */ /* 0x006fc800078f08ff */
[----:B------:R-:W-:-:S05]  /*15a60*/  LOP3.LUT R3, R2, 0xfffffffe, RZ, 0xc0, !PT ;  /* 0xfffffffe02037812 */ /* 0x000fca00078ec0ff */
[----:B------:R-:W-:Y:S01]  /*15a70*/  IMAD.IADD R3, R0, 0x1, -R3 ;  /* 0x0000000100037824 */ /* 0x000fe200078e0a03 */
[----:B------:R-:W-:-:S04]  /*15a80*/  MOV R0, 0x400 ;  /* 0x0000040000007802 */ /* 0x000fc80000000f00 */
[----:B0-----:R-:W-:Y:S02]  /*15a90*/  LEA R0, R5, R0, 0x18 ;  /* 0x0000000005007211 */ /* 0x001fe400078ec0ff */
[----:B------:R-:W-:-:S04]  /*15aa0*/  SHF.L.U32 R3, R3, 0x1f, RZ ;  /* 0x0000001f03037819 */ /* 0x000fc800000006ff */
[----:B------:R-:W0:Y:S02]  /*15ab0*/  SYNCS.PHASECHK.TRANS64.TRYWAIT P0, [R0+URZ+0x22820], R3 ;  /* 0x02282003000075a7 */ /* 0x000e24000800017f */
[----:B0-----:R-:W-:Y:S05]  /*15ac0*/  @!P0 BRA `(.L_x_1943) ;  /* 0x0000001400288947 */ /* 0x001fea0003800000 */
.L_x_1989:
[----:B------:R-:W-:Y:S05]  /*15ad0*/  BSYNC B0 ;  /* 0x0000000000007941 */ /* 0x000fea0003800000 */
.L_x_1942:
[----:B------:R-:W-:-:S03]  /*15ae0*/  UMOV UR4, 0xffffffff ;  /* 0xffffffff00047882 */ /* 0x000fc60000000000 */
[----:B------:R-:W-:Y:S05]  /*15af0*/  BRA.DIV UR4, `(.L_x_1944) ;  /* 0x0000001604307947 */ /* 0x000fea000b800000 */
[----:B------:R-:W1:Y:S02]  /*15b00*/  S2R R2, SR_TID.X ;  /* 0x0000000000027919 */ /* 0x000e640000002100 */
[----:B-1----:R-:W-:-:S04]  /*15b10*/  SHF.R.U32.HI R2, RZ, 0x5, R2 ;  /* 0x00000005ff027819 */ /* 0x002fc80000011602 */
[----:B------:R-:W-:-:S05]  /*15b20*/  LOP3.LUT R2, R2, 0x3, RZ, 0xc0, !PT ;  /* 0x0000000302027812 */ /* 0x000fca00078ec0ff */
[----:B------:R1:W2:Y:S02]  /*15b30*/  SHFL.IDX PT, R14, R2, RZ, 0x1f ;  /* 0x00001fff020e7589 */ /* 0x0002a400000e0000 */
.L_x_1992:
[----:B--2---:R-:W-:Y:S01]  /*15b40*/  ISETP.NE.AND P0, PT, R14, RZ, PT ;  /* 0x000000ff0e00720c */ /* 0x004fe20003f05270 */
[----:B------:R-:W-:-:S12]  /*15b50*/  BSSY B0, `(.L_x_1945) ;  /* 0x0000025000007945 */ /* 0x000fd80003800000 */
[----:B------:R-:W-:Y:S05]  /*15b60*/  @P0 BRA `(.L_x_1946) ;  /* 0x00000000008c0947 */ /* 0x000fea0003800000 */
[----:B------:R-:W-:-:S03]  /*15b70*/  UMOV UR4, 0xffffffff ;  /* 0xffffffff00047882 */ /* 0x000fc60000000000 */
[----:B------:R-:W-:Y:S05]  /*15b80*/  BRA.DIV UR4, `(.L_x_1947) ;  /* 0x0000001604407947 */ /* 0x000fea000b800000 */
[----:B------:R-:W-:-:S13]  /*15b90*/  ELECT P6, URZ, PT ;  /* 0x00000000003f782f */ /* 0x000fda00038c0000 */
.L_x_1995:
[----:B------:R-:W-:Y:S05]  /*15ba0*/  @!P6 BRA `(.L_x_1946) ;  /* 0x00000000007ce947 */ /* 0x000fea0003800000 */
[----:B------:R-:W-:-:S06]  /*15bb0*/  ULOP3.LUT UR4, UR41, 0x2, URZ, 0xfc, !UPT ;  /* 0x0000000229047892 */ /* 0x000fcc000f8efc3f */
[----:B-1----:R-:W-:-:S05]  /*15bc0*/  IMAD.U32 R2, RZ, RZ, UR4 ;  /* 0x00000004ff027e24 */ /* 0x002fca000f8e00ff */
[----:B------:R-:W-:-:S13]  /*15bd0*/  ISETP.NE.AND P2, PT, R2, 0x3, PT ;  /* 0x000000030200780c */ /* 0x000fda0003f45270 */
[----:B------:R-:W-:Y:S05]  /*15be0*/  @!P2 BRA `(.L_x_1948) ;  /* 0x000000000004a947 */ /* 0x000fea0003800000 */
[----:B------:R-:W-:Y:S01]  /*15bf0*/  BPT.TRAP 0x1 ;  /* 0x000000040000795c */ /* 0x000fe20000300000 */
.L_x_1948:
[----:B------:R-:W2:Y:S01]  /*15c00*/  LDL.LU R7, [R1+0x4] ;  /* 0x0000040001077983 */ /* 0x000ea20000300800 */
[----:B------:R-:W-:Y:S02]  /*15c10*/  VIADD R2, R0, 0x22840 ;  /* 0x0002284000027836 */ /* 0x000fe40000000000 */
[C---:B0-----:R-:W-:Y:S02]  /*15c20*/  VIADD R3, R19.reuse, 0x1 ;  /* 0x0000000113037836 */ /* 0x041fe40000000000 */
[----:B------:R-:W-:-:S03]  /*15c30*/  IMAD R6, R19, 0x8, R2 ;  /* 0x0000000813067824 */ /* 0x000fc600078e0202 */
[----:B------:R-:W-:-:S04]  /*15c40*/  ISETP.NE.AND P1, PT, R3, 0x2, PT ;  /* 0x000000020300780c */ /* 0x000fc80003f25270 */
[----:B------:R-:W-:Y:S02]  /*15c50*/  SEL R4, RZ, 0x1, P1 ;  /* 0x00000001ff047807 */ /* 0x000fe40000800000 */
[----:B------:R-:W-:Y:S02]  /*15c60*/  SEL R3, R3, RZ, P1 ;  /* 0x000000ff03037207 */ /* 0x000fe40000800000 */
[C---:B--2---:R-:W-:Y:S02]  /*15c70*/  SHF.L.U32 R5, R7.reuse, 0x1f, RZ ;  /* 0x0000001f07057819 */ /* 0x044fe400000006ff */
[----:B------:R-:W-:Y:S01]  /*15c80*/  LOP3.LUT R4, R7, R4, RZ, 0x3c, !PT ;  /* 0x0000000407047212 */ /* 0x000fe200078e3cff */
[----:B------:R-:W-:Y:S01]  /*15c90*/  IMAD R7, R3, 0x8, R2 ;  /* 0x0000000803077824 */ /* 0x000fe200078e0202 */
[----:B------:R-:W0:Y:S02]  /*15ca0*/  SYNCS.PHASECHK.TRANS64.TRYWAIT P0, [R6+URZ], R5 ;  /* 0x00000005060075a7 */ /* 0x000e24000800017f */
[----:B------:R-:W-:Y:S01]  /*15cb0*/  SHF.L.U32 R2, R4, 0x1f, RZ ;  /* 0x0000001f04027819 */ /* 0x000fe200000006ff */
[----:B0-----:R-:W-:Y:S06]  /*15cc0*/  @!P0 BRA `(.L_x_1949) ;  /* 0x0000001400108947 */ /* 0x001fec0003800000 */
.L_x_1996:
[----:B------:R-:W1:Y:S02]  /*15cd0*/  SYNCS.PHASECHK.TRANS64.TRYWAIT P0, [R7+URZ], R2 ;  /* 0x00000002070075a7 */ /* 0x000e64000800017f */
[----:B-1----:R-:W-:Y:S05]  /*15ce0*/  @!P0 BRA `(.L_x_1950) ;  /* 0x00000014001c8947 */ /* 0x002fea0003800000 */
.L_x_1997:
[----:B------:R-:W-:Y:S05]  /*15cf0*/  @!P2 BRA `(.L_x_1951) ;  /* 0x000000000004a947 */ /* 0x000fea0003800000 */
[----:B------:R-:W-:Y:S01]  /*15d00*/  BPT.TRAP 0x1 ;  /* 0x000000040000795c */ /* 0x000fe20000300000 */
.L_x_1951:
[----:B------:R-:W-:-:S04]  /*15d10*/  VIADD R0, R0, 0x22860 ;  /* 0x0002286000007836 */ /* 0x000fc80000000000 */
[----:B------:R-:W-:-:S04]  /*15d20*/  IMAD R4, R19, 0x8, R0 ;  /* 0x0000000813047824 */ /* 0x000fc800078e0200 */
[----:B------:R-:W2:Y:S02]  /*15d30*/  SYNCS.PHASECHK.TRANS64.TRYWAIT P0, [R4+URZ], R5 ;  /* 0x00000005040075a7 */ /* 0x000ea4000800017f */
[----:B--2---:R-:W-:Y:S05]  /*15d40*/  @!P0 BRA `(.L_x_1952) ;  /* 0x0000001400188947 */ /* 0x004fea0003800000 */
.L_x_1998:
[----:B------:R-:W-:-:S07]  /*15d50*/  IMAD R3, R3, 0x8, R0 ;  /* 0x0000000803037824 */ /* 0x000fce00078e0200 */
.L_x_1953:
[----:B---3--:R3:W4:Y:S02]  /*15d60*/  SYNCS.PHASECHK.TRANS64.TRYWAIT P0, [R3+URZ], R2 ;  /* 0x00000002030075a7 */ /* 0x008724000800017f */
[----:B----4-:R-:W-:Y:S05]  /*15d70*/  @!P0 NANOSLEEP.SYNCS 0x989680 ;  /* 0x009896800000895d */ /* 0x010fea0003900000 */
[----:B------:R-:W4:Y:S02]  /*15d80*/  @!P0 SYNCS.PHASECHK.TRANS64 P0, [R3+URZ], R2 ;  /* 0x00000002030085a7 */ /* 0x000f24000800007f */
[----:B----4-:R-:W-:Y:S05]  /*15d90*/  @!P0 BRA `(.L_x_1953) ;  /* 0xfffffffc00f08947 */ /* 0x010fea000383ffff */
.L_x_1946:
[----:B------:R-:W-:Y:S05]  /*15da0*/  BSYNC B0 ;  /* 0x0000000000007941 */ /* 0x000fea0003800000 */
.L_x_1945:
[----:B------:R-:W-:Y:S05]  /*15db0*/  EXIT ;  /* 0x000000000000794d */ /* 0x000fea0003800000 */
.L_x_1758:
[----:B0-----:R0:W1:Y:S02]  /*15dc0*/  SYNCS.PHASECHK.TRANS64.TRYWAIT P0, [R3+URZ+0x22800], R0 ;  /* 0x02280000030075a7 */ /* 0x001064000800017f */
[----:B-1----:R-:W-:Y:S05]  /*15dd0*/  @!P0 NANOSLEEP.SYNCS 0x989680 ;  /* 0x009896800000895d */ /* 0x002fea0003900000 */
[----:B------:R-:W1:Y:S02]  /*15de0*/  @!P0 SYNCS.PHASECHK.TRANS64 P0, [R3+URZ+0x22800], R0 ;  /* 0x02280000030085a7 */ /* 0x000e64000800007f */
[----:B-1----:R-:W-:Y:S05]  /*15df0*/  @!P0 BRA `(.L_x_1758) ;  /* 0xfffffffc00f08947 */ /* 0x002fea000383ffff */
[----:B------:R-:W-:Y:S05]  /*15e00*/  BRA `(.L_x_1954) ;  /* 0xfffffebc00b07947 */ /* 0x000fea000383ffff */
.L_x_1762:
[----:B-1----:R-:W-:-:S04]  /*15e10*/  IMAD.U32 R5, RZ, RZ, UR23 ;  /* 0x00000017ff057e24 */ /* 0x002fc8000f8e00ff */
[----:B------:R1:W2:Y:S03]  /*15e20*/  SYNCS.PHASECHK.TRANS64.TRYWAIT P1, [R5+URZ+0x22830], R10 ;  /* 0x0228300a050075a7 */ /* 0x0002a6000802017f */
[----:B--2---:R-:W-:Y:S05]  /*15e30*/  @!P1 NANOSLEEP.SYNCS 0x989680 ;  /* 0x009896800000995d */ /* 0x004fea0003900000 */
[----:B------:R-:W2:Y:S02]  /*15e40*/  @!P1 SYNCS.PHASECHK.TRANS64 P1, [R5+URZ+0x22830], R10 ;  /* 0x0228300a050095a7 */ /* 0x000ea4000802007f */
[----:B--2---:R-:W-:Y:S05]  /*15e50*/  @!P1 BRA `(.L_x_1762) ;  /* 0xfffffffc00ec9947 */ /* 0x004fea000383ffff */
[----:B------:R-:W-:Y:S05]  /*15e60*/  BRA `(.L_x_1761) ;  /* 0xfffffebc00d87947 */ /* 0x000fea000383ffff */
.L_x_1774:
[----:B-1----:R-:W-:-:S04]  /*15e70*/  IMAD.U32 R11, RZ, RZ, UR23 ;  /* 0x00000017ff0b7e24 */ /* 0x002fc8000f8e00ff */
[----:B------:R1:W2:Y:S03]  /*15e80*/  SYNCS.PHASECHK.TRANS64.TRYWAIT P1, [R11+URZ+0x22850], R10 ;  /* 0x0228500a0b0075a7 */ /* 0x0002a6000802017f */
[----:B--2---:R-:W-:Y:S05]  /*15e90*/  @!P1 NANOSLEEP.SYNCS 0x989680 ;  /* 0x009896800000995d */ /* 0x004fea0003900000 */
[----:B------:R-:W2:Y:S02]  /*15ea0*/  @!P1 SYNCS.PHASECHK.TRANS64 P1, [R11+URZ+0x22850], R10 ;  /* 0x0228500a0b0095a7 */ /* 0x000ea4000802007f */
[----:B--2---:R-:W-:Y:S05]  /*15eb0*/  @!P1 BRA `(.L_x_1774) ;  /* 0xfffffffc00ec9947 */ /* 0x004fea000383ffff */
[----:B------:R-:W-:Y:S05]  /*15ec0*/  BRA `(.L_x_1773) ;  /* 0xfffffee800187947 */ /* 0x000fea000383ffff */
.L_x_1782:
[----:B-1----:R-:W-:-:S04]  /*15ed0*/  IMAD.U32 R7, RZ, RZ, UR28 ;  /* 0x0000001cff077e24 */ /* 0x002fc8000f8e00ff */
[----:B------:R1:W2:Y:S03]  /*15ee0*/  SYNCS.PHASECHK.TRANS64.TRYWAIT P1, [R7+URZ+0x22830], R8 ;  /* 0x02283008070075a7 */ /* 0x0002a6000802017f */
[----:B--2---:R-:W-:Y:S05]  /*15ef0*/  @!P1 NANOSLEEP.SYNCS 0x989680 ;  /* 0x009896800000995d */ /* 0x004fea0003900000 */
[----:B------:R-:W2:Y:S02]  /*15f00*/  @!P1 SYNCS.PHASECHK.TRANS64 P1, [R7+URZ+0x22830], R8 ;  /* 0x02283008070095a7 */ /* 0x000ea4000802007f */
[----:B--2---:R-:W-:Y:S05]  /*15f10*/  @!P1 BRA `(.L_x_1782) ;  /* 0xfffffffc00ec9947 */ /* 0x004fea000383ffff */
[----:B------:R-:W-:Y:S05]  /*15f20*/  BRA `(.L_x_1781) ;  /* 0xfffffeec00ac7947 */ /* 0x000fea000383ffff */
.L_x_1794:
[----:B-1----:R1:W2:Y:S02]  /*15f30*/  SYNCS.PHASECHK.TRANS64.TRYWAIT P1, [R177+URZ+0x22850], R8 ;  /* 0x02285008b10075a7 */ /* 0x0022a4000802017f */
[----:B--2---:R-:W-:Y:S05]  /*15f40*/  @!P1 NANOSLEEP.SYNCS 0x989680 ;  /* 0x009896800000995d */ /* 0x004fea0003900000 */
[----:B------:R-:W2:Y:S02]  /*15f50*/  @!P1 SYNCS.PHASECHK.TRANS64 P1, [R177+URZ+0x22850], R8 ;  /* 0x02285008b10095a7 */ /* 0x000ea4000802007f */
[----:B--2---:R-:W-:Y:S05]  /*15f60*/  @!P1 BRA `(.L_x_1794) ;  /* 0xfffffffc00f09947 */ /* 0x004fea000383ffff */
[----:B------:R-:W-:Y:S05]  /*15f70*/  BRA `(.L_x_1793) ;  /* 0xffffff1c00f87947 */ /* 0x000fea000383ffff */
.L_x_1803:
[----:B-1----:R-:W-:-:S04]  /*15f80*/  IMAD.U32 R4, RZ, RZ, UR26 ;  /* 0x0000001aff047e24 */ /* 0x002fc8000f8e00ff */
[----:B------:R1:W2:Y:S03]  /*15f90*/  SYNCS.PHASECHK.TRANS64.TRYWAIT P2, [R4+URZ+0x22830], R3 ;  /* 0x02283003040075a7 */ /* 0x0002a6000804017f */
[----:B--2---:R-:W-:Y:S05]  /*15fa0*/  @!P2 NANOSLEEP.SYNCS 0x989680 ;  /* 0x009896800000a95d */ /* 0x004fea0003900000 */
[----:B------:R-:W2:Y:S02]  /*15fb0*/  @!P2 SYNCS.PHASECHK.TRANS64 P2, [R4+URZ+0x22830], R3 ;  /* 0x022830030400a5a7 */ /* 0x000ea4000804007f */
[----:B--2---:R-:W-:Y:S05]  /*15fc0*/  @!P2 BRA `(.L_x_1803) ;  /* 0xfffffffc00eca947 */ /* 0x004fea000383ffff */
[----:B------:R-:W-:Y:S05]  /*15fd0*/  BRA `(.L_x_1802) ;  /* 0xffffff2400bc7947 */ /* 0x000fea000383ffff */
.L_x_1807:
[----:B-1----:R1:W2:Y:S02]  /*15fe0*/  SYNCS.PHASECHK.TRANS64.TRYWAIT P2, [R178+URZ+0x22850], R3 ;  /* 0x02285003b20075a7 */ /* 0x0022a4000804017f */
[----:B--2---:R-:W-:Y:S05]  /*15ff0*/  @!P2 NANOSLEEP.SYNCS 0x989680 ;  /* 0x009896800000a95d */ /* 0x004fea0003900000 */
[----:B------:R-:W2:Y:S02]  /*16000*/  @!P2 SYNCS.PHASECHK.TRANS64 P2, [R178+URZ+0x22850], R3 ;  /* 0x02285003b200a5a7 */ /* 0x000ea4000804007f */
[----:B--2---:R-:W-:Y:S05]  /*16010*/  @!P2 BRA `(.L_x_1807) ;  /* 0xfffffffc00f0a947 */ /* 0x004fea000383ffff */
[----:B------:R-:W-:Y:S05]  /*16020*/  BRA `(.L_x_1806) ;  /* 0xffffff4400607947 */ /* 0x000fea000383ffff */
.L_x_1813:
[----:B-1----:R-:W-:-:S04]  /*16030*/  IMAD.U32 R5, RZ, RZ, UR28 ;  /* 0x0000001cff057e24 */ /* 0x002fc8000f8e00ff */
[----:B------:R1:W2:Y:S03]  /*16040*/  SYNCS.PHASECHK.TRANS64.TRYWAIT P1, [R5+URZ+0x22830], R6 ;  /* 0x02283006050075a7 */ /* 0x0002a6000802017f */
[----:B--2---:R-:W-:Y:S05]  /*16050*/  @!P1 NANOSLEEP.SYNCS 0x989680 ;  /* 0x009896800000995d */ /* 0x004fea0003900000 */
[----:B------:R-:W2:Y:S02]  /*16060*/  @!P1 SYNCS.PHASECHK.TRANS64 P1, [R5+URZ+0x22830], R6 ;  /* 0x02283006050095a7 */ /* 0x000ea4000802007f */
[----:B--2---:R-:W-:Y:S05]  /*16070*/  @!P1 BRA `(.L_x_1813) ;  /* 0xfffffffc00ec9947 */ /* 0x004fea000383ffff */
[----:B------:R-:W-:Y:S05]  /*16080*/  BRA `(.L_x_1812) ;  /* 0xffffff4800787947 */ /* 0x000fea000383ffff */
.L_x_1825:
[----:B-1----:R1:W2:Y:S02]  /*16090*/  SYNCS.PHASECHK.TRANS64.TRYWAIT P1, [R181+URZ+0x22850], R6 ;  /* 0x02285006b50075a7 */ /* 0x0022a4000802017f */
[----:B--2---:R-:W-:Y:S05]  /*160a0*/  @!P1 NANOSLEEP.SYNCS 0x989680 ;  /* 0x009896800000995d */ /* 0x004fea0003900000 */
[----:B------:R-:W2:Y:S02]  /*160b0*/  @!P1 SYNCS.PHASECHK.TRANS64 P1, [R181+URZ+0x22850], R6 ;  /* 0x02285006b50095a7 */ /* 0x000ea4000802007f */
[----:B--2---:R-:W-:Y:S05]  /*160c0*/  @!P1 BRA `(.L_x_1825) ;  /* 0xfffffffc00f09947 */ /* 0x004fea000383ffff */
[----:B------:R-:W-:Y:S05]  /*160d0*/  BRA `(.L_x_1824) ;  /* 0xffffff7800c47947 */ /* 0x000fea000383ffff */
.L_x_1862:
[----:B------:R-:W-:Y:S02]  /*160e0*/  IMAD.MOV.U32 R13, RZ, RZ, R4 ;  /* 0x000000ffff0d7224 */ /* 0x000fe400078e0004 */
[----:B------:R-:W-:Y:S02]  /*160f0*/  IMAD.MOV.U32 R12, RZ, RZ, RZ ;  /* 0x000000ffff0c7224 */ /* 0x000fe400078e00ff */
[----:B------:R-:W-:Y:S02]  /*16100*/  IMAD.MOV.U32 R11, RZ, RZ, 0x1f ;  /* 0x0000001fff0b7424 */ /* 0x000fe400078e00ff */
[----:B------:R-:W-:-:S07]  /*16110*/  IMAD.MOV.U32 R15, RZ, RZ, -0x1 ;  /* 0xffffffffff0f7424 */ /* 0x000fce00078e00ff */
[----:B0-----:R-:W-:Y:S05]  /*16120*/  WARPSYNC.COLLECTIVE R15, `(.L_x_1955) ;  /* 0x000000000f087348 */ /* 0x001fea0003c00000 */
[----:B------:R1:W2:Y:S02]  /*16130*/  SHFL.IDX P6, R14, R13, R12, R11 ;  /* 0x0000000c0d0e7389 */ /* 0x0002a400000c000b */
[----:B012---:R-:W-:Y:S01]  /*16140*/  ENDCOLLECTIVE ;  /* 0x000000000000791b */ /* 0x007fe20003800000 */
.L_x_1955:
[----:B------:R-:W-:Y:S05]  /*16150*/  BRA `(.L_x_1956) ;  /* 0xffffffc000987947 */ /* 0x000fea000383ffff */
.L_x_1864:
[----:B------:R-:W-:Y:S01]  /*16160*/  BSSY B0, `(.L_x_1957) ;  /* 0x0000006000007945 */ /* 0x000fe20003800000 */
[----:B------:R-:W-:-:S07]  /*16170*/  IMAD.MOV.U32 R15, RZ, RZ, -0x1 ;  /* 0xffffffffff0f7424 */ /* 0x000fce00078e00ff */
[----:B01----:R-:W-:Y:S05]  /*16180*/  WARPSYNC.COLLECTIVE R15, `(.L_x_1958) ;  /* 0x000000000f0c7348 */ /* 0x003fea0003c00000 */
[----:B------:R-:W-:Y:S02]  /*16190*/  ELECT P6, UR62, PT ;  /* 0x00000000003e782f */ /* 0x000fe400038c0000 */
[----:B------:R-:W-:Y:S01]  /*161a0*/  MOV R14, UR62 ;  /* 0x0000003e000e7c02 */ /* 0x000fe20008000f00 */
[----:B01----:R-:W-:Y:S10]  /*161b0*/  ENDCOLLECTIVE ;  /* 0x000000000000791b */ /* 0x003ff40003800000 */
.L_x_1958:
[----:B------:R-:W-:Y:S05]  /*161c0*/  BSYNC B0 ;  /* 0x0000000000007941 */ /* 0x000fea0003800000 */
.L_x_1957:
[----:B------:R-:W-:Y:S05]  /*161d0*/  BRA `(.L_x_1959) ;  /* 0xffffffc0009c7947 */ /* 0x000fea000383ffff */
.L_x_1866:
[----:B0-----:R0:W2:Y:S02]  /*161e0*/  SYNCS.PHASECHK.TRANS64.TRYWAIT P0, [R3+URZ+0x22840], R0 ;  /* 0x02284000030075a7 */ /* 0x0010a4000800017f */
[----:B--2---:R-:W-:Y:S05]  /*161f0*/  @!P0 NANOSLEEP.SYNCS 0x989680 ;  /* 0x009896800000895d */ /* 0x004fea0003900000 */
[----:B------:R-:W2:Y:S02]  /*16200*/  @!P0 SYNCS.PHASECHK.TRANS64 P0, [R3+URZ+0x22840], R0 ;  /* 0x02284000030085a7 */ /* 0x000ea4000800007f */
[----:B--2---:R-:W-:Y:S05]  /*16210*/  @!P0 BRA `(.L_x_1866) ;  /* 0xfffffffc00f08947 */ /* 0x004fea000383ffff */
[----:B------:R-:W-:Y:S05]  /*16220*/  BRA `(.L_x_1960) ;  /* 0xffffffc400007947 */ /* 0x000fea000383ffff */
.L_x_1870:
[----:B------:R-:W-:Y:S01]  /*16230*/  IMAD.MOV.U32 R13, RZ, RZ, R4 ;  /* 0x000000ffff0d7224 */ /* 0x000fe200078e0004 */
[----:B------:R-:W-:Y:S01]  /*16240*/  LOP3.LUT R9, R9, 0x7f, RZ, 0xc0, !PT ;  /* 0x0000007f09097812 */ /* 0x000fe200078ec0ff */
[----:B------:R-:W-:Y:S02]  /*16250*/  IMAD.MOV.U32 R12, RZ, RZ, RZ ;  /* 0x000000ffff0c7224 */ /* 0x000fe400078e00ff */
[----:B------:R-:W-:Y:S01]  /*16260*/  IMAD.MOV.U32 R11, RZ, RZ, 0x181f ;  /* 0x0000181fff0b7424 */ /* 0x000fe200078e00ff */
[----:B------:R-:W-:Y:S01]  /*16270*/  SHF.R.U32.HI R9, RZ, 0x3, R9 ;  /* 0x00000003ff097819 */ /* 0x000fe20000011609 */
[----:B------:R-:W-:-:S04]  /*16280*/  IMAD.MOV.U32 R15, RZ, RZ, -0x1 ;  /* 0xffffffffff0f7424 */ /* 0x000fc800078e00ff */
[----:B------:R-:W-:-:S07]  /*16290*/  VIADD R2, R9, UR40 ;  /* 0x0000002809027c36 */ /* 0x000fce0008000000 */
[----:B-----5:R-:W-:Y:S05]  /*162a0*/  WARPSYNC.COLLECTIVE R15, `(.L_x_1961) ;  /* 0x000000000f087348 */ /* 0x020fea0003c00000 */
[----:B------:R0:W1:Y:S02]  /*162b0*/  SHFL.IDX P6, R14, R13, R12, R11 ;  /* 0x0000000c0d0e7389 */ /* 0x00006400000c000b */
[----:B01---5:R-:W-:Y:S01]  /*162c0*/  ENDCOLLECTIVE ;  /* 0x000000000000791b */ /* 0x023fe20003800000 */
.L_x_1961:
[----:B------:R-:W0:Y:S01]  /*162d0*/  S2R R9, SR_TID.X ;  /* 0x0000000000097919 */ /* 0x000e220000002100 */
[----:B------:R-:W-:Y:S02]  /*162e0*/  IMAD.MOV.U32 R13, RZ, RZ, R0 ;  /* 0x000000ffff0d7224 */ /* 0x000fe400078e0000 */
[----:B------:R-:W-:-:S07]  /*162f0*/  IMAD.MOV.U32 R5, RZ, RZ, R14 ;  /* 0x000000ffff057224 */ /* 0x000fce00078e000e */
[----:B0-----:R-:W-:Y:S05]  /*16300*/  WARPSYNC.COLLECTIVE R15, `(.L_x_1962) ;  /* 0x000000000f087348 */ /* 0x001fea0003c00000 */
[----:B------:R1:W2:Y:S02]  /*16310*/  SHFL.IDX P6, R14, R13, R12, R11 ;  /* 0x0000000c0d0e7389 */ /* 0x0002a400000c000b */
[----:B012---:R-:W-:Y:S01]  /*16320*/  ENDCOLLECTIVE ;  /* 0x000000000000791b */ /* 0x007fe20003800000 */
.L_x_1962:
[----:B------:R-:W-:Y:S02]  /*16330*/  ULDC UR4, c[0x0][0x288] ;  /* 0x0000a20000047ab9 */ /* 0x000fe40000000800 */
[----:B------:R-:W-:-:S05]  /*16340*/  IMAD R3, R7, UR4, RZ ;  /* 0x0000000407037c24 */ /* 0x000fca000f8e02ff */
[----:B------:R-:W-:Y:S01]  /*16350*/  ISETP.GE.AND P1, PT, R2, R3, PT ;  /* 0x000000030200720c */ /* 0x000fe20003f26270 */
[----:B------:R-:W-:Y:S02]  /*16360*/  IMAD.MOV.U32 R13, RZ, RZ, R4 ;  /* 0x000000ffff0d7224 */ /* 0x000fe400078e0004 */
[----:B------:R-:W-:Y:S02]  /*16370*/  IMAD.MOV.U32 R12, RZ, RZ, 0x1 ;  /* 0x00000001ff0c7424 */ /* 0x000fe400078e00ff */
[----:B------:R-:W-:-:S08]  /*16380*/  IMAD.MOV.U32 R6, RZ, RZ, R14 ;  /* 0x000000ffff067224 */ /* 0x000fd000078e000e */
[----:B------:R-:W-:Y:S05]  /*16390*/  WARPSYNC.COLLECTIVE R15, `(.L_x_1963) ;  /* 0x000000000f087348 */ /* 0x000fea0003c00000 */
[----:B------:R0:W1:Y:S02]  /*163a0*/  SHFL.IDX P6, R14, R13, R12, R11 ;  /* 0x0000000c0d0e7389 */ /* 0x00006400000c000b */
[----:B01----:R-:W-:Y:S01]  /*163b0*/  ENDCOLLECTIVE ;  /* 0x000000000000791b */ /* 0x003fe20003800000 */
.L_x_1963:
[----:B------:R-:W-:-:S05]  /*163c0*/  @!P1 LEA R6, P2, R8, R6, 0x1 ;  /* 0x0000000608069211 */ /* 0x000fca00078408ff */
[----:B------:R-:W-:-:S04]  /*163d0*/  @!P1 IMAD.X R5, RZ, RZ, R5, P2 ;  /* 0x000000ffff059224 */ /* 0x000fc800010e0605 */
[----:B------:R-:W-:Y:S02]  /*163e0*/  @!P1 IMAD.MOV.U32 R7, RZ, RZ, R5 ;  /* 0x000000ffff079224 */ /* 0x000fe400078e0005 */
[----:B------:R-:W-:Y:S02]  /*163f0*/  IMAD.MOV.U32 R13, RZ, RZ, R0 ;  /* 0x000000ffff0d7224 */ /* 0x000fe400078e0000 */
[C---:B------:R-:W-:Y:S01]  /*16400*/  VIADD R5, R2.reuse, 0x10 ;  /* 0x0000001002057836 */ /* 0x040fe20000000000 */
[----:B------:R-:W-:Y:S01]  /*16410*/  @!PT LDS RZ, [RZ] ;  /* 0x00000000fffff984 */ /* 0x000fe20000000800 */
[----:B------:R-:W-:Y:S01]  /*16420*/  @!PT LDS RZ, [RZ] ;  /* 0x00000000fffff984 */ /* 0x000fe20000000800 */
[----:B------:R-:W-:Y:S01]  /*16430*/  @!PT LDS RZ, [RZ] ;  /* 0x00000000fffff984 */ /* 0x000fe20000000800 */
[----:B------:R0:W-:Y:S04]  /*16440*/  @!P1 LDGSTS.E.BYPASS.LTC128B.128 [R10+0x18400], desc[UR46][R6.64], !P0 ;  /* 0x18400000060a9fae */ /* 0x0001e8000c101d6e */
[----:B------:R-:W-:Y:S01]  /*16450*/  ISETP.GE.AND P1, PT, R5, R3, PT ;  /* 0x000000030500720c */ /* 0x000fe20003f26270 */
[----:B------:R-:W-:-:S02]  /*16460*/  VIADD R5, R2, 0x20 ;  /* 0x0000002002057836 */ /* 0x000fc40000000000 */
[----:B------:R-:W-:-:S10]  /*16470*/  IMAD.MOV.U32 R8, RZ, RZ, R14 ;  /* 0x000000ffff087224 */ /* 0x000fd400078e000e */
[----:B0-----:R-:W-:Y:S05]  /*16480*/  WARPSYNC.COLLECTIVE R15, `(.L_x_1964) ;  /* 0x000000000f087348 */ /* 0x001fea0003c00000 */
[----:B------:R1:W2:Y:S02]  /*16490*/  SHFL.IDX P6, R14, R13, R12, R11 ;  /* 0x0000000c0d0e7389 */ /* 0x0002a400000c000b */
[----:B012---:R-:W-:Y:S01]  /*164a0*/  ENDCOLLECTIVE ;  /* 0x000000000000791b */ /* 0x007fe20003800000 */
.L_x_1964:
[----:B------:R-:W-:-:S05]  /*164b0*/  IMAD.SHL.U32 R7, R9, 0x8, RZ ;  /* 0x0000000809077824 */ /* 0x000fca00078e00ff */
[----:B------:R-:W-:Y:S01]  /*164c0*/  LOP3.LUT R7, R7, 0x38, RZ, 0xc0, !PT ;  /* 0x0000003807077812 */ /* 0x000fe200078ec0ff */
[----:B------:R-:W-:Y:S02]  /*164d0*/  IMAD.MOV.U32 R13, RZ, RZ, R4 ;  /* 0x000000ffff0d7224 */ /* 0x000fe400078e0004 */
[----:B------:R-:W-:Y:S02]  /*164e0*/  IMAD.MOV.U32 R12, RZ, RZ, 0x2 ;  /* 0x00000002ff0c7424 */ /* 0x000fe400078e00ff */
[----:B------:R-:W-:-:S07]  /*164f0*/  IMAD.MOV.U32 R9, RZ, RZ, R14 ;  /* 0x000000ffff097224 */ /* 0x000fce00078e000e */
[----:B------:R-:W-:Y:S05]  /*16500*/  WARPSYNC.COLLECTIVE R15, `(.L_x_1965) ;  /* 0x000000000f087348 */ /* 0x000fea0003c00000 */
[----:B------:R0:W1:Y:S02]  /*16510*/  SHFL.IDX P6, R14, R13, R12, R11 ;  /* 0x0000000c0d0e7389 */ /* 0x00006400000c000b */
[----:B01----:R-:W-:Y:S01]  /*16520*/  ENDCOLLECTIVE ;  /* 0x000000000000791b */ /* 0x003fe20003800000 */
.L_x_1965:
[----:B------:R-:W-:Y:S02]  /*16530*/  @!P1 LEA R6, P2, R7, R9, 0x1 ;  /* 0x0000000907069211 */ /* 0x000fe400078408ff */
[----:B------:R-:W0:Y:S03]  /*16540*/  S2R R9, SR_TID.X ;  /* 0x0000000000097919 */ /* 0x000e260000002100 */
[----:B------:R-:W-:Y:S02]  /*16550*/  @!P1 IMAD.X R7, RZ, RZ, R8, P2 ;  /* 0x000000ffff079224 */ /* 0x000fe400010e0608 */
[----:B------:R-:W-:-:S03]  /*16560*/  VIADD R8, R2, 0x60 ;  /* 0x0000006002087836 */ /* 0x000fc60000000000 */
[----:B------:R-:W-:Y:S01]  /*16570*/  @!PT LDS RZ, [RZ] ;  /* 0x00000000fffff984 */ /* 0x000fe20000000800 */
[----:B------:R-:W-:Y:S01]  /*16580*/  @!PT LDS RZ, [RZ] ;  /* 0x00000000fffff984 */ /* 0x000fe20000000800 */
[----:B------:R-:W-:Y:S01]  /*16590*/  @!PT LDS RZ, [RZ] ;  /* 0x00000000fffff984 */ /* 0x000fe20000000800 */
[----:B------:R1:W-:Y:S01]  /*165a0*/  @!P1 LDGSTS.E.BYPASS.LTC128B.128 [R10+0x18c00], desc[UR46][R6.64], !P0 ;  /* 0x18c00000060a9fae */ /* 0x0003e2000c101d6e */
[----:B------:R-:W-:Y:S01]  /*165b0*/  IMAD.MOV.U32 R13, RZ, RZ, R0 ;  /* 0x000000ffff0d7224 */ /* 0x000fe200078e0000 */
[----:B------:R-:W-:Y:S01]  /*165c0*/  ISETP.GE.AND P1, PT, R5, R3, PT ;  /* 0x000000030500720c */ /* 0x000fe20003f26270 */
[----:B------:R-:W-:-:S12]  /*165d0*/  IMAD.MOV.U32 R5, RZ, RZ, R14 ;  /* 0x000000ffff057224 */ /* 0x000fd800078e000e */
[----:B01----:R-:W-:Y:S05]  /*165e0*/  WARPSYNC.COLLECTIVE R15, `(.L_x_1966) ;  /* 0x000000000f087348 */ /* 0x003fea0003c00000 */
[----:B------:R2:W3:Y:S02]  /*165f0*/  SHFL.IDX P6, R14, R13, R12, R11 ;  /* 0x0000000c0d0e7389 */ /* 0x0004e400000c000b */
[----:B0123--:R-:W-:Y:S01]  /*16600*/  ENDCOLLECTIVE ;  /* 0x000000000000791b */ /* 0x00ffe20003800000 */
.L_x_1966:
[----:B------:R-:W-:Y:S02]  /*16610*/  IMAD.SHL.U32 R9, R9, 0x8, RZ ;  /* 0x0000000809097824 */ /* 0x000fe400078e00ff */
[----:B------:R-:W-:Y:S02]  /*16620*/  IMAD.MOV.U32 R13, RZ, RZ, R4 ;  /* 0x000000ffff0d7224 */ /* 0x000fe400078e0004 */
[----:B------:R-:W-:Y:S01]  /*16630*/  IMAD.MOV.U32 R12, RZ, RZ, 0x3 ;  /* 0x00000003ff0c7424 */ /* 0x000fe200078e00ff */
[----:B------:R-:W-:Y:S01]  /*16640*/  LOP3.LUT R9, R9, 0x38, RZ, 0xc0, !PT ;  /* 0x0000003809097812 */ /* 0x000fe200078ec0ff */
[----:B------:R-:W-:-:S07]  /*16650*/  IMAD.MOV.U32 R6, RZ, RZ, R14 ;  /* 0x000000ffff067224 */ /* 0x000fce00078e000e */
[----:B------:R-:W-:Y:S05]  /*16660*/  WARPSYNC.COLLECTIVE R15, `(.L_x_1967) ;  /* 0x000000000f087348 */ /* 0x000fea0003c00000 */
[----:B------:R0:W1:Y:S02]  /*16670*/  SHFL.IDX P6, R14, R13, R12, R11 ;  /* 0x0000000c0d0e7389 */ /* 0x00006400000c000b */
[----:B01----:R-:W-:Y:S01]  /*16680*/  ENDCOLLECTIVE ;  /* 0x000000000000791b */ /* 0x003fe20003800000 */
.L_x_1967:
[----:B------:R-:W-:-:S05]  /*16690*/  @!P1 LEA R6, P2, R9, R6, 0x1 ;  /* 0x0000000609069211 */ /* 0x000fca00078408ff */
[----:B------:R-:W-:-:S04]  /*166a0*/  @!P1 IMAD.X R5, RZ, RZ, R5, P2 ;  /* 0x000000ffff059224 */ /* 0x000fc800010e0605 */
[----:B------:R-:W-:Y:S02]  /*166b0*/  @!P1 IMAD.MOV.U32 R7, RZ, RZ, R5 ;  /* 0x000000ffff079224 */ /* 0x000fe400078e0005 */
[----:B------:R-:W-:Y:S02]  /*166c0*/  VIADD R5, R2, 0x30 ;  /* 0x0000003002057836 */ /* 0x000fe40000000000 */
[----:B------:R-:W-:Y:S01]  /*166d0*/  IMAD.MOV.U32 R13, RZ, RZ, R0 ;  /* 0x000000ffff0d7224 */ /* 0x000fe200078e0000 */
[----:B------:R-:W-:Y:S01]  /*166e0*/  @!PT LDS RZ, [RZ] ;  /* 0x00000000fffff984 */ /* 0x000fe20000000800 */
[----:B------:R-:W-:Y:S01]  /*166f0*/  @!PT LDS RZ, [RZ] ;  /* 0x00000000fffff984 */ /* 0x000fe20000000800 */
[----:B------:R-:W-:Y:S01]  /*16700*/  @!PT LDS RZ, [RZ] ;  /* 0x00000000fffff984 */ /* 0x000fe20000000800 */
[----:B------:R0:W-:Y:S02]  /*16710*/  @!P1 LDGSTS.E.BYPASS.LTC128B.128 [R10+0x19400], desc[UR46][R6.64], !P0 ;  /* 0x19400000060a9fae */ /* 0x0001e4000c101d6e */
[----:B------:R-:W-:Y:S01]  /*16720*/  ISETP.GE.AND P1, PT, R5, R3, PT ;  /* 0x000000030500720c */ /* 0x000fe20003f26270 */
[----:B------:R-:W-:-:S12]  /*16730*/  IMAD.MOV.U32 R5, RZ, RZ, R14 ;  /* 0x000000ffff057224 */ /* 0x000fd800078e000e */
[----:B0-----:R-:W-:Y:S05]  /*16740*/  WARPSYNC.COLLECTIVE R15, `(.L_x_1968) ;  /* 0x000000000f087348 */ /* 0x001fea0003c00000 */
[----:B------:R1:W2:Y:S02]  /*16750*/  SHFL.IDX P6, R14, R13, R12, R11 ;  /* 0x0000000c0d0e7389 */ /* 0x0002a400000c000b */
[----:B012---:R-:W-:Y:S01]  /*16760*/  ENDCOLLECTIVE ;  /* 0x000000000000791b */ /* 0x007fe20003800000 */
.L_x_1968:
[----:B------:R-:W-:Y:S02]  /*16770*/  IMAD.MOV.U32 R13, RZ, RZ, R4 ;  /* 0x000000ffff0d7224 */ /* 0x000fe400078e0004 */
[----:B------:R-:W-:Y:S02]  /*16780*/  IMAD.MOV.U32 R12, RZ, RZ, 0x4 ;  /* 0x00000004ff0c7424 */ /* 0x000fe400078e00ff */
[----:B------:R-:W-:-:S07]  /*16790*/  IMAD.MOV.U32 R6, RZ, RZ, R14 ;  /* 0x000000ffff067224 */ /* 0x000fce00078e000e */
[----:B------:R-:W-:Y:S05]  /*167a0*/  WARPSYNC.COLLECTIVE R15, `(.L_x_1969) ;  /* 0x000000000f087348 */ /* 0x000fea0003c00000 */
[----:B------:R0:W1:Y:S02]  /*167b0*/  SHFL.IDX P6, R14, R13, R12, R11 ;  /* 0x0000000c0d0e7389 */ /* 0x00006400000c000b */
[----:B01----:R-:W-:Y:S01]  /*167c0*/  ENDCOLLECTIVE ;  /* 0x000000000000791b */ /* 0x003fe20003800000 */
.L_x_1969:
        /* <DEDUP_REMOVED lines=14> */
.L_x_1970:
[----:B------:R-:W-:Y:S02]  /*168b0*/  IMAD.MOV.U32 R13, RZ, RZ, R4 ;  /* 0x000000ffff0d7224 */ /* 0x000fe400078e0004 */
[----:B------:R-:W-:Y:S02]  /*168c0*/  IMAD.MOV.U32 R12, RZ, RZ, 0x5 ;  /* 0x00000005ff0c7424 */ /* 0x000fe400078e00ff */
[----:B------:R-:W-:-:S07]  /*168d0*/  IMAD.MOV.U32 R6, RZ, RZ, R14 ;  /* 0x000000ffff067224 */ /* 0x000fce00078e000e */
[----:B------:R-:W-:Y:S05]  /*168e0*/  WARPSYNC.COLLECTIVE R15, `(.L_x_1971) ;  /* 0x000000000f087348 */ /* 0x000fea0003c00000 */
[----:B------:R0:W1:Y:S02]  /*168f0*/  SHFL.IDX P6, R14, R13, R12, R11 ;  /* 0x0000000c0d0e7389 */ /* 0x00006400000c000b */
[----:B01----:R-:W-:Y:S01]  /*16900*/  ENDCOLLECTIVE ;  /* 0x000000000000791b */ /* 0x003fe20003800000 */
.L_x_1971:
        /* <DEDUP_REMOVED lines=14> */
.L_x_1972:
[----:B------:R-:W-:Y:S02]  /*169f0*/  IMAD.MOV.U32 R13, RZ, RZ, R4 ;  /* 0x000000ffff0d7224 */ /* 0x000fe400078e0004 */
[----:B------:R-:W-:Y:S02]  /*16a00*/  IMAD.MOV.U32 R12, RZ, RZ, 0x6 ;  /* 0x00000006ff0c7424 */ /* 0x000fe400078e00ff */
[----:B------:R-:W-:-:S07]  /*16a10*/  IMAD.MOV.U32 R6, RZ, RZ, R14 ;  /* 0x000000ffff067224 */ /* 0x000fce00078e000e */
[----:B------:R-:W-:Y:S05]  /*16a20*/  WARPSYNC.COLLECTIVE R15, `(.L_x_1973) ;  /* 0x000000000f087348 */ /* 0x000fea0003c00000 */
[----:B------:R0:W1:Y:S02]  /*16a30*/  SHFL.IDX P6, R14, R13, R12, R11 ;  /* 0x0000000c0d0e7389 */ /* 0x00006400000c000b */
[----:B01----:R-:W-:Y:S01]  /*16a40*/  ENDCOLLECTIVE ;  /* 0x000000000000791b */ /* 0x003fe20003800000 */
.L_x_1973:
[----:B------:R-:W-:-:S05]  /*16a50*/  @!P1 LEA R6, P2, R9, R6, 0x1 ;  /* 0x0000000609069211 */ /* 0x000fca00078408ff */
[----:B------:R-:W-:-:S04]  /*16a60*/  @!P1 IMAD.X R5, RZ, RZ, R5, P2 ;  /* 0x000000ffff059224 */ /* 0x000fc800010e0605 */
[----:B------:R-:W-:Y:S02]  /*16a70*/  @!P1 IMAD.MOV.U32 R7, RZ, RZ, R5 ;  /* 0x000000ffff079224 */ /* 0x000fe400078e0005 */
[----:B------:R-:W-:-:S03]  /*16a80*/  IMAD.MOV.U32 R13, RZ, RZ, R0 ;  /* 0x000000ffff0d7224 */ /* 0x000fc600078e0000 */
[----:B------:R-:W-:Y:S01]  /*16a90*/  @!PT LDS RZ, [RZ] ;  /* 0x00000000fffff984 */ /* 0x000fe20000000800 */
[----:B------:R-:W-:Y:S01]  /*16aa0*/  @!PT LDS RZ, [RZ] ;  /* 0x00000000fffff984 */ /* 0x000fe20000000800 */
[----:B------:R-:W-:Y:S01]  /*16ab0*/  @!PT LDS RZ, [RZ] ;  /* 0x00000000fffff984 */ /* 0x000fe20000000800 */
[----:B------:R0:W-:Y:S01]  /*16ac0*/  @!P1 LDGSTS.E.BYPASS.LTC128B.128 [R10+0x1ac00], desc[UR46][R6.64], !P0 ;  /* 0x1ac00000060a9fae */ /* 0x0001e2000c101d6e */
[----:B------:R-:W-:Y:S01]  /*16ad0*/  ISETP.GE.AND P1, PT, R8, R3, PT ;  /* 0x000000030800720c */ /* 0x000fe20003f26270 */
[----:B------:R-:W-:-:S12]  /*16ae0*/  IMAD.MOV.U32 R5, RZ, RZ, R14 ;  /* 0x000000ffff057224 */ /* 0x000fd800078e000e */
[----:B0-----:R-:W-:Y:S05]  /*16af0*/  WARPSYNC.COLLECTIVE R15, `(.L_x_1974) ;  /* 0x000000000f087348 */ /* 0x001fea0003c00000 */
[----:B------:R1:W2:Y:S02]  /*16b00*/  SHFL.IDX P6, R14, R13, R12, R11 ;  /* 0x0000000c0d0e7389 */ /* 0x0002a400000c000b */
[----:B012---:R-:W-:Y:S01]  /*16b10*/  ENDCOLLECTIVE ;  /* 0x000000000000791b */ /* 0x007fe20003800000 */
.L_x_1974:
[----:B------:R-:W-:Y:S02]  /*16b20*/  IMAD.MOV.U32 R13, RZ, RZ, R4 ;  /* 0x000000ffff0d7224 */ /* 0x000fe400078e0004 */
[----:B------:R-:W-:Y:S02]  /*16b30*/  IMAD.MOV.U32 R12, RZ, RZ, 0x7 ;  /* 0x00000007ff0c7424 */ /* 0x000fe400078e00ff */
[----:B------:R-:W-:-:S07]  /*16b40*/  IMAD.MOV.U32 R6, RZ, RZ, R14 ;  /* 0x000000ffff067224 */ /* 0x000fce00078e000e */
[----:B------:R-:W-:Y:S05]  /*16b50*/  WARPSYNC.COLLECTIVE R15, `(.L_x_1975) ;  /* 0x000000000f087348 */ /* 0x000fea0003c00000 */
[----:B------:R0:W1:Y:S02]  /*16b60*/  SHFL.IDX P6, R14, R13, R12, R11 ;  /* 0x0000000c0d0e7389 */ /* 0x00006400000c000b */
[----:B01----:R-:W-:Y:S01]  /*16b70*/  ENDCOLLECTIVE ;  /* 0x000000000000791b */ /* 0x003fe20003800000 */
.L_x_1975:
        /* <DEDUP_REMOVED lines=12> */
.L_x_1976:
[----:B------:R-:W-:Y:S05]  /*16c40*/  BRA `(.L_x_1977) ;  /* 0xffffffc4001c7947 */ /* 0x000fea000383ffff */
.L_x_1873:
[----:B-1----:R1:W2:Y:S02]  /*16c50*/  SYNCS.PHASECHK.TRANS64.TRYWAIT P0, [R18+URZ+0x22820], R3 ;  /* 0x02282003120075a7 */ /* 0x0022a4000800017f */
[----:B--2---:R-:W-:Y:S05]  /*16c60*/  @!P0 NANOSLEEP.SYNCS 0x989680 ;  /* 0x009896800000895d */ /* 0x004fea0003900000 */
[----:B------:R-:W2:Y:S02]  /*16c70*/  @!P0 SYNCS.PHASECHK.TRANS64 P0, [R18+URZ+0x22820], R3 ;  /* 0x02282003120085a7 */ /* 0x000ea4000800007f */
[----:B--2---:R-:W-:Y:S05]  /*16c80*/  @!P0 BRA `(.L_x_1873) ;  /* 0xfffffffc00f08947 */ /* 0x004fea000383ffff */
[----:B------:R-:W-:Y:S05]  /*16c90*/  BRA `(.L_x_1978) ;  /* 0xffffffc400847947 */ /* 0x000fea000383ffff */
.L_x_1877:
[----:B-1----:R1:W2:Y:S02]  /*16ca0*/  SYNCS.PHASECHK.TRANS64.TRYWAIT P0, [R0+URZ+0x22860], R3 ;  /* 0x02286003000075a7 */ /* 0x0022a4000800017f */
[----:B--2---:R-:W-:Y:S05]  /*16cb0*/  @!P0 NANOSLEEP.SYNCS 0x989680 ;  /* 0x009896800000895d */ /* 0x004fea0003900000 */
[----:B------:R-:W2:Y:S02]  /*16cc0*/  @!P0 SYNCS.PHASECHK.TRANS64 P0, [R0+URZ+0x22860], R3 ;  /* 0x02286003000085a7 */ /* 0x000ea4000800007f */
[----:B--2---:R-:W-:Y:S05]  /*16cd0*/  @!P0 BRA `(.L_x_1877) ;  /* 0xfffffffc00f08947 */ /* 0x004fea000383ffff */
[----:B------:R-:W-:Y:S05]  /*16ce0*/  BRA `(.L_x_1979) ;  /* 0xffffffc400a47947 */ /* 0x000fea000383ffff */
.L_x_1890:
[----:B-1----:R1:W2:Y:S02]  /*16cf0*/  SYNCS.PHASECHK.TRANS64.TRYWAIT P0, [R4+URZ+0x22840], R2 ;  /* 0x02284002040075a7 */ /* 0x0022a4000800017f */
[----:B--2---:R-:W-:Y:S05]  /*16d00*/  @!P0 NANOSLEEP.SYNCS 0x989680 ;  /* 0x009896800000895d */ /* 0x004fea0003900000 */
[----:B------:R-:W2:Y:S02]  /*16d10*/  @!P0 SYNCS.PHASECHK.TRANS64 P0, [R4+URZ+0x22840], R2 ;  /* 0x02284002040085a7 */ /* 0x000ea4000800007f */
[----:B--2---:R-:W-:Y:S05]  /*16d20*/  @!P0 BRA `(.L_x_1890) ;  /* 0xfffffffc00f08947 */ /* 0x004fea000383ffff */
[----:B------:R-:W-:Y:S05]  /*16d30*/  BRA `(.L_x_1980) ;  /* 0xffffffcc00987947 */ /* 0x000fea000383ffff */
.L_x_1895:
[----:B--2---:R2:W3:Y:S02]  /*16d40*/  SYNCS.PHASECHK.TRANS64.TRYWAIT P0, [R4+URZ+0x22860], R2 ;  /* 0x02286002040075a7 */ /* 0x0044e4000800017f */
[----:B---3--:R-:W-:Y:S05]  /*16d50*/  @!P0 NANOSLEEP.SYNCS 0x989680 ;  /* 0x009896800000895d */ /* 0x008fea0003900000 */
[----:B------:R-:W3:Y:S02]  /*16d60*/  @!P0 SYNCS.PHASECHK.TRANS64 P0, [R4+URZ+0x22860], R2 ;  /* 0x02286002040085a7 */ /* 0x000ee4000800007f */
[----:B---3--:R-:W-:Y:S05]  /*16d70*/  @!P0 BRA `(.L_x_1895) ;  /* 0xfffffffc00f08947 */ /* 0x008fea000383ffff */
[----:B------:R-:W-:Y:S05]  /*16d80*/  BRA `(.L_x_1981) ;  /* 0xffffffd000107947 */ /* 0x000fea000383ffff */
.L_x_1907:
[----:B0-----:R0:W1:Y:S02]  /*16d90*/  SYNCS.PHASECHK.TRANS64.TRYWAIT P0, [R4+URZ+0x22840], R2 ;  /* 0x02284002040075a7 */ /* 0x001064000800017f */
[----:B-1----:R-:W-:Y:S05]  /*16da0*/  @!P0 NANOSLEEP.SYNCS 0x989680 ;  /* 0x009896800000895d */ /* 0x002fea0003900000 */
[----:B------:R-:W1:Y:S02]  /*16db0*/  @!P0 SYNCS.PHASECHK.TRANS64 P0, [R4+URZ+0x22840], R2 ;  /* 0x02284002040085a7 */ /* 0x000e64000800007f */
[----:B-1----:R-:W-:Y:S05]  /*16dc0*/  @!P0 BRA `(.L_x_1907) ;  /* 0xfffffffc00f08947 */ /* 0x002fea000383ffff */
[----:B------:R-:W-:Y:S05]  /*16dd0*/  BRA `(.L_x_1982) ;  /* 0xffffffd400f47947 */ /* 0x000fea000383ffff */
.L_x_1912:
[----:B-1----:R1:W2:Y:S02]  /*16de0*/  SYNCS.PHASECHK.TRANS64.TRYWAIT P0, [R4+URZ+0x22860], R2 ;  /* 0x02286002040075a7 */ /* 0x0022a4000800017f */
[----:B--2---:R-:W-:Y:S05]  /*16df0*/  @!P0 NANOSLEEP.SYNCS 0x989680 ;  /* 0x009896800000895d */ /* 0x004fea0003900000 */
[----:B------:R-:W2:Y:S02]  /*16e00*/  @!P0 SYNCS.PHASECHK.TRANS64 P0, [R4+URZ+0x22860], R2 ;  /* 0x02286002040085a7 */ /* 0x000ea4000800007f */
[----:B--2---:R-:W-:Y:S05]  /*16e10*/  @!P0 BRA `(.L_x_1912) ;  /* 0xfffffffc00f08947 */ /* 0x004fea000383ffff */
[----:B------:R-:W-:Y:S05]  /*16e20*/  BRA `(.L_x_1983) ;  /* 0xffffffd8006c7947 */ /* 0x000fea000383ffff */
.L_x_1923:
[----:B-1----:R1:W2:Y:S02]  /*16e30*/  SYNCS.PHASECHK.TRANS64.TRYWAIT P0, [R4+URZ+0x22840], R2 ;  /* 0x02284002040075a7 */ /* 0x0022a4000800017f */
[----:B--2---:R-:W-:Y:S05]  /*16e40*/  @!P0 NANOSLEEP.SYNCS 0x989680 ;  /* 0x009896800000895d */ /* 0x004fea0003900000 */
[----:B------:R-:W2:Y:S02]  /*16e50*/  @!P0 SYNCS.PHASECHK.TRANS64 P0, [R4+URZ+0x22840], R2 ;  /* 0x02284002040085a7 */ /* 0x000ea4000800007f */
[----:B--2---:R-:W-:Y:S05]  /*16e60*/  @!P0 BRA `(.L_x_1923) ;  /* 0xfffffffc00f08947 */ /* 0x004fea000383ffff */
[----:B------:R-:W-:Y:S05]  /*16e70*/  BRA `(.L_x_1984) ;  /* 0xffffffe000347947 */ /* 0x000fea000383ffff */
.L_x_1928:
[----:B0-----:R0:W2:Y:S02]  /*16e80*/  SYNCS.PHASECHK.TRANS64.TRYWAIT P0, [R4+URZ+0x22860], R2 ;  /* 0x02286002040075a7 */ /* 0x0010a4000800017f */
[----:B--2---:R-:W-:Y:S05]  /*16e90*/  @!P0 NANOSLEEP.SYNCS 0x989680 ;  /* 0x009896800000895d */ /* 0x004fea0003900000 */
[----:B------:R-:W2:Y:S02]  /*16ea0*/  @!P0 SYNCS.PHASECHK.TRANS64 P0, [R4+URZ+0x22860], R2 ;  /* 0x02286002040085a7 */ /* 0x000ea4000800007f */
[----:B--2---:R-:W-:Y:S05]  /*16eb0*/  @!P0 BRA `(.L_x_1928) ;  /* 0xfffffffc00f08947 */ /* 0x004fea000383ffff */
[----:B------:R-:W-:Y:S05]  /*16ec0*/  BRA `(.L_x_1985) ;  /* 0xffffffe000ac7947 */ /* 0x000fea000383ffff */
.L_x_1940:
[----:B------:R-:W-:Y:S01]  /*16ed0*/  BSSY B0, `(.L_x_1986) ;  /* 0x0000008000007945 */ /* 0x000fe20003800000 */
[----:B-----5:R-:W-:Y:S02]  /*16ee0*/  IMAD.MOV.U32 R13, RZ, RZ, R2 ;  /* 0x000000ffff0d7224 */ /* 0x020fe400078e0002 */
[----:B------:R-:W-:Y:S02]  /*16ef0*/  IMAD.MOV.U32 R12, RZ, RZ, RZ ;  /* 0x000000ffff0c7224 */ /* 0x000fe400078e00ff */
[----:B------:R-:W-:Y:S02]  /*16f00*/  IMAD.MOV.U32 R11, RZ, RZ, 0x1f ;  /* 0x0000001fff0b7424 */ /* 0x000fe400078e00ff */
[----:B------:R-:W-:-:S07]  /*16f10*/  IMAD.MOV.U32 R15, RZ, RZ, -0x1 ;  /* 0xffffffffff0f7424 */ /* 0x000fce00078e00ff */
[----:B01-34-:R-:W-:Y:S05]  /*16f20*/  WARPSYNC.COLLECTIVE R15, `(.L_x_1987) ;  /* 0x000000000f087348 */ /* 0x01bfea0003c00000 */
[----:B------:R2:W0:Y:S02]  /*16f30*/  SHFL.IDX P6, R14, R13, R12, R11 ;  /* 0x0000000c0d0e7389 */ /* 0x00042400000c000b */
[----:B01234-:R-:W-:Y:S01]  /*16f40*/  ENDCOLLECTIVE ;  /* 0x000000000000791b */ /* 0x01ffe20003800000 */
.L_x_1987:
[----:B------:R-:W-:Y:S05]  /*16f50*/  BSYNC B0 ;  /* 0x0000000000007941 */ /* 0x000fea0003800000 */
.L_x_1986:
[----:B------:R-:W-:Y:S05]  /*16f60*/  BRA `(.L_x_1988) ;  /* 0xffffffe800787947 */ /* 0x000fea000383ffff */
.L_x_1943:
[----:B0-----:R0:W1:Y:S02]  /*16f70*/  SYNCS.PHASECHK.TRANS64.TRYWAIT P0, [R0+URZ+0x22820], R3 ;  /* 0x02282003000075a7 */ /* 0x001064000800017f */
[----:B-1----:R-:W-:Y:S05]  /*16f80*/  @!P0 NANOSLEEP.SYNCS 0x989680 ;  /* 0x009896800000895d */ /* 0x002fea0003900000 */
[----:B------:R-:W1:Y:S02]  /*16f90*/  @!P0 SYNCS.PHASECHK.TRANS64 P0, [R0+URZ+0x22820], R3 ;  /* 0x02282003000085a7 */ /* 0x000e64000800007f */
[----:B-1----:R-:W-:Y:S05]  /*16fa0*/  @!P0 BRA `(.L_x_1943) ;  /* 0xfffffffc00f08947 */ /* 0x002fea000383ffff */
[----:B------:R-:W-:Y:S05]  /*16fb0*/  BRA `(.L_x_1989) ;  /* 0xffffffe800c47947 */ /* 0x000fea000383ffff */
.L_x_1944:
        /* <DEDUP_REMOVED lines=8> */
[----:B0-----:R-:W-:Y:S05]  /*17040*/  WARPSYNC.COLLECTIVE R15, `(.L_x_1991) ;  /* 0x000000000f087348 */ /* 0x001fea0003c00000 */
[----:B------:R1:W2:Y:S02]  /*17050*/  SHFL.IDX P6, R14, R13, R12, R11 ;  /* 0x0000000c0d0e7389 */ /* 0x0002a400000c000b */
[----:B012---:R-:W-:Y:S01]  /*17060*/  ENDCOLLECTIVE ;  /* 0x000000000000791b */ /* 0x007fe20003800000 */
.L_x_1991:
[----:B------:R-:W-:Y:S05]  /*17070*/  BSYNC B0 ;  /* 0x0000000000007941 */ /* 0x000fea0003800000 */
.L_x_1990:
[----:B------:R-:W-:Y:S05]  /*17080*/  BRA `(.L_x_1992) ;  /* 0xffffffe800ac7947 */ /* 0x000fea000383ffff */
.L_x_1947:
[----:B------:R-:W-:Y:S01]  /*17090*/  BSSY B1, `(.L_x_1993) ;  /* 0x0000006000017945 */ /* 0x000fe20003800000 */
[----:B------:R-:W-:-:S07]  /*170a0*/  IMAD.MOV.U32 R15, RZ, RZ, -0x1 ;  /* 0xffffffffff0f7424 */ /* 0x000fce00078e00ff */
[----:B01----:R-:W-:Y:S05]  /*170b0*/  WARPSYNC.COLLECTIVE R15, `(.L_x_1994) ;  /* 0x000000000f0c7348 */ /* 0x003fea0003c00000 */
[----:B------:R-:W-:Y:S02]  /*170c0*/  ELECT P6, UR62, PT ;  /* 0x00000000003e782f */ /* 0x000fe400038c0000 */
[----:B------:R-:W-:Y:S01]  /*170d0*/  MOV R14, UR62 ;  /* 0x0000003e000e7c02 */ /* 0x000fe20008000f00 */
[----:B01----:R-:W-:Y:S10]  /*170e0*/  ENDCOLLECTIVE ;  /* 0x000000000000791b */ /* 0x003ff40003800000 */
.L_x_1994:
[----:B------:R-:W-:Y:S05]  /*170f0*/  BSYNC B1 ;  /* 0x0000000000017941 */ /* 0x000fea0003800000 */
.L_x_1993:
[----:B------:R-:W-:Y:S05]  /*17100*/  BRA `(.L_x_1995) ;  /* 0xffffffe800a47947 */ /* 0x000fea000383ffff */
.L_x_1949:
[----:B0-----:R0:W1:Y:S02]  /*17110*/  SYNCS.PHASECHK.TRANS64.TRYWAIT P0, [R6+URZ], R5 ;  /* 0x00000005060075a7 */ /* 0x001064000800017f */
[----:B-1----:R-:W-:Y:S05]  /*17120*/  @!P0 NANOSLEEP.SYNCS 0x989680 ;  /* 0x009896800000895d */ /* 0x002fea0003900000 */
[----:B------:R-:W1:Y:S02]  /*17130*/  @!P0 SYNCS.PHASECHK.TRANS64 P0, [R6+URZ], R5 ;  /* 0x00000005060085a7 */ /* 0x000e64000800007f */
[----:B-1----:R-:W-:Y:S05]  /*17140*/  @!P0 BRA `(.L_x_1949) ;  /* 0xfffffffc00f08947 */ /* 0x002fea000383ffff */
[----:B------:R-:W-:Y:S05]  /*17150*/  BRA `(.L_x_1996) ;  /* 0xffffffe800dc7947 */ /* 0x000fea000383ffff */
.L_x_1950:
[----:B-1----:R1:W2:Y:S02]  /*17160*/  SYNCS.PHASECHK.TRANS64.TRYWAIT P0, [R7+URZ], R2 ;  /* 0x00000002070075a7 */ /* 0x0022a4000800017f */
[----:B--2---:R-:W-:Y:S05]  /*17170*/  @!P0 NANOSLEEP.SYNCS 0x989680 ;  /* 0x009896800000895d */ /* 0x004fea0003900000 */
[----:B------:R-:W2:Y:S02]  /*17180*/  @!P0 SYNCS.PHASECHK.TRANS64 P0, [R7+URZ], R2 ;  /* 0x00000002070085a7 */ /* 0x000ea4000800007f */
[----:B--2---:R-:W-:Y:S05]  /*17190*/  @!P0 BRA `(.L_x_1950) ;  /* 0xfffffffc00f08947 */ /* 0x004fea000383ffff */
[----:B------:R-:W-:Y:S05]  /*171a0*/  BRA `(.L_x_1997) ;  /* 0xffffffe800d07947 */ /* 0x000fea000383ffff */
.L_x_1952:
[----:B--2---:R2:W3:Y:S02]  /*171b0*/  SYNCS.PHASECHK.TRANS64.TRYWAIT P0, [R4+URZ], R5 ;  /* 0x00000005040075a7 */ /* 0x0044e4000800017f */
[----:B---3--:R-:W-:Y:S05]  /*171c0*/  @!P0 NANOSLEEP.SYNCS 0x989680 ;  /* 0x009896800000895d */ /* 0x008fea0003900000 */
[----:B------:R-:W3:Y:S02]  /*171d0*/  @!P0 SYNCS.PHASECHK.TRANS64 P0, [R4+URZ], R5 ;  /* 0x00000005040085a7 */ /* 0x000ee4000800007f */
[----:B---3--:R-:W-:Y:S05]  /*171e0*/  @!P0 BRA `(.L_x_1952) ;  /* 0xfffffffc00f08947 */ /* 0x008fea000383ffff */
[----:B------:R-:W-:Y:S05]  /*171f0*/  BRA `(.L_x_1998) ;  /* 0xffffffe800d47947 */ /* 0x000fea000383ffff */
.L_x_1999:
        /* <DEDUP_REMOVED lines=16> */
.L_x_6036:


//--------------------- .text._ZN7cutlass13device_kernelIN5flash11enable_sm90INS1_16FlashAttnFwdSm90INS1_25CollectiveMainloopFwdSm90ILi2EN4cute5tupleIJNS5_1CILi1EEES8_S8_EEENS6_IJNS7_ILi128EEENS7_ILi96EEENS7_ILi64EEEEEELi256ENS_6half_tEfNS_4arch4Sm90ELb0ELb1ELb1ELb0ELb0ELb0ELb1ELb1ELb0ELb1ELb0ELb0EEENS1_21CollectiveEpilogueFwdINS6_IJSA_NS7_ILi256EEESB_EEES9_SE_SG_Li256ELb0ELb1ELb0ELb0EEENS1_30DynamicPersistentTileSchedulerILi256ELi128ELb0ELb1ELb1EEEEEEEEEvNT_6ParamsE --------------------------
	.section	.text._ZN7cutlass13device_kernelIN5flash11enable_sm90INS1_16FlashAttnFwdSm90INS1_25CollectiveMainloopFwdSm90ILi2EN4cute5tupleIJNS5_1CILi1EEES8_S8_EEENS6_IJNS7_ILi128EEENS7_ILi96EEENS7_ILi64EEEEEELi256ENS_6half_tEfNS_4arch4Sm90ELb0ELb1ELb1ELb0ELb0ELb0ELb1ELb1ELb0ELb1ELb0ELb0EEENS1_21CollectiveEpilogueFwdINS6_IJSA_NS7_ILi256EEESB_EEES9_SE_SG_Li256ELb0ELb1ELb0ELb0EEENS1_30DynamicPersistentTileSchedulerILi256ELi128ELb0ELb1ELb1EEEEEEEEEvNT_6ParamsE,"ax",@progbits
	.align	128
.text._ZN7cutlass13device_kernelIN5flash11enable_sm90INS1_16FlashAttnFwdSm90INS1_25CollectiveMainloopFwdSm90ILi2EN4cute5tupleIJNS5_1CILi1EEES8_S8_EEENS6_IJNS7_ILi128EEENS7_ILi96EEENS7_ILi64EEEEEELi256ENS_6half_tEfNS_4arch4Sm90ELb0ELb1ELb1ELb0ELb0ELb0ELb1ELb1ELb0ELb1ELb0ELb0EEENS1_21CollectiveEpilogueFwdINS6_IJSA_NS7_ILi256EEESB_EEES9_SE_SG_Li256ELb0ELb1ELb0ELb0EEENS1_30DynamicPersistentTileSchedulerILi256ELi128ELb0ELb1ELb1EEEEEEEEEvNT_6ParamsE:
        .type           _ZN7cutlass13device_kernelIN5flash11enable_sm90INS1_16FlashAttnFwdSm90INS1_25CollectiveMainloopFwdSm90ILi2EN4cute5tupleIJNS5_1CILi1EEES8_S8_EEENS6_IJNS7_ILi128EEENS7_ILi96EEENS7_ILi64EEEEEELi256ENS_6half_tEfNS_4arch4Sm90ELb0ELb1ELb1ELb0ELb0ELb0ELb1ELb1ELb0ELb1ELb0ELb0EEENS1_21CollectiveEpilogueFwdINS6_IJSA_NS7_ILi256EEESB_EEES9_SE_SG_Li256ELb0ELb1ELb0ELb0EEENS1_30DynamicPersistentTileSchedulerILi256ELi128ELb0ELb1ELb1EEEEEEEEEvNT_6ParamsE,@function
        .size           _ZN7cutlass13device_kernelIN5flash11enable_sm90INS1_16FlashAttnFwdSm90INS1_25CollectiveMainloopFwdSm90ILi2EN4cute5tupleIJNS5_1CILi1EEES8_S8_EEENS6_IJNS7_ILi128EEENS7_ILi96EEENS7_ILi64EEEEEELi256ENS_6half_tEfNS_4arch4Sm90ELb0ELb1ELb1ELb0ELb0ELb0ELb1ELb1ELb0ELb1ELb0ELb0EEENS1_21CollectiveEpilogueFwdINS6_IJSA_NS7_ILi256EEESB_EEES9_SE_SG_Li256ELb0ELb1ELb0ELb0EEENS1_30DynamicPersistentTileSchedulerILi256ELi128ELb0ELb1ELb1EEEEEEEEEvNT_6ParamsE,(.L_x_6037 - _ZN7cutlass13device_kernelIN5flash11enable_sm90INS1_16FlashAttnFwdSm90INS1_25CollectiveMainloopFwdSm90ILi2EN4cute5tupleIJNS5_1CILi1EEES8_S8_EEENS6_IJNS7_ILi128EEENS7_ILi96EEENS7_ILi64EEEEEELi256ENS_6half_tEfNS_4arch4Sm90ELb0ELb1ELb1ELb0ELb0ELb0ELb1ELb1ELb0ELb1ELb0ELb0EEENS1_21CollectiveEpilogueFwdINS6_IJSA_NS7_ILi256EEESB_EEES9_SE_SG_Li256ELb0ELb1ELb0ELb0EEENS1_30DynamicPersistentTileSchedulerILi256ELi128ELb0ELb1ELb1EEEEEEEEEvNT_6ParamsE)
        .other          _ZN7cutlass13device_kernelIN5flash11enable_sm90INS1_16FlashAttnFwdSm90INS1_25CollectiveMainloopFwdSm90ILi2EN4cute5tupleIJNS5_1CILi1EEES8_S8_EEENS6_IJNS7_ILi128EEENS7_ILi96EEENS7_ILi64EEEEEELi256ENS_6half_tEfNS_4arch4Sm90ELb0ELb1ELb1ELb0ELb0ELb0ELb1ELb1ELb0ELb1ELb0ELb0EEENS1_21CollectiveEpilogueFwdINS6_IJSA_NS7_ILi256EEESB_EEES9_SE_SG_Li256ELb0ELb1ELb0ELb0EEENS1_30DynamicPersistentTileSchedulerILi256ELi128ELb0ELb1ELb1EEEEEEEEEvNT_6ParamsE,@"STO_CUDA_ENTRY STV_DEFAULT"
_ZN7cutlass13device_kernelIN5flash11enable_sm90INS1_16FlashAttnFwdSm90INS1_25CollectiveMainloopFwdSm90ILi2EN4cute5tupleIJNS5_1CILi1EEES8_S8_EEENS6_IJNS7_ILi128EEENS7_ILi96EEENS7_ILi64EEEEEELi256ENS_6half_tEfNS_4arch4Sm90ELb0ELb1ELb1ELb0ELb0ELb0ELb1ELb1ELb0ELb1ELb0ELb0EEENS1_21CollectiveEpilogueFwdINS6_IJSA_NS7_ILi256EEESB_EEES9_SE_SG_Li256ELb0ELb1ELb0ELb0EEENS1_30DynamicPersistentTileSchedulerILi256ELi128ELb0ELb1ELb1EEEEEEEEEvNT_6ParamsE:
[----:B------:R-:W0:Y:S02]  /*0000*/  LDC R1, c[0x0][0x28] ;  /* 0x00000a00ff017b82 */ /* 0x000e240000000800 */
[----:B0-----:R-:W-:Y:S01]  /*0010*/  VIADD R1, R1, 0xfffffb40 ;  /* 0xfffffb4001017836 */ /* 0x001fe20000000000 */
[----:B------:R-:W0:Y:S01]  /*0020*/  S2R R3, SR_TID.X ;  /* 0x0000000000037919 */ /* 0x000e220000002100 */
[----:B------:R-:W-:Y:S01]  /*0030*/  ELECT P0, URZ, PT ;  /* 0x00000000003f782f */ /* 0x000fe20003800000 */
[----:B------:R-:W-:Y:S01]  /*0040*/  BSSY B0, `(.L_x_2000) ;  /* 0x0000012000007945 */ /* 0x000fe20003800000 */
[----:B------:R-:W-:Y:S02]  /*0050*/  ULDC UR4, c[0x0][0x20] ;  /* 0x0000080000047ab9 */ /* 0x000fe40000000800 */
[----:B------:R-:W-:Y:S01]  /*0060*/  IADD3 R16, P1, R1, UR4, RZ ;  /* 0x0000000401107c10 */ /* 0x000fe2000ff3e0ff */
[----:B------:R-:W-:-:S04]  /*0070*/  ULDC UR4, c[0x0][0x24] ;  /* 0x0000090000047ab9 */ /* 0x000fc80000000800 */
[----:B------:R-:W-:Y:S01]  /*0080*/  IMAD.X R17, RZ, RZ, UR4, P1 ;  /* 0x00000004ff117e24 */ /* 0x000fe200088e06ff */
        /* <DEDUP_REMOVED lines=13> */
.L_x_2001:
[----:B------:R-:W-:Y:S05]  /*0160*/  BSYNC B0 ;  /* 0x0000000000007941 */ /* 0x000fea0003800000 */
.L_x_2000:
        /* <DEDUP_REMOVED lines=43> */
.L_x_2002:
        /* <DEDUP_REMOVED lines=22> */
.L_x_2003:
        /* <DEDUP_REMOVED lines=18> */
.L_x_2004:
        /* <DEDUP_REMOVED lines=22> */
.L_x_2005:
        /* <DEDUP_REMOVED lines=22> */
.L_x_2006:
[----:B------:R-:W-:Y:S01]  /*0960*/  IADD3 R2, P0, R16, 0x70, RZ ;  /* 0x0000007010027810 */ /* 0x000fe20007f1e0ff */
[----:B------:R-:W-:Y:S01]  /*0970*/  UMOV UR41, 0x1 ;  /* 0x0000000100297882 */ /* 0x000fe20000000000 */
[----:B------:R-:W-:Y:S01]  /*0980*/  PLOP3.LUT P1, PT, PT, PT, UP0, 0x80, 0x0 ;  /* 0x000000000000781c */ /* 0x000fe20003f2f008 */
[----:B------:R-:W-:Y:S01]  /*0990*/  NOP ;  /* 0x0000000000007918 */ /* 0x000fe20000000000 */
[----:B------:R-:W-:Y:S01]  /*09a0*/  USEL UR41, UR41, 0x2, !UP0 ;  /* 0x0000000229297887 */ /* 0x000fe2000c000000 */
[----:B------:R4:W-:Y:S01]  /*09b0*/  STL [R1+0x474], R2 ;  /* 0x0004740201007387 */ /* 0x0009e20000100800 */
[----:B------:R-:W-:Y:S01]  /*09c0*/  ULDC.64 UR48, c[0x0][0x208] ;  /* 0x0000820000307ab9 */ /* 0x000fe20000000a00 */
[----:B----4-:R-:W-:-:S05]  /*09d0*/  IMAD.X R2, RZ, RZ, R17, P0 ;  /* 0x000000ffff027224 */ /* 0x010fca00000e0611 */
[----:B------:R4:W-:Y:S01]  /*09e0*/  STL [R1+0x470], R2 ;  /* 0x0004700201007387 */ /* 0x0009e20000100800 */
[----:B0123--:R-:W-:Y:S06]  /*09f0*/  BAR.SYNC.DEFER_BLOCKING 0x0 ;  /* 0x0000000000007b1d */ /* 0x00ffec0000010000 */
[----:B------:R-:W-:Y:S05]  /*0a00*/  @!P1 BRA `(.L_x_2007) ;  /* 0x0000021c00ac9947 */ /* 0x000fea0003800000 */
.L_x_2008:
[----:B------:R-:W-:-:S08]  /*0a10*/  NOP ;  /* 0x0000000000007918 */ /* 0x000fd00000000000 */
[----:B------:R-:W0:Y:S02]  /*0a20*/  USETMAXREG.TRY_ALLOC.CTAPOOL UP0, 0xf0 ;  /* 0x000000f0000079c8 */ /* 0x000e240008000600 */
[----:B0-----:R-:W-:-:S13]  /*0a30*/  PLOP3.LUT P0, PT, PT, PT, UP0, 0x80, 0x0 ;  /* 0x000000000000781c */ /* 0x001fda0003f0f008 */
[----:B------:R-:W-:Y:S05]  /*0a40*/  @!P0 BRA `(.L_x_2008) ;  /* 0xfffffffc00f08947 */ /* 0x000fea000383ffff */
[----:B------:R-:W0:Y:S08]  /*0a50*/  S2UR UR5, SR_CTAID.X ;  /* 0x00000000000579c3 */ /* 0x000e300000002500 */
[----:B------:R-:W-:Y:S08]  /*0a60*/  BAR.ARV 0x4, 0x180 ;  /* 0x0106000000007b1d */ /* 0x000ff00000002000 */
[----:B------:R-:W-:Y:S08]  /*0a70*/  BAR.ARV 0x8, 0x180 ;  /* 0x0206000000007b1d */ /* 0x000ff00000002000 */
[----:B------:R-:W0:Y:S01]  /*0a80*/  LDC R0, c[0x0][0xd38] ;  /* 0x00034e00ff007b82 */ /* 0x000e220000000800 */
[----:B------:R-:W-:Y:S01]  /*0a90*/  ISETP.NE.AND P0, PT, R10, 0x1, PT ;  /* 0x000000010a00780c */ /* 0x000fe20003f05270 */
[----:B------:R1:W-:-:S12]  /*0aa0*/  STL.64 [R1+0x218], RZ ;  /* 0x000218ff01007387 */ /* 0x0003d80000100a00 */
[----:B------:R-:W-:Y:S06]  /*0ab0*/  @!P0 BAR.ARV 0x9, 0x100 ;  /* 0x0244000000008b1d */ /* 0x000fec0000002000 */
[C---:B------:R-:W-:Y:S02]  /*0ac0*/  IADD3 R208, P1, R16.reuse, 0x218, RZ ;  /* 0x0000021810d07810 */ /* 0x040fe40007f3e0ff */
[----:B------:R-:W-:Y:S01]  /*0ad0*/  IADD3 R222, P2, R16, 0x224, RZ ;  /* 0x0000022410de7810 */ /* 0x000fe20007f5e0ff */
[----:B------:R1:W-:Y:S01]  /*0ae0*/  STL [R1+0x220], RZ ;  /* 0x000220ff01007387 */ /* 0x0003e20000100800 */
[----:B0-----:R-:W-:Y:S01]  /*0af0*/  ISETP.LE.AND P0, PT, R0, UR5, PT ;  /* 0x0000000500007c0c */ /* 0x001fe2000bf03270 */
[----:B------:R-:W-:-:S02]  /*0b00*/  IMAD.X R209, RZ, RZ, R17, P1 ;  /* 0x000000ffffd17224 */ /* 0x000fc400008e0611 */
[----:B------:R1:W-:Y:S01]  /*0b10*/  STL [R1+0x224], RZ ;  /* 0x000224ff01007387 */ /* 0x0003e20000100800 */
[----:B------:R-:W-:-:S09]  /*0b20*/  IMAD.X R221, RZ, RZ, R17, P2 ;  /* 0x000000ffffdd7224 */ /* 0x000fd200010e0611 */
[----:B-1----:R-:W-:Y:S05]  /*0b30*/  @P0 EXIT ;  /* 0x000000000000094d */ /* 0x002fea0003800000 */
[----:B----4-:R-:W0:Y:S01]  /*0b40*/  S2R R2, SR_TID.X ;  /* 0x0000000000027919 */ /* 0x010e220000002100 */
[----:B------:R-:W1:Y:S01]  /*0b50*/  S2UR UR6, SR_CgaCtaId ;  /* 0x00000000000679c3 */ /* 0x000e620000008800 */
[----:B------:R-:W-:Y:S01]  /*0b60*/  UMOV UR44, 0x400 ;  /* 0x00000400002c7882 */ /* 0x000fe20000000000 */
[----:B------:R-:W-:Y:S01]  /*0b70*/  IMAD.MOV.U32 R179, RZ, RZ, 0x2 ;  /* 0x00000002ffb37424 */ /* 0x000fe200078e00ff */
[C---:B------:R-:W-:Y:S01]  /*0b80*/  IADD3 R204, -R10.reuse, 0xb, RZ ;  /* 0x0000000b0acc7810 */ /* 0x040fe20007ffe1ff */
[----:B------:R-:W-:-:S04]  /*0b90*/  VIADD R205, R10, 0x8 ;  /* 0x000000080acd7836 */ /* 0x000fc80000000000 */
[----:B------:R-:W2:Y:S01]  /*0ba0*/  S2UR UR4, SR_SWINHI ;  /* 0x00000000000479c3 */ /* 0x000ea20000002f00 */
[----:B-1----:R-:W-:Y:S01]  /*0bb0*/  ULEA UR44, UR6, UR44, 0x18 ;  /* 0x0000002c062c7291 */ /* 0x002fe2000f8ec03f */
[----:B0-----:R-:W-:-:S06]  /*0bc0*/  VIADD R202, R2, 0xffffff80 ;  /* 0xffffff8002ca7836 */ /* 0x001fcc0000000000 */
[----:B------:R-:W-:Y:S01]  /*0bd0*/  UMOV UR36, UR44 ;  /* 0x0000002c00247c82 */ /* 0x000fe20008000000 */
[----:B--2---:R-:W-:Y:S01]  /*0be0*/  UMOV UR37, UR4 ;  /* 0x0000000400257c82 */ /* 0x004fe20008000000 */
[----:B------:R-:W-:Y:S01]  /*0bf0*/  UMOV UR4, UR5 ;  /* 0x0000000500047c82 */ /* 0x000fe20008000000 */
[----:B------:R-:W-:-:S04]  /*0c00*/  SHF.R.S32.HI R11, RZ, 0x1f, R202 ;  /* 0x0000001fff0b7819 */ /* 0x000fc800000114ca */
[CC--:B------:R-:W-:Y:S02]  /*0c10*/  LEA.HI R0, R11.reuse, R202.reuse, RZ, 0x7 ;  /* 0x000000ca0b007211 */ /* 0x0c0fe400078f38ff */
[CC--:B------:R-:W-:Y:S02]  /*0c20*/  LEA.HI R2, R11.reuse, R202.reuse, RZ, 0x4 ;  /* 0x000000ca0b027211 */ /* 0x0c0fe400078f20ff */
[----:B------:R-:W-:Y:S02]  /*0c30*/  LOP3.LUT R3, R0, 0xffffff80, RZ, 0xc0, !PT ;  /* 0xffffff8000037812 */ /* 0x000fe400078ec0ff */
[----:B------:R-:W-:Y:S02]  /*0c40*/  LEA.HI R4, R11, R202, RZ, 0x5 ;  /* 0x000000ca0b047211 */ /* 0x000fe400078f28ff */
[----:B------:R-:W-:Y:S01]  /*0c50*/  SHF.R.S32.HI R7, RZ, 0x4, R2 ;  /* 0x00000004ff077819 */ /* 0x000fe20000011402 */
[----:B------:R-:W-:Y:S01]  /*0c60*/  IMAD.IADD R210, R202, 0x1, -R3 ;  /* 0x00000001cad27824 */ /* 0x000fe200078e0a03 */
[----:B------:R-:W-:Y:S01]  /*0c70*/  LOP3.LUT R5, R2, 0x3fffff0, RZ, 0xc0, !PT ;  /* 0x03fffff002057812 */ /* 0x000fe200078ec0ff */
[----:B------:R-:W-:Y:S01]  /*0c80*/  IMAD.SHL.U32 R4, R4, 0x20, RZ ;  /* 0x0000002004047824 */ /* 0x000fe200078e00ff */
[----:B------:R-:W-:-:S02]  /*0c90*/  LEA.HI R2, R2, R7, RZ, 0x1 ;  /* 0x0000000702027211 */ /* 0x000fc400078f08ff */
[----:B------:R-:W-:Y:S01]  /*0ca0*/  SHF.R.S32.HI R3, RZ, 0x1f, R210 ;  /* 0x0000001fff037819 */ /* 0x000fe200000114d2 */
[----:B------:R-:W-:Y:S01]  /*0cb0*/  IMAD.IADD R5, R202, 0x1, -R5 ;  /* 0x00000001ca057824 */ /* 0x000fe200078e0a05 */
[----:B------:R-:W-:Y:S02]  /*0cc0*/  LOP3.LUT R4, R4, 0xfffffc00, RZ, 0xc0, !PT ;  /* 0xfffffc0004047812 */ /* 0x000fe400078ec0ff */
[----:B------:R-:W-:Y:S02]  /*0cd0*/  LOP3.LUT R2, R2, 0x1ffffffe, RZ, 0xc0, !PT ;  /* 0x1ffffffe02027812 */ /* 0x000fe400078ec0ff */
[----:B------:R-:W-:Y:S01]  /*0ce0*/  LEA.HI R12, R3, R210, RZ, 0x2 ;  /* 0x000000d2030c7211 */ /* 0x000fe200078f10ff */
[----:B------:R-:W-:Y:S01]  /*0cf0*/  IMAD R4, R5, 0x40, R4 ;  /* 0x0000004005047824 */ /* 0x000fe200078e0204 */
[----:B------:R-:W-:Y:S01]  /*0d00*/  LEA.HI R6, R11, R202, RZ, 0x2 ;  /* 0x000000ca0b067211 */ /* 0x000fe200078f10ff */
[----:B------:R-:W-:Y:S01]  /*0d10*/  IMAD.IADD R7, R7, 0x1, -R2 ;  /* 0x0000000107077824 */ /* 0x000fe200078e0a02 */
[----:B------:R-:W-:-:S02]  /*0d20*/  SHF.R.S32.HI R2, RZ, 0x2, R12 ;  /* 0x00000002ff027819 */ /* 0x000fc4000001140c */
[----:B------:R-:W-:Y:S01]  /*0d30*/  SHF.R.S32.HI R5, RZ, 0x1f, R12 ;  /* 0x0000001fff057819 */ /* 0x000fe2000001140c */
[----:B------:R-:W-:Y:S01]  /*0d40*/  IMAD R4, R7, 0x8, R4 ;  /* 0x0000000807047824 */ /* 0x000fe200078e0204 */
[----:B------:R-:W-:Y:S02]  /*0d50*/  LEA.HI R3, R3, R210, RZ, 0x5 ;  /* 0x000000d203037211 */ /* 0x000fe400078f28ff */
[----:B------:R-:W-:Y:S01]  /*0d60*/  LEA.HI R5, R5, R2, RZ, 0x3 ;  /* 0x0000000205057211 */ /* 0x000fe200078f18ff */
[----:B------:R-:W-:Y:S01]  /*0d70*/  IMAD.WIDE R178, R4, R179, UR36 ;  /* 0x0000002404b27e25 */ /* 0x000fe2000f8e02b3 */
[----:B------:R-:W-:Y:S02]  /*0d80*/  LOP3.LUT R9, R6, 0xfffffffc, RZ, 0xc0, !PT ;  /* 0xfffffffc06097812 */ /* 0x000fe400078ec0ff */
[----:B------:R-:W-:Y:S02]  /*0d90*/  LOP3.LUT R5, R5, 0xfffffff8, RZ, 0xc0, !PT ;  /* 0xfffffff805057812 */ /* 0x000fe400078ec0ff */
[----:B------:R-:W-:Y:S01]  /*0da0*/  SHF.R.S32.HI R3, RZ, 0x5, R3 ;  /* 0x00000005ff037819 */ /* 0x000fe20000011403 */
[----:B------:R-:W-:Y:S01]  /*0db0*/  IMAD.IADD R9, R202, 0x1, -R9 ;  /* 0x00000001ca097824 */ /* 0x000fe200078e0a09 */
[----:B------:R-:W-:Y:S01]  /*0dc0*/  IADD3 R19, P0, R178, 0x20, RZ ;  /* 0x00000020b2137810 */ /* 0x000fe20007f1e0ff */
[----:B------:R-:W-:Y:S01]  /*0dd0*/  IMAD.IADD R2, R2, 0x1, -R5 ;  /* 0x0000000102027824 */ /* 0x000fe200078e0a05 */
[----:B------:R-:W-:-:S02]  /*0de0*/  LEA.HI R11, R11, R202, RZ, 0x3 ;  /* 0x000000ca0b0b7211 */ /* 0x000fc400078f18ff */
[----:B------:R-:W-:Y:S01]  /*0df0*/  LEA.HI R6, R9, R9, RZ, 0x1 ;  /* 0x0000000909067211 */ /* 0x000fe200078f08ff */
[----:B------:R-:W-:Y:S01]  /*0e00*/  IMAD R13, R3, 0x10, R2 ;  /* 0x00000010030d7824 */ /* 0x000fe200078e0202 */
[----:B------:R-:W-:Y:S01]  /*0e10*/  LOP3.LUT R2, R19, 0x380, RZ, 0xc0, !PT ;  /* 0x0000038013027812 */ /* 0x000fe200078ec0ff */
[----:B------:R-:W-:Y:S01]  /*0e20*/  IMAD.X R3, RZ, RZ, R179, P0 ;  /* 0x000000ffff037224 */ /* 0x000fe200000e06b3 */
[----:B------:R-:W-:Y:S02]  /*0e30*/  LOP3.LUT R6, R6, 0x1ffffffe, RZ, 0xc0, !PT ;  /* 0x1ffffffe06067812 */ /* 0x000fe400078ec0ff */
[----:B------:R-:W-:Y:S02]  /*0e40*/  SHF.R.U64 R2, R2, 0x3, RZ ;  /* 0x0000000302027819 */ /* 0x000fe400000012ff */
[----:B------:R-:W-:Y:S01]  /*0e50*/  SHF.R.S32.HI R225, RZ, 0x7, R0 ;  /* 0x00000007ffe17819 */ /* 0x000fe20000011400 */
[----:B------:R-:W-:Y:S01]  /*0e60*/  IMAD.IADD R15, R9, 0x1, -R6 ;  /* 0x00000001090f7824 */ /* 0x000fe200078e0a06 */
[----:B------:R-:W-:-:S02]  /*0e70*/  LOP3.LUT R2, R2, R19, RZ, 0x3c, !PT ;  /* 0x0000001302027212 */ /* 0x000fc400078e3cff */
[C---:B------:R-:W-:Y:S02]  /*0e80*/  IADD3 R5, P1, R178.reuse, 0x40, RZ ;  /* 0x00000040b2057810 */ /* 0x040fe40007f3e0ff */
[----:B------:R-:W-:Y:S02]  /*0e90*/  MOV R231, R2 ;  /* 0x0000000200e77202 */ /* 0x000fe40000000f00 */
[----:B------:R-:W-:Y:S02]  /*0ea0*/  LOP3.LUT R3, R11, 0xfffffff8, RZ, 0xc0, !PT ;  /* 0xfffffff80b037812 */ /* 0x000fe400078ec0ff */
[C---:B------:R-:W-:Y:S02]  /*0eb0*/  IADD3 R7, P2, R178.reuse, 0x60, RZ ;  /* 0x00000060b2077810 */ /* 0x040fe40007f5e0ff */
[----:B------:R-:W-:Y:S01]  /*0ec0*/  IADD3 R9, P3, R178, 0xc060, RZ ;  /* 0x0000c060b2097810 */ /* 0x000fe20007f7e0ff */
[----:B------:R-:W-:Y:S01]  /*0ed0*/  IMAD.IADD R3, R202, 0x1, -R3 ;  /* 0x00000001ca037824 */ /* 0x000fe200078e0a03 */
[----:B------:R-:W-:-:S02]  /*0ee0*/  LEA.HI R0, R0, R225, RZ, 0x1 ;  /* 0x000000e100007211 */ /* 0x000fc400078f08ff */
[----:B------:R-:W-:Y:S01]  /*0ef0*/  LOP3.LUT R4, R5, 0x380, RZ, 0xc0, !PT ;  /* 0x0000038005047812 */ /* 0x000fe200078ec0ff */
[----:B------:R-:W-:Y:S01]  /*0f00*/  IMAD.SHL.U32 R190, R3, 0x8, RZ ;  /* 0x0000000803be7824 */ /* 0x000fe200078e00ff */
[----:B------:R-:W-:Y:S02]  /*0f10*/  SHF.R.S32.HI R206, RZ, 0x3, R11 ;  /* 0x00000003ffce7819 */ /* 0x000fe4000001140b */
[----:B------:R-:W-:Y:S01]  /*0f20*/  LOP3.LUT R6, R7, 0x380, RZ, 0xc0, !PT ;  /* 0x0000038007067812 */ /* 0x000fe200078ec0ff */
[----:B------:R-:W-:Y:S01]  /*0f30*/  VIADD R192, R190, 0x40 ;  /* 0x00000040bec07836 */ /* 0x000fe20000000000 */
[----:B------:R-:W-:Y:S01]  /*0f40*/  LOP3.LUT R8, R9, 0x380, RZ, 0xc0, !PT ;  /* 0x0000038009087812 */ /* 0x000fe200078ec0ff */
[----:B------:R-:W-:Y:S01]  /*0f50*/  IMAD R207, R3, 0x20, R206 ;  /* 0x0000002003cf7824 */ /* 0x000fe200078e02ce */
[----:B------:R-:W-:Y:S01]  /*0f60*/  LOP3.LUT R0, R0, 0x3fffffe, RZ, 0xc0, !PT ;  /* 0x03fffffe00007812 */ /* 0x000fe200078ec0ff */
[----:B------:R-:W-:Y:S01]  /*0f70*/  VIADD R191, R190, 0x80 ;  /* 0x00000080bebf7836 */ /* 0x000fe20000000000 */
[----:B------:R-:W-:Y:S01]  /*0f80*/  SHF.R.U64 R4, R4, 0x3, RZ ;  /* 0x0000000304047819 */ /* 0x000fe200000012ff */
[----:B------:R-:W-:Y:S01]  /*0f90*/  VIADD R193, R190, 0xc0 ;  /* 0x000000c0bec17836 */ /* 0x000fe20000000000 */
[----:B------:R-:W-:Y:S01]  /*0fa0*/  SHF.R.U64 R6, R6, 0x3, RZ ;  /* 0x0000000306067819 */ /* 0x000fe200000012ff */
[----:B------:R-:W-:Y:S01]  /*0fb0*/  IMAD.IADD R0, R225, 0x1, -R0 ;  /* 0x00000001e1007824 */ /* 0x000fe200078e0a00 */
[----:B------:R-:W-:-:S02]  /*0fc0*/  SHF.R.U64 R8, R8, 0x3, RZ ;  /* 0x0000000308087819 */ /* 0x000fc400000012ff */
[----:B------:R-:W-:Y:S01]  /*0fd0*/  LOP3.LUT R3, R12, 0x7ffffffc, RZ, 0xc0, !PT ;  /* 0x7ffffffc0c037812 */ /* 0x000fe200078ec0ff */
[----:B------:R-:W-:Y:S01]  /*0fe0*/  IMAD R200, R0, 0x40, R13 ;  /* 0x0000004000c87824 */ /* 0x000fe200078e020d */
[----:B------:R-:W-:Y:S01]  /*0ff0*/  LOP3.LUT R4, R4, R5, RZ, 0x3c, !PT ;  /* 0x0000000504047212 */ /* 0x000fe200078e3cff */
[--C-:B------:R-:W-:Y:S01]  /*1000*/  IMAD.X R5, RZ, RZ, R179.reuse, P1 ;  /* 0x000000ffff057224 */ /* 0x100fe200008e06b3 */
[----:B------:R-:W-:Y:S01]  /*1010*/  LOP3.LUT R6, R6, R7, RZ, 0x3c, !PT ;  /* 0x0000000706067212 */ /* 0x000fe200078e3cff */
[--C-:B------:R-:W-:Y:S01]  /*1020*/  IMAD.X R7, RZ, RZ, R179.reuse, P2 ;  /* 0x000000ffff077224 */ /* 0x100fe200010e06b3 */
[----:B------:R-:W-:Y:S01]  /*1030*/  LOP3.LUT R8, R8, R9, RZ, 0x3c, !PT ;  /* 0x0000000908087212 */ /* 0x000fe200078e3cff */
[----:B------:R-:W-:Y:S01]  /*1040*/  IMAD.X R9, RZ, RZ, R179, P3 ;  /* 0x000000ffff097224 */ /* 0x000fe200018e06b3 */
[----:B------:R-:W-:Y:S01]  /*1050*/  IADD3 R22, P0, R16, 0x13c, RZ ;  /* 0x0000013c10167810 */ /* 0x000fe20007f1e0ff */
[----:B------:R-:W-:Y:S01]  /*1060*/  IMAD.IADD R3, R210, 0x1, -R3 ;  /* 0x00000001d2037824 */ /* 0x000fe200078e0a03 */
[----:B------:R-:W-:Y:S01]  /*1070*/  IADD3 R224, P1, R16, 0x230, RZ ;  /* 0x0000023010e07810 */ /* 0x000fe20007f3e0ff */
[----:B------:R-:W-:Y:S01]  /*1080*/  IMAD R232, R15, 0x8, R200 ;  /* 0x000000080fe87824 */ /* 0x000fe200078e02c8 */
[----:B------:R-:W-:Y:S01]  /*1090*/  MOV R230, R4 ;  /* 0x0000000400e67202 */ /* 0x000fe20000000f00 */
[--C-:B------:R-:W-:Y:S01]  /*10a0*/  IMAD.X R23, RZ, RZ, R17.reuse, P0 ;  /* 0x000000ffff177224 */ /* 0x100fe200000e0611 */
[----:B------:R-:W-:Y:S01]  /*10b0*/  MOV R227, R6 ;  /* 0x0000000600e37202 */ /* 0x000fe20000000f00 */
[----:B------:R-:W-:Y:S01]  /*10c0*/  IMAD.X R223, RZ, RZ, R17, P1 ;  /* 0x000000ffffdf7224 */ /* 0x000fe200008e0611 */
[----:B------:R-:W-:Y:S01]  /*10d0*/  MOV R226, R8 ;  /* 0x0000000800e27202 */ /* 0x000fe20000000f00 */
[----:B------:R-:W-:Y:S01]  /*10e0*/  IMAD.SHL.U32 R201, R3, 0x2, RZ ;  /* 0x0000000203c97824 */ /* 0x000fe200078e00ff */
[----:B------:R-:W-:-:S02]  /*10f0*/  SHF.R.S32.HI R199, RZ, 0x1f, R190 ;  /* 0x0000001fffc77819 */ /* 0x000fc400000114be */
[----:B------:R-:W-:Y:S02]  /*1100*/  SHF.R.S32.HI R198, RZ, 0x1f, R192 ;  /* 0x0000001fffc67819 */ /* 0x000fe400000114c0 */
[----:B------:R-:W-:Y:S02]  /*1110*/  SHF.R.S32.HI R197, RZ, 0x1f, R191 ;  /* 0x0000001fffc57819 */ /* 0x000fe400000114bf */
[----:B------:R-:W-:-:S07]  /*1120*/  SHF.R.S32.HI R196, RZ, 0x1f, R193 ;  /* 0x0000001fffc47819 */ /* 0x000fce00000114c1 */
.L_x_2131:
        /* <DEDUP_REMOVED lines=12> */
[----:B01234-:R-:W-:Y:S05]  /*11f0*/  @!P0 BRA `(.L_x_2009) ;  /* 0x0000000000208947 */ /* 0x01ffea0003800000 */
        /* <DEDUP_REMOVED lines=8> */
.L_x_2009:
[----:B------:R-:W-:Y:S01]  /*1280*/  ULDC UR7, c[0x0][0xd54] ;  /* 0x0003550000077ab9 */ /* 0x000fe20000000800 */
[----:B------:R-:W-:Y:S01]  /*1290*/  UMOV UR6, UR9 ;  /* 0x0000000900067c82 */ /* 0x000fe20008000000 */
[----:B------:R-:W-:-:S11]  /*12a0*/  UISETP.NE.AND UP0, UPT, UR7, 0x1, UPT ;  /* 0x000000010700788c */ /* 0x000fd6000bf05270 */
[----:B------:R-:W-:Y:S02]  /*12b0*/  @UP0 ULDC.64 UR10, c[0x0][0xd58] ;  /* 0x00035600000a0ab9 */ /* 0x000fe40000000a00 */
[----:B------:R-:W-:-:S04]  /*12c0*/  UIMAD.WIDE.U32 UR4, UR9, UR10, URZ ;  /* 0x0000000a090472a5 */ /* 0x000fc8000f8e003f */
[----:B------:R-:W-:-:S04]  /*12d0*/  @UP0 USHF.R.U32.HI UR6, URZ, UR11, UR5 ;  /* 0x0000000b3f060299 */ /* 0x000fc80008011605 */
[----:B------:R-:W-:-:S12]  /*12e0*/  UIMAD UR4, UR6, UR7, URZ ;  /* 0x00000007060472a4 */ /* 0x000fd8000f8e023f */
.L_x_2010:
[----:B------:R-:W0:Y:S01]  /*12f0*/  S2R R0, SR_TID.X ;  /* 0x0000000000007919 */ /* 0x000e220000002100 */
[----:B------:R-:W-:Y:S01]  /*1300*/  ULOP3.LUT UR5, URZ, UR6, URZ, 0x33, !UPT ;  /* 0x000000063f057292 */ /* 0x000fe2000f8e333f */
[----:B------:R-:W-:Y:S01]  /*1310*/  IMAD.MOV.U32 R2, RZ, RZ, 0x3000 ;  /* 0x00003000ff027424 */ /* 0x000fe200078e00ff */
[----:B------:R-:W-:Y:S01]  /*1320*/  UIADD3 UR6, UP2, UR36, 0x32450, URZ ;  /* 0x0003245024067890 */ /* 0x000fe2000ff5e03f */
[----:B------:R-:W-:Y:S01]  /*1330*/  IMAD.U32 R3, RZ, RZ, UR41 ;  /* 0x00000029ff037e24 */ /* 0x000fe2000f8e00ff */
[----:B------:R-:W-:Y:S01]  /*1340*/  ULDC UR39, c[0x0][0xd3c] ;  /* 0x00034f0000277ab9 */ /* 0x000fe20000000800 */
[----:B------:R-:W-:Y:S01]  /*1350*/  UIADD3 UR7, UP0, UR36, 0x32430, URZ ;  /* 0x0003243024077890 */ /* 0x000fe2000ff1e03f */
[----:B------:R-:W-:Y:S01]  /*1360*/  IMAD.MOV.U32 R5, RZ, RZ, 0x100 ;  /* 0x00000100ff057424 */ /* 0x000fe200078e00ff */
[----:B------:R-:W-:Y:S01]  /*1370*/  UIADD3 UR39, UR5, UR39, URZ ;  /* 0x0000002705277290 */ /* 0x000fe2000fffe03f */
[----:B------:R1:W-:Y:S01]  /*1380*/  STL.64 [R1+0x18], R2 ;  /* 0x0000180201007387 */ /* 0x0003e20000100a00 */
[----:B------:R-:W-:Y:S01]  /*1390*/  UIADD3.X UR5, URZ, UR37, URZ, UP2, !UPT ;  /* 0x000000253f057290 */ /* 0x000fe200097fe43f */
[----:B------:R-:W-:Y:S01]  /*13a0*/  IMAD.MOV.U32 R6, RZ, RZ, 0x1 ;  /* 0x00000001ff067424 */ /* 0x000fe200078e00ff */
[----:B------:R-:W-:Y:S01]  /*13b0*/  UIADD3 UR10, UP1, UR36, 0x32440, URZ ;  /* 0x00032440240a7890 */ /* 0x000fe2000ff3e03f */
[----:B------:R-:W-:Y:S01]  /*13c0*/  IMAD.MOV.U32 R7, RZ, RZ, RZ ;  /* 0x000000ffff077224 */ /* 0x000fe200078e00ff */
[----:B------:R-:W-:Y:S01]  /*13d0*/  UIADD3 UR11, UP3, UR36, 0x32460, URZ ;  /* 0x00032460240b7890 */ /* 0x000fe2000ff7e03f */
[----:B------:R-:W-:Y:S01]  /*13e0*/  IMAD.MOV.U32 R8, RZ, RZ, 0xc000 ;  /* 0x0000c000ff087424 */ /* 0x000fe200078e00ff */
[----:B------:R-:W-:Y:S01]  /*13f0*/  UIADD3 UR4, UR9, -UR4, URZ ;  /* 0x8000000409047290 */ /* 0x000fe2000fffe03f */
[----:B------:R-:W-:Y:S01]  /*1400*/  IMAD.U32 R9, RZ, RZ, UR41 ;  /* 0x00000029ff097e24 */ /* 0x000fe2000f8e00ff */
[----:B------:R-:W-:Y:S01]  /*1410*/  UIADD3.X UR12, URZ, UR37, URZ, UP3, !UPT ;  /* 0x000000253f0c7290 */ /* 0x000fe20009ffe43f */
[----:B------:R-:W-:Y:S01]  /*1420*/  IMAD.MOV.U32 R11, RZ, RZ, 0x100 ;  /* 0x00000100ff0b7424 */ /* 0x000fe200078e00ff */
[----:B------:R-:W-:Y:S01]  /*1430*/  ULDC UR42, c[0x0][0xd48] ;  /* 0x00035200002a7ab9 */ /* 0x000fe20000000800 */
[----:B-1----:R-:W-:Y:S01]  /*1440*/  IMAD.U32 R3, RZ, RZ, UR5 ;  /* 0x00000005ff037e24 */ /* 0x002fe2000f8e00ff */
[----:B------:R-:W-:Y:S01]  /*1450*/  UIADD3.X UR5, URZ, UR37, URZ, UP0, !UPT ;  /* 0x000000253f057290 */ /* 0x000fe200087fe43f */
[----:B------:R-:W-:Y:S01]  /*1460*/  IMAD.U32 R2, RZ, RZ, UR6 ;  /* 0x00000006ff027e24 */ /* 0x000fe2000f8e00ff */
[----:B------:R-:W-:Y:S01]  /*1470*/  UIADD3.X UR6, URZ, UR37, URZ, UP1, !UPT ;  /* 0x000000253f067290 */ /* 0x000fe20008ffe43f */
[----:B------:R-:W-:Y:S01]  /*1480*/  IMAD.U32 R12, RZ, RZ, UR11 ;  /* 0x0000000bff0c7e24 */ /* 0x000fe2000f8e00ff */
[----:B------:R-:W-:Y:S01]  /*1490*/  UISETP.NE.AND UP2, UPT, UR42, 0x1, UPT ;  /* 0x000000012a00788c */ /* 0x000fe2000bf45270 */
[----:B------:R-:W-:Y:S01]  /*14a0*/  IMAD.U32 R13, RZ, RZ, UR12 ;  /* 0x0000000cff0d7e24 */ /* 0x000fe2000f8e00ff */
[----:B------:R-:W-:Y:S01]  /*14b0*/  ULDC UR12, c[0x0][0xd54] ;  /* 0x00035500000c7ab9 */ /* 0x000fe20000000800 */
[----:B------:R-:W-:Y:S01]  /*14c0*/  IMAD.MOV.U32 R18, RZ, RZ, 0x1 ;  /* 0x00000001ff127424 */ /* 0x000fe200078e00ff */
[----:B------:R-:W-:Y:S01]  /*14d0*/  UIMAD UR12, UR8, UR12, UR4 ;  /* 0x0000000c080c72a4 */ /* 0x000fe2000f8e0204 */
[----:B------:R-:W-:Y:S01]  /*14e0*/  IMAD.MOV.U32 R19, RZ, RZ, RZ ;  /* 0x000000ffff137224 */ /* 0x000fe200078e00ff */
[----:B0-----:R-:W-:Y:S01]  /*14f0*/  LOP3.LUT R0, R0, 0x7f, RZ, 0xc0, !PT ;  /* 0x0000007f00007812 */ /* 0x001fe200078ec0ff */
[----:B------:R-:W-:Y:S01]  /*1500*/  IMAD.U32 R14, RZ, RZ, UR39 ;  /* 0x00000027ff0e7e24 */ /* 0x000fe2000f8e00ff */
[----:B------:R-:W-:Y:S01]  /*1510*/  USHF.L.U32 UR39, UR39, 0x7, URZ ;  /* 0x0000000727277899 */ /* 0x000fe2000800063f */
[----:B------:R-:W-:Y:S01]  /*1520*/  STL.128 [R1+0x440], RZ ;  /* 0x000440ff01007387 */ /* 0x000fe20000100c00 */
[----:B------:R-:W-:Y:S01]  /*1530*/  ISETP.NE.AND P0, PT, R0, RZ, PT ;  /* 0x000000ff0000720c */ /* 0x000fe20003f05270 */
[----:B------:R-:W-:Y:S01]  /*1540*/  ULDC UR45, c[0x0][0x424] ;  /* 0x00010900002d7ab9 */ /* 0x000fe20000000800 */
[----:B------:R-:W0:Y:S01]  /*1550*/  LDC R0, c[0x0][0xa80] ;  /* 0x0002a000ff007b82 */ /* 0x000e220000000800 */
[----:B------:R-:W-:Y:S01]  /*1560*/  STL.64 [R1+0x60], R18 ;  /* 0x0000601201007387 */ /* 0x000fe20000100a00 */
[----:B------:R-:W-:Y:S01]  /*1570*/  SEL R4, RZ, 0x1, P0 ;  /* 0x00000001ff047807 */ /* 0x000fe20000000000 */
[----:B------:R-:W-:Y:S01]  /*1580*/  ULDC UR11, c[0x0][0x2f0] ;  /* 0x0000bc00000b7ab9 */ /* 0x000fe20000000800 */
[----:B------:R-:W-:Y:S01]  /*1590*/  ULDC UR46, c[0x0][0x288] ;  /* 0x0000a200002e7ab9 */ /* 0x000fe20000000800 */
[----:B------:R-:W-:Y:S01]  /*15a0*/  STL [R1+0x70], R14 ;  /* 0x0000700e01007387 */ /* 0x000fe20000100800 */
[----:B------:R-:W-:Y:S01]  /*15b0*/  @UP2 ULDC UR13, c[0x0][0xd50] ;  /* 0x00035400000d2ab9 */ /* 0x000fe20000000800 */
[----:B------:R-:W-:Y:S01]  /*15c0*/  IMAD.MOV.U32 R10, RZ, RZ, R4 ;  /* 0x000000ffff0a7224 */ /* 0x000fe200078e0004 */
[----:B------:R-:W-:Y:S01]  /*15d0*/  UMOV UR38, UR12 ;  /* 0x0000000c00267c82 */ /* 0x000fe20008000000 */
[----:B------:R1:W-:Y:S01]  /*15e0*/  STL.128 [R1+0x20], R4 ;  /* 0x0000200401007387 */ /* 0x0003e20000100c00 */
[----:B------:R-:W-:-:S02]  /*15f0*/  IADD3 R32, P0, R16, 0x440, RZ ;  /* 0x0000044010207810 */ /* 0x000fc40007f1e0ff */
[----:B------:R-:W-:Y:S01]  /*1600*/  IADD3 R44, P1, R16, 0x38, RZ ;  /* 0x00000038102c7810 */ /* 0x000fe20007f3e0ff */
[----:B------:R2:W-:Y:S02]  /*1610*/  STL.128 [R1+0x50], R8 ;  /* 0x0000500801007387 */ /* 0x0005e40000100c00 */
[--C-:B------:R-:W-:Y:S02]  /*1620*/  IMAD.X R47, RZ, RZ, R17.reuse, P0 ;  /* 0x000000ffff2f7224 */ /* 0x100fe400000e0611 */
[----:B------:R3:W-:Y:S01]  /*1630*/  STL.128 [R1+0x450], RZ ;  /* 0x000450ff01007387 */ /* 0x0007e20000100c00 */
[----:B------:R-:W-:-:S03]  /*1640*/  IMAD.X R45, RZ, RZ, R17, P1 ;  /* 0x000000ffff2d7224 */ /* 0x000fc600008e0611 */
[----:B------:R3:W-:Y:S01]  /*1650*/  STL.128 [R1+0x230], RZ ;  /* 0x000230ff01007387 */ /* 0x0007e20000100c00 */
[----:B-1----:R-:W-:Y:S01]  /*1660*/  IMAD.U32 R5, RZ, RZ, UR5 ;  /* 0x00000005ff057e24 */ /* 0x002fe2000f8e00ff */
[----:B------:R-:W-:Y:S01]  /*1670*/  ULDC UR5, c[0x0][0x448] ;  /* 0x0001120000057ab9 */ /* 0x000fe20000000800 */
[----:B------:R-:W-:Y:S01]  /*1680*/  IMAD.U32 R4, RZ, RZ, UR7 ;  /* 0x00000007ff047e24 */ /* 0x000fe2000f8e00ff */
[----:B------:R-:W-:Y:S01]  /*1690*/  UISETP.NE.AND UP1, UPT, UR5, 0x1, UPT ;  /* 0x000000010500788c */ /* 0x000fe2000bf25270 */
[----:B--2---:R-:W-:Y:S01]  /*16a0*/  IMAD.MOV.U32 R9, RZ, RZ, R3 ;  /* 0x000000ffff097224 */ /* 0x004fe200078e0003 */
[----:B0-----:R3:W-:Y:S01]  /*16b0*/  STL [R1+0x460], R0 ;  /* 0x0004600001007387 */ /* 0x0017e20000100800 */
[----:B------:R-:W-:Y:S01]  /*16c0*/  IMAD.U32 R3, RZ, RZ, UR6 ;  /* 0x00000006ff037e24 */ /* 0x000fe2000f8e00ff */
[----:B------:R-:W-:Y:S01]  /*16d0*/  ULDC.64 UR6, c[0x0][0x418] ;  /* 0x0001060000067ab9 */ /* 0x000fe20000000a00 */
[----:B------:R-:W-:Y:S01]  /*16e0*/  IMAD.MOV.U32 R8, RZ, RZ, R2 ;  /* 0x000000ffff087224 */ /* 0x000fe200078e0002 */
[----:B------:R-:W-:Y:S01]  /*16f0*/  UISETP.NE.U32.AND UP0, UPT, UR6, URZ, UPT ;  /* 0x0000003f0600728c */ /* 0x000fe2000bf05070 */
[----:B------:R-:W-:Y:S01]  /*1700*/  IMAD.MOV.U32 R10, RZ, RZ, R12 ;  /* 0x000000ffff0a7224 */ /* 0x000fe200078e000c */
[----:B------:R-:W-:Y:S01]  /*1710*/  ULDC.64 UR4, c[0x0][0xad8] ;  /* 0x0002b60000047ab9 */ /* 0x000fe20000000a00 */
[----:B------:R-:W-:Y:S01]  /*1720*/  IMAD.MOV.U32 R11, RZ, RZ, R13 ;  /* 0x000000ffff0b7224 */ /* 0x000fe200078e000d */
[----:B------:R-:W-:Y:S01]  /*1730*/  UISETP.NE.AND.EX UP0, UPT, UR7, URZ, UPT, UP0 ;  /* 0x0000003f0700728c */ /* 0x000fe2000bf05300 */
[----:B------:R-:W-:Y:S01]  /*1740*/  IMAD.U32 R2, RZ, RZ, UR10 ;  /* 0x0000000aff027e24 */ /* 0x000fe2000f8e00ff */
[----:B------:R-:W-:Y:S01]  /*1750*/  UISETP.GE.AND UP3, UPT, UR5, 0x1, UPT ;  /* 0x000000010500788c */ /* 0x000fe2000bf66270 */
[----:B------:R3:W-:Y:S01]  /*1760*/  STL.64 [R1+0x8], R4 ;  /* 0x0000080401007387 */ /* 0x0007e20000100a00 */
[----:B------:R-:W-:-:S02]  /*1770*/  UIADD3 UR10, UR39, 0x7f, URZ ;  /* 0x0000007f270a7890 */ /* 0x000fc4000fffe03f */
[----:B------:R-:W-:Y:S01]  /*1780*/  USEL UR45, UR45, 0x1, UP0 ;  /* 0x000000012d2d7887 */ /* 0x000fe20008000000 */
[----:B------:R3:W-:Y:S01]  /*1790*/  STL.128 [R1+0x40], R8 ;  /* 0x0000400801007387 */ /* 0x0007e20000100c00 */
[----:B------:R-:W-:Y:S01]  /*17a0*/  @UP2 ULDC UR6, c[0x0][0xd4c] ;  /* 0x0003530000062ab9 */ /* 0x000fe20000000800 */
[----:B------:R-:W-:Y:S01]  /*17b0*/  @UP1 ULDC UR8, c[0x0][0x44c] ;  /* 0x0001130000081ab9 */ /* 0x000fe20000000800 */
[----:B------:R-:W-:Y:S01]  /*17c0*/  UIMAD.WIDE.U32 UR6, UR12, UR6, URZ ;  /* 0x000000060c0672a5 */ /* 0x000fe2000f8e003f */
[----:B------:R3:W-:Y:S01]  /*17d0*/  STL.64 [R1+0x68], R10 ;  /* 0x0000680a01007387 */ /* 0x0007e20000100a00 */
[----:B------:R-:W-:Y:S01]  /*17e0*/  UIMAD.WIDE.U32 UR8, UR10, UR8, URZ ;  /* 0x000000080a0872a5 */ /* 0x000fe2000f8e003f */
[----:B------:R-:W-:Y:S01]  /*17f0*/  PLOP3.LUT P2, PT, PT, PT, UP3, 0x80, 0x0 ;  /* 0x000000000000781c */ /* 0x000fe20003f4f038 */
[----:B------:R-:W-:Y:S01]  /*1800*/  UIMAD UR45, UR45, UR11, URZ ;  /* 0x0000000b2d2d72a4 */ /* 0x000fe2000f8e023f */
[----:B------:R3:W-:Y:S01]  /*1810*/  STL.64 [R1+0x10], R2 ;  /* 0x0000100201007387 */ /* 0x0007e20000100a00 */
[----:B------:R-:W-:Y:S01]  /*1820*/  @UP1 ULDC UR14, c[0x0][0x450] ;  /* 0x00011400000e1ab9 */ /* 0x000fe20000000800 */
[----:B------:R-:W-:-:S02]  /*1830*/  @UP2 USHF.R.U32.HI UR38, URZ, UR13, UR7 ;  /* 0x0000000d3f262299 */ /* 0x000fc40008011607 */
[----:B------:R3:W-:Y:S01]  /*1840*/  STL.64 [R1+0x30], R2 ;  /* 0x0000300201007387 */ /* 0x0007e20000100a00 */
[----:B------:R-:W-:Y:S02]  /*1850*/  UIADD3 UR40, UR45, 0x1, -UR46 ;  /* 0x000000012d287890 */ /* 0x000fe4000fffe82e */
[----:B------:R-:W-:Y:S01]  /*1860*/  @UP1 USHF.R.U32.HI UR10, URZ, UR14, UR9 ;  /* 0x0000000e3f0a1299 */ /* 0x000fe20008011609 */
[----:B------:R3:W-:Y:S01]  /*1870*/  STL.128 [R1+0x240], RZ ;  /* 0x000240ff01007387 */ /* 0x0007e20000100c00 */
[----:B------:R-:W-:Y:S02]  /*1880*/  UIADD3 UR6, -UR38, URZ, URZ ;  /* 0x0000003f26067290 */ /* 0x000fe4000fffe13f */
[----:B------:R-:W-:Y:S01]  /*1890*/  UIADD3 UR10, UR40, UR10, URZ ;  /* 0x0000000a280a7290 */ /* 0x000fe2000fffe03f */
[----:B------:R3:W-:Y:S01]  /*18a0*/  STL.128 [R1+0x250], RZ ;  /* 0x000250ff01007387 */ /* 0x0007e20000100c00 */
[----:B------:R-:W-:Y:S02]  /*18b0*/  UIMAD UR42, UR42, UR6, UR12 ;  /* 0x000000062a2a72a4 */ /* 0x000fe4000f8e020c */
[----:B------:R-:W-:Y:S01]  /*18c0*/  UIADD3 UR4, UR10, UR4, URZ ;  /* 0x000000040a047290 */ /* 0x000fe2000fffe03f */
[----:B------:R3:W-:Y:S04]  /*18d0*/  STL.128 [R1+0x260], RZ ;  /* 0x000260ff01007387 */ /* 0x0007e80000100c00 */
        /* <DEDUP_REMOVED lines=28> */
[----:B------:R3:W-:Y:S04]  /*1aa0*/  STL.64 [R1], RZ ;  /* 0x000000ff01007387 */ /* 0x0007e80000100a00 */
[----:B------:R3:W-:Y:S01]  /*1ab0*/  STL.64 [R1+0x38], RZ ;  /* 0x000038ff01007387 */ /* 0x0007e20000100a00 */
[----:B------:R-:W-:Y:S05]  /*1ac0*/  @!P2 BRA `(.L_x_2011) ;  /* 0x000000000044a947 */ /* 0x000fea0003800000 */
        /* <DEDUP_REMOVED lines=10> */
.L_x_2012:
[----:B------:R-:W-:-:S11]  /*1b70*/  UISETP.NE.AND UP0, UPT, UR5, 0x1, UPT ;  /* 0x000000010500788c */ /* 0x000fd6000bf05270 */
[----:B------:R-:W-:Y:S02]  /*1b80*/  @UP0 ULDC.64 UR10, c[0x0][0xae0] ;  /* 0x0002b800000a0ab9 */ /* 0x000fe40000000a00 */
[----:B------:R-:W-:-:S04]  /*1b90*/  UIMAD.WIDE.U32 UR6, UR8, UR10, URZ ;  /* 0x0000000a080672a5 */ /* 0x000fc8000f8e003f */
[----:B------:R-:W-:-:S12]  /*1ba0*/  @UP0 USHF.R.U32.HI UR8, URZ, UR11, UR7 ;  /* 0x0000000b3f080299 */ /* 0x000fd80008011607 */
.L_x_2013:
[----:B------:R-:W-:-:S04]  /*1bb0*/  UIMAD UR8, UR8, UR5, UR5 ;  /* 0x00000005080872a4 */ /* 0x000fc8000f8e0205 */
[----:B------:R-:W-:-:S04]  /*1bc0*/  UISETP.LT.AND UP0, UPT, UR4, UR8, UPT ;  /* 0x000000080400728c */ /* 0x000fc8000bf01270 */
[----:B------:R-:W-:-:S12]  /*1bd0*/  USEL UR4, UR4, UR8, UP0 ;  /* 0x0000000804047287 */ /* 0x000fd80008000000 */
.L_x_2011:
[----:B------:R-:W-:Y:S02]  /*1be0*/  UIADD3 UR6, UR45, 0x5f, URZ ;  /* 0x0000005f2d067890 */ /* 0x000fe4000fffe03f */
[----:B------:R-:W-:Y:S02]  /*1bf0*/  UIADD3 UR8, UR4, 0x5f, URZ ;  /* 0x0000005f04087890 */ /* 0x000fe4000fffe03f */
[----:B------:R-:W-:Y:S02]  /*1c00*/  UIMAD.WIDE UR6, UR6, 0x2aaaaaab, URZ ;  /* 0x2aaaaaab060678a5 */ /* 0x000fe4000f8e023f */
[----:B------:R-:W-:Y:S01]  /*1c10*/  UIMAD.WIDE UR8, UR8, 0x2aaaaaab, URZ ;  /* 0x2aaaaaab080878a5 */ /* 0x000fe2000f8e023f */
[----:B------:R-:W-:Y:S01]  /*1c20*/  @UP1 ULDC UR10, c[0x0][0x44c] ;  /* 0x00011300000a1ab9 */ /* 0x000fe20000000800 */
[----:B------:R-:W-:Y:S02]  /*1c30*/  USHF.R.U32.HI UR4, URZ, 0x1f, UR7 ;  /* 0x0000001f3f047899 */ /* 0x000fe40008011607 */
[----:B------:R-:W-:-:S02]  /*1c40*/  UIMAD.WIDE.U32 UR10, UR39, UR10, URZ ;  /* 0x0000000a270a72a5 */ /* 0x000fc4000f8e003f */
[----:B------:R-:W-:Y:S01]  /*1c50*/  USHF.R.U32.HI UR6, URZ, 0x1f, UR9 ;  /* 0x0000001f3f067899 */ /* 0x000fe20008011609 */
[----:B------:R-:W-:Y:S01]  /*1c60*/  @UP1 ULDC UR13, c[0x0][0x450] ;  /* 0x00011400000d1ab9 */ /* 0x000fe20000000800 */
[----:B------:R-:W-:Y:S01]  /*1c70*/  UMOV UR12, UR39 ;  /* 0x00000027000c7c82 */ /* 0x000fe20008000000 */
[----:B------:R-:W-:Y:S02]  /*1c80*/  UIADD3 UR46, UR45, -UR46, URZ ;  /* 0x8000002e2d2e7290 */ /* 0x000fe4000fffe03f */
        /* <DEDUP_REMOVED lines=20> */
.L_x_2015:
[----:B------:R-:W-:-:S11]  /*1dd0*/  UISETP.NE.AND UP0, UPT, UR5, 0x1, UPT ;  /* 0x000000010500788c */ /* 0x000fd6000bf05270 */
[----:B------:R-:W-:Y:S02]  /*1de0*/  @UP0 ULDC.64 UR10, c[0x0][0xae0] ;  /* 0x0002b800000a0ab9 */ /* 0x000fe40000000a00 */
[----:B------:R-:W-:-:S04]  /*1df0*/  UIMAD.WIDE.U32 UR6, UR4, UR10, URZ ;  /* 0x0000000a040672a5 */ /* 0x000fc8000f8e003f */
[----:B------:R-:W-:-:S12]  /*1e00*/  @UP0 USHF.R.U32.HI UR4, URZ, UR11, UR7 ;  /* 0x0000000b3f040299 */ /* 0x000fd80008011607 */
.L_x_2016:
[----:B------:R-:W-:-:S04]  /*1e10*/  UIMAD UR4, UR4, UR5, URZ ;  /* 0x00000005040472a4 */ /* 0x000fc8000f8e023f */
[----:B------:R-:W-:-:S04]  /*1e20*/  UISETP.LT.AND UP0, UPT, UR8, UR4, UPT ;  /* 0x000000040800728c */ /* 0x000fc8000bf01270 */
[----:B------:R-:W-:-:S12]  /*1e30*/  USEL UR8, UR8, UR4, !UP0 ;  /* 0x0000000408087287 */ /* 0x000fd8000c000000 */
.L_x_2014:
[----:B------:R-:W-:Y:S01]  /*1e40*/  UIMAD.WIDE UR4, UR8, 0x2aaaaaab, URZ ;  /* 0x2aaaaaab080478a5 */ /* 0x000fe2000f8e023f */
[----:B------:R-:W-:-:S03]  /*1e50*/  PLOP3.LUT P0, PT, PT, PT, PT, 0x80, 0x0 ;  /* 0x000000000000781c */ /* 0x000fc60003f0f070 */
[----:B------:R-:W-:-:S04]  /*1e60*/  USHF.R.U32.HI UR4, URZ, 0x1f, UR5 ;  /* 0x0000001f3f047899 */ /* 0x000fc80008011605 */
[----:B------:R-:W-:-:S04]  /*1e70*/  ULEA.HI.SX32 UR4, UR5, UR4, 0x1c ;  /* 0x0000000405047291 */ /* 0x000fc8000f8fe23f */
[----:B------:R-:W-:-:S04]  /*1e80*/  UISETP.LT.AND UP0, UPT, URZ, UR4, UPT ;  /* 0x000000043f00728c */ /* 0x000fc8000bf01270 */
[----:B------:R-:W-:-:S04]  /*1e90*/  USEL UR43, URZ, UR4, !UP0 ;  /* 0x000000043f2b7287 */ /* 0x000fc8000c000000 */
[----:B------:R-:W-:-:S06]  /*1ea0*/  UISETP.GT.AND UP0, UPT, UR47, UR43, UPT ;  /* 0x0000002b2f00728c */ /* 0x000fcc000bf04270 */
[----:B------:R-:W-:-:S13]  /*1eb0*/  PLOP3.LUT P1, PT, PT, PT, UP0, 0x80, 0x0 ;  /* 0x000000000000781c */ /* 0x000fda0003f2f008 */
[----:B------:R-:W-:Y:S05]  /*1ec0*/  @!P1 BRA `(.L_x_2017) ;  /* 0x000001e0000c9947 */ /* 0x000fea0003800000 */
[----:B---3--:R-:W0:Y:S01]  /*1ed0*/  SHFL.IDX PT, R0, R225, RZ, 0x1f ;  /* 0x00001fffe1007589 */ /* 0x008e2200000e0000 */
[----:B------:R-:W-:Y:S01]  /*1ee0*/  UIADD3 UR6, UR44, 0x18400, URZ ;  /* 0x000184002c067890 */ /* 0x000fe2000fffe03f */
[----:B------:R-:W-:Y:S01]  /*1ef0*/  IMAD.MOV.U32 R12, RZ, RZ, 0x1 ;  /* 0x00000001ff0c7424 */ /* 0x000fe200078e00ff */
[----:B------:R-:W-:Y:S01]  /*1f00*/  UIADD3 UR5, UR44, 0x400, URZ ;  /* 0x000004002c057890 */ /* 0x000fe2000fffe03f */
[----:B------:R-:W-:Y:S01]  /*1f10*/  IMAD.MOV.U32 R4, RZ, RZ, 0x1 ;  /* 0x00000001ff047424 */ /* 0x000fe200078e00ff */
[----:B------:R-:W-:Y:S01]  /*1f20*/  UIADD3 UR4, UR44, 0x1c400, URZ ;  /* 0x0001c4002c047890 */ /* 0x000fe2000fffe03f */
[----:B------:R-:W-:Y:S01]  /*1f30*/  IMAD.MOV.U32 R5, RZ, RZ, RZ ;  /* 0x000000ffff057224 */ /* 0x000fe200078e00ff */
[----:B------:R-:W-:Y:S01]  /*1f40*/  USHF.R.U32.HI UR5, URZ, 0x4, UR5 ;  /* 0x000000043f057899 */ /* 0x000fe20008011605 */
[----:B------:R-:W-:Y:S01]  /*1f50*/  IMAD.MOV.U32 R6, RZ, RZ, 0x1 ;  /* 0x00000001ff067424 */ /* 0x000fe200078e00ff */
[----:B------:R-:W-:Y:S01]  /*1f60*/  USHF.R.U32.HI UR4, URZ, 0x4, UR4 ;  /* 0x000000043f047899 */ /* 0x000fe20008011604 */
[----:B------:R-:W-:Y:S01]  /*1f70*/  IMAD.MOV.U32 R7, RZ, RZ, RZ ;  /* 0x000000ffff077224 */ /* 0x000fe200078e00ff */
[----:B------:R-:W-:Y:S01]  /*1f80*/  ULOP3.LUT UR5, UR5, 0x3fff, URZ, 0xc0, !UPT ;  /* 0x00003fff05057892 */ /* 0x000fe2000f8ec03f */
[----:B------:R-:W-:Y:S01]  /*1f90*/  IMAD.MOV.U32 R13, RZ, RZ, RZ ;  /* 0x000000ffff0d7224 */ /* 0x000fe200078e00ff */
[----:B------:R-:W-:Y:S01]  /*1fa0*/  ULOP3.LUT UR4, UR4, 0x3fff, URZ, 0xc0, !UPT ;  /* 0x00003fff04047892 */ /* 0x000fe2000f8ec03f */
[----:B------:R-:W-:Y:S01]  /*1fb0*/  IMAD.MOV.U32 R9, RZ, RZ, 0x40000040 ;  /* 0x40000040ff097424 */ /* 0x000fe200078e00ff */
[----:B------:R-:W-:Y:S01]  /*1fc0*/  ULOP3.LUT UR7, UR5, 0x3000000, URZ, 0xfc, !UPT ;  /* 0x0300000005077892 */ /* 0x000fe2000f8efc3f */
[----:B------:R1:W-:Y:S01]  /*1fd0*/  STL.128 [R1+0x80], R4 ;  /* 0x0000800401007387 */ /* 0x0003e20000100c00 */
[----:B------:R-:W-:Y:S01]  /*1fe0*/  ULOP3.LUT UR4, UR4, 0x10000, URZ, 0xfc, !UPT ;  /* 0x0001000004047892 */ /* 0x000fe2000f8efc3f */
[----:B------:R-:W-:Y:S01]  /*1ff0*/  IMAD.MOV.U32 R11, RZ, RZ, 0x40000040 ;  /* 0x40000040ff0b7424 */ /* 0x000fe200078e00ff */
[----:B------:R-:W-:Y:S01]  /*2000*/  ULOP3.LUT UR5, UR5, 0x10000, URZ, 0xfc, !UPT ;  /* 0x0001000005057892 */ /* 0x000fe2000f8efc3f */
[----:B------:R2:W-:Y:S01]  /*2010*/  STL.64 [R1+0x90], R12 ;  /* 0x0000900c01007387 */ /* 0x0005e20000100a00 */
[----:B------:R-:W-:Y:S01]  /*2020*/  IMAD.U32 R10, RZ, RZ, UR7 ;  /* 0x00000007ff0a7e24 */ /* 0x000fe2000f8e00ff */
[----:B------:R-:W-:Y:S01]  /*2030*/  IADD3 R28, P1, R16, 0xa0, RZ ;  /* 0x000000a0101c7810 */ /* 0x000fe20007f3e0ff */
[----:B------:R-:W-:Y:S01]  /*2040*/  IMAD.U32 R8, RZ, RZ, UR4 ;  /* 0x00000004ff087e24 */ /* 0x000fe2000f8e00ff */
[----:B0-----:R-:W-:Y:S01]  /*2050*/  LEA.HI R2, R0, R0, RZ, 0x1 ;  /* 0x0000000000027211 */ /* 0x001fe200078f08ff */
[----:B------:R-:W-:Y:S01]  /*2060*/  IMAD.U32 R14, RZ, RZ, UR5 ;  /* 0x00000005ff0e7e24 */ /* 0x000fe2000f8e00ff */
[----:B------:R-:W-:Y:S01]  /*2070*/  ULOP3.LUT UP0, URZ, UR6, 0x1bf, URZ, 0xc0, !UPT ;  /* 0x000001bf063f7892 */ /* 0x000fe2000f80c03f */
[----:B------:R-:W-:Y:S01]  /*2080*/  IMAD.MOV.U32 R15, RZ, RZ, 0x40000040 ;  /* 0x40000040ff0f7424 */ /* 0x000fe200078e00ff */
[----:B------:R-:W-:Y:S01]  /*2090*/  LOP3.LUT R3, R2, 0x7fffe, RZ, 0xc0, !PT ;  /* 0x0007fffe02037812 */ /* 0x000fe200078ec0ff */
[----:B------:R0:W-:Y:S01]  /*20a0*/  STL.128 [R1+0xa0], R8 ;  /* 0x0000a00801007387 */ /* 0x0001e20000100c00 */
[----:B------:R-:W-:Y:S01]  /*20b0*/  IMAD.X R43, RZ, RZ, R17, P1 ;  /* 0x000000ffff2b7224 */ /* 0x000fe200008e0611 */
[----:B------:R-:W-:Y:S01]  /*20c0*/  IADD3 R30, P5, R16, 0x118, RZ ;  /* 0x00000118101e7810 */ /* 0x000fe20007fbe0ff */
[----:B-1----:R-:W-:Y:S01]  /*20d0*/  IMAD.MOV.U32 R5, RZ, RZ, 0x40000040 ;  /* 0x40000040ff057424 */ /* 0x002fe200078e00ff */
[----:B------:R0:W-:Y:S01]  /*20e0*/  STL.64 [R1+0x78], RZ ;  /* 0x000078ff01007387 */ /* 0x0001e20000100a00 */
[----:B------:R-:W-:Y:S01]  /*20f0*/  IMAD.IADD R3, R0, 0x1, -R3 ;  /* 0x0000000100037824 */ /* 0x000fe200078e0a03 */
[----:B------:R-:W-:Y:S01]  /*2100*/  PLOP3.LUT P1, PT, PT, PT, UP0, 0x80, 0x0 ;  /* 0x000000000000781c */ /* 0x000fe20003f2f008 */
[----:B--2---:R-:W-:Y:S01]  /*2110*/  IMAD.MOV.U32 R13, RZ, RZ, 0x40000040 ;  /* 0x40000040ff0d7424 */ /* 0x004fe200078e00ff */
[----:B------:R0:W-:Y:S01]  /*2120*/  STL.128 [R1+0xb0], RZ ;  /* 0x0000b0ff01007387 */ /* 0x0001e20000100c00 */
[C---:B------:R-:W-:Y:S01]  /*2130*/  IADD3 R29, P6, R16.reuse, 0x110, RZ ;  /* 0x00000110101d7810 */ /* 0x040fe20007fde0ff */
[--C-:B------:R-:W-:Y:S01]  /*2140*/  IMAD.X R31, RZ, RZ, R17.reuse, P5 ;  /* 0x000000ffff1f7224 */ /* 0x100fe200028e0611 */
[----:B------:R-:W-:Y:S01]  /*2150*/  LEA R3, R3, UR6, 0xd ;  /* 0x0000000603037c11 */ /* 0x000fe2000f8e68ff */
[----:B------:R0:W-:Y:S01]  /*2160*/  STL.128 [R1+0xc0], RZ ;  /* 0x0000c0ff01007387 */ /* 0x0001e20000100c00 */
[----:B------:R-:W-:Y:S01]  /*2170*/  IADD3 R24, P0, R16, 0xa8, RZ ;  /* 0x000000a810187810 */ /* 0x000fe20007f1e0ff */
[----:B------:R-:W-:Y:S01]  /*2180*/  IMAD.X R42, RZ, RZ, R17, P6 ;  /* 0x000000ffff2a7224 */ /* 0x000fe200030e0611 */
[----:B------:R-:W-:Y:S01]  /*2190*/  SHF.R.U32.HI R0, RZ, 0x4, R3 ;  /* 0x00000004ff007819 */ /* 0x000fe20000011603 */
[----:B------:R-:W-:Y:S01]  /*21a0*/  VIADD R2, R3, 0xa000 ;  /* 0x0000a00003027836 */ /* 0x000fe20000000000 */
[----:B------:R0:W-:Y:S01]  /*21b0*/  STL.128 [R1+0xd0], RZ ;  /* 0x0000d0ff01007387 */ /* 0x0001e20000100c00 */
[----:B------:R-:W-:Y:S01]  /*21c0*/  IMAD.X R25, RZ, RZ, R17, P0 ;  /* 0x000000ffff197224 */ /* 0x000fe200000e0611 */
[----:B------:R-:W-:-:S02]  /*21d0*/  LOP3.LUT R0, R0, 0x3fff, RZ, 0xc0, !PT ;  /* 0x00003fff00007812 */ /* 0x000fc400078ec0ff */
[----:B------:R-:W-:Y:S01]  /*21e0*/  SHF.R.U32.HI R2, RZ, 0x4, R2 ;  /* 0x00000004ff027819 */ /* 0x000fe20000011602 */
[----:B------:R0:W-:Y:S01]  /*21f0*/  STL.128 [R1+0xe0], RZ ;  /* 0x0000e0ff01007387 */ /* 0x0001e20000100c00 */
[----:B------:R-:W-:Y:S02]  /*2200*/  LOP3.LUT R4, R0, 0x10000, RZ, 0xfc, !PT ;  /* 0x0001000000047812 */ /* 0x000fe400078efcff */
[----:B------:R-:W-:Y:S01]  /*2210*/  LOP3.LUT R2, R2, 0x3fff, RZ, 0xc0, !PT ;  /* 0x00003fff02027812 */ /* 0x000fe200078ec0ff */
[----:B------:R0:W-:Y:S01]  /*2220*/  STL.128 [R1+0xf0], RZ ;  /* 0x0000f0ff01007387 */ /* 0x0001e20000100c00 */
[----:B------:R-:W-:Y:S02]  /*2230*/  IADD3 R27, P2, R16, 0x98, RZ ;  /* 0x00000098101b7810 */ /* 0x000fe40007f5e0ff */
[----:B------:R-:W-:Y:S01]  /*2240*/  LOP3.LUT R2, R2, 0x10000, RZ, 0xfc, !PT ;  /* 0x0001000002027812 */ /* 0x000fe200078efcff */
[----:B------:R0:W-:Y:S01]  /*2250*/  STL.64 [R1+0x98], R4 ;  /* 0x0000980401007387 */ /* 0x0001e20000100a00 */
[C---:B------:R-:W-:Y:S01]  /*2260*/  IADD3 R19, P3, R16.reuse, 0x90, RZ ;  /* 0x0000009010137810 */ /* 0x040fe20007f7e0ff */
[--C-:B------:R-:W-:Y:S01]  /*2270*/  IMAD.X R40, RZ, RZ, R17.reuse, P2 ;  /* 0x000000ffff287224 */ /* 0x100fe200010e0611 */
[C---:B------:R-:W-:Y:S01]  /*2280*/  IADD3 R26, P4, R16.reuse, 0x88, RZ ;  /* 0x00000088101a7810 */ /* 0x040fe20007f9e0ff */
[----:B------:R-:W-:Y:S01]  /*2290*/  IMAD.MOV.U32 R12, RZ, RZ, R2 ;  /* 0x000000ffff0c7224 */ /* 0x000fe200078e0002 */
[----:B------:R0:W-:Y:S01]  /*22a0*/  STL.128 [R1+0x100], RZ ;  /* 0x000100ff01007387 */ /* 0x0001e20000100c00 */
[C---:B------:R-:W-:Y:S01]  /*22b0*/  IADD3 R18, P5, R16.reuse, 0x80, RZ ;  /* 0x0000008010127810 */ /* 0x040fe20007fbe0ff */
[--C-:B------:R-:W-:Y:S01]  /*22c0*/  IMAD.X R38, RZ, RZ, R17.reuse, P3 ;  /* 0x000000ffff267224 */ /* 0x100fe200018e0611 */
[C---:B------:R-:W-:Y:S01]  /*22d0*/  IADD3 R34, P6, R16.reuse, 0x78, RZ ;  /* 0x0000007810227810 */ /* 0x040fe20007fde0ff */
[----:B------:R0:W-:Y:S01]  /*22e0*/  STL.128 [R1+0x110], R12 ;  /* 0x0001100c01007387 */ /* 0x0001e20000100c00 */
[----:B------:R-:W-:Y:S01]  /*22f0*/  IADD3 R36, P0, R16, 0xb0, RZ ;  /* 0x000000b010247810 */ /* 0x000fe20007f1e0ff */
[----:B------:R-:W-:-:S02]  /*2300*/  IMAD.X R41, RZ, RZ, R17, P4 ;  /* 0x000000ffff297224 */ /* 0x000fc400020e0611 */
[--C-:B------:R-:W-:Y:S02]  /*2310*/  IMAD.X R39, RZ, RZ, R17.reuse, P5 ;  /* 0x000000ffff277224 */ /* 0x100fe400028e0611 */
[--C-:B------:R-:W-:Y:S02]  /*2320*/  IMAD.X R35, RZ, RZ, R17.reuse, P6 ;  /* 0x000000ffff237224 */ /* 0x100fe400030e0611 */
[----:B------:R-:W-:Y:S01]  /*2330*/  IMAD.X R37, RZ, RZ, R17, P0 ;  /* 0x000000ffff257224 */ /* 0x000fe200000e0611 */
[----:B------:R-:W-:Y:S06]  /*2340*/  @!P1 BRA `(.L_x_2018) ;  /* 0x0000000000409947 */ /* 0x000fec0003800000 */
[----:B------:R-:W-:Y:S01]  /*2350*/  MOV R0, 0x0 ;  /* 0x0000000000007802 */ /* 0x000fe20000000f00 */
[----:B------:R-:W-:Y:S01]  /*2360*/  ULDC.64 UR4, c[0x4][0x98] ;  /* 0x0100260000047ab9 */ /* 0x000fe20000000a00 */
[----:B------:R-:W-:Y:S01]  /*2370*/  ULDC.64 UR6, c[0x4][0x38] ;  /* 0x01000e0000067ab9 */ /* 0x000fe20000000a00 */
[----:B0-----:R-:W-:Y:S01]  /*2380*/  IMAD.U32 R4, RZ, RZ, UR4 ;  /* 0x00000004ff047e24 */ /* 0x001fe2000f8e00ff */
        /* <DEDUP_REMOVED lines=12> */
.L_x_2018:
[----:B------:R-:W1:Y:S01]  /*2450*/  S2R R20, SR_TID.X ;  /* 0x0000000000147919 */ /* 0x000e620000002100 */
[----:B0-----:R-:W0:Y:S01]  /*2460*/  LDC R15, c[0x0][0x288] ;  /* 0x0000a200ff0f7b82 */ /* 0x001e220000000800 */
[----:B------:R-:W-:Y:S01]  /*2470*/  IADD3 R8, P0, R16, 0x120, RZ ;  /* 0x0000012010087810 */ /* 0x000fe20007f1e0ff */
[----:B------:R-:W-:Y:S01]  /*2480*/  ULDC UR4, c[0x0][0x20] ;  /* 0x0000080000047ab9 */ /* 0x000fe20000000800 */
[----:B------:R-:W-:Y:S01]  /*2490*/  IMAD.U32 R13, RZ, RZ, UR45 ;  /* 0x0000002dff0d7e24 */ /* 0x000fe2000f8e00ff */
[----:B------:R-:W-:Y:S01]  /*24a0*/  STL.64 [R1+0x130], R34 ;  /* 0x0001302201007387 */ /* 0x000fe20000100a00 */
[----:B------:R-:W-:Y:S02]  /*24b0*/  VIADD R194, R22, -UR4 ;  /* 0x8000000416c27c36 */ /* 0x000fe40008000000 */
[----:B------:R-:W-:Y:S01]  /*24c0*/  IMAD.X R9, RZ, RZ, R17, P0 ;  /* 0x000000ffff097224 */ /* 0x000fe200000e0611 */
[----:B------:R-:W2:Y:S01]  /*24d0*/  LDC.64 R10, c[0x0][0xad0] ;  /* 0x0002b400ff0a7b82 */ /* 0x000ea20000000a00 */
[----:B------:R-:W-:Y:S04]  /*24e0*/  STL.64 [R1+0x120], R200 ;  /* 0x000120c801007387 */ /* 0x000fe80000100a00 */
[----:B------:R-:W-:Y:S03]  /*24f0*/  STL.64 [R1+0x128], R8 ;  /* 0x0001280801007387 */ /* 0x000fe60000100a00 */
[----:B------:R-:W3:Y:S01]  /*2500*/  LDC.64 R4, c[0x0][0xad8] ;  /* 0x0002b600ff047b82 */ /* 0x000ee20000000a00 */
[----:B------:R-:W-:Y:S04]  /*2510*/  STL.U8 [R1+0x138], RZ ;  /* 0x000138ff01007387 */ /* 0x000fe80000100000 */
[----:B------:R4:W-:Y:S03]  /*2520*/  STL [R194+0x8], R13 ;  /* 0x0000080dc2007387 */ /* 0x0009e60000100800 */
[----:B------:R-:W5:Y:S01]  /*2530*/  LDC.64 R2, c[0x0][0xae0] ;  /* 0x0002b800ff027b82 */ /* 0x000f620000000a00 */
[----:B0-----:R0:W-:Y:S04]  /*2540*/  STL [R194+0x4], R15 ;  /* 0x0000040fc2007387 */ /* 0x0011e80000100800 */
[----:B------:R0:W-:Y:S01]  /*2550*/  STL [R194+0x14], RZ ;  /* 0x000014ffc2007387 */ /* 0x0001e20000100800 */
[----:B-1----:R-:W-:-:S02]  /*2560*/  VIADD R202, R20, 0xffffff80 ;  /* 0xffffff8014ca7836 */ /* 0x002fc40000000000 */
[----:B------:R-:W1:Y:S01]  /*2570*/  LDC.64 R6, c[0x0][0x448] ;  /* 0x00011200ff067b82 */ /* 0x000e620000000a00 */
[----:B--2---:R0:W-:Y:S04]  /*2580*/  STL [R194+0xc], R11 ;  /* 0x00000c0bc2007387 */ /* 0x0041e80000100800 */
[----:B------:R0:W-:Y:S03]  /*2590*/  STL [R194], R202 ;  /* 0x000000cac2007387 */ /* 0x0001e60000100800 */
[----:B------:R-:W2:Y:S01]  /*25a0*/  LDC R233, c[0x0][0x450] ;  /* 0x00011400ffe97b82 */ /* 0x000ea20000000800 */
[----:B---3--:R0:W-:Y:S04]  /*25b0*/  STL [R194+0x10], R4 ;  /* 0x00001004c2007387 */ /* 0x0081e80000100800 */
[----:B------:R0:W-:Y:S04]  /*25c0*/  STL [R194+0x18], R5 ;  /* 0x00001805c2007387 */ /* 0x0001e80000100800 */
[----:B-----5:R0:W-:Y:S04]  /*25d0*/  STL [R194+0x1c], R2 ;  /* 0x00001c02c2007387 */ /* 0x0201e80000100800 */
[----:B------:R0:W-:Y:S04]  /*25e0*/  STL [R194+0x20], R3 ;  /* 0x00002003c2007387 */ /* 0x0001e80000100800 */
[----:B-1----:R0:W-:Y:S04]  /*25f0*/  STL [R194+0x24], R6 ;  /* 0x00002406c2007387 */ /* 0x0021e80000100800 */
[----:B------:R0:W-:Y:S04]  /*2600*/  STL [R194+0x28], R7 ;  /* 0x00002807c2007387 */ /* 0x0001e80000100800 */
[----:B--2---:R0:W-:Y:S04]  /*2610*/  STL [R194+0x2c], R233 ;  /* 0x00002ce9c2007387 */ /* 0x0041e80000100800 */
[----:B----4-:R-:W2:Y:S01]  /*2620*/  LDL R13, [R1+0x224] ;  /* 0x00022400010d7983 */ /* 0x010ea20000100800 */
[----:B------:R-:W-:Y:S01]  /*2630*/  IADD3 R8, P0, R16, 0x16c, RZ ;  /* 0x0000016c10087810 */ /* 0x000fe20007f1e0ff */
[----:B------:R-:W-:Y:S02]  /*2640*/  BSSY B0, `(.L_x_2019) ;  /* 0x000000a000007945 */ /* 0x000fe40003800000 */
[----:B------:R0:W-:Y:S02]  /*2650*/  STL [R1+0x16c], R10 ;  /* 0x00016c0a01007387 */ /* 0x0001e40000100800 */
[----:B------:R-:W-:-:S05]  /*2660*/  IMAD.X R9, RZ, RZ, R17, P0 ;  /* 0x000000ffff097224 */ /* 0x000fca00000e0611 */
[----:B------:R0:W-:Y:S01]  /*2670*/  STL.64 [R1+0x170], R8 ;  /* 0x0001700801007387 */ /* 0x0001e20000100a00 */
[----:B--2---:R-:W-:-:S04]  /*2680*/  LEA.HI R0, R13, R13, RZ, 0x1 ;  /* 0x0000000d0d007211 */ /* 0x004fc800078f08ff */
[----:B------:R-:W-:-:S05]  /*2690*/  LOP3.LUT R0, R0, 0xfffffffe, RZ, 0xc0, !PT ;  /* 0xfffffffe00007812 */ /* 0x000fca00078ec0ff */
[----:B------:R-:W-:-:S05]  /*26a0*/  IMAD.IADD R0, R13, 0x1, -R0 ;  /* 0x000000010d007824 */ /* 0x000fca00078e0a00 */
[----:B------:R-:W-:-:S04]  /*26b0*/  SHF.L.U32 R0, R0, 0x1f, RZ ;  /* 0x0000001f00007819 */ /* 0x000fc800000006ff */
[----:B------:R-:W1:Y:S02]  /*26c0*/  SYNCS.PHASECHK.TRANS64.TRYWAIT P0, [UR44+0x32400], R0 ;  /* 0x03240000ff0075a7 */ /* 0x000e64000800016c */
[----:B01----:R-:W-:Y:S05]  /*26d0*/  @!P0 BRA `(.L_x_2020) ;  /* 0x0000025800948947 */ /* 0x003fea0003800000 */
.L_x_2247:
[----:B------:R-:W-:Y:S05]  /*26e0*/  BSYNC B0 ;  /* 0x0000000000007941 */ /* 0x000fea0003800000 */
.L_x_2019:
[----:B------:R-:W2:Y:S04]  /*26f0*/  LDL R33, [R1+0x1c] ;  /* 0x00001c0001217983 */ /* 0x000ea80000100800 */
[----:B------:R1:W5:Y:S01]  /*2700*/  LDL.64 R20, [R1+0x218] ;  /* 0x0002180001147983 */ /* 0x0003620000100a00 */
[----:B------:R-:W-:Y:S01]  /*2710*/  IMAD.U32 R10, RZ, RZ, UR36 ;  /* 0x00000024ff0a7e24 */ /* 0x000fe2000f8e00ff */
[C---:B------:R-:W-:Y:S01]  /*2720*/  IADD3 R14, P0, R16.reuse, 0x138, RZ ;  /* 0x00000138100e7810 */ /* 0x040fe20007f1e0ff */
[----:B------:R-:W-:Y:S01]  /*2730*/  IMAD.U32 R11, RZ, RZ, UR37 ;  /* 0x00000025ff0b7e24 */ /* 0x000fe2000f8e00ff */
[C---:B0-----:R-:W-:Y:S01]  /*2740*/  IADD3 R0, P1, R16.reuse, 0x430, RZ ;  /* 0x0000043010007810 */ /* 0x041fe20007f3e0ff */
[----:B------:R-:W-:Y:S01]  /*2750*/  IMAD.MOV.U32 R8, RZ, RZ, R28 ;  /* 0x000000ffff087224 */ /* 0x000fe200078e001c */
[----:B------:R-:W-:Y:S01]  /*2760*/  STL.64 [R1+0x210], R24 ;  /* 0x0002101801007387 */ /* 0x000fe20000100a00 */
[----:B------:R-:W-:Y:S01]  /*2770*/  IMAD.MOV.U32 R9, RZ, RZ, R43 ;  /* 0x000000ffff097224 */ /* 0x000fe200078e002b */
[----:B------:R-:W-:Y:S05]  /*2780*/  WARPSYNC.ALL ;  /* 0x0000000000007948 */ /* 0x000fea0003800000 */
[----:B------:R0:W-:Y:S01]  /*2790*/  STL.128 [R1+0x1a0], R8 ;  /* 0x0001a00801007387 */ /* 0x0001e20000100c00 */
[----:B------:R-:W-:Y:S01]  /*27a0*/  IMAD.X R15, RZ, RZ, R17, P0 ;  /* 0x000000ffff0f7224 */ /* 0x000fe200000e0611 */
[----:B------:R-:W-:Y:S01]  /*27b0*/  BSSY B0, `(.L_x_2021) ;  /* 0x000002e000007945 */ /* 0x000fe20003800000 */
[----:B------:R-:W-:Y:S01]  /*27c0*/  IMAD.MOV.U32 R12, RZ, RZ, R18 ;  /* 0x000000ffff0c7224 */ /* 0x000fe200078e0012 */
[----:B------:R1:W-:Y:S01]  /*27d0*/  BAR.SYNC.DEFER_BLOCKING R205, 0x100 ;  /* 0x000400cd0000751d */ /* 0x0003e20000010000 */
[----:B------:R-:W-:Y:S01]  /*27e0*/  IMAD.MOV.U32 R13, RZ, RZ, R39 ;  /* 0x000000ffff0d7224 */ /* 0x000fe200078e0027 */
[----:B------:R-:W-:-:S04]  /*27f0*/  IADD3 R18, P0, R16, 0x170, RZ ;  /* 0x0000017010127810 */ /* 0x000fc80007f1e0ff */
[----:B------:R3:W-:Y:S01]  /*2800*/  STL.128 [R1+0x180], R12 ;  /* 0x0001800c01007387 */ /* 0x0007e20000100c00 */
[----:B0-----:R-:W-:-:S03]  /*2810*/  IMAD.MOV.U32 R10, RZ, RZ, R44 ;  /* 0x000000ffff0a7224 */ /* 0x001fc600078e002c */
[----:B------:R-:W-:Y:S01]  /*2820*/  STL.64 [R1+0x178], R208 ;  /* 0x000178d001007387 */ /* 0x000fe20000100a00 */
[----:B------:R-:W-:Y:S02]  /*2830*/  IMAD.MOV.U32 R11, RZ, RZ, R45 ;  /* 0x000000ffff0b7224 */ /* 0x000fe400078e002d */
[----:B------:R-:W-:Y:S02]  /*2840*/  IMAD.MOV.U32 R8, RZ, RZ, R222 ;  /* 0x000000ffff087224 */ /* 0x000fe400078e00de */
[----:B------:R-:W-:-:S05]  /*2850*/  IMAD.MOV.U32 R9, RZ, RZ, R221 ;  /* 0x000000ffff097224 */ /* 0x000fca00078e00dd */
[----:B------:R0:W-:Y:S01]  /*2860*/  STL.128 [R1+0x1b0], R8 ;  /* 0x0001b00801007387 */ /* 0x0001e20000100c00 */
[----:B---3--:R-:W-:Y:S02]  /*2870*/  IMAD.X R15, RZ, RZ, R17, P0 ;  /* 0x000000ffff0f7224 */ /* 0x008fe400000e0611 */
[----:B------:R-:W-:Y:S02]  /*2880*/  IMAD.MOV.U32 R14, RZ, RZ, R224 ;  /* 0x000000ffff0e7224 */ /* 0x000fe400078e00e0 */
[----:B0-----:R-:W-:Y:S02]  /*2890*/  IMAD.MOV.U32 R8, RZ, RZ, R19 ;  /* 0x000000ffff087224 */ /* 0x001fe400078e0013 */
[----:B------:R-:W-:Y:S02]  /*28a0*/  IMAD.MOV.U32 R9, RZ, RZ, R38 ;  /* 0x000000ffff097224 */ /* 0x000fe400078e0026 */
[----:B------:R-:W-:Y:S02]  /*28b0*/  IMAD.MOV.U32 R10, RZ, RZ, R29 ;  /* 0x000000ffff0a7224 */ /* 0x000fe400078e001d */
[----:B------:R-:W-:-:S02]  /*28c0*/  IMAD.MOV.U32 R11, RZ, RZ, R42 ;  /* 0x000000ffff0b7224 */ /* 0x000fc400078e002a */
[--C-:B------:R-:W-:Y:S01]  /*28d0*/  IMAD.X R19, RZ, RZ, R17.reuse, P1 ;  /* 0x000000ffff137224 */ /* 0x100fe200008e0611 */
[----:B------:R-:W-:Y:S02]  /*28e0*/  IADD3 R12, P1, R16, 0x128, RZ ;  /* 0x00000128100c7810 */ /* 0x000fe40007f3e0ff */
[----:B------:R0:W-:Y:S03]  /*28f0*/  STL.128 [R1+0x1c0], R8 ;  /* 0x0001c00801007387 */ /* 0x0001e60000100c00 */
[----:B------:R-:W-:Y:S02]  /*2900*/  IMAD.X R13, RZ, RZ, R17, P1 ;  /* 0x000000ffff0d7224 */ /* 0x000fe400008e0611 */
[----:B0-----:R-:W-:Y:S02]  /*2910*/  IMAD.MOV.U32 R8, RZ, RZ, R30 ;  /* 0x000000ffff087224 */ /* 0x001fe400078e001e */
[----:B------:R-:W-:-:S02]  /*2920*/  IMAD.MOV.U32 R9, RZ, RZ, R31 ;  /* 0x000000ffff097224 */ /* 0x000fc400078e001f */
[----:B------:R-:W-:Y:S02]  /*2930*/  IMAD.MOV.U32 R10, RZ, RZ, R0 ;  /* 0x000000ffff0a7224 */ /* 0x000fe400078e0000 */
[----:B------:R-:W-:Y:S02]  /*2940*/  IMAD.MOV.U32 R11, RZ, RZ, R19 ;  /* 0x000000ffff0b7224 */ /* 0x000fe400078e0013 */
[----:B------:R-:W-:-:S03]  /*2950*/  IMAD.MOV.U32 R19, RZ, RZ, R40 ;  /* 0x000000ffff137224 */ /* 0x000fc600078e0028 */
[----:B------:R0:W-:Y:S02]  /*2960*/  STL.128 [R1+0x1d0], R8 ;  /* 0x0001d00801007387 */ /* 0x0001e40000100c00 */
[----:B0-----:R-:W-:Y:S02]  /*2970*/  IMAD.MOV.U32 R10, RZ, RZ, R32 ;  /* 0x000000ffff0a7224 */ /* 0x001fe400078e0020 */
[----:B------:R-:W-:Y:S02]  /*2980*/  IMAD.MOV.U32 R11, RZ, RZ, R47 ;  /* 0x000000ffff0b7224 */ /* 0x000fe400078e002f */
[----:B------:R-:W-:Y:S02]  /*2990*/  IMAD.MOV.U32 R8, RZ, RZ, R18 ;  /* 0x000000ffff087224 */ /* 0x000fe400078e0012 */
[----:B------:R-:W-:Y:S02]  /*29a0*/  IMAD.MOV.U32 R9, RZ, RZ, R15 ;  /* 0x000000ffff097224 */ /* 0x000fe400078e000f */
[----:B------:R-:W-:-:S02]  /*29b0*/  IMAD.MOV.U32 R15, RZ, RZ, R223 ;  /* 0x000000ffff0f7224 */ /* 0x000fc400078e00df */
[----:B------:R-:W-:Y:S01]  /*29c0*/  IMAD.MOV.U32 R18, RZ, RZ, R27 ;  /* 0x000000ffff127224 */ /* 0x000fe200078e001b */
[----:B------:R0:W-:Y:S04]  /*29d0*/  STL.128 [R1+0x1e0], R8 ;  /* 0x0001e00801007387 */ /* 0x0001e80000100c00 */
[----:B------:R1:W-:Y:S04]  /*29e0*/  STL.128 [R1+0x1f0], R12 ;  /* 0x0001f00c01007387 */ /* 0x0003e80000100c00 */
[----:B------:R1:W-:Y:S01]  /*29f0*/  STL.128 [R1+0x190], R16 ;  /* 0x0001901001007387 */ /* 0x0003e20000100c00 */
[----:B0-----:R-:W-:-:S02]  /*2a00*/  IMAD.MOV.U32 R8, RZ, RZ, R26 ;  /* 0x000000ffff087224 */ /* 0x001fc400078e001a */
[----:B------:R-:W-:Y:S02]  /*2a10*/  IMAD.MOV.U32 R9, RZ, RZ, R41 ;  /* 0x000000ffff097224 */ /* 0x000fe400078e0029 */
[----:B------:R-:W-:Y:S02]  /*2a20*/  IMAD.MOV.U32 R10, RZ, RZ, R36 ;  /* 0x000000ffff0a7224 */ /* 0x000fe400078e0024 */
[----:B------:R-:W-:-:S05]  /*2a30*/  IMAD.MOV.U32 R11, RZ, RZ, R37 ;  /* 0x000000ffff0b7224 */ /* 0x000fca00078e0025 */
[----:B------:R1:W-:Y:S01]  /*2a40*/  STL.128 [R1+0x200], R8 ;  /* 0x0002000801007387 */ /* 0x0003e20000100c00 */
[----:B--2---:R-:W-:-:S04]  /*2a50*/  LOP3.LUT R0, R33, 0x1, RZ, 0xfc, !PT ;  /* 0x0000000121007812 */ /* 0x004fc800078efcff */
[----:B------:R-:W-:-:S13]  /*2a60*/  ISETP.NE.AND P1, PT, R0, 0x3, PT ;  /* 0x000000030000780c */ /* 0x000fda0003f25270 */
[----:B-1----:R-:W-:Y:S05]  /*2a70*/  @!P1 BRA `(.L_x_2022) ;  /* 0x0000000000049947 */ /* 0x002fea0003800000 */
[----:B------:R-:W-:Y:S01]  /*2a80*/  BPT.TRAP 0x1 ;  /* 0x000000040000795c */ /* 0x000fe20000300000 */
.L_x_2022:
[----:B------:R-:W-:Y:S05]  /*2a90*/  BSYNC B0 ;  /* 0x0000000000007941 */ /* 0x000fea0003800000 */
.L_x_2021:
[----:B------:R-:W2:Y:S01]  /*2aa0*/  LDL.64 R8, [R1+0x8] ;  /* 0x0000080001087983 */ /* 0x000ea20000100a00 */
[----:B-----5:R-:W-:Y:S01]  /*2ab0*/  SHF.L.U32 R21, R21, 0x1f, RZ ;  /* 0x0000001f15157819 */ /* 0x020fe200000006ff */
[----:B------:R-:W-:Y:S01]  /*2ac0*/  BSSY B0, `(.L_x_2023) ;  /* 0x0000006000007945 */ /* 0x000fe20003800000 */
[----:B--2---:R-:W-:-:S05]  /*2ad0*/  MOV R9, R8 ;  /* 0x0000000800097202 */ /* 0x004fca0000000f00 */
[----:B------:R-:W-:-:S04]  /*2ae0*/  IMAD R20, R20, 0x8, R9 ;  /* 0x0000000814147824 */ /* 0x000fc800078e0209 */
[----:B------:R0:W1:Y:S01]  /*2af0*/  SYNCS.PHASECHK.TRANS64.TRYWAIT P0, [R20+URZ], R21 ;  /* 0x00000015140075a7 */ /* 0x000062000800017f */
[----:B------:R-:W-:Y:S05]  /*2b00*/  @!P1 BRA `(.L_x_2024) ;  /* 0x0000000000049947 */ /* 0x000fea0003800000 */
[----:B------:R-:W-:Y:S01]  /*2b10*/  BPT.TRAP 0x1 ;  /* 0x000000040000795c */ /* 0x000fe20000300000 */
.L_x_2024:
[----:B------:R-:W-:Y:S05]  /*2b20*/  BSYNC B0 ;  /* 0x0000000000007941 */ /* 0x000fea0003800000 */
.L_x_2023:
[----:B------:R-:W-:Y:S04]  /*2b30*/  BSSY B0, `(.L_x_2025) ;  /* 0x0000004000007945 */ /* 0x000fe80003800000 */
[----:B-1----:R-:W-:Y:S05]  /*2b40*/  @P0 BRA `(.L_x_2026) ;  /* 0x0000000000080947 */ /* 0x002fea0003800000 */
[----:B------:R-:W1:Y:S02]  /*2b50*/  SYNCS.PHASECHK.TRANS64.TRYWAIT P0, [R20+URZ], R21 ;  /* 0x00000015140075a7 */ /* 0x000e64000800017f */
[----:B-1----:R-:W-:Y:S05]  /*2b60*/  @!P0 BRA `(.L_x_2027) ;  /* 0x0000025400888947 */ /* 0x002fea0003800000 */
.L_x_2026:
[----:B------:R-:W-:Y:S05]  /*2b70*/  BSYNC B0 ;  /* 0x0000000000007941 */ /* 0x000fea0003800000 */
.L_x_2025:
[----:B------:R-:W2:Y:S04]  /*2b80*/  LDL R13, [R1+0x218] ;  /* 0x00021800010d7983 */ /* 0x000ea80000100800 */
[----:B------:R-:W2:Y:S01]  /*2b90*/  LDL.64 R8, [R1+0xa0] ;  /* 0x0000a00001087983 */ /* 0x000ea20000100a00 */
[----:B------:R-:W-:Y:S05]  /*2ba0*/  WARPSYNC.ALL ;  /* 0x0000000000007948 */ /* 0x000fea0003800000 */
[----:B------:R-:W3:Y:S04]  /*2bb0*/  LDL.64 R24, [R1+0x98] ;  /* 0x0000980001187983 */ /* 0x000ee80000100a00 */
[----:B------:R-:W4:Y:S04]  /*2bc0*/  LDL.64 R10, [R1+0x98] ;  /* 0x00009800010a7983 */ /* 0x000f280000100a00 */
[----:B------:R-:W5:Y:S01]  /*2bd0*/  LDL.64 R14, [R1+0x98] ;  /* 0x00009800010e7983 */ /* 0x000f620000100a00 */
[----:B--2---:R-:W-:-:S03]  /*2be0*/  IMAD R8, R13, 0x300, R8 ;  /* 0x000003000d087824 */ /* 0x004fc600078e0208 */
[----:B------:R-:W2:Y:S01]  /*2bf0*/  LDL.64 R18, [R1+0x98] ;  /* 0x0000980001127983 */ /* 0x000ea20000100a00 */
[----:B------:R-:W-:Y:S02]  /*2c00*/  R2UR UR7, R9 ;  /* 0x00000000090772ca */ /* 0x000fe400000e0000 */
[C---:B------:R-:W-:Y:S01]  /*2c10*/  R2UR UR6, R8.reuse ;  /* 0x00000000080672ca */ /* 0x040fe200000e0000 */
[----:B01----:R-:W2:Y:S01]  /*2c20*/  LDL R20, [R1+0x224] ;  /* 0x0002240001147983 */ /* 0x003ea20000100800 */
[----:B------:R-:W-:Y:S01]  /*2c30*/  VIADD R12, R8, 0x2 ;  /* 0x00000002080c7836 */ /* 0x000fe20000000000 */
[----:B------:R-:W-:Y:S01]  /*2c40*/  BSSY B0, `(.L_x_2028) ;  /* 0x000002e000007945 */ /* 0x000fe20003800000 */
[----:B------:R-:W-:Y:S01]  /*2c50*/  IMAD.MOV.U32 R13, RZ, RZ, R9 ;  /* 0x000000ffff0d7224 */ /* 0x000fe200078e0009 */
[----:B------:R0:W-:Y:S01]  /*2c60*/  STL [R1+0x80], RZ ;  /* 0x000080ff01007387 */ /* 0x0001e20000100800 */
[----:B---3--:R-:W-:Y:S02]  /*2c70*/  R2UR UR4, R24 ;  /* 0x00000000180472ca */ /* 0x008fe400000e0000 */
[----:B------:R-:W-:-:S02]  /*2c80*/  R2UR UR5, R25 ;  /* 0x00000000190572ca */ /* 0x000fc400000e0000 */
[----:B------:R-:W-:Y:S01]  /*2c90*/  WARPGROUP.ARRIVE ;  /* 0x00000000000079c5 */ /* 0x000fe20000000000 */
[----:B----4-:R-:W-:Y:S02]  /*2ca0*/  VIADD R10, R10, 0x2 ;  /* 0x000000020a0a7836 */ /* 0x010fe40000000000 */
[----:B-----5:R-:W-:Y:S02]  /*2cb0*/  VIADD R14, R14, 0x4 ;  /* 0x000000040e0e7836 */ /* 0x020fe40000000000 */
[----:B--2---:R-:W-:-:S06]  /*2cc0*/  VIADD R18, R18, 0x6 ;  /* 0x0000000612127836 */ /* 0x004fcc0000000000 */
[----:B------:R-:W-:Y:S01]  /*2cd0*/  HGMMA.64x96x16.F32 R24, gdesc[UR4], RZ, !UPT, gsb0 ;  /* 0x01600000041879f0 */ /* 0x000fe2000c0008ff */
[----:B------:R-:W-:Y:S02]  /*2ce0*/  R2UR UR6, R12 ;  /* 0x000000000c0672ca */ /* 0x000fe400000e0000 */
[----:B------:R-:W-:Y:S02]  /*2cf0*/  R2UR UR7, R13 ;  /* 0x000000000d0772ca */ /* 0x000fe400000e0000 */
[----:B------:R-:W-:Y:S01]  /*2d00*/  R2UR UR4, R10 ;  /* 0x000000000a0472ca */ /* 0x000fe200000e0000 */
[----:B------:R-:W-:Y:S01]  /*2d10*/  VIADD R10, R8, 0x4 ;  /* 0x00000004080a7836 */ /* 0x000fe20000000000 */
[----:B------:R-:W-:Y:S01]  /*2d20*/  R2UR UR5, R11 ;  /* 0x000000000b0572ca */ /* 0x000fe200000e0000 */
[----:B------:R-:W-:Y:S01]  /*2d30*/  IMAD.MOV.U32 R11, RZ, RZ, R9 ;  /* 0x000000ffff0b7224 */ /* 0x000fe200078e0009 */
[----:B------:R-:W-:Y:S01]  /*2d40*/  LEA.HI R0, R20, R20, RZ, 0x1 ;  /* 0x0000001414007211 */ /* 0x000fe200078f08ff */
[----:B------:R-:W-:Y:S01]  /*2d50*/  VIADD R8, R8, 0x6 ;  /* 0x0000000608087836 */ /* 0x000fe20000000000 */
[----:B------:R-:W-:-:S02]  /*2d60*/  WARPGROUP.DEPBAR.LE gsb0, 0x0 ;  /* 0x00008000000079c5 */ /* 0x000fc40000010000 */
[----:B------:R-:W-:-:S07]  /*2d70*/  WARPGROUP.ARRIVE ;  /* 0x00000000000079c5 */ /* 0x000fce0000000000 */
[----:B------:R-:W-:Y:S01]  /*2d80*/  HGMMA.64x96x16.F32 R24, gdesc[UR4], R24, gsb0 ;  /* 0x01600000041879f0 */ /* 0x000fe20008000818 */
[----:B------:R-:W-:Y:S02]  /*2d90*/  R2UR UR6, R10 ;  /* 0x000000000a0672ca */ /* 0x000fe400000e0000 */
[----:B------:R-:W-:Y:S02]  /*2da0*/  R2UR UR7, R11 ;  /* 0x000000000b0772ca */ /* 0x000fe400000e0000 */
[----:B------:R-:W-:Y:S02]  /*2db0*/  R2UR UR4, R14 ;  /* 0x000000000e0472ca */ /* 0x000fe400000e0000 */
[----:B------:R-:W-:Y:S01]  /*2dc0*/  R2UR UR5, R15 ;  /* 0x000000000f0572ca */ /* 0x000fe200000e0000 */
[----:B------:R-:W-:Y:S02]  /*2dd0*/  WARPGROUP.DEPBAR.LE gsb0, 0x0 ;  /* 0x00008000000079c5 */ /* 0x000fe40000010000 */
[----:B------:R-:W-:-:S10]  /*2de0*/  WARPGROUP.ARRIVE ;  /* 0x00000000000079c5 */ /* 0x000fd40000000000 */
[----:B------:R-:W-:Y:S01]  /*2df0*/  HGMMA.64x96x16.F32 R24, gdesc[UR4], R24, gsb0 ;  /* 0x01600000041879f0 */ /* 0x000fe20008000818 */
[----:B------:R-:W-:Y:S02]  /*2e00*/  R2UR UR6, R8 ;  /* 0x00000000080672ca */ /* 0x000fe400000e0000 */
[----:B------:R-:W-:Y:S02]  /*2e10*/  R2UR UR7, R9 ;  /* 0x00000000090772ca */ /* 0x000fe400000e0000 */
[----:B------:R-:W-:Y:S02]  /*2e20*/  R2UR UR4, R18 ;  /* 0x00000000120472ca */ /* 0x000fe400000e0000 */
[----:B------:R-:W-:Y:S02]  /*2e30*/  R2UR UR5, R19 ;  /* 0x00000000130572ca */ /* 0x000fe400000e0000 */
[----:B------:R-:W-:Y:S01]  /*2e40*/  LOP3.LUT R9, R0, 0xfffffffe, RZ, 0xc0, !PT ;  /* 0xfffffffe00097812 */ /* 0x000fe200078ec0ff */
[----:B------:R-:W-:-:S04]  /*2e50*/  IMAD.MOV.U32 R0, RZ, RZ, 0x1 ;  /* 0x00000001ff007424 */ /* 0x000fc800078e00ff */
[----:B------:R-:W-:Y:S01]  /*2e60*/  IMAD.IADD R8, R20, 0x1, -R9 ;  /* 0x0000000114087824 */ /* 0x000fe200078e0a09 */
[----:B------:R0:W-:Y:S04]  /*2e70*/  STL [R1+0x80], R0 ;  /* 0x0000800001007387 */ /* 0x0001e80000100800 */
[----:B------:R-:W-:Y:S01]  /*2e80*/  SHF.L.U32 R8, R8, 0x1f, RZ ;  /* 0x0000001f08087819 */ /* 0x000fe200000006ff */
[----:B------:R0:W-:Y:S04]  /*2e90*/  STL [R1+0x80], R0 ;  /* 0x0000800001007387 */ /* 0x0001e80000100800 */
[----:B------:R0:W-:Y:S04]  /*2ea0*/  STL [R1+0x80], R0 ;  /* 0x0000800001007387 */ /* 0x0001e80000100800 */
[----:B------:R0:W-:Y:S01]  /*2eb0*/  STL [R1+0x80], R0 ;  /* 0x0000800001007387 */ /* 0x0001e20000100800 */
[----:B------:R-:W-:-:S02]  /*2ec0*/  WARPGROUP.DEPBAR.LE gsb0, 0x0 ;  /* 0x00008000000079c5 */ /* 0x000fc40000010000 */
[----:B------:R-:W-:-:S06]  /*2ed0*/  WARPGROUP.ARRIVE ;  /* 0x00000000000079c5 */ /* 0x000fcc0000000000 */
[----:B------:R-:W-:Y:S03]  /*2ee0*/  HGMMA.64x96x16.F32 R24, gdesc[UR4], R24, gsb0 ;  /* 0x01600000041879f0 */ /* 0x000fe60008000818 */
[----:B------:R-:W-:Y:S02]  /*2ef0*/  WARPGROUP.DEPBAR.LE gsb0, 0x0 ;  /* 0x00008000000079c5 */ /* 0x000fe40000010000 */
[----:B------:R-:W1:Y:S02]  /*2f00*/  SYNCS.PHASECHK.TRANS64.TRYWAIT P0, [UR44+0x32410], R8 ;  /* 0x03241008ff0075a7 */ /* 0x000e64000800016c */
[----:B01----:R-:W-:Y:S05]  /*2f10*/  @!P0 BRA `(.L_x_2029) ;  /* 0x0000025000b08947 */ /* 0x003fea0003800000 */
.L_x_2248:
[----:B------:R-:W-:Y:S05]  /*2f20*/  BSYNC B0 ;  /* 0x0000000000007941 */ /* 0x000fea0003800000 */
.L_x_2028:
[----:B------:R-:W2:Y:S04]  /*2f30*/  LDL R10, [R1+0x54] ;  /* 0x00005400010a7983 */ /* 0x000ea80000100800 */
[----:B0-----:R0:W5:Y:S01]  /*2f40*/  LDL.64 R8, [R1+0x218] ;  /* 0x0002180001087983 */ /* 0x0011620000100a00 */
[----:B------:R-:W-:Y:S01]  /*2f50*/  BSSY B0, `(.L_x_2030) ;  /* 0x0000005000007945 */ /* 0x000fe20003800000 */
[----:B--2---:R-:W-:-:S04]  /*2f60*/  LOP3.LUT R10, R10, 0x1, RZ, 0xfc, !PT ;  /* 0x000000010a0a7812 */ /* 0x004fc800078efcff */
[----:B------:R-:W-:-:S13]  /*2f70*/  ISETP.NE.AND P1, PT, R10, 0x3, PT ;  /* 0x000000030a00780c */ /* 0x000fda0003f25270 */
[----:B0-----:R-:W-:Y:S05]  /*2f80*/  @!P1 BRA `(.L_x_2031) ;  /* 0x0000000000049947 */ /* 0x001fea0003800000 */
[----:B------:R-:W-:Y:S01]  /*2f90*/  BPT.TRAP 0x1 ;  /* 0x000000040000795c */ /* 0x000fe20000300000 */
.L_x_2031:
[----:B------:R-:W-:Y:S05]  /*2fa0*/  BSYNC B0 ;  /* 0x0000000000007941 */ /* 0x000fea0003800000 */
.L_x_2030:
        /* <DEDUP_REMOVED lines=8> */
.L_x_2033:
[----:B------:R-:W-:Y:S05]  /*3030*/  BSYNC B0 ;  /* 0x0000000000007941 */ /* 0x000fea0003800000 */
.L_x_2032:
[----:B------:R-:W-:Y:S04]  /*3040*/  BSSY B0, `(.L_x_2034) ;  /* 0x0000004000007945 */ /* 0x000fe80003800000 */
[----:B-1----:R-:W-:Y:S05]  /*3050*/  @P0 BRA `(.L_x_2035) ;  /* 0x0000000000080947 */ /* 0x002fea0003800000 */
[----:B------:R-:W1:Y:S02]  /*3060*/  SYNCS.PHASECHK.TRANS64.TRYWAIT P0, [R8+URZ], R9 ;  /* 0x00000009080075a7 */ /* 0x000e64000800017f */
[----:B-1----:R-:W-:Y:S05]  /*3070*/  @!P0 BRA `(.L_x_2036) ;  /* 0x0000025000708947 */ /* 0x002fea0003800000 */
.L_x_2035:
[----:B------:R-:W-:Y:S05]  /*3080*/  BSYNC B0 ;  /* 0x0000000000007941 */ /* 0x000fea0003800000 */
.L_x_2034:
[----:B------:R-:W2:Y:S04]  /*3090*/  LDL R13, [R1+0x218] ;  /* 0x00021800010d7983 */ /* 0x000ea80000100800 */
[----:B01----:R-:W2:Y:S04]  /*30a0*/  LDL.64 R8, [R1+0x118] ;  /* 0x0001180001087983 */ /* 0x003ea80000100a00 */
[----:B------:R-:W3:Y:S04]  /*30b0*/  LDL R12, [R1+0x90] ;  /* 0x00009000010c7983 */ /* 0x000ee80000100800 */
[----:B------:R-:W4:Y:S04]  /*30c0*/  LDL.64 R10, [R1+0x110] ;  /* 0x00011000010a7983 */ /* 0x000f280000100a00 */
[----:B------:R-:W5:Y:S04]  /*30d0*/  LDL.64 R14, [R1+0x110] ;  /* 0x00011000010e7983 */ /* 0x000f680000100a00 */
[----:B------:R-:W5:Y:S04]  /*30e0*/  LDL.64 R18, [R1+0x110] ;  /* 0x0001100001127983 */ /* 0x000f680000100a00 */
[----:B------:R-:W5:Y:S01]  /*30f0*/  LDL.64 R20, [R1+0x110] ;  /* 0x0001100001147983 */ /* 0x000f620000100a00 */
[----:B------:R-:W-:Y:S05]  /*3100*/  WARPSYNC.ALL ;  /* 0x0000000000007948 */ /* 0x000fea0003800000 */
[----:B------:R-:W-:Y:S01]  /*3110*/  WARPGROUP.ARRIVE ;  /* 0x00000000000079c5 */ /* 0x000fe20000000000 */
[----:B--2---:R-:W-:Y:S01]  /*3120*/  IMAD R8, R13, 0xc00, R8 ;  /* 0x00000c000d087824 */ /* 0x004fe200078e0208 */
[----:B------:R-:W-:-:S02]  /*3130*/  R2UR UR7, R9 ;  /* 0x00000000090772ca */ /* 0x000fc400000e0000 */
[----:B---3--:R-:W-:Y:S02]  /*3140*/  ISETP.NE.U32.AND P0, PT, R12, RZ, PT ;  /* 0x000000ff0c00720c */ /* 0x008fe40003f05070 */
[----:B------:R-:W-:Y:S01]  /*3150*/  R2UR UR6, R8 ;  /* 0x00000000080672ca */ /* 0x000fe200000e0000 */
[----:B------:R-:W2:Y:S01]  /*3160*/  LDL.64 R12, [R1+0x110] ;  /* 0x00011000010c7983 */ /* 0x000ea20000100a00 */
[----:B----4-:R-:W-:Y:S02]  /*3170*/  R2UR UR4, R10 ;  /* 0x000000000a0472ca */ /* 0x010fe400000e0000 */
[----:B------:R-:W-:-:S07]  /*3180*/  R2UR UR5, R11 ;  /* 0x000000000b0572ca */ /* 0x000fce00000e0000 */
[----:B------:R-:W-:-:S06]  /*3190*/  VOTEU.ANY UP0, P0 ;  /* 0x00000000003f7886 */ /* 0x000fcc0000000100 */
[----:B------:R-:W-:Y:S01]  /*31a0*/  HGMMA.64x96x16.F32 R24, gdesc[UR4], R24, UP0, gsb0 ;  /* 0x01600000041879f0 */ /* 0x000fe2000b800818 */
[----:B-----5:R-:W-:Y:S02]  /*31b0*/  VIADD R14, R14, 0x2 ;  /* 0x000000020e0e7836 */ /* 0x020fe40000000000 */
[----:B------:R-:W-:Y:S02]  /*31c0*/  VIADD R10, R8, 0x2 ;  /* 0x00000002080a7836 */ /* 0x000fe40000000000 */
[----:B------:R-:W-:Y:S01]  /*31d0*/  IMAD.MOV.U32 R11, RZ, RZ, R9 ;  /* 0x000000ffff0b7224 */ /* 0x000fe200078e0009 */
[----:B------:R-:W-:Y:S02]  /*31e0*/  R2UR UR4, R14 ;  /* 0x000000000e0472ca */ /* 0x000fe400000e0000 */
[----:B------:R-:W-:Y:S02]  /*31f0*/  R2UR UR6, R10 ;  /* 0x000000000a0672ca */ /* 0x000fe400000e0000 */
[----:B------:R-:W-:-:S02]  /*3200*/  R2UR UR7, R11 ;  /* 0x000000000b0772ca */ /* 0x000fc400000e0000 */
[----:B------:R-:W-:Y:S02]  /*3210*/  R2UR UR5, R15 ;  /* 0x000000000f0572ca */ /* 0x000fe400000e0000 */
[----:B------:R-:W3:Y:S01]  /*3220*/  LDL.64 R14, [R1+0x110] ;  /* 0x00011000010e7983 */ /* 0x000ee20000100a00 */
[----:B------:R-:W-:Y:S02]  /*3230*/  WARPGROUP.DEPBAR.LE gsb0, 0x0 ;  /* 0x00008000000079c5 */ /* 0x000fe40000010000 */
[----:B------:R-:W-:-:S08]  /*3240*/  WARPGROUP.ARRIVE ;  /* 0x00000000000079c5 */ /* 0x000fd00000000000 */
[----:B------:R-:W-:Y:S01]  /*3250*/  HGMMA.64x96x16.F32 R24, gdesc[UR4], R24, gsb0 ;  /* 0x01600000041879f0 */ /* 0x000fe20008000818 */
[----:B------:R-:W-:Y:S02]  /*3260*/  VIADD R18, R18, 0x4 ;  /* 0x0000000412127836 */ /* 0x000fe40000000000 */
[----:B------:R-:W-:Y:S02]  /*3270*/  VIADD R10, R8, 0x4 ;  /* 0x00000004080a7836 */ /* 0x000fe40000000000 */
[----:B------:R-:W-:Y:S01]  /*3280*/  IMAD.MOV.U32 R11, RZ, RZ, R9 ;  /* 0x000000ffff0b7224 */ /* 0x000fe200078e0009 */
[----:B------:R-:W-:Y:S02]  /*3290*/  R2UR UR4, R18 ;  /* 0x00000000120472ca */ /* 0x000fe400000e0000 */
[----:B------:R-:W-:Y:S02]  /*32a0*/  R2UR UR6, R10 ;  /* 0x000000000a0672ca */ /* 0x000fe400000e0000 */
[----:B------:R-:W-:-:S02]  /*32b0*/  R2UR UR7, R11 ;  /* 0x000000000b0772ca */ /* 0x000fc400000e0000 */
[----:B------:R-:W-:Y:S02]  /*32c0*/  R2UR UR5, R19 ;  /* 0x00000000130572ca */ /* 0x000fe400000e0000 */
[----:B------:R-:W4:Y:S01]  /*32d0*/  LDL.64 R18, [R1+0x110] ;  /* 0x0001100001127983 */ /* 0x000f220000100a00 */
        /* <DEDUP_REMOVED lines=10> */
[----:B------:R-:W5:Y:S01]  /*3380*/  LDL.64 R20, [R1+0x110] ;  /* 0x0001100001147983 */ /* 0x000f620000100a00 */
[----:B------:R-:W-:Y:S02]  /*3390*/  WARPGROUP.DEPBAR.LE gsb0, 0x0 ;  /* 0x00008000000079c5 */ /* 0x000fe40000010000 */
[----:B------:R-:W-:-:S08]  /*33a0*/  WARPGROUP.ARRIVE ;  /* 0x00000000000079c5 */ /* 0x000fd00000000000 */
[----:B------:R-:W-:Y:S01]  /*33b0*/  HGMMA.64x96x16.F32 R24, gdesc[UR4], R24, gsb0 ;  /* 0x01600000041879f0 */ /* 0x000fe20008000818 */
[----:B--2---:R-:W-:Y:S02]  /*33c0*/  VIADD R12, R12, 0x400 ;  /* 0x000004000c0c7836 */ /* 0x004fe40000000000 */
[----:B------:R-:W-:Y:S02]  /*33d0*/  VIADD R10, R8, 0x300 ;  /* 0x00000300080a7836 */ /* 0x000fe40000000000 */
[----:B------:R-:W-:Y:S01]  /*33e0*/  IMAD.MOV.U32 R11, RZ, RZ, R9 ;  /* 0x000000ffff0b7224 */ /* 0x000fe200078e0009 */
[----:B------:R-:W-:Y:S02]  /*33f0*/  R2UR UR4, R12 ;  /* 0x000000000c0472ca */ /* 0x000fe400000e0000 */
[----:B------:R-:W-:Y:S02]  /*3400*/  R2UR UR6, R10 ;  /* 0x000000000a0672ca */ /* 0x000fe400000e0000 */
[----:B------:R-:W-:-:S02]  /*3410*/  R2UR UR7, R11 ;  /* 0x000000000b0772ca */ /* 0x000fc400000e0000 */
[----:B------:R-:W-:Y:S02]  /*3420*/  R2UR UR5, R13 ;  /* 0x000000000d0572ca */ /* 0x000fe400000e0000 */
[----:B------:R-:W2:Y:S01]  /*3430*/  LDL.64 R12, [R1+0x110] ;  /* 0x00011000010c7983 */ /* 0x000ea20000100a00 */
[----:B------:R-:W-:Y:S02]  /*3440*/  WARPGROUP.DEPBAR.LE gsb0, 0x0 ;  /* 0x00008000000079c5 */ /* 0x000fe40000010000 */
[----:B------:R-:W-:-:S08]  /*3450*/  WARPGROUP.ARRIVE ;  /* 0x00000000000079c5 */ /* 0x000fd00000000000 */
[----:B------:R-:W-:Y:S01]  /*3460*/  HGMMA.64x96x16.F32 R24, gdesc[UR4], R24, gsb0 ;  /* 0x01600000041879f0 */ /* 0x000fe20008000818 */
[----:B---3--:R-:W-:Y:S02]  /*3470*/  VIADD R14, R14, 0x402 ;  /* 0x000004020e0e7836 */ /* 0x008fe40000000000 */
        /* <DEDUP_REMOVED lines=10> */
[----:B----4-:R-:W-:Y:S02]  /*3520*/  VIADD R18, R18, 0x404 ;  /* 0x0000040412127836 */ /* 0x010fe40000000000 */
        /* <DEDUP_REMOVED lines=10> */
[----:B-----5:R-:W-:Y:S02]  /*35d0*/  VIADD R20, R20, 0x406 ;  /* 0x0000040614147836 */ /* 0x020fe40000000000 */
        /* <DEDUP_REMOVED lines=60> */
[----:B------:R-:W-:Y:S01]  /*39a0*/  R2UR UR5, R13 ;  /* 0x000000000d0572ca */ /* 0x000fe200000e0000 */
[----:B------:R-:W0:Y:S01]  /*39b0*/  S2R R72, SR_TID.X ;  /* 0x0000000000487919 */ /* 0x000e220000002100 */
[----:B---3--:R-:W-:Y:S01]  /*39c0*/  VIADD R14, R14, 0xc02 ;  /* 0x00000c020e0e7836 */ /* 0x008fe20000000000 */
[----:B------:R-:W-:Y:S02]  /*39d0*/  WARPGROUP.DEPBAR.LE gsb0, 0x0 ;  /* 0x00008000000079c5 */ /* 0x000fe40000010000 */
[----:B------:R-:W-:-:S08]  /*39e0*/  WARPGROUP.ARRIVE ;  /* 0x00000000000079c5 */ /* 0x000fd00000000000 */
[----:B------:R-:W-:Y:S01]  /*39f0*/  HGMMA.64x96x16.F32 R24, gdesc[UR4], R24, gsb0 ;  /* 0x01600000041879f0 */ /* 0x000fe20008000818 */
[----:B0-----:R-:W-:-:S04]  /*3a00*/  LOP3.LUT R72, R72, 0x7f, RZ, 0xc0, !PT ;  /* 0x0000007f48487812 */ /* 0x001fc800078ec0ff */
[----:B------:R-:W-:Y:S01]  /*3a10*/  ISETP.NE.AND P0, PT, R72, RZ, PT ;  /* 0x000000ff4800720c */ /* 0x000fe20003f05270 */
[----:B------:R-:W-:Y:S02]  /*3a20*/  VIADD R10, R8, 0x902 ;  /* 0x00000902080a7836 */ /* 0x000fe40000000000 */
[----:B------:R-:W-:Y:S01]  /*3a30*/  IMAD.MOV.U32 R11, RZ, RZ, R9 ;  /* 0x000000ffff0b7224 */ /* 0x000fe200078e0009 */
[----:B------:R-:W-:-:S09]  /*3a40*/  R2UR UR4, R14 ;  /* 0x000000000e0472ca */ /* 0x000fd200000e0000 */
[----:B------:R-:W2:Y:S04]  /*3a50*/  @!P0 LDL.64 R72, [R1+0x30] ;  /* 0x0000300001488983 */ /* 0x000ea80000100a00 */
[----:B------:R-:W3:Y:S01]  /*3a60*/  @!P0 LDL R74, [R1+0x218] ;  /* 0x00021800014a8983 */ /* 0x000ee20000100800 */
[----:B------:R-:W-:Y:S02]  /*3a70*/  R2UR UR6, R10 ;  /* 0x000000000a0672ca */ /* 0x000fe400000e0000 */
[----:B------:R-:W-:Y:S02]  /*3a80*/  R2UR UR7, R11 ;  /* 0x000000000b0772ca */ /* 0x000fe400000e0000 */
[----:B------:R-:W-:Y:S01]  /*3a90*/  R2UR UR5, R15 ;  /* 0x000000000f0572ca */ /* 0x000fe200000e0000 */
[----:B------:R-:W-:-:S02]  /*3aa0*/  WARPGROUP.DEPBAR.LE gsb0, 0x0 ;  /* 0x00008000000079c5 */ /* 0x000fc40000010000 */
[----:B------:R-:W-:-:S10]  /*3ab0*/  WARPGROUP.ARRIVE ;  /* 0x00000000000079c5 */ /* 0x000fd40000000000 */
[----:B------:R-:W-:Y:S01]  /*3ac0*/  HGMMA.64x96x16.F32 R24, gdesc[UR4], R24, gsb0 ;  /* 0x01600000041879f0 */ /* 0x000fe20008000818 */
[----:B----4-:R-:W-:Y:S02]  /*3ad0*/  VIADD R18, R18, 0xc04 ;  /* 0x00000c0412127836 */ /* 0x010fe40000000000 */
[----:B------:R-:W-:Y:S02]  /*3ae0*/  VIADD R10, R8, 0x904 ;  /* 0x00000904080a7836 */ /* 0x000fe40000000000 */
[----:B------:R-:W-:Y:S01]  /*3af0*/  IMAD.MOV.U32 R11, RZ, RZ, R9 ;  /* 0x000000ffff0b7224 */ /* 0x000fe200078e0009 */
[----:B------:R-:W-:Y:S02]  /*3b00*/  R2UR UR4, R18 ;  /* 0x00000000120472ca */ /* 0x000fe400000e0000 */
[----:B------:R-:W-:Y:S02]  /*3b10*/  R2UR UR6, R10 ;  /* 0x000000000a0672ca */ /* 0x000fe400000e0000 */
[----:B------:R-:W-:-:S02]  /*3b20*/  R2UR UR7, R11 ;  /* 0x000000000b0772ca */ /* 0x000fc400000e0000 */
[----:B------:R-:W-:Y:S01]  /*3b30*/  R2UR UR5, R19 ;  /* 0x00000000130572ca */ /* 0x000fe200000e0000 */
[----:B------:R-:W-:Y:S01]  /*3b40*/  VIADD R8, R8, 0x906 ;  /* 0x0000090608087836 */ /* 0x000fe20000000000 */
[----:B------:R-:W-:Y:S02]  /*3b50*/  WARPGROUP.DEPBAR.LE gsb0, 0x0 ;  /* 0x00008000000079c5 */ /* 0x000fe40000010000 */
[----:B------:R-:W-:-:S09]  /*3b60*/  WARPGROUP.ARRIVE ;  /* 0x00000000000079c5 */ /* 0x000fd20000000000 */
[----:B------:R-:W-:Y:S01]  /*3b70*/  HGMMA.64x96x16.F32 R24, gdesc[UR4], R24, gsb0 ;  /* 0x01600000041879f0 */ /* 0x000fe20008000818 */
[----:B-----5:R-:W-:Y:S01]  /*3b80*/  VIADD R20, R20, 0xc06 ;  /* 0x00000c0614147836 */ /* 0x020fe20000000000 */
[----:B------:R-:W-:Y:S02]  /*3b90*/  R2UR UR6, R8 ;  /* 0x00000000080672ca */ /* 0x000fe400000e0000 */
[----:B------:R-:W-:Y:S02]  /*3ba0*/  R2UR UR7, R9 ;  /* 0x00000000090772ca */ /* 0x000fe400000e0000 */
[----:B------:R-:W-:Y:S02]  /*3bb0*/  R2UR UR4, R20 ;  /* 0x00000000140472ca */ /* 0x000fe400000e0000 */
[----:B------:R-:W-:Y:S01]  /*3bc0*/  R2UR UR5, R21 ;  /* 0x00000000150572ca */ /* 0x000fe200000e0000 */
[----:B------:R-:W-:Y:S04]  /*3bd0*/  STL [R1+0x90], R0 ;  /* 0x0000900001007387 */ /* 0x000fe80000100800 */
[----:B------:R-:W-:Y:S01]  /*3be0*/  STL [R1+0x90], R0 ;  /* 0x0000900001007387 */ /* 0x000fe20000100800 */
[----:B------:R-:W-:-:S02]  /*3bf0*/  WARPGROUP.DEPBAR.LE gsb0, 0x0 ;  /* 0x00008000000079c5 */ /* 0x000fc40000010000 */
[----:B------:R-:W-:-:S06]  /*3c00*/  WARPGROUP.ARRIVE ;  /* 0x00000000000079c5 */ /* 0x000fcc0000000000 */
[----:B------:R-:W-:Y:S01]  /*3c10*/  HGMMA.64x96x16.F32 R24, gdesc[UR4], R24, gsb0 ;  /* 0x01600000041879f0 */ /* 0x000fe20008000818 */
[----:B--2---:R-:W-:Y:S01]  /*3c20*/  @!P0 MOV R73, R72 ;  /* 0x0000004800498202 */ /* 0x004fe20000000f00 */
[----:B------:R-:W-:Y:S04]  /*3c30*/  STL [R1+0x90], R0 ;  /* 0x0000900001007387 */ /* 0x000fe80000100800 */
[----:B------:R-:W-:Y:S01]  /*3c40*/  STL [R1+0x90], R0 ;  /* 0x0000900001007387 */ /* 0x000fe20000100800 */
[----:B---3--:R-:W-:-:S03]  /*3c50*/  @!P0 IMAD R74, R74, 0x8, R73 ;  /* 0x000000084a4a8824 */ /* 0x008fc600078e0249 */
[----:B------:R-:W-:Y:S04]  /*3c60*/  STL [R1+0x90], R0 ;  /* 0x0000900001007387 */ /* 0x000fe80000100800 */
[----:B------:R-:W-:Y:S04]  /*3c70*/  STL [R1+0x90], R0 ;  /* 0x0000900001007387 */ /* 0x000fe80000100800 */
[----:B------:R-:W-:Y:S04]  /*3c80*/  STL [R1+0x90], R0 ;  /* 0x0000900001007387 */ /* 0x000fe80000100800 */
[----:B------:R-:W-:Y:S04]  /*3c90*/  STL [R1+0x90], R0 ;  /* 0x0000900001007387 */ /* 0x000fe80000100800 */
[----:B------:R-:W-:Y:S01]  /*3ca0*/  STL [R1+0x90], R0 ;  /* 0x0000900001007387 */ /* 0x000fe20000100800 */
[----:B------:R-:W-:-:S03]  /*3cb0*/  @!P0 PRMT R8, RZ, 0x654, R74 ;  /* 0x00000654ff088816 */ /* 0x000fc6000000004a */
[----:B------:R-:W-:Y:S04]  /*3cc0*/  STL [R1+0x90], R0 ;  /* 0x0000900001007387 */ /* 0x000fe80000100800 */
[----:B------:R-:W-:Y:S04]  /*3cd0*/  STL [R1+0x90], R0 ;  /* 0x0000900001007387 */ /* 0x000fe80000100800 */
[----:B------:R-:W-:Y:S04]  /*3ce0*/  STL [R1+0x90], R0 ;  /* 0x0000900001007387 */ /* 0x000fe80000100800 */
[----:B------:R-:W-:Y:S04]  /*3cf0*/  STL [R1+0x90], R0 ;  /* 0x0000900001007387 */ /* 0x000fe80000100800 */
[----:B------:R-:W-:Y:S04]  /*3d00*/  STL [R1+0x90], R0 ;  /* 0x0000900001007387 */ /* 0x000fe80000100800 */
[----:B------:R-:W-:Y:S04]  /*3d10*/  STL [R1+0x90], R0 ;  /* 0x0000900001007387 */ /* 0x000fe80000100800 */
[----:B------:R-:W-:Y:S01]  /*3d20*/  STL [R1+0x90], R0 ;  /* 0x0000900001007387 */ /* 0x000fe20000100800 */
[----:B------:R-:W-:-:S02]  /*3d30*/  WARPGROUP.DEPBAR.LE gsb0, 0x0 ;  /* 0x00008000000079c5 */ /* 0x000fc40000010000 */
[----:B------:R0:W-:Y:S06]  /*3d40*/  BAR.ARV R204, 0x100 ;  /* 0x000400cc0000751d */ /* 0x0001ec0000002000 */
[----:B------:R1:W-:Y:S01]  /*3d50*/  @!P0 SYNCS.ARRIVE.TRANS64.RED.A1T0 RZ, [R8+URZ], RZ ;  /* 0x000000ff08ff89a7 */ /* 0x0003e2000810043f */
[----:B------:R-:W2:Y:S04]  /*3d60*/  LDL.64 R14, [R1+0x170] ;  /* 0x00017000010e7983 */ /* 0x000ea80000100a00 */
[----:B------:R-:W3:Y:S04]  /*3d70*/  LDL R18, [R194] ;  /* 0x00000000c2127983 */ /* 0x000ee80000100800 */
[----:B-1----:R-:W4:Y:S04]  /*3d80*/  LDL R8, [R194+0x24] ;  /* 0x00002400c2087983 */ /* 0x002f280000100800 */
[----:B------:R-:W5:Y:S04]  /*3d90*/  LDL R19, [R1+0x70] ;  /* 0x0000700001137983 */ /* 0x000f680000100800 */
[----:B------:R-:W5:Y:S04]  /*3da0*/  LDL R10, [R194+0x18] ;  /* 0x00001800c20a7983 */ /* 0x000f680000100800 */
[----:B------:R-:W5:Y:S04]  /*3db0*/  LDL R9, [R194+0x4] ;  /* 0x00000400c2097983 */ /* 0x000f680000100800 */
[----:B------:R-:W5:Y:S04]  /*3dc0*/  LDL R13, [R194+0xc] ;  /* 0x00000c00c20d7983 */ /* 0x000f680000100800 */
[----:B------:R-:W5:Y:S04]  /*3dd0*/  LDL R11, [R194+0x10] ;  /* 0x00001000c20b7983 */ /* 0x000f680000100800 */
[----:B------:R-:W5:Y:S04]  /*3de0*/  LDL R12, [R194+0x14] ;  /* 0x00001400c20c7983 */ /* 0x000f680000100800 */
[----:B--2---:R3:W2:Y:S01]  /*3df0*/  LD.E R14, desc[UR48][R14.64] ;  /* 0x000000300e0e7980 */ /* 0x0046a2000c101900 */
[----:B----4-:R-:W-:-:S03]  /*3e00*/  ISETP.NE.AND P1, PT, R8, 0x1, PT ;  /* 0x000000010800780c */ /* 0x010fc60003f25270 */
[----:B------:R-:W4:Y:S10]  /*3e10*/  LDL R8, [R194+0x8] ;  /* 0x00000800c2087983 */ /* 0x000f340000100800 */
[----:B------:R-:W4:Y:S04]  /*3e20*/  @P1 LDL R20, [R194+0x28] ;  /* 0x00002800c2141983 */ /* 0x000f280000100800 */
[----:B------:R-:W4:Y:S01]  /*3e30*/  @P1 LDL R21, [R194+0x2c] ;  /* 0x00002c00c2151983 */ /* 0x000f220000100800 */
[----:B---3--:R-:W-:Y:S01]  /*3e40*/  SHF.R.S32.HI R15, RZ, 0x1f, R18 ;  /* 0x0000001fff0f7819 */ /* 0x008fe20000011412 */
[----:B------:R-:W-:Y:S01]  /*3e50*/  UMOV UR4, 0xffffffa0 ;  /* 0xffffffa000047882 */ /* 0x000fe20000000000 */
[----:B-----5:R-:W-:Y:S01]  /*3e60*/  ISETP.GE.AND P2, PT, R10, 0x1, PT ;  /* 0x000000010a00780c */ /* 0x020fe20003f46270 */
[----:B------:R-:W-:Y:S01]  /*3e70*/  UIMAD UR4, UR47, UR4, 0x60 ;  /* 0x000000602f0474a4 */ /* 0x000fe2000f8e0204 */
[----:B------:R-:W-:Y:S01]  /*3e80*/  LOP3.LUT R13, RZ, R13, RZ, 0x33, !PT ;  /* 0x0000000dff0d7212 */ /* 0x000fe200078e33ff */
[----:B------:R-:W-:Y:S01]  /*3e90*/  BSSY B0, `(.L_x_2037) ;  /* 0x00000a8000007945 */ /* 0x000fe20003800000 */
[----:B--2---:R-:W-:Y:S01]  /*3ea0*/  FMUL.FTZ R109, R25, R14 ;  /* 0x0000000e196d7220 */ /* 0x004fe20000410000 */
[----:B------:R-:W-:Y:S01]  /*3eb0*/  LEA.HI R25, R15, R18, RZ, 0x7 ;  /* 0x000000120f197211 */ /* 0x000fe200078f38ff */
[----:B------:R-:W-:-:S03]  /*3ec0*/  FMUL.FTZ R97, R27, R14 ;  /* 0x0000000e1b617220 */ /* 0x000fc60000410000 */
[----:B------:R-:W-:Y:S01]  /*3ed0*/  LOP3.LUT R27, R25, 0xffffff80, RZ, 0xc0, !PT ;  /* 0xffffff80191b7812 */ /* 0x000fe200078ec0ff */
[----:B------:R-:W-:-:S04]  /*3ee0*/  FMUL.FTZ R157, R26, R14 ;  /* 0x0000000e1a9d7220 */ /* 0x000fc80000410000 */
[----:B------:R-:W-:Y:S02]  /*3ef0*/  IMAD.IADD R27, R18, 0x1, -R27 ;  /* 0x00000001121b7824 */ /* 0x000fe400078e0a1b */
[----:B------:R-:W-:Y:S01]  /*3f00*/  FMUL.FTZ R99, R29, R14 ;  /* 0x0000000e1d637220 */ /* 0x000fe20000410000 */
[----:B------:R-:W-:Y:S02]  /*3f10*/  LEA.HI R29, R15, R18, RZ, 0x2 ;  /* 0x000000120f1d7211 */ /* 0x000fe400078f10ff */
[----:B------:R-:W-:Y:S01]  /*3f20*/  SHF.R.S32.HI R26, RZ, 0x1f, R27 ;  /* 0x0000001fff1a7819 */ /* 0x000fe2000001141b */
[-C--:B------:R-:W-:Y:S01]  /*3f30*/  FMUL.FTZ R105, R28, R14.reuse ;  /* 0x0000000e1c697220 */ /* 0x080fe20000410000 */
[----:B------:R-:W-:Y:S02]  /*3f40*/  LOP3.LUT R29, R29, 0xfffffffc, RZ, 0xc0, !PT ;  /* 0xfffffffc1d1d7812 */ /* 0x000fe400078ec0ff */
[----:B------:R-:W-:Y:S01]  /*3f50*/  LEA.HI R28, R26, R27, RZ, 0x2 ;  /* 0x0000001b1a1c7211 */ /* 0x000fe200078f10ff */
[----:B------:R-:W-:-:S03]  /*3f60*/  FMUL.FTZ R159, R30, R14 ;  /* 0x0000000e1e9f7220 */ /* 0x000fc60000410000 */
[--C-:B------:R-:W-:Y:S02]  /*3f70*/  SHF.R.S32.HI R15, RZ, 0x2, R28.reuse ;  /* 0x00000002ff0f7819 */ /* 0x100fe4000001141c */
[----:B------:R-:W-:Y:S01]  /*3f80*/  SHF.R.S32.HI R30, RZ, 0x1f, R28 ;  /* 0x0000001fff1e7819 */ /* 0x000fe2000001141c */
[----:B------:R-:W-:Y:S01]  /*3f90*/  IMAD.IADD R29, R18, 0x1, -R29 ;  /* 0x00000001121d7824 */ /* 0x000fe200078e0a1d */
[----:B------:R-:W-:Y:S02]  /*3fa0*/  SHF.R.S32.HI R18, RZ, 0x7, R25 ;  /* 0x00000007ff127819 */ /* 0x000fe40000011419 */
[----:B------:R-:W-:Y:S02]  /*3fb0*/  LEA.HI R30, R30, R15, RZ, 0x3 ;  /* 0x0000000f1e1e7211 */ /* 0x000fe400078f18ff */
[----:B------:R-:W-:Y:S02]  /*3fc0*/  LEA.HI R26, R26, R27, RZ, 0x5 ;  /* 0x0000001b1a1a7211 */ /* 0x000fe400078f28ff */
[----:B------:R-:W-:-:S02]  /*3fd0*/  LOP3.LUT R30, R30, 0xfffffff8, RZ, 0xc0, !PT ;  /* 0xfffffff81e1e7812 */ /* 0x000fc400078ec0ff */
[----:B------:R-:W-:Y:S02]  /*3fe0*/  LEA.HI R25, R25, R18, RZ, 0x1 ;  /* 0x0000001219197211 */ /* 0x000fe400078f08ff */
[----:B------:R-:W-:Y:S01]  /*3ff0*/  SHF.R.S32.HI R26, RZ, 0x5, R26 ;  /* 0x00000005ff1a7819 */ /* 0x000fe2000001141a */
[----:B------:R-:W-:Y:S01]  /*4000*/  IMAD.IADD R30, R15, 0x1, -R30 ;  /* 0x000000010f1e7824 */ /* 0x000fe200078e0a1e */
[----:B------:R-:W-:Y:S02]  /*4010*/  LOP3.LUT R25, R25, 0x3fffffe, RZ, 0xc0, !PT ;  /* 0x03fffffe19197812 */ /* 0x000fe400078ec0ff */
[----:B------:R-:W-:Y:S01]  /*4020*/  LEA.HI R15, R29, R29, RZ, 0x1 ;  /* 0x0000001d1d0f7211 */ /* 0x000fe200078f08ff */
[----:B------:R-:W-:Y:S02]  /*4030*/  IMAD R19, R19, 0x8, R26 ;  /* 0x0000000813137824 */ /* 0x000fe400078e021a */
[----:B------:R-:W-:Y:S01]  /*4040*/  IMAD.IADD R25, R18, 0x1, -R25 ;  /* 0x0000000112197824 */ /* 0x000fe200078e0a19 */
[----:B------:R-:W-:Y:S01]  /*4050*/  LOP3.LUT R18, R15, 0x1ffffffe, RZ, 0xc0, !PT ;  /* 0x1ffffffe0f127812 */ /* 0x000fe200078ec0ff */
[----:B------:R-:W-:-:S04]  /*4060*/  IMAD.U32 R30, R19, 0x10, R30 ;  /* 0x00000010131e7824 */ /* 0x000fc800078e001e */
[----:B------:R-:W-:Y:S02]  /*4070*/  IMAD.IADD R18, R29, 0x1, -R18 ;  /* 0x000000011d127824 */ /* 0x000fe400078e0a12 */
[----:B------:R-:W-:-:S04]  /*4080*/  IMAD R25, R25, 0x40, R30 ;  /* 0x0000004019197824 */ /* 0x000fc800078e021e */
[----:B------:R-:W-:-:S04]  /*4090*/  IMAD R25, R18, 0x8, R25 ;  /* 0x0000000812197824 */ /* 0x000fc800078e0219 */
[----:B----4-:R-:W-:-:S05]  /*40a0*/  @P1 IMAD.HI.U32 R20, R25, R20, RZ ;  /* 0x0000001419141227 */ /* 0x010fca00078e00ff */
[----:B------:R-:W-:Y:S01]  /*40b0*/  @P1 SHF.R.U32.HI R25, RZ, R21, R20 ;  /* 0x00000015ff191219 */ /* 0x000fe20000011614 */
[----:B------:R-:W-:Y:S01]  /*40c0*/  IMAD.U32 R15, RZ, RZ, UR47 ;  /* 0x0000002fff0f7e24 */ /* 0x000fe2000f8e00ff */
[----:B------:R-:W-:-:S03]  /*40d0*/  LOP3.LUT R28, R28, 0x7ffffffc, RZ, 0xc0, !PT ;  /* 0x7ffffffc1c1c7812 */ /* 0x000fc600078ec0ff */
[----:B------:R-:W1:Y:S01]  /*40e0*/  SHFL.IDX PT, R18, R25, RZ, 0x1c1f ;  /* 0x001c1fff19127589 */ /* 0x000e6200000e0000 */
[----:B------:R-:W-:Y:S02]  /*40f0*/  IMAD R15, R15, -0x60, R8 ;  /* 0xffffffa00f0f7824 */ /* 0x000fe400078e0208 */
        /* <DEDUP_REMOVED lines=42> */
[----:B------:R-:W-:-:S02]  /*43a0*/  IMAD.IADD R28, R27, 0x1, -R28 ;  /* 0x000000011b1c7824 */ /* 0x000fc400078e0a1c */
[C---:B------:R-:W-:Y:S01]  /*43b0*/  VIADD R19, R15.reuse, 0x61 ;  /* 0x000000610f137836 */ /* 0x040fe20000000000 */
[----:B------:R-:W2:Y:S03]  /*43c0*/  MUFU.TANH R24, R24 ;  /* 0x0000001800187308 */ /* 0x000ea60000002400 */
[----:B------:R-:W-:Y:S02]  /*43d0*/  IMAD R14, R28, -0x2, R19 ;  /* 0xfffffffe1c0e7824 */ /* 0x000fe400078e0213 */
[----:B------:R-:W-:-:S03]  /*43e0*/  VIADD R15, R15, 0x60 ;  /* 0x000000600f0f7836 */ /* 0x000fc60000000000 */
[----:B------:R-:W3:Y:S01]  /*43f0*/  MUFU.TANH R109, R109 ;  /* 0x0000006d006d7308 */ /* 0x000ee20000002400 */
[----:B------:R-:W-:Y:S02]  /*4400*/  IMAD.IADD R14, R14, 0x1, -R9 ;  /* 0x000000010e0e7824 */ /* 0x000fe400078e0a09 */
[----:B------:R-:W-:-:S05]  /*4410*/  IMAD.U32 R21, RZ, RZ, UR4 ;  /* 0x00000004ff157e24 */ /* 0x000fca000f8e00ff */
[----:B------:R-:W4:Y:S01]  /*4420*/  MUFU.TANH R157, R157 ;  /* 0x0000009d009d7308 */ /* 0x000f220000002400 */
[----:B------:R-:W-:-:S07]  /*4430*/  IMAD R15, R28, -0x2, R15 ;  /* 0xfffffffe1c0f7824 */ /* 0x000fce00078e020f */
[----:B------:R-:W0:Y:S01]  /*4440*/  MUFU.TANH R97, R97 ;  /* 0x0000006100617308 */ /* 0x000e220000002400 */
[----:B------:R-:W-:-:S07]  /*4450*/  IMAD.IADD R20, R14, 0x1, R11 ;  /* 0x000000010e147824 */ /* 0x000fce00078e020b */
        /* <DEDUP_REMOVED lines=44> */
[----:B------:R-:W-:-:S02]  /*4720*/  IMAD.IADD R19, R14, 0x1, R13 ;  /* 0x000000010e137824 */ /* 0x000fc400078e020d */
[----:B------:R-:W-:Y:S02]  /*4730*/  IMAD R28, R28, -0x2, R21 ;  /* 0xfffffffe1c1c7824 */ /* 0x000fe400078e0215 */
[----:B------:R-:W-:Y:S01]  /*4740*/  VIADD R21, R12, UR4 ;  /* 0x000000040c157c36 */ /* 0x000fe20008000000 */
[----:B-1----:R-:W-:Y:S01]  /*4750*/  VIADDMNMX R11, R18, R20, R15, PT ;  /* 0x00000014120b7246 */ /* 0x002fe2000380010f */
[----:B------:R-:W-:Y:S01]  /*4760*/  IMAD.IADD R12, R19, 0x1, R18 ;  /* 0x00000001130c7824 */ /* 0x000fe200078e0212 */
[----:B--234-:R-:W-:Y:S06]  /*4770*/  @!P2 BRA `(.L_x_2038) ;  /* 0x000000000064a947 */ /* 0x01cfec0003800000 */
[----:B------:R-:W-:Y:S01]  /*4780*/  IADD3 R13, -R9, R8, R18 ;  /* 0x00000008090d7210 */ /* 0x000fe20007ffe112 */
[----:B------:R-:W-:Y:S03]  /*4790*/  BSSY B1, `(.L_x_2039) ;  /* 0x0000014000017945 */ /* 0x000fe60003800000 */
[----:B------:R-:W-:-:S13]  /*47a0*/  ISETP.GT.AND P1, PT, R13, -0x1, PT ;  /* 0xffffffff0d00780c */ /* 0x000fda0003f24270 */
[----:B------:R-:W-:Y:S05]  /*47b0*/  @P1 BRA `(.L_x_2040) ;  /* 0x00000000002c1947 */ /* 0x000fea0003800000 */
[----:B------:R-:W-:Y:S01]  /*47c0*/  ISETP.NE.AND P1, PT, R10, 0x1, PT ;  /* 0x000000010a00780c */ /* 0x000fe20003f25270 */
[----:B------:R-:W-:Y:S01]  /*47d0*/  BSSY B2, `(.L_x_2041) ;  /* 0x0000007000027945 */ /* 0x000fe20003800000 */
[----:B------:R-:W-:-:S11]  /*47e0*/  LOP3.LUT R13, RZ, R13, RZ, 0x33, !PT ;  /* 0x0000000dff0d7212 */ /* 0x000fd600078e33ff */
[----:B------:R-:W-:Y:S05]  /*47f0*/  @!P1 BRA `(.L_x_2042) ;  /* 0x0000000000109947 */ /* 0x000fea0003800000 */
[----:B------:R-:W2:Y:S04]  /*4800*/  LDL R14, [R194+0x1c] ;  /* 0x00001c00c20e7983 */ /* 0x000ea80000100800 */
[----:B------:R-:W3:Y:S01]  /*4810*/  LDL R18, [R194+0x20] ;  /* 0x00002000c2127983 */ /* 0x000ee20000100800 */
[----:B--2---:R-:W-:-:S05]  /*4820*/  IMAD.HI.U32 R13, R13, R14, RZ ;  /* 0x0000000e0d0d7227 */ /* 0x004fca00078e00ff */
[----:B---3--:R-:W-:-:S07]  /*4830*/  SHF.R.U32.HI R13, RZ, R18, R13 ;  /* 0x00000012ff0d7219 */ /* 0x008fce000001160d */
.L_x_2042:
[----:B------:R-:W-:Y:S05]  /*4840*/  BSYNC B2 ;  /* 0x0000000000027941 */ /* 0x000fea0003800000 */
.L_x_2041:
[----:B------:R-:W-:Y:S01]  /*4850*/  LOP3.LUT R13, RZ, R13, RZ, 0x33, !PT ;  /* 0x0000000dff0d7212 */ /* 0x000fe200078e33ff */
[----:B------:R-:W-:Y:S06]  /*4860*/  BRA `(.L_x_2043) ;  /* 0x0000000000187947 */ /* 0x000fec0003800000 */
.L_x_2040:
[----:B------:R-:W-:-:S13]  /*4870*/  ISETP.NE.AND P1, PT, R10, 0x1, PT ;  /* 0x000000010a00780c */ /* 0x000fda0003f25270 */
[----:B------:R-:W-:Y:S05]  /*4880*/  @!P1 BRA `(.L_x_2043) ;  /* 0x0000000000109947 */ /* 0x000fea0003800000 */
[----:B------:R-:W2:Y:S04]  /*4890*/  LDL R14, [R194+0x1c] ;  /* 0x00001c00c20e7983 */ /* 0x000ea80000100800 */
[----:B------:R-:W3:Y:S01]  /*48a0*/  LDL R18, [R194+0x20] ;  /* 0x00002000c2127983 */ /* 0x000ee20000100800 */
[----:B--2---:R-:W-:-:S05]  /*48b0*/  IMAD.HI.U32 R13, R13, R14, RZ ;  /* 0x0000000e0d0d7227 */ /* 0x004fca00078e00ff */
[----:B---3--:R-:W-:-:S07]  /*48c0*/  SHF.R.U32.HI R13, RZ, R18, R13 ;  /* 0x00000012ff0d7219 */ /* 0x008fce000001160d */
.L_x_2043:
[----:B------:R-:W-:Y:S05]  /*48d0*/  BSYNC B1 ;  /* 0x0000000000017941 */ /* 0x000fea0003800000 */
.L_x_2039:
[----:B------:R-:W-:-:S05]  /*48e0*/  IMAD R13, R10, R13, R28 ;  /* 0x0000000d0a0d7224 */ /* 0x000fca00078e021c */
[----:B------:R-:W-:Y:S02]  /*48f0*/  VIMNMX R12, R12, R13, !PT ;  /* 0x0000000d0c0c7248 */ /* 0x000fe40007fe0100 */
[----:B------:R-:W-:-:S07]  /*4900*/  VIADDMNMX R11, R13, R10, R11, PT ;  /* 0x0000000a0d0b7246 */ /* 0x000fce000380010b */
.L_x_2038:
[----:B------:R-:W-:Y:S05]  /*4910*/  BSYNC B0 ;  /* 0x0000000000007941 */ /* 0x000fea0003800000 */
.L_x_2037:
[C---:B------:R-:W-:Y:S01]  /*4920*/  ISETP.GE.AND P1, PT, R21.reuse, 0x2, PT ;  /* 0x000000021500780c */ /* 0x040fe20003f26270 */
[----:B------:R-:W1:Y:S01]  /*4930*/  SHFL.IDX PT, R14, R25, 0x1, 0x1c1f ;  /* 0x003c1f00190e7f89 */ /* 0x000e6200000e0000 */
[C---:B------:R-:W-:Y:S01]  /*4940*/  ISETP.GE.AND P5, PT, R21.reuse, 0xa, PT ;  /* 0x0000000a1500780c */ /* 0x040fe20003fa6270 */
[----:B------:R-:W-:Y:S01]  /*4950*/  BSSY B0, `(.L_x_2044) ;  /* 0x000008f000007945 */ /* 0x000fe20003800000 */
[----:B------:R-:W-:Y:S02]  /*4960*/  ISETP.GT.AND P3, PT, R12, 0x1, !P1 ;  /* 0x000000010c00780c */ /* 0x000fe40004f64270 */
[----:B------:R-:W-:Y:S02]  /*4970*/  ISETP.GE.AND P2, PT, R21, 0x9, PT ;  /* 0x000000091500780c */ /* 0x000fe40003f46270 */
[----:B------:R-:W-:Y:S02]  /*4980*/  ISETP.LT.OR P3, PT, R11, 0x2, P3 ;  /* 0x000000020b00780c */ /* 0x000fe40001f61670 */
[----:B------:R-:W-:-:S02]  /*4990*/  P2R R18, PR, RZ, 0x20 ;  /* 0x00000020ff127803 */ /* 0x000fc40000000000 */
[----:B------:R-:W-:Y:S02]  /*49a0*/  FSEL R109, R109, -INF , !P3 ;  /* 0xff8000006d6d7808 */ /* 0x000fe40005800000 */
[C---:B------:R-:W-:Y:S02]  /*49b0*/  ISETP.GT.AND P3, PT, R12.reuse, 0x9, !P5 ;  /* 0x000000090c00780c */ /* 0x040fe40006f64270 */
[----:B------:R-:W-:Y:S02]  /*49c0*/  ISETP.GT.AND P4, PT, R12, 0x8, !P2 ;  /* 0x000000080c00780c */ /* 0x000fe40005784270 */
[----:B------:R-:W-:Y:S02]  /*49d0*/  ISETP.LT.OR P3, PT, R11, 0xa, P3 ;  /* 0x0000000a0b00780c */ /* 0x000fe40001f61670 */
[----:B------:R-:W-:Y:S02]  /*49e0*/  ISETP.GE.AND P5, PT, R21, 0x11, PT ;  /* 0x000000111500780c */ /* 0x000fe40003fa6270 */
[----:B0-----:R-:W-:-:S02]  /*49f0*/  FSEL R99, R99, -INF , !P3 ;  /* 0xff80000063637808 */ /* 0x001fc40005800000 */
[----:B------:R-:W-:Y:S02]  /*4a00*/  ISETP.LT.OR P4, PT, R11, 0x9, P4 ;  /* 0x000000090b00780c */ /* 0x000fe40002781670 */
[----:B------:R-:W-:Y:S02]  /*4a10*/  ISETP.GT.AND P3, PT, R12, 0x10, !P5 ;  /* 0x000000100c00780c */ /* 0x000fe40006f64270 */
[----:B------:R-:W-:Y:S02]  /*4a20*/  FSEL R105, R105, -INF , !P4 ;  /* 0xff80000069697808 */ /* 0x000fe40006000000 */
        /* <DEDUP_REMOVED lines=21> */
[----:B------:R-:W-:Y:S02]  /*4b80*/  ISETP.GE.AND P4, PT, R21, 0x22, PT ;  /* 0x000000221500780c */ /* 0x000fe40003f86270 */
        /* <DEDUP_REMOVED lines=11> */
[C---:B------:R-:W-:Y:S02]  /*4c40*/  ISETP.GT.AND P3, PT, R12.reuse, 0x29, !P4 ;  /* 0x000000290c00780c */ /* 0x040fe40006764270 */
        /* <DEDUP_REMOVED lines=42> */
[----:B------:R-:W-:Y:S02]  /*4ef0*/  P2R R26, PR, RZ, 0x20 ;  /* 0x00000020ff1a7803 */ /* 0x000fe40000000000 */
        /* <DEDUP_REMOVED lines=14> */
[----:B------:R-:W-:Y:S02]  /*4fe0*/  P2R R13, PR, RZ, 0x40 ;  /* 0x00000040ff0d7803 */ /* 0x000fe40000000000 */
[----:B------:R-:W-:-:S04]  /*4ff0*/  ISETP.GT.AND P6, PT, R12, RZ, !P6 ;  /* 0x000000ff0c00720c */ /* 0x000fc800077c4270 */
[----:B------:R-:W-:-:S04]  /*5000*/  ISETP.LT.OR P6, PT, R11, 0x1, P6 ;  /* 0x000000010b00780c */ /* 0x000fc800037c1670 */
[----:B------:R-:W-:Y:S02]  /*5010*/  FSEL R113, R24, -INF , !P6 ;  /* 0xff80000018717808 */ /* 0x000fe40007000000 */
[----:B------:R-:W-:-:S04]  /*5020*/  ISETP.GE.AND P6, PT, R21, 0x5a, PT ;  /* 0x0000005a1500780c */ /* 0x000fc80003fc6270 */
[----:B------:R-:W-:Y:S02]  /*5030*/  P2R R21, PR, RZ, 0x40 ;  /* 0x00000040ff157803 */ /* 0x000fe40000000000 */
[----:B------:R-:W-:Y:S01]  /*5040*/  ISETP.GT.AND P6, PT, R12, 0x59, !P6 ;  /* 0x000000590c00780c */ /* 0x000fe200077c4270 */
[----:B-1----:R-:W-:-:S03]  /*5050*/  IMAD.IADD R12, R19, 0x1, R14 ;  /* 0x00000001130c7824 */ /* 0x002fc600078e020e */
[----:B------:R-:W-:Y:S02]  /*5060*/  ISETP.LT.OR P6, PT, R11, 0x5a, P6 ;  /* 0x0000005a0b00780c */ /* 0x000fe400037c1670 */
[----:B------:R-:W-:Y:S02]  /*5070*/  VIADDMNMX R11, R14, R20, R15, PT ;  /* 0x000000140e0b7246 */ /* 0x000fe4000380010f */
[----:B------:R-:W-:Y:S02]  /*5080*/  FSEL R211, R69, -INF , !P6 ;  /* 0xff80000045d37808 */ /* 0x000fe40007000000 */
[----:B------:R-:W-:-:S13]  /*5090*/  ISETP.GE.AND P6, PT, R10, 0x1, PT ;  /* 0x000000010a00780c */ /* 0x000fda0003fc6270 */
[----:B------:R-:W-:Y:S05]  /*50a0*/  @!P6 BRA `(.L_x_2045) ;  /* 0x000000000064e947 */ /* 0x000fea0003800000 */
        /* <DEDUP_REMOVED lines=12> */
.L_x_2049:
[----:B------:R-:W-:Y:S05]  /*5170*/  BSYNC B2 ;  /* 0x0000000000027941 */ /* 0x000fea0003800000 */
.L_x_2048:
[----:B------:R-:W-:Y:S01]  /*5180*/  LOP3.LUT R9, RZ, R9, RZ, 0x33, !PT ;  /* 0x00000009ff097212 */ /* 0x000fe200078e33ff */
[----:B------:R-:W-:Y:S06]  /*5190*/  BRA `(.L_x_2050) ;  /* 0x0000000000187947 */ /* 0x000fec0003800000 */
.L_x_2047:
[----:B------:R-:W-:-:S13]  /*51a0*/  ISETP.NE.AND P6, PT, R10, 0x1, PT ;  /* 0x000000010a00780c */ /* 0x000fda0003fc5270 */
[----:B------:R-:W-:Y:S05]  /*51b0*/  @!P6 BRA `(.L_x_2050) ;  /* 0x000000000010e947 */ /* 0x000fea0003800000 */
[----:B------:R-:W2:Y:S04]  /*51c0*/  LDL R8, [R194+0x1c] ;  /* 0x00001c00c2087983 */ /* 0x000ea80000100800 */
[----:B------:R-:W3:Y:S01]  /*51d0*/  LDL R14, [R194+0x20] ;  /* 0x00002000c20e7983 */ /* 0x000ee20000100800 */
[----:B--2---:R-:W-:-:S05]  /*51e0*/  IMAD.HI.U32 R9, R9, R8, RZ ;  /* 0x0000000809097227 */ /* 0x004fca00078e00ff */
[----:B---3--:R-:W-:-:S07]  /*51f0*/  SHF.R.U32.HI R9, RZ, R14, R9 ;  /* 0x0000000eff097219 */ /* 0x008fce0000011609 */
.L_x_2050:
[----:B------:R-:W-:Y:S05]  /*5200*/  BSYNC B1 ;  /* 0x0000000000017941 */ /* 0x000fea0003800000 */
.L_x_2046:
[----:B------:R-:W-:-:S05]  /*5210*/  IMAD R9, R10, R9, R28 ;  /* 0x000000090a097224 */ /* 0x000fca00078e021c */
[----:B------:R-:W-:Y:S02]  /*5220*/  VIADDMNMX R11, R9, R10, R11, PT ;  /* 0x0000000a090b7246 */ /* 0x000fe4000380010b */
[----:B------:R-:W-:-:S07]  /*5230*/  VIMNMX R12, R12, R9, !PT ;  /* 0x000000090c0c7248 */ /* 0x000fce0007fe0100 */
.L_x_2045:
[----:B------:R-:W-:Y:S05]  /*5240*/  BSYNC B0 ;  /* 0x0000000000007941 */ /* 0x000fea0003800000 */
.L_x_2044:
[C---:B------:R-:W-:Y:S01]  /*5250*/  ISETP.GT.AND P1, PT, R12.reuse, 0x1, !P1 ;  /* 0x000000010c00780c */ /* 0x040fe20004f24270 */
[----:B------:R-:W2:Y:S01]  /*5260*/  LDL R220, [R1+0x2b8] ;  /* 0x0002b80001dc7983 */ /* 0x000ea20000100800 */
[----:B------:R-:W-:Y:S02]  /*5270*/  ISETP.GT.AND P2, PT, R12, 0x8, !P2 ;  /* 0x000000080c00780c */ /* 0x000fe40005744270 */
[C---:B------:R-:W-:Y:S01]  /*5280*/  ISETP.LT.OR P1, PT, R11.reuse, 0x2, P1 ;  /* 0x000000020b00780c */ /* 0x040fe20000f21670 */
[----:B------:R-:W3:Y:S01]  /*5290*/  LDL R15, [R1+0x460] ;  /* 0x00046000010f7983 */ /* 0x000ee20000100800 */
[----:B------:R-:W-:Y:S02]  /*52a0*/  ISETP.LT.OR P2, PT, R11, 0x9, P2 ;  /* 0x000000090b00780c */ /* 0x000fe40001741670 */
[----:B------:R-:W-:Y:S01]  /*52b0*/  FSEL R97, R97, -INF , !P1 ;  /* 0xff80000061617808 */ /* 0x000fe20004800000 */
[----:B------:R-:W4:Y:S01]  /*52c0*/  LDL R156, [R1+0x2ac] ;  /* 0x0002ac00019c7983 */ /* 0x000f220000100800 */
[----:B------:R-:W-:-:S02]  /*52d0*/  ISETP.NE.AND P1, PT, R18, RZ, PT ;  /* 0x000000ff1200720c */ /* 0x000fc40003f25270 */
[----:B------:R-:W-:Y:S01]  /*52e0*/  FSEL R159, R159, -INF , !P2 ;  /* 0xff8000009f9f7808 */ /* 0x000fe20005000000 */
[----:B------:R-:W5:Y:S01]  /*52f0*/  LDL R18, [R1+0x33c] ;  /* 0x00033c0001127983 */ /* 0x000f620000100800 */
[----:B------:R-:W-:Y:S02]  /*5300*/  ISETP.GT.AND P1, PT, R12, 0x9, !P1 ;  /* 0x000000090c00780c */ /* 0x000fe40004f24270 */
[----:B------:R-:W-:Y:S01]  /*5310*/  ISETP.NE.AND P2, PT, R29, RZ, PT ;  /* 0x000000ff1d00720c */ /* 0x000fe20003f45270 */
[----:B------:R-:W4:Y:S01]  /*5320*/  LDL R158, [R1+0x2b0] ;  /* 0x0002b000019e7983 */ /* 0x000f220000100800 */
[----:B------:R-:W-:Y:S02]  /*5330*/  ISETP.LT.OR P1, PT, R11, 0xa, P1 ;  /* 0x0000000a0b00780c */ /* 0x000fe40000f21670 */
[----:B------:R-:W-:Y:S01]  /*5340*/  ISETP.NE.AND P6, PT, R30, RZ, PT ;  /* 0x000000ff1e00720c */ /* 0x000fe20003fc5270 */
[----:B------:R-:W4:Y:S01]  /*5350*/  LDL R160, [R1+0x2b4] ;  /* 0x0002b40001a07983 */ /* 0x000f220000100800 */
[----:B------:R-:W-:-:S02]  /*5360*/  FSEL R91, R91, -INF , !P1 ;  /* 0xff8000005b5b7808 */ /* 0x000fc40004800000 */
[----:B------:R-:W-:Y:S01]  /*5370*/  ISETP.NE.AND P1, PT, R26, RZ, PT ;  /* 0x000000ff1a00720c */ /* 0x000fe20003f25270 */
[----:B------:R-:W4:Y:S01]  /*5380*/  LDL R19, [R1+0x2bc] ;  /* 0x0002bc0001137983 */ /* 0x000f220000100800 */
[----:B------:R-:W-:Y:S02]  /*5390*/  FMNMX.FTZ R10, R113, R109, !PT ;  /* 0x0000006d710a7209 */ /* 0x000fe40007810000 */
[----:B------:R-:W-:Y:S01]  /*53a0*/  ISETP.GT.AND P1, PT, R12, 0x10, !P1 ;  /* 0x000000100c00780c */ /* 0x000fe20004f24270 */
[----:B------:R-:W4:Y:S01]  /*53b0*/  LDL R25, [R1+0x2c4] ;  /* 0x0002c40001197983 */ /* 0x000f220000100800 */
[----:B------:R-:W-:Y:S02]  /*53c0*/  FMNMX.FTZ R10, R105, R10, !PT ;  /* 0x0000000a690a7209 */ /* 0x000fe40007810000 */
[----:B------:R-:W-:Y:S01]  /*53d0*/  ISETP.LT.OR P1, PT, R11, 0x11, P1 ;  /* 0x000000110b00780c */ /* 0x000fe20000f21670 */
[----:B------:R-:W4:Y:S01]  /*53e0*/  LDL R20, [R1+0x374] ;  /* 0x0003740001147983 */ /* 0x000f220000100800 */
[----:B------:R-:W-:-:S02]  /*53f0*/  FMNMX.FTZ R10, R99, R10, !PT ;  /* 0x0000000a630a7209 */ /* 0x000fc40007810000 */
[----:B------:R-:W-:Y:S01]  /*5400*/  FSEL R164, R164, -INF , !P1 ;  /* 0xff800000a4a47808 */ /* 0x000fe20004800000 */
[----:B------:R-:W4:Y:S01]  /*5410*/  LDL R87, [R1+0x218] ;  /* 0x0002180001577983 */ /* 0x000f220000100800 */
[----:B------:R-:W-:Y:S02]  /*5420*/  ISETP.NE.AND P1, PT, R27, RZ, PT ;  /* 0x000000ff1b00720c */ /* 0x000fe40003f25270 */
[C---:B------:R-:W-:Y:S01]  /*5430*/  ISETP.GT.AND P3, PT, R12.reuse, 0x50, !P3 ;  /* 0x000000500c00780c */ /* 0x040fe20005f64270 */
[----:B------:R-:W4:Y:S01]  /*5440*/  LDL R152, [R1+0x2a4] ;  /* 0x0002a40001987983 */ /* 0x000f220000100800 */
[C---:B------:R-:W-:Y:S02]  /*5450*/  ISETP.GT.AND P1, PT, R12.reuse, 0x11, !P1 ;  /* 0x000000110c00780c */ /* 0x040fe40004f24270 */
[----:B------:R-:W-:Y:S01]  /*5460*/  ISETP.GT.AND P4, PT, R12, 0x51, !P4 ;  /* 0x000000510c00780c */ /* 0x000fe20006784270 */
[----:B------:R-:W4:Y:S01]  /*5470*/  LDL R154, [R1+0x2a8] ;  /* 0x0002a800019a7983 */ /* 0x000f220000100800 */
[----:B------:R-:W-:-:S02]  /*5480*/  ISETP.LT.OR P1, PT, R11, 0x12, P1 ;  /* 0x000000120b00780c */ /* 0x000fc40000f21670 */
[----:B------:R-:W-:Y:S01]  /*5490*/  ISETP.LT.OR P3, PT, R11, 0x51, P3 ;  /* 0x000000510b00780c */ /* 0x000fe20001f61670 */
[----:B------:R-:W4:Y:S01]  /*54a0*/  LDL R89, [R1+0x230] ;  /* 0x0002300001597983 */ /* 0x000f220000100800 */
[----:B------:R-:W-:Y:S02]  /*54b0*/  FSEL R174, R174, -INF , !P1 ;  /* 0xff800000aeae7808 */ /* 0x000fe40004800000 */
[----:B------:R-:W-:Y:S01]  /*54c0*/  ISETP.GT.AND P1, PT, R12, 0x18, !P2 ;  /* 0x000000180c00780c */ /* 0x000fe20005724270 */
[----:B------:R-:W4:Y:S01]  /*54d0*/  LDL R111, [R1+0x234] ;  /* 0x00023400016f7983 */ /* 0x000f220000100800 */
[----:B------:R-:W-:Y:S02]  /*54e0*/  ISETP.NE.AND P2, PT, R13, RZ, PT ;  /* 0x000000ff0d00720c */ /* 0x000fe40003f45270 */
[----:B------:R-:W-:Y:S01]  /*54f0*/  ISETP.LT.OR P1, PT, R11, 0x19, P1 ;  /* 0x000000190b00780c */ /* 0x000fe20000f21670 */
[----:B------:R-:W4:Y:S01]  /*5500*/  LDL R115, [R1+0x238] ;  /* 0x0002380001737983 */ /* 0x000f220000100800 */
[----:B------:R-:W-:-:S02]  /*5510*/  FMNMX.FTZ R13, R161, R10, !PT ;  /* 0x0000000aa10d7209 */ /* 0x000fc40007810000 */
[----:B------:R-:W-:Y:S01]  /*5520*/  FSEL R175, R175, -INF , !P1 ;  /* 0xff800000afaf7808 */ /* 0x000fe20004800000 */
[----:B------:R-:W4:Y:S01]  /*5530*/  LDL R117, [R1+0x23c] ;  /* 0x00023c0001757983 */ /* 0x000f220000100800 */
[----:B------:R-:W-:Y:S02]  /*5540*/  ISETP.GT.AND P1, PT, R12, 0x19, !P6 ;  /* 0x000000190c00780c */ /* 0x000fe40007724270 */
[----:B------:R-:W-:Y:S01]  /*5550*/  ISETP.NE.AND P6, PT, R40, RZ, PT ;  /* 0x000000ff2800720c */ /* 0x000fe20003fc5270 */
[----:B------:R-:W4:Y:S01]  /*5560*/  LDL R93, [R1+0x240] ;  /* 0x00024000015d7983 */ /* 0x000f220000100800 */
[----:B------:R-:W-:Y:S02]  /*5570*/  ISETP.LT.OR P1, PT, R11, 0x1a, P1 ;  /* 0x0000001a0b00780c */ /* 0x000fe40000f21670 */
[----:B------:R-:W-:Y:S01]  /*5580*/  ISETP.GT.AND P5, PT, R12, 0x58, !P5 ;  /* 0x000000580c00780c */ /* 0x000fe20006fa4270 */
[----:B------:R-:W4:Y:S01]  /*5590*/  LDL R119, [R1+0x244] ;  /* 0x0002440001777983 */ /* 0x000f220000100800 */
[----:B------:R-:W-:-:S02]  /*55a0*/  FSEL R228, R228, -INF , !P1 ;  /* 0xff800000e4e47808 */ /* 0x000fc40004800000 */
[----:B------:R-:W-:Y:S01]  /*55b0*/  ISETP.NE.AND P1, PT, R31, RZ, PT ;  /* 0x000000ff1f00720c */ /* 0x000fe20003f25270 */
[----:B------:R-:W4:Y:S01]  /*55c0*/  LDL R121, [R1+0x248] ;  /* 0x0002480001797983 */ /* 0x000f220000100800 */
[C---:B------:R-:W-:Y:S02]  /*55d0*/  ISETP.LT.OR P4, PT, R11.reuse, 0x52, P4 ;  /* 0x000000520b00780c */ /* 0x040fe40002781670 */
[----:B------:R-:W-:Y:S01]  /*55e0*/  ISETP.GT.AND P1, PT, R12, 0x20, !P1 ;  /* 0x000000200c00780c */ /* 0x000fe20004f24270 */
[----:B------:R-:W4:Y:S01]  /*55f0*/  LDL R123, [R1+0x24c] ;  /* 0x00024c00017b7983 */ /* 0x000f220000100800 */
[----:B------:R-:W-:Y:S02]  /*5600*/  FSEL R170, R170, -INF , !P3 ;  /* 0xff800000aaaa7808 */ /* 0x000fe40005800000 */
[C---:B------:R-:W-:Y:S01]  /*5610*/  ISETP.LT.OR P1, PT, R11.reuse, 0x21, P1 ;  /* 0x000000210b00780c */ /* 0x040fe20000f21670 */
[----:B------:R-:W4:Y:S01]  /*5620*/  LDL R95, [R1+0x250] ;  /* 0x00025000015f7983 */ /* 0x000f220000100800 */
[----:B------:R-:W-:-:S02]  /*5630*/  ISETP.LT.OR P5, PT, R11, 0x59, P5 ;  /* 0x000000590b00780c */ /* 0x000fc40002fa1670 */
[----:B------:R-:W-:Y:S01]  /*5640*/  FSEL R181, R181, -INF , !P1 ;  /* 0xff800000b5b57808 */ /* 0x000fe20004800000 */
[----:B------:R-:W4:Y:S01]  /*5650*/  LDL R125, [R1+0x254] ;  /* 0x00025400017d7983 */ /* 0x000f220000100800 */
[----:B------:R-:W-:Y:S02]  /*5660*/  ISETP.NE.AND P1, PT, R32, RZ, PT ;  /* 0x000000ff2000720c */ /* 0x000fe40003f25270 */
[----:B------:R-:W-:Y:S01]  /*5670*/  FSEL R171, R171, -INF , !P4 ;  /* 0xff800000abab7808 */ /* 0x000fe20006000000 */
[----:B------:R-:W4:Y:S01]  /*5680*/  LDL R127, [R1+0x258] ;  /* 0x00025800017f7983 */ /* 0x000f220000100800 */
[----:B------:R-:W-:Y:S02]  /*5690*/  ISETP.GT.AND P1, PT, R12, 0x21, !P1 ;  /* 0x000000210c00780c */ /* 0x000fe40004f24270 */
[----:B------:R-:W-:Y:S01]  /*56a0*/  FSEL R172, R172, -INF , !P5 ;  /* 0xff800000acac7808 */ /* 0x000fe20006800000 */
[----:B------:R-:W4:Y:S01]  /*56b0*/  LDL R129, [R1+0x25c] ;  /* 0x00025c0001817983 */ /* 0x000f220000100800 */
[----:B------:R-:W-:-:S03]  /*56c0*/  ISETP.LT.OR P1, PT, R11, 0x22, P1 ;  /* 0x000000220b00780c */ /* 0x000fc60000f21670 */
[----:B------:R-:W4:Y:S01]  /*56d0*/  LDL R101, [R1+0x260] ;  /* 0x0002600001657983 */ /* 0x000f220000100800 */
[----:B------:R-:W-:Y:S02]  /*56e0*/  FSEL R182, R182, -INF , !P1 ;  /* 0xff800000b6b67808 */ /* 0x000fe40004800000 */
[----:B------:R-:W-:Y:S01]  /*56f0*/  ISETP.NE.AND P1, PT, R33, RZ, PT ;  /* 0x000000ff2100720c */ /* 0x000fe20003f25270 */
[----:B------:R-:W4:Y:S03]  /*5700*/  LDL R131, [R1+0x264] ;  /* 0x0002640001837983 */ /* 0x000f260000100800 */
[----:B------:R-:W-:Y:S01]  /*5710*/  ISETP.GT.AND P1, PT, R12, 0x28, !P1 ;  /* 0x000000280c00780c */ /* 0x000fe20004f24270 */
[----:B------:R-:W4:Y:S03]  /*5720*/  LDL R133, [R1+0x268] ;  /* 0x0002680001857983 */ /* 0x000f260000100800 */
[----:B------:R-:W-:Y:S01]  /*5730*/  ISETP.LT.OR P1, PT, R11, 0x29, P1 ;  /* 0x000000290b00780c */ /* 0x000fe20000f21670 */
[----:B------:R-:W4:Y:S03]  /*5740*/  LDL R135, [R1+0x26c] ;  /* 0x00026c0001877983 */ /* 0x000f260000100800 */
[----:B------:R-:W-:Y:S01]  /*5750*/  FSEL R183, R183, -INF , !P1 ;  /* 0xff800000b7b77808 */ /* 0x000fe20004800000 */
[----:B------:R-:W4:Y:S01]  /*5760*/  LDL R103, [R1+0x270] ;  /* 0x0002700001677983 */ /* 0x000f220000100800 */
[----:B------:R-:W-:-:S03]  /*5770*/  ISETP.NE.AND P1, PT, R34, RZ, PT ;  /* 0x000000ff2200720c */ /* 0x000fc60003f25270 */
[----:B------:R-:W4:Y:S01]  /*5780*/  LDL R128, [R1+0x274] ;  /* 0x0002740001807983 */ /* 0x000f220000100800 */
[----:B------:R-:W-:-:S03]  /*5790*/  ISETP.GT.AND P1, PT, R12, 0x29, !P1 ;  /* 0x000000290c00780c */ /* 0x000fc60004f24270 */
        /* <DEDUP_REMOVED lines=42> */
[----:B------:R-:W-:-:S02]  /*5a40*/  ISETP.GT.AND P1, PT, R12, RZ, !P2 ;  /* 0x000000ff0c00720c */ /* 0x000fc40005724270 */
[----:B------:R-:W-:Y:S01]  /*5a50*/  ISETP.NE.AND P2, PT, R42, RZ, PT ;  /* 0x000000ff2a00720c */ /* 0x000fe20003f45270 */
[----:B------:R-:W4:Y:S01]  /*5a60*/  LDL R45, [R1+0x2ec] ;  /* 0x0002ec00012d7983 */ /* 0x000f220000100800 */
[----:B------:R-:W-:Y:S02]  /*5a70*/  ISETP.LT.OR P1, PT, R11, 0x1, P1 ;  /* 0x000000010b00780c */ /* 0x000fe40000f21670 */
[C---:B------:R-:W-:Y:S01]  /*5a80*/  ISETP.GT.AND P2, PT, R12.reuse, 0x49, !P2 ;  /* 0x000000490c00780c */ /* 0x040fe20005744270 */
[----:B------:R-:W4:Y:S01]  /*5a90*/  LDL R47, [R1+0x2f0] ;  /* 0x0002f000012f7983 */ /* 0x000f220000100800 */
[----:B------:R-:W-:Y:S02]  /*5aa0*/  FSEL R157, R157, -INF , !P1 ;  /* 0xff8000009d9d7808 */ /* 0x000fe40004800000 */
[----:B------:R-:W-:Y:S01]  /*5ab0*/  ISETP.GT.AND P1, PT, R12, 0x41, !P6 ;  /* 0x000000410c00780c */ /* 0x000fe20007724270 */
[----:B------:R-:W4:Y:S01]  /*5ac0*/  LDL R49, [R1+0x2f4] ;  /* 0x0002f40001317983 */ /* 0x000f220000100800 */
[----:B------:R-:W-:-:S02]  /*5ad0*/  FMNMX.FTZ R8, R157, R97, !PT ;  /* 0x000000619d087209 */ /* 0x000fc40007810000 */
[----:B------:R-:W-:Y:S01]  /*5ae0*/  ISETP.LT.OR P1, PT, R11, 0x42, P1 ;  /* 0x000000420b00780c */ /* 0x000fe20000f21670 */
[----:B------:R-:W4:Y:S01]  /*5af0*/  LDL R51, [R1+0x2f8] ;  /* 0x0002f80001337983 */ /* 0x000f220000100800 */
[----:B------:R-:W-:Y:S02]  /*5b00*/  FMNMX.FTZ R8, R159, R8, !PT ;  /* 0x000000089f087209 */ /* 0x000fe40007810000 */
[----:B------:R-:W-:Y:S01]  /*5b10*/  FSEL R167, R167, -INF , !P1 ;  /* 0xff800000a7a77808 */ /* 0x000fe20004800000 */
[----:B------:R-:W4:Y:S01]  /*5b20*/  LDL R53, [R1+0x2fc] ;  /* 0x0002fc0001357983 */ /* 0x000f220000100800 */
[----:B------:R-:W-:Y:S02]  /*5b30*/  FMNMX.FTZ R9, R91, R8, !PT ;  /* 0x000000085b097209 */ /* 0x000fe40007810000 */
[----:B------:R-:W-:Y:S01]  /*5b40*/  FMNMX.FTZ R8, R162, R13, !PT ;  /* 0x0000000da2087209 */ /* 0x000fe20007810000 */
[----:B------:R-:W4:Y:S01]  /*5b50*/  LDL R55, [R1+0x300] ;  /* 0x0003000001377983 */ /* 0x000f220000100800 */
[----:B------:R-:W-:-:S02]  /*5b60*/  FMNMX.FTZ R9, R164, R9, !PT ;  /* 0x00000009a4097209 */ /* 0x000fc40007810000 */
[----:B------:R-:W-:Y:S01]  /*5b70*/  FMNMX.FTZ R8, R163, R8, !PT ;  /* 0x00000008a3087209 */ /* 0x000fe20007810000 */
[----:B------:R-:W4:Y:S01]  /*5b80*/  LDL R57, [R1+0x304] ;  /* 0x0003040001397983 */ /* 0x000f220000100800 */
[----:B------:R-:W-:Y:S02]  /*5b90*/  FMNMX.FTZ R10, R174, R9, !PT ;  /* 0x00000009ae0a7209 */ /* 0x000fe40007810000 */
[----:B------:R-:W-:Y:S01]  /*5ba0*/  FMNMX.FTZ R8, R229, R8, !PT ;  /* 0x00000008e5087209 */ /* 0x000fe20007810000 */
[----:B------:R-:W4:Y:S01]  /*5bb0*/  LDL R59, [R1+0x308] ;  /* 0x00030800013b7983 */ /* 0x000f220000100800 */
[----:B------:R-:W-:Y:S02]  /*5bc0*/  FMNMX.FTZ R9, R175, R10, !PT ;  /* 0x0000000aaf097209 */ /* 0x000fe40007810000 */
[----:B------:R-:W-:Y:S01]  /*5bd0*/  ISETP.NE.AND P1, PT, R41, RZ, PT ;  /* 0x000000ff2900720c */ /* 0x000fe20003f25270 */
        /* <DEDUP_REMOVED lines=25> */
[----:B------:R-:W-:Y:S02]  /*5d70*/  ISETP.GT.AND P1, PT, R12, 0x48, !P1 ;  /* 0x000000480c00780c */ /* 0x000fe40004f24270 */
[----:B------:R-:W-:Y:S01]  /*5d80*/  FMNMX.FTZ R13, R217, R10, !PT ;  /* 0x0000000ad90d7209 */ /* 0x000fe20007810000 */
[----:B------:R-:W4:Y:S01]  /*5d90*/  LDL R77, [R1+0x32c] ;  /* 0x00032c00014d7983 */ /* 0x000f220000100800 */
[----:B------:R-:W-:-:S02]  /*5da0*/  FMNMX.FTZ R9, R212, R9, !PT ;  /* 0x00000009d4097209 */ /* 0x000fc40007810000 */
[C---:B------:R-:W-:Y:S01]  /*5db0*/  ISETP.LT.OR P1, PT, R11.reuse, 0x49, P1 ;  /* 0x000000490b00780c */ /* 0x040fe20000f21670 */
[----:B------:R-:W4:Y:S01]  /*5dc0*/  LDL R79, [R1+0x330] ;  /* 0x00033000014f7983 */ /* 0x000f220000100800 */
[----:B------:R-:W-:Y:S02]  /*5dd0*/  FMNMX.FTZ R8, R166, R13, !PT ;  /* 0x0000000da6087209 */ /* 0x000fe40007810000 */
[----:B------:R-:W-:Y:S01]  /*5de0*/  FMNMX.FTZ R10, R218, R9, !PT ;  /* 0x00000009da0a7209 */ /* 0x000fe20007810000 */
[----:B------:R-:W4:Y:S01]  /*5df0*/  LDL R81, [R1+0x334] ;  /* 0x0003340001517983 */ /* 0x000f220000100800 */
[----:B------:R-:W-:Y:S02]  /*5e00*/  ISETP.LT.OR P2, PT, R11, 0x4a, P2 ;  /* 0x0000004a0b00780c */ /* 0x000fe40001741670 */
[----:B------:R-:W-:Y:S01]  /*5e10*/  FSEL R168, R168, -INF , !P1 ;  /* 0xff800000a8a87808 */ /* 0x000fe20004800000 */
[----:B------:R-:W4:Y:S01]  /*5e20*/  LDL R83, [R1+0x338] ;  /* 0x0003380001537983 */ /* 0x000f220000100800 */
[----:B------:R-:W-:-:S02]  /*5e30*/  FMNMX.FTZ R9, R167, R8, !PT ;  /* 0x00000008a7097209 */ /* 0x000fc40007810000 */
[----:B------:R-:W-:Y:S01]  /*5e40*/  FMNMX.FTZ R10, R195, R10, !PT ;  /* 0x0000000ac30a7209 */ /* 0x000fe20007810000 */
[----:B------:R-:W4:Y:S01]  /*5e50*/  LDL R122, [R1+0x340] ;  /* 0x00034000017a7983 */ /* 0x000f220000100800 */
[----:B------:R-:W-:Y:S02]  /*5e60*/  FSEL R169, R169, -INF , !P2 ;  /* 0xff800000a9a97808 */ /* 0x000fe40005000000 */
[----:B------:R-:W-:Y:S01]  /*5e70*/  FMNMX.FTZ R8, R168, R9, !PT ;  /* 0x00000009a8087209 */ /* 0x000fe20007810000 */
[----:B------:R-:W4:Y:S01]  /*5e80*/  LDL R124, [R1+0x344] ;  /* 0x00034400017c7983 */ /* 0x000f220000100800 */
[----:B------:R-:W-:Y:S02]  /*5e90*/  FMNMX.FTZ R9, R213, R10, !PT ;  /* 0x0000000ad5097209 */ /* 0x000fe40007810000 */
[----:B------:R-:W-:Y:S01]  /*5ea0*/  ISETP.NE.AND P6, PT, R21, RZ, PT ;  /* 0x000000ff1500720c */ /* 0x000fe20003fc5270 */
[----:B------:R-:W4:Y:S01]  /*5eb0*/  LDL R126, [R1+0x348] ;  /* 0x00034800017e7983 */ /* 0x000f220000100800 */
[----:B------:R-:W-:-:S02]  /*5ec0*/  FMNMX.FTZ R13, R169, R8, !PT ;  /* 0x00000008a90d7209 */ /* 0x000fc40007810000 */
[----:B------:R-:W-:Y:S01]  /*5ed0*/  FMNMX.FTZ R9, R214, R9, !PT ;  /* 0x00000009d6097209 */ /* 0x000fe20007810000 */
[----:B------:R-:W5:Y:S01]  /*5ee0*/  LDL R21, [R1+0x2c0] ;  /* 0x0002c00001157983 */ /* 0x000f620000100800 */
[----:B------:R-:W-:Y:S02]  /*5ef0*/  ISETP.GT.AND P6, PT, R12, 0x59, !P6 ;  /* 0x000000590c00780c */ /* 0x000fe400077c4270 */
[----:B------:R-:W-:Y:S01]  /*5f00*/  FMNMX.FTZ R8, R170, R13, !PT ;  /* 0x0000000daa087209 */ /* 0x000fe20007810000 */
[----:B------:R-:W4:Y:S01]  /*5f10*/  LDL R114, [R1+0x34c] ;  /* 0x00034c0001727983 */ /* 0x000f220000100800 */
[----:B------:R-:W-:Y:S02]  /*5f20*/  FMNMX.FTZ R10, R216, R9, !PT ;  /* 0x00000009d80a7209 */ /* 0x000fe40007810000 */
[----:B------:R-:W-:Y:S01]  /*5f30*/  ISETP.LT.OR P6, PT, R11, 0x5a, P6 ;  /* 0x0000005a0b00780c */ /* 0x000fe200037c1670 */
[----:B------:R-:W4:Y:S01]  /*5f40*/  LDL R116, [R1+0x350] ;  /* 0x0003500001747983 */ /* 0x000f220000100800 */
[----:B------:R-:W-:-:S02]  /*5f50*/  FMNMX.FTZ R9, R171, R8, !PT ;  /* 0x00000008ab097209 */ /* 0x000fc40007810000 */
[----:B------:R-:W-:Y:S01]  /*5f60*/  FSEL R173, R173, -INF , !P6 ;  /* 0xff800000adad7808 */ /* 0x000fe20007000000 */
[----:B------:R-:W4:Y:S01]  /*5f70*/  LDL R118, [R1+0x354] ;  /* 0x0003540001767983 */ /* 0x000f220000100800 */
[----:B------:R-:W-:Y:S02]  /*5f80*/  FMNMX.FTZ R10, R215, R10, !PT ;  /* 0x0000000ad70a7209 */ /* 0x000fe40007810000 */
[----:B------:R-:W-:Y:S01]  /*5f90*/  FMNMX.FTZ R8, R172, R9, !PT ;  /* 0x00000009ac087209 */ /* 0x000fe20007810000 */
[----:B------:R-:W4:Y:S01]  /*5fa0*/  LDL R120, [R1+0x358] ;  /* 0x0003580001787983 */ /* 0x000f220000100800 */
[----:B------:R-:W-:Y:S02]  /*5fb0*/  FMNMX.FTZ R10, R211, R10, !PT ;  /* 0x0000000ad30a7209 */ /* 0x000fe40007810000 */
[----:B------:R-:W-:Y:S01]  /*5fc0*/  FMNMX.FTZ R11, R173, R8, !PT ;  /* 0x00000008ad0b7209 */ /* 0x000fe20007810000 */
[----:B------:R-:W4:Y:S04]  /*5fd0*/  LDL R108, [R1+0x35c] ;  /* 0x00035c00016c7983 */ /* 0x000f280000100800 */
[----:B------:R-:W-:Y:S04]  /*5fe0*/  STL.64 [R1+0x440], R10 ;  /* 0x0004400a01007387 */ /* 0x000fe80000100a00 */
[----:B------:R-:W2:Y:S04]  /*5ff0*/  LDL R107, [R1+0x444] ;  /* 0x00044400016b7983 */ /* 0x000ea80000100800 */
[----:B------:R-:W0:Y:S04]  /*6000*/  SHFL.BFLY PT, R9, R10, 0x2, 0x1f ;  /* 0x0c401f000a097f89 */ /* 0x000e2800000e0000 */
[----:B------:R-:W4:Y:S04]  /*6010*/  LDL R110, [R1+0x360] ;  /* 0x00036000016e7983 */ /* 0x000f280000100800 */
[----:B------:R-:W4:Y:S04]  /*6020*/  LDL R112, [R1+0x364] ;  /* 0x0003640001707983 */ /* 0x000f280000100800 */
[----:B------:R-:W4:Y:S04]  /*6030*/  LDL R102, [R1+0x368] ;  /* 0x0003680001667983 */ /* 0x000f280000100800 */
[----:B------:R-:W4:Y:S04]  /*6040*/  LDL R104, [R1+0x36c] ;  /* 0x00036c0001687983 */ /* 0x000f280000100800 */
[----:B------:R-:W4:Y:S01]  /*6050*/  LDL R106, [R1+0x370] ;  /* 0x00037000016a7983 */ /* 0x000f220000100800 */
[----:B0-----:R-:W-:-:S03]  /*6060*/  FMNMX.FTZ R12, R10, R9, !PT ;  /* 0x000000090a0c7209 */ /* 0x001fc60007810000 */
[----:B------:R-:W4:Y:S04]  /*6070*/  LDL R98, [R1+0x378] ;  /* 0x0003780001627983 */ /* 0x000f280000100800 */
        /* <DEDUP_REMOVED lines=8> */
[----:B------:R0:W-:Y:S04]  /*6100*/  STL [R1+0x440], R14 ;  /* 0x0004400e01007387 */ /* 0x0001e80000100800 */
[----:B------:R-:W3:Y:S04]  /*6110*/  LDL R85, [R1+0x440] ;  /* 0x0004400001557983 */ /* 0x000ee80000100800 */
[----:B------:R-:W4:Y:S04]  /*6120*/  LDL.64 R8, [R1+0xa8] ;  /* 0x0000a80001087983 */ /* 0x000f280000100a00 */
[----:B------:R-:W4:Y:S04]  /*6130*/  LDL R90, [R1+0x394] ;  /* 0x00039400015a7983 */ /* 0x000f280000100800 */
        /* <DEDUP_REMOVED lines=31> */
[----:B0-----:R-:W4:Y:S04]  /*6330*/  LDL R14, [R1+0x42c] ;  /* 0x00042c00010e7983 */ /* 0x001f280000100800 */
[----:B------:R-:W4:Y:S04]  /*6340*/  LDL R234, [R1+0x414] ;  /* 0x0004140001ea7983 */ /* 0x000f280000100800 */
[----:B------:R-:W4:Y:S04]  /*6350*/  LDL R236, [R1+0x418] ;  /* 0x0004180001ec7983 */ /* 0x000f280000100800 */
[----:B------:R-:W4:Y:S04]  /*6360*/  LDL R235, [R1+0x41c] ;  /* 0x00041c0001eb7983 */ /* 0x000f280000100800 */
[----:B--2---:R-:W0:Y:S02]  /*6370*/  SHFL.BFLY PT, R10, R107, 0x2, 0x1f ;  /* 0x0c401f006b0a7f89 */ /* 0x004e2400000e0000 */
[----:B0-----:R-:W-:-:S05]  /*6380*/  FMNMX.FTZ R10, R10, R107, !PT ;  /* 0x0000006b0a0a7209 */ /* 0x001fca0007810000 */
[----:B------:R-:W0:Y:S02]  /*6390*/  SHFL.BFLY PT, R11, R10, 0x1, 0x1f ;  /* 0x0c201f000a0b7f89 */ /* 0x000e2400000e0000 */
[----:B0-----:R-:W-:Y:S02]  /*63a0*/  FMNMX.FTZ R12, R10, R11, !PT ;  /* 0x0000000b0a0c7209 */ /* 0x001fe40007810000 */
[----:B------:R-:W2:Y:S04]  /*63b0*/  LDL R10, [R1+0x424] ;  /* 0x00042400010a7983 */ /* 0x000ea80000100800 */
[----:B------:R-:W2:Y:S04]  /*63c0*/  LDL R11, [R1+0x428] ;  /* 0x00042800010b7983 */ /* 0x000ea80000100800 */
[----:B------:R0:W-:Y:S01]  /*63d0*/  STL [R1+0x2b8], R220 ;  /* 0x0002b8dc01007387 */ /* 0x0001e20000100800 */
[----:B---3--:R-:W-:Y:S01]  /*63e0*/  FSETP.NEU.FTZ.AND P1, PT, R85, -INF , PT ;  /* 0xff8000005500780b */ /* 0x008fe20003f3d000 */
[----:B0-----:R-:W-:-:S02]  /*63f0*/  FMUL.FTZ R220, R15, R85 ;  /* 0x000000550fdc7220 */ /* 0x001fc40000410000 */
[----:B-----5:R0:W-:Y:S03]  /*6400*/  STL [R1+0x2c0], R21 ;  /* 0x0002c01501007387 */ /* 0x0201e60000100800 */
[----:B------:R-:W-:Y:S01]  /*6410*/  FSEL R220, R220, RZ, P1 ;  /* 0x000000ffdcdc7208 */ /* 0x000fe20000800000 */
[----:B------:R1:W-:Y:S04]  /*6420*/  STL [R1+0x33c], R18 ;  /* 0x00033c1201007387 */ /* 0x0003e80000100800 */
[----:B0-----:R-:W-:Y:S01]  /*6430*/  FFMA.FTZ R21, R113, R15, -R220 ;  /* 0x0000000f71157223 */ /* 0x001fe200000108dc */
[----:B------:R-:W-:-:S03]  /*6440*/  FSETP.NEU.FTZ.AND P1, PT, R12, -INF , PT ;  /* 0xff8000000c00780b */ /* 0x000fc60003f3d000 */
[----:B-1----:R0:W-:Y:S02]  /*6450*/  MUFU.EX2 R18, R21 ;  /* 0x0000001500127308 */ /* 0x0021e40000000800 */
[-C--:B0-----:R-:W-:Y:S01]  /*6460*/  FMUL.FTZ R21, R12, R15.reuse ;  /* 0x0000000f0c157220 */ /* 0x081fe20000410000 */
[----:B----4-:R0:W-:Y:S04]  /*6470*/  STL [R1+0x2ac], R156 ;  /* 0x0002ac9c01007387 */ /* 0x0101e80000100800 */
[----:B------:R-:W-:Y:S01]  /*6480*/  FSEL R21, R21, RZ, P1 ;  /* 0x000000ff15157208 */ /* 0x000fe20000800000 */
[----:B------:R1:W-:Y:S04]  /*6490*/  STL [R1+0x2b0], R158 ;  /* 0x0002b09e01007387 */ /* 0x0003e80000100800 */
[----:B------:R3:W-:Y:S01]  /*64a0*/  STL [R1+0x2b4], R160 ;  /* 0x0002b4a001007387 */ /* 0x0007e20000100800 */
[-C--:B0-----:R-:W-:Y:S01]  /*64b0*/  FFMA.FTZ R156, R99, R15.reuse, -R220 ;  /* 0x0000000f639c7223 */ /* 0x081fe200000108dc */
[-CC-:B------:R-:W-:Y:S01]  /*64c0*/  FFMA.FTZ R157, R157, R15.reuse, -R21.reuse ;  /* 0x0000000f9d9d7223 */ /* 0x180fe20000010815 */
[-CC-:B------:R-:W-:Y:S01]  /*64d0*/  FFMA.FTZ R159, R159, R15.reuse, -R21.reuse ;  /* 0x0000000f9f9f7223 */ /* 0x180fe20000010815 */
[----:B------:R0:W-:Y:S01]  /*64e0*/  STL [R1+0x2bc], R19 ;  /* 0x0002bc1301007387 */ /* 0x0001e20000100800 */
[----:B-1----:R-:W-:-:S03]  /*64f0*/  FFMA.FTZ R158, R97, R15, -R21 ;  /* 0x0000000f619e7223 */ /* 0x002fc60000010815 */
[----:B------:R1:W-:Y:S01]  /*6500*/  STL [R1+0x2c4], R25 ;  /* 0x0002c41901007387 */ /* 0x0003e20000100800 */
[-C--:B---3--:R-:W-:Y:S01]  /*6510*/  FFMA.FTZ R160, R91, R15.reuse, -R21 ;  /* 0x0000000f5ba07223 */ /* 0x088fe20000010815 */
[-CC-:B0-----:R-:W-:Y:S02]  /*6520*/  FFMA.FTZ R19, R109, R15.reuse, -R220.reuse ;  /* 0x0000000f6d137223 */ /* 0x181fe400000108dc */
[----:B------:R0:W-:Y:S01]  /*6530*/  STL [R1+0x374], R20 ;  /* 0x0003741401007387 */ /* 0x0001e20000100800 */
[----:B-1----:R-:W-:Y:S01]  /*6540*/  FFMA.FTZ R25, R105, R15, -R220 ;  /* 0x0000000f69197223 */ /* 0x002fe200000108dc */
[----:B------:R-:W-:Y:S08]  /*6550*/  MUFU.EX2 R156, R156 ;  /* 0x0000009c009c7308 */ /* 0x000ff00000000800 */
[----:B------:R-:W-:Y:S08]  /*6560*/  MUFU.EX2 R19, R19 ;  /* 0x0000001300137308 */ /* 0x000ff00000000800 */
[----:B0-----:R-:W-:Y:S08]  /*6570*/  MUFU.EX2 R20, R25 ;  /* 0x0000001900147308 */ /* 0x001ff00000000800 */
[----:B------:R-:W-:Y:S08]  /*6580*/  MUFU.EX2 R157, R157 ;  /* 0x0000009d009d7308 */ /* 0x000ff00000000800 */
[----:B------:R-:W0:Y:S08]  /*6590*/  MUFU.EX2 R158, R158 ;  /* 0x0000009e009e7308 */ /* 0x000e300000000800 */
[----:B------:R-:W-:Y:S08]  /*65a0*/  MUFU.EX2 R159, R159 ;  /* 0x0000009f009f7308 */ /* 0x000ff00000000800 */
[----:B------:R-:W1:Y:S01]  /*65b0*/  MUFU.EX2 R160, R160 ;  /* 0x000000a000a07308 */ /* 0x000e620000000800 */
[----:B------:R-:W-:Y:S01]  /*65c0*/  IMAD R8, R87, 0xc00, R8 ;  /* 0x00000c0057087824 */ /* 0x000fe200078e0208 */
[----:B------:R3:W-:Y:S01]  /*65d0*/  STL [R1+0x2e0], R39 ;  /* 0x0002e02701007387 */ /* 0x0007e20000100800 */
[----:B------:R-:W-:-:S03]  /*65e0*/  R2UR UR7, R9 ;  /* 0x00000000090772ca */ /* 0x000fc600000e0000 */
[----:B------:R4:W-:Y:S01]  /*65f0*/  STL [R1+0x3ec], R38 ;  /* 0x0003ec2601007387 */ /* 0x0009e20000100800 */
[----:B------:R-:W-:Y:S02]  /*6600*/  R2UR UR6, R8 ;  /* 0x00000000080672ca */ /* 0x000fe400000e0000 */
[----:B0-----:R-:W-:Y:S01]  /*6610*/  F2FP.F16.F32.PACK_AB R153, R158, R157 ;  /* 0x0000009d9e99723e */ /* 0x001fe200000000ff */
[----:B------:R0:W-:Y:S01]  /*6620*/  STL [R1+0x2a4], R152 ;  /* 0x0002a49801007387 */ /* 0x0001e20000100800 */
[----:B---3--:R-:W-:-:S03]  /*6630*/  IMAD.MOV.U32 R39, RZ, RZ, R9 ;  /* 0x000000ffff277224 */ /* 0x008fc600078e0009 */
[----:B------:R3:W-:Y:S01]  /*6640*/  STL [R1+0x2a8], R154 ;  /* 0x0002a89a01007387 */ /* 0x0007e20000100800 */
[----:B----4-:R-:W-:Y:S01]  /*6650*/  VIADD R38, R8, 0x80 ;  /* 0x0000008008267836 */ /* 0x010fe20000000000 */
[----:B-1----:R-:W-:Y:S02]  /*6660*/  F2FP.F16.F32.PACK_AB R155, R160, R159 ;  /* 0x0000009fa09b723e */ /* 0x002fe400000000ff */
[----:B0-----:R-:W-:Y:S01]  /*6670*/  F2FP.F16.F32.PACK_AB R152, R19, R18 ;  /* 0x000000121398723e */ /* 0x001fe200000000ff */
[----:B------:R-:W-:Y:S01]  /*6680*/  STL [R1+0x230], R89 ;  /* 0x0002305901007387 */ /* 0x000fe20000100800 */
[----:B---3--:R-:W-:-:S03]  /*6690*/  F2FP.F16.F32.PACK_AB R154, R156, R20 ;  /* 0x000000149c9a723e */ /* 0x008fc600000000ff */
[----:B------:R-:W-:Y:S01]  /*66a0*/  STL [R1+0x234], R111 ;  /* 0x0002346f01007387 */ /* 0x000fe20000100800 */
[----:B------:R-:W-:Y:S02]  /*66b0*/  R2UR UR10, R38 ;  /* 0x00000000260a72ca */ /* 0x000fe400000e0000 */
[----:B------:R-:W-:Y:S01]  /*66c0*/  R2UR UR11, R39 ;  /* 0x00000000270b72ca */ /* 0x000fe200000e0000 */
[----:B------:R-:W-:Y:S04]  /*66d0*/  STL [R1+0x238], R115 ;  /* 0x0002387301007387 */ /* 0x000fe80000100800 */
        /* <DEDUP_REMOVED lines=104> */
[----:B------:R0:W-:Y:S01]  /*6d60*/  STL [R1+0x410], R30 ;  /* 0x0004101e01007387 */ /* 0x0001e20000100800 */
[----:B------:R1:W-:Y:S06]  /*6d70*/  BAR.SYNC.DEFER_BLOCKING R205, 0x100 ;  /* 0x000400cd0000751d */ /* 0x0003ec0000010000 */
[----:B0-----:R-:W-:-:S06]  /*6d80*/  WARPGROUP.ARRIVE ;  /* 0x00000000000079c5 */ /* 0x001fcc0000000000 */
[----:B------:R-:W-:Y:S01]  /*6d90*/  HGMMA.64x256x16.F32 R24, R152, gdesc[UR4].tnspB, RZ, !UPT, gsb0 ;  /* 0x43e0000498187df0 */ /* 0x000fe2000c0008ff */
        /* <DEDUP_REMOVED lines=8> */
[----:B------:R0:W-:Y:S01]  /*6e20*/  STL [R1+0x420], R13 ;  /* 0x0004200d01007387 */ /* 0x0001e20000100800 */
[----:B------:R-:W-:Y:S03]  /*6e30*/  MUFU.EX2 R161, R161 ;  /* 0x000000a100a17308 */ /* 0x000fe60000000800 */
[----:B------:R3:W-:Y:S05]  /*6e40*/  STL [R1+0x42c], R14 ;  /* 0x00042c0e01007387 */ /* 0x0007ea0000100800 */
[----:B------:R-:W4:Y:S08]  /*6e50*/  MUFU.EX2 R162, R162 ;  /* 0x000000a200a27308 */ /* 0x000f300000000800 */
[----:B------:R-:W-:Y:S08]  /*6e60*/  MUFU.EX2 R163, R163 ;  /* 0x000000a300a37308 */ /* 0x000ff00000000800 */
[----:B0-----:R-:W0:Y:S08]  /*6e70*/  MUFU.EX2 R13, R229 ;  /* 0x000000e5000d7308 */ /* 0x001e300000000800 */
[----:B------:R-:W-:Y:S08]  /*6e80*/  MUFU.EX2 R164, R164 ;  /* 0x000000a400a47308 */ /* 0x000ff00000000800 */
[----:B------:R-:W5:Y:S08]  /*6e90*/  MUFU.EX2 R174, R174 ;  /* 0x000000ae00ae7308 */ /* 0x000f700000000800 */
[----:B------:R-:W-:Y:S08]  /*6ea0*/  MUFU.EX2 R175, R175 ;  /* 0x000000af00af7308 */ /* 0x000ff00000000800 */
[----:B---3--:R-:W3:Y:S01]  /*6eb0*/  MUFU.EX2 R14, R228 ;  /* 0x000000e4000e7308 */ /* 0x008ee20000000800 */
[----:B------:R-:W-:Y:S04]  /*6ec0*/  STL [R1+0x414], R234 ;  /* 0x000414ea01007387 */ /* 0x000fe80000100800 */
[----:B------:R-:W-:Y:S04]  /*6ed0*/  STL [R1+0x418], R236 ;  /* 0x000418ec01007387 */ /* 0x000fe80000100800 */
[----:B------:R-:W-:Y:S04]  /*6ee0*/  STL [R1+0x41c], R235 ;  /* 0x00041ceb01007387 */ /* 0x000fe80000100800 */
[----:B--2---:R-:W-:Y:S04]  /*6ef0*/  STL [R1+0x424], R10 ;  /* 0x0004240a01007387 */ /* 0x004fe80000100800 */
[----:B------:R-:W-:Y:S01]  /*6f00*/  STL [R1+0x428], R11 ;  /* 0x0004280b01007387 */ /* 0x000fe20000100800 */
[-CC-:B------:R-:W-:Y:S01]  /*6f10*/  FFMA.FTZ R165, R165, R15.reuse, -R220.reuse ;  /* 0x0000000fa5a57223 */ /* 0x180fe200000108dc */
[-CC-:B------:R-:W-:Y:S01]  /*6f20*/  FFMA.FTZ R176, R176, R15.reuse, -R220.reuse ;  /* 0x0000000fb0b07223 */ /* 0x180fe200000108dc */
[-CC-:B------:R-:W-:Y:S01]  /*6f30*/  FFMA.FTZ R177, R177, R15.reuse, -R220.reuse ;  /* 0x0000000fb1b17223 */ /* 0x180fe200000108dc */
[-C--:B------:R-:W-:Y:S01]  /*6f40*/  FFMA.FTZ R180, R180, R15.reuse, -R220 ;  /* 0x0000000fb4b47223 */ /* 0x080fe200000108dc */
[-CC-:B------:R-:W-:Y:S01]  /*6f50*/  FFMA.FTZ R181, R181, R15.reuse, -R21.reuse ;  /* 0x0000000fb5b57223 */ /* 0x180fe20000010815 */
[-CC-:B------:R-:W-:Y:S01]  /*6f60*/  FFMA.FTZ R182, R182, R15.reuse, -R21.reuse ;  /* 0x0000000fb6b67223 */ /* 0x180fe20000010815 */
[-CC-:B------:R-:W-:Y:S01]  /*6f70*/  FFMA.FTZ R183, R183, R15.reuse, -R21.reuse ;  /* 0x0000000fb7b77223 */ /* 0x180fe20000010815 */
[----:B------:R-:W-:Y:S01]  /*6f80*/  FFMA.FTZ R184, R184, R15, -R21 ;  /* 0x0000000fb8b87223 */ /* 0x000fe20000010815 */
[----:B------:R-:W-:Y:S08]  /*6f90*/  MUFU.EX2 R165, R165 ;  /* 0x000000a500a57308 */ /* 0x000ff00000000800 */
[----:B------:R-:W2:Y:S08]  /*6fa0*/  MUFU.EX2 R176, R176 ;  /* 0x000000b000b07308 */ /* 0x000eb00000000800 */
[----:B------:R-:W-:Y:S01]  /*6fb0*/  MUFU.EX2 R177, R177 ;  /* 0x000000b100b17308 */ /* 0x000fe20000000800 */
[----:B------:R-:W-:-:S02]  /*6fc0*/  WARPGROUP.DEPBAR.LE gsb0, 0x0 ;  /* 0x00008000000079c5 */ /* 0x000fc40000010000 */
[----:B----4-:R-:W-:Y:S02]  /*6fd0*/  F2FP.F16.F32.PACK_AB R152, R162, R161 ;  /* 0x000000a1a298723e */ /* 0x010fe400000000ff */
[----:B0-----:R-:W-:Y:S02]  /*6fe0*/  F2FP.F16.F32.PACK_AB R154, R13, R163 ;  /* 0x000000a30d9a723e */ /* 0x001fe400000000ff */
[----:B-----5:R-:W-:Y:S02]  /*6ff0*/  F2FP.F16.F32.PACK_AB R153, R174, R164 ;  /* 0x000000a4ae99723e */ /* 0x020fe400000000ff */
[----:B---3--:R-:W-:Y:S01]  /*7000*/  F2FP.F16.F32.PACK_AB R155, R14, R175 ;  /* 0x000000af0e9b723e */ /* 0x008fe200000000ff */
[----:B------:R-:W-:Y:S04]  /*7010*/  STL.128 [R1+0x230], R24 ;  /* 0x0002301801007387 */ /* 0x000fe80000100c00 */
        /* <DEDUP_REMOVED lines=30> */
[----:B------:R0:W-:Y:S02]  /*7200*/  STL.128 [R1+0x420], R148 ;  /* 0x0004209401007387 */ /* 0x0001e40000100c00 */
[----:B0-----:R-:W-:-:S06]  /*7210*/  WARPGROUP.ARRIVE ;  /* 0x00000000000079c5 */ /* 0x001fcc0000000000 */
[----:B------:R-:W-:Y:S01]  /*7220*/  HGMMA.64x256x16.F32 R24, R152, gdesc[UR8].tnspB, R24, gsb0 ;  /* 0x43e0000898187df0 */ /* 0x000fe20008000818 */
[----:B------:R-:W0:Y:S08]  /*7230*/  MUFU.EX2 R180, R180 ;  /* 0x000000b400b47308 */ /* 0x000e300000000800 */
[----:B------:R-:W-:Y:S08]  /*7240*/  MUFU.EX2 R181, R181 ;  /* 0x000000b500b57308 */ /* 0x000ff00000000800 */
[----:B------:R-:W3:Y:S08]  /*7250*/  MUFU.EX2 R182, R182 ;  /* 0x000000b600b67308 */ /* 0x000ef00000000800 */
[----:B------:R-:W-:Y:S08]  /*7260*/  MUFU.EX2 R183, R183 ;  /* 0x000000b700b77308 */ /* 0x000ff00000000800 */
[----:B------:R-:W4:Y:S01]  /*7270*/  MUFU.EX2 R184, R184 ;  /* 0x000000b800b87308 */ /* 0x000f220000000800 */
[----:B------:R-:W-:-:S02]  /*7280*/  VIADD R10, R8, 0x100 ;  /* 0x00000100080a7836 */ /* 0x000fc40000000000 */
[----:B------:R-:W-:-:S03]  /*7290*/  IMAD.MOV.U32 R11, RZ, RZ, R9 ;  /* 0x000000ffff0b7224 */ /* 0x000fc600078e0009 */
[----:B------:R-:W-:Y:S02]  /*72a0*/  R2UR UR6, R10 ;  /* 0x000000000a0672ca */ /* 0x000fe400000e0000 */
[----:B------:R-:W-:Y:S01]  /*72b0*/  R2UR UR7, R11 ;  /* 0x000000000b0772ca */ /* 0x000fe200000e0000 */
[----:B------:R-:W-:Y:S02]  /*72c0*/  IMAD.MOV.U32 R11, RZ, RZ, R9 ;  /* 0x000000ffff0b7224 */ /* 0x000fe400078e0009 */
[-CC-:B------:R-:W-:Y:S01]  /*72d0*/  FFMA.FTZ R219, R219, R15.reuse, -R220.reuse ;  /* 0x0000000fdbdb7223 */ /* 0x180fe200000108dc */
[-CC-:B------:R-:W-:Y:S01]  /*72e0*/  FFMA.FTZ R185, R185, R15.reuse, -R220.reuse ;  /* 0x0000000fb9b97223 */ /* 0x180fe200000108dc */
[-CC-:B------:R-:W-:Y:S01]  /*72f0*/  FFMA.FTZ R187, R187, R15.reuse, -R220.reuse ;  /* 0x0000000fbbbb7223 */ /* 0x180fe200000108dc */
[-C--:B------:R-:W-:Y:S01]  /*7300*/  FFMA.FTZ R189, R189, R15.reuse, -R220 ;  /* 0x0000000fbdbd7223 */ /* 0x080fe200000108dc */
[-CC-:B------:R-:W-:Y:S01]  /*7310*/  FFMA.FTZ R203, R203, R15.reuse, -R21.reuse ;  /* 0x0000000fcbcb7223 */ /* 0x180fe20000010815 */
[-CC-:B------:R-:W-:Y:S01]  /*7320*/  FFMA.FTZ R186, R186, R15.reuse, -R21.reuse ;  /* 0x0000000fbaba7223 */ /* 0x180fe20000010815 */
[----:B------:R-:W-:Y:S01]  /*7330*/  FFMA.FTZ R188, R188, R15, -R21 ;  /* 0x0000000fbcbc7223 */ /* 0x000fe20000010815 */
[----:B------:R-:W-:Y:S08]  /*7340*/  MUFU.EX2 R219, R219 ;  /* 0x000000db00db7308 */ /* 0x000ff00000000800 */
[----:B------:R-:W5:Y:S08]  /*7350*/  MUFU.EX2 R185, R185 ;  /* 0x000000b900b97308 */ /* 0x000f700000000800 */
[----:B------:R-:W-:Y:S08]  /*7360*/  MUFU.EX2 R187, R187 ;  /* 0x000000bb00bb7308 */ /* 0x000ff00000000800 */
[----:B------:R-:W1:Y:S08]  /*7370*/  MUFU.EX2 R189, R189 ;  /* 0x000000bd00bd7308 */ /* 0x000e700000000800 */
[----:B------:R-:W-:Y:S08]  /*7380*/  MUFU.EX2 R203, R203 ;  /* 0x000000cb00cb7308 */ /* 0x000ff00000000800 */
[----:B------:R-:W1:Y:S08]  /*7390*/  MUFU.EX2 R186, R186 ;  /* 0x000000ba00ba7308 */ /* 0x000e700000000800 */
[----:B------:R-:W-:Y:S01]  /*73a0*/  MUFU.EX2 R188, R188 ;  /* 0x000000bc00bc7308 */ /* 0x000fe20000000800 */
[----:B------:R-:W-:Y:S01]  /*73b0*/  VIADD R10, R8, 0x180 ;  /* 0x00000180080a7836 */ /* 0x000fe20000000000 */
[----:B------:R-:W-:-:S02]  /*73c0*/  WARPGROUP.DEPBAR.LE gsb0, 0x0 ;  /* 0x00008000000079c5 */ /* 0x000fc40000010000 */
[----:B--2---:R-:W-:Y:S02]  /*73d0*/  F2FP.F16.F32.PACK_AB R152, R176, R165 ;  /* 0x000000a5b098723e */ /* 0x004fe400000000ff */
[----:B0-----:R-:W-:Y:S02]  /*73e0*/  F2FP.F16.F32.PACK_AB R154, R180, R177 ;  /* 0x000000b1b49a723e */ /* 0x001fe400000000ff */
[----:B---3--:R-:W-:Y:S02]  /*73f0*/  F2FP.F16.F32.PACK_AB R153, R182, R181 ;  /* 0x000000b5b699723e */ /* 0x008fe400000000ff */
[----:B----4-:R-:W-:Y:S01]  /*7400*/  F2FP.F16.F32.PACK_AB R155, R184, R183 ;  /* 0x000000b7b89b723e */ /* 0x010fe200000000ff */
        /* <DEDUP_REMOVED lines=34> */
[----:B------:R-:W-:Y:S01]  /*7630*/  R2UR UR7, R11 ;  /* 0x000000000b0772ca */ /* 0x000fe200000e0000 */
[-C--:B------:R-:W-:Y:S01]  /*7640*/  FFMA.FTZ R11, R212, R15.reuse, -R220 ;  /* 0x0000000fd40b7223 */ /* 0x080fe200000108dc */
[----:B------:R-:W-:-:S06]  /*7650*/  FFMA.FTZ R212, R217, R15, -R21 ;  /* 0x0000000fd9d47223 */ /* 0x000fcc0000010815 */
[----:B------:R-:W0:Y:S01]  /*7660*/  MUFU.EX2 R212, R212 ;  /* 0x000000d400d47308 */ /* 0x000e220000000800 */
[----:B------:R-:W-:Y:S01]  /*7670*/  R2UR UR6, R10 ;  /* 0x000000000a0672ca */ /* 0x000fe200000e0000 */
[-CC-:B------:R-:W-:Y:S01]  /*7680*/  FFMA.FTZ R10, R195, R15.reuse, -R220.reuse ;  /* 0x0000000fc30a7223 */ /* 0x180fe200000108dc */
[-CC-:B------:R-:W-:Y:S01]  /*7690*/  FFMA.FTZ R213, R213, R15.reuse, -R220.reuse ;  /* 0x0000000fd5d57223 */ /* 0x180fe200000108dc */
[-C--:B------:R-:W-:Y:S01]  /*76a0*/  FFMA.FTZ R218, R218, R15.reuse, -R220 ;  /* 0x0000000fdada7223 */ /* 0x080fe200000108dc */
[----:B------:R-:W-:-:S03]  /*76b0*/  FFMA.FTZ R166, R166, R15, -R21 ;  /* 0x0000000fa6a67223 */ /* 0x000fc60000010815 */
[----:B------:R2:W-:Y:S01]  /*76c0*/  MUFU.EX2 R217, R10 ;  /* 0x0000000a00d97308 */ /* 0x0005e20000000800 */
[-CC-:B------:R-:W-:Y:S01]  /*76d0*/  FFMA.FTZ R168, R168, R15.reuse, -R21.reuse ;  /* 0x0000000fa8a87223 */ /* 0x180fe20000010815 */
[-CC-:B------:R-:W-:Y:S01]  /*76e0*/  FFMA.FTZ R169, R169, R15.reuse, -R21.reuse ;  /* 0x0000000fa9a97223 */ /* 0x180fe20000010815 */
[-CC-:B------:R-:W-:Y:S01]  /*76f0*/  FFMA.FTZ R214, R214, R15.reuse, -R220.reuse ;  /* 0x0000000fd6d67223 */ /* 0x180fe200000108dc */
[-CC-:B------:R-:W-:Y:S01]  /*7700*/  FFMA.FTZ R216, R216, R15.reuse, -R220.reuse ;  /* 0x0000000fd8d87223 */ /* 0x180fe200000108dc */
[-CC-:B------:R-:W-:Y:S01]  /*7710*/  FFMA.FTZ R215, R215, R15.reuse, -R220.reuse ;  /* 0x0000000fd7d77223 */ /* 0x180fe200000108dc */
[----:B--2---:R-:W-:Y:S02]  /*7720*/  VIADD R10, R8, 0x200 ;  /* 0x00000200080a7836 */ /* 0x004fe40000000000 */
[-CC-:B------:R-:W-:Y:S01]  /*7730*/  FFMA.FTZ R170, R170, R15.reuse, -R21.reuse ;  /* 0x0000000faaaa7223 */ /* 0x180fe20000010815 */
[-CC-:B------:R-:W-:Y:S01]  /*7740*/  FFMA.FTZ R171, R171, R15.reuse, -R21.reuse ;  /* 0x0000000fabab7223 */ /* 0x180fe20000010815 */
[-C--:B------:R-:W-:Y:S01]  /*7750*/  FFMA.FTZ R172, R172, R15.reuse, -R21 ;  /* 0x0000000facac7223 */ /* 0x080fe20000010815 */
[----:B------:R-:W-:Y:S01]  /*7760*/  FFMA.FTZ R220, R211, R15, -R220 ;  /* 0x0000000fd3dc7223 */ /* 0x000fe200000108dc */
[----:B------:R2:W-:Y:S08]  /*7770*/  MUFU.EX2 R195, R11 ;  /* 0x0000000b00c37308 */ /* 0x0005f00000000800 */
[----:B------:R-:W3:Y:S08]  /*7780*/  MUFU.EX2 R211, R218 ;  /* 0x000000da00d37308 */ /* 0x000ef00000000800 */
[----:B------:R-:W4:Y:S01]  /*7790*/  MUFU.EX2 R213, R213 ;  /* 0x000000d500d57308 */ /* 0x000f220000000800 */
[----:B--2---:R-:W-:Y:S01]  /*77a0*/  IMAD.MOV.U32 R11, RZ, RZ, R9 ;  /* 0x000000ffff0b7224 */ /* 0x004fe200078e0009 */
[----:B------:R-:W-:-:S02]  /*77b0*/  WARPGROUP.DEPBAR.LE gsb0, 0x0 ;  /* 0x00008000000079c5 */ /* 0x000fc40000010000 */
[----:B-----5:R-:W-:Y:S02]  /*77c0*/  F2FP.F16.F32.PACK_AB R152, R185, R219 ;  /* 0x000000dbb998723e */ /* 0x020fe400000000ff */
[----:B-1----:R-:W-:Y:S02]  /*77d0*/  F2FP.F16.F32.PACK_AB R154, R189, R187 ;  /* 0x000000bbbd9a723e */ /* 0x002fe400000000ff */
[----:B------:R-:W-:Y:S02]  /*77e0*/  F2FP.F16.F32.PACK_AB R153, R186, R203 ;  /* 0x000000cbba99723e */ /* 0x000fe400000000ff */
[----:B0-----:R-:W-:Y:S01]  /*77f0*/  F2FP.F16.F32.PACK_AB R155, R212, R188 ;  /* 0x000000bcd49b723e */ /* 0x001fe200000000ff */
        /* <DEDUP_REMOVED lines=34> */
[----:B------:R-:W-:Y:S02]  /*7a20*/  R2UR UR6, R10 ;  /* 0x000000000a0672ca */ /* 0x000fe400000e0000 */
[----:B------:R-:W-:Y:S01]  /*7a30*/  MUFU.EX2 R10, R169 ;  /* 0x000000a9000a7308 */ /* 0x000fe20000000800 */
[----:B------:R-:W-:Y:S01]  /*7a40*/  R2UR UR7, R11 ;  /* 0x000000000b0772ca */ /* 0x000fe200000e0000 */
[----:B------:R-:W-:-:S06]  /*7a50*/  FADD.FTZ R158, R157, R158 ;  /* 0x0000009e9d9e7221 */ /* 0x000fcc0000010000 */
[----:B------:R-:W-:Y:S08]  /*7a60*/  MUFU.EX2 R214, R214 ;  /* 0x000000d600d67308 */ /* 0x000ff00000000800 */
[----:B------:R-:W-:Y:S08]  /*7a70*/  MUFU.EX2 R11, R216 ;  /* 0x000000d8000b7308 */ /* 0x000ff00000000800 */
[----:B------:R-:W-:Y:S08]  /*7a80*/  MUFU.EX2 R215, R215 ;  /* 0x000000d700d77308 */ /* 0x000ff00000000800 */
[----:B------:R-:W-:Y:S08]  /*7a90*/  MUFU.EX2 R220, R220 ;  /* 0x000000dc00dc7308 */ /* 0x000ff00000000800 */
[----:B------:R-:W-:Y:S08]  /*7aa0*/  MUFU.EX2 R170, R170 ;  /* 0x000000aa00aa7308 */ /* 0x000ff00000000800 */
[----:B------:R-:W-:Y:S08]  /*7ab0*/  MUFU.EX2 R171, R171 ;  /* 0x000000ab00ab7308 */ /* 0x000ff00000000800 */
[----:B------:R-:W-:Y:S01]  /*7ac0*/  MUFU.EX2 R172, R172 ;  /* 0x000000ac00ac7308 */ /* 0x000fe20000000800 */
[----:B------:R-:W-:Y:S01]  /*7ad0*/  VIADD R8, R8, 0x280 ;  /* 0x0000028008087836 */ /* 0x000fe20000000000 */
[----:B------:R-:W-:-:S02]  /*7ae0*/  WARPGROUP.DEPBAR.LE gsb0, 0x0 ;  /* 0x00008000000079c5 */ /* 0x000fc40000010000 */
[----:B------:R-:W-:Y:S01]  /*7af0*/  FADD.FTZ R153, R18, R19 ;  /* 0x0000001312997221 */ /* 0x000fe20000010000 */
[-CC-:B------:R-:W-:Y:S01]  /*7b00*/  FFMA.FTZ R19, R167, R15.reuse, -R21.reuse ;  /* 0x0000000fa7137223 */ /* 0x180fe20000010815 */
[----:B------:R-:W-:Y:S02]  /*7b10*/  FFMA.FTZ R21, R173, R15, -R21 ;  /* 0x0000000fad157223 */ /* 0x000fe40000010815 */
[----:B------:R-:W-:Y:S08]  /*7b20*/  MUFU.EX2 R18, R166 ;  /* 0x000000a600127308 */ /* 0x000ff00000000800 */
[----:B------:R-:W0:Y:S08]  /*7b30*/  MUFU.EX2 R19, R19 ;  /* 0x0000001300137308 */ /* 0x000e300000000800 */
[----:B------:R-:W1:Y:S01]  /*7b40*/  MUFU.EX2 R15, R168 ;  /* 0x000000a8000f7308 */ /* 0x000e620000000800 */
[----:B------:R-:W-:Y:S01]  /*7b50*/  FADD.FTZ R153, R20, R153 ;  /* 0x0000009914997221 */ /* 0x000fe20000010000 */
[----:B---3--:R-:W-:-:S02]  /*7b60*/  F2FP.F16.F32.PACK_AB R152, R211, R195 ;  /* 0x000000c3d398723e */ /* 0x008fc400000000ff */
[----:B----4-:R-:W-:Y:S01]  /*7b70*/  F2FP.F16.F32.PACK_AB R154, R213, R217 ;  /* 0x000000d9d59a723e */ /* 0x010fe200000000ff */
[----:B------:R-:W-:Y:S01]  /*7b80*/  FADD.FTZ R156, R156, R153 ;  /* 0x000000999c9c7221 */ /* 0x000fe20000010000 */
[----:B------:R-:W-:Y:S01]  /*7b90*/  STL.128 [R1+0x230], R24 ;  /* 0x0002301801007387 */ /* 0x000fe20000100c00 */
[----:B0-----:R-:W-:-:S03]  /*7ba0*/  F2FP.F16.F32.PACK_AB R153, R19, R18 ;  /* 0x000000121399723e */ /* 0x001fc600000000ff */
[----:B------:R-:W-:Y:S04]  /*7bb0*/  STL.128 [R1+0x240], R28 ;  /* 0x0002401c01007387 */ /* 0x000fe80000100c00 */
[----:B------:R-:W-:Y:S01]  /*7bc0*/  STL.128 [R1+0x250], R32 ;  /* 0x0002502001007387 */ /* 0x000fe20000100c00 */
[----:B-1----:R-:W-:-:S03]  /*7bd0*/  F2FP.F16.F32.PACK_AB R155, R10, R15 ;  /* 0x0000000f0a9b723e */ /* 0x002fc600000000ff */
        /* <DEDUP_REMOVED lines=31> */
[----:B------:R0:W1:Y:S01]  /*7dd0*/  MUFU.EX2 R157, R21 ;  /* 0x00000015009d7308 */ /* 0x0000620000000800 */
[----:B------:R-:W-:Y:S02]  /*7de0*/  R2UR UR6, R8 ;  /* 0x00000000080672ca */ /* 0x000fe400000e0000 */
[----:B------:R-:W-:Y:S01]  /*7df0*/  R2UR UR7, R9 ;  /* 0x00000000090772ca */ /* 0x000fe200000e0000 */
[----:B------:R-:W-:Y:S01]  /*7e00*/  FADD.FTZ R159, R159, R158 ;  /* 0x0000009e9f9f7221 */ /* 0x000fe20000010000 */
[----:B------:R-:W2:Y:S03]  /*7e10*/  @!P0 LDL.64 R8, [R1+0x68] ;  /* 0x0000680001088983 */ /* 0x000ea60000100a00 */
[----:B------:R-:W-:Y:S01]  /*7e20*/  FADD.FTZ R159, R160, R159 ;  /* 0x0000009fa09f7221 */ /* 0x000fe20000010000 */
[----:B0-----:R-:W3:Y:S03]  /*7e30*/  @!P0 LDL R21, [R1+0x218] ;  /* 0x0002180001158983 */ /* 0x001ee60000100800 */
[----:B------:R-:W-:Y:S01]  /*7e40*/  FADD.FTZ R159, R164, R159 ;  /* 0x0000009fa49f7221 */ /* 0x000fe20000010000 */
[----:B------:R-:W-:-:S03]  /*7e50*/  FADD.FTZ R161, R161, R156 ;  /* 0x0000009ca1a17221 */ /* 0x000fc60000010000 */
[----:B------:R-:W-:Y:S01]  /*7e60*/  FADD.FTZ R174, R174, R159 ;  /* 0x0000009faeae7221 */ /* 0x000fe20000010000 */
[----:B------:R-:W-:-:S03]  /*7e70*/  FADD.FTZ R156, R162, R161 ;  /* 0x000000a1a29c7221 */ /* 0x000fc60000010000 */
[----:B------:R-:W-:Y:S01]  /*7e80*/  FADD.FTZ R175, R175, R174 ;  /* 0x000000aeafaf7221 */ /* 0x000fe20000010000 */
[----:B------:R-:W-:Y:S02]  /*7e90*/  WARPGROUP.DEPBAR.LE gsb0, 0x0 ;  /* 0x00008000000079c5 */ /* 0x000fe40000010000 */
[----:B------:R-:W-:Y:S02]  /*7ea0*/  F2FP.F16.F32.PACK_AB R152, R11, R214 ;  /* 0x000000d60b98723e */ /* 0x000fe400000000ff */
[----:B------:R-:W-:Y:S02]  /*7eb0*/  F2FP.F16.F32.PACK_AB R154, R220, R215 ;  /* 0x000000d7dc9a723e */ /* 0x000fe400000000ff */
[----:B------:R-:W-:Y:S02]  /*7ec0*/  F2FP.F16.F32.PACK_AB R153, R171, R170 ;  /* 0x000000aaab99723e */ /* 0x000fe400000000ff */
[----:B-1----:R-:W-:Y:S01]  /*7ed0*/  F2FP.F16.F32.PACK_AB R155, R157, R172 ;  /* 0x000000ac9d9b723e */ /* 0x002fe200000000ff */
        /* <DEDUP_REMOVED lines=34> */
[----:B------:R-:W-:Y:S01]  /*8100*/  FADD.FTZ R156, R163, R156 ;  /* 0x0000009ca39c7221 */ /* 0x000fe20000010000 */
[----:B------:R-:W-:-:S03]  /*8110*/  FADD.FTZ R14, R14, R175 ;  /* 0x000000af0e0e7221 */ /* 0x000fc60000010000 */
        /* <DEDUP_REMOVED lines=9> */
[----:B------:R-:W-:Y:S02]  /*81b0*/  WARPGROUP.DEPBAR.LE gsb0, 0x0 ;  /* 0x00008000000079c5 */ /* 0x000fe40000010000 */
        /* <DEDUP_REMOVED lines=23> */
[----:B------:R0:W-:Y:S04]  /*8330*/  STL.128 [R1+0x3a0], R116 ;  /* 0x0003a07401007387 */ /* 0x0001e80000100c00 */
        /* <DEDUP_REMOVED lines=8> */
[----:B------:R-:W4:Y:S04]  /*83c0*/  LDL R155, [R1+0x230] ;  /* 0x00023000019b7983 */ /* 0x000f280000100800 */
[----:B------:R-:W5:Y:S04]  /*83d0*/  LDL R153, [R1+0x234] ;  /* 0x0002340001997983 */ /* 0x000f680000100800 */
[----:B0-----:R-:W5:Y:S04]  /*83e0*/  LDL R117, [R1+0x238] ;  /* 0x0002380001757983 */ /* 0x001f680000100800 */
[----:B------:R-:W5:Y:S04]  /*83f0*/  LDL R115, [R1+0x23c] ;  /* 0x00023c0001737983 */ /* 0x000f680000100800 */
        /* <DEDUP_REMOVED lines=59> */
[----:B-1----:R-:W5:Y:S04]  /*87b0*/  LDL R150, [R1+0x32c] ;  /* 0x00032c0001967983 */ /* 0x002f680000100800 */
        /* <DEDUP_REMOVED lines=63> */
[----:B------:R-:W5:Y:S01]  /*8bb0*/  LDL R24, [R1+0x42c] ;  /* 0x00042c0001187983 */ /* 0x000f620000100800 */
        /* <DEDUP_REMOVED lines=17> */
[----:B------:R-:W-:Y:S01]  /*8cd0*/  FADD.FTZ R170, R170, R15 ;  /* 0x0000000faaaa7221 */ /* 0x000fe20000010000 */
[----:B--2---:R-:W-:Y:S02]  /*8ce0*/  @!P0 MOV R8, R8 ;  /* 0x0000000800088202 */ /* 0x004fe40000000f00 */
[----:B------:R-:W-:Y:S01]  /*8cf0*/  FADD.FTZ R214, R11, R214 ;  /* 0x000000d60bd67221 */ /* 0x000fe20000010000 */
[----:B------:R-:W-:Y:S02]  /*8d00*/  FADD.FTZ R171, R171, R170 ;  /* 0x000000aaabab7221 */ /* 0x000fe40000010000 */
[----:B---3--:R-:W-:Y:S02]  /*8d10*/  @!P0 IMAD R21, R21, 0x8, R8 ;  /* 0x0000000815158824 */ /* 0x008fe400078e0208 */
[----:B------:R-:W-:Y:S01]  /*8d20*/  FADD.FTZ R215, R215, R214 ;  /* 0x000000d6d7d77221 */ /* 0x000fe20000010000 */
[----:B------:R-:W-:Y:S01]  /*8d30*/  FADD.FTZ R172, R172, R171 ;  /* 0x000000abacac7221 */ /* 0x000fe20000010000 */
[----:B------:R-:W-:Y:S02]  /*8d40*/  STL [R1+0x88], RZ ;  /* 0x000088ff01007387 */ /* 0x000fe40000100800 */
[----:B------:R-:W-:Y:S01]  /*8d50*/  FADD.FTZ R10, R220, R215 ;  /* 0x000000d7dc0a7221 */ /* 0x000fe20000010000 */
[----:B------:R-:W-:Y:S01]  /*8d60*/  FADD.FTZ R11, R157, R172 ;  /* 0x000000ac9d0b7221 */ /* 0x000fe20000010000 */
[----:B------:R-:W-:Y:S01]  /*8d70*/  STL [R1+0x88], R0 ;  /* 0x0000880001007387 */ /* 0x000fe20000100800 */
[----:B------:R-:W-:-:S03]  /*8d80*/  @!P0 PRMT R21, RZ, 0x654, R21 ;  /* 0x00000654ff158816 */ /* 0x000fc60000000015 */
[----:B------:R-:W-:Y:S04]  /*8d90*/  STL [R1+0x88], R0 ;  /* 0x0000880001007387 */ /* 0x000fe80000100800 */
[----:B------:R-:W-:Y:S04]  /*8da0*/  STL [R1+0x88], R0 ;  /* 0x0000880001007387 */ /* 0x000fe80000100800 */
[----:B------:R-:W-:Y:S04]  /*8db0*/  STL [R1+0x88], R0 ;  /* 0x0000880001007387 */ /* 0x000fe80000100800 */
[----:B------:R-:W-:Y:S04]  /*8dc0*/  STL [R1+0x88], R0 ;  /* 0x0000880001007387 */ /* 0x000fe80000100800 */
[----:B------:R0:W-:Y:S04]  /*8dd0*/  STL [R1+0x88], R0 ;  /* 0x0000880001007387 */ /* 0x0001e80000100800 */
[----:B------:R-:W-:Y:S04]  /*8de0*/  STL [R1+0x444], R12 ;  /* 0x0004440c01007387 */ /* 0x000fe80000100800 */
[----:B------:R1:W-:Y:S04]  /*8df0*/  STL.64 [R1+0x450], R10 ;  /* 0x0004500a01007387 */ /* 0x0003e80000100a00 */
[----:B----4-:R2:W-:Y:S04]  /*8e00*/  STL [R1+0x230], R155 ;  /* 0x0002309b01007387 */ /* 0x0105e80000100800 */
[----:B-----5:R2:W-:Y:S04]  /*8e10*/  STL [R1+0x234], R153 ;  /* 0x0002349901007387 */ /* 0x0205e80000100800 */
[----:B------:R2:W-:Y:S04]  /*8e20*/  STL [R1+0x238], R117 ;  /* 0x0002387501007387 */ /* 0x0005e80000100800 */
        /* <DEDUP_REMOVED lines=124> */
[----:B------:R2:W-:Y:S01]  /*95f0*/  STL [R1+0x42c], R24 ;  /* 0x00042c1801007387 */ /* 0x0005e20000100800 */
[----:B------:R2:W-:Y:S03]  /*9600*/  @!P0 SYNCS.ARRIVE.TRANS64.RED.A1T0 RZ, [R21+URZ], RZ ;  /* 0x000000ff15ff89a7 */ /* 0x0005e6000810043f */
[----:B0-----:R-:W3:Y:S01]  /*9610*/  LDL R0, [R1+0x70] ;  /* 0x0000700001007983 */ /* 0x001ee20000100800 */
[----:B------:R-:W-:Y:S01]  /*9620*/  ISETP.NE.AND P1, PT, R6, 0x1, PT ;  /* 0x000000010600780c */ /* 0x000fe20003f25270 */
[----:B------:R-:W-:-:S06]  /*9630*/  UIADD3 UR47, UR47, -0x2, URZ ;  /* 0xfffffffe2f2f7890 */ /* 0x000fcc000fffe03f */
[----:B-1----:R-:W-:Y:S02]  /*9640*/  IMAD.U32 R10, RZ, RZ, UR47 ;  /* 0x0000002fff0a7e24 */ /* 0x002fe4000f8e00ff */
[----:B---3--:R-:W-:-:S04]  /*9650*/  IMAD.SHL.U32 R0, R0, 0x80, RZ ;  /* 0x0000008000007824 */ /* 0x008fc800078e00ff */
[----:B------:R-:W-:-:S04]  /*9660*/  @P1 IMAD.HI.U32 R8, R0, R7, RZ ;  /* 0x0000000700081227 */ /* 0x000fc800078e00ff */
[----:B------:R-:W-:Y:S01]  /*9670*/  IMAD.MOV.U32 R6, RZ, RZ, R0 ;  /* 0x000000ffff067224 */ /* 0x000fe200078e0000 */
[----:B------:R-:W-:Y:S02]  /*9680*/  @P1 SHF.R.U32.HI R6, RZ, R233, R8 ;  /* 0x000000e9ff061219 */ /* 0x000fe40000011608 */
[----:B------:R-:W-:-:S03]  /*9690*/  ISETP.GE.AND P1, PT, R5, 0x1, PT ;  /* 0x000000010500780c */ /* 0x000fc60003f26270 */
[----:B------:R-:W-:-:S04]  /*96a0*/  VIADD R7, R6, UR46 ;  /* 0x0000002e06077c36 */ /* 0x000fc80008000000 */
[----:B------:R-:W-:-:S06]  /*96b0*/  IMAD.IADD R4, R7, 0x1, R4 ;  /* 0x0000000107047824 */ /* 0x000fcc00078e0204 */
[----:B--2---:R-:W-:Y:S05]  /*96c0*/  @!P1 BRA `(.L_x_2051) ;  /* 0x0000000000409947 */ /* 0x004fea0003800000 */
[C---:B------:R-:W-:Y:S01]  /*96d0*/  ISETP.GT.AND P1, PT, R7.reuse, RZ, PT ;  /* 0x000000ff0700720c */ /* 0x040fe20003f24270 */
[----:B------:R-:W-:Y:S01]  /*96e0*/  BSSY B0, `(.L_x_2052) ;  /* 0x000000c000007945 */ /* 0x000fe20003800000 */
[----:B------:R-:W-:-:S11]  /*96f0*/  VIADD R6, R7, 0xffffffff ;  /* 0xffffffff07067836 */ /* 0x000fd60000000000 */
[----:B------:R-:W-:Y:S05]  /*9700*/  @P1 BRA `(.L_x_2053) ;  /* 0x0000000000181947 */ /* 0x000fea0003800000 */
[----:B------:R-:W-:Y:S01]  /*9710*/  ISETP.NE.AND P1, PT, R5, 0x1, PT ;  /* 0x000000010500780c */ /* 0x000fe20003f25270 */
[----:B------:R-:W-:-:S12]  /*9720*/  IMAD.MOV R7, RZ, RZ, -R7 ;  /* 0x000000ffff077224 */ /* 0x000fd800078e0a07 */
[----:B------:R-:W-:-:S05]  /*9730*/  @P1 IMAD.HI.U32 R2, R7, R2, RZ ;  /* 0x0000000207021227 */ /* 0x000fca00078e00ff */
[----:B------:R-:W-:-:S04]  /*9740*/  @P1 SHF.R.U32.HI R7, RZ, R3, R2 ;  /* 0x00000003ff071219 */ /* 0x000fc80000011602 */
[----:B------:R-:W-:Y:S01]  /*9750*/  LOP3.LUT R6, RZ, R7, RZ, 0x33, !PT ;  /* 0x00000007ff067212 */ /* 0x000fe200078e33ff */
[----:B------:R-:W-:Y:S06]  /*9760*/  BRA `(.L_x_2054) ;  /* 0x00000000000c7947 */ /* 0x000fec0003800000 */
.L_x_2053:
[----:B------:R-:W-:-:S13]  /*9770*/  ISETP.NE.AND P1, PT, R5, 0x1, PT ;  /* 0x000000010500780c */ /* 0x000fda0003f25270 */
[----:B------:R-:W-:-:S05]  /*9780*/  @P1 IMAD.HI.U32 R2, R6, R2, RZ ;  /* 0x0000000206021227 */ /* 0x000fca00078e00ff */
[----:B------:R-:W-:-:S07]  /*9790*/  @P1 SHF.R.U32.HI R6, RZ, R3, R2 ;  /* 0x00000003ff061219 */ /* 0x000fce0000011602 */
.L_x_2054:
[----:B------:R-:W-:Y:S05]  /*97a0*/  BSYNC B0 ;  /* 0x0000000000007941 */ /* 0x000fea0003800000 */
.L_x_2052:
[----:B------:R-:W-:-:S05]  /*97b0*/  IMAD R5, R6, R5, R5 ;  /* 0x0000000506057224 */ /* 0x000fca00078e0205 */
[----:B------:R-:W-:-:S07]  /*97c0*/  VIMNMX R4, R4, R5, PT ;  /* 0x0000000504047248 */ /* 0x000fce0003fe0100 */
.L_x_2051:
[----:B------:R-:W-:Y:S01]  /*97d0*/  IMAD.HI R4, R4, 0x2aaaaaab, RZ ;  /* 0x2aaaaaab04047827 */ /* 0x000fe200078e02ff */
[----:B------:R-:W-:Y:S04]  /*97e0*/  BSSY B2, `(.L_x_2055) ;  /* 0x0000012000027945 */ /* 0x000fe80003800000 */
[----:B------:R-:W-:-:S04]  /*97f0*/  SHF.R.U32.HI R3, RZ, 0x1f, R4 ;  /* 0x0000001fff037819 */ /* 0x000fc80000011604 */
[----:B------:R-:W-:-:S04]  /*9800*/  LEA.HI.SX32 R3, R4, R3, 0x1c ;  /* 0x0000000304037211 */ /* 0x000fc800078fe2ff */
[----:B------:R-:W-:-:S04]  /*9810*/  VIMNMX R189, R3, UR43, !PT ;  /* 0x0000002b03bd7c48 */ /* 0x000fc8000ffe0100 */
[----:B------:R-:W-:-:S13]  /*9820*/  ISETP.GE.AND P1, PT, R10, R189, PT ;  /* 0x000000bd0a00720c */ /* 0x000fda0003f26270 */
[----:B------:R-:W-:Y:S05]  /*9830*/  @!P1 BRA `(.L_x_2056) ;  /* 0x0000000000309947 */ /* 0x000fea0003800000 */
[----:B------:R-:W-:Y:S01]  /*9840*/  BSSY B1, `(.L_x_2057) ;  /* 0x0000009000017945 */ /* 0x000fe20003800000 */
.L_x_2059:
[----:B------:R-:W-:Y:S01]  /*9850*/  BSSY B0, `(.L_x_2058) ;  /* 0x0000004000007945 */ /* 0x000fe20003800000 */
[----:B------:R-:W-:Y:S01]  /*9860*/  VIADD R0, R16, 0x178 ;  /* 0x0000017810007836 */ /* 0x000fe20000000000 */
[----:B------:R-:W-:-:S07]  /*9870*/  MOV R211, 0x9890 ;  /* 0x0000989000d37802 */ /* 0x000fce0000000f00 */
[----:B------:R-:W-:Y:S05]  /*9880*/  CALL.REL.NOINC `($_ZN7cutlass13device_kernelIN5flash11enable_sm90INS1_16FlashAttnFwdSm90INS1_25CollectiveMainloopFwdSm90ILi2EN4cute5tupleIJNS5_1CILi1EEES8_S8_EEENS6_IJNS7_ILi128EEENS7_ILi96EEENS7_ILi64EEEEEELi256ENS_6half_tEfNS_4arch4Sm90ELb0ELb1ELb1ELb0ELb0ELb0ELb1ELb1ELb0ELb1ELb0ELb0EEENS1_21CollectiveEpilogueFwdINS6_IJSA_NS7_ILi256EEESB_EEES9_SE_SG_Li256ELb0ELb1ELb0ELb0EEENS1_30DynamicPersistentTileSchedulerILi256ELi128ELb0ELb1ELb1EEEEEEEEEvNT_6ParamsE$_ZZN5flash25CollectiveMainloopFwdSm90ILi2EN4cute5tupleIJNS1_1CILi1EEES4_S4_EEENS2_IJNS3_ILi128EEENS3_ILi96EEENS3_ILi64EEEEEELi256EN7cutlass6half_tEfNSA_4arch4Sm90ELb0ELb1ELb1ELb0ELb0ELb0ELb1ELb1ELb0ELb1ELb0ELb0EE3mmaINS_16FlashAttnFwdSm90ISE_NS_21CollectiveEpilogueFwdINS2_IJS6_NS3_ILi256EEES7_EEES5_SB_SD_Li256ELb0ELb1ELb0ELb0EEENS_30DynamicPersistentTileSchedulerILi256ELi128ELb0ELb1ELb1EEEE13SharedStorageENS1_6TensorINS1_11ArrayEngineIfLm128EEENS1_6LayoutINS2_IJNS2_IJNS3_ILi2EEEST_NS3_ILi32EEEEEES4_S4_EEENS2_IJNS2_IJS4_ST_NS3_ILi4EEEEEENS3_ILi0EEESZ_EEEEEEENS_7SoftmaxILi2ELi0EEEEEbRKNSE_6ParamsENSA_25PipelineTmaAsyncNoClusterILi2ENSA_16PipelineTmaAsyncILi2EEEEES1B_RNSA_13PipelineStateILj2EEERT0_RT1_iRiRKNS_16SeqlenInfoQKNewKILb0ELb0EEENS2_IJiiiiEEERT_ENKUliT_T0_T1_E_clIZSF_ISO_S12_S14_EbS17_S1B_S1B_S1E_S1G_S1I_iS1J_S1N_S1O_S1Q_EUlRS1R_iE1_NS3_ILb0EEENS3_ILb1EEEEEDaiS1R_S1S_S1T_) ;  /* 0x0000020800a07944 */ /* 0x000fea0003c00000 */
[----:B------:R-:W-:Y:S05]  /*9890*/  BSYNC B0 ;  /* 0x0000000000007941 */ /* 0x000fea0003800000 */
.L_x_2058:
[C---:B------:R-:W-:Y:S01]  /*98a0*/  ISETP.GT.AND P1, PT, R10.reuse, R189, PT ;  /* 0x000000bd0a00720c */ /* 0x040fe20003f24270 */
[----:B------:R-:W-:-:S12]  /*98b0*/  VIADD R10, R10, 0xffffffff ;  /* 0xffffffff0a0a7836 */ /* 0x000fd80000000000 */
[----:B------:R-:W-:Y:S05]  /*98c0*/  @P1 BRA `(.L_x_2059) ;  /* 0xfffffffc00e01947 */ /* 0x000fea000383ffff */
[----:B------:R-:W-:Y:S05]  /*98d0*/  BSYNC B1 ;  /* 0x0000000000017941 */ /* 0x000fea0003800000 */
.L_x_2057:
[----:B------:R-:W2:Y:S02]  /*98e0*/  LDL R0, [R1+0x70] ;  /* 0x0000700001007983 */ /* 0x000ea40000100800 */
[----:B--2---:R-:W-:-:S07]  /*98f0*/  IMAD.SHL.U32 R0, R0, 0x80, RZ ;  /* 0x0000008000007824 */ /* 0x004fce00078e00ff */
.L_x_2056:
[----:B------:R-:W-:Y:S05]  /*9900*/  BSYNC B2 ;  /* 0x0000000000027941 */ /* 0x000fea0003800000 */
.L_x_2055:
[----:B------:R-:W0:Y:S01]  /*9910*/  LDC R2, c[0x0][0x448] ;  /* 0x00011200ff027b82 */ /* 0x000e220000000800 */
[----:B------:R-:W-:Y:S01]  /*9920*/  VIADD R0, R0, 0x7f ;  /* 0x0000007f00007836 */ /* 0x000fe20000000000 */
[----:B------:R-:W-:-:S06]  /*9930*/  ULDC UR4, c[0x0][0xad4] ;  /* 0x0002b50000047ab9 */ /* 0x000fcc0000000800 */
[----:B------:R-:W1:Y:S01]  /*9940*/  LDC R7, c[0x0][0xadc] ;  /* 0x0002b700ff077b82 */ /* 0x000e620000000800 */
[----:B0-----:R-:W-:-:S13]  /*9950*/  ISETP.NE.AND P1, PT, R2, 0x1, PT ;  /* 0x000000010200780c */ /* 0x001fda0003f25270 */
[----:B------:R-:W0:Y:S08]  /*9960*/  @P1 LDC R3, c[0x0][0x44c] ;  /* 0x00011300ff031b82 */ /* 0x000e300000000800 */
[----:B------:R-:W2:Y:S01]  /*9970*/  @P1 LDC R5, c[0x0][0x450] ;  /* 0x00011400ff051b82 */ /* 0x000ea20000000800 */
[----:B0-----:R-:W-:-:S05]  /*9980*/  @P1 IMAD.HI.U32 R2, R0, R3, RZ ;  /* 0x0000000300021227 */ /* 0x001fca00078e00ff */
[----:B--2---:R-:W-:Y:S02]  /*9990*/  @P1 SHF.R.U32.HI R0, RZ, R5, R2 ;  /* 0x00000005ff001219 */ /* 0x004fe40000011602 */
[----:B-1----:R-:W-:-:S03]  /*99a0*/  ISETP.GE.AND P1, PT, R7, 0x1, PT ;  /* 0x000000010700780c */ /* 0x002fc60003f26270 */
[----:B------:R-:W-:-:S04]  /*99b0*/  VIADD R0, R0, UR40 ;  /* 0x0000002800007c36 */ /* 0x000fc80008000000 */
[----:B------:R-:W-:-:S06]  /*99c0*/  VIADD R2, R0, -UR4 ;  /* 0x8000000400027c36 */ /* 0x000fcc0008000000 */
[----:B------:R-:W-:Y:S05]  /*99d0*/  @!P1 BRA `(.L_x_2060) ;  /* 0x0000000000449947 */ /* 0x000fea0003800000 */
[----:B------:R-:W-:Y:S01]  /*99e0*/  ISETP.GT.AND P1, PT, R0, -0x1, PT ;  /* 0xffffffff0000780c */ /* 0x000fe20003f24270 */
[----:B------:R-:W-:-:S12]  /*99f0*/  BSSY B0, `(.L_x_2061) ;  /* 0x000000d000007945 */ /* 0x000fd80003800000 */
        /* <DEDUP_REMOVED lines=8> */
.L_x_2062:
[----:B------:R-:W-:-:S13]  /*9a80*/  ISETP.NE.AND P1, PT, R7, 0x1, PT ;  /* 0x000000010700780c */ /* 0x000fda0003f25270 */
[----:B------:R-:W0:Y:S02]  /*9a90*/  @P1 LDC.64 R4, c[0x0][0xae0] ;  /* 0x0002b800ff041b82 */ /* 0x000e240000000a00 */
[----:B0-----:R-:W-:-:S05]  /*9aa0*/  @P1 IMAD.HI.U32 R4, R0, R4, RZ ;  /* 0x0000000400041227 */ /* 0x001fca00078e00ff */
[----:B------:R-:W-:-:S07]  /*9ab0*/  @P1 SHF.R.U32.HI R0, RZ, R5, R4 ;  /* 0x00000005ff001219 */ /* 0x000fce0000011604 */
.L_x_2063:
[----:B------:R-:W-:Y:S05]  /*9ac0*/  BSYNC B0 ;  /* 0x0000000000007941 */ /* 0x000fea0003800000 */
.L_x_2061:
[----:B------:R-:W-:-:S05]  /*9ad0*/  IMAD R3, R0, R7, RZ ;  /* 0x0000000700037224 */ /* 0x000fca00078e02ff */
[----:B------:R-:W-:-:S07]  /*9ae0*/  VIMNMX R2, R2, R3, !PT ;  /* 0x0000000302027248 */ /* 0x000fce0007fe0100 */
.L_x_2060:
[----:B------:R-:W-:-:S04]  /*9af0*/  VIADD R2, R2, 0x5f ;  /* 0x0000005f02027836 */ /* 0x000fc80000000000 */
[----:B------:R-:W-:-:S05]  /*9b00*/  IMAD.HI R2, R2, 0x2aaaaaab, RZ ;  /* 0x2aaaaaab02027827 */ /* 0x000fca00078e02ff */
[----:B------:R-:W-:-:S04]  /*9b10*/  SHF.R.U32.HI R3, RZ, 0x1f, R2 ;  /* 0x0000001fff037819 */ /* 0x000fc80000011602 */
[----:B------:R-:W-:-:S04]  /*9b20*/  LEA.HI.SX32 R2, R2, R3, 0x1c ;  /* 0x0000000302027211 */ /* 0x000fc800078fe2ff */
[----:B------:R-:W-:-:S04]  /*9b30*/  VIMNMX R2, R2, UR43, !PT ;  /* 0x0000002b02027c48 */ /* 0x000fc8000ffe0100 */
[----:B------:R-:W-:-:S13]  /*9b40*/  ISETP.GE.AND P1, PT, R10, R2, PT ;  /* 0x000000020a00720c */ /* 0x000fda0003f26270 */
[----:B------:R-:W-:Y:S05]  /*9b50*/  @!P1 BRA `(.L_x_2064) ;  /* 0x0000009c00749947 */ /* 0x000fea0003800000 */
.L_x_2081:
[----:B0-----:R-:W2:Y:S04]  /*9b60*/  LD.E R3, desc[UR48][R16.64+0x218] ;  /* 0x0002183010037980 */ /* 0x001ea8000c101900 */
[----:B-1----:R-:W3:Y:S01]  /*9b70*/  LD.E R0, desc[UR48][R16.64+0x220] ;  /* 0x0002203010007980 */ /* 0x002ee2000c101900 */
[----:B--2---:R-:W-:-:S05]  /*9b80*/  VIADD R3, R3, 0x1 ;  /* 0x0000000103037836 */ /* 0x004fca0000000000 */
[----:B------:R-:W-:-:S13]  /*9b90*/  ISETP.NE.AND P2, PT, R3, 0x2, PT ;  /* 0x000000020300780c */ /* 0x000fda0003f45270 */
[----:B------:R0:W5:Y:S04]  /*9ba0*/  @P2 LD.E R9, desc[UR48][R16.64+0x21c] ;  /* 0x00021c3010092980 */ /* 0x000168000c101900 */
[----:B------:R-:W2:Y:S01]  /*9bb0*/  @!P2 LD.E R4, desc[UR48][R16.64+0x21c] ;  /* 0x00021c301004a980 */ /* 0x000ea2000c101900 */
[----:B---3--:R-:W-:-:S03]  /*9bc0*/  VIADD R7, R0, 0x1 ;  /* 0x0000000100077836 */ /* 0x008fc60000000000 */
[----:B------:R1:W-:Y:S04]  /*9bd0*/  ST.E desc[UR48][R16.64+0x218], R3 ;  /* 0x0002180310007985 */ /* 0x0003e8000c101930 */
[----:B------:R0:W-:Y:S04]  /*9be0*/  ST.E desc[UR48][R16.64+0x220], R7 ;  /* 0x0002200710007985 */ /* 0x0001e8000c101930 */
[----:B------:R0:W-:Y:S01]  /*9bf0*/  @!P2 ST.E desc[UR48][R16.64+0x218], RZ ;  /* 0x000218ff1000a985 */ /* 0x0001e2000c101930 */
[----:B--2---:R-:W-:-:S05]  /*9c00*/  @!P2 LOP3.LUT R9, R4, 0x1, RZ, 0x3c, !PT ;  /* 0x000000010409a812 */ /* 0x004fca00078e3cff */
[----:B------:R0:W-:Y:S04]  /*9c10*/  @!P2 ST.E desc[UR48][R16.64+0x21c], R9 ;  /* 0x00021c091000a985 */ /* 0x0001e8000c101930 */
[----:B------:R-:W2:Y:S04]  /*9c20*/  LDL.64 R20, [R1+0x190] ;  /* 0x0001900001147983 */ /* 0x000ea80000100a00 */
[----:B--2---:R-:W2:Y:S01]  /*9c30*/  LD.E R0, desc[UR48][R20.64+0x1c] ;  /* 0x00001c3014007980 */ /* 0x004ea2000c101900 */
[----:B------:R-:W-:Y:S01]  /*9c40*/  IMAD.MOV.U32 R5, RZ, RZ, R10 ;  /* 0x000000ffff057224 */ /* 0x000fe200078e000a */
[----:B------:R-:W-:Y:S05]  /*9c50*/  YIELD ;  /* 0x0000000000007946 */ /* 0x000fea0003800000 */
[----:B------:R-:W-:Y:S01]  /*9c60*/  BSSY B0, `(.L_x_2065) ;  /* 0x0000008000007945 */ /* 0x000fe20003800000 */
[----:B------:R-:W-:Y:S01]  /*9c70*/  VIADD R10, R10, 0xffffffff ;  /* 0xffffffff0a0a7836 */ /* 0x000fe20000000000 */
[----:B------:R-:W-:Y:S01]  /*9c80*/  ISETP.GT.AND P1, PT, R5, R2, PT ;  /* 0x000000020500720c */ /* 0x000fe20003f24270 */
[----:B-1----:R-:W-:Y:S01]  /*9c90*/  @!P2 IMAD.MOV.U32 R3, RZ, RZ, RZ ;  /* 0x000000ffff03a224 */ /* 0x002fe200078e00ff */
[----:B--2---:R-:W-:-:S04]  /*9ca0*/  LOP3.LUT R0, R0, 0x1, RZ, 0xfc, !PT ;  /* 0x0000000100007812 */ /* 0x004fc800078efcff */
[----:B------:R-:W-:-:S13]  /*9cb0*/  ISETP.NE.AND P3, PT, R0, 0x3, PT ;  /* 0x000000030000780c */ /* 0x000fda0003f65270 */
[----:B0-----:R-:W-:Y:S05]  /*9cc0*/  @!P3 BRA `(.L_x_2066) ;  /* 0x000000000004b947 */ /* 0x001fea0003800000 */
[----:B------:R-:W-:Y:S01]  /*9cd0*/  BPT.TRAP 0x1 ;  /* 0x000000040000795c */ /* 0x000fe20000300000 */
.L_x_2066:
[----:B------:R-:W-:Y:S05]  /*9ce0*/  BSYNC B0 ;  /* 0x0000000000007941 */ /* 0x000fea0003800000 */
.L_x_2065:
[----:B------:R-:W2:Y:S01]  /*9cf0*/  LD.E.64 R4, desc[UR48][R20.64+0x8] ;  /* 0x0000083014047980 */ /* 0x000ea2000c101b00 */
[----:B-----5:R-:W-:Y:S02]  /*9d00*/  SHF.L.U32 R8, R9, 0x1f, RZ ;  /* 0x0000001f09087819 */ /* 0x020fe400000006ff */
[----:B--2---:R-:W-:-:S05]  /*9d10*/  MOV R4, R4 ;  /* 0x0000000400047202 */ /* 0x004fca0000000f00 */
[----:B------:R-:W-:-:S04]  /*9d20*/  IMAD R3, R3, 0x8, R4 ;  /* 0x0000000803037824 */ /* 0x000fc800078e0204 */
[----:B------:R0:W1:Y:S01]  /*9d30*/  SYNCS.PHASECHK.TRANS64.TRYWAIT P2, [R3+URZ], R8 ;  /* 0x00000008030075a7 */ /* 0x000062000804017f */
[----:B------:R-:W2:Y:S04]  /*9d40*/  LD.E R4, desc[UR48][R20.64+0x1c] ;  /* 0x00001c3014047980 */ /* 0x000ea8000c101900 */
[----:B------:R0:W5:Y:S04]  /*9d50*/  LD.E R0, desc[UR48][R16.64+0x218] ;  /* 0x0002183010007980 */ /* 0x000168000c101900 */
[----:B------:R0:W5:Y:S01]  /*9d60*/  LD.E R6, desc[UR48][R16.64+0x21c] ;  /* 0x00021c3010067980 */ /* 0x000162000c101900 */
[----:B------:R-:W-:Y:S01]  /*9d70*/  BSSY B0, `(.L_x_2067) ;  /* 0x0000005000007945 */ /* 0x000fe20003800000 */
[----:B--2---:R-:W-:-:S04]  /*9d80*/  LOP3.LUT R4, R4, 0x1, RZ, 0xfc, !PT ;  /* 0x0000000104047812 */ /* 0x004fc800078efcff */
[----:B------:R-:W-:-:S13]  /*9d90*/  ISETP.NE.AND P3, PT, R4, 0x3, PT ;  /* 0x000000030400780c */ /* 0x000fda0003f65270 */
[----:B01----:R-:W-:Y:S05]  /*9da0*/  @!P3 BRA `(.L_x_2068) ;  /* 0x000000000004b947 */ /* 0x003fea0003800000 */
[----:B------:R-:W-:Y:S01]  /*9db0*/  BPT.TRAP 0x1 ;  /* 0x000000040000795c */ /* 0x000fe20000300000 */
.L_x_2068:
[----:B------:R-:W-:Y:S05]  /*9dc0*/  BSYNC B0 ;  /* 0x0000000000007941 */ /* 0x000fea0003800000 */
.L_x_2067:
[----:B------:R-:W-:Y:S04]  /*9dd0*/  BSSY B0, `(.L_x_2069) ;  /* 0x0000008000007945 */ /* 0x000fe80003800000 */
[----:B------:R-:W-:Y:S05]  /*9de0*/  @P2 BRA `(.L_x_2070) ;  /* 0x0000000000182947 */ /* 0x000fea0003800000 */
[----:B------:R-:W2:Y:S01]  /*9df0*/  LD.E.64 R4, desc[UR48][R20.64+0x8] ;  /* 0x0000083014047980 */ /* 0x000ea2000c101b00 */
[----:B-----5:R-:W-:Y:S02]  /*9e00*/  SHF.L.U32 R3, R6, 0x1f, RZ ;  /* 0x0000001f06037819 */ /* 0x020fe400000006ff */
[----:B--2---:R-:W-:-:S05]  /*9e10*/  MOV R5, R4 ;  /* 0x0000000400057202 */ /* 0x004fca0000000f00 */
[----:B------:R-:W-:-:S04]  /*9e20*/  IMAD R0, R0, 0x8, R5 ;  /* 0x0000000800007824 */ /* 0x000fc800078e0205 */
[----:B------:R-:W0:Y:S02]  /*9e30*/  SYNCS.PHASECHK.TRANS64.TRYWAIT P2, [R0+URZ], R3 ;  /* 0x00000003000075a7 */ /* 0x000e24000804017f */
[----:B0-----:R-:W-:Y:S05]  /*9e40*/  @!P2 BRA `(.L_x_2071) ;  /* 0x000001e40010a947 */ /* 0x001fea0003800000 */
.L_x_2070:
[----:B------:R-:W-:Y:S05]  /*9e50*/  BSYNC B0 ;  /* 0x0000000000007941 */ /* 0x000fea0003800000 */
.L_x_2069:
[----:B------:R-:W2:Y:S04]  /*9e60*/  LD.E R5, desc[UR48][R16.64+0x218] ;  /* 0x0002183010057980 */ /* 0x000ea8000c101900 */
[----:B------:R-:W2:Y:S01]  /*9e70*/  LDL.64 R8, [R1+0xa0] ;  /* 0x0000a00001087983 */ /* 0x000ea20000100a00 */
[----:B------:R-:W-:Y:S05]  /*9e80*/  WARPSYNC.ALL ;  /* 0x0000000000007948 */ /* 0x000fea0003800000 */
[----:B------:R-:W3:Y:S04]  /*9e90*/  LDL.64 R18, [R1+0x98] ;  /* 0x0000980001127983 */ /* 0x000ee80000100a00 */
[----:B-----5:R-:W4:Y:S04]  /*9ea0*/  LDL.64 R6, [R1+0x98] ;  /* 0x0000980001067983 */ /* 0x020f280000100a00 */
[----:B------:R-:W4:Y:S01]  /*9eb0*/  LDL.64 R12, [R1+0x98] ;  /* 0x00009800010c7983 */ /* 0x000f220000100a00 */
[----:B--2---:R-:W-:-:S03]  /*9ec0*/  IMAD R4, R5, 0x300, R8 ;  /* 0x0000030005047824 */ /* 0x004fc600078e0208 */
[----:B------:R-:W2:Y:S01]  /*9ed0*/  LDL.64 R14, [R1+0x98] ;  /* 0x00009800010e7983 */ /* 0x000ea20000100a00 */
[----:B------:R-:W-:Y:S01]  /*9ee0*/  IMAD.MOV.U32 R5, RZ, RZ, R9 ;  /* 0x000000ffff057224 */ /* 0x000fe200078e0009 */
[C---:B------:R-:W-:Y:S01]  /*9ef0*/  R2UR UR6, R4.reuse ;  /* 0x00000000040672ca */ /* 0x040fe200000e0000 */
[----:B------:R-:W-:Y:S01]  /*9f00*/  WARPGROUP.ARRIVE ;  /* 0x00000000000079c5 */ /* 0x000fe20000000000 */
[----:B------:R-:W2:Y:S02]  /*9f10*/  LDL R11, [R1+0x54] ;  /* 0x00005400010b7983 */ /* 0x000ea40000100800 */
[----:B------:R-:W-:Y:S01]  /*9f20*/  R2UR UR7, R5 ;  /* 0x00000000050772ca */ /* 0x000fe200000e0000 */
[----:B------:R-:W-:Y:S02]  /*9f30*/  VIADD R8, R4, 0x2 ;  /* 0x0000000204087836 */ /* 0x000fe40000000000 */
[----:B0-----:R-:W-:Y:S01]  /*9f40*/  IMAD.MOV.U32 R0, RZ, RZ, 0x1 ;  /* 0x00000001ff007424 */ /* 0x001fe200078e00ff */
[----:B------:R0:W-:Y:S04]  /*9f50*/  STL [R1+0x80], RZ ;  /* 0x000080ff01007387 */ /* 0x0001e80000100800 */
[----:B------:R0:W-:Y:S04]  /*9f60*/  STL [R1+0x80], R0 ;  /* 0x0000800001007387 */ /* 0x0001e80000100800 */
[----:B------:R0:W-:Y:S04]  /*9f70*/  STL [R1+0x80], R0 ;  /* 0x0000800001007387 */ /* 0x0001e80000100800 */
[----:B------:R0:W-:Y:S04]  /*9f80*/  STL [R1+0x80], R0 ;  /* 0x0000800001007387 */ /* 0x0001e80000100800 */
[----:B------:R0:W-:Y:S01]  /*9f90*/  STL [R1+0x80], R0 ;  /* 0x0000800001007387 */ /* 0x0001e20000100800 */
[----:B---3--:R-:W-:-:S02]  /*9fa0*/  R2UR UR4, R18 ;  /* 0x00000000120472ca */ /* 0x008fc400000e0000 */
[----:B------:R-:W-:-:S13]  /*9fb0*/  R2UR UR5, R19 ;  /* 0x00000000130572ca */ /* 0x000fda00000e0000 */
[----:B------:R-:W-:Y:S01]  /*9fc0*/  HGMMA.64x96x16.F32 R24, gdesc[UR4], RZ, !UPT, gsb0 ;  /* 0x01600000041879f0 */ /* 0x000fe2000c0008ff */
[----:B----4-:R-:W-:Y:S01]  /*9fd0*/  VIADD R6, R6, 0x2 ;  /* 0x0000000206067836 */ /* 0x010fe20000000000 */
[----:B------:R-:W-:Y:S02]  /*9fe0*/  R2UR UR6, R8 ;  /* 0x00000000080672ca */ /* 0x000fe400000e0000 */
[----:B------:R-:W-:Y:S02]  /*9ff0*/  R2UR UR7, R9 ;  /* 0x00000000090772ca */ /* 0x000fe400000e0000 */
[----:B------:R-:W-:Y:S02]  /*a000*/  R2UR UR4, R6 ;  /* 0x00000000060472ca */ /* 0x000fe400000e0000 */
[----:B------:R-:W-:Y:S01]  /*a010*/  R2UR UR5, R7 ;  /* 0x00000000070572ca */ /* 0x000fe200000e0000 */
[----:B------:R-:W-:Y:S02]  /*a020*/  VIADD R12, R12, 0x4 ;  /* 0x000000040c0c7836 */ /* 0x000fe40000000000 */
[----:B------:R-:W-:-:S02]  /*a030*/  VIADD R6, R4, 0x4 ;  /* 0x0000000404067836 */ /* 0x000fc40000000000 */
[----:B------:R-:W-:Y:S01]  /*a040*/  IMAD.MOV.U32 R7, RZ, RZ, R9 ;  /* 0x000000ffff077224 */ /* 0x000fe200078e0009 */
[----:B------:R-:W-:Y:S02]  /*a050*/  WARPGROUP.DEPBAR.LE gsb0, 0x0 ;  /* 0x00008000000079c5 */ /* 0x000fe40000010000 */
[----:B------:R0:W5:Y:S04]  /*a060*/  LD.E R3, desc[UR48][R16.64+0x218] ;  /* 0x0002183010037980 */ /* 0x000168000c101900 */
[----:B------:R0:W5:Y:S01]  /*a070*/  LD.E R5, desc[UR48][R16.64+0x21c] ;  /* 0x00021c3010057980 */ /* 0x000162000c101900 */
[----:B------:R-:W-:-:S06]  /*a080*/  WARPGROUP.ARRIVE ;  /* 0x00000000000079c5 */ /* 0x000fcc0000000000 */
[----:B------:R-:W-:Y:S01]  /*a090*/  HGMMA.64x96x16.F32 R24, gdesc[UR4], R24, gsb0 ;  /* 0x01600000041879f0 */ /* 0x000fe20008000818 */
[----:B------:R-:W-:Y:S02]  /*a0a0*/  R2UR UR6, R6 ;  /* 0x00000000060672ca */ /* 0x000fe400000e0000 */
[----:B------:R-:W-:Y:S02]  /*a0b0*/  R2UR UR7, R7 ;  /* 0x00000000070772ca */ /* 0x000fe400000e0000 */
[----:B------:R-:W-:Y:S02]  /*a0c0*/  R2UR UR4, R12 ;  /* 0x000000000c0472ca */ /* 0x000fe400000e0000 */
[----:B------:R-:W-:Y:S01]  /*a0d0*/  R2UR UR5, R13 ;  /* 0x000000000d0572ca */ /* 0x000fe200000e0000 */
[----:B------:R-:W-:Y:S02]  /*a0e0*/  VIADD R6, R4, 0x6 ;  /* 0x0000000604067836 */ /* 0x000fe40000000000 */
[----:B--2---:R-:W-:-:S02]  /*a0f0*/  VIADD R14, R14, 0x6 ;  /* 0x000000060e0e7836 */ /* 0x004fc40000000000 */
[----:B------:R-:W-:Y:S01]  /*a100*/  IMAD.MOV.U32 R7, RZ, RZ, R9 ;  /* 0x000000ffff077224 */ /* 0x000fe200078e0009 */
[----:B------:R-:W-:Y:S02]  /*a110*/  WARPGROUP.DEPBAR.LE gsb0, 0x0 ;  /* 0x00008000000079c5 */ /* 0x000fe40000010000 */
[----:B------:R-:W-:-:S06]  /*a120*/  WARPGROUP.ARRIVE ;  /* 0x00000000000079c5 */ /* 0x000fcc0000000000 */
[----:B------:R-:W-:Y:S01]  /*a130*/  HGMMA.64x96x16.F32 R24, gdesc[UR4], R24, gsb0 ;  /* 0x01600000041879f0 */ /* 0x000fe20008000818 */
[----:B------:R-:W-:Y:S02]  /*a140*/  R2UR UR6, R6 ;  /* 0x00000000060672ca */ /* 0x000fe400000e0000 */
[----:B------:R-:W-:Y:S02]  /*a150*/  R2UR UR7, R7 ;  /* 0x00000000070772ca */ /* 0x000fe400000e0000 */
[----:B------:R-:W-:Y:S02]  /*a160*/  R2UR UR4, R14 ;  /* 0x000000000e0472ca */ /* 0x000fe400000e0000 */
[----:B------:R-:W-:Y:S02]  /*a170*/  R2UR UR5, R15 ;  /* 0x000000000f0572ca */ /* 0x000fe400000e0000 */
[----:B------:R-:W-:-:S04]  /*a180*/  LOP3.LUT R11, R11, 0x1, RZ, 0xfc, !PT ;  /* 0x000000010b0b7812 */ /* 0x000fc800078efcff */
[----:B------:R-:W-:Y:S01]  /*a190*/  ISETP.NE.AND P3, PT, R11, 0x3, PT ;  /* 0x000000030b00780c */ /* 0x000fe20003f65270 */
[----:B------:R-:W-:Y:S02]  /*a1a0*/  WARPGROUP.DEPBAR.LE gsb0, 0x0 ;  /* 0x00008000000079c5 */ /* 0x000fe40000010000 */
[----:B------:R-:W-:-:S06]  /*a1b0*/  WARPGROUP.ARRIVE ;  /* 0x00000000000079c5 */ /* 0x000fcc0000000000 */
[----:B------:R-:W-:Y:S01]  /*a1c0*/  HGMMA.64x96x16.F32 R24, gdesc[UR4], R24, gsb0 ;  /* 0x01600000041879f0 */ /* 0x000fe20008000818 */
[----:B------:R-:W-:Y:S02]  /*a1d0*/  BSSY B0, `(.L_x_2072) ;  /* 0x0000004000007945 */ /* 0x000fe40003800000 */
[----:B------:R-:W-:Y:S02]  /*a1e0*/  WARPGROUP.DEPBAR.LE gsb0, 0x0 ;  /* 0x00008000000079c5 */ /* 0x000fe40000010000 */
[----:B0-----:R-:W-:Y:S05]  /*a1f0*/  @!P3 BRA `(.L_x_2073) ;  /* 0x000000000004b947 */ /* 0x001fea0003800000 */
[----:B------:R-:W-:Y:S01]  /*a200*/  BPT.TRAP 0x1 ;  /* 0x000000040000795c */ /* 0x000fe20000300000 */
.L_x_2073:
[----:B------:R-:W-:Y:S05]  /*a210*/  BSYNC B0 ;  /* 0x0000000000007941 */ /* 0x000fea0003800000 */
.L_x_2072:
[----:B------:R-:W2:Y:S01]  /*a220*/  LDL.64 R6, [R1+0x40] ;  /* 0x0000400001067983 */ /* 0x000ea20000100a00 */
[----:B-----5:R-:W-:Y:S02]  /*a230*/  SHF.L.U32 R8, R5, 0x1f, RZ ;  /* 0x0000001f05087819 */ /* 0x020fe400000006ff */
[----:B--2---:R-:W-:-:S05]  /*a240*/  MOV R6, R6 ;  /* 0x0000000600067202 */ /* 0x004fca0000000f00 */
[----:B------:R-:W-:-:S04]  /*a250*/  IMAD R3, R3, 0x8, R6 ;  /* 0x0000000803037824 */ /* 0x000fc800078e0206 */
[----:B------:R0:W1:Y:S01]  /*a260*/  SYNCS.PHASECHK.TRANS64.TRYWAIT P2, [R3+URZ], R8 ;  /* 0x00000008030075a7 */ /* 0x000062000804017f */
[----:B------:R0:W5:Y:S04]  /*a270*/  LD.E R4, desc[UR48][R16.64+0x218] ;  /* 0x0002183010047980 */ /* 0x000168000c101900 */
[----:B------:R0:W5:Y:S01]  /*a280*/  LD.E R5, desc[UR48][R16.64+0x21c] ;  /* 0x00021c3010057980 */ /* 0x000162000c101900 */
[----:B------:R-:W-:Y:S04]  /*a290*/  BSSY B0, `(.L_x_2074) ;  /* 0x0000003000007945 */ /* 0x000fe80003800000 */
[----:B------:R-:W-:Y:S05]  /*a2a0*/  @!P3 BRA `(.L_x_2075) ;  /* 0x000000000004b947 */ /* 0x000fea0003800000 */
[----:B------:R-:W-:Y:S01]  /*a2b0*/  BPT.TRAP 0x1 ;  /* 0x000000040000795c */ /* 0x000fe20000300000 */
.L_x_2075:
[----:B------:R-:W-:Y:S05]  /*a2c0*/  BSYNC B0 ;  /* 0x0000000000007941 */ /* 0x000fea0003800000 */
.L_x_2074:
[----:B------:R-:W-:Y:S04]  /*a2d0*/  BSSY B0, `(.L_x_2076) ;  /* 0x0000006000007945 */ /* 0x000fe80003800000 */
[----:B-1----:R-:W-:Y:S05]  /*a2e0*/  @P2 BRA `(.L_x_2077) ;  /* 0x0000000000102947 */ /* 0x002fea0003800000 */
[----:B-----5:R-:W-:Y:S01]  /*a2f0*/  IMAD R4, R4, 0x8, R6 ;  /* 0x0000000804047824 */ /* 0x020fe200078e0206 */
[----:B------:R-:W-:-:S04]  /*a300*/  SHF.L.U32 R5, R5, 0x1f, RZ ;  /* 0x0000001f05057819 */ /* 0x000fc800000006ff */
[----:B------:R-:W1:Y:S02]  /*a310*/  SYNCS.PHASECHK.TRANS64.TRYWAIT P2, [R4+URZ], R5 ;  /* 0x00000005040075a7 */ /* 0x000e64000804017f */
[----:B-1----:R-:W-:Y:S05]  /*a320*/  @!P2 BRA `(.L_x_2078) ;  /* 0x000001dc00eca947 */ /* 0x002fea0003800000 */
.L_x_2077:
[----:B------:R-:W-:Y:S05]  /*a330*/  BSYNC B0 ;  /* 0x0000000000007941 */ /* 0x000fea0003800000 */
.L_x_2076:
[----:B------:R-:W2:Y:S04]  /*a340*/  LD.E R11, desc[UR48][R16.64+0x218] ;  /* 0x00021830100b7980 */ /* 0x000ea8000c101900 */
[----:B------:R-:W2:Y:S04]  /*a350*/  LDL.64 R6, [R1+0x118] ;  /* 0x0001180001067983 */ /* 0x000ea80000100a00 */
[----:B0-----:R-:W3:Y:S04]  /*a360*/  LDL R3, [R1+0x90] ;  /* 0x0000900001037983 */ /* 0x001ee80000100800 */
[----:B-1---5:R-:W4:Y:S04]  /*a370*/  LDL.64 R4, [R1+0x110] ;  /* 0x0001100001047983 */ /* 0x022f280000100a00 */
[----:B------:R-:W4:Y:S04]  /*a380*/  LDL.64 R8, [R1+0x110] ;  /* 0x0001100001087983 */ /* 0x000f280000100a00 */
[----:B------:R-:W4:Y:S04]  /*a390*/  LDL.64 R12, [R1+0x110] ;  /* 0x00011000010c7983 */ /* 0x000f280000100a00 */
[----:B------:R-:W4:Y:S01]  /*a3a0*/  LDL.64 R14, [R1+0x110] ;  /* 0x00011000010e7983 */ /* 0x000f220000100a00 */
[----:B------:R-:W-:Y:S05]  /*a3b0*/  WARPSYNC.ALL ;  /* 0x0000000000007948 */ /* 0x000fea0003800000 */
[----:B------:R-:W-:Y:S01]  /*a3c0*/  WARPGROUP.ARRIVE ;  /* 0x00000000000079c5 */ /* 0x000fe20000000000 */
[----:B------:R-:W4:Y:S01]  /*a3d0*/  LDL.64 R18, [R1+0x110] ;  /* 0x0001100001127983 */ /* 0x000f220000100a00 */
[----:B--2---:R-:W-:Y:S01]  /*a3e0*/  IMAD R6, R11, 0xc00, R6 ;  /* 0x00000c000b067824 */ /* 0x004fe200078e0206 */
[----:B------:R-:W-:-:S02]  /*a3f0*/  R2UR UR7, R7 ;  /* 0x00000000070772ca */ /* 0x000fc400000e0000 */
[----:B---3--:R-:W-:Y:S02]  /*a400*/  ISETP.NE.U32.AND P2, PT, R3, RZ, PT ;  /* 0x000000ff0300720c */ /* 0x008fe40003f45070 */
[----:B------:R-:W-:Y:S02]  /*a410*/  R2UR UR6, R6 ;  /* 0x00000000060672ca */ /* 0x000fe400000e0000 */
[----:B----4-:R-:W-:Y:S02]  /*a420*/  R2UR UR4, R4 ;  /* 0x00000000040472ca */ /* 0x010fe400000e0000 */
[----:B------:R-:W-:-:S07]  /*a430*/  R2UR UR5, R5 ;  /* 0x00000000050572ca */ /* 0x000fce00000e0000 */
[----:B------:R-:W-:-:S06]  /*a440*/  VOTEU.ANY UP0, P2 ;  /* 0x00000000003f7886 */ /* 0x000fcc0001000100 */
[----:B------:R-:W-:Y:S01]  /*a450*/  HGMMA.64x96x16.F32 R24, gdesc[UR4], R24, UP0, gsb0 ;  /* 0x01600000041879f0 */ /* 0x000fe2000b800818 */
[----:B------:R-:W-:Y:S02]  /*a460*/  VIADD R8, R8, 0x2 ;  /* 0x0000000208087836 */ /* 0x000fe40000000000 */
        /* <DEDUP_REMOVED lines=126> */
[----:B------:R-:W-:Y:S01]  /*ac50*/  R2UR UR5, R19 ;  /* 0x00000000130572ca */ /* 0x000fe200000e0000 */
[----:B--2---:R-:W-:Y:S01]  /*ac60*/  VIADD R8, R8, 0xc02 ;  /* 0x00000c0208087836 */ /* 0x004fe20000000000 */
[----:B------:R-:W-:Y:S02]  /*ac70*/  WARPGROUP.DEPBAR.LE gsb0, 0x0 ;  /* 0x00008000000079c5 */ /* 0x000fe40000010000 */
[----:B------:R-:W-:-:S09]  /*ac80*/  WARPGROUP.ARRIVE ;  /* 0x00000000000079c5 */ /* 0x000fd20000000000 */
[----:B------:R-:W-:Y:S01]  /*ac90*/  HGMMA.64x96x16.F32 R24, gdesc[UR4], R24, gsb0 ;  /* 0x01600000041879f0 */ /* 0x000fe20008000818 */
[----:B------:R-:W-:Y:S02]  /*aca0*/  VIADD R4, R6, 0x902 ;  /* 0x0000090206047836 */ /* 0x000fe40000000000 */
[----:B------:R-:W-:Y:S01]  /*acb0*/  IMAD.MOV.U32 R5, RZ, RZ, R7 ;  /* 0x000000ffff057224 */ /* 0x000fe200078e0007 */
[----:B------:R-:W-:Y:S02]  /*acc0*/  R2UR UR4, R8 ;  /* 0x00000000080472ca */ /* 0x000fe400000e0000 */
[----:B------:R-:W-:Y:S02]  /*acd0*/  R2UR UR6, R4 ;  /* 0x00000000040672ca */ /* 0x000fe400000e0000 */
[----:B------:R-:W-:Y:S02]  /*ace0*/  R2UR UR7, R5 ;  /* 0x00000000050772ca */ /* 0x000fe400000e0000 */
[----:B------:R-:W-:Y:S01]  /*acf0*/  R2UR UR5, R9 ;  /* 0x00000000090572ca */ /* 0x000fe200000e0000 */
[----:B---3--:R-:W-:-:S02]  /*ad00*/  VIADD R12, R12, 0xc04 ;  /* 0x00000c040c0c7836 */ /* 0x008fc40000000000 */
[----:B------:R-:W-:Y:S01]  /*ad10*/  VIADD R4, R6, 0x904 ;  /* 0x0000090406047836 */ /* 0x000fe20000000000 */
[----:B------:R-:W-:Y:S02]  /*ad20*/  WARPGROUP.DEPBAR.LE gsb0, 0x0 ;  /* 0x00008000000079c5 */ /* 0x000fe40000010000 */
[----:B------:R-:W-:-:S07]  /*ad30*/  WARPGROUP.ARRIVE ;  /* 0x00000000000079c5 */ /* 0x000fce0000000000 */
[----:B------:R-:W-:Y:S01]  /*ad40*/  HGMMA.64x96x16.F32 R24, gdesc[UR4], R24, gsb0 ;  /* 0x01600000041879f0 */ /* 0x000fe20008000818 */
[----:B------:R-:W-:Y:S01]  /*ad50*/  IMAD.MOV.U32 R5, RZ, RZ, R7 ;  /* 0x000000ffff057224 */ /* 0x000fe200078e0007 */
[----:B------:R-:W-:Y:S02]  /*ad60*/  R2UR UR6, R4 ;  /* 0x00000000040672ca */ /* 0x000fe400000e0000 */
[----:B------:R-:W-:Y:S02]  /*ad70*/  R2UR UR4, R12 ;  /* 0x000000000c0472ca */ /* 0x000fe400000e0000 */
[----:B------:R-:W-:Y:S02]  /*ad80*/  R2UR UR7, R5 ;  /* 0x00000000050772ca */ /* 0x000fe400000e0000 */
[----:B------:R-:W-:Y:S01]  /*ad90*/  R2UR UR5, R13 ;  /* 0x000000000d0572ca */ /* 0x000fe200000e0000 */
[----:B----4-:R-:W-:Y:S02]  /*ada0*/  VIADD R14, R14, 0xc06 ;  /* 0x00000c060e0e7836 */ /* 0x010fe40000000000 */
[----:B------:R-:W-:-:S02]  /*adb0*/  VIADD R4, R6, 0x906 ;  /* 0x0000090606047836 */ /* 0x000fc40000000000 */
[----:B------:R-:W-:Y:S01]  /*adc0*/  IMAD.MOV.U32 R5, RZ, RZ, R7 ;  /* 0x000000ffff057224 */ /* 0x000fe200078e0007 */
[----:B------:R-:W-:Y:S02]  /*add0*/  WARPGROUP.DEPBAR.LE gsb0, 0x0 ;  /* 0x00008000000079c5 */ /* 0x000fe40000010000 */
[----:B------:R-:W-:-:S06]  /*ade0*/  WARPGROUP.ARRIVE ;  /* 0x00000000000079c5 */ /* 0x000fcc0000000000 */
[----:B------:R-:W-:Y:S01]  /*adf0*/  HGMMA.64x96x16.F32 R24, gdesc[UR4], R24, gsb0 ;  /* 0x01600000041879f0 */ /* 0x000fe20008000818 */
        /* <DEDUP_REMOVED lines=25> */
[----:B------:R-:W2:Y:S04]  /*af90*/  @!P0 LD.E.64 R20, desc[UR48][R20.64+0x30] ;  /* 0x0000303014148980 */ /* 0x000ea8000c101b00 */
[----:B------:R-:W3:Y:S01]  /*afa0*/  @!P0 LD.E R3, desc[UR48][R16.64+0x218] ;  /* 0x0002183010038980 */ /* 0x000ee2000c101900 */
[----:B--2---:R-:W-:-:S05]  /*afb0*/  @!P0 MOV R4, R20 ;  /* 0x0000001400048202 */ /* 0x004fca0000000f00 */
[----:B---3--:R-:W-:-:S05]  /*afc0*/  @!P0 IMAD R3, R3, 0x8, R4 ;  /* 0x0000000803038824 */ /* 0x008fca00078e0204 */
[----:B------:R-:W-:-:S04]  /*afd0*/  @!P0 PRMT R3, RZ, 0x654, R3 ;  /* 0x00000654ff038816 */ /* 0x000fc80000000003 */
[----:B------:R1:W-:Y:S01]  /*afe0*/  @!P0 SYNCS.ARRIVE.TRANS64.RED.A1T0 RZ, [R3+URZ], RZ ;  /* 0x000000ff03ff89a7 */ /* 0x0003e2000810043f */
[----:B------:R-:W2:Y:S04]  /*aff0*/  LDL.64 R12, [R1+0x170] ;  /* 0x00017000010c7983 */ /* 0x000ea80000100a00 */
[----:B------:R-:W3:Y:S04]  /*b000*/  LD.E.64 R4, desc[UR48][R16.64+0x440] ;  /* 0x0004403010047980 */ /* 0x000ee8000c101b00 */
[----:B------:R-:W4:Y:S04]  /*b010*/  LD.E R20, desc[UR48][R16.64+0x460] ;  /* 0x0004603010147980 */ /* 0x000f28000c101900 */
        /* <DEDUP_REMOVED lines=52> */
[----:B--2---:R-:W2:Y:S02]  /*b360*/  LD.E R9, desc[UR48][R12.64] ;  /* 0x000000300c097980 */ /* 0x004ea4000c101900 */
[-C--:B--2---:R-:W-:Y:S01]  /*b370*/  FMUL.FTZ R7, R24, R9.reuse ;  /* 0x0000000918077220 */ /* 0x084fe20000410000 */
[-C--:B------:R-:W-:Y:S01]  /*b380*/  FMUL.FTZ R8, R25, R9.reuse ;  /* 0x0000000919087220 */ /* 0x080fe20000410000 */
[-C--:B------:R-:W-:Y:S01]  /*b390*/  FMUL.FTZ R11, R28, R9.reuse ;  /* 0x000000091c0b7220 */ /* 0x080fe20000410000 */
[-C--:B------:R-:W-:Y:S01]  /*b3a0*/  FMUL.FTZ R13, R29, R9.reuse ;  /* 0x000000091d0d7220 */ /* 0x080fe20000410000 */
[-C--:B------:R-:W-:Y:S01]  /*b3b0*/  FMUL.FTZ R19, R32, R9.reuse ;  /* 0x0000000920137220 */ /* 0x080fe20000410000 */
[-C--:B------:R-:W-:Y:S01]  /*b3c0*/  FMUL.FTZ R99, R33, R9.reuse ;  /* 0x0000000921637220 */ /* 0x080fe20000410000 */
[----:B------:R-:W3:Y:S01]  /*b3d0*/  MUFU.TANH R7, R7 ;  /* 0x0000000700077308 */ /* 0x000ee20000002400 */
[-C--:B------:R-:W-:Y:S01]  /*b3e0*/  FMUL.FTZ R101, R36, R9.reuse ;  /* 0x0000000924657220 */ /* 0x080fe20000410000 */
[-C--:B------:R-:W-:Y:S01]  /*b3f0*/  FMUL.FTZ R105, R37, R9.reuse ;  /* 0x0000000925697220 */ /* 0x080fe20000410000 */
[-C--:B------:R-:W-:Y:S01]  /*b400*/  FMUL.FTZ R109, R40, R9.reuse ;  /* 0x00000009286d7220 */ /* 0x080fe20000410000 */
[-C--:B------:R-:W-:Y:S01]  /*b410*/  FMUL.FTZ R111, R41, R9.reuse ;  /* 0x00000009296f7220 */ /* 0x080fe20000410000 */
[-C--:B------:R-:W-:Y:S01]  /*b420*/  FMUL.FTZ R115, R44, R9.reuse ;  /* 0x000000092c737220 */ /* 0x080fe20000410000 */
[-C--:B------:R-:W-:Y:S01]  /*b430*/  FMUL.FTZ R121, R45, R9.reuse ;  /* 0x000000092d797220 */ /* 0x080fe20000410000 */
[-C--:B------:R-:W-:Y:S01]  /*b440*/  FMUL.FTZ R123, R48, R9.reuse ;  /* 0x00000009307b7220 */ /* 0x080fe20000410000 */
[----:B------:R-:W2:Y:S01]  /*b450*/  MUFU.TANH R8, R8 ;  /* 0x0000000800087308 */ /* 0x000ea20000002400 */
[-C--:B------:R-:W-:Y:S01]  /*b460*/  FMUL.FTZ R125, R49, R9.reuse ;  /* 0x00000009317d7220 */ /* 0x080fe20000410000 */
[-C--:B------:R-:W-:Y:S01]  /*b470*/  FMUL.FTZ R113, R52, R9.reuse ;  /* 0x0000000934717220 */ /* 0x080fe20000410000 */
[-C--:B------:R-:W-:Y:S01]  /*b480*/  FMUL.FTZ R119, R53, R9.reuse ;  /* 0x0000000935777220 */ /* 0x080fe20000410000 */
[-C--:B------:R-:W-:Y:S01]  /*b490*/  FMUL.FTZ R117, R56, R9.reuse ;  /* 0x0000000938757220 */ /* 0x080fe20000410000 */
[-C--:B------:R-:W-:Y:S01]  /*b4a0*/  FMUL.FTZ R107, R57, R9.reuse ;  /* 0x00000009396b7220 */ /* 0x080fe20000410000 */
[-C--:B------:R-:W-:Y:S01]  /*b4b0*/  FMUL.FTZ R97, R60, R9.reuse ;  /* 0x000000093c617220 */ /* 0x080fe20000410000 */
[-C--:B------:R-:W-:Y:S01]  /*b4c0*/  FMUL.FTZ R103, R61, R9.reuse ;  /* 0x000000093d677220 */ /* 0x080fe20000410000 */
[----:B------:R-:W0:Y:S01]  /*b4d0*/  MUFU.TANH R11, R11 ;  /* 0x0000000b000b7308 */ /* 0x000e220000002400 */
[----:B---3--:R-:W-:Y:S01]  /*b4e0*/  FMNMX.FTZ R15, R7, R4, !PT ;  /* 0x00000004070f7209 */ /* 0x008fe20007810000 */
[-C--:B------:R-:W-:Y:S01]  /*b4f0*/  FMUL.FTZ R6, R26, R9.reuse ;  /* 0x000000091a067220 */ /* 0x080fe20000410000 */
[-C--:B-1----:R-:W-:Y:S01]  /*b500*/  FMUL.FTZ R3, R27, R9.reuse ;  /* 0x000000091b037220 */ /* 0x082fe20000410000 */
[-C--:B------:R-:W-:Y:S01]  /*b510*/  FMUL.FTZ R29, R30, R9.reuse ;  /* 0x000000091e1d7220 */ /* 0x080fe20000410000 */
[-C--:B------:R-:W-:Y:S01]  /*b520*/  FMUL.FTZ R21, R46, R9.reuse ;  /* 0x000000092e157220 */ /* 0x080fe20000410000 */
[-C--:B------:R-:W-:Y:S01]  /*b530*/  FMUL.FTZ R73, R47, R9.reuse ;  /* 0x000000092f497220 */ /* 0x080fe20000410000 */
[----:B------:R-:W-:Y:S01]  /*b540*/  FMUL.FTZ R75, R50, R9 ;  /* 0x00000009324b7220 */ /* 0x000fe20000410000 */
[----:B------:R-:W1:Y:S01]  /*b550*/  MUFU.TANH R13, R13 ;  /* 0x0000000d000d7308 */ /* 0x000e620000002400 */
[----:B--2---:R-:W-:Y:S01]  /*b560*/  FMNMX.FTZ R12, R8, R15, !PT ;  /* 0x0000000f080c7209 */ /* 0x004fe20007810000 */
[-C--:B------:R-:W-:Y:S01]  /*b570*/  FMUL.FTZ R77, R51, R9.reuse ;  /* 0x00000009334d7220 */ /* 0x080fe20000410000 */
[-C--:B------:R-:W-:Y:S01]  /*b580*/  FMUL.FTZ R79, R54, R9.reuse ;  /* 0x00000009364f7220 */ /* 0x080fe20000410000 */
[-C--:B------:R-:W-:Y:S01]  /*b590*/  FMUL.FTZ R81, R55, R9.reuse ;  /* 0x0000000937517220 */ /* 0x080fe20000410000 */
[-C--:B------:R-:W-:Y:S01]  /*b5a0*/  FMUL.FTZ R83, R58, R9.reuse ;  /* 0x000000093a537220 */ /* 0x080fe20000410000 */
[-C--:B------:R-:W-:Y:S01]  /*b5b0*/  FMUL.FTZ R85, R59, R9.reuse ;  /* 0x000000093b557220 */ /* 0x080fe20000410000 */
[-C--:B------:R-:W-:Y:S01]  /*b5c0*/  FMUL.FTZ R87, R62, R9.reuse ;  /* 0x000000093e577220 */ /* 0x080fe20000410000 */
[----:B------:R-:W2:Y:S01]  /*b5d0*/  MUFU.TANH R19, R19 ;  /* 0x0000001300137308 */ /* 0x000ea20000002400 */
[----:B0-----:R-:W-:Y:S01]  /*b5e0*/  FMNMX.FTZ R12, R11, R12, !PT ;  /* 0x0000000c0b0c7209 */ /* 0x001fe20007810000 */
[-C--:B------:R-:W-:Y:S01]  /*b5f0*/  FMUL.FTZ R33, R35, R9.reuse ;  /* 0x0000000923217220 */ /* 0x080fe20000410000 */
[-C--:B------:R-:W-:Y:S01]  /*b600*/  FMUL.FTZ R89, R63, R9.reuse ;  /* 0x000000093f597220 */ /* 0x080fe20000410000 */
[-C--:B------:R-:W-:Y:S01]  /*b610*/  FMUL.FTZ R91, R66, R9.reuse ;  /* 0x00000009425b7220 */ /* 0x080fe20000410000 */
[-C--:B------:R-:W-:Y:S01]  /*b620*/  FMUL.FTZ R93, R67, R9.reuse ;  /* 0x00000009435d7220 */ /* 0x080fe20000410000 */
[-C--:B------:R-:W-:Y:S01]  /*b630*/  FMUL.FTZ R95, R70, R9.reuse ;  /* 0x00000009465f7220 */ /* 0x080fe20000410000 */
[-C--:B------:R-:W-:Y:S01]  /*b640*/  FMUL.FTZ R71, R71, R9.reuse ;  /* 0x0000000947477220 */ /* 0x080fe20000410000 */
[----:B------:R-:W0:Y:S01]  /*b650*/  MUFU.TANH R99, R99 ;  /* 0x0000006300637308 */ /* 0x000e220000002400 */
[----:B-1----:R-:W-:Y:S01]  /*b660*/  FMNMX.FTZ R12, R13, R12, !PT ;  /* 0x0000000c0d0c7209 */ /* 0x002fe20007810000 */
[----:B------:R-:W3:Y:S04]  /*b670*/  LD.E R24, desc[UR48][R16.64+0x42c] ;  /* 0x00042c3010187980 */ /* 0x000ee8000c101900 */
[----:B------:R-:W3:Y:S02]  /*b680*/  LD.E R28, desc[UR48][R16.64+0x234] ;  /* 0x00023430101c7980 */ /* 0x000ee4000c101900 */
[----:B------:R-:W1:Y:S01]  /*b690*/  MUFU.TANH R101, R101 ;  /* 0x0000006500657308 */ /* 0x000e620000002400 */
[----:B--2---:R-:W-:Y:S01]  /*b6a0*/  FMNMX.FTZ R12, R19, R12, !PT ;  /* 0x0000000c130c7209 */ /* 0x004fe20007810000 */
[----:B------:R-:W-:Y:S01]  /*b6b0*/  FMUL.FTZ R37, R34, R9 ;  /* 0x0000000922257220 */ /* 0x000fe20000410000 */
[----:B------:R-:W2:Y:S04]  /*b6c0*/  LD.E R36, desc[UR48][R16.64+0x254] ;  /* 0x0002543010247980 */ /* 0x000ea8000c101900 */
[----:B------:R-:W2:Y:S01]  /*b6d0*/  LD.E R32, desc[UR48][R16.64+0x244] ;  /* 0x0002443010207980 */ /* 0x000ea2000c101900 */
[----:B------:R-:W4:Y:S01]  /*b6e0*/  MUFU.TANH R105, R105 ;  /* 0x0000006900697308 */ /* 0x000f220000002400 */
[----:B0-----:R-:W-:-:S02]  /*b6f0*/  FMNMX.FTZ R12, R99, R12, !PT ;  /* 0x0000000c630c7209 */ /* 0x001fc40007810000 */
[----:B------:R-:W2:Y:S05]  /*b700*/  LD.E R40, desc[UR48][R16.64+0x260] ;  /* 0x0002603010287980 */ /* 0x000eaa000c101900 */
[----:B------:R-:W0:Y:S01]  /*b710*/  MUFU.TANH R109, R109 ;  /* 0x0000006d006d7308 */ /* 0x000e220000002400 */
[----:B-1----:R-:W-:Y:S01]  /*b720*/  FMNMX.FTZ R12, R101, R12, !PT ;  /* 0x0000000c650c7209 */ /* 0x002fe20007810000 */
[----:B------:R-:W-:Y:S01]  /*b730*/  FMUL.FTZ R41, R68, R9 ;  /* 0x0000000944297220 */ /* 0x000fe20000410000 */
[----:B------:R-:W2:Y:S05]  /*b740*/  LD.E R44, desc[UR48][R16.64+0x280] ;  /* 0x00028030102c7980 */ /* 0x000eaa000c101900 */
[----:B------:R-:W1:Y:S01]  /*b750*/  MUFU.TANH R111, R111 ;  /* 0x0000006f006f7308 */ /* 0x000e620000002400 */
[----:B----4-:R-:W-:-:S07]  /*b760*/  FMNMX.FTZ R12, R105, R12, !PT ;  /* 0x0000000c690c7209 */ /* 0x010fce0007810000 */
[----:B------:R-:W4:Y:S01]  /*b770*/  MUFU.TANH R115, R115 ;  /* 0x0000007300737308 */ /* 0x000f220000002400 */
[----:B0-----:R-:W-:Y:S01]  /*b780*/  FMNMX.FTZ R12, R109, R12, !PT ;  /* 0x0000000c6d0c7209 */ /* 0x001fe20007810000 */
[----:B------:R-:W-:Y:S01]  /*b790*/  FMUL.FTZ R45, R69, R9 ;  /* 0x00000009452d7220 */ /* 0x000fe20000410000 */
[----:B------:R-:W2:Y:S05]  /*b7a0*/  LD.E R48, desc[UR48][R16.64+0x284] ;  /* 0x0002843010307980 */ /* 0x000eaa000c101900 */
[----:B------:R-:W0:Y:S01]  /*b7b0*/  MUFU.TANH R121, R121 ;  /* 0x0000007900797308 */ /* 0x000e220000002400 */
[----:B-1----:R-:W-:-:S07]  /*b7c0*/  FMNMX.FTZ R12, R111, R12, !PT ;  /* 0x0000000c6f0c7209 */ /* 0x002fce0007810000 */
[----:B------:R-:W1:Y:S01]  /*b7d0*/  MUFU.TANH R123, R123 ;  /* 0x0000007b007b7308 */ /* 0x000e620000002400 */
[----:B----4-:R-:W-:Y:S01]  /*b7e0*/  FMNMX.FTZ R12, R115, R12, !PT ;  /* 0x0000000c730c7209 */ /* 0x010fe20007810000 */
[----:B------:R-:W-:Y:S01]  /*b7f0*/  FMUL.FTZ R49, R42, R9 ;  /* 0x000000092a317220 */ /* 0x000fe20000410000 */
[----:B------:R-:W4:Y:S05]  /*b800*/  LD.E R52, desc[UR48][R16.64+0x2a0] ;  /* 0x0002a03010347980 */ /* 0x000f2a000c101900 */
[----:B------:R-:W1:Y:S01]  /*b810*/  MUFU.TANH R125, R125 ;  /* 0x0000007d007d7308 */ /* 0x000e620000002400 */
[----:B0-----:R-:W-:-:S07]  /*b820*/  FMNMX.FTZ R12, R121, R12, !PT ;  /* 0x0000000c790c7209 */ /* 0x001fce0007810000 */
[----:B------:R-:W0:Y:S01]  /*b830*/  MUFU.TANH R113, R113 ;  /* 0x0000007100717308 */ /* 0x000e220000002400 */
[----:B-1----:R-:W-:Y:S01]  /*b840*/  FMNMX.FTZ R12, R123, R12, !PT ;  /* 0x0000000c7b0c7209 */ /* 0x002fe20007810000 */
[----:B------:R-:W-:Y:S01]  /*b850*/  FMUL.FTZ R53, R65, R9 ;  /* 0x0000000941357220 */ /* 0x000fe20000410000 */
[----:B------:R-:W4:Y:S05]  /*b860*/  LD.E R56, desc[UR48][R16.64+0x2a4] ;  /* 0x0002a43010387980 */ /* 0x000f2a000c101900 */
[----:B------:R-:W1:Y:S01]  /*b870*/  MUFU.TANH R119, R119 ;  /* 0x0000007700777308 */ /* 0x000e620000002400 */
[----:B------:R-:W-:-:S07]  /*b880*/  FMNMX.FTZ R12, R125, R12, !PT ;  /* 0x0000000c7d0c7209 */ /* 0x000fce0007810000 */
[----:B------:R-:W1:Y:S01]  /*b890*/  MUFU.TANH R117, R117 ;  /* 0x0000007500757308 */ /* 0x000e620000002400 */
[----:B0-----:R-:W-:Y:S01]  /*b8a0*/  FMNMX.FTZ R12, R113, R12, !PT ;  /* 0x0000000c710c7209 */ /* 0x001fe20007810000 */
[----:B------:R-:W-:Y:S01]  /*b8b0*/  FMUL.FTZ R57, R64, R9 ;  /* 0x0000000940397220 */ /* 0x000fe20000410000 */
[----:B------:R-:W4:Y:S05]  /*b8c0*/  LD.E R60, desc[UR48][R16.64+0x2b0] ;  /* 0x0002b030103c7980 */ /* 0x000f2a000c101900 */
[----:B------:R-:W0:Y:S01]  /*b8d0*/  MUFU.TANH R107, R107 ;  /* 0x0000006b006b7308 */ /* 0x000e220000002400 */
[----:B-1----:R-:W-:-:S07]  /*b8e0*/  FMNMX.FTZ R12, R119, R12, !PT ;  /* 0x0000000c770c7209 */ /* 0x002fce0007810000 */
[----:B------:R-:W1:Y:S01]  /*b8f0*/  MUFU.TANH R97, R97 ;  /* 0x0000006100617308 */ /* 0x000e620000002400 */
[----:B------:R-:W-:-:S07]  /*b900*/  FMNMX.FTZ R12, R117, R12, !PT ;  /* 0x0000000c750c7209 */ /* 0x000fce0007810000 */
[----:B------:R-:W1:Y:S01]  /*b910*/  MUFU.TANH R103, R103 ;  /* 0x0000006700677308 */ /* 0x000e620000002400 */
[----:B0-----:R-:W-:Y:S01]  /*b920*/  FMNMX.FTZ R12, R107, R12, !PT ;  /* 0x0000000c6b0c7209 */ /* 0x001fe20007810000 */
[-C--:B------:R-:W-:Y:S01]  /*b930*/  FMUL.FTZ R27, R31, R9.reuse ;  /* 0x000000091f1b7220 */ /* 0x080fe20000410000 */
[-C--:B------:R-:W-:Y:S01]  /*b940*/  FMUL.FTZ R61, R43, R9.reuse ;  /* 0x000000092b3d7220 */ /* 0x080fe20000410000 */
[----:B------:R-:W3:Y:S04]  /*b950*/  LD.E R26, desc[UR48][R16.64+0x424] ;  /* 0x00042430101a7980 */ /* 0x000ee8000c101900 */
[----:B------:R-:W0:Y:S01]  /*b960*/  MUFU.TANH R57, R57 ;  /* 0x0000003900397308 */ /* 0x000e220000002400 */
[----:B-1----:R-:W-:Y:S01]  /*b970*/  FMNMX.FTZ R12, R97, R12, !PT ;  /* 0x0000000c610c7209 */ /* 0x002fe20007810000 */
[----:B------:R-:W2:Y:S06]  /*b980*/  LD.E R30, desc[UR48][R16.64+0x240] ;  /* 0x00024030101e7980 */ /* 0x000eac000c101900 */
[----:B------:R-:W-:Y:S08]  /*b990*/  MUFU.TANH R6, R6 ;  /* 0x0000000600067308 */ /* 0x000ff00000002400 */
[----:B------:R-:W-:Y:S08]  /*b9a0*/  MUFU.TANH R3, R3 ;  /* 0x0000000300037308 */ /* 0x000ff00000002400 */
[----:B------:R-:W-:Y:S01]  /*b9b0*/  MUFU.TANH R29, R29 ;  /* 0x0000001d001d7308 */ /* 0x000fe20000002400 */
[-C--:B------:R-:W-:Y:S01]  /*b9c0*/  FMUL.FTZ R35, R39, R9.reuse ;  /* 0x0000000927237220 */ /* 0x080fe20000410000 */
[----:B------:R-:W4:Y:S04]  /*b9d0*/  LD.E R34, desc[UR48][R16.64+0x250] ;  /* 0x0002503010227980 */ /* 0x000f28000c101900 */
[----:B------:R-:W4:Y:S02]  /*b9e0*/  LD.E R46, desc[UR48][R16.64+0x264] ;  /* 0x00026430102e7980 */ /* 0x000f24000c101900 */
[----:B------:R-:W1:Y:S01]  /*b9f0*/  MUFU.TANH R53, R53 ;  /* 0x0000003500357308 */ /* 0x000e620000002400 */
[----:B------:R-:W-:Y:S01]  /*ba00*/  FMNMX.FTZ R12, R103, R12, !PT ;  /* 0x0000000c670c7209 */ /* 0x000fe20007810000 */
[----:B------:R-:W4:Y:S04]  /*ba10*/  LD.E R54, desc[UR48][R16.64+0x290] ;  /* 0x0002903010367980 */ /* 0x000f28000c101900 */
[----:B------:R-:W4:Y:S02]  /*ba20*/  LD.E R50, desc[UR48][R16.64+0x294] ;  /* 0x0002943010327980 */ /* 0x000f24000c101900 */
[----:B------:R-:W1:Y:S01]  /*ba30*/  MUFU.TANH R41, R41 ;  /* 0x0000002900297308 */ /* 0x000e620000002400 */
[----:B0-----:R-:W-:Y:S01]  /*ba40*/  FMNMX.FTZ R12, R57, R12, !PT ;  /* 0x0000000c390c7209 */ /* 0x001fe20007810000 */
[----:B------:R-:W4:Y:S04]  /*ba50*/  LD.E R58, desc[UR48][R16.64+0x2c0] ;  /* 0x0002c030103a7980 */ /* 0x000f28000c101900 */
[----:B------:R-:W4:Y:S02]  /*ba60*/  LD.E R62, desc[UR48][R16.64+0x2c4] ;  /* 0x0002c430103e7980 */ /* 0x000f24000c101900 */
[----:B------:R-:W0:Y:S01]  /*ba70*/  MUFU.TANH R45, R45 ;  /* 0x0000002d002d7308 */ /* 0x000e220000002400 */
[----:B-1----:R-:W-:Y:S01]  /*ba80*/  FMNMX.FTZ R12, R53, R12, !PT ;  /* 0x0000000c350c7209 */ /* 0x002fe20007810000 */
[----:B------:R-:W-:Y:S01]  /*ba90*/  FMUL.FTZ R31, R38, R9 ;  /* 0x00000009261f7220 */ /* 0x000fe20000410000 */
[----:B------:R-:W4:Y:S04]  /*baa0*/  LD.E R42, desc[UR48][R16.64+0x270] ;  /* 0x00027030102a7980 */ /* 0x000f28000c101900 */
[----:B------:R-:W4:Y:S01]  /*bab0*/  LD.E R38, desc[UR48][R16.64+0x274] ;  /* 0x0002743010267980 */ /* 0x000f22000c101900 */
[----:B------:R-:W-:Y:S01]  /*bac0*/  FMNMX.FTZ R12, R41, R12, !PT ;  /* 0x0000000c290c7209 */ /* 0x000fe20007810000 */
[----:B------:R-:W1:Y:S02]  /*bad0*/  MUFU.TANH R27, R27 ;  /* 0x0000001b001b7308 */ /* 0x000e640000002400 */
[----:B------:R-:W4:Y:S04]  /*bae0*/  LD.E R64, desc[UR48][R16.64+0x2b4] ;  /* 0x0002b43010407980 */ /* 0x000f28000c101900 */
[----:B------:R-:W4:Y:S01]  /*baf0*/  LD.E R66, desc[UR48][R16.64+0x2d0] ;  /* 0x0002d03010427980 */ /* 0x000f22000c101900 */
[----:B0-----:R-:W-:Y:S01]  /*bb00*/  FMNMX.FTZ R15, R45, R12, !PT ;  /* 0x0000000c2d0f7209 */ /* 0x001fe20007810000 */
[----:B------:R-:W0:Y:S02]  /*bb10*/  MUFU.TANH R37, R37 ;  /* 0x0000002500257308 */ /* 0x000e240000002400 */
[----:B------:R-:W4:Y:S04]  /*bb20*/  LD.E R68, desc[UR48][R16.64+0x2e0] ;  /* 0x0002e03010447980 */ /* 0x000f28000c101900 */
[----:B------:R-:W1:Y:S02]  /*bb30*/  SHFL.BFLY PT, R12, R15, 0x2, 0x1f ;  /* 0x0c401f000f0c7f89 */ /* 0x000e6400000e0000 */
[----:B------:R-:W0:Y:S02]  /*bb40*/  MUFU.TANH R33, R33 ;  /* 0x0000002100217308 */ /* 0x000e240000002400 */
[----:B------:R-:W4:Y:S04]  /*bb50*/  LD.E R70, desc[UR48][R16.64+0x2f4] ;  /* 0x0002f43010467980 */ /* 0x000f28000c101900 */
[----:B------:R-:W4:Y:S02]  /*bb60*/  LD.E R43, desc[UR48][R16.64+0x268] ;  /* 0x00026830102b7980 */ /* 0x000f24000c101900 */
[----:B------:R-:W0:Y:S02]  /*bb70*/  MUFU.TANH R31, R31 ;  /* 0x0000001f001f7308 */ /* 0x000e240000002400 */
[----:B------:R-:W4:Y:S04]  /*bb80*/  LD.E R55, desc[UR48][R16.64+0x298] ;  /* 0x0002983010377980 */ /* 0x000f28000c101900 */
[----:B------:R-:W4:Y:S02]  /*bb90*/  LD.E R51, desc[UR48][R16.64+0x2ac] ;  /* 0x0002ac3010337980 */ /* 0x000f24000c101900 */
[----:B------:R-:W-:Y:S02]  /*bba0*/  MUFU.TANH R49, R49 ;  /* 0x0000003100317308 */ /* 0x000fe40000002400 */
[----:B------:R-:W4:Y:S01]  /*bbb0*/  LD.E R69, desc[UR48][R16.64+0x2bc] ;  /* 0x0002bc3010457980 */ /* 0x000f22000c101900 */
[----:B-1----:R-:W-:-:S03]  /*bbc0*/  FMNMX.FTZ R14, R15, R12, !PT ;  /* 0x0000000c0f0e7209 */ /* 0x002fc60007810000 */
[----:B------:R-:W4:Y:S01]  /*bbd0*/  LD.E R67, desc[UR48][R16.64+0x2c8] ;  /* 0x0002c83010437980 */ /* 0x000f22000c101900 */
[----:B------:R-:W-:Y:S01]  /*bbe0*/  FMNMX.FTZ R12, R6, R5, !PT ;  /* 0x00000005060c7209 */ /* 0x000fe20007810000 */
[----:B------:R-:W-:Y:S02]  /*bbf0*/  MUFU.TANH R21, R21 ;  /* 0x0000001500157308 */ /* 0x000fe40000002400 */
[----:B------:R-:W4:Y:S01]  /*bc00*/  LD.E R59, desc[UR48][R16.64+0x2cc] ;  /* 0x0002cc30103b7980 */ /* 0x000f22000c101900 */
[----:B------:R-:W-:-:S03]  /*bc10*/  FMNMX.FTZ R12, R3, R12, !PT ;  /* 0x0000000c030c7209 */ /* 0x000fc60007810000 */
[----:B------:R-:W4:Y:S01]  /*bc20*/  LD.E R65, desc[UR48][R16.64+0x2d8] ;  /* 0x0002d83010417980 */ /* 0x000f22000c101900 */
[----:B------:R-:W-:Y:S01]  /*bc30*/  FMNMX.FTZ R12, R29, R12, !PT ;  /* 0x0000000c1d0c7209 */ /* 0x000fe20007810000 */
[----:B------:R-:W1:Y:S02]  /*bc40*/  MUFU.TANH R35, R35 ;  /* 0x0000002300237308 */ /* 0x000e640000002400 */
[----:B------:R-:W4:Y:S01]  /*bc50*/  LD.E R63, desc[UR48][R16.64+0x2dc] ;  /* 0x0002dc30103f7980 */ /* 0x000f22000c101900 */
[----:B------:R-:W-:-:S04]  /*bc60*/  FMNMX.FTZ R12, R27, R12, !PT ;  /* 0x0000000c1b0c7209 */ /* 0x000fc80007810000 */
[----:B0-----:R-:W-:Y:S01]  /*bc70*/  FMNMX.FTZ R12, R37, R12, !PT ;  /* 0x0000000c250c7209 */ /* 0x001fe20007810000 */
[----:B------:R-:W0:Y:S03]  /*bc80*/  MUFU.TANH R61, R61 ;  /* 0x0000003d003d7308 */ /* 0x000e260000002400 */
[----:B------:R-:W-:-:S04]  /*bc90*/  FMNMX.FTZ R12, R33, R12, !PT ;  /* 0x0000000c210c7209 */ /* 0x000fc80007810000 */
[----:B------:R-:W-:Y:S01]  /*bca0*/  FMNMX.FTZ R12, R31, R12, !PT ;  /* 0x0000000c1f0c7209 */ /* 0x000fe20007810000 */
[----:B------:R-:W0:Y:S03]  /*bcb0*/  MUFU.TANH R73, R73 ;  /* 0x0000004900497308 */ /* 0x000e260000002400 */
[----:B-1----:R-:W-:-:S04]  /*bcc0*/  FMNMX.FTZ R12, R35, R12, !PT ;  /* 0x0000000c230c7209 */ /* 0x002fc80007810000 */
[----:B------:R-:W-:Y:S01]  /*bcd0*/  FMNMX.FTZ R12, R49, R12, !PT ;  /* 0x0000000c310c7209 */ /* 0x000fe20007810000 */
[----:B------:R-:W1:Y:S03]  /*bce0*/  MUFU.TANH R75, R75 ;  /* 0x0000004b004b7308 */ /* 0x000e660000002400 */
[----:B0-----:R-:W-:-:S05]  /*bcf0*/  FMNMX.FTZ R12, R61, R12, !PT ;  /* 0x0000000c3d0c7209 */ /* 0x001fca0007810000 */
[----:B------:R-:W0:Y:S01]  /*bd00*/  MUFU.TANH R77, R77 ;  /* 0x0000004d004d7308 */ /* 0x000e220000002400 */
[----:B------:R-:W-:-:S07]  /*bd10*/  FMNMX.FTZ R12, R21, R12, !PT ;  /* 0x0000000c150c7209 */ /* 0x000fce0007810000 */
[----:B------:R-:W0:Y:S01]  /*bd20*/  MUFU.TANH R79, R79 ;  /* 0x0000004f004f7308 */ /* 0x000e220000002400 */
[----:B------:R-:W-:-:S07]  /*bd30*/  FMNMX.FTZ R12, R73, R12, !PT ;  /* 0x0000000c490c7209 */ /* 0x000fce0007810000 */
[----:B------:R-:W0:Y:S01]  /*bd40*/  MUFU.TANH R81, R81 ;  /* 0x0000005100517308 */ /* 0x000e220000002400 */
[----:B-1----:R-:W-:-:S07]  /*bd50*/  FMNMX.FTZ R12, R75, R12, !PT ;  /* 0x0000000c4b0c7209 */ /* 0x002fce0007810000 */
[----:B------:R-:W1:Y:S01]  /*bd60*/  MUFU.TANH R83, R83 ;  /* 0x0000005300537308 */ /* 0x000e620000002400 */
[----:B0-----:R-:W-:-:S07]  /*bd70*/  FMNMX.FTZ R12, R77, R12, !PT ;  /* 0x0000000c4d0c7209 */ /* 0x001fce0007810000 */
        /* <DEDUP_REMOVED lines=13> */
[----:B-1----:R-:W-:-:S04]  /*be50*/  FMNMX.FTZ R12, R91, R12, !PT ;  /* 0x0000000c5b0c7209 */ /* 0x002fc80007810000 */
[----:B0-----:R-:W-:-:S04]  /*be60*/  FMNMX.FTZ R12, R93, R12, !PT ;  /* 0x0000000c5d0c7209 */ /* 0x001fc80007810000 */
[----:B------:R-:W-:Y:S01]  /*be70*/  FMNMX.FTZ R12, R95, R12, !PT ;  /* 0x0000000c5f0c7209 */ /* 0x000fe20007810000 */
[----:B------:R-:W0:Y:S03]  /*be80*/  SHFL.BFLY PT, R25, R14, 0x1, 0x1f ;  /* 0x0c201f000e197f89 */ /* 0x000e2600000e0000 */
[----:B------:R-:W-:-:S05]  /*be90*/  FMNMX.FTZ R9, R71, R12, !PT ;  /* 0x0000000c47097209 */ /* 0x000fca0007810000 */
[----:B------:R-:W-:Y:S04]  /*bea0*/  ST.E desc[UR48][R16.64+0x444], R9 ;  /* 0x0004440910007985 */ /* 0x000fe8000c101930 */
[----:B------:R-:W3:Y:S04]  /*beb0*/  LD.E R12, desc[UR48][R16.64+0x444] ;  /* 0x00044430100c7980 */ /* 0x000ee8000c101900 */
[----:B------:R1:W-:Y:S01]  /*bec0*/  ST.E desc[UR48][R16.64+0x440], R15 ;  /* 0x0004400f10007985 */ /* 0x0003e2000c101930 */
[----:B0-----:R-:W-:-:S03]  /*bed0*/  FMNMX.FTZ R25, R14, R25, !PT ;  /* 0x000000190e197209 */ /* 0x001fc60007810000 */
[----:B------:R-:W2:Y:S04]  /*bee0*/  LD.E R14, desc[UR48][R16.64+0x454] ;  /* 0x00045430100e7980 */ /* 0x000ea8000c101900 */
[----:B------:R-:W-:Y:S04]  /*bef0*/  ST.E desc[UR48][R16.64+0x440], R25 ;  /* 0x0004401910007985 */ /* 0x000fe8000c101930 */
[----:B------:R-:W4:Y:S04]  /*bf00*/  LD.E R39, desc[UR48][R16.64+0x440] ;  /* 0x0004403010277980 */ /* 0x000f28000c101900 */
[----:B-1----:R-:W2:Y:S04]  /*bf10*/  LD.E R15, desc[UR48][R16.64+0x450] ;  /* 0x00045030100f7980 */ /* 0x002ea8000c101900 */
[----:B---3--:R-:W0:Y:S01]  /*bf20*/  SHFL.BFLY PT, R9, R12, 0x2, 0x1f ;  /* 0x0c401f000c097f89 */ /* 0x008e2200000e0000 */
[----:B----4-:R-:W-:Y:S01]  /*bf30*/  FMUL.FTZ R88, R39, R20 ;  /* 0x0000001427587220 */ /* 0x010fe20000410000 */
[----:B0-----:R-:W-:-:S03]  /*bf40*/  FMNMX.FTZ R9, R12, R9, !PT ;  /* 0x000000090c097209 */ /* 0x001fc60007810000 */
[-CC-:B------:R-:W-:Y:S02]  /*bf50*/  FFMA.FTZ R153, R8, R20.reuse, -R88.reuse ;  /* 0x0000001408997223 */ /* 0x180fe40000010858 */
[----:B------:R-:W0:Y:S01]  /*bf60*/  SHFL.BFLY PT, R8, R9, 0x1, 0x1f ;  /* 0x0c201f0009087f89 */ /* 0x000e2200000e0000 */
[----:B------:R-:W-:Y:S01]  /*bf70*/  FADD.FTZ R25, R4, -R39 ;  /* 0x8000002704197221 */ /* 0x000fe20000010000 */
[-CC-:B------:R-:W-:Y:S01]  /*bf80*/  FFMA.FTZ R152, R7, R20.reuse, -R88.reuse ;  /* 0x0000001407987223 */ /* 0x180fe20000010858 */
[-CC-:B------:R-:W-:Y:S01]  /*bf90*/  FFMA.FTZ R155, R11, R20.reuse, -R88.reuse ;  /* 0x000000140b9b7223 */ /* 0x180fe20000010858 */
[-CC-:B------:R-:W-:Y:S01]  /*bfa0*/  FFMA.FTZ R154, R13, R20.reuse, -R88.reuse ;  /* 0x000000140d9a7223 */ /* 0x180fe20000010858 */
[-C--:B------:R-:W-:Y:S01]  /*bfb0*/  FMUL.FTZ R25, R25, R20.reuse ;  /* 0x0000001419197220 */ /* 0x080fe20000410000 */
[-CC-:B------:R-:W-:Y:S01]  /*bfc0*/  FFMA.FTZ R7, R19, R20.reuse, -R88.reuse ;  /* 0x0000001413077223 */ /* 0x180fe20000010858 */
[-CC-:B------:R-:W-:Y:S01]  /*bfd0*/  FFMA.FTZ R182, R99, R20.reuse, -R88.reuse ;  /* 0x0000001463b67223 */ /* 0x180fe20000010858 */
[----:B------:R-:W-:Y:S01]  /*bfe0*/  MUFU.EX2 R152, R152 ;  /* 0x0000009800987308 */ /* 0x000fe20000000800 */
[-CC-:B------:R-:W-:Y:S01]  /*bff0*/  FFMA.FTZ R175, R101, R20.reuse, -R88.reuse ;  /* 0x0000001465af7223 */ /* 0x180fe20000010858 */
[----:B------:R-:W-:Y:S01]  /*c000*/  FFMA.FTZ R180, R105, R20, -R88 ;  /* 0x0000001469b47223 */ /* 0x000fe20000010858 */
[----:B0-----:R-:W-:-:S05]  /*c010*/  FMNMX.FTZ R47, R9, R8, !PT ;  /* 0x00000008092f7209 */ /* 0x001fca0007810000 */
[----:B------:R-:W2:Y:S01]  /*c020*/  MUFU.EX2 R25, R25 ;  /* 0x0000001900197308 */ /* 0x000ea20000000800 */
[-CC-:B------:R-:W-:Y:S01]  /*c030*/  FFMA.FTZ R172, R109, R20.reuse, -R88.reuse ;  /* 0x000000146dac7223 */ /* 0x180fe20000010858 */
[-CC-:B------:R-:W-:Y:S01]  /*c040*/  FFMA.FTZ R169, R111, R20.reuse, -R88.reuse ;  /* 0x000000146fa97223 */ /* 0x180fe20000010858 */
[-CC-:B------:R-:W-:Y:S01]  /*c050*/  FFMA.FTZ R167, R115, R20.reuse, -R88.reuse ;  /* 0x0000001473a77223 */ /* 0x180fe20000010858 */
[-C--:B------:R-:W-:Y:S01]  /*c060*/  FMUL.FTZ R166, R47, R20.reuse ;  /* 0x000000142fa67220 */ /* 0x080fe20000410000 */
[----:B------:R-:W-:Y:S01]  /*c070*/  FADD.FTZ R5, R5, -R47 ;  /* 0x8000002f05057221 */ /* 0x000fe20000010000 */
[-CC-:B------:R-:W-:Y:S01]  /*c080*/  FFMA.FTZ R170, R121, R20.reuse, -R88.reuse ;  /* 0x0000001479aa7223 */ /* 0x180fe20000010858 */
[-C--:B------:R-:W-:Y:S01]  /*c090*/  FFMA.FTZ R164, R123, R20.reuse, -R88 ;  /* 0x000000147ba47223 */ /* 0x080fe20000010858 */
[-CC-:B------:R-:W-:Y:S01]  /*c0a0*/  FFMA.FTZ R185, R6, R20.reuse, -R166.reuse ;  /* 0x0000001406b97223 */ /* 0x180fe200000108a6 */
[----:B------:R-:W-:Y:S01]  /*c0b0*/  FMUL.FTZ R5, R20, R5 ;  /* 0x0000000514057220 */ /* 0x000fe20000410000 */
[-C--:B------:R-:W-:Y:S01]  /*c0c0*/  FFMA.FTZ R188, R3, R20.reuse, -R166 ;  /* 0x0000001403bc7223 */ /* 0x080fe200000108a6 */
        /* <DEDUP_REMOVED lines=10> */
[-C--:B------:R-:W-:Y:S01]  /*c170*/  FFMA.FTZ R9, R45, R20.reuse, -R88 ;  /* 0x000000142d097223 */ /* 0x080fe20000010858 */
[----:B------:R-:W-:Y:S01]  /*c180*/  MUFU.EX2 R185, R185 ;  /* 0x000000b900b97308 */ /* 0x000fe20000000800 */
[-CC-:B------:R-:W-:Y:S01]  /*c190*/  FFMA.FTZ R6, R29, R20.reuse, -R166.reuse ;  /* 0x000000141d067223 */ /* 0x180fe200000108a6 */
[----:B------:R-:W-:-:S06]  /*c1a0*/  FFMA.FTZ R183, R27, R20, -R166 ;  /* 0x000000141bb77223 */ /* 0x000fcc00000108a6 */
[----:B------:R-:W-:Y:S01]  /*c1b0*/  MUFU.EX2 R153, R153 ;  /* 0x0000009900997308 */ /* 0x000fe20000000800 */
[-CC-:B------:R-:W-:Y:S01]  /*c1c0*/  FFMA.FTZ R181, R37, R20.reuse, -R166.reuse ;  /* 0x0000001425b57223 */ /* 0x180fe200000108a6 */
[----:B------:R-:W3:Y:S04]  /*c1d0*/  LD.E R4, desc[UR48][R16.64+0x230] ;  /* 0x0002303010047980 */ /* 0x000ee8000c101900 */
[----:B------:R-:W4:Y:S02]  /*c1e0*/  LD.E R39, desc[UR48][R16.64+0x278] ;  /* 0x0002783010277980 */ /* 0x000f24000c101900 */
[----:B------:R-:W0:Y:S01]  /*c1f0*/  MUFU.EX2 R88, R5 ;  /* 0x0000000500587308 */ /* 0x000e220000000800 */
[----:B------:R-:W-:-:S07]  /*c200*/  FFMA.FTZ R186, R33, R20, -R166 ;  /* 0x0000001421ba7223 */ /* 0x000fce00000108a6 */
[----:B------:R-:W-:Y:S01]  /*c210*/  MUFU.EX2 R155, R155 ;  /* 0x0000009b009b7308 */ /* 0x000fe20000000800 */
[-CC-:B------:R-:W-:Y:S01]  /*c220*/  FFMA.FTZ R171, R21, R20.reuse, -R166.reuse ;  /* 0x0000001415ab7223 */ /* 0x180fe200000108a6 */
[-CC-:B------:R-:W-:Y:S01]  /*c230*/  FFMA.FTZ R163, R79, R20.reuse, -R166.reuse ;  /* 0x000000144fa37223 */ /* 0x180fe200000108a6 */
[-CC-:B------:R-:W-:Y:S01]  /*c240*/  FFMA.FTZ R177, R31, R20.reuse, -R166.reuse ;  /* 0x000000141fb17223 */ /* 0x180fe200000108a6 */
[----:B------:R-:W-:-:S04]  /*c250*/  FFMA.FTZ R184, R35, R20, -R166 ;  /* 0x0000001423b87223 */ /* 0x000fc800000108a6 */
        /* <DEDUP_REMOVED lines=8> */
[----:B------:R-:W1:Y:S01]  /*c2e0*/  MUFU.EX2 R188, R188 ;  /* 0x000000bc00bc7308 */ /* 0x000e620000000800 */
[-CC-:B------:R-:W-:Y:S01]  /*c2f0*/  FFMA.FTZ R125, R81, R20.reuse, -R166.reuse ;  /* 0x00000014517d7223 */ /* 0x180fe200000108a6 */
[-CC-:B------:R-:W-:Y:S01]  /*c300*/  FFMA.FTZ R158, R89, R20.reuse, -R166.reuse ;  /* 0x00000014599e7223 */ /* 0x180fe200000108a6 */
[-CC-:B------:R-:W-:Y:S01]  /*c310*/  FFMA.FTZ R109, R91, R20.reuse, -R166.reuse ;  /* 0x000000145b6d7223 */ /* 0x180fe200000108a6 */
[-CC-:B------:R-:W-:Y:S01]  /*c320*/  FFMA.FTZ R93, R93, R20.reuse, -R166.reuse ;  /* 0x000000145d5d7223 */ /* 0x180fe200000108a6 */
[-CC-:B------:R-:W-:Y:S01]  /*c330*/  FFMA.FTZ R3, R95, R20.reuse, -R166.reuse ;  /* 0x000000145f037223 */ /* 0x180fe200000108a6 */
[----:B------:R-:W4:Y:S02]  /*c340*/  LD.E R101, desc[UR48][R16.64+0x348] ;  /* 0x0003483010657980 */ /* 0x000f24000c101900 */
[----:B------:R-:W1:Y:S01]  /*c350*/  MUFU.EX2 R6, R6 ;  /* 0x0000000600067308 */ /* 0x000e620000000800 */
[-CC-:B------:R-:W-:Y:S01]  /*c360*/  FFMA.FTZ R21, R87, R20.reuse, -R166.reuse ;  /* 0x0000001457157223 */ /* 0x180fe200000108a6 */
[----:B------:R-:W-:Y:S01]  /*c370*/  FFMA.FTZ R79, R71, R20, -R166 ;  /* 0x00000014474f7223 */ /* 0x000fe200000108a6 */
[----:B--2---:R-:W-:Y:S01]  /*c380*/  FFMA.FTZ R20, R25, R15, R152 ;  /* 0x0000000f19147223 */ /* 0x004fe20000010098 */
[----:B------:R-:W2:Y:S04]  /*c390*/  LD.E R105, desc[UR48][R16.64+0x358] ;  /* 0x0003583010697980 */ /* 0x000ea8000c101900 */
[----:B------:R-:W1:Y:S01]  /*c3a0*/  MUFU.EX2 R183, R183 ;  /* 0x000000b700b77308 */ /* 0x000e620000000800 */
[----:B0-----:R-:W-:Y:S01]  /*c3b0*/  FFMA.FTZ R15, R88, R14, R185 ;  /* 0x0000000e580f7223 */ /* 0x001fe200000100b9 */
[----:B------:R-:W-:Y:S01]  /*c3c0*/  FADD.FTZ R20, R153, R20 ;  /* 0x0000001499147221 */ /* 0x000fe20000010000 */
[----:B------:R-:W2:Y:S05]  /*c3d0*/  LD.E R99, desc[UR48][R16.64+0x368] ;  /* 0x0003683010637980 */ /* 0x000eaa000c101900 */
[----:B------:R-:W0:Y:S01]  /*c3e0*/  MUFU.EX2 R7, R7 ;  /* 0x0000000700077308 */ /* 0x000e220000000800 */
[----:B-1----:R-:W-:-:S07]  /*c3f0*/  FADD.FTZ R15, R188, R15 ;  /* 0x0000000fbc0f7221 */ /* 0x002fce0000010000 */
[----:B------:R-:W-:Y:S08]  /*c400*/  MUFU.EX2 R182, R182 ;  /* 0x000000b600b67308 */ /* 0x000ff00000000800 */
[----:B------:R-:W-:Y:S08]  /*c410*/  MUFU.EX2 R175, R175 ;  /* 0x000000af00af7308 */ /* 0x000ff00000000800 */
[----:B------:R-:W-:Y:S01]  /*c420*/  MUFU.EX2 R180, R180 ;  /* 0x000000b400b47308 */ /* 0x000fe20000000800 */
[----:B------:R1:W-:Y:S04]  /*c430*/  ST.E desc[UR48][R16.64+0x444], R47 ;  /* 0x0004442f10007985 */ /* 0x0003e8000c101930 */
[----:B------:R-:W4:Y:S03]  /*c440*/  LD.E R29, desc[UR48][R16.64+0x248] ;  /* 0x00024830101d7980 */ /* 0x000f26000c101900 */
[----:B------:R-:W1:Y:S01]  /*c450*/  MUFU.EX2 R181, R181 ;  /* 0x000000b500b57308 */ /* 0x000e620000000800 */
[----:B------:R-:W-:Y:S01]  /*c460*/  FADD.FTZ R119, R155, R20 ;  /* 0x000000149b777221 */ /* 0x000fe20000010000 */
[----:B------:R-:W-:Y:S01]  /*c470*/  FADD.FTZ R14, R6, R15 ;  /* 0x0000000f060e7221 */ /* 0x000fe20000010000 */
[----:B------:R-:W2:Y:S04]  /*c480*/  LD.E R33, desc[UR48][R16.64+0x238] ;  /* 0x0002383010217980 */ /* 0x000ea8000c101900 */
[----:B------:R-:W4:Y:S01]  /*c490*/  LD.E R31, desc[UR48][R16.64+0x23c] ;  /* 0x00023c30101f7980 */ /* 0x000f22000c101900 */
[----:B------:R-:W1:Y:S01]  /*c4a0*/  MUFU.EX2 R186, R186 ;  /* 0x000000ba00ba7308 */ /* 0x000e620000000800 */
[----:B------:R-:W-:Y:S01]  /*c4b0*/  FADD.FTZ R20, R154, R119 ;  /* 0x000000779a147221 */ /* 0x000fe20000010000 */
[----:B------:R-:W-:Y:S01]  /*c4c0*/  FADD.FTZ R14, R183, R14 ;  /* 0x0000000eb70e7221 */ /* 0x000fe20000010000 */
[----:B------:R-:W4:Y:S04]  /*c4d0*/  LD.E R27, desc[UR48][R16.64+0x24c] ;  /* 0x00024c30101b7980 */ /* 0x000f28000c101900 */
[----:B------:R-:W4:Y:S01]  /*c4e0*/  LD.E R5, desc[UR48][R16.64+0x258] ;  /* 0x0002583010057980 */ /* 0x000f22000c101900 */
[----:B------:R-:W1:Y:S01]  /*c4f0*/  MUFU.EX2 R177, R177 ;  /* 0x000000b100b17308 */ /* 0x000e620000000800 */
[----:B0-----:R-:W-:Y:S01]  /*c500*/  FADD.FTZ R15, R7, R20 ;  /* 0x00000014070f7221 */ /* 0x001fe20000010000 */
[----:B-1----:R-:W-:Y:S01]  /*c510*/  FADD.FTZ R127, R181, R14 ;  /* 0x0000000eb57f7221 */ /* 0x002fe20000010000 */
[----:B------:R-:W4:Y:S04]  /*c520*/  LD.E R45, desc[UR48][R16.64+0x25c] ;  /* 0x00025c30102d7980 */ /* 0x000f28000c101900 */
[----:B------:R-:W4:Y:S01]  /*c530*/  LD.E R41, desc[UR48][R16.64+0x26c] ;  /* 0x00026c3010297980 */ /* 0x000f22000c101900 */
[----:B------:R-:W0:Y:S01]  /*c540*/  MUFU.EX2 R184, R184 ;  /* 0x000000b800b87308 */ /* 0x000e220000000800 */
[----:B------:R-:W-:Y:S01]  /*c550*/  FADD.FTZ R14, R182, R15 ;  /* 0x0000000fb60e7221 */ /* 0x000fe20000010000 */
[----:B------:R-:W-:Y:S01]  /*c560*/  FADD.FTZ R20, R186, R127 ;  /* 0x0000007fba147221 */ /* 0x000fe20000010000 */
[----:B------:R-:W4:Y:S04]  /*c570*/  LD.E R35, desc[UR48][R16.64+0x27c] ;  /* 0x00027c3010237980 */ /* 0x000f28000c101900 */
[----:B------:R-:W4:Y:S01]  /*c580*/  LD.E R37, desc[UR48][R16.64+0x288] ;  /* 0x0002883010257980 */ /* 0x000f22000c101900 */
[----:B------:R-:W1:Y:S03]  /*c590*/  MUFU.EX2 R172, R172 ;  /* 0x000000ac00ac7308 */ /* 0x000e660000000800 */
[----:B------:R-:W4:Y:S04]  /*c5a0*/  LD.E R57, desc[UR48][R16.64+0x28c] ;  /* 0x00028c3010397980 */ /* 0x000f28000c101900 */
[----:B------:R-:W4:Y:S01]  /*c5b0*/  LD.E R53, desc[UR48][R16.64+0x29c] ;  /* 0x00029c3010357980 */ /* 0x000f22000c101900 */
[----:B------:R-:W1:Y:S01]  /*c5c0*/  MUFU.EX2 R173, R173 ;  /* 0x000000ad00ad7308 */ /* 0x000e620000000800 */
[----:B------:R-:W-:Y:S01]  /*c5d0*/  FADD.FTZ R15, R175, R14 ;  /* 0x0000000eaf0f7221 */ /* 0x000fe20000010000 */
[----:B------:R-:W-:Y:S01]  /*c5e0*/  FADD.FTZ R133, R177, R20 ;  /* 0x00000014b1857221 */ /* 0x000fe20000010000 */
[----:B------:R-:W4:Y:S04]  /*c5f0*/  LD.E R47, desc[UR48][R16.64+0x2a8] ;  /* 0x0002a830102f7980 */ /* 0x000f28000c101900 */
[----:B------:R-:W4:Y:S01]  /*c600*/  LD.E R49, desc[UR48][R16.64+0x2b8] ;  /* 0x0002b83010317980 */ /* 0x000f22000c101900 */
[----:B------:R-:W1:Y:S01]  /*c610*/  MUFU.EX2 R176, R176 ;  /* 0x000000b000b07308 */ /* 0x000e620000000800 */
[----:B------:R-:W-:Y:S01]  /*c620*/  FADD.FTZ R15, R180, R15 ;  /* 0x0000000fb40f7221 */ /* 0x000fe20000010000 */
[----:B0-----:R-:W-:Y:S01]  /*c630*/  FADD.FTZ R14, R184, R133 ;  /* 0x00000085b80e7221 */ /* 0x001fe20000010000 */
[----:B------:R-:W4:Y:S04]  /*c640*/  LD.E R61, desc[UR48][R16.64+0x2e8] ;  /* 0x0002e830103d7980 */ /* 0x000f28000c101900 */
[----:B------:R-:W4:Y:S01]  /*c650*/  LD.E R107, desc[UR48][R16.64+0x34c] ;  /* 0x00034c30106b7980 */ /* 0x000f22000c101900 */
[----:B------:R-:W0:Y:S01]  /*c660*/  MUFU.EX2 R171, R171 ;  /* 0x000000ab00ab7308 */ /* 0x000e220000000800 */
[----:B-1----:R-:W-:Y:S01]  /*c670*/  FADD.FTZ R20, R172, R15 ;  /* 0x0000000fac147221 */ /* 0x002fe20000010000 */
[----:B------:R-:W-:Y:S01]  /*c680*/  FADD.FTZ R15, R173, R14 ;  /* 0x0000000ead0f7221 */ /* 0x000fe20000010000 */
[----:B------:R-:W4:Y:S04]  /*c690*/  LD.E R71, desc[UR48][R16.64+0x2ec] ;  /* 0x0002ec3010477980 */ /* 0x000f28000c101900 */
[----:B------:R-:W4:Y:S01]  /*c6a0*/  LD.E R73, desc[UR48][R16.64+0x2f8] ;  /* 0x0002f83010497980 */ /* 0x000f22000c101900 */
[----:B------:R-:W1:Y:S01]  /*c6b0*/  MUFU.EX2 R174, R174 ;  /* 0x000000ae00ae7308 */ /* 0x000e620000000800 */
[----:B------:R-:W-:-:S02]  /*c6c0*/  FADD.FTZ R14, R176, R15 ;  /* 0x0000000fb00e7221 */ /* 0x000fc40000010000 */
[----:B------:R-:W4:Y:S04]  /*c6d0*/  LD.E R75, desc[UR48][R16.64+0x2fc] ;  /* 0x0002fc30104b7980 */ /* 0x000f28000c101900 */
[----:B------:R-:W4:Y:S01]  /*c6e0*/  LD.E R77, desc[UR48][R16.64+0x308] ;  /* 0x00030830104d7980 */ /* 0x000f22000c101900 */
[----:B0-----:R-:W-:Y:S01]  /*c6f0*/  FADD.FTZ R145, R171, R14 ;  /* 0x0000000eab917221 */ /* 0x001fe20000010000 */
[----:B------:R0:W-:Y:S02]  /*c700*/  MUFU.EX2 R166, R125 ;  /* 0x0000007d00a67308 */ /* 0x0001e40000000800 */
[----:B------:R-:W4:Y:S04]  /*c710*/  LD.E R95, desc[UR48][R16.64+0x30c] ;  /* 0x00030c30105f7980 */ /* 0x000f28000c101900 */
[----:B------:R-:W4:Y:S01]  /*c720*/  LD.E R91, desc[UR48][R16.64+0x318] ;  /* 0x00031830105b7980 */ /* 0x000f22000c101900 */
[----:B-1----:R-:W-:-:S03]  /*c730*/  FADD.FTZ R14, R174, R145 ;  /* 0x00000091ae0e7221 */ /* 0x002fc60000010000 */
        /* <DEDUP_REMOVED lines=14> */
[----:B0-----:R-:W4:Y:S04]  /*c820*/  LD.E R125, desc[UR48][R16.64+0x3ac] ;  /* 0x0003ac30107d7980 */ /* 0x001f28000c101900 */
[----:B------:R-:W4:Y:S04]  /*c830*/  LD.E R127, desc[UR48][R16.64+0x3b8] ;  /* 0x0003b830107f7980 */ /* 0x000f28000c101900 */
[----:B------:R-:W4:Y:S04]  /*c840*/  LD.E R133, desc[UR48][R16.64+0x3cc] ;  /* 0x0003cc3010857980 */ /* 0x000f28000c101900 */
[----:B------:R-:W4:Y:S01]  /*c850*/  LD.E R145, desc[UR48][R16.64+0x3fc] ;  /* 0x0003fc3010917980 */ /* 0x000f22000c101900 */
[----:B------:R-:W0:Y:S08]  /*c860*/  MUFU.EX2 R169, R169 ;  /* 0x000000a900a97308 */ /* 0x000e300000000800 */
[----:B------:R-:W1:Y:S08]  /*c870*/  MUFU.EX2 R167, R167 ;  /* 0x000000a700a77308 */ /* 0x000e700000000800 */
[----:B------:R-:W1:Y:S01]  /*c880*/  MUFU.EX2 R170, R170 ;  /* 0x000000aa00aa7308 */ /* 0x000e620000000800 */
[----:B0-----:R-:W-:-:S07]  /*c890*/  FADD.FTZ R20, R169, R20 ;  /* 0x00000014a9147221 */ /* 0x001fce0000010000 */
[----:B------:R-:W0:Y:S08]  /*c8a0*/  MUFU.EX2 R164, R164 ;  /* 0x000000a400a47308 */ /* 0x000e300000000800 */
[----:B------:R-:W0:Y:S01]  /*c8b0*/  MUFU.EX2 R165, R165 ;  /* 0x000000a500a57308 */ /* 0x000e220000000800 */
[----:B-1----:R-:W-:-:S07]  /*c8c0*/  FADD.FTZ R15, R167, R20 ;  /* 0x00000014a70f7221 */ /* 0x002fce0000010000 */
[----:B------:R-:W1:Y:S08]  /*c8d0*/  MUFU.EX2 R161, R161 ;  /* 0x000000a100a17308 */ /* 0x000e700000000800 */
[----:B------:R-:W3:Y:S01]  /*c8e0*/  MUFU.EX2 R168, R168 ;  /* 0x000000a800a87308 */ /* 0x000ee20000000800 */
[----:B------:R-:W-:-:S07]  /*c8f0*/  FADD.FTZ R15, R170, R15 ;  /* 0x0000000faa0f7221 */ /* 0x000fce0000010000 */
[----:B------:R-:W3:Y:S08]  /*c900*/  MUFU.EX2 R162, R162 ;  /* 0x000000a200a27308 */ /* 0x000ef00000000800 */
[----:B------:R-:W3:Y:S01]  /*c910*/  MUFU.EX2 R163, R163 ;  /* 0x000000a300a37308 */ /* 0x000ee20000000800 */
[----:B0-----:R-:W-:Y:S01]  /*c920*/  FADD.FTZ R20, R164, R15 ;  /* 0x0000000fa4147221 */ /* 0x001fe20000010000 */
[----:B------:R-:W-:-:S06]  /*c930*/  FADD.FTZ R195, R165, R14 ;  /* 0x0000000ea5c37221 */ /* 0x000fcc0000010000 */
[----:B------:R-:W0:Y:S01]  /*c940*/  MUFU.EX2 R159, R159 ;  /* 0x0000009f009f7308 */ /* 0x000e220000000800 */
[----:B-1----:R-:W-:Y:S01]  /*c950*/  FADD.FTZ R203, R161, R20 ;  /* 0x00000014a1cb7221 */ /* 0x002fe20000010000 */
[----:B---3--:R-:W-:-:S06]  /*c960*/  FADD.FTZ R14, R168, R195 ;  /* 0x000000c3a80e7221 */ /* 0x008fcc0000010000 */
[----:B------:R-:W-:Y:S08]  /*c970*/  MUFU.EX2 R19, R19 ;  /* 0x0000001300137308 */ /* 0x000ff00000000800 */
[----:B------:R-:W1:Y:S01]  /*c980*/  MUFU.EX2 R157, R157 ;  /* 0x0000009d009d7308 */ /* 0x000e620000000800 */
[----:B------:R-:W-:Y:S01]  /*c990*/  FADD.FTZ R214, R162, R203 ;  /* 0x000000cba2d67221 */ /* 0x000fe20000010000 */
[----:B------:R-:W-:-:S06]  /*c9a0*/  FADD.FTZ R195, R163, R14 ;  /* 0x0000000ea3c37221 */ /* 0x000fcc0000010000 */
[----:B------:R-:W-:Y:S08]  /*c9b0*/  MUFU.EX2 R156, R156 ;  /* 0x0000009c009c7308 */ /* 0x000ff00000000800 */
[----:B------:R-:W3:Y:S01]  /*c9c0*/  MUFU.EX2 R160, R160 ;  /* 0x000000a000a07308 */ /* 0x000ee20000000800 */
[----:B0-----:R-:W-:Y:S01]  /*c9d0*/  FADD.FTZ R214, R159, R214 ;  /* 0x000000d69fd67221 */ /* 0x001fe20000010000 */
[----:B------:R-:W-:-:S06]  /*c9e0*/  FADD.FTZ R14, R166, R195 ;  /* 0x000000c3a60e7221 */ /* 0x000fcc0000010000 */
[----:B------:R-:W0:Y:S08]  /*c9f0*/  MUFU.EX2 R18, R18 ;  /* 0x0000001200127308 */ /* 0x000e300000000800 */
[----:B------:R-:W0:Y:S01]  /*ca00*/  MUFU.EX2 R21, R21 ;  /* 0x0000001500157308 */ /* 0x000e220000000800 */
[----:B-1----:R-:W-:-:S07]  /*ca10*/  FADD.FTZ R195, R157, R14 ;  /* 0x0000000e9dc37221 */ /* 0x002fce0000010000 */
[----:B------:R-:W1:Y:S08]  /*ca20*/  MUFU.EX2 R13, R13 ;  /* 0x0000000d000d7308 */ /* 0x000e700000000800 */
[----:B------:R-:W2:Y:S01]  /*ca30*/  MUFU.EX2 R158, R158 ;  /* 0x0000009e009e7308 */ /* 0x000ea20000000800 */
[----:B---3--:R-:W-:-:S07]  /*ca40*/  FADD.FTZ R14, R160, R195 ;  /* 0x000000c3a00e7221 */ /* 0x008fce0000010000 */
[----:B------:R-:W3:Y:S08]  /*ca50*/  MUFU.EX2 R11, R11 ;  /* 0x0000000b000b7308 */ /* 0x000ef00000000800 */
[----:B------:R0:W3:Y:S02]  /*ca60*/  MUFU.EX2 R15, R109 ;  /* 0x0000006d000f7308 */ /* 0x0000e40000000800 */
[----:B0-----:R-:W-:-:S06]  /*ca70*/  FADD.FTZ R109, R19, R214 ;  /* 0x000000d6136d7221 */ /* 0x001fcc0000010000 */
[----:B------:R-:W0:Y:S01]  /*ca80*/  MUFU.EX2 R12, R12 ;  /* 0x0000000c000c7308 */ /* 0x000e220000000800 */
[----:B------:R-:W-:-:S07]  /*ca90*/  FADD.FTZ R109, R156, R109 ;  /* 0x0000006d9c6d7221 */ /* 0x000fce0000010000 */
[----:B------:R3:W0:Y:S01]  /*caa0*/  MUFU.EX2 R20, R93 ;  /* 0x0000005d00147308 */ /* 0x0006220000000800 */
[----:B------:R-:W-:Y:S01]  /*cab0*/  FADD.FTZ R214, R18, R109 ;  /* 0x0000006d12d67221 */ /* 0x000fe20000010000 */
[----:B------:R-:W-:-:S06]  /*cac0*/  FADD.FTZ R109, R21, R14 ;  /* 0x0000000e156d7221 */ /* 0x000fcc0000010000 */
[----:B------:R-:W0:Y:S01]  /*cad0*/  MUFU.EX2 R8, R8 ;  /* 0x0000000800087308 */ /* 0x000e220000000800 */
[----:B-1----:R-:W-:Y:S01]  /*cae0*/  FADD.FTZ R214, R13, R214 ;  /* 0x000000d60dd67221 */ /* 0x002fe20000010000 */
[----:B--2---:R-:W-:-:S06]  /*caf0*/  FADD.FTZ R216, R158, R109 ;  /* 0x0000006d9ed87221 */ /* 0x004fcc0000010000 */
[----:B------:R-:W1:Y:S01]  /*cb00*/  MUFU.EX2 R3, R3 ;  /* 0x0000000300037308 */ /* 0x000e620000000800 */
[----:B---3--:R-:W-:Y:S01]  /*cb10*/  FADD.FTZ R93, R11, R214 ;  /* 0x000000d60b5d7221 */ /* 0x008fe20000010000 */
[----:B------:R-:W-:-:S06]  /*cb20*/  FADD.FTZ R109, R15, R216 ;  /* 0x000000d80f6d7221 */ /* 0x000fcc0000010000 */
[----:B------:R-:W2:Y:S01]  /*cb30*/  MUFU.EX2 R14, R79 ;  /* 0x0000004f000e7308 */ /* 0x000ea20000000800 */
[----:B0-----:R-:W-:Y:S01]  /*cb40*/  FADD.FTZ R93, R12, R93 ;  /* 0x0000005d0c5d7221 */ /* 0x001fe20000010000 */
[----:B------:R-:W-:-:S06]  /*cb50*/  FADD.FTZ R214, R20, R109 ;  /* 0x0000006d14d67221 */ /* 0x000fcc0000010000 */
[----:B------:R-:W0:Y:S01]  /*cb60*/  MUFU.EX2 R9, R9 ;  /* 0x0000000900097308 */ /* 0x000e220000000800 */
[----:B------:R-:W-:Y:S01]  /*cb70*/  FADD.FTZ R216, R8, R93 ;  /* 0x0000005d08d87221 */ /* 0x000fe20000010000 */
[----:B-1----:R-:W-:Y:S01]  /*cb80*/  FADD.FTZ R93, R3, R214 ;  /* 0x000000d6035d7221 */ /* 0x002fe20000010000 */
[----:B------:R-:W-:-:S03]  /*cb90*/  FMUL.FTZ R213, R25, R26 ;  /* 0x0000001a19d57220 */ /* 0x000fc60000410000 */
[----:B--2---:R-:W-:Y:S01]  /*cba0*/  FADD.FTZ R93, R14, R93 ;  /* 0x0000005d0e5d7221 */ /* 0x004fe20000010000 */
[----:B------:R-:W-:Y:S01]  /*cbb0*/  FMUL.FTZ R215, R88, R24 ;  /* 0x0000001858d77220 */ /* 0x000fe20000410000 */
[C---:B------:R-:W-:Y:S01]  /*cbc0*/  FMUL.FTZ R79, R25.reuse, R4 ;  /* 0x00000004194f7220 */ /* 0x040fe20000410000 */
[----:B------:R-:W-:Y:S02]  /*cbd0*/  FMUL.FTZ R195, R25, R28 ;  /* 0x0000001c19c37220 */ /* 0x000fe40000410000 */
[----:B------:R1:W-:Y:S01]  /*cbe0*/  ST.E desc[UR48][R16.64+0x454], R93 ;  /* 0x0004545d10007985 */ /* 0x0003e2000c101930 */
[----:B0-----:R-:W-:-:S03]  /*cbf0*/  FADD.FTZ R109, R9, R216 ;  /* 0x000000d8096d7221 */ /* 0x001fc60000010000 */
[----:B------:R0:W-:Y:S01]  /*cc00*/  ST.E desc[UR48][R16.64+0x424], R213 ;  /* 0x000424d510007985 */ /* 0x0001e2000c101930 */
[C---:B------:R-:W-:Y:S01]  /*cc10*/  FMUL.FTZ R203, R25.reuse, R30 ;  /* 0x0000001e19cb7220 */ /* 0x040fe20000410000 */
[C---:B------:R-:W-:Y:S01]  /*cc20*/  FMUL.FTZ R211, R25.reuse, R32 ;  /* 0x0000002019d37220 */ /* 0x040fe20000410000 */
[C---:B-1----:R-:W-:Y:S01]  /*cc30*/  FMUL.FTZ R93, R25.reuse, R36 ;  /* 0x00000024195d7220 */ /* 0x042fe20000410000 */
[----:B------:R1:W-:Y:S01]  /*cc40*/  ST.E desc[UR48][R16.64+0x450], R109 ;  /* 0x0004506d10007985 */ /* 0x0003e2000c101930 */
[C---:B------:R-:W-:Y:S01]  /*cc50*/  FMUL.FTZ R217, R25.reuse, R44 ;  /* 0x0000002c19d97220 */ /* 0x040fe20000410000 */
[C---:B0-----:R-:W-:Y:S02]  /*cc60*/  FMUL.FTZ R213, R25.reuse, R40 ;  /* 0x0000002819d57220 */ /* 0x041fe40000410000 */
[----:B------:R0:W-:Y:S04]  /*cc70*/  ST.E desc[UR48][R16.64+0x42c], R215 ;  /* 0x00042cd710007985 */ /* 0x0001e8000c101930 */
[----:B------:R2:W-:Y:S04]  /*cc80*/  ST.E desc[UR48][R16.64+0x230], R79 ;  /* 0x0002304f10007985 */ /* 0x0005e8000c101930 */
[----:B------:R3:W-:Y:S01]  /*cc90*/  ST.E desc[UR48][R16.64+0x234], R195 ;  /* 0x000234c310007985 */ /* 0x0007e2000c101930 */
[----:B-1----:R-:W-:-:S03]  /*cca0*/  FMUL.FTZ R109, R25, R34 ;  /* 0x00000022196d7220 */ /* 0x002fc60000410000 */
[----:B------:R1:W-:Y:S01]  /*ccb0*/  ST.E desc[UR48][R16.64+0x254], R93 ;  /* 0x0002545d10007985 */ /* 0x0003e2000c101930 */
[C---:B0-----:R-:W-:Y:S01]  /*ccc0*/  FMUL.FTZ R215, R25.reuse, R38 ;  /* 0x0000002619d77220 */ /* 0x041fe20000410000 */
[C---:B--2---:R-:W-:Y:S01]  /*ccd0*/  FMUL.FTZ R79, R25.reuse, R46 ;  /* 0x0000002e194f7220 */ /* 0x044fe20000410000 */
[C---:B---3--:R-:W-:Y:S01]  /*cce0*/  FMUL.FTZ R195, R25.reuse, R42 ;  /* 0x0000002a19c37220 */ /* 0x048fe20000410000 */
[C---:B-1----:R-:W-:Y:S01]  /*ccf0*/  FMUL.FTZ R93, R25.reuse, R48 ;  /* 0x00000030195d7220 */ /* 0x042fe20000410000 */
[----:B------:R0:W-:Y:S01]  /*cd00*/  ST.E desc[UR48][R16.64+0x240], R203 ;  /* 0x000240cb10007985 */ /* 0x0001e2000c101930 */
[----:B------:R-:W-:-:S03]  /*cd10*/  FMUL.FTZ R219, R25, R56 ;  /* 0x0000003819db7220 */ /* 0x000fc60000410000 */
[----:B------:R1:W-:Y:S04]  /*cd20*/  ST.E desc[UR48][R16.64+0x244], R211 ;  /* 0x000244d310007985 */ /* 0x0003e8000c101930 */
[----:B------:R2:W-:Y:S04]  /*cd30*/  ST.E desc[UR48][R16.64+0x250], R109 ;  /* 0x0002506d10007985 */ /* 0x0005e8000c101930 */
[----:B------:R3:W-:Y:S01]  /*cd40*/  ST.E desc[UR48][R16.64+0x260], R213 ;  /* 0x000260d510007985 */ /* 0x0007e2000c101930 */
[----:B0-----:R-:W-:-:S03]  /*cd50*/  FMUL.FTZ R203, R25, R50 ;  /* 0x0000003219cb7220 */ /* 0x001fc60000410000 */
[----:B------:R0:W-:Y:S01]  /*cd60*/  ST.E desc[UR48][R16.64+0x264], R79 ;  /* 0x0002644f10007985 */ /* 0x0001e2000c101930 */
[----:B-1----:R-:W-:-:S03]  /*cd70*/  FMUL.FTZ R211, R25, R52 ;  /* 0x0000003419d37220 */ /* 0x002fc60000410000 */
[----:B------:R1:W-:Y:S01]  /*cd80*/  ST.E desc[UR48][R16.64+0x270], R195 ;  /* 0x000270c310007985 */ /* 0x0003e2000c101930 */
[----:B--2---:R-:W-:-:S03]  /*cd90*/  FMUL.FTZ R109, R25, R54 ;  /* 0x00000036196d7220 */ /* 0x004fc60000410000 */
[----:B------:R2:W-:Y:S01]  /*cda0*/  ST.E desc[UR48][R16.64+0x274], R215 ;  /* 0x000274d710007985 */ /* 0x0005e2000c101930 */
[----:B---3--:R-:W-:-:S03]  /*cdb0*/  FMUL.FTZ R213, R25, R58 ;  /* 0x0000003a19d57220 */ /* 0x008fc60000410000 */
[----:B------:R3:W-:Y:S01]  /*cdc0*/  ST.E desc[UR48][R16.64+0x280], R217 ;  /* 0x000280d910007985 */ /* 0x0007e2000c101930 */
[----:B0-----:R-:W-:-:S03]  /*cdd0*/  FMUL.FTZ R79, R25, R60 ;  /* 0x0000003c194f7220 */ /* 0x001fc60000410000 */
[----:B------:R0:W-:Y:S01]  /*cde0*/  ST.E desc[UR48][R16.64+0x284], R93 ;  /* 0x0002845d10007985 */ /* 0x0001e2000c101930 */
[C---:B-1----:R-:W-:Y:S01]  /*cdf0*/  FMUL.FTZ R195, R25.reuse, R64 ;  /* 0x0000004019c37220 */ /* 0x042fe20000410000 */
[C---:B--2---:R-:W-:Y:S01]  /*ce00*/  FMUL.FTZ R215, R25.reuse, R62 ;  /* 0x0000003e19d77220 */ /* 0x044fe20000410000 */
[C---:B---3--:R-:W-:Y:S01]  /*ce10*/  FMUL.FTZ R217, R25.reuse, R66 ;  /* 0x0000004219d97220 */ /* 0x048fe20000410000 */
[C---:B0-----:R-:W-:Y:S01]  /*ce20*/  FMUL.FTZ R93, R25.reuse, R72 ;  /* 0x00000048195d7220 */ /* 0x041fe20000410000 */
[----:B------:R0:W-:Y:S04]  /*ce30*/  ST.E desc[UR48][R16.64+0x290], R109 ;  /* 0x0002906d10007985 */ /* 0x0001e8000c101930 */
        /* <DEDUP_REMOVED lines=13> */
[----:B-1----:R-:W-:-:S03]  /*cf10*/  FMUL.FTZ R195, R25, R78 ;  /* 0x0000004e19c37220 */ /* 0x002fc60000410000 */
[----:B------:R1:W-:Y:S01]  /*cf20*/  ST.E desc[UR48][R16.64+0x2d4], R93 ;  /* 0x0002d45d10007985 */ /* 0x0003e2000c101930 */
[C---:B--2---:R-:W-:Y:S01]  /*cf30*/  FMUL.FTZ R213, R25.reuse, R80 ;  /* 0x0000005019d57220 */ /* 0x044fe20000410000 */
[C---:B---3--:R-:W-:Y:S01]  /*cf40*/  FMUL.FTZ R215, R25.reuse, R86 ;  /* 0x0000005619d77220 */ /* 0x048fe20000410000 */
[C---:B0-----:R-:W-:Y:S01]  /*cf50*/  FMUL.FTZ R217, R25.reuse, R84 ;  /* 0x0000005419d97220 */ /* 0x041fe20000410000 */
[C---:B-1----:R-:W-:Y:S01]  /*cf60*/  FMUL.FTZ R93, R25.reuse, R108 ;  /* 0x0000006c195d7220 */ /* 0x042fe20000410000 */
        /* <DEDUP_REMOVED lines=39> */
[----:B-1----:R-:W-:Y:S01]  /*d1e0*/  FMUL.FTZ R93, R25, R138 ;  /* 0x0000008a195d7220 */ /* 0x002fe20000410000 */
[----:B------:R0:W-:Y:S01]  /*d1f0*/  ST.E desc[UR48][R16.64+0x380], R109 ;  /* 0x0003806d10007985 */ /* 0x0001e2000c101930 */
[C---:B------:R-:W-:Y:S01]  /*d200*/  FMUL.FTZ R33, R88.reuse, R33 ;  /* 0x0000002158217220 */ /* 0x040fe20000410000 */
[C---:B----4-:R-:W-:Y:S02]  /*d210*/  FMUL.FTZ R31, R88.reuse, R31 ;  /* 0x0000001f581f7220 */ /* 0x050fe40000410000 */
[----:B------:R1:W-:Y:S01]  /*d220*/  ST.E desc[UR48][R16.64+0x384], R203 ;  /* 0x000384cb10007985 */ /* 0x0003e2000c101930 */
[C---:B------:R-:W-:Y:S01]  /*d230*/  FMUL.FTZ R29, R88.reuse, R29 ;  /* 0x0000001d581d7220 */ /* 0x040fe20000410000 */
[----:B------:R-:W-:-:S02]  /*d240*/  FMUL.FTZ R27, R88, R27 ;  /* 0x0000001b581b7220 */ /* 0x000fc40000410000 */
[----:B------:R2:W-:Y:S01]  /*d250*/  ST.E desc[UR48][R16.64+0x390], R211 ;  /* 0x000390d310007985 */ /* 0x0005e2000c101930 */
[C---:B------:R-:W-:Y:S01]  /*d260*/  FMUL.FTZ R5, R88.reuse, R5 ;  /* 0x0000000558057220 */ /* 0x040fe20000410000 */
[C---:B------:R-:W-:Y:S02]  /*d270*/  FMUL.FTZ R45, R88.reuse, R45 ;  /* 0x0000002d582d7220 */ /* 0x040fe40000410000 */
[----:B------:R3:W-:Y:S01]  /*d280*/  ST.E desc[UR48][R16.64+0x394], R219 ;  /* 0x000394db10007985 */ /* 0x0007e2000c101930 */
[C---:B0-----:R-:W-:Y:S01]  /*d290*/  FMUL.FTZ R109, R25.reuse, R130 ;  /* 0x00000082196d7220 */ /* 0x041fe20000410000 */
[C---:B------:R-:W-:Y:S02]  /*d2a0*/  FMUL.FTZ R43, R88.reuse, R43 ;  /* 0x0000002b582b7220 */ /* 0x040fe40000410000 */
[----:B------:R0:W-:Y:S01]  /*d2b0*/  ST.E desc[UR48][R16.64+0x3a0], R79 ;  /* 0x0003a04f10007985 */ /* 0x0001e2000c101930 */
[----:B-1----:R-:W-:Y:S01]  /*d2c0*/  FMUL.FTZ R203, R25, R136 ;  /* 0x0000008819cb7220 */ /* 0x002fe20000410000 */
[----:B------:R-:W-:-:S02]  /*d2d0*/  FMUL.FTZ R41, R88, R41 ;  /* 0x0000002958297220 */ /* 0x000fc40000410000 */
[----:B------:R1:W-:Y:S01]  /*d2e0*/  ST.E desc[UR48][R16.64+0x3a4], R195 ;  /* 0x0003a4c310007985 */ /* 0x0003e2000c101930 */
[C---:B--2---:R-:W-:Y:S01]  /*d2f0*/  FMUL.FTZ R211, R25.reuse, R134 ;  /* 0x0000008619d37220 */ /* 0x044fe20000410000 */
[C---:B------:R-:W-:Y:S02]  /*d300*/  FMUL.FTZ R39, R88.reuse, R39 ;  /* 0x0000002758277220 */ /* 0x040fe40000410000 */
[----:B------:R2:W-:Y:S01]  /*d310*/  ST.E desc[UR48][R16.64+0x3b0], R213 ;  /* 0x0003b0d510007985 */ /* 0x0005e2000c101930 */
[C---:B---3--:R-:W-:Y:S01]  /*d320*/  FMUL.FTZ R219, R25.reuse, R132 ;  /* 0x0000008419db7220 */ /* 0x048fe20000410000 */
[C---:B------:R-:W-:Y:S02]  /*d330*/  FMUL.FTZ R35, R88.reuse, R35 ;  /* 0x0000002358237220 */ /* 0x040fe40000410000 */
[----:B------:R3:W-:Y:S01]  /*d340*/  ST.E desc[UR48][R16.64+0x3b4], R215 ;  /* 0x0003b4d710007985 */ /* 0x0007e2000c101930 */
[----:B0-----:R-:W-:Y:S01]  /*d350*/  FMUL.FTZ R79, R25, R146 ;  /* 0x00000092194f7220 */ /* 0x001fe20000410000 */
[----:B------:R-:W-:-:S02]  /*d360*/  FMUL.FTZ R37, R88, R37 ;  /* 0x0000002558257220 */ /* 0x000fc40000410000 */
[----:B------:R0:W-:Y:S01]  /*d370*/  ST.E desc[UR48][R16.64+0x3c0], R217 ;  /* 0x0003c0d910007985 */ /* 0x0001e2000c101930 */
[C---:B-1----:R-:W-:Y:S01]  /*d380*/  FMUL.FTZ R195, R25.reuse, R140 ;  /* 0x0000008c19c37220 */ /* 0x042fe20000410000 */
[C---:B------:R-:W-:Y:S02]  /*d390*/  FMUL.FTZ R57, R88.reuse, R57 ;  /* 0x0000003958397220 */ /* 0x040fe40000410000 */
[----:B------:R1:W-:Y:S01]  /*d3a0*/  ST.E desc[UR48][R16.64+0x3c4], R93 ;  /* 0x0003c45d10007985 */ /* 0x0003e2000c101930 */
[C---:B--2---:R-:W-:Y:S01]  /*d3b0*/  FMUL.FTZ R213, R25.reuse, R144 ;  /* 0x0000009019d57220 */ /* 0x044fe20000410000 */
[C---:B------:R-:W-:Y:S01]  /*d3c0*/  FMUL.FTZ R55, R88.reuse, R55 ;  /* 0x0000003758377220 */ /* 0x040fe20000410000 */
[C---:B------:R-:W-:Y:S01]  /*d3d0*/  FMUL.FTZ R53, R88.reuse, R53 ;  /* 0x0000003558357220 */ /* 0x040fe20000410000 */
[C---:B---3--:R-:W-:Y:S01]  /*d3e0*/  FMUL.FTZ R215, R25.reuse, R142 ;  /* 0x0000008e19d77220 */ /* 0x048fe20000410000 */
[C---:B------:R-:W-:Y:S01]  /*d3f0*/  FMUL.FTZ R47, R88.reuse, R47 ;  /* 0x0000002f582f7220 */ /* 0x040fe20000410000 */
[C---:B------:R-:W-:Y:S01]  /*d400*/  FMUL.FTZ R51, R88.reuse, R51 ;  /* 0x0000003358337220 */ /* 0x040fe20000410000 */
[C---:B------:R-:W-:Y:S01]  /*d410*/  FMUL.FTZ R49, R88.reuse, R49 ;  /* 0x0000003158317220 */ /* 0x040fe20000410000 */
[C---:B0-----:R-:W-:Y:S01]  /*d420*/  FMUL.FTZ R217, R25.reuse, R212 ;  /* 0x000000d419d97220 */ /* 0x041fe20000410000 */
[C---:B------:R-:W-:Y:S01]  /*d430*/  FMUL.FTZ R69, R88.reuse, R69 ;  /* 0x0000004558457220 */ /* 0x040fe20000410000 */
[C---:B------:R-:W-:Y:S01]  /*d440*/  FMUL.FTZ R67, R88.reuse, R67 ;  /* 0x0000004358437220 */ /* 0x040fe20000410000 */
[C---:B------:R-:W-:Y:S01]  /*d450*/  FMUL.FTZ R59, R88.reuse, R59 ;  /* 0x0000003b583b7220 */ /* 0x040fe20000410000 */
[C---:B-1----:R-:W-:Y:S01]  /*d460*/  FMUL.FTZ R93, R25.reuse, R150 ;  /* 0x00000096195d7220 */ /* 0x042fe20000410000 */
[----:B------:R-:W-:Y:S01]  /*d470*/  FMUL.FTZ R25, R25, R148 ;  /* 0x0000009419197220 */ /* 0x000fe20000410000 */
[C---:B------:R-:W-:Y:S01]  /*d480*/  FMUL.FTZ R65, R88.reuse, R65 ;  /* 0x0000004158417220 */ /* 0x040fe20000410000 */
        /* <DEDUP_REMOVED lines=41> */
[----:B------:R-:W-:Y:S01]  /*d720*/  FMUL.FTZ R149, R88, R149 ;  /* 0x0000009558957220 */ /* 0x000fe20000410000 */
[----:B------:R-:W-:Y:S04]  /*d730*/  ST.E desc[UR48][R16.64+0x3d0], R109 ;  /* 0x0003d06d10007985 */ /* 0x000fe8000c101930 */
        /* <DEDUP_REMOVED lines=14> */
[----:B------:R0:W-:Y:S04]  /*d820*/  ST.E desc[UR48][R16.64+0x258], R5 ;  /* 0x0002580510007985 */ /* 0x0001e8000c101930 */
[----:B------:R-:W-:Y:S04]  /*d830*/  ST.E desc[UR48][R16.64+0x25c], R45 ;  /* 0x00025c2d10007985 */ /* 0x000fe8000c101930 */
[----:B------:R-:W-:Y:S04]  /*d840*/  ST.E desc[UR48][R16.64+0x268], R43 ;  /* 0x0002682b10007985 */ /* 0x000fe8000c101930 */
[----:B------:R-:W-:Y:S04]  /*d850*/  ST.E desc[UR48][R16.64+0x26c], R41 ;  /* 0x00026c2910007985 */ /* 0x000fe8000c101930 */
[----:B------:R-:W-:Y:S04]  /*d860*/  ST.E desc[UR48][R16.64+0x278], R39 ;  /* 0x0002782710007985 */ /* 0x000fe8000c101930 */
[----:B------:R1:W-:Y:S04]  /*d870*/  ST.E desc[UR48][R16.64+0x27c], R35 ;  /* 0x00027c2310007985 */ /* 0x0003e8000c101930 */
[----:B------:R2:W-:Y:S04]  /*d880*/  ST.E desc[UR48][R16.64+0x288], R37 ;  /* 0x0002882510007985 */ /* 0x0005e8000c101930 */
[----:B------:R-:W-:Y:S04]  /*d890*/  ST.E desc[UR48][R16.64+0x28c], R57 ;  /* 0x00028c3910007985 */ /* 0x000fe8000c101930 */
[----:B------:R-:W-:Y:S04]  /*d8a0*/  ST.E desc[UR48][R16.64+0x298], R55 ;  /* 0x0002983710007985 */ /* 0x000fe8000c101930 */
[----:B------:R-:W-:Y:S04]  /*d8b0*/  ST.E desc[UR48][R16.64+0x29c], R53 ;  /* 0x00029c3510007985 */ /* 0x000fe8000c101930 */
[----:B------:R3:W-:Y:S04]  /*d8c0*/  ST.E desc[UR48][R16.64+0x2a8], R47 ;  /* 0x0002a82f10007985 */ /* 0x0007e8000c101930 */
[----:B------:R-:W-:Y:S04]  /*d8d0*/  ST.E desc[UR48][R16.64+0x2ac], R51 ;  /* 0x0002ac3310007985 */ /* 0x000fe8000c101930 */
[----:B------:R4:W-:Y:S04]  /*d8e0*/  ST.E desc[UR48][R16.64+0x2b8], R49 ;  /* 0x0002b83110007985 */ /* 0x0009e8000c101930 */
[----:B------:R-:W-:Y:S04]  /*d8f0*/  ST.E desc[UR48][R16.64+0x2bc], R69 ;  /* 0x0002bc4510007985 */ /* 0x000fe8000c101930 */
[----:B------:R-:W-:Y:S04]  /*d900*/  ST.E desc[UR48][R16.64+0x2c8], R67 ;  /* 0x0002c84310007985 */ /* 0x000fe8000c101930 */
[----:B------:R4:W-:Y:S04]  /*d910*/  ST.E desc[UR48][R16.64+0x2cc], R59 ;  /* 0x0002cc3b10007985 */ /* 0x0009e8000c101930 */
[----:B------:R-:W-:Y:S04]  /*d920*/  ST.E desc[UR48][R16.64+0x2d8], R65 ;  /* 0x0002d84110007985 */ /* 0x000fe8000c101930 */
[----:B------:R-:W-:Y:S04]  /*d930*/  ST.E desc[UR48][R16.64+0x2dc], R63 ;  /* 0x0002dc3f10007985 */ /* 0x000fe8000c101930 */
[----:B------:R4:W-:Y:S04]  /*d940*/  ST.E desc[UR48][R16.64+0x2e8], R61 ;  /* 0x0002e83d10007985 */ /* 0x0009e8000c101930 */
[----:B------:R4:W-:Y:S04]  /*d950*/  ST.E desc[UR48][R16.64+0x2ec], R71 ;  /* 0x0002ec4710007985 */ /* 0x0009e8000c101930 */
[----:B------:R4:W-:Y:S04]  /*d960*/  ST.E desc[UR48][R16.64+0x2f8], R73 ;  /* 0x0002f84910007985 */ /* 0x0009e8000c101930 */
[----:B------:R4:W-:Y:S04]  /*d970*/  ST.E desc[UR48][R16.64+0x2fc], R75 ;  /* 0x0002fc4b10007985 */ /* 0x0009e8000c101930 */
[----:B------:R4:W-:Y:S04]  /*d980*/  ST.E desc[UR48][R16.64+0x308], R77 ;  /* 0x0003084d10007985 */ /* 0x0009e8000c101930 */
        /* <DEDUP_REMOVED lines=11> */
[----:B------:R-:W-:Y:S04]  /*da40*/  ST.E desc[UR48][R16.64+0x368], R99 ;  /* 0x0003686310007985 */ /* 0x000fe8000c101930 */
[----:B------:R4:W-:Y:S04]  /*da50*/  ST.E desc[UR48][R16.64+0x36c], R97 ;  /* 0x00036c6110007985 */ /* 0x0009e8000c101930 */
        /* <DEDUP_REMOVED lines=18> */
[----:B------:R-:W-:Y:S04]  /*db80*/  ST.E desc[UR48][R16.64+0x408], R189 ;  /* 0x000408bd10007985 */ /* 0x000fe8000c101930 */
[----:B------:R4:W-:Y:S04]  /*db90*/  ST.E desc[UR48][R16.64+0x40c], R147 ;  /* 0x00040c9310007985 */ /* 0x0009e8000c101930 */
[----:B------:R-:W-:Y:S04]  /*dba0*/  ST.E desc[UR48][R16.64+0x418], R187 ;  /* 0x000418bb10007985 */ /* 0x000fe8000c101930 */
[----:B------:R-:W-:Y:S04]  /*dbb0*/  ST.E desc[UR48][R16.64+0x41c], R151 ;  /* 0x00041c9710007985 */ /* 0x000fe8000c101930 */
[----:B------:R4:W-:Y:S01]  /*dbc0*/  ST.E desc[UR48][R16.64+0x428], R149 ;  /* 0x0004289510007985 */ /* 0x0009e2000c101930 */
[----:B------:R1:W-:Y:S06]  /*dbd0*/  BAR.SYNC.DEFER_BLOCKING R205, 0x100 ;  /* 0x000400cd0000751d */ /* 0x0003ec0000010000 */
[----:B0-----:R-:W4:Y:S04]  /*dbe0*/  LD.E R5, desc[UR48][R16.64+0x230] ;  /* 0x0002303010057980 */ /* 0x001f28000c101900 */
[----:B------:R-:W4:Y:S04]  /*dbf0*/  LD.E R25, desc[UR48][R16.64+0x234] ;  /* 0x0002343010197980 */ /* 0x000f28000c101900 */
[----:B------:R-:W4:Y:S04]  /*dc00*/  LD.E R27, desc[UR48][R16.64+0x238] ;  /* 0x00023830101b7980 */ /* 0x000f28000c101900 */
[----:B------:R-:W4:Y:S04]  /*dc10*/  LD.E R29, desc[UR48][R16.64+0x23c] ;  /* 0x00023c30101d7980 */ /* 0x000f28000c101900 */
[----:B------:R-:W4:Y:S04]  /*dc20*/  LD.E R31, desc[UR48][R16.64+0x240] ;  /* 0x00024030101f7980 */ /* 0x000f28000c101900 */
[----:B------:R-:W4:Y:S04]  /*dc30*/  LD.E R33, desc[UR48][R16.64+0x244] ;  /* 0x0002443010217980 */ /* 0x000f28000c101900 */
[----:B-1----:R-:W4:Y:S04]  /*dc40*/  LD.E R35, desc[UR48][R16.64+0x248] ;  /* 0x0002483010237980 */ /* 0x002f28000c101900 */
[----:B--2---:R-:W2:Y:S04]  /*dc50*/  LD.E R37, desc[UR48][R16.64+0x24c] ;  /* 0x00024c3010257980 */ /* 0x004ea8000c101900 */
[----:B------:R-:W2:Y:S04]  /*dc60*/  LD.E R39, desc[UR48][R16.64+0x250] ;  /* 0x0002503010277980 */ /* 0x000ea8000c101900 */
[----:B------:R-:W2:Y:S04]  /*dc70*/  LD.E R41, desc[UR48][R16.64+0x254] ;  /* 0x0002543010297980 */ /* 0x000ea8000c101900 */
[----:B------:R-:W2:Y:S04]  /*dc80*/  LD.E R43, desc[UR48][R16.64+0x258] ;  /* 0x00025830102b7980 */ /* 0x000ea8000c101900 */
[----:B------:R-:W2:Y:S04]  /*dc90*/  LD.E R45, desc[UR48][R16.64+0x25c] ;  /* 0x00025c30102d7980 */ /* 0x000ea8000c101900 */
[----:B---3--:R-:W3:Y:S04]  /*dca0*/  LD.E R47, desc[UR48][R16.64+0x260] ;  /* 0x00026030102f7980 */ /* 0x008ee8000c101900 */
[----:B----4-:R-:W4:Y:S04]  /*dcb0*/  LD.E R49, desc[UR48][R16.64+0x264] ;  /* 0x0002643010317980 */ /* 0x010f28000c101900 */
        /* <DEDUP_REMOVED lines=114> */
[----:B------:R-:W-:Y:S04]  /*e3e0*/  ST.E desc[UR48][R16.64+0x230], R5 ;  /* 0x0002300510007985 */ /* 0x000fe8000c101930 */
[----:B------:R-:W-:Y:S04]  /*e3f0*/  ST.E desc[UR48][R16.64+0x234], R25 ;  /* 0x0002341910007985 */ /* 0x000fe8000c101930 */
[----:B------:R-:W-:Y:S04]  /*e400*/  ST.E desc[UR48][R16.64+0x238], R27 ;  /* 0x0002381b10007985 */ /* 0x000fe8000c101930 */
[----:B------:R-:W-:Y:S04]  /*e410*/  ST.E desc[UR48][R16.64+0x23c], R29 ;  /* 0x00023c1d10007985 */ /* 0x000fe8000c101930 */
[----:B------:R-:W-:Y:S04]  /*e420*/  ST.E desc[UR48][R16.64+0x240], R31 ;  /* 0x0002401f10007985 */ /* 0x000fe8000c101930 */
[----:B------:R-:W-:Y:S04]  /*e430*/  ST.E desc[UR48][R16.64+0x244], R33 ;  /* 0x0002442110007985 */ /* 0x000fe8000c101930 */
[----:B------:R-:W-:Y:S04]  /*e440*/  ST.E desc[UR48][R16.64+0x248], R35 ;  /* 0x0002482310007985 */ /* 0x000fe8000c101930 */
[----:B--2---:R-:W-:Y:S04]  /*e450*/  ST.E desc[UR48][R16.64+0x24c], R37 ;  /* 0x00024c2510007985 */ /* 0x004fe8000c101930 */
[----:B------:R-:W-:Y:S04]  /*e460*/  ST.E desc[UR48][R16.64+0x250], R39 ;  /* 0x0002502710007985 */ /* 0x000fe8000c101930 */
[----:B------:R-:W-:Y:S04]  /*e470*/  ST.E desc[UR48][R16.64+0x254], R41 ;  /* 0x0002542910007985 */ /* 0x000fe8000c101930 */
[----:B------:R-:W-:Y:S04]  /*e480*/  ST.E desc[UR48][R16.64+0x258], R43 ;  /* 0x0002582b10007985 */ /* 0x000fe8000c101930 */
[----:B------:R-:W-:Y:S04]  /*e490*/  ST.E desc[UR48][R16.64+0x25c], R45 ;  /* 0x00025c2d10007985 */ /* 0x000fe8000c101930 */
[----:B---3--:R-:W-:Y:S04]  /*e4a0*/  ST.E desc[UR48][R16.64+0x260], R47 ;  /* 0x0002602f10007985 */ /* 0x008fe8000c101930 */
[----:B----4-:R-:W-:Y:S04]  /*e4b0*/  ST.E desc[UR48][R16.64+0x264], R49 ;  /* 0x0002643110007985 */ /* 0x010fe8000c101930 */
        /* <DEDUP_REMOVED lines=114> */
[----:B0-----:R-:W4:Y:S04]  /*ebe0*/  LD.E R187, desc[UR48][R16.64+0x218] ;  /* 0x0002183010bb7980 */ /* 0x001f28000c101900 */
[----:B-1----:R-:W4:Y:S04]  /*ebf0*/  LD.E.64 R4, desc[UR48][R16.64+0xa8] ;  /* 0x0000a83010047980 */ /* 0x002f28000c101b00 */
[----:B------:R-:W4:Y:S04]  /*ec00*/  LDL R189, [R1+0x88] ;  /* 0x0000880001bd7983 */ /* 0x000f280000100800 */
[----:B--2---:R-:W2:Y:S04]  /*ec10*/  LD.E R24, desc[UR48][R16.64+0x230] ;  /* 0x0002303010187980 */ /* 0x004ea8000c101900 */
[----:B------:R-:W2:Y:S04]  /*ec20*/  LD.E R25, desc[UR48][R16.64+0x234] ;  /* 0x0002343010197980 */ /* 0x000ea8000c101900 */
[----:B---3--:R-:W2:Y:S04]  /*ec30*/  LD.E R26, desc[UR48][R16.64+0x238] ;  /* 0x00023830101a7980 */ /* 0x008ea8000c101900 */
[----:B------:R-:W2:Y:S04]  /*ec40*/  LD.E R27, desc[UR48][R16.64+0x23c] ;  /* 0x00023c30101b7980 */ /* 0x000ea8000c101900 */
[----:B----4-:R-:W2:Y:S04]  /*ec50*/  LD.E R28, desc[UR48][R16.64+0x240] ;  /* 0x00024030101c7980 */ /* 0x010ea8000c101900 */
[----:B------:R-:W2:Y:S04]  /*ec60*/  LD.E R29, desc[UR48][R16.64+0x244] ;  /* 0x00024430101d7980 */ /* 0x000ea8000c101900 */
        /* <DEDUP_REMOVED lines=121> */
[----:B------:R-:W2:Y:S01]  /*f400*/  LD.E R151, desc[UR48][R16.64+0x42c] ;  /* 0x00042c3010977980 */ /* 0x000ea2000c101900 */
[----:B------:R-:W-:Y:S01]  /*f410*/  IMAD R4, R187, 0xc00, R4 ;  /* 0x00000c00bb047824 */ /* 0x000fe200078e0204 */
[----:B------:R-:W-:-:S02]  /*f420*/  ISETP.NE.U32.AND P2, PT, R189, RZ, PT ;  /* 0x000000ffbd00720c */ /* 0x000fc40003f45070 */
[----:B------:R-:W-:Y:S02]  /*f430*/  R2UR UR7, R5 ;  /* 0x00000000050772ca */ /* 0x000fe400000e0000 */
[----:B------:R-:W-:Y:S02]  /*f440*/  R2UR UR6, R4 ;  /* 0x00000000040672ca */ /* 0x000fe400000e0000 */
[----:B------:R-:W-:Y:S02]  /*f450*/  F2FP.F16.F32.PACK_AB R152, R153, R152 ;  /* 0x000000989998723e */ /* 0x000fe400000000ff */
[----:B------:R-:W-:Y:S02]  /*f460*/  F2FP.F16.F32.PACK_AB R154, R154, R155 ;  /* 0x0000009b9a9a723e */ /* 0x000fe400000000ff */
[----:B------:R-:W-:Y:S02]  /*f470*/  F2FP.F16.F32.PACK_AB R153, R188, R185 ;  /* 0x000000b9bc99723e */ /* 0x000fe400000000ff */
[----:B------:R-:W-:Y:S01]  /*f480*/  F2FP.F16.F32.PACK_AB R155, R183, R6 ;  /* 0x00000006b79b723e */ /* 0x000fe200000000ff */
[----:B------:R-:W-:Y:S01]  /*f490*/  VOTEU.ANY UP0, P2 ;  /* 0x00000000003f7886 */ /* 0x000fe20001000100 */
[----:B------:R-:W-:-:S02]  /*f4a0*/  VIADD R6, R4, 0x80 ;  /* 0x0000008004067836 */ /* 0x000fc40000000000 */
[----:B--2---:R-:W-:-:S06]  /*f4b0*/  WARPGROUP.ARRIVE ;  /* 0x00000000000079c5 */ /* 0x004fcc0000000000 */
[----:B------:R-:W-:Y:S01]  /*f4c0*/  HGMMA.64x256x16.F32 R24, R152, gdesc[UR4].tnspB, R24, UP0, gsb0 ;  /* 0x43e0000498187df0 */ /* 0x000fe2000b800818 */
[----:B------:R-:W-:Y:S01]  /*f4d0*/  R2UR UR6, R6 ;  /* 0x00000000060672ca */ /* 0x000fe200000e0000 */
[----:B------:R-:W-:Y:S01]  /*f4e0*/  VIADD R6, R4, 0x100 ;  /* 0x0000010004067836 */ /* 0x000fe20000000000 */
[----:B------:R-:W-:Y:S02]  /*f4f0*/  WARPGROUP.DEPBAR.LE gsb0, 0x0 ;  /* 0x00008000000079c5 */ /* 0x000fe40000010000 */
[----:B------:R-:W-:Y:S01]  /*f500*/  F2FP.F16.F32.PACK_AB R152, R182, R7 ;  /* 0x00000007b698723e */ /* 0x000fe200000000ff */
[----:B------:R-:W-:Y:S01]  /*f510*/  IMAD.MOV.U32 R7, RZ, RZ, R5 ;  /* 0x000000ffff077224 */ /* 0x000fe200078e0005 */
[----:B------:R-:W-:-:S04]  /*f520*/  F2FP.F16.F32.PACK_AB R153, R186, R181 ;  /* 0x000000b5ba99723e */ /* 0x000fc800000000ff */
[----:B------:R-:W-:Y:S02]  /*f530*/  R2UR UR7, R7 ;  /* 0x00000000070772ca */ /* 0x000fe400000e0000 */
[----:B------:R-:W-:Y:S02]  /*f540*/  F2FP.F16.F32.PACK_AB R154, R180, R175 ;  /* 0x000000afb49a723e */ /* 0x000fe400000000ff */
[----:B------:R-:W-:Y:S01]  /*f550*/  F2FP.F16.F32.PACK_AB R155, R184, R177 ;  /* 0x000000b1b89b723e */ /* 0x000fe200000000ff */
        /* <DEDUP_REMOVED lines=127> */
[----:B------:R0:W-:Y:S02]  /*fd50*/  ST.E desc[UR48][R16.64+0x42c], R151 ;  /* 0x00042c9710007985 */ /* 0x0001e4000c101930 */
[----:B0-----:R-:W-:-:S06]  /*fd60*/  WARPGROUP.ARRIVE ;  /* 0x00000000000079c5 */ /* 0x001fcc0000000000 */
[----:B------:R-:W-:Y:S01]  /*fd70*/  HGMMA.64x256x16.F32 R24, R152, gdesc[UR4].tnspB, R24, gsb0 ;  /* 0x43e0000498187df0 */ /* 0x000fe20008000818 */
[----:B------:R-:W-:Y:S01]  /*fd80*/  IMAD.MOV.U32 R7, RZ, RZ, R5 ;  /* 0x000000ffff077224 */ /* 0x000fe200078e0005 */
[----:B------:R-:W-:-:S04]  /*fd90*/  R2UR UR6, R6 ;  /* 0x00000000060672ca */ /* 0x000fc800000e0000 */
[----:B------:R-:W-:Y:S01]  /*fda0*/  R2UR UR7, R7 ;  /* 0x00000000070772ca */ /* 0x000fe200000e0000 */
[----:B------:R-:W-:Y:S01]  /*fdb0*/  STL [R1+0x88], R0 ;  /* 0x0000880001007387 */ /* 0x000fe20000100800 */
[----:B------:R-:W-:Y:S02]  /*fdc0*/  VIADD R6, R4, 0x180 ;  /* 0x0000018004067836 */ /* 0x000fe40000000000 */
[----:B------:R-:W-:Y:S01]  /*fdd0*/  IMAD.MOV.U32 R7, RZ, RZ, R5 ;  /* 0x000000ffff077224 */ /* 0x000fe200078e0005 */
[----:B------:R-:W-:Y:S02]  /*fde0*/  WARPGROUP.DEPBAR.LE gsb0, 0x0 ;  /* 0x00008000000079c5 */ /* 0x000fe40000010000 */
[----:B------:R-:W-:Y:S02]  /*fdf0*/  F2FP.F16.F32.PACK_AB R152, R169, R172 ;  /* 0x000000aca998723e */ /* 0x000fe400000000ff */
[----:B------:R-:W-:Y:S02]  /*fe00*/  F2FP.F16.F32.PACK_AB R153, R176, R173 ;  /* 0x000000adb099723e */ /* 0x000fe400000000ff */
[----:B------:R-:W-:-:S02]  /*fe10*/  F2FP.F16.F32.PACK_AB R154, R170, R167 ;  /* 0x000000a7aa9a723e */ /* 0x000fc400000000ff */
        /* <DEDUP_REMOVED lines=131> */
[----:B------:R-:W-:Y:S02]  /*10650*/  R2UR UR6, R6 ;  /* 0x00000000060672ca */ /* 0x000fe400000e0000 */
[----:B------:R-:W-:Y:S01]  /*10660*/  R2UR UR7, R7 ;  /* 0x00000000070772ca */ /* 0x000fe200000e0000 */
[----:B------:R-:W-:Y:S01]  /*10670*/  STL [R1+0x88], R0 ;  /* 0x0000880001007387 */ /* 0x000fe20000100800 */
[----:B------:R-:W-:Y:S02]  /*10680*/  VIADD R6, R4, 0x200 ;  /* 0x0000020004067836 */ /* 0x000fe40000000000 */
[----:B------:R-:W-:Y:S01]  /*10690*/  IMAD.MOV.U32 R7, RZ, RZ, R5 ;  /* 0x000000ffff077224 */ /* 0x000fe200078e0005 */
[----:B------:R-:W-:Y:S02]  /*106a0*/  WARPGROUP.DEPBAR.LE gsb0, 0x0 ;  /* 0x00008000000079c5 */ /* 0x000fe40000010000 */
[----:B------:R-:W-:-:S02]  /*106b0*/  F2FP.F16.F32.PACK_AB R152, R161, R164 ;  /* 0x000000a4a198723e */ /* 0x000fc400000000ff */
[----:B------:R-:W-:Y:S02]  /*106c0*/  F2FP.F16.F32.PACK_AB R153, R168, R165 ;  /* 0x000000a5a899723e */ /* 0x000fe400000000ff */
        /* <DEDUP_REMOVED lines=135> */
[----:B------:R-:W-:Y:S01]  /*10f40*/  VIADD R4, R4, 0x280 ;  /* 0x0000028004047836 */ /* 0x000fe20000000000 */
[----:B------:R-:W-:Y:S02]  /*10f50*/  WARPGROUP.DEPBAR.LE gsb0, 0x0 ;  /* 0x00008000000079c5 */ /* 0x000fe40000010000 */
[----:B------:R-:W-:Y:S02]  /*10f60*/  F2FP.F16.F32.PACK_AB R152, R156, R19 ;  /* 0x000000139c98723e */ /* 0x000fe400000000ff */
[----:B------:R-:W-:-:S02]  /*10f70*/  F2FP.F16.F32.PACK_AB R153, R160, R157 ;  /* 0x0000009da099723e */ /* 0x000fc400000000ff */
        /* <DEDUP_REMOVED lines=270> */
[----:B------:R-:W-:Y:S02]  /*12060*/  STL [R1+0x88], R0 ;  /* 0x0000880001007387 */ /* 0x000fe40000100800 */
[----:B------:R-:W-:Y:S02]  /*12070*/  WARPGROUP.DEPBAR.LE gsb0, 0x0 ;  /* 0x00008000000079c5 */ /* 0x000fe40000010000 */
[----:B------:R-:W-:Y:S04]  /*12080*/  ST.E desc[UR48][R16.64+0x230], R24 ;  /* 0x0002301810007985 */ /* 0x000fe8000c101930 */
[----:B------:R0:W-:Y:S04]  /*12090*/  ST.E desc[UR48][R16.64+0x234], R25 ;  /* 0x0002341910007985 */ /* 0x0001e8000c101930 */
        /* <DEDUP_REMOVED lines=126> */
[----:B------:R4:W-:Y:S04]  /*12880*/  STL [R1+0x88], R0 ;  /* 0x0000880001007387 */ /* 0x0009e80000100800 */
        /* <DEDUP_REMOVED lines=10> */
[----:B-1----:R-:W4:Y:S04]  /*12930*/  LD.E R27, desc[UR48][R16.64+0x258] ;  /* 0x00025830101b7980 */ /* 0x002f28000c101900 */
[----:B--2---:R-:W2:Y:S04]  /*12940*/  LD.E R29, desc[UR48][R16.64+0x25c] ;  /* 0x00025c30101d7980 */ /* 0x004ea8000c101900 */
        /* <DEDUP_REMOVED lines=127> */
[----:B--2---:R0:W-:Y:S04]  /*13140*/  ST.E desc[UR48][R16.64+0x25c], R29 ;  /* 0x00025c1d10007985 */ /* 0x0041e8000c101930 */
[----:B---3--:R0:W-:Y:S04]  /*13150*/  ST.E desc[UR48][R16.64+0x260], R31 ;  /* 0x0002601f10007985 */ /* 0x0081e8000c101930 */
[----:B----4-:R0:W-:Y:S04]  /*13160*/  ST.E desc[UR48][R16.64+0x264], R33 ;  /* 0x0002642110007985 */ /* 0x0101e8000c101930 */
        /* <DEDUP_REMOVED lines=113> */
[----:B------:R0:W-:Y:S01]  /*13880*/  ST.E desc[UR48][R16.64+0x42c], R58 ;  /* 0x00042c3a10007985 */ /* 0x0001e2000c101930 */
[----:B------:R-:W-:Y:S04]  /*13890*/  BSSY B0, `(.L_x_2079) ;  /* 0x0000008000007945 */ /* 0x000fe80003800000 */
[----:B------:R-:W-:Y:S05]  /*138a0*/  @P0 BRA `(.L_x_2080) ;  /* 0x0000000000180947 */ /* 0x000fea0003800000 */
[----:B0-----:R-:W2:Y:S04]  /*138b0*/  LDL.64 R4, [R1+0x68] ;  /* 0x0000680001047983 */ /* 0x001ea80000100a00 */
[----:B------:R-:W3:Y:S01]  /*138c0*/  LD.E R0, desc[UR48][R16.64+0x218] ;  /* 0x0002183010007980 */ /* 0x000ee2000c101900 */
[----:B--2---:R-:W-:-:S05]  /*138d0*/  MOV R3, R4 ;  /* 0x0000000400037202 */ /* 0x004fca0000000f00 */
[----:B---3--:R-:W-:-:S05]  /*138e0*/  IMAD R0, R0, 0x8, R3 ;  /* 0x0000000800007824 */ /* 0x008fca00078e0203 */
[----:B------:R-:W-:-:S04]  /*138f0*/  PRMT R0, RZ, 0x654, R0 ;  /* 0x00000654ff007816 */ /* 0x000fc80000000000 */
[----:B------:R1:W-:Y:S03]  /*13900*/  SYNCS.ARRIVE.TRANS64.RED.A1T0 RZ, [R0+URZ], RZ ;  /* 0x000000ff00ff79a7 */ /* 0x0003e6000810043f */
.L_x_2080:
[----:B------:R-:W-:Y:S05]  /*13910*/  BSYNC B0 ;  /* 0x0000000000007941 */ /* 0x000fea0003800000 */
.L_x_2079:
[----:B------:R-:W-:Y:S05]  /*13920*/  @P1 BRA `(.L_x_2081) ;  /* 0xffffff60008c1947 */ /* 0x000fea000383ffff */
.L_x_2064:
[----:B------:R-:W-:-:S13]  /*13930*/  ISETP.GE.AND P1, PT, R10, UR43, PT ;  /* 0x0000002b0a007c0c */ /* 0x000fda000bf26270 */
[----:B------:R-:W-:Y:S05]  /*13940*/  @!P1 BRA `(.L_x_2082) ;  /* 0x000000b000989947 */ /* 0x000fea0003800000 */
[----:B0-----:R0:W5:Y:S02]  /*13950*/  LDL.64 R2, [R1+0x178] ;  /* 0x0001780001027983 */ /* 0x0011640000100a00 */
.L_x_2113:
[----:B0----5:R-:W2:Y:S04]  /*13960*/  LD.E R5, desc[UR48][R2.64] ;  /* 0x0000003002057980 */ /* 0x021ea8000c101900 */
        /* <DEDUP_REMOVED lines=13> */
[----:B------:R-:W-:Y:S05]  /*13a40*/  YIELD ;  /* 0x0000000000007946 */ /* 0x000fea0003800000 */
[----:B------:R-:W-:Y:S01]  /*13a50*/  BSSY B0, `(.L_x_2083) ;  /* 0x0000006000007945 */ /* 0x000fe20003800000 */
[----:B---3--:R-:W-:Y:S01]  /*13a60*/  @!P1 IMAD.MOV.U32 R5, RZ, RZ, RZ ;  /* 0x000000ffff059224 */ /* 0x008fe200078e00ff */
[----:B--2---:R-:W-:-:S04]  /*13a70*/  LOP3.LUT R0, R0, 0x1, RZ, 0xfc, !PT ;  /* 0x0000000100007812 */ /* 0x004fc800078efcff */
[----:B------:R-:W-:-:S13]  /*13a80*/  ISETP.NE.AND P2, PT, R0, 0x3, PT ;  /* 0x000000030000780c */ /* 0x000fda0003f45270 */
[----:B-1----:R-:W-:Y:S05]  /*13a90*/  @!P2 BRA `(.L_x_2084) ;  /* 0x000000000004a947 */ /* 0x002fea0003800000 */
[----:B------:R-:W-:Y:S01]  /*13aa0*/  BPT.TRAP 0x1 ;  /* 0x000000040000795c */ /* 0x000fe20000300000 */
.L_x_2084:
[----:B------:R-:W-:Y:S05]  /*13ab0*/  BSYNC B0 ;  /* 0x0000000000007941 */ /* 0x000fea0003800000 */
.L_x_2083:
[----:B------:R-:W2:Y:S01]  /*13ac0*/  LD.E.64 R6, desc[UR48][R20.64+0x8] ;  /* 0x0000083014067980 */ /* 0x000ea2000c101b00 */
[----:B-----5:R-:W-:Y:S02]  /*13ad0*/  SHF.L.U32 R8, R9, 0x1f, RZ ;  /* 0x0000001f09087819 */ /* 0x020fe400000006ff */
[----:B--2---:R-:W-:-:S05]  /*13ae0*/  MOV R6, R6 ;  /* 0x0000000600067202 */ /* 0x004fca0000000f00 */
[----:B------:R-:W-:-:S04]  /*13af0*/  IMAD R5, R5, 0x8, R6 ;  /* 0x0000000805057824 */ /* 0x000fc800078e0206 */
[----:B------:R1:W2:Y:S01]  /*13b00*/  SYNCS.PHASECHK.TRANS64.TRYWAIT P1, [R5+URZ], R8 ;  /* 0x00000008050075a7 */ /* 0x0002a2000802017f */
[----:B------:R-:W3:Y:S04]  /*13b10*/  LD.E R4, desc[UR48][R20.64+0x1c] ;  /* 0x00001c3014047980 */ /* 0x000ee8000c101900 */
[----:B------:R1:W5:Y:S04]  /*13b20*/  LD.E R0, desc[UR48][R2.64] ;  /* 0x0000003002007980 */ /* 0x000368000c101900 */
[----:B------:R1:W5:Y:S01]  /*13b30*/  LD.E R6, desc[UR48][R2.64+0x4] ;  /* 0x0000043002067980 */ /* 0x000362000c101900 */
[----:B------:R-:W-:Y:S01]  /*13b40*/  BSSY B0, `(.L_x_2085) ;  /* 0x0000005000007945 */ /* 0x000fe20003800000 */
[----:B---3--:R-:W-:-:S04]  /*13b50*/  LOP3.LUT R4, R4, 0x1, RZ, 0xfc, !PT ;  /* 0x0000000104047812 */ /* 0x008fc800078efcff */
[----:B------:R-:W-:-:S13]  /*13b60*/  ISETP.NE.AND P2, PT, R4, 0x3, PT ;  /* 0x000000030400780c */ /* 0x000fda0003f45270 */
[----:B-12---:R-:W-:Y:S05]  /*13b70*/  @!P2 BRA `(.L_x_2086) ;  /* 0x000000000004a947 */ /* 0x006fea0003800000 */
[----:B------:R-:W-:Y:S01]  /*13b80*/  BPT.TRAP 0x1 ;  /* 0x000000040000795c */ /* 0x000fe20000300000 */
.L_x_2086:
[----:B------:R-:W-:Y:S05]  /*13b90*/  BSYNC B0 ;  /* 0x0000000000007941 */ /* 0x000fea0003800000 */
.L_x_2085:
[----:B------:R-:W-:Y:S04]  /*13ba0*/  BSSY B0, `(.L_x_2087) ;  /* 0x0000008000007945 */ /* 0x000fe80003800000 */
[----:B------:R-:W-:Y:S05]  /*13bb0*/  @P1 BRA `(.L_x_2088) ;  /* 0x0000000000181947 */ /* 0x000fea0003800000 */
[----:B------:R-:W2:Y:S01]  /*13bc0*/  LD.E.64 R4, desc[UR48][R20.64+0x8] ;  /* 0x0000083014047980 */ /* 0x000ea2000c101b00 */
[----:B-----5:R-:W-:Y:S02]  /*13bd0*/  SHF.L.U32 R7, R6, 0x1f, RZ ;  /* 0x0000001f06077819 */ /* 0x020fe400000006ff */
[----:B--2---:R-:W-:-:S05]  /*13be0*/  MOV R5, R4 ;  /* 0x0000000400057202 */ /* 0x004fca0000000f00 */
[----:B------:R-:W-:-:S04]  /*13bf0*/  IMAD R0, R0, 0x8, R5 ;  /* 0x0000000800007824 */ /* 0x000fc800078e0205 */
[----:B------:R-:W1:Y:S02]  /*13c00*/  SYNCS.PHASECHK.TRANS64.TRYWAIT P1, [R0+URZ], R7 ;  /* 0x00000007000075a7 */ /* 0x000e64000802017f */
[----:B-1----:R-:W-:Y:S05]  /*13c10*/  @!P1 BRA `(.L_x_2089) ;  /* 0x0000014400c49947 */ /* 0x002fea0003800000 */
.L_x_2088:
[----:B------:R-:W-:Y:S05]  /*13c20*/  BSYNC B0 ;  /* 0x0000000000007941 */ /* 0x000fea0003800000 */
.L_x_2087:
[----:B------:R-:W2:Y:S04]  /*13c30*/  LD.E R5, desc[UR48][R2.64] ;  /* 0x0000003002057980 */ /* 0x000ea8000c101900 */
[----:B------:R-:W2:Y:S01]  /*13c40*/  LDL.64 R8, [R1+0xa0] ;  /* 0x0000a00001087983 */ /* 0x000ea20000100a00 */
[----:B------:R-:W-:Y:S05]  /*13c50*/  WARPSYNC.ALL ;  /* 0x0000000000007948 */ /* 0x000fea0003800000 */
[----:B------:R-:W3:Y:S04]  /*13c60*/  LDL.64 R18, [R1+0x98] ;  /* 0x0000980001127983 */ /* 0x000ee80000100a00 */
[----:B-1---5:R-:W4:Y:S04]  /*13c70*/  LDL.64 R6, [R1+0x98] ;  /* 0x0000980001067983 */ /* 0x022f280000100a00 */
[----:B------:R-:W4:Y:S01]  /*13c80*/  LDL.64 R12, [R1+0x98] ;  /* 0x00009800010c7983 */ /* 0x000f220000100a00 */
[----:B--2---:R-:W-:-:S03]  /*13c90*/  IMAD R4, R5, 0x300, R8 ;  /* 0x0000030005047824 */ /* 0x004fc600078e0208 */
[----:B------:R-:W2:Y:S01]  /*13ca0*/  LDL.64 R14, [R1+0x98] ;  /* 0x00009800010e7983 */ /* 0x000ea20000100a00 */
[----:B------:R-:W-:Y:S01]  /*13cb0*/  IMAD.MOV.U32 R5, RZ, RZ, R9 ;  /* 0x000000ffff057224 */ /* 0x000fe200078e0009 */
[----:B------:R-:W-:Y:S01]  /*13cc0*/  R2UR UR6, R4 ;  /* 0x00000000040672ca */ /* 0x000fe200000e0000 */
[----:B------:R-:W-:-:S03]  /*13cd0*/  WARPGROUP.ARRIVE ;  /* 0x00000000000079c5 */ /* 0x000fc60000000000 */
[----:B------:R-:W-:Y:S01]  /*13ce0*/  R2UR UR7, R5 ;  /* 0x00000000050772ca */ /* 0x000fe200000e0000 */
[----:B------:R-:W-:Y:S02]  /*13cf0*/  VIADD R8, R4, 0x2 ;  /* 0x0000000204087836 */ /* 0x000fe40000000000 */
[----:B------:R-:W-:Y:S01]  /*13d00*/  IMAD.MOV.U32 R0, RZ, RZ, 0x1 ;  /* 0x00000001ff007424 */ /* 0x000fe200078e00ff */
[----:B------:R1:W-:Y:S04]  /*13d10*/  STL [R1+0x80], RZ ;  /* 0x000080ff01007387 */ /* 0x0003e80000100800 */
[----:B------:R1:W-:Y:S04]  /*13d20*/  STL [R1+0x80], R0 ;  /* 0x0000800001007387 */ /* 0x0003e80000100800 */
[----:B------:R1:W-:Y:S04]  /*13d30*/  STL [R1+0x80], R0 ;  /* 0x0000800001007387 */ /* 0x0003e80000100800 */
[----:B------:R1:W-:Y:S04]  /*13d40*/  STL [R1+0x80], R0 ;  /* 0x0000800001007387 */ /* 0x0003e80000100800 */
[----:B------:R1:W-:Y:S01]  /*13d50*/  STL [R1+0x80], R0 ;  /* 0x0000800001007387 */ /* 0x0003e20000100800 */
[----:B---3--:R-:W-:-:S02]  /*13d60*/  R2UR UR4, R18 ;  /* 0x00000000120472ca */ /* 0x008fc400000e0000 */
[----:B------:R-:W-:Y:S01]  /*13d70*/  R2UR UR5, R19 ;  /* 0x00000000130572ca */ /* 0x000fe200000e0000 */
[----:B------:R-:W3:-:S12]  /*13d80*/  LDL R18, [R1+0x54] ;  /* 0x0000540001127983 */ /* 0x000ed80000100800 */
        /* <DEDUP_REMOVED lines=31> */
[----:B---3--:R-:W-:-:S04]  /*13f80*/  LOP3.LUT R18, R18, 0x1, RZ, 0xfc, !PT ;  /* 0x0000000112127812 */ /* 0x008fc800078efcff */
[----:B------:R-:W-:Y:S01]  /*13f90*/  ISETP.NE.AND P2, PT, R18, 0x3, PT ;  /* 0x000000031200780c */ /* 0x000fe20003f45270 */
[----:B------:R-:W-:Y:S01]  /*13fa0*/  BSSY B0, `(.L_x_2090) ;  /* 0x0000004000007945 */ /* 0x000fe20003800000 */
[----:B------:R-:W-:-:S11]  /*13fb0*/  WARPGROUP.DEPBAR.LE gsb0, 0x0 ;  /* 0x00008000000079c5 */ /* 0x000fd60000010000 */
[----:B-1----:R-:W-:Y:S05]  /*13fc0*/  @!P2 BRA `(.L_x_2091) ;  /* 0x000000000004a947 */ /* 0x002fea0003800000 */
[----:B------:R-:W-:Y:S01]  /*13fd0*/  BPT.TRAP 0x1 ;  /* 0x000000040000795c */ /* 0x000fe20000300000 */
.L_x_2091:
[----:B------:R-:W-:Y:S05]  /*13fe0*/  BSYNC B0 ;  /* 0x0000000000007941 */ /* 0x000fea0003800000 */
.L_x_2090:
[----:B------:R-:W2:Y:S01]  /*13ff0*/  LDL.64 R6, [R1+0x40] ;  /* 0x0000400001067983 */ /* 0x000ea20000100a00 */
[----:B-----5:R-:W-:Y:S02]  /*14000*/  SHF.L.U32 R8, R11, 0x1f, RZ ;  /* 0x0000001f0b087819 */ /* 0x020fe400000006ff */
[----:B--2---:R-:W-:-:S05]  /*14010*/  MOV R7, R6 ;  /* 0x0000000600077202 */ /* 0x004fca0000000f00 */
[----:B------:R-:W-:-:S04]  /*14020*/  IMAD R5, R5, 0x8, R7 ;  /* 0x0000000805057824 */ /* 0x000fc800078e0207 */
[----:B------:R1:W2:Y:S01]  /*14030*/  SYNCS.PHASECHK.TRANS64.TRYWAIT P1, [R5+URZ], R8 ;  /* 0x00000008050075a7 */ /* 0x0002a2000802017f */
[----:B------:R1:W5:Y:S04]  /*14040*/  LD.E R4, desc[UR48][R2.64] ;  /* 0x0000003002047980 */ /* 0x000368000c101900 */
[----:B------:R1:W5:Y:S01]  /*14050*/  LD.E R6, desc[UR48][R2.64+0x4] ;  /* 0x0000043002067980 */ /* 0x000362000c101900 */
[----:B------:R-:W-:Y:S04]  /*14060*/  BSSY B0, `(.L_x_2092) ;  /* 0x0000003000007945 */ /* 0x000fe80003800000 */
[----:B------:R-:W-:Y:S05]  /*14070*/  @!P2 BRA `(.L_x_2093) ;  /* 0x000000000004a947 */ /* 0x000fea0003800000 */
[----:B------:R-:W-:Y:S01]  /*14080*/  BPT.TRAP 0x1 ;  /* 0x000000040000795c */ /* 0x000fe20000300000 */
.L_x_2093:
[----:B------:R-:W-:Y:S05]  /*14090*/  BSYNC B0 ;  /* 0x0000000000007941 */ /* 0x000fea0003800000 */
.L_x_2092:
[----:B------:R-:W-:Y:S04]  /*140a0*/  BSSY B0, `(.L_x_2094) ;  /* 0x0000006000007945 */ /* 0x000fe80003800000 */
[----:B--2---:R-:W-:Y:S05]  /*140b0*/  @P1 BRA `(.L_x_2095) ;  /* 0x0000000000101947 */ /* 0x004fea0003800000 */
[----:B-----5:R-:W-:Y:S01]  /*140c0*/  IMAD R4, R4, 0x8, R7 ;  /* 0x0000000804047824 */ /* 0x020fe200078e0207 */
[----:B-1----:R-:W-:-:S04]  /*140d0*/  SHF.L.U32 R5, R6, 0x1f, RZ ;  /* 0x0000001f06057819 */ /* 0x002fc800000006ff */
[----:B------:R-:W1:Y:S02]  /*140e0*/  SYNCS.PHASECHK.TRANS64.TRYWAIT P1, [R4+URZ], R5 ;  /* 0x00000005040075a7 */ /* 0x000e64000802017f */
[----:B-1----:R-:W-:Y:S05]  /*140f0*/  @!P1 BRA `(.L_x_2096) ;  /* 0x0000014000a09947 */ /* 0x002fea0003800000 */
.L_x_2095:
[----:B------:R-:W-:Y:S05]  /*14100*/  BSYNC B0 ;  /* 0x0000000000007941 */ /* 0x000fea0003800000 */
.L_x_2094:
[----:B------:R-:W2:Y:S04]  /*14110*/  LDL R7, [R1+0x90] ;  /* 0x0000900001077983 */ /* 0x000ea80000100800 */
[----:B------:R-:W3:Y:S04]  /*14120*/  LD.E R11, desc[UR48][R2.64] ;  /* 0x00000030020b7980 */ /* 0x000ee8000c101900 */
[----:B------:R-:W3:Y:S04]  /*14130*/  LDL.64 R72, [R1+0x118] ;  /* 0x0001180001487983 */ /* 0x000ee80000100a00 */
[----:B-1---5:R-:W4:Y:S04]  /*14140*/  LDL.64 R4, [R1+0x110] ;  /* 0x0001100001047983 */ /* 0x022f280000100a00 */
[----:B------:R-:W4:Y:S04]  /*14150*/  LDL.64 R8, [R1+0x110] ;  /* 0x0001100001087983 */ /* 0x000f280000100a00 */
[----:B------:R-:W4:Y:S04]  /*14160*/  LDL.64 R12, [R1+0x110] ;  /* 0x00011000010c7983 */ /* 0x000f280000100a00 */
[----:B------:R-:W4:Y:S01]  /*14170*/  LDL.64 R14, [R1+0x110] ;  /* 0x00011000010e7983 */ /* 0x000f220000100a00 */
[----:B------:R-:W-:Y:S05]  /*14180*/  WARPSYNC.ALL ;  /* 0x0000000000007948 */ /* 0x000fea0003800000 */
[----:B------:R-:W-:Y:S01]  /*14190*/  WARPGROUP.ARRIVE ;  /* 0x00000000000079c5 */ /* 0x000fe20000000000 */
[----:B------:R-:W4:Y:S01]  /*141a0*/  LDL.64 R18, [R1+0x110] ;  /* 0x0001100001127983 */ /* 0x000f220000100a00 */
[----:B--2---:R-:W-:Y:S01]  /*141b0*/  ISETP.NE.U32.AND P1, PT, R7, RZ, PT ;  /* 0x000000ff0700720c */ /* 0x004fe20003f25070 */
[----:B---3--:R-:W-:-:S02]  /*141c0*/  IMAD R6, R11, 0xc00, R72 ;  /* 0x00000c000b067824 */ /* 0x008fc400078e0248 */
[----:B------:R-:W-:Y:S01]  /*141d0*/  IMAD.MOV.U32 R7, RZ, RZ, R73 ;  /* 0x000000ffff077224 */ /* 0x000fe200078e0049 */
[----:B----4-:R-:W-:Y:S02]  /*141e0*/  R2UR UR4, R4 ;  /* 0x00000000040472ca */ /* 0x010fe400000e0000 */
[----:B------:R-:W-:Y:S02]  /*141f0*/  R2UR UR6, R6 ;  /* 0x00000000060672ca */ /* 0x000fe400000e0000 */
[----:B------:R-:W-:Y:S02]  /*14200*/  R2UR UR7, R7 ;  /* 0x00000000070772ca */ /* 0x000fe400000e0000 */
[----:B------:R-:W-:-:S03]  /*14210*/  R2UR UR5, R5 ;  /* 0x00000000050572ca */ /* 0x000fc600000e0000 */
[----:B------:R-:W-:-:S10]  /*14220*/  VOTEU.ANY UP0, P1 ;  /* 0x00000000003f7886 */ /* 0x000fd40000800100 */
        /* <DEDUP_REMOVED lines=186> */
[----:B------:R-:W3:Y:S04]  /*14dd0*/  LDL.64 R8, [R1+0x170] ;  /* 0x0001700001087983 */ /* 0x000ee80000100a00 */
[----:B------:R-:W4:Y:S04]  /*14de0*/  LDL R11, [R194] ;  /* 0x00000000c20b7983 */ /* 0x000f280000100800 */
[----:B--2---:R-:W2:Y:S04]  /*14df0*/  LDL R4, [R194+0x24] ;  /* 0x00002400c2047983 */ /* 0x004ea80000100800 */
[----:B------:R-:W4:Y:S04]  /*14e00*/  LDL R12, [R1+0x70] ;  /* 0x00007000010c7983 */ /* 0x000f280000100800 */
[----:B------:R-:W4:Y:S04]  /*14e10*/  LDL R6, [R194+0x18] ;  /* 0x00001800c2067983 */ /* 0x000f280000100800 */
[----:B------:R-:W4:Y:S04]  /*14e20*/  LDL R5, [R194+0x4] ;  /* 0x00000400c2057983 */ /* 0x000f280000100800 */
[----:B------:R-:W4:Y:S04]  /*14e30*/  LDL R18, [R194+0xc] ;  /* 0x00000c00c2127983 */ /* 0x000f280000100800 */
[----:B------:R-:W4:Y:S04]  /*14e40*/  LDL R15, [R194+0x10] ;  /* 0x00001000c20f7983 */ /* 0x000f280000100800 */
[----:B------:R-:W4:Y:S04]  /*14e50*/  LDL R7, [R194+0x14] ;  /* 0x00001400c2077983 */ /* 0x000f280000100800 */
[----:B---3--:R-:W3:Y:S01]  /*14e60*/  LD.E R8, desc[UR48][R8.64] ;  /* 0x0000003008087980 */ /* 0x008ee2000c101900 */
[----:B--2---:R-:W-:-:S03]  /*14e70*/  ISETP.NE.AND P1, PT, R4, 0x1, PT ;  /* 0x000000010400780c */ /* 0x004fc60003f25270 */
[----:B------:R-:W2:Y:S10]  /*14e80*/  LDL R4, [R194+0x8] ;  /* 0x00000800c2047983 */ /* 0x000eb40000100800 */
[----:B------:R-:W2:Y:S04]  /*14e90*/  @P1 LDL R13, [R194+0x28] ;  /* 0x00002800c20d1983 */ /* 0x000ea80000100800 */
[----:B------:R-:W2:Y:S01]  /*14ea0*/  @P1 LDL R14, [R194+0x2c] ;  /* 0x00002c00c20e1983 */ /* 0x000ea20000100800 */
[----:B----4-:R-:W-:Y:S01]  /*14eb0*/  ISETP.GE.AND P2, PT, R6, 0x1, PT ;  /* 0x000000010600780c */ /* 0x010fe20003f46270 */
[----:B------:R-:W-:Y:S01]  /*14ec0*/  BSSY B0, `(.L_x_2097) ;  /* 0x00000a6000007945 */ /* 0x000fe20003800000 */
[-C--:B---3--:R-:W-:Y:S01]  /*14ed0*/  FMUL.FTZ R9, R26, R8.reuse ;  /* 0x000000081a097220 */ /* 0x088fe20000410000 */
[----:B------:R-:W-:Y:S01]  /*14ee0*/  SHF.R.S32.HI R26, RZ, 0x1f, R11 ;  /* 0x0000001fff1a7819 */ /* 0x000fe2000001140b */
[-C--:B------:R-:W-:Y:S01]  /*14ef0*/  FMUL.FTZ R20, R30, R8.reuse ;  /* 0x000000081e147220 */ /* 0x080fe20000410000 */
[----:B------:R-:W-:-:S02]  /*14f00*/  FMUL.FTZ R30, R32, R8 ;  /* 0x00000008201e7220 */ /* 0x000fc40000410000 */
[----:B------:R-:W-:Y:S01]  /*14f10*/  LEA.HI R32, R26, R11, RZ, 0x7 ;  /* 0x0000000b1a207211 */ /* 0x000fe200078f38ff */
[----:B------:R-:W-:-:S03]  /*14f20*/  FMUL.FTZ R109, R34, R8 ;  /* 0x00000008226d7220 */ /* 0x000fc60000410000 */
[----:B------:R-:W-:Y:S01]  /*14f30*/  LOP3.LUT R34, R32, 0xffffff80, RZ, 0xc0, !PT ;  /* 0xffffff8020227812 */ /* 0x000fe200078ec0ff */
[----:B------:R-:W-:-:S04]  /*14f40*/  FMUL.FTZ R21, R31, R8 ;  /* 0x000000081f157220 */ /* 0x000fc80000410000 */
[----:B------:R-:W-:Y:S02]  /*14f50*/  IMAD.IADD R34, R11, 0x1, -R34 ;  /* 0x000000010b227824 */ /* 0x000fe400078e0a22 */
[-C--:B------:R-:W-:Y:S01]  /*14f60*/  FMUL.FTZ R31, R33, R8.reuse ;  /* 0x00000008211f7220 */ /* 0x080fe20000410000 */
[-C--:B------:R-:W-:Y:S01]  /*14f70*/  FMUL.FTZ R137, R38, R8.reuse ;  /* 0x0000000826897220 */ /* 0x080fe20000410000 */
[----:B------:R-:W-:Y:S02]  /*14f80*/  LEA.HI R38, R26, R11, RZ, 0x2 ;  /* 0x0000000b1a267211 */ /* 0x000fe400078f10ff */
[----:B------:R-:W-:Y:S01]  /*14f90*/  SHF.R.S32.HI R33, RZ, 0x1f, R34 ;  /* 0x0000001fff217819 */ /* 0x000fe20000011422 */
[-C--:B------:R-:W-:Y:S01]  /*14fa0*/  FMUL.FTZ R117, R35, R8.reuse ;  /* 0x0000000823757220 */ /* 0x080fe20000410000 */
[-C--:B------:R-:W-:Y:S01]  /*14fb0*/  FMUL.FTZ R36, R36, R8.reuse ;  /* 0x0000000824247220 */ /* 0x080fe20000410000 */
[----:B------:R-:W-:Y:S01]  /*14fc0*/  FMUL.FTZ R37, R37, R8 ;  /* 0x0000000825257220 */ /* 0x000fe20000410000 */
[----:B------:R-:W-:-:S02]  /*14fd0*/  LEA.HI R35, R33, R34, RZ, 0x2 ;  /* 0x0000002221237211 */ /* 0x000fc400078f10ff */
[----:B------:R-:W-:Y:S01]  /*14fe0*/  LOP3.LUT R38, R38, 0xfffffffc, RZ, 0xc0, !PT ;  /* 0xfffffffc26267812 */ /* 0x000fe200078ec0ff */
[----:B------:R3:W4:Y:S01]  /*14ff0*/  MUFU.TANH R75, R36 ;  /* 0x00000024004b7308 */ /* 0x0007220000002400 */
[----:B------:R-:W-:-:S03]  /*15000*/  LEA.HI R33, R33, R34, RZ, 0x5 ;  /* 0x0000002221217211 */ /* 0x000fc600078f28ff */
[----:B------:R-:W-:-:S04]  /*15010*/  IMAD.IADD R38, R11, 0x1, -R38 ;  /* 0x000000010b267824 */ /* 0x000fc800078e0a26 */
[----:B------:R0:W1:Y:S01]  /*15020*/  MUFU.TANH R76, R37 ;  /* 0x00000025004c7308 */ /* 0x0000620000002400 */
[--C-:B---3--:R-:W-:Y:S02]  /*15030*/  SHF.R.S32.HI R36, RZ, 0x2, R35.reuse ;  /* 0x00000002ff247819 */ /* 0x108fe40000011423 */
[----:B------:R-:W-:Y:S02]  /*15040*/  SHF.R.S32.HI R11, RZ, 0x7, R32 ;  /* 0x00000007ff0b7819 */ /* 0x000fe40000011420 */
[----:B0-----:R-:W-:-:S04]  /*15050*/  SHF.R.S32.HI R37, RZ, 0x1f, R35 ;  /* 0x0000001fff257819 */ /* 0x001fc80000011423 */
[----:B------:R-:W-:Y:S02]  /*15060*/  LEA.HI R37, R37, R36, RZ, 0x3 ;  /* 0x0000002425257211 */ /* 0x000fe400078f18ff */
[----:B------:R-:W-:Y:S02]  /*15070*/  LEA.HI R32, R32, R11, RZ, 0x1 ;  /* 0x0000000b20207211 */ /* 0x000fe400078f08ff */
[----:B------:R-:W-:Y:S02]  /*15080*/  LOP3.LUT R37, R37, 0xfffffff8, RZ, 0xc0, !PT ;  /* 0xfffffff825257812 */ /* 0x000fe400078ec0ff */
[----:B------:R-:W-:Y:S02]  /*15090*/  SHF.R.S32.HI R33, RZ, 0x5, R33 ;  /* 0x00000005ff217819 */ /* 0x000fe40000011421 */
[----:B------:R-:W-:Y:S01]  /*150a0*/  LOP3.LUT R32, R32, 0x3fffffe, RZ, 0xc0, !PT ;  /* 0x03fffffe20207812 */ /* 0x000fe200078ec0ff */
[----:B------:R-:W-:Y:S01]  /*150b0*/  IMAD.IADD R37, R36, 0x1, -R37 ;  /* 0x0000000124257824 */ /* 0x000fe200078e0a25 */
[----:B------:R-:W-:Y:S01]  /*150c0*/  LEA.HI R36, R38, R38, RZ, 0x1 ;  /* 0x0000002626247211 */ /* 0x000fe200078f08ff */
[----:B------:R-:W-:-:S02]  /*150d0*/  IMAD R12, R12, 0x8, R33 ;  /* 0x000000080c0c7824 */ /* 0x000fc400078e0221 */
[----:B------:R-:W-:Y:S01]  /*150e0*/  IMAD.IADD R32, R11, 0x1, -R32 ;  /* 0x000000010b207824 */ /* 0x000fe200078e0a20 */
[----:B------:R-:W-:Y:S01]  /*150f0*/  LOP3.LUT R11, R36, 0x1ffffffe, RZ, 0xc0, !PT ;  /* 0x1ffffffe240b7812 */ /* 0x000fe200078ec0ff */
[----:B------:R-:W-:-:S04]  /*15100*/  IMAD.U32 R37, R12, 0x10, R37 ;  /* 0x000000100c257824 */ /* 0x000fc800078e0025 */
[----:B------:R-:W-:Y:S02]  /*15110*/  IMAD.IADD R11, R38, 0x1, -R11 ;  /* 0x00000001260b7824 */ /* 0x000fe400078e0a0b */
[----:B------:R-:W-:-:S04]  /*15120*/  IMAD R32, R32, 0x40, R37 ;  /* 0x0000004020207824 */ /* 0x000fc800078e0225 */
[----:B------:R-:W-:-:S04]  /*15130*/  IMAD R32, R11, 0x8, R32 ;  /* 0x000000080b207824 */ /* 0x000fc800078e0220 */
[----:B--2---:R-:W-:-:S05]  /*15140*/  @P1 IMAD.HI.U32 R13, R32, R13, RZ ;  /* 0x0000000d200d1227 */ /* 0x004fca00078e00ff */
[----:B------:R-:W-:Y:S01]  /*15150*/  @P1 SHF.R.U32.HI R32, RZ, R14, R13 ;  /* 0x0000000eff201219 */ /* 0x000fe2000001160d */
[----:B------:R-:W-:Y:S01]  /*15160*/  IMAD.MOV.U32 R11, RZ, RZ, -0x60 ;  /* 0xffffffa0ff0b7424 */ /* 0x000fe200078e00ff */
[----:B------:R-:W-:-:S03]  /*15170*/  LOP3.LUT R35, R35, 0x7ffffffc, RZ, 0xc0, !PT ;  /* 0x7ffffffc23237812 */ /* 0x000fc600078ec0ff */
[----:B------:R-:W0:Y:S01]  /*15180*/  SHFL.IDX PT, R33, R32, RZ, 0x1c1f ;  /* 0x001c1fff20217589 */ /* 0x000e2200000e0000 */
        /* <DEDUP_REMOVED lines=32> */
[-C--:B------:R-:W-:Y:S01]  /*15390*/  FMUL.FTZ R147, R70, R8.reuse ;  /* 0x0000000846937220 */ /* 0x080fe20000410000 */
[----:B------:R-:W-:Y:S02]  /*153a0*/  IMAD R12, R10, R11, 0x1 ;  /* 0x000000010a0c7424 */ /* 0x000fe400078e020b */
[-C--:B------:R-:W-:Y:S01]  /*153b0*/  FMUL.FTZ R149, R71, R8.reuse ;  /* 0x0000000847957220 */ /* 0x080fe20000410000 */
[-C--:B------:R-:W-:Y:S01]  /*153c0*/  FMUL.FTZ R49, R49, R8.reuse ;  /* 0x0000000831317220 */ /* 0x080fe20000410000 */
[-C--:B------:R-:W-:Y:S01]  /*153d0*/  FMUL.FTZ R53, R53, R8.reuse ;  /* 0x0000000835357220 */ /* 0x080fe20000410000 */
[-C--:B------:R-:W-:Y:S01]  /*153e0*/  FMUL.FTZ R61, R61, R8.reuse ;  /* 0x000000083d3d7220 */ /* 0x080fe20000410000 */
[-C--:B------:R-:W-:Y:S01]  /*153f0*/  FMUL.FTZ R65, R65, R8.reuse ;  /* 0x0000000841417220 */ /* 0x080fe20000410000 */
[----:B------:R-:W-:Y:S01]  /*15400*/  FMUL.FTZ R68, R68, R8 ;  /* 0x0000000844447220 */ /* 0x000fe20000410000 */
[----:B------:R-:W-:Y:S01]  /*15410*/  IMAD R12, R35, -0x2, R12 ;  /* 0xfffffffe230c7824 */ /* 0x000fe200078e020c */
[----:B------:R-:W2:Y:S01]  /*15420*/  MUFU.TANH R24, R24 ;  /* 0x0000001800187308 */ /* 0x000ea20000002400 */
[----:B------:R-:W-:-:S03]  /*15430*/  LOP3.LUT R11, RZ, R18, RZ, 0x33, !PT ;  /* 0x00000012ff0b7212 */ /* 0x000fc600078e33ff */
[----:B------:R-:W-:-:S04]  /*15440*/  IADD3 R8, -R5, R12, R4 ;  /* 0x0000000c05087210 */ /* 0x000fc80007ffe104 */
[----:B------:R-:W3:Y:S08]  /*15450*/  MUFU.TANH R72, R72 ;  /* 0x0000004800487308 */ /* 0x000ef00000002400 */
        /* <DEDUP_REMOVED lines=22> */
[----:B------:R-:W0:Y:S08]  /*155c0*/  MUFU.TANH R123, R123 ;  /* 0x0000007b007b7308 */ /* 0x000e300000002400 */
[----:B------:R-:W0:Y:S08]  /*155d0*/  MUFU.TANH R125, R125 ;  /* 0x0000007d007d7308 */ /* 0x000e300000002400 */
[----:B------:R-:W0:Y:S08]  /*155e0*/  MUFU.TANH R52, R52 ;  /* 0x0000003400347308 */ /* 0x000e300000002400 */
[----:B------:R0:W0:Y:S08]  /*155f0*/  MUFU.TANH R42, R53 ;  /* 0x00000035002a7308 */ /* 0x0000300000002400 */
        /* <DEDUP_REMOVED lines=14> */
[----:B------:R0:W0:Y:S08]  /*156e0*/  MUFU.TANH R13, R68 ;  /* 0x00000044000d7308 */ /* 0x0000300000002400 */
[----:B------:R-:W0:Y:S08]  /*156f0*/  MUFU.TANH R69, R69 ;  /* 0x0000004500457308 */ /* 0x000e300000002400 */
[----:B------:R-:W0:Y:S08]  /*15700*/  MUFU.TANH R147, R147 ;  /* 0x0000009300937308 */ /* 0x000e300000002400 */
[----:B------:R-:W1:Y:S01]  /*15710*/  MUFU.TANH R149, R149 ;  /* 0x0000009500957308 */ /* 0x000e620000002400 */
[----:B------:R-:W-:-:S02]  /*15720*/  IMAD.IADD R18, R8, 0x1, R15 ;  /* 0x0000000108127824 */ /* 0x000fc400078e020f */
[----:B------:R-:W-:Y:S02]  /*15730*/  IMAD.IADD R34, R8, 0x1, R11 ;  /* 0x0000000108227824 */ /* 0x000fe400078e020b */
[----:B------:R-:W-:Y:S02]  /*15740*/  IMAD R36, R10, -0x60, R7 ;  /* 0xffffffa00a247824 */ /* 0x000fe400078e0207 */
[----:B------:R-:W-:Y:S02]  /*15750*/  VIADD R38, R12, 0xffffffff ;  /* 0xffffffff0c267836 */ /* 0x000fe40000000000 */
[--C-:B0-----:R-:W-:Y:S02]  /*15760*/  IMAD.IADD R11, R18, 0x1, R33.reuse ;  /* 0x00000001120b7824 */ /* 0x101fe400078e0221 */
        /* <DEDUP_REMOVED lines=14> */
.L_x_2102:
[----:B------:R-:W-:Y:S05]  /*15850*/  BSYNC B2 ;  /* 0x0000000000027941 */ /* 0x000fea0003800000 */
.L_x_2101:
[----:B------:R-:W-:Y:S01]  /*15860*/  LOP3.LUT R7, RZ, R7, RZ, 0x33, !PT ;  /* 0x00000007ff077212 */ /* 0x000fe200078e33ff */
[----:B------:R-:W-:Y:S06]  /*15870*/  BRA `(.L_x_2103) ;  /* 0x0000000000187947 */ /* 0x000fec0003800000 */
.L_x_2100:
[----:B------:R-:W-:-:S13]  /*15880*/  ISETP.NE.AND P1, PT, R6, 0x1, PT ;  /* 0x000000010600780c */ /* 0x000fda0003f25270 */
[----:B------:R-:W-:Y:S05]  /*15890*/  @!P1 BRA `(.L_x_2103) ;  /* 0x0000000000109947 */ /* 0x000fea0003800000 */
[----:B------:R-:W2:Y:S04]  /*158a0*/  LDL R12, [R194+0x1c] ;  /* 0x00001c00c20c7983 */ /* 0x000ea80000100800 */
[----:B------:R-:W3:Y:S01]  /*158b0*/  LDL R14, [R194+0x20] ;  /* 0x00002000c20e7983 */ /* 0x000ee20000100800 */
[----:B--2---:R-:W-:-:S05]  /*158c0*/  IMAD.HI.U32 R7, R7, R12, RZ ;  /* 0x0000000c07077227 */ /* 0x004fca00078e00ff */
[----:B---3--:R-:W-:-:S07]  /*158d0*/  SHF.R.U32.HI R7, RZ, R14, R7 ;  /* 0x0000000eff077219 */ /* 0x008fce0000011607 */
.L_x_2103:
[----:B------:R-:W-:Y:S05]  /*158e0*/  BSYNC B1 ;  /* 0x0000000000017941 */ /* 0x000fea0003800000 */
.L_x_2099:
[----:B------:R-:W-:-:S05]  /*158f0*/  IMAD R7, R6, R7, R38 ;  /* 0x0000000706077224 */ /* 0x000fca00078e0226 */
[----:B------:R-:W-:Y:S02]  /*15900*/  VIMNMX R8, R8, R7, !PT ;  /* 0x0000000708087248 */ /* 0x000fe40007fe0100 */
[----:B------:R-:W-:-:S07]  /*15910*/  VIADDMNMX R11, R7, R6, R11, PT ;  /* 0x00000006070b7246 */ /* 0x000fce000380010b */
.L_x_2098:
[----:B------:R-:W-:Y:S05]  /*15920*/  BSYNC B0 ;  /* 0x0000000000007941 */ /* 0x000fea0003800000 */
.L_x_2097:
[C---:B------:R-:W-:Y:S01]  /*15930*/  ISETP.GE.AND P1, PT, R36.reuse, 0x2, PT ;  /* 0x000000022400780c */ /* 0x040fe20003f26270 */
[----:B------:R-:W-:Y:S01]  /*15940*/  BSSY B0, `(.L_x_2104) ;  /* 0x0000091000007945 */ /* 0x000fe20003800000 */
[----:B------:R-:W-:Y:S02]  /*15950*/  ISETP.GE.AND P5, PT, R36, 0xa, PT ;  /* 0x0000000a2400780c */ /* 0x000fe40003fa6270 */
        /* <DEDUP_REMOVED lines=9> */
[----:B------:R-:W-:-:S02]  /*159f0*/  FSEL R65, R74, -INF , !P3 ;  /* 0xff8000004a417808 */ /* 0x000fc40005800000 */
        /* <DEDUP_REMOVED lines=18> */
[C---:B------:R-:W-:Y:S02]  /*15b20*/  ISETP.LT.OR P3, PT, R11.reuse, 0x1a, P3 ;  /* 0x0000001a0b00780c */ /* 0x040fe40001f61670 */
[----:B------:R-:W-:Y:S02]  /*15b30*/  ISETP.GE.AND P4, PT, R36, 0x21, PT ;  /* 0x000000212400780c */ /* 0x000fe40003f86270 */
[----:B-1----:R-:W-:Y:S02]  /*15b40*/  FSEL R59, R76, -INF , !P3 ;  /* 0xff8000004c3b7808 */ /* 0x002fe40005800000 */
        /* <DEDUP_REMOVED lines=83> */
[----:B------:R-:W-:Y:S01]  /*16080*/  ISETP.GE.AND P6, PT, R6, 0x1, PT ;  /* 0x000000010600780c */ /* 0x000fe20003fc6270 */
[--C-:B0-----:R-:W-:Y:S02]  /*16090*/  IMAD.IADD R69, R18, 0x1, R11.reuse ;  /* 0x0000000112457824 */ /* 0x101fe400078e020b */
[----:B------:R-:W-:-:S10]  /*160a0*/  IMAD.IADD R8, R34, 0x1, R11 ;  /* 0x0000000122087824 */ /* 0x000fd400078e020b */
        /* <DEDUP_REMOVED lines=13> */
.L_x_2109:
[----:B------:R-:W-:Y:S05]  /*16180*/  BSYNC B2 ;  /* 0x0000000000027941 */ /* 0x000fea0003800000 */
.L_x_2108:
[----:B------:R-:W-:Y:S01]  /*16190*/  LOP3.LUT R5, RZ, R5, RZ, 0x33, !PT ;  /* 0x00000005ff057212 */ /* 0x000fe200078e33ff */
[----:B------:R-:W-:Y:S06]  /*161a0*/  BRA `(.L_x_2110) ;  /* 0x0000000000187947 */ /* 0x000fec0003800000 */
.L_x_2107:
[----:B------:R-:W-:-:S13]  /*161b0*/  ISETP.NE.AND P6, PT, R6, 0x1, PT ;  /* 0x000000010600780c */ /* 0x000fda0003fc5270 */
[----:B------:R-:W-:Y:S05]  /*161c0*/  @!P6 BRA `(.L_x_2110) ;  /* 0x000000000010e947 */ /* 0x000fea0003800000 */
[----:B------:R-:W2:Y:S04]  /*161d0*/  LDL R4, [R194+0x1c] ;  /* 0x00001c00c2047983 */ /* 0x000ea80000100800 */
[----:B------:R-:W3:Y:S01]  /*161e0*/  LDL R12, [R194+0x20] ;  /* 0x00002000c20c7983 */ /* 0x000ee20000100800 */
[----:B--2---:R-:W-:-:S05]  /*161f0*/  IMAD.HI.U32 R5, R5, R4, RZ ;  /* 0x0000000405057227 */ /* 0x004fca00078e00ff */
[----:B---3--:R-:W-:-:S07]  /*16200*/  SHF.R.U32.HI R5, RZ, R12, R5 ;  /* 0x0000000cff057219 */ /* 0x008fce0000011605 */
.L_x_2110:
[----:B------:R-:W-:Y:S05]  /*16210*/  BSYNC B1 ;  /* 0x0000000000017941 */ /* 0x000fea0003800000 */
.L_x_2106:
[----:B------:R-:W-:-:S05]  /*16220*/  IMAD R5, R6, R5, R38 ;  /* 0x0000000506057224 */ /* 0x000fca00078e0226 */
[----:B------:R-:W-:Y:S02]  /*16230*/  VIADDMNMX R69, R5, R6, R69, PT ;  /* 0x0000000605457246 */ /* 0x000fe40003800145 */
[----:B------:R-:W-:-:S07]  /*16240*/  VIMNMX R8, R8, R5, !PT ;  /* 0x0000000508087248 */ /* 0x000fce0007fe0100 */
.L_x_2105:
[----:B------:R-:W-:Y:S05]  /*16250*/  BSYNC B0 ;  /* 0x0000000000007941 */ /* 0x000fea0003800000 */
.L_x_2104:
[----:B------:R-:W2:Y:S01]  /*16260*/  LD.E.64 R4, desc[UR48][R16.64+0x440] ;  /* 0x0004403010047980 */ /* 0x000ea2000c101b00 */
[C---:B------:R-:W-:Y:S02]  /*16270*/  ISETP.GT.AND P1, PT, R8.reuse, 0x1, !P1 ;  /* 0x000000010800780c */ /* 0x040fe40004f24270 */
[----:B------:R-:W-:Y:S01]  /*16280*/  ISETP.GT.AND P2, PT, R8, 0x8, !P2 ;  /* 0x000000080800780c */ /* 0x000fe20005744270 */
[----:B------:R-:W3:Y:S01]  /*16290*/  LD.E R34, desc[UR48][R16.64+0x270] ;  /* 0x0002703010227980 */ /* 0x000ee2000c101900 */
[C---:B------:R-:W-:Y:S02]  /*162a0*/  ISETP.LT.OR P1, PT, R69.reuse, 0x2, P1 ;  /* 0x000000024500780c */ /* 0x040fe40000f21670 */
[----:B------:R-:W-:Y:S01]  /*162b0*/  ISETP.LT.OR P2, PT, R69, 0x9, P2 ;  /* 0x000000094500780c */ /* 0x000fe20001741670 */
[----:B------:R-:W4:Y:S01]  /*162c0*/  LD.E R38, desc[UR48][R16.64+0x294] ;  /* 0x0002943010267980 */ /* 0x000f22000c101900 */
[----:B------:R-:W-:Y:S02]  /*162d0*/  FSEL R87, R19, -INF , !P1 ;  /* 0xff80000013577808 */ /* 0x000fe40004800000 */
[----:B------:R-:W-:Y:S01]  /*162e0*/  ISETP.NE.AND P1, PT, R46, RZ, PT ;  /* 0x000000ff2e00720c */ /* 0x000fe20003f25270 */
[----:B------:R-:W5:Y:S01]  /*162f0*/  LD.E R64, desc[UR48][R16.64+0x238] ;  /* 0x0002383010407980 */ /* 0x000f62000c101900 */
[----:B------:R-:W-:-:S02]  /*16300*/  FSEL R91, R20, -INF , !P2 ;  /* 0xff800000145b7808 */ /* 0x000fc40005000000 */
[----:B------:R-:W-:Y:S01]  /*16310*/  ISETP.GT.AND P1, PT, R8, 0x9, !P1 ;  /* 0x000000090800780c */ /* 0x000fe20004f24270 */
[----:B------:R-:W5:Y:S01]  /*16320*/  LD.E R46, desc[UR48][R16.64+0x2d0] ;  /* 0x0002d030102e7980 */ /* 0x000f62000c101900 */
[----:B------:R-:W-:Y:S02]  /*16330*/  ISETP.NE.AND P2, PT, R54, RZ, PT ;  /* 0x000000ff3600720c */ /* 0x000fe40003f45270 */
[----:B------:R-:W-:Y:S01]  /*16340*/  ISETP.LT.OR P1, PT, R69, 0xa, P1 ;  /* 0x0000000a4500780c */ /* 0x000fe20000f21670 */
[----:B------:R-:W5:Y:S01]  /*16350*/  LD.E R54, desc[UR48][R16.64+0x320] ;  /* 0x0003203010367980 */ /* 0x000f62000c101900 */
[----:B------:R-:W-:Y:S02]  /*16360*/  ISETP.NE.AND P6, PT, R58, RZ, PT ;  /* 0x000000ff3a00720c */ /* 0x000fe40003fc5270 */
[----:B------:R-:W-:Y:S01]  /*16370*/  FSEL R99, R21, -INF , !P1 ;  /* 0xff80000015637808 */ /* 0x000fe20004800000 */
[----:B------:R-:W5:Y:S01]  /*16380*/  LD.E R76, desc[UR48][R16.64+0x25c] ;  /* 0x00025c30104c7980 */ /* 0x000f62000c101900 */
[----:B------:R-:W-:-:S02]  /*16390*/  ISETP.NE.AND P1, PT, R50, RZ, PT ;  /* 0x000000ff3200720c */ /* 0x000fc40003f25270 */
[C---:B------:R-:W-:Y:S01]  /*163a0*/  ISETP.GT.AND P3, PT, R8.reuse, 0x50, !P3 ;  /* 0x000000500800780c */ /* 0x040fe20005f64270 */
[----:B------:R-:W5:Y:S01]  /*163b0*/  LD.E R50, desc[UR48][R16.64+0x2d4] ;  /* 0x0002d43010327980 */ /* 0x000f62000c101900 */
[C---:B------:R-:W-:Y:S02]  /*163c0*/  ISETP.GT.AND P1, PT, R8.reuse, 0x10, !P1 ;  /* 0x000000100800780c */ /* 0x040fe40004f24270 */
[C---:B------:R-:W-:Y:S01]  /*163d0*/  ISETP.GT.AND P4, PT, R8.reuse, 0x51, !P4 ;  /* 0x000000510800780c */ /* 0x040fe20006784270 */
[----:B------:R-:W5:Y:S01]  /*163e0*/  LD.E R74, desc[UR48][R16.64+0x268] ;  /* 0x00026830104a7980 */ /* 0x000f62000c101900 */
[----:B------:R-:W-:Y:S02]  /*163f0*/  ISETP.LT.OR P1, PT, R69, 0x11, P1 ;  /* 0x000000114500780c */ /* 0x000fe40000f21670 */
[----:B------:R-:W-:Y:S01]  /*16400*/  ISETP.GT.AND P5, PT, R8, 0x58, !P5 ;  /* 0x000000580800780c */ /* 0x000fe20006fa4270 */
[----:B------:R-:W5:Y:S01]  /*16410*/  LD.E R72, desc[UR48][R16.64+0x26c] ;  /* 0x00026c3010487980 */ /* 0x000f62000c101900 */
[----:B------:R-:W-:-:S02]  /*16420*/  FSEL R109, R109, -INF , !P1 ;  /* 0xff8000006d6d7808 */ /* 0x000fc40004800000 */
[----:B------:R-:W-:Y:S01]  /*16430*/  ISETP.NE.AND P1, PT, R30, RZ, PT ;  /* 0x000000ff1e00720c */ /* 0x000fe20003f25270 */
[----:B------:R-:W5:Y:S03]  /*16440*/  LD.E R88, desc[UR48][R16.64+0x288] ;  /* 0x0002883010587980 */ /* 0x000f66000c101900 */
[C---:B------:R-:W-:Y:S01]  /*16450*/  ISETP.GT.AND P1, PT, R8.reuse, 0x11, !P1 ;  /* 0x000000110800780c */ /* 0x040fe20004f24270 */
[----:B------:R-:W3:Y:S03]  /*16460*/  LD.E R30, desc[UR48][R16.64+0x230] ;  /* 0x00023030101e7980 */ /* 0x000ee6000c101900 */
[----:B------:R-:W-:Y:S01]  /*16470*/  ISETP.LT.OR P1, PT, R69, 0x12, P1 ;  /* 0x000000124500780c */ /* 0x000fe20000f21670 */
[----:B------:R-:W5:Y:S03]  /*16480*/  LD.E R86, desc[UR48][R16.64+0x28c] ;  /* 0x00028c3010567980 */ /* 0x000f66000c101900 */
[----:B------:R-:W-:Y:S01]  /*16490*/  FSEL R117, R117, -INF , !P1 ;  /* 0xff80000075757808 */ /* 0x000fe20004800000 */
[----:B------:R-:W5:Y:S01]  /*164a0*/  LD.E R84, desc[UR48][R16.64+0x298] ;  /* 0x0002983010547980 */ /* 0x000f62000c101900 */
[----:B------:R-:W-:-:S02]  /*164b0*/  ISETP.GT.AND P1, PT, R8, 0x18, !P2 ;  /* 0x000000180800780c */ /* 0x000fc40005724270 */
[----:B------:R-:W-:Y:S01]  /*164c0*/  ISETP.NE.AND P2, PT, R56, RZ, PT ;  /* 0x000000ff3800720c */ /* 0x000fe20003f45270 */
[----:B------:R-:W5:Y:S01]  /*164d0*/  LD.E R82, desc[UR48][R16.64+0x29c] ;  /* 0x00029c3010527980 */ /* 0x000f62000c101900 */
[C---:B------:R-:W-:Y:S02]  /*164e0*/  ISETP.LT.OR P1, PT, R69.reuse, 0x19, P1 ;  /* 0x000000194500780c */ /* 0x040fe40000f21670 */
[----:B------:R-:W-:Y:S01]  /*164f0*/  ISETP.LT.OR P3, PT, R69, 0x51, P3 ;  /* 0x000000514500780c */ /* 0x000fe20001f61670 */
[----:B------:R-:W5:Y:S01]  /*16500*/  LD.E R56, desc[UR48][R16.64+0x310] ;  /* 0x0003103010387980 */ /* 0x000f62000c101900 */
[----:B------:R-:W-:Y:S02]  /*16510*/  FSEL R137, R137, -INF , !P1 ;  /* 0xff80000089897808 */ /* 0x000fe40004800000 */
[----:B------:R-:W-:Y:S01]  /*16520*/  ISETP.GT.AND P1, PT, R8, 0x19, !P6 ;  /* 0x000000190800780c */ /* 0x000fe20007724270 */
[----:B------:R-:W5:Y:S01]  /*16530*/  LD.E R78, desc[UR48][R16.64+0x2a8] ;  /* 0x0002a830104e7980 */ /* 0x000f62000c101900 */
[----:B------:R-:W-:-:S02]  /*16540*/  ISETP.NE.AND P6, PT, R14, RZ, PT ;  /* 0x000000ff0e00720c */ /* 0x000fc40003fc5270 */
[----:B------:R-:W-:Y:S01]  /*16550*/  ISETP.LT.OR P1, PT, R69, 0x1a, P1 ;  /* 0x0000001a4500780c */ /* 0x000fe20000f21670 */
[----:B------:R-:W5:Y:S03]  /*16560*/  LD.E R80, desc[UR48][R16.64+0x2ac] ;  /* 0x0002ac3010507980 */ /* 0x000f66000c101900 */
[----:B------:R-:W-:Y:S01]  /*16570*/  FSEL R135, R135, -INF , !P1 ;  /* 0xff80000087877808 */ /* 0x000fe20004800000 */
[----:B------:R-:W5:Y:S01]  /*16580*/  LD.E R92, desc[UR48][R16.64+0x2b8] ;  /* 0x0002b830105c7980 */ /* 0x000f62000c101900 */
[----:B------:R-:W-:Y:S02]  /*16590*/  ISETP.NE.AND P1, PT, R62, RZ, PT ;  /* 0x000000ff3e00720c */ /* 0x000fe40003f25270 */
[----:B------:R-:W-:Y:S01]  /*165a0*/  ISETP.LT.OR P4, PT, R69, 0x52, P4 ;  /* 0x000000524500780c */ /* 0x000fe20002781670 */
[----:B------:R-:W5:Y:S01]  /*165b0*/  LD.E R62, desc[UR48][R16.64+0x23c] ;  /* 0x00023c30103e7980 */ /* 0x000f62000c101900 */
[----:B------:R-:W-:-:S03]  /*165c0*/  ISETP.GT.AND P1, PT, R8, 0x20, !P1 ;  /* 0x000000200800780c */ /* 0x000fc60004f24270 */
[----:B------:R-:W5:Y:S01]  /*165d0*/  LD.E R90, desc[UR48][R16.64+0x2bc] ;  /* 0x0002bc30105a7980 */ /* 0x000f62000c101900 */
[----:B------:R-:W-:-:S03]  /*165e0*/  ISETP.LT.OR P1, PT, R69, 0x21, P1 ;  /* 0x000000214500780c */ /* 0x000fc60000f21670 */
[----:B------:R-:W5:Y:S01]  /*165f0*/  LD.E R96, desc[UR48][R16.64+0x2cc] ;  /* 0x0002cc3010607980 */ /* 0x000f62000c101900 */
[----:B------:R-:W-:Y:S02]  /*16600*/  FSEL R21, R27, -INF , !P1 ;  /* 0xff8000001b157808 */ /* 0x000fe40004800000 */
[----:B------:R-:W-:Y:S01]  /*16610*/  ISETP.NE.AND P1, PT, R40, RZ, PT ;  /* 0x000000ff2800720c */ /* 0x000fe20003f25270 */
[----:B------:R-:W5:Y:S03]  /*16620*/  LD.E R98, desc[UR48][R16.64+0x2d8] ;  /* 0x0002d83010627980 */ /* 0x000f66000c101900 */
[----:B------:R-:W-:Y:S01]  /*16630*/  ISETP.GT.AND P1, PT, R8, 0x21, !P1 ;  /* 0x000000210800780c */ /* 0x000fe20004f24270 */
[----:B------:R-:W5:Y:S03]  /*16640*/  LD.E R40, desc[UR48][R16.64+0x2a0] ;  /* 0x0002a03010287980 */ /* 0x000f66000c101900 */
[----:B------:R-:W-:Y:S01]  /*16650*/  ISETP.LT.OR P1, PT, R69, 0x22, P1 ;  /* 0x000000224500780c */ /* 0x000fe20000f21670 */
[----:B------:R-:W5:Y:S03]  /*16660*/  LD.E R100, desc[UR48][R16.64+0x2dc] ;  /* 0x0002dc3010647980 */ /* 0x000f66000c101900 */
[----:B------:R-:W-:Y:S01]  /*16670*/  FSEL R11, R28, -INF , !P1 ;  /* 0xff8000001c0b7808 */ /* 0x000fe20004800000 */
[----:B------:R-:W5:Y:S01]  /*16680*/  LD.E R102, desc[UR48][R16.64+0x2e8] ;  /* 0x0002e83010667980 */ /* 0x000f62000c101900 */
[----:B------:R-:W-:-:S02]  /*16690*/  ISETP.NE.AND P1, PT, R66, RZ, PT ;  /* 0x000000ff4200720c */ /* 0x000fc40003f25270 */
[----:B------:R-:W-:Y:S01]  /*166a0*/  FSEL R143, R143, -INF , !P3 ;  /* 0xff8000008f8f7808 */ /* 0x000fe20005800000 */
[----:B------:R-:W5:Y:S01]  /*166b0*/  LD.E R66, desc[UR48][R16.64+0x27c] ;  /* 0x00027c3010427980 */ /* 0x000f62000c101900 */
[----:B------:R-:W-:Y:S02]  /*166c0*/  ISETP.GT.AND P1, PT, R8, 0x28, !P1 ;  /* 0x000000280800780c */ /* 0x000fe40004f24270 */
[C---:B------:R-:W-:Y:S01]  /*166d0*/  ISETP.LT.OR P5, PT, R69.reuse, 0x59, P5 ;  /* 0x000000594500780c */ /* 0x040fe20002fa1670 */
[----:B------:R-:W5:Y:S01]  /*166e0*/  LD.E R104, desc[UR48][R16.64+0x2ec] ;  /* 0x0002ec3010687980 */ /* 0x000f62000c101900 */
[----:B------:R-:W-:Y:S02]  /*166f0*/  ISETP.LT.OR P1, PT, R69, 0x29, P1 ;  /* 0x000000294500780c */ /* 0x000fe40000f21670 */
[----:B------:R-:W-:Y:S01]  /*16700*/  FSEL R145, R145, -INF , !P4 ;  /* 0xff80000091917808 */ /* 0x000fe20006000000 */
[----:B------:R-:W5:Y:S01]  /*16710*/  LD.E R106, desc[UR48][R16.64+0x2f8] ;  /* 0x0002f830106a7980 */ /* 0x000f62000c101900 */
[----:B------:R-:W-:-:S02]  /*16720*/  FSEL R19, R29, -INF , !P1 ;  /* 0xff8000001d137808 */ /* 0x000fc40004800000 */
[----:B------:R-:W-:Y:S01]  /*16730*/  ISETP.NE.AND P1, PT, R44, RZ, PT ;  /* 0x000000ff2c00720c */ /* 0x000fe20003f25270 */
[----:B------:R-:W4:Y:S03]  /*16740*/  LD.E R29, desc[UR48][R16.64+0x42c] ;  /* 0x00042c30101d7980 */ /* 0x000f26000c101900 */
        /* <DEDUP_REMOVED lines=22> */
[----:B------:R-:W-:-:S03]  /*168b0*/  ISETP.NE.AND P1, PT, R70, RZ, PT ;  /* 0x000000ff4600720c */ /* 0x000fc60003f25270 */
        /* <DEDUP_REMOVED lines=21> */
[----:B------:R-:W-:Y:S01]  /*16a10*/  ISETP.GT.AND P1, PT, R8, 0x41, !P2 ;  /* 0x000000410800780c */ /* 0x000fe20005724270 */
[----:B------:R-:W5:Y:S01]  /*16a20*/  LD.E R130, desc[UR48][R16.64+0x36c] ;  /* 0x00036c3010827980 */ /* 0x000f62000c101900 */
[----:B------:R-:W-:Y:S02]  /*16a30*/  ISETP.NE.AND P2, PT, R60, RZ, PT ;  /* 0x000000ff3c00720c */ /* 0x000fe40003f45270 */
[----:B------:R-:W-:Y:S01]  /*16a40*/  ISETP.LT.OR P1, PT, R69, 0x42, P1 ;  /* 0x000000424500780c */ /* 0x000fe20000f21670 */
[----:B------:R-:W5:Y:S03]  /*16a50*/  LD.E R60, desc[UR48][R16.64+0x248] ;  /* 0x00024830103c7980 */ /* 0x000f66000c101900 */
[----:B------:R-:W-:Y:S01]  /*16a60*/  FSEL R129, R129, -INF , !P1 ;  /* 0xff80000081817808 */ /* 0x000fe20004800000 */
[----:B------:R-:W5:Y:S01]  /*16a70*/  LD.E R138, desc[UR48][R16.64+0x378] ;  /* 0x00037830108a7980 */ /* 0x000f62000c101900 */
[----:B------:R-:W-:-:S03]  /*16a80*/  ISETP.GT.AND P1, PT, R8, RZ, !P6 ;  /* 0x000000ff0800720c */ /* 0x000fc60007724270 */
[----:B------:R-:W5:Y:S01]  /*16a90*/  LD.E R142, desc[UR48][R16.64+0x37c] ;  /* 0x00037c30108e7980 */ /* 0x000f62000c101900 */
[----:B------:R-:W-:-:S03]  /*16aa0*/  ISETP.LT.OR P1, PT, R69, 0x1, P1 ;  /* 0x000000014500780c */ /* 0x000fc60000f21670 */
[----:B------:R-:W5:Y:S01]  /*16ab0*/  LD.E R140, desc[UR48][R16.64+0x388] ;  /* 0x00038830108c7980 */ /* 0x000f62000c101900 */
[----:B------:R-:W-:Y:S02]  /*16ac0*/  FSEL R6, R9, -INF , !P1 ;  /* 0xff80000009067808 */ /* 0x000fe40004800000 */
[----:B------:R-:W-:Y:S01]  /*16ad0*/  ISETP.NE.AND P1, PT, R71, RZ, PT ;  /* 0x000000ff4700720c */ /* 0x000fe20003f25270 */
[----:B------:R-:W5:Y:S04]  /*16ae0*/  LD.E R144, desc[UR48][R16.64+0x38c] ;  /* 0x00038c3010907980 */ /* 0x000f68000c101900 */
        /* <DEDUP_REMOVED lines=18> */
[----:B------:R-:W5:Y:S01]  /*16c10*/  LD.E R113, desc[UR48][R16.64+0x400] ;  /* 0x0004003010717980 */ /* 0x000f62000c101900 */
[----:B--2---:R-:W-:-:S03]  /*16c20*/  FMNMX.FTZ R12, R187, R4, !PT ;  /* 0x00000004bb0c7209 */ /* 0x004fc60007810000 */
[----:B------:R-:W2:Y:S01]  /*16c30*/  LD.E R28, desc[UR48][R16.64+0x424] ;  /* 0x00042430101c7980 */ /* 0x000ea2000c101900 */
[----:B------:R-:W-:Y:S02]  /*16c40*/  ISETP.GT.AND P2, PT, R8, 0x49, !P2 ;  /* 0x000000490800780c */ /* 0x000fe40005744270 */
[----:B------:R-:W-:Y:S01]  /*16c50*/  FMNMX.FTZ R12, R67, R12, !PT ;  /* 0x0000000c430c7209 */ /* 0x000fe20007810000 */
[----:B------:R-:W2:Y:S01]  /*16c60*/  LD.E R111, desc[UR48][R16.64+0x404] ;  /* 0x00040430106f7980 */ /* 0x000ea2000c101900 */
[----:B------:R-:W-:Y:S02]  /*16c70*/  ISETP.NE.AND P6, PT, R24, RZ, PT ;  /* 0x000000ff1800720c */ /* 0x000fe40003fc5270 */
[----:B------:R-:W-:Y:S01]  /*16c80*/  FMNMX.FTZ R12, R73, R12, !PT ;  /* 0x0000000c490c7209 */ /* 0x000fe20007810000 */
[----:B------:R-:W2:Y:S03]  /*16c90*/  LD.E R24, desc[UR48][R16.64+0x234] ;  /* 0x0002343010187980 */ /* 0x000ea6000c101900 */
        /* <DEDUP_REMOVED lines=22> */
[----:B------:R-:W-:-:S04]  /*16e00*/  FMNMX.FTZ R12, R35, R12, !PT ;  /* 0x0000000c230c7209 */ /* 0x000fc80007810000 */
[----:B------:R-:W-:-:S04]  /*16e10*/  FMNMX.FTZ R12, R31, R12, !PT ;  /* 0x0000000c1f0c7209 */ /* 0x000fc80007810000 */
[----:B------:R-:W-:Y:S02]  /*16e20*/  FMNMX.FTZ R12, R33, R12, !PT ;  /* 0x0000000c210c7209 */ /* 0x000fe40007810000 */
[----:B------:R-:W-:Y:S02]  /*16e30*/  FMNMX.FTZ R14, R6, R5, !PT ;  /* 0x00000005060e7209 */ /* 0x000fe40007810000 */
[----:B------:R-:W-:Y:S02]  /*16e40*/  FMNMX.FTZ R12, R37, R12, !PT ;  /* 0x0000000c250c7209 */ /* 0x000fe40007810000 */
[----:B------:R-:W-:Y:S02]  /*16e50*/  FMNMX.FTZ R14, R87, R14, !PT ;  /* 0x0000000e570e7209 */ /* 0x000fe40007810000 */
[----:B------:R-:W-:Y:S02]  /*16e60*/  FMNMX.FTZ R12, R39, R12, !PT ;  /* 0x0000000c270c7209 */ /* 0x000fe40007810000 */
[----:B------:R-:W-:-:S02]  /*16e70*/  FMNMX.FTZ R14, R91, R14, !PT ;  /* 0x0000000e5b0e7209 */ /* 0x000fc40007810000 */
        /* <DEDUP_REMOVED lines=19> */
[----:B------:R-:W-:Y:S01]  /*16fb0*/  ISETP.GT.AND P1, PT, R8, 0x48, !P1 ;  /* 0x000000480800780c */ /* 0x000fe20004f24270 */
[----:B------:R-:W0:Y:S01]  /*16fc0*/  SHFL.BFLY PT, R27, R18, 0x1, 0x1f ;  /* 0x0c201f00121b7f89 */ /* 0x000e2200000e0000 */
[----:B------:R-:W-:Y:S02]  /*16fd0*/  FMNMX.FTZ R14, R133, R14, !PT ;  /* 0x0000000e850e7209 */ /* 0x000fe40007810000 */
[----:B------:R-:W-:-:S02]  /*16fe0*/  ISETP.LT.OR P1, PT, R69, 0x49, P1 ;  /* 0x000000494500780c */ /* 0x000fc40000f21670 */
[----:B------:R-:W-:Y:S01]  /*16ff0*/  ISETP.LT.OR P2, PT, R69, 0x4a, P2 ;  /* 0x0000004a4500780c */ /* 0x000fe20001741670 */
[----:B------:R1:W-:Y:S01]  /*17000*/  ST.E desc[UR48][R16.64+0x440], R9 ;  /* 0x0004400910007985 */ /* 0x0003e2000c101930 */
[----:B------:R-:W-:Y:S02]  /*17010*/  FMNMX.FTZ R14, R131, R14, !PT ;  /* 0x0000000e830e7209 */ /* 0x000fe40007810000 */
[----:B------:R-:W-:Y:S01]  /*17020*/  FSEL R139, R25, -INF , !P1 ;  /* 0xff800000198b7808 */ /* 0x000fe20004800000 */
[----:B------:R-:W3:Y:S01]  /*17030*/  LD.E R12, desc[UR48][R16.64+0x460] ;  /* 0x00046030100c7980 */ /* 0x000ee2000c101900 */
[----:B------:R-:W-:Y:S02]  /*17040*/  FMNMX.FTZ R14, R129, R14, !PT ;  /* 0x0000000e810e7209 */ /* 0x000fe40007810000 */
[----:B------:R-:W-:Y:S02]  /*17050*/  FSEL R141, R26, -INF , !P2 ;  /* 0xff8000001a8d7808 */ /* 0x000fe40005000000 */
[----:B------:R-:W-:Y:S01]  /*17060*/  FMNMX.FTZ R14, R139, R14, !PT ;  /* 0x0000000e8b0e7209 */ /* 0x000fe20007810000 */
[----:B------:R-:W2:Y:S03]  /*17070*/  LD.E R26, desc[UR48][R16.64+0x260] ;  /* 0x00026030101a7980 */ /* 0x000ea6000c101900 */
[----:B------:R-:W-:Y:S01]  /*17080*/  FMNMX.FTZ R14, R141, R14, !PT ;  /* 0x0000000e8d0e7209 */ /* 0x000fe20007810000 */
[----:B-1----:R-:W4:Y:S01]  /*17090*/  LD.E R9, desc[UR48][R16.64+0x450] ;  /* 0x0004503010097980 */ /* 0x002f22000c101900 */
[----:B------:R-:W-:-:S02]  /*170a0*/  ISETP.GT.AND P1, PT, R8, 0x59, !P6 ;  /* 0x000000590800780c */ /* 0x000fc40007724270 */
[----:B------:R-:W-:Y:S01]  /*170b0*/  FMNMX.FTZ R14, R143, R14, !PT ;  /* 0x0000000e8f0e7209 */ /* 0x000fe20007810000 */
[----:B------:R-:W5:Y:S01]  /*170c0*/  LD.E R8, desc[UR48][R16.64+0x454] ;  /* 0x0004543010087980 */ /* 0x000f62000c101900 */
[----:B0-----:R-:W-:Y:S02]  /*170d0*/  FMNMX.FTZ R27, R18, R27, !PT ;  /* 0x0000001b121b7209 */ /* 0x001fe40007810000 */
[----:B------:R-:W-:Y:S02]  /*170e0*/  ISETP.LT.OR P1, PT, R69, 0x5a, P1 ;  /* 0x0000005a4500780c */ /* 0x000fe40000f21670 */
[----:B------:R-:W-:Y:S01]  /*170f0*/  FMNMX.FTZ R14, R145, R14, !PT ;  /* 0x0000000e910e7209 */ /* 0x000fe20007810000 */
[----:B------:R0:W-:Y:S01]  /*17100*/  ST.E desc[UR48][R16.64+0x440], R27 ;  /* 0x0004401b10007985 */ /* 0x0001e2000c101930 */
[----:B------:R-:W-:Y:S02]  /*17110*/  FSEL R149, R149, -INF , !P1 ;  /* 0xff80000095957808 */ /* 0x000fe40004800000 */
[----:B------:R-:W-:Y:S01]  /*17120*/  FMNMX.FTZ R14, R147, R14, !PT ;  /* 0x0000000e930e7209 */ /* 0x000fe20007810000 */
[----:B------:R-:W3:Y:S03]  /*17130*/  LD.E R71, desc[UR48][R16.64+0x440] ;  /* 0x0004403010477980 */ /* 0x000ee6000c101900 */
[----:B------:R-:W-:Y:S01]  /*17140*/  FMNMX.FTZ R25, R149, R14, !PT ;  /* 0x0000000e95197209 */ /* 0x000fe20007810000 */
[----:B------:R-:W2:Y:S04]  /*17150*/  LD.E R69, desc[UR48][R16.64+0x330] ;  /* 0x0003303010457980 */ /* 0x000ea8000c101900 */
[----:B------:R1:W-:Y:S04]  /*17160*/  ST.E desc[UR48][R16.64+0x444], R25 ;  /* 0x0004441910007985 */ /* 0x0003e8000c101930 */
[----:B------:R-:W4:Y:S04]  /*17170*/  LD.E R14, desc[UR48][R16.64+0x444] ;  /* 0x00044430100e7980 */ /* 0x000f28000c101900 */
[----:B0-----:R-:W2:Y:S04]  /*17180*/  LD.E R27, desc[UR48][R16.64+0x250] ;  /* 0x00025030101b7980 */ /* 0x001ea8000c101900 */
[----:B-1----:R-:W2:Y:S01]  /*17190*/  LD.E R25, desc[UR48][R16.64+0x240] ;  /* 0x0002403010197980 */ /* 0x002ea2000c101900 */
[C---:B---3--:R-:W-:Y:S01]  /*171a0*/  FMUL.FTZ R18, R71.reuse, R12 ;  /* 0x0000000c47127220 */ /* 0x048fe20000410000 */
[----:B------:R-:W-:-:S04]  /*171b0*/  FSETP.NEU.FTZ.AND P1, PT, R71, -INF , PT ;  /* 0xff8000004700780b */ /* 0x000fc80003f3d000 */
[----:B------:R-:W-:-:S05]  /*171c0*/  FSEL R20, R18, RZ, P1 ;  /* 0x000000ff12147208 */ /* 0x000fca0000800000 */
[-CC-:B------:R-:W-:Y:S02]  /*171d0*/  FFMA.FTZ R168, R45, R12.reuse, -R20.reuse ;  /* 0x0000000c2da87223 */ /* 0x180fe40000010814 */
[----:B----4-:R-:W0:Y:S01]  /*171e0*/  SHFL.BFLY PT, R45, R14, 0x2, 0x1f ;  /* 0x0c401f000e2d7f89 */ /* 0x010e2200000e0000 */
[-CC-:B------:R-:W-:Y:S01]  /*171f0*/  FFMA.FTZ R177, R59, R12.reuse, -R20.reuse ;  /* 0x0000000c3bb17223 */ /* 0x180fe20000010814 */
[----:B------:R-:W-:Y:S01]  /*17200*/  FSEL R71, R71, RZ, P1 ;  /* 0x000000ff47477208 */ /* 0x000fe20000800000 */
[----:B------:R-:W-:-:S04]  /*17210*/  FFMA.FTZ R180, R61, R12, -R20 ;  /* 0x0000000c3db47223 */ /* 0x000fc80000010814 */
[----:B------:R-:W-:Y:S01]  /*17220*/  FADD.FTZ R61, R4, -R71 ;  /* 0x80000047043d7221 */ /* 0x000fe20000010000 */
[-CC-:B------:R-:W-:Y:S01]  /*17230*/  FFMA.FTZ R187, R187, R12.reuse, -R20.reuse ;  /* 0x0000000cbbbb7223 */ /* 0x180fe20000010814 */
[----:B0-----:R-:W-:Y:S02]  /*17240*/  FMNMX.FTZ R14, R14, R45, !PT ;  /* 0x0000002d0e0e7209 */ /* 0x001fe40007810000 */
[-C--:B------:R-:W-:Y:S01]  /*17250*/  FMUL.FTZ R4, R61, R12.reuse ;  /* 0x0000000c3d047220 */ /* 0x080fe20000410000 */
[-CC-:B------:R-:W-:Y:S02]  /*17260*/  FFMA.FTZ R152, R67, R12.reuse, -R20.reuse ;  /* 0x0000000c43987223 */ /* 0x180fe40000010814 */
[----:B------:R-:W-:Y:S01]  /*17270*/  MUFU.EX2 R187, R187 ;  /* 0x000000bb00bb7308 */ /* 0x000fe20000000800 */
[-CC-:B------:R-:W-:Y:S01]  /*17280*/  FFMA.FTZ R154, R73, R12.reuse, -R20.reuse ;  /* 0x0000000c499a7223 */ /* 0x180fe20000010814 */
[----:B------:R-:W0:Y:S01]  /*17290*/  SHFL.BFLY PT, R59, R14, 0x1, 0x1f ;  /* 0x0c201f000e3b7f89 */ /* 0x000e2200000e0000 */
        /* <DEDUP_REMOVED lines=19> */
[-C--:B------:R-:W-:Y:S01]  /*173d0*/  FFMA.FTZ R20, R57, R12.reuse, -R20 ;  /* 0x0000000c39147223 */ /* 0x080fe20000010814 */
[----:B------:R-:W4:Y:S01]  /*173e0*/  LD.E R31, desc[UR48][R16.64+0x244] ;  /* 0x00024430101f7980 */ /* 0x000f22000c101900 */
[----:B------:R-:W5:Y:S01]  /*173f0*/  MUFU.EX2 R154, R154 ;  /* 0x0000009a009a7308 */ /* 0x000f620000000800 */
[----:B0-----:R-:W-:Y:S01]  /*17400*/  FMNMX.FTZ R57, R14, R59, !PT ;  /* 0x0000003b0e397209 */ /* 0x001fe20007810000 */
[----:B-1----:R-:W-:Y:S01]  /*17410*/  FFMA.FTZ R9, R4, R9, R187 ;  /* 0x0000000904097223 */ /* 0x002fe200000100bb */
[----:B------:R-:W4:Y:S02]  /*17420*/  LD.E R33, desc[UR48][R16.64+0x274] ;  /* 0x0002743010217980 */ /* 0x000f24000c101900 */
[C---:B------:R-:W-:Y:S01]  /*17430*/  FSETP.NEU.FTZ.AND P1, PT, R57.reuse, -INF , PT ;  /* 0xff8000003900780b */ /* 0x040fe20003f3d000 */
[----:B------:R-:W-:-:S02]  /*17440*/  FMUL.FTZ R58, R57, R12 ;  /* 0x0000000c393a7220 */ /* 0x000fc40000410000 */
[----:B------:R-:W0:Y:S01]  /*17450*/  MUFU.EX2 R153, R153 ;  /* 0x0000009900997308 */ /* 0x000e220000000800 */
[----:B---3--:R-:W-:Y:S01]  /*17460*/  FADD.FTZ R9, R152, R9 ;  /* 0x0000000998097221 */ /* 0x008fe20000010000 */
[----:B------:R-:W3:Y:S01]  /*17470*/  LD.E R35, desc[UR48][R16.64+0x264] ;  /* 0x0002643010237980 */ /* 0x000ee2000c101900 */
[----:B------:R-:W-:-:S03]  /*17480*/  FSEL R94, R58, RZ, P1 ;  /* 0x000000ff3a5e7208 */ /* 0x000fc60000800000 */
[----:B------:R-:W3:Y:S02]  /*17490*/  LD.E R37, desc[UR48][R16.64+0x284] ;  /* 0x0002843010257980 */ /* 0x000ee4000c101900 */
[----:B------:R1:W-:Y:S01]  /*174a0*/  MUFU.EX2 R14, R20 ;  /* 0x00000014000e7308 */ /* 0x0003e20000000800 */
[-CC-:B------:R-:W-:Y:S01]  /*174b0*/  FFMA.FTZ R185, R6, R12.reuse, -R94.reuse ;  /* 0x0000000c06b97223 */ /* 0x180fe2000001085e */
[----:B------:R-:W3:Y:S04]  /*174c0*/  LD.E R39, desc[UR48][R16.64+0x290] ;  /* 0x0002903010277980 */ /* 0x000ee8000c101900 */
[----:B------:R-:W3:Y:S02]  /*174d0*/  LD.E R41, desc[UR48][R16.64+0x2a4] ;  /* 0x0002a43010297980 */ /* 0x000ee4000c101900 */
[----:B------:R-:W2:Y:S01]  /*174e0*/  MUFU.EX2 R184, R184 ;  /* 0x000000b800b87308 */ /* 0x000ea20000000800 */
[----:B-1----:R-:W-:Y:S01]  /*174f0*/  FSEL R20, R57, RZ, P1 ;  /* 0x000000ff39147208 */ /* 0x002fe20000800000 */
[-CC-:B------:R-:W-:Y:S01]  /*17500*/  FFMA.FTZ R171, R21, R12.reuse, -R94.reuse ;  /* 0x0000000c15ab7223 */ /* 0x180fe2000001085e */
[----:B------:R-:W-:Y:S01]  /*17510*/  FFMA.FTZ R172, R11, R12, -R94 ;  /* 0x0000000c0bac7223 */ /* 0x000fe2000001085e */
[----:B------:R-:W3:Y:S02]  /*17520*/  LD.E R58, desc[UR48][R16.64+0x24c] ;  /* 0x00024c30103a7980 */ /* 0x000ee4000c101900 */
[----:B------:R-:W-:-:S02]  /*17530*/  FADD.FTZ R151, R5, -R20 ;  /* 0x8000001405977221 */ /* 0x000fc40000010000 */
        /* <DEDUP_REMOVED lines=23> */
[----:B------:R-:W-:Y:S01]  /*176b0*/  FMUL.FTZ R121, R12, R151 ;  /* 0x000000970c797220 */ /* 0x000fe20000410000 */
[----:B-----5:R-:W-:Y:S01]  /*176c0*/  FADD.FTZ R12, R154, R9 ;  /* 0x000000099a0c7221 */ /* 0x020fe20000010000 */
[----:B------:R-:W5:Y:S01]  /*176d0*/  MUFU.EX2 R177, R177 ;  /* 0x000000b100b17308 */ /* 0x000f620000000800 */
[----:B------:R-:W3:Y:S02]  /*176e0*/  LD.E R5, desc[UR48][R16.64+0x3f4] ;  /* 0x0003f43010057980 */ /* 0x000ee4000c101900 */
[----:B0-----:R-:W-:-:S02]  /*176f0*/  FADD.FTZ R123, R153, R12 ;  /* 0x0000000c997b7221 */ /* 0x001fc40000010000 */
[----:B------:R-:W3:Y:S02]  /*17700*/  LD.E R94, desc[UR48][R16.64+0x2c8] ;  /* 0x0002c830105e7980 */ /* 0x000ee4000c101900 */
[----:B--2---:R-:W-:Y:S01]  /*17710*/  FADD.FTZ R12, R184, R123 ;  /* 0x0000007bb80c7221 */ /* 0x004fe20000010000 */
[----:B------:R-:W0:Y:S01]  /*17720*/  MUFU.EX2 R175, R175 ;  /* 0x000000af00af7308 */ /* 0x000e220000000800 */
[----:B------:R-:W2:Y:S02]  /*17730*/  LD.E R45, desc[UR48][R16.64+0x2b4] ;  /* 0x0002b430102d7980 */ /* 0x000ea4000c101900 */
[----:B-1----:R-:W-:Y:S02]  /*17740*/  FADD.FTZ R123, R7, R12 ;  /* 0x0000000c077b7221 */ /* 0x002fe40000010000 */
[----:B------:R-:W2:Y:S03]  /*17750*/  LD.E R43, desc[UR48][R16.64+0x2c0] ;  /* 0x0002c030102b7980 */ /* 0x000ea6000c101900 */
[----:B------:R-:W1:Y:S01]  /*17760*/  MUFU.EX2 R176, R176 ;  /* 0x000000b000b07308 */ /* 0x000e620000000800 */
[----:B------:R-:W-:Y:S01]  /*17770*/  FADD.FTZ R12, R180, R123 ;  /* 0x0000007bb40c7221 */ /* 0x000fe20000010000 */
[----:B------:R-:W2:Y:S04]  /*17780*/  LD.E R47, desc[UR48][R16.64+0x2e0] ;  /* 0x0002e030102f7980 */ /* 0x000ea8000c101900 */
[----:B------:R-:W2:Y:S02]  /*17790*/  LD.E R49, desc[UR48][R16.64+0x2e4] ;  /* 0x0002e43010317980 */ /* 0x000ea4000c101900 */
[----:B------:R-:W1:Y:S01]  /*177a0*/  MUFU.EX2 R173, R173 ;  /* 0x000000ad00ad7308 */ /* 0x000e620000000800 */
[----:B-----5:R-:W-:Y:S01]  /*177b0*/  FADD.FTZ R12, R177, R12 ;  /* 0x0000000cb10c7221 */ /* 0x020fe20000010000 */
[----:B------:R-:W5:Y:S04]  /*177c0*/  LD.E R53, desc[UR48][R16.64+0x2f4] ;  /* 0x0002f43010357980 */ /* 0x000f68000c101900 */
[----:B------:R-:W5:Y:S02]  /*177d0*/  LD.E R55, desc[UR48][R16.64+0x314] ;  /* 0x0003143010377980 */ /* 0x000f64000c101900 */
[----:B------:R-:W1:Y:S01]  /*177e0*/  MUFU.EX2 R174, R174 ;  /* 0x000000ae00ae7308 */ /* 0x000e620000000800 */
[----:B0-----:R-:W-:Y:S01]  /*177f0*/  FADD.FTZ R123, R175, R12 ;  /* 0x0000000caf7b7221 */ /* 0x001fe20000010000 */
[----:B------:R-:W5:Y:S06]  /*17800*/  LD.E R51, desc[UR48][R16.64+0x304] ;  /* 0x0003043010337980 */ /* 0x000f6c000c101900 */
[----:B------:R-:W0:Y:S01]  /*17810*/  MUFU.EX2 R168, R168 ;  /* 0x000000a800a87308 */ /* 0x000e220000000800 */
[----:B-1----:R-:W-:Y:S01]  /*17820*/  FADD.FTZ R12, R176, R123 ;  /* 0x0000007bb00c7221 */ /* 0x002fe20000010000 */
[----:B------:R-:W5:Y:S04]  /*17830*/  LD.E R73, desc[UR48][R16.64+0x340] ;  /* 0x0003403010497980 */ /* 0x000f68000c101900 */
[----:B------:R-:W5:Y:S02]  /*17840*/  LD.E R71, desc[UR48][R16.64+0x344] ;  /* 0x0003443010477980 */ /* 0x000f64000c101900 */
[----:B------:R-:W1:Y:S01]  /*17850*/  MUFU.EX2 R167, R167 ;  /* 0x000000a700a77308 */ /* 0x000e620000000800 */
[----:B------:R-:W-:Y:S01]  /*17860*/  FADD.FTZ R123, R173, R12 ;  /* 0x0000000cad7b7221 */ /* 0x000fe20000010000 */
[----:B------:R-:W5:Y:S04]  /*17870*/  LD.E R67, desc[UR48][R16.64+0x350] ;  /* 0x0003503010437980 */ /* 0x000f68000c101900 */
[----:B------:R-:W5:Y:S02]  /*17880*/  LD.E R65, desc[UR48][R16.64+0x360] ;  /* 0x0003603010417980 */ /* 0x000f64000c101900 */
[----:B------:R-:W1:Y:S01]  /*17890*/  MUFU.EX2 R166, R166 ;  /* 0x000000a600a67308 */ /* 0x000e620000000800 */
[----:B------:R-:W-:Y:S01]  /*178a0*/  FADD.FTZ R123, R174, R123 ;  /* 0x0000007bae7b7221 */ /* 0x000fe20000010000 */
[----:B------:R-:W5:Y:S03]  /*178b0*/  LD.E R59, desc[UR48][R16.64+0x354] ;  /* 0x00035430103b7980 */ /* 0x000f66000c101900 */
[----:B0-----:R-:W-:Y:S01]  /*178c0*/  FADD.FTZ R12, R168, R123 ;  /* 0x0000007ba80c7221 */ /* 0x001fe20000010000 */
[----:B------:R-:W5:Y:S03]  /*178d0*/  LD.E R63, desc[UR48][R16.64+0x364] ;  /* 0x00036430103f7980 */ /* 0x000f66000c101900 */
[----:B-1----:R-:W-:Y:S01]  /*178e0*/  FADD.FTZ R125, R167, R12 ;  /* 0x0000000ca77d7221 */ /* 0x002fe20000010000 */
[----:B------:R-:W5:Y:S04]  /*178f0*/  LD.E R61, desc[UR48][R16.64+0x370] ;  /* 0x00037030103d7980 */ /* 0x000f68000c101900 */
[----:B------:R-:W5:Y:S01]  /*17900*/  LD.E R87, desc[UR48][R16.64+0x3a0] ;  /* 0x0003a03010577980 */ /* 0x000f62000c101900 */
[----:B------:R-:W-:-:S03]  /*17910*/  FADD.FTZ R12, R166, R125 ;  /* 0x0000007da60c7221 */ /* 0x000fc60000010000 */
        /* <DEDUP_REMOVED lines=12> */
[----:B------:R-:W-:Y:S08]  /*179e0*/  MUFU.EX2 R185, R185 ;  /* 0x000000b900b97308 */ /* 0x000ff00000000800 */
[----:B------:R-:W0:Y:S08]  /*179f0*/  MUFU.EX2 R121, R121 ;  /* 0x0000007900797308 */ /* 0x000e300000000800 */
[----:B------:R-:W1:Y:S08]  /*17a00*/  MUFU.EX2 R188, R188 ;  /* 0x000000bc00bc7308 */ /* 0x000e700000000800 */
[----:B------:R-:W1:Y:S01]  /*17a10*/  MUFU.EX2 R155, R155 ;  /* 0x0000009b009b7308 */ /* 0x000e620000000800 */
[----:B0-----:R-:W-:-:S07]  /*17a20*/  FFMA.FTZ R9, R121, R8, R185 ;  /* 0x0000000879097223 */ /* 0x001fce00000100b9 */
[----:B------:R-:W0:Y:S01]  /*17a30*/  MUFU.EX2 R6, R6 ;  /* 0x0000000600067308 */ /* 0x000e220000000800 */
[----:B-1----:R-:W-:-:S07]  /*17a40*/  FADD.FTZ R8, R188, R9 ;  /* 0x00000009bc087221 */ /* 0x002fce0000010000 */
[----:B------:R-:W1:Y:S01]  /*17a50*/  MUFU.EX2 R183, R183 ;  /* 0x000000b700b77308 */ /* 0x000e620000000800 */
[----:B------:R-:W-:-:S07]  /*17a60*/  FADD.FTZ R9, R155, R8 ;  /* 0x000000089b097221 */ /* 0x000fce0000010000 */
[----:B------:R-:W1:Y:S01]  /*17a70*/  MUFU.EX2 R186, R186 ;  /* 0x000000ba00ba7308 */ /* 0x000e620000000800 */
[----:B0-----:R-:W-:-:S07]  /*17a80*/  FADD.FTZ R8, R6, R9 ;  /* 0x0000000906087221 */ /* 0x001fce0000010000 */
        /* <DEDUP_REMOVED lines=16> */
[----:B------:R-:W4:Y:S01]  /*17b90*/  MUFU.EX2 R161, R161 ;  /* 0x000000a100a17308 */ /* 0x000f220000000800 */
[----:B0-----:R-:W-:-:S07]  /*17ba0*/  FADD.FTZ R9, R163, R8 ;  /* 0x00000008a3097221 */ /* 0x001fce0000010000 */
[----:B------:R-:W0:Y:S01]  /*17bb0*/  MUFU.EX2 R162, R162 ;  /* 0x000000a200a27308 */ /* 0x000e220000000800 */
[----:B-1----:R-:W-:-:S07]  /*17bc0*/  FADD.FTZ R8, R164, R9 ;  /* 0x00000009a4087221 */ /* 0x002fce0000010000 */
[----:B------:R-:W1:Y:S01]  /*17bd0*/  MUFU.EX2 R21, R21 ;  /* 0x0000001500157308 */ /* 0x000e620000000800 */
[----:B----4-:R-:W-:-:S07]  /*17be0*/  FADD.FTZ R9, R161, R8 ;  /* 0x00000008a1097221 */ /* 0x010fce0000010000 */
[----:B------:R-:W4:Y:S01]  /*17bf0*/  MUFU.EX2 R165, R165 ;  /* 0x000000a500a57308 */ /* 0x000f220000000800 */
[----:B0-----:R-:W-:-:S07]  /*17c00*/  FADD.FTZ R8, R162, R9 ;  /* 0x00000009a2087221 */ /* 0x001fce0000010000 */
[----:B------:R-:W0:Y:S01]  /*17c10*/  MUFU.EX2 R160, R160 ;  /* 0x000000a000a07308 */ /* 0x000e220000000800 */
[----:B-1----:R-:W-:-:S07]  /*17c20*/  FADD.FTZ R9, R21, R8 ;  /* 0x0000000815097221 */ /* 0x002fce0000010000 */
[----:B------:R-:W1:Y:S08]  /*17c30*/  MUFU.EX2 R159, R159 ;  /* 0x0000009f009f7308 */ /* 0x000e700000000800 */
[----:B------:R4:W-:Y:S01]  /*17c40*/  MUFU.EX2 R8, R147 ;  /* 0x0000009300087308 */ /* 0x0009e20000000800 */
[C---:B------:R-:W-:Y:S01]  /*17c50*/  FMUL.FTZ R25, R4.reuse, R25 ;  /* 0x0000001904197220 */ /* 0x040fe20000410000 */
[C---:B------:R-:W-:Y:S01]  /*17c60*/  FMUL.FTZ R31, R4.reuse, R31 ;  /* 0x0000001f041f7220 */ /* 0x040fe20000410000 */
[----:B----4-:R-:W-:Y:S01]  /*17c70*/  FMUL.FTZ R147, R121, R29 ;  /* 0x0000001d79937220 */ /* 0x010fe20000410000 */
[----:B------:R-:W-:-:S04]  /*17c80*/  FMUL.FTZ R29, R4, R30 ;  /* 0x0000001e041d7220 */ /* 0x000fc80000410000 */
[----:B------:R-:W4:Y:S01]  /*17c90*/  MUFU.EX2 R158, R158 ;  /* 0x0000009e009e7308 */ /* 0x000f220000000800 */
[----:B------:R-:W-:Y:S01]  /*17ca0*/  FMUL.FTZ R27, R4, R27 ;  /* 0x0000001b041b7220 */ /* 0x000fe20000410000 */
[----:B------:R-:W-:Y:S01]  /*17cb0*/  FADD.FTZ R139, R165, R12 ;  /* 0x0000000ca58b7221 */ /* 0x000fe20000010000 */
[----:B------:R1:W-:Y:S05]  /*17cc0*/  ST.E desc[UR48][R16.64+0x230], R29 ;  /* 0x0002301d10007985 */ /* 0x0003ea000c101930 */
[----:B------:R-:W2:Y:S01]  /*17cd0*/  MUFU.EX2 R157, R157 ;  /* 0x0000009d009d7308 */ /* 0x000ea20000000800 */
[----:B0-----:R-:W-:Y:S01]  /*17ce0*/  FADD.FTZ R12, R160, R139 ;  /* 0x0000008ba00c7221 */ /* 0x001fe20000010000 */
[----:B------:R0:W-:Y:S01]  /*17cf0*/  ST.E desc[UR48][R16.64+0x240], R25 ;  /* 0x0002401910007985 */ /* 0x0001e2000c101930 */
[----:B-1----:R-:W-:-:S05]  /*17d00*/  FMUL.FTZ R29, R4, R34 ;  /* 0x00000022041d7220 */ /* 0x002fca0000410000 */
[----:B------:R-:W1:Y:S01]  /*17d10*/  MUFU.EX2 R156, R156 ;  /* 0x0000009c009c7308 */ /* 0x000e620000000800 */
[----:B------:R3:W-:Y:S01]  /*17d20*/  ST.E desc[UR48][R16.64+0x244], R31 ;  /* 0x0002441f10007985 */ /* 0x0007e2000c101930 */
[----:B------:R-:W-:-:S03]  /*17d30*/  FMUL.FTZ R33, R4, R33 ;  /* 0x0000002104217220 */ /* 0x000fc60000410000 */
[----:B------:R4:W-:Y:S01]  /*17d40*/  ST.E desc[UR48][R16.64+0x250], R27 ;  /* 0x0002501b10007985 */ /* 0x0009e2000c101930 */
[C---:B0-----:R-:W-:Y:S02]  /*17d50*/  FMUL.FTZ R25, R4.reuse, R38 ;  /* 0x0000002604197220 */ /* 0x041fe40000410000 */
[----:B------:R-:W0:Y:S01]  /*17d60*/  MUFU.EX2 R15, R15 ;  /* 0x0000000f000f7308 */ /* 0x000e220000000800 */
[----:B------:R2:W-:Y:S01]  /*17d70*/  ST.E desc[UR48][R16.64+0x270], R29 ;  /* 0x0002701d10007985 */ /* 0x0005e2000c101930 */
[----:B------:R-:W-:Y:S01]  /*17d80*/  FADD.FTZ R139, R159, R12 ;  /* 0x0000000c9f8b7221 */ /* 0x000fe20000010000 */
[----:B---3--:R-:W-:-:S05]  /*17d90*/  FMUL.FTZ R31, R4, R42 ;  /* 0x0000002a041f7220 */ /* 0x008fca0000410000 */
[----:B------:R-:W3:Y:S01]  /*17da0*/  MUFU.EX2 R19, R19 ;  /* 0x0000001300137308 */ /* 0x000ee20000000800 */
[C---:B----4-:R-:W-:Y:S01]  /*17db0*/  FMUL.FTZ R27, R4.reuse, R40 ;  /* 0x00000028041b7220 */ /* 0x050fe20000410000 */
[C---:B--2---:R-:W-:Y:S01]  /*17dc0*/  FMUL.FTZ R29, R4.reuse, R44 ;  /* 0x0000002c041d7220 */ /* 0x044fe20000410000 */
[----:B------:R2:W-:Y:S05]  /*17dd0*/  ST.E desc[UR48][R16.64+0x274], R33 ;  /* 0x0002742110007985 */ /* 0x0005ea000c101930 */
[----:B------:R-:W4:Y:S01]  /*17de0*/  MUFU.EX2 R20, R20 ;  /* 0x0000001400147308 */ /* 0x000f220000000800 */
[----:B------:R-:W-:Y:S01]  /*17df0*/  FMUL.FTZ R5, R4, R5 ;  /* 0x0000000504057220 */ /* 0x000fe20000410000 */
[----:B------:R1:W-:Y:S01]  /*17e00*/  ST.E desc[UR48][R16.64+0x294], R25 ;  /* 0x0002941910007985 */ /* 0x0003e2000c101930 */
[----:B------:R-:W-:-:S03]  /*17e10*/  FADD.FTZ R139, R158, R139 ;  /* 0x0000008b9e8b7221 */ /* 0x000fc60000010000 */
[----:B------:R0:W-:Y:S02]  /*17e20*/  ST.E desc[UR48][R16.64+0x2a0], R27 ;  /* 0x0002a01b10007985 */ /* 0x0001e4000c101930 */
[----:B------:R-:W4:Y:S02]  /*17e30*/  MUFU.EX2 R11, R11 ;  /* 0x0000000b000b7308 */ /* 0x000f240000000800 */
[----:B------:R3:W-:Y:S01]  /*17e40*/  ST.E desc[UR48][R16.64+0x2b0], R29 ;  /* 0x0002b01d10007985 */ /* 0x0007e2000c101930 */
[----:B--2---:R-:W-:-:S03]  /*17e50*/  FMUL.FTZ R33, R4, R46 ;  /* 0x0000002e04217220 */ /* 0x004fc60000410000 */
[----:B------:R2:W-:Y:S01]  /*17e60*/  ST.E desc[UR48][R16.64+0x2c4], R31 ;  /* 0x0002c41f10007985 */ /* 0x0005e2000c101930 */
[C---:B-1----:R-:W-:Y:S01]  /*17e70*/  FMUL.FTZ R25, R4.reuse, R50 ;  /* 0x0000003204197220 */ /* 0x042fe20000410000 */
[C---:B0-----:R-:W-:Y:S01]  /*17e80*/  FMUL.FTZ R27, R4.reuse, R48 ;  /* 0x00000030041b7220 */ /* 0x041fe20000410000 */
[C---:B---3--:R-:W-:Y:S01]  /*17e90*/  FMUL.FTZ R29, R4.reuse, R52 ;  /* 0x00000034041d7220 */ /* 0x048fe20000410000 */
[----:B--2---:R-:W-:Y:S01]  /*17ea0*/  FMUL.FTZ R31, R4, R56 ;  /* 0x00000038041f7220 */ /* 0x004fe20000410000 */
[----:B------:R-:W0:Y:S01]  /*17eb0*/  MUFU.EX2 R18, R18 ;  /* 0x0000001200127308 */ /* 0x000e220000000800 */
[----:B------:R-:W-:Y:S01]  /*17ec0*/  FADD.FTZ R139, R157, R139 ;  /* 0x0000008b9d8b7221 */ /* 0x000fe20000010000 */
[----:B------:R1:W-:Y:S01]  /*17ed0*/  ST.E desc[UR48][R16.64+0x2d0], R33 ;  /* 0x0002d02110007985 */ /* 0x0003e2000c101930 */
[----:B------:R-:W-:Y:S01]  /*17ee0*/  FADD.FTZ R9, R156, R9 ;  /* 0x000000099c097221 */ /* 0x000fe20000010000 */
[C---:B------:R-:W-:Y:S01]  /*17ef0*/  FMUL.FTZ R35, R4.reuse, R35 ;  /* 0x0000002304237220 */ /* 0x040fe20000410000 */
[C---:B------:R-:W-:Y:S01]  /*17f00*/  FMUL.FTZ R37, R4.reuse, R37 ;  /* 0x0000002504257220 */ /* 0x040fe20000410000 */
[----:B------:R2:W-:Y:S01]  /*17f10*/  ST.E desc[UR48][R16.64+0x2d4], R25 ;  /* 0x0002d41910007985 */ /* 0x0005e2000c101930 */
[C---:B------:R-:W-:Y:S01]  /*17f20*/  FMUL.FTZ R39, R4.reuse, R39 ;  /* 0x0000002704277220 */ /* 0x040fe20000410000 */
[----:B------:R-:W3:Y:S01]  /*17f30*/  MUFU.EX2 R12, R145 ;  /* 0x00000091000c7308 */ /* 0x000ee20000000800 */
[C---:B------:R-:W-:Y:S01]  /*17f40*/  FMUL.FTZ R41, R4.reuse, R41 ;  /* 0x0000002904297220 */ /* 0x040fe20000410000 */
[----:B------:R4:W-:Y:S04]  /*17f50*/  ST.E desc[UR48][R16.64+0x2f0], R27 ;  /* 0x0002f01b10007985 */ /* 0x0009e8000c101930 */
[----:B------:R0:W-:Y:S01]  /*17f60*/  ST.E desc[UR48][R16.64+0x300], R29 ;  /* 0x0003001d10007985 */ /* 0x0001e2000c101930 */
[----:B-1----:R-:W-:-:S03]  /*17f70*/  FMUL.FTZ R33, R4, R54 ;  /* 0x0000003604217220 */ /* 0x002fc60000410000 */
[----:B------:R1:W-:Y:S01]  /*17f80*/  ST.E desc[UR48][R16.64+0x310], R31 ;  /* 0x0003101f10007985 */ /* 0x0003e2000c101930 */
[----:B--2---:R-:W-:-:S03]  /*17f90*/  FMUL.FTZ R25, R121, R64 ;  /* 0x0000004079197220 */ /* 0x004fc60000410000 */
[----:B------:R2:W-:Y:S01]  /*17fa0*/  ST.E desc[UR48][R16.64+0x3f4], R5 ;  /* 0x0003f40510007985 */ /* 0x0005e2000c101930 */
[C---:B----4-:R-:W-:Y:S01]  /*17fb0*/  FMUL.FTZ R27, R121.reuse, R62 ;  /* 0x0000003e791b7220 */ /* 0x050fe20000410000 */
[C---:B0-----:R-:W-:Y:S01]  /*17fc0*/  FMUL.FTZ R29, R121.reuse, R60 ;  /* 0x0000003c791d7220 */ /* 0x041fe20000410000 */
[----:B------:R-:W0:Y:S01]  /*17fd0*/  MUFU.EX2 R13, R13 ;  /* 0x0000000d000d7308 */ /* 0x000e220000000800 */
[----:B-1----:R-:W-:Y:S01]  /*17fe0*/  FMUL.FTZ R31, R121, R70 ;  /* 0x00000046791f7220 */ /* 0x002fe20000410000 */
[----:B------:R-:W-:Y:S01]  /*17ff0*/  FADD.FTZ R141, R15, R139 ;  /* 0x0000008b0f8d7221 */ /* 0x000fe20000010000 */
[----:B--2---:R-:W-:Y:S01]  /*18000*/  FMUL.FTZ R5, R121, R58 ;  /* 0x0000003a79057220 */ /* 0x004fe20000410000 */
[----:B------:R-:W-:Y:S01]  /*18010*/  FADD.FTZ R139, R19, R9 ;  /* 0x00000009138b7221 */ /* 0x000fe20000010000 */
[----:B------:R1:W-:Y:S03]  /*18020*/  ST.E desc[UR48][R16.64+0x264], R35 ;  /* 0x0002642310007985 */ /* 0x0003e6000c101930 */
[----:B------:R-:W2:Y:S01]  /*18030*/  MUFU.EX2 R9, R149 ;  /* 0x0000009500097308 */ /* 0x000ea20000000800 */
[----:B------:R4:W-:Y:S01]  /*18040*/  ST.E desc[UR48][R16.64+0x284], R37 ;  /* 0x0002842510007985 */ /* 0x0009e2000c101930 */
[----:B------:R-:W-:-:S03]  /*18050*/  FADD.FTZ R139, R20, R139 ;  /* 0x0000008b148b7221 */ /* 0x000fc60000010000 */
[----:B------:R3:W-:Y:S04]  /*18060*/  ST.E desc[UR48][R16.64+0x290], R39 ;  /* 0x0002902710007985 */ /* 0x0007e8000c101930 */
[----:B------:R5:W-:Y:S01]  /*18070*/  ST.E desc[UR48][R16.64+0x2a4], R41 ;  /* 0x0002a42910007985 */ /* 0x000be2000c101930 */
[----:B-1----:R-:W-:-:S03]  /*18080*/  FMUL.FTZ R35, R121, R74 ;  /* 0x0000004a79237220 */ /* 0x002fc60000410000 */
[----:B------:R1:W-:Y:S01]  /*18090*/  ST.E desc[UR48][R16.64+0x320], R33 ;  /* 0x0003202110007985 */ /* 0x0003e2000c101930 */
[----:B----4-:R-:W-:-:S03]  /*180a0*/  FMUL.FTZ R37, R121, R72 ;  /* 0x0000004879257220 */ /* 0x010fc60000410000 */
[----:B------:R4:W-:Y:S01]  /*180b0*/  ST.E desc[UR48][R16.64+0x238], R25 ;  /* 0x0002381910007985 */ /* 0x0009e2000c101930 */
[----:B---3--:R-:W-:-:S03]  /*180c0*/  FMUL.FTZ R39, R121, R86 ;  /* 0x0000005679277220 */ /* 0x008fc60000410000 */
[----:B------:R3:W-:Y:S01]  /*180d0*/  ST.E desc[UR48][R16.64+0x23c], R27 ;  /* 0x00023c1b10007985 */ /* 0x0007e2000c101930 */
[----:B-----5:R-:W-:-:S03]  /*180e0*/  FMUL.FTZ R41, R121, R84 ;  /* 0x0000005479297220 */ /* 0x020fc60000410000 */
[----:B------:R5:W-:Y:S01]  /*180f0*/  ST.E desc[UR48][R16.64+0x248], R29 ;  /* 0x0002481d10007985 */ /* 0x000be2000c101930 */
[----:B-1----:R-:W-:-:S03]  /*18100*/  FMUL.FTZ R33, R121, R76 ;  /* 0x0000004c79217220 */ /* 0x002fc60000410000 */
[----:B------:R1:W-:Y:S01]  /*18110*/  ST.E desc[UR48][R16.64+0x24c], R5 ;  /* 0x00024c0510007985 */ /* 0x0003e2000c101930 */
[----:B----4-:R-:W-:-:S03]  /*18120*/  FMUL.FTZ R25, R121, R68 ;  /* 0x0000004479197220 */ /* 0x010fc60000410000 */
[----:B------:R4:W-:Y:S01]  /*18130*/  ST.E desc[UR48][R16.64+0x258], R31 ;  /* 0x0002581f10007985 */ /* 0x0009e2000c101930 */
[C---:B---3--:R-:W-:Y:S01]  /*18140*/  FMUL.FTZ R27, R121.reuse, R66 ;  /* 0x00000042791b7220 */ /* 0x048fe20000410000 */
[C---:B-----5:R-:W-:Y:S01]  /*18150*/  FMUL.FTZ R29, R121.reuse, R88 ;  /* 0x00000058791d7220 */ /* 0x060fe20000410000 */
[C---:B-1----:R-:W-:Y:S01]  /*18160*/  FMUL.FTZ R5, R121.reuse, R82 ;  /* 0x0000005279057220 */ /* 0x042fe20000410000 */
[----:B----4-:R-:W-:Y:S01]  /*18170*/  FMUL.FTZ R31, R121, R78 ;  /* 0x0000004e791f7220 */ /* 0x010fe20000410000 */
[----:B------:R1:W-:Y:S01]  /*18180*/  ST.E desc[UR48][R16.64+0x25c], R33 ;  /* 0x00025c2110007985 */ /* 0x0003e2000c101930 */
[----:B------:R-:W-:-:S03]  /*18190*/  FADD.FTZ R139, R11, R139 ;  /* 0x0000008b0b8b7221 */ /* 0x000fc60000010000 */
[----:B------:R3:W-:Y:S04]  /*181a0*/  ST.E desc[UR48][R16.64+0x268], R35 ;  /* 0x0002682310007985 */ /* 0x0007e8000c101930 */
[----:B------:R4:W-:Y:S04]  /*181b0*/  ST.E desc[UR48][R16.64+0x26c], R37 ;  /* 0x00026c2510007985 */ /* 0x0009e8000c101930 */
[----:B------:R5:W-:Y:S01]  /*181c0*/  ST.E desc[UR48][R16.64+0x278], R25 ;  /* 0x0002781910007985 */ /* 0x000be2000c101930 */
[----:B-1----:R-:W-:-:S03]  /*181d0*/  FMUL.FTZ R33, R121, R80 ;  /* 0x0000005079217220 */ /* 0x002fc60000410000 */
[----:B------:R1:W-:Y:S01]  /*181e0*/  ST.E desc[UR48][R16.64+0x27c], R27 ;  /* 0x00027c1b10007985 */ /* 0x0003e2000c101930 */
[----:B---3--:R-:W-:-:S03]  /*181f0*/  FMUL.FTZ R35, R121, R92 ;  /* 0x0000005c79237220 */ /* 0x008fc60000410000 */
[----:B------:R3:W-:Y:S01]  /*18200*/  ST.E desc[UR48][R16.64+0x288], R29 ;  /* 0x0002881d10007985 */ /* 0x0007e2000c101930 */
[----:B----4-:R-:W-:-:S03]  /*18210*/  FMUL.FTZ R37, R121, R90 ;  /* 0x0000005a79257220 */ /* 0x010fc60000410000 */
[----:B------:R4:W-:Y:S01]  /*18220*/  ST.E desc[UR48][R16.64+0x28c], R39 ;  /* 0x00028c2710007985 */ /* 0x0009e2000c101930 */
[----:B-----5:R-:W-:-:S03]  /*18230*/  FMUL.FTZ R25, R121, R94 ;  /* 0x0000005e79197220 */ /* 0x020fc60000410000 */
[----:B------:R5:W-:Y:S01]  /*18240*/  ST.E desc[UR48][R16.64+0x298], R41 ;  /* 0x0002982910007985 */ /* 0x000be2000c101930 */
[----:B-1----:R-:W-:-:S03]  /*18250*/  FMUL.FTZ R27, R121, R96 ;  /* 0x00000060791b7220 */ /* 0x002fc60000410000 */
[----:B------:R1:W-:Y:S01]  /*18260*/  ST.E desc[UR48][R16.64+0x29c], R5 ;  /* 0x00029c0510007985 */ /* 0x0003e2000c101930 */
[----:B---3--:R-:W-:-:S03]  /*18270*/  FMUL.FTZ R29, R121, R98 ;  /* 0x00000062791d7220 */ /* 0x008fc60000410000 */
[----:B------:R3:W-:Y:S01]  /*18280*/  ST.E desc[UR48][R16.64+0x2a8], R31 ;  /* 0x0002a81f10007985 */ /* 0x0007e2000c101930 */
[C---:B----4-:R-:W-:Y:S01]  /*18290*/  FMUL.FTZ R39, R121.reuse, R100 ;  /* 0x0000006479277220 */ /* 0x050fe20000410000 */
[C---:B-----5:R-:W-:Y:S01]  /*182a0*/  FMUL.FTZ R41, R121.reuse, R102 ;  /* 0x0000006679297220 */ /* 0x060fe20000410000 */
[C---:B-1----:R-:W-:Y:S01]  /*182b0*/  FMUL.FTZ R5, R121.reuse, R104 ;  /* 0x0000006879057220 */ /* 0x042fe20000410000 */
[----:B---3--:R-:W-:Y:S01]  /*182c0*/  FMUL.FTZ R31, R121, R106 ;  /* 0x0000006a791f7220 */ /* 0x008fe20000410000 */
[----:B------:R-:W-:Y:S01]  /*182d0*/  FADD.FTZ R141, R18, R141 ;  /* 0x0000008d128d7221 */ /* 0x000fe20000010000 */
[----:B------:R-:W-:Y:S01]  /*182e0*/  FADD.FTZ R139, R12, R139 ;  /* 0x0000008b0c8b7221 */ /* 0x000fe20000010000 */
[----:B------:R1:W-:Y:S04]  /*182f0*/  ST.E desc[UR48][R16.64+0x2ac], R33 ;  /* 0x0002ac2110007985 */ /* 0x0003e8000c101930 */
[----:B------:R3:W-:Y:S01]  /*18300*/  ST.E desc[UR48][R16.64+0x2b8], R35 ;  /* 0x0002b82310007985 */ /* 0x0007e2000c101930 */
[----:B0-----:R-:W-:-:S03]  /*18310*/  FADD.FTZ R141, R13, R141 ;  /* 0x0000008d0d8d7221 */ /* 0x001fc60000010000 */
[----:B------:R0:W-:Y:S01]  /*18320*/  ST.E desc[UR48][R16.64+0x2bc], R37 ;  /* 0x0002bc2510007985 */ /* 0x0001e2000c101930 */
[----:B------:R-:W-:-:S03]  /*18330*/  FADD.FTZ R139, R8, R139 ;  /* 0x0000008b088b7221 */ /* 0x000fc60000010000 */
[----:B------:R4:W-:Y:S01]  /*18340*/  ST.E desc[UR48][R16.64+0x2c8], R25 ;  /* 0x0002c81910007985 */ /* 0x0009e2000c101930 */
[----:B-1----:R-:W-:-:S03]  /*18350*/  FMUL.FTZ R33, R121, R108 ;  /* 0x0000006c79217220 */ /* 0x002fc60000410000 */
[----:B------:R1:W-:Y:S01]  /*18360*/  ST.E desc[UR48][R16.64+0x2cc], R27 ;  /* 0x0002cc1b10007985 */ /* 0x0003e2000c101930 */
[----:B---3--:R-:W-:-:S03]  /*18370*/  FMUL.FTZ R35, R121, R110 ;  /* 0x0000006e79237220 */ /* 0x008fc60000410000 */
[----:B------:R3:W-:Y:S01]  /*18380*/  ST.E desc[UR48][R16.64+0x2d8], R29 ;  /* 0x0002d81d10007985 */ /* 0x0007e2000c101930 */
[----:B0-----:R-:W-:-:S03]  /*18390*/  FMUL.FTZ R37, R121, R112 ;  /* 0x0000007079257220 */ /* 0x001fc60000410000 */
[----:B------:R0:W-:Y:S01]  /*183a0*/  ST.E desc[UR48][R16.64+0x2dc], R39 ;  /* 0x0002dc2710007985 */ /* 0x0001e2000c101930 */
[----:B----4-:R-:W-:-:S03]  /*183b0*/  FMUL.FTZ R25, R121, R114 ;  /* 0x0000007279197220 */ /* 0x010fc60000410000 */
[----:B------:R4:W-:Y:S01]  /*183c0*/  ST.E desc[UR48][R16.64+0x2e8], R41 ;  /* 0x0002e82910007985 */ /* 0x0009e2000c101930 */
[----:B-1----:R-:W-:-:S03]  /*183d0*/  FMUL.FTZ R27, R121, R116 ;  /* 0x00000074791b7220 */ /* 0x002fc60000410000 */
[----:B------:R1:W-:Y:S01]  /*183e0*/  ST.E desc[UR48][R16.64+0x2ec], R5 ;  /* 0x0002ec0510007985 */ /* 0x0003e2000c101930 */
[----:B---3--:R-:W-:-:S03]  /*183f0*/  FMUL.FTZ R29, R121, R118 ;  /* 0x00000076791d7220 */ /* 0x008fc60000410000 */
[----:B------:R3:W-:Y:S01]  /*18400*/  ST.E desc[UR48][R16.64+0x2f8], R31 ;  /* 0x0002f81f10007985 */ /* 0x0007e2000c101930 */
[C---:B0-----:R-:W-:Y:S01]  /*18410*/  FMUL.FTZ R39, R121.reuse, R120 ;  /* 0x0000007879277220 */ /* 0x041fe20000410000 */
[C---:B----4-:R-:W-:Y:S01]  /*18420*/  FMUL.FTZ R41, R121.reuse, R122 ;  /* 0x0000007a79297220 */ /* 0x050fe20000410000 */
[C---:B-1----:R-:W-:Y:S01]  /*18430*/  FMUL.FTZ R5, R121.reuse, R124 ;  /* 0x0000007c79057220 */ /* 0x042fe20000410000 */
[----:B---3--:R-:W-:Y:S01]  /*18440*/  FMUL.FTZ R31, R121, R126 ;  /* 0x0000007e791f7220 */ /* 0x008fe20000410000 */
[----:B------:R0:W-:Y:S01]  /*18450*/  ST.E desc[UR48][R16.64+0x2fc], R33 ;  /* 0x0002fc2110007985 */ /* 0x0001e2000c101930 */
[----:B------:R-:W-:Y:S01]  /*18460*/  FADD.FTZ R141, R14, R141 ;  /* 0x0000008d0e8d7221 */ /* 0x000fe20000010000 */
[----:B--2---:R-:W-:Y:S02]  /*18470*/  FADD.FTZ R139, R9, R139 ;  /* 0x0000008b098b7221 */ /* 0x004fe40000010000 */
        /* <DEDUP_REMOVED lines=19> */
[----:B------:R0:W-:Y:S01]  /*185b0*/  ST.E desc[UR48][R16.64+0x450], R141 ;  /* 0x0004508d10007985 */ /* 0x0001e2000c101930 */
[C---:B------:R-:W-:Y:S01]  /*185c0*/  FMUL.FTZ R145, R4.reuse, R28 ;  /* 0x0000001c04917220 */ /* 0x040fe20000410000 */
[C---:B------:R-:W-:Y:S01]  /*185d0*/  FMUL.FTZ R143, R4.reuse, R24 ;  /* 0x00000018048f7220 */ /* 0x040fe20000410000 */
[C---:B------:R-:W-:Y:S01]  /*185e0*/  FMUL.FTZ R45, R4.reuse, R45 ;  /* 0x0000002d042d7220 */ /* 0x040fe20000410000 */
        /* <DEDUP_REMOVED lines=9> */
[C---:B0-----:R-:W-:Y:S01]  /*18680*/  FMUL.FTZ R141, R4.reuse, R36 ;  /* 0x00000024048d7220 */ /* 0x041fe20000410000 */
[C---:B------:R-:W-:Y:S01]  /*18690*/  FMUL.FTZ R77, R4.reuse, R77 ;  /* 0x0000004d044d7220 */ /* 0x040fe20000410000 */
[C---:B------:R-:W-:Y:S01]  /*186a0*/  FMUL.FTZ R69, R4.reuse, R69 ;  /* 0x0000004504457220 */ /* 0x040fe20000410000 */
[----:B------:R0:W-:Y:S01]  /*186b0*/  ST.E desc[UR48][R16.64+0x358], R35 ;  /* 0x0003582310007985 */ /* 0x0001e2000c101930 */
[C---:B-1----:R-:W-:Y:S01]  /*186c0*/  FMUL.FTZ R57, R4.reuse, R32 ;  /* 0x0000002004397220 */ /* 0x042fe20000410000 */
[C---:B------:R-:W-:Y:S01]  /*186d0*/  FMUL.FTZ R75, R4.reuse, R75 ;  /* 0x0000004b044b7220 */ /* 0x040fe20000410000 */
[C---:B------:R-:W-:Y:S01]  /*186e0*/  FMUL.FTZ R73, R4.reuse, R73 ;  /* 0x0000004904497220 */ /* 0x040fe20000410000 */
[----:B------:R1:W-:Y:S01]  /*186f0*/  ST.E desc[UR48][R16.64+0x35c], R37 ;  /* 0x00035c2510007985 */ /* 0x0003e2000c101930 */
[C---:B--2---:R-:W-:Y:S01]  /*18700*/  FMUL.FTZ R139, R4.reuse, R26 ;  /* 0x0000001a048b7220 */ /* 0x044fe20000410000 */
        /* <DEDUP_REMOVED lines=30> */
[C---:B------:R-:W-:Y:S01]  /*188f0*/  FMUL.FTZ R111, R4.reuse, R111 ;  /* 0x0000006f046f7220 */ /* 0x040fe20000410000 */
[C---:B------:R-:W-:Y:S01]  /*18900*/  FMUL.FTZ R109, R4.reuse, R109 ;  /* 0x0000006d046d7220 */ /* 0x040fe20000410000 */
[C---:B------:R-:W-:Y:S01]  /*18910*/  FMUL.FTZ R119, R4.reuse, R119 ;  /* 0x0000007704777220 */ /* 0x040fe20000410000 */
[----:B------:R-:W-:Y:S01]  /*18920*/  FMUL.FTZ R117, R4, R117 ;  /* 0x0000007504757220 */ /* 0x000fe20000410000 */
[C---:B---3--:R-:W-:Y:S01]  /*18930*/  FMUL.FTZ R33, R121.reuse, R148 ;  /* 0x0000009479217220 */ /* 0x048fe20000410000 */
[C---:B0-----:R-:W-:Y:S01]  /*18940*/  FMUL.FTZ R35, R121.reuse, R150 ;  /* 0x0000009679237220 */ /* 0x041fe20000410000 */
[C---:B-1----:R-:W-:Y:S01]  /*18950*/  FMUL.FTZ R37, R121.reuse, R214 ;  /* 0x000000d679257220 */ /* 0x042fe20000410000 */
[C---:B--2---:R-:W-:Y:S01]  /*18960*/  FMUL.FTZ R25, R121.reuse, R212 ;  /* 0x000000d479197220 */ /* 0x044fe20000410000 */
[C---:B----4-:R-:W-:Y:S01]  /*18970*/  FMUL.FTZ R27, R121.reuse, R216 ;  /* 0x000000d8791b7220 */ /* 0x050fe20000410000 */
[C---:B-----5:R-:W-:Y:S01]  /*18980*/  FMUL.FTZ R29, R121.reuse, R220 ;  /* 0x000000dc791d7220 */ /* 0x060fe20000410000 */
        /* <DEDUP_REMOVED lines=67> */
[----:B------:R-:W-:Y:S04]  /*18dc0*/  ST.E desc[UR48][R16.64+0x3f8], R127 ;  /* 0x0003f87f10007985 */ /* 0x000fe8000c101930 */
[----:B------:R3:W-:Y:S04]  /*18dd0*/  ST.E desc[UR48][R16.64+0x3fc], R125 ;  /* 0x0003fc7d10007985 */ /* 0x0007e8000c101930 */
[----:B------:R-:W-:Y:S04]  /*18de0*/  ST.E desc[UR48][R16.64+0x408], R137 ;  /* 0x0004088910007985 */ /* 0x000fe8000c101930 */
[----:B------:R4:W-:Y:S04]  /*18df0*/  ST.E desc[UR48][R16.64+0x40c], R129 ;  /* 0x00040c8110007985 */ /* 0x0009e8000c101930 */
[----:B------:R-:W-:Y:S04]  /*18e00*/  ST.E desc[UR48][R16.64+0x418], R135 ;  /* 0x0004188710007985 */ /* 0x000fe8000c101930 */
[----:B------:R-:W-:Y:S04]  /*18e10*/  ST.E desc[UR48][R16.64+0x41c], R133 ;  /* 0x00041c8510007985 */ /* 0x000fe8000c101930 */
[----:B------:R5:W-:Y:S01]  /*18e20*/  ST.E desc[UR48][R16.64+0x428], R131 ;  /* 0x0004288310007985 */ /* 0x000be2000c101930 */
[----:B------:R1:W-:Y:S06]  /*18e30*/  BAR.SYNC.DEFER_BLOCKING R205, 0x100 ;  /* 0x000400cd0000751d */ /* 0x0003ec0000010000 */
[----:B0-----:R-:W5:Y:S04]  /*18e40*/  LD.E R5, desc[UR48][R16.64+0x230] ;  /* 0x0002303010057980 */ /* 0x001f68000c101900 */
[----:B------:R-:W5:Y:S04]  /*18e50*/  LD.E R25, desc[UR48][R16.64+0x234] ;  /* 0x0002343010197980 */ /* 0x000f68000c101900 */
[----:B------:R-:W5:Y:S04]  /*18e60*/  LD.E R27, desc[UR48][R16.64+0x238] ;  /* 0x00023830101b7980 */ /* 0x000f68000c101900 */
[----:B------:R-:W5:Y:S04]  /*18e70*/  LD.E R29, desc[UR48][R16.64+0x23c] ;  /* 0x00023c30101d7980 */ /* 0x000f68000c101900 */
[----:B-1----:R-:W5:Y:S04]  /*18e80*/  LD.E R31, desc[UR48][R16.64+0x240] ;  /* 0x00024030101f7980 */ /* 0x002f68000c101900 */
        /* <DEDUP_REMOVED lines=45> */
[----:B--2---:R-:W2:Y:S04]  /*19160*/  LD.E R123, desc[UR48][R16.64+0x2f8] ;  /* 0x0002f830107b7980 */ /* 0x004ea8000c101900 */
[----:B---3--:R-:W3:Y:S04]  /*19170*/  LD.E R125, desc[UR48][R16.64+0x2fc] ;  /* 0x0002fc30107d7980 */ /* 0x008ee8000c101900 */
[----:B------:R-:W3:Y:S04]  /*19180*/  LD.E R127, desc[UR48][R16.64+0x300] ;  /* 0x00030030107f7980 */ /* 0x000ee8000c101900 */
[----:B----4-:R-:W4:Y:S04]  /*19190*/  LD.E R129, desc[UR48][R16.64+0x304] ;  /* 0x0003043010817980 */ /* 0x010f28000c101900 */
[----:B-----5:R-:W5:Y:S04]  /*191a0*/  LD.E R131, desc[UR48][R16.64+0x308] ;  /* 0x0003083010837980 */ /* 0x020f68000c101900 */
        /* <DEDUP_REMOVED lines=125> */
[----:B---3--:R-:W-:Y:S04]  /*19980*/  ST.E desc[UR48][R16.64+0x2fc], R125 ;  /* 0x0002fc7d10007985 */ /* 0x008fe8000c101930 */
[----:B------:R-:W-:Y:S04]  /*19990*/  ST.E desc[UR48][R16.64+0x300], R127 ;  /* 0x0003007f10007985 */ /* 0x000fe8000c101930 */
[----:B----4-:R-:W-:Y:S04]  /*199a0*/  ST.E desc[UR48][R16.64+0x304], R129 ;  /* 0x0003048110007985 */ /* 0x010fe8000c101930 */
[----:B-----5:R-:W-:Y:S04]  /*199b0*/  ST.E desc[UR48][R16.64+0x308], R131 ;  /* 0x0003088310007985 */ /* 0x020fe8000c101930 */
        /* <DEDUP_REMOVED lines=73> */
[----:B0-----:R-:W5:Y:S04]  /*19e50*/  LD.E.64 R4, desc[UR48][R16.64+0xa8] ;  /* 0x0000a83010047980 */ /* 0x001f68000c101b00 */
[----:B------:R-:W5:Y:S04]  /*19e60*/  LDL R195, [R1+0x88] ;  /* 0x0000880001c37983 */ /* 0x000f680000100800 */
[----:B-1----:R-:W5:Y:S04]  /*19e70*/  LD.E R24, desc[UR48][R16.64+0x230] ;  /* 0x0002303010187980 */ /* 0x002f68000c101900 */
[----:B------:R-:W5:Y:S04]  /*19e80*/  LD.E R25, desc[UR48][R16.64+0x234] ;  /* 0x0002343010197980 */ /* 0x000f68000c101900 */
[----:B--2---:R-:W2:Y:S04]  /*19e90*/  LD.E R26, desc[UR48][R16.64+0x238] ;  /* 0x00023830101a7980 */ /* 0x004ea8000c101900 */
[----:B------:R-:W2:Y:S04]  /*19ea0*/  LD.E R27, desc[UR48][R16.64+0x23c] ;  /* 0x00023c30101b7980 */ /* 0x000ea8000c101900 */
[----:B---3--:R-:W2:Y:S04]  /*19eb0*/  LD.E R28, desc[UR48][R16.64+0x240] ;  /* 0x00024030101c7980 */ /* 0x008ea8000c101900 */
[----:B------:R-:W2:Y:S04]  /*19ec0*/  LD.E R29, desc[UR48][R16.64+0x244] ;  /* 0x00024430101d7980 */ /* 0x000ea8000c101900 */
[----:B----4-:R-:W2:Y:S04]  /*19ed0*/  LD.E R30, desc[UR48][R16.64+0x248] ;  /* 0x00024830101e7980 */ /* 0x010ea8000c101900 */
[----:B------:R-:W2:Y:S04]  /*19ee0*/  LD.E R31, desc[UR48][R16.64+0x24c] ;  /* 0x00024c30101f7980 */ /* 0x000ea8000c101900 */
[----:B-----5:R-:W2:Y:S04]  /*19ef0*/  LD.E R32, desc[UR48][R16.64+0x250] ;  /* 0x0002503010207980 */ /* 0x020ea8000c101900 */
        /* <DEDUP_REMOVED lines=967> */
[----:B0-----:R-:W5:Y:S04]  /*1db70*/  LD.E R25, desc[UR48][R16.64+0x250] ;  /* 0x0002503010197980 */ /* 0x001f68000c101900 */
[----:B-1----:R-:W5:Y:S04]  /*1db80*/  LD.E R27, desc[UR48][R16.64+0x254] ;  /* 0x00025430101b7980 */ /* 0x002f68000c101900 */
[----:B--2---:R-:W2:Y:S04]  /*1db90*/  LD.E R29, desc[UR48][R16.64+0x258] ;  /* 0x00025830101d7980 */ /* 0x004ea8000c101900 */
[----:B---3--:R-:W3:Y:S04]  /*1dba0*/  LD.E R31, desc[UR48][R16.64+0x25c] ;  /* 0x00025c30101f7980 */ /* 0x008ee8000c101900 */
        /* <DEDUP_REMOVED lines=129> */
[----:B-----5:R0:W-:Y:S04]  /*1e3c0*/  ST.E desc[UR48][R16.64+0x264], R35 ;  /* 0x0002642310007985 */ /* 0x0201e8000c101930 */
        /* <DEDUP_REMOVED lines=122> */
.L_x_2112:
[----:B------:R-:W-:Y:S05]  /*1eb70*/  BSYNC B0 ;  /* 0x0000000000007941 */ /* 0x000fea0003800000 */
.L_x_2111:
[C---:B------:R-:W-:Y:S01]  /*1eb80*/  ISETP.GT.AND P1, PT, R10.reuse, UR43, PT ;  /* 0x0000002b0a007c0c */ /* 0x040fe2000bf24270 */
[----:B------:R-:W-:-:S12]  /*1eb90*/  VIADD R10, R10, 0xffffffff ;  /* 0xffffffff0a0a7836 */ /* 0x000fd80000000000 */
[----:B------:R-:W-:Y:S05]  /*1eba0*/  @P1 BRA `(.L_x_2113) ;  /* 0xffffff4c006c1947 */ /* 0x000fea000383ffff */
.L_x_2082:
[----:B------:R-:W-:Y:S05]  /*1ebb0*/  WARPSYNC.ALL ;  /* 0x0000000000007948 */ /* 0x000fea0003800000 */
[----:B0-----:R-:W1:Y:S04]  /*1ebc0*/  LDL R5, [R1+0x450] ;  /* 0x0004500001057983 */ /* 0x001e680000100800 */
[----:B------:R-:W2:Y:S04]  /*1ebd0*/  LDL R6, [R1+0x454] ;  /* 0x0004540001067983 */ /* 0x000ea80000100800 */
[----:B------:R-:W3:Y:S04]  /*1ebe0*/  LDL R134, [R1+0x218] ;  /* 0x0002180001867983 */ /* 0x000ee80000100800 */
[----:B------:R-:W4:Y:S04]  /*1ebf0*/  LDL.64 R12, [R1+0x398] ;  /* 0x00039800010c7983 */ /* 0x000f280000100a00 */
[----:B------:R-:W5:Y:S04]  /*1ec00*/  LDL.64 R138, [R1+0x230] ;  /* 0x00023000018a7983 */ /* 0x000f680000100a00 */
[----:B------:R-:W4:Y:S04]  /*1ec10*/  LDL.64 R130, [R1+0x240] ;  /* 0x0002400001827983 */ /* 0x000f280000100a00 */
        /* <DEDUP_REMOVED lines=58> */
[----:B------:R-:W4:Y:S04]  /*1efc0*/  LDL R133, [R1+0x220] ;  /* 0x0002200001857983 */ /* 0x000f280000100800 */
[----:B-1----:R-:W0:Y:S02]  /*1efd0*/  SHFL.BFLY PT, R0, R5, 0x2, 0x1f ;  /* 0x0c401f0005007f89 */ /* 0x002e2400000e0000 */
[----:B0-----:R-:W-:-:S05]  /*1efe0*/  FADD.FTZ R0, R5, R0 ;  /* 0x0000000005007221 */ /* 0x001fca0000010000 */
[----:B------:R-:W0:Y:S02]  /*1eff0*/  SHFL.BFLY PT, R3, R0, 0x1, 0x1f ;  /* 0x0c201f0000037f89 */ /* 0x000e2400000e0000 */
[----:B0-----:R-:W-:Y:S01]  /*1f000*/  FADD.FTZ R2, R0, R3 ;  /* 0x0000000300027221 */ /* 0x001fe20000010000 */
[----:B---3--:R-:W-:Y:S01]  /*1f010*/  VIADD R134, R134, 0x1 ;  /* 0x0000000186867836 */ /* 0x008fe20000000000 */
[----:B------:R-:W3:Y:S04]  /*1f020*/  LDL R0, [R1+0x224] ;  /* 0x0002240001007983 */ /* 0x000ee80000100800 */
[----:B------:R-:W-:Y:S04]  /*1f030*/  STL [R1+0x450], R2 ;  /* 0x0004500201007387 */ /* 0x000fe80000100800 */
[----:B------:R-:W5:Y:S04]  /*1f040*/  LDL R147, [R1+0x450] ;  /* 0x0004500001937983 */ /* 0x000f680000100800 */
[----:B--2---:R-:W0:Y:S02]  /*1f050*/  SHFL.BFLY PT, R3, R6, 0x2, 0x1f ;  /* 0x0c401f0006037f89 */ /* 0x004e2400000e0000 */
[----:B0-----:R-:W-:Y:S01]  /*1f060*/  FADD.FTZ R3, R3, R6 ;  /* 0x0000000603037221 */ /* 0x001fe20000010000 */
[----:B------:R-:W-:Y:S01]  /*1f070*/  ISETP.NE.AND P2, PT, R134, 0x2, PT ;  /* 0x000000028600780c */ /* 0x000fe20003f45270 */
[----:B------:R-:W2:Y:S04]  /*1f080*/  LDL.64 R6, [R1+0x428] ;  /* 0x0004280001067983 */ /* 0x000ea80000100a00 */
[----:B------:R-:W0:Y:S08]  /*1f090*/  SHFL.BFLY PT, R4, R3, 0x1, 0x1f ;  /* 0x0c201f0003047f89 */ /* 0x000e3000000e0000 */
[----:B------:R-:W4:Y:S01]  /*1f0a0*/  @!P2 LDL R132, [R1+0x21c] ;  /* 0x00021c000184a983 */ /* 0x000f220000100800 */
[----:B0-----:R-:W-:-:S03]  /*1f0b0*/  FADD.FTZ R140, R3, R4 ;  /* 0x00000004038c7221 */ /* 0x001fc60000010000 */
[----:B------:R-:W2:Y:S02]  /*1f0c0*/  LDL.64 R4, [R1+0x3f8] ;  /* 0x0003f80001047983 */ /* 0x000ea40000100a00 */
[----:B------:R-:W-:Y:S02]  /*1f0d0*/  FSETP.NE.FTZ.AND P1, PT, R140, RZ, PT ;  /* 0x000000ff8c00720b */ /* 0x000fe40003f35000 */
[----:B------:R-:W2:Y:S11]  /*1f0e0*/  LDL.64 R2, [R1+0x418] ;  /* 0x0004180001027983 */ /* 0x000eb60000100a00 */
[----:B------:R-:W2:Y:S04]  /*1f0f0*/  @P1 LDL R143, [R1+0x460] ;  /* 0x00046000018f1983 */ /* 0x000ea80000100800 */
[----:B------:R-:W2:Y:S01]  /*1f100*/  @P1 LDL R145, [R1+0x444] ;  /* 0x0004440001911983 */ /* 0x000ea20000100800 */
[----:B------:R-:W-:-:S02]  /*1f110*/  IMAD.MOV.U32 R142, RZ, RZ, -0x800000 ;  /* 0xff800000ff8e7424 */ /* 0x000fc400078e00ff */
[----:B------:R-:W-:Y:S02]  /*1f120*/  IMAD.MOV.U32 R135, RZ, RZ, RZ ;  /* 0x000000ffff877224 */ /* 0x000fe400078e00ff */
[----:B------:R-:W-:Y:S01]  /*1f130*/  IMAD.MOV.U32 R144, RZ, RZ, -0x800000 ;  /* 0xff800000ff907424 */ /* 0x000fe200078e00ff */
[----:B------:R0:W-:Y:S08]  /*1f140*/  BAR.ARV R204, 0x100 ;  /* 0x000400cc0000751d */ /* 0x0001f00000002000 */
[----:B------:R-:W-:Y:S06]  /*1f150*/  BAR.ARV 0x8, 0x180 ;  /* 0x0206000000007b1d */ /* 0x000fec0000002000 */
[----:B-----5:R-:W-:-:S13]  /*1f160*/  FSETP.NE.FTZ.AND P0, PT, R147, RZ, PT ;  /* 0x000000ff9300720b */ /* 0x020fda0003f15000 */
[----:B------:R-:W5:Y:S04]  /*1f170*/  @P0 LDL R136, [R1+0x460] ;  /* 0x0004600001880983 */ /* 0x000f680000100800 */
[----:B------:R-:W2:Y:S01]  /*1f180*/  @P0 LDL R137, [R1+0x440] ;  /* 0x0004400001890983 */ /* 0x000ea20000100800 */
[----:B------:R-:W1:Y:S02]  /*1f190*/  @P0 MUFU.LG2 R141, R147 ;  /* 0x00000093008d0308 */ /* 0x000e640000000c00 */
[----:B-1----:R-:W-:-:S06]  /*1f1a0*/  @P0 FMUL.FTZ R141, R141, 0.69314718246459960938 ;  /* 0x3f3172188d8d0820 */ /* 0x002fcc0000410000 */
[----:B------:R-:W-:Y:S08]  /*1f1b0*/  @P1 MUFU.LG2 R146, R140 ;  /* 0x0000008c00921308 */ /* 0x000ff00000000c00 */
[----:B------:R-:W1:Y:S01]  /*1f1c0*/  @P0 MUFU.RCP R135, R147 ;  /* 0x0000009300870308 */ /* 0x000e620000001000 */
[----:B----4-:R-:W-:Y:S01]  /*1f1d0*/  @!P2 LOP3.LUT R132, R132, 0x1, RZ, 0x3c, !PT ;  /* 0x000000018484a812 */ /* 0x010fe200078e3cff */
[----:B---3--:R-:W-:Y:S01]  /*1f1e0*/  VIADD R0, R0, 0x1 ;  /* 0x0000000100007836 */ /* 0x008fe20000000000 */
[----:B------:R-:W-:Y:S04]  /*1f1f0*/  STL [R1+0x454], R140 ;  /* 0x0004548c01007387 */ /* 0x000fe80000100800 */
[----:B------:R-:W-:Y:S04]  /*1f200*/  STL [R1+0x218], R134 ;  /* 0x0002188601007387 */ /* 0x000fe80000100800 */
[----:B------:R-:W-:Y:S01]  /*1f210*/  @!P2 STL [R1+0x21c], R132 ;  /* 0x00021c840100a387 */ /* 0x000fe20000100800 */
        /* <DEDUP_REMOVED lines=64> */
[----:B------:R-:W-:Y:S04]  /*1f620*/  STL.64 [R1+0x230], R138 ;  /* 0x0002308a01007387 */ /* 0x000fe80000100a00 */
        /* <DEDUP_REMOVED lines=31> */
[----:B------:R-:W-:Y:S04]  /*1f820*/  STL [R1+0x224], R0 ;  /* 0x0002240001007387 */ /* 0x000fe80000100800 */
[----:B------:R-:W-:Y:S01]  /*1f830*/  @!P2 STL [R1+0x218], RZ ;  /* 0x000218ff0100a387 */ /* 0x000fe20000100800 */
[----:B-----5:R-:W-:-:S04]  /*1f840*/  @P0 FMUL.FTZ R136, R136, 0.69314718246459960938 ;  /* 0x3f31721888880820 */ /* 0x020fc80000410000 */
[----:B--2---:R-:W-:Y:S01]  /*1f850*/  @P0 FFMA.FTZ R142, R136, R137, R141 ;  /* 0x00000089888e0223 */ /* 0x004fe2000001008d */
[----:B------:R-:W-:-:S06]  /*1f860*/  IMAD.MOV.U32 R136, RZ, RZ, RZ ;  /* 0x000000ffff887224 */ /* 0x000fcc00078e00ff */
[----:B------:R-:W1:Y:S01]  /*1f870*/  @P1 MUFU.RCP R136, R140 ;  /* 0x0000008c00881308 */ /* 0x000e620000001000 */
[----:B------:R-:W-:Y:S01]  /*1f880*/  @P1 FMUL.FTZ R137, R146, 0.69314718246459960938 ;  /* 0x3f31721892891820 */ /* 0x000fe20000410000 */
[----:B------:R-:W-:-:S04]  /*1f890*/  @P1 FMUL.FTZ R146, R143, 0.69314718246459960938 ;  /* 0x3f3172188f921820 */ /* 0x000fc80000410000 */
[----:B------:R-:W-:Y:S01]  /*1f8a0*/  @P1 FFMA.FTZ R144, R146, R145, R137 ;  /* 0x0000009192901223 */ /* 0x000fe20000010089 */
[-C--:B-1----:R-:W-:Y:S01]  /*1f8b0*/  FMUL.FTZ R13, R13, R136.reuse ;  /* 0x000000880d0d7220 */ /* 0x082fe20000410000 */
[-C--:B------:R-:W-:Y:S01]  /*1f8c0*/  FMUL.FTZ R12, R12, R136.reuse ;  /* 0x000000880c0c7220 */ /* 0x080fe20000410000 */
[-C--:B------:R-:W-:Y:S01]  /*1f8d0*/  FMUL.FTZ R71, R71, R136.reuse ;  /* 0x0000008847477220 */ /* 0x080fe20000410000 */
[-C--:B------:R-:W-:Y:S01]  /*1f8e0*/  FMUL.FTZ R70, R70, R136.reuse ;  /* 0x0000008846467220 */ /* 0x080fe20000410000 */
[-C--:B------:R-:W-:Y:S01]  /*1f8f0*/  FMUL.FTZ R69, R69, R136.reuse ;  /* 0x0000008845457220 */ /* 0x080fe20000410000 */
[-C--:B------:R-:W-:Y:S01]  /*1f900*/  FMUL.FTZ R68, R68, R136.reuse ;  /* 0x0000008844447220 */ /* 0x080fe20000410000 */
[----:B------:R1:W-:Y:S01]  /*1f910*/  STL.64 [R1+0x398], R12 ;  /* 0x0003980c01007387 */ /* 0x0003e20000100a00 */
        /* <DEDUP_REMOVED lines=58> */
[----:B-1----:R-:W-:Y:S01]  /*1fcc0*/  VIADD R12, R133, 0x1 ;  /* 0x00000001850c7836 */ /* 0x002fe20000000000 */
[----:B------:R0:W-:Y:S04]  /*1fcd0*/  STL [R1+0x450], R142 ;  /* 0x0004508e01007387 */ /* 0x0001e80000100800 */
[----:B------:R0:W-:Y:S04]  /*1fce0*/  STL [R1+0x454], R144 ;  /* 0x0004549001007387 */ /* 0x0001e80000100800 */
[----:B------:R0:W-:Y:S04]  /*1fcf0*/  STL.64 [R1+0x238], R70 ;  /* 0x0002384601007387 */ /* 0x0001e80000100a00 */
        /* <DEDUP_REMOVED lines=30> */
[----:B------:R0:W-:Y:S01]  /*1fee0*/  STL [R1+0x220], R12 ;  /* 0x0002200c01007387 */ /* 0x0001e20000100800 */
[----:B------:R-:W-:-:S13]  /*1fef0*/  PLOP3.LUT P0, PT, PT, PT, PT, 0x8, 0x0 ;  /* 0x000000000000781c */ /* 0x000fda0003f0e170 */
.L_x_2017:
[----:B------:R-:W1:Y:S08]  /*1ff00*/  S2UR UR4, SR_CgaCtaId ;  /* 0x00000000000479c3 */ /* 0x000e700000008800 */
[----:B------:R-:W-:Y:S06]  /*1ff10*/  BAR.SYNC.DEFER_BLOCKING 0x5, 0x180 ;  /* 0x0146000000007b1d */ /* 0x000fec0000010000 */
[----:B------:R-:W-:Y:S01]  /*1ff20*/  UMOV UR44, 0x400 ;  /* 0x00000400002c7882 */ /* 0x000fe20000000000 */
[----:B------:R-:W-:Y:S01]  /*1ff30*/  BSSY B0, `(.L_x_2114) ;  /* 0x0000293000007945 */ /* 0x000fe20003800000 */
[----:B-1----:R-:W-:-:S09]  /*1ff40*/  ULEA UR44, UR4, UR44, 0x18 ;  /* 0x0000002c042c7291 */ /* 0x002fd2000f8ec03f */
[----:B---3--:R-:W1:Y:S02]  /*1ff50*/  LDS R0, [UR44+0x324d0] ;  /* 0x0324d02cff007984 */ /* 0x008e640008000800 */
[----:B-1----:R-:W-:Y:S01]  /*1ff60*/  R2UR UR4, R0 ;  /* 0x00000000000472ca */ /* 0x002fe200000e0000 */
[----:B------:R-:W-:Y:S06]  /*1ff70*/  BAR.ARV 0x4, 0x180 ;  /* 0x0106000000007b1d */ /* 0x000fec0000002000 */
[----:B------:R-:W-:Y:S08]  /*1ff80*/  @P0 BRA `(.L_x_2115) ;  /* 0x0000001c00640947 */ /* 0x000ff00003800000 */
[----:B------:R-:W2:Y:S01]  /*1ff90*/  LDL.128 R104, [R1+0x2b0] ;  /* 0x0002b00001687983 */ /* 0x000ea20000100c00 */
[----:B0-----:R-:W0:Y:S01]  /*1ffa0*/  LDC R2, c[0x0][0xce8] ;  /* 0x00033a00ff027b82 */ /* 0x001e220000000800 */
[----:B------:R-:W-:Y:S02]  /*1ffb0*/  ULDC UR5, c[0x0][0xb88] ;  /* 0x0002e20000057ab9 */ /* 0x000fe40000000800 */
[----:B------:R-:W3:Y:S04]  /*1ffc0*/  LDL.128 R100, [R1+0x2c0] ;  /* 0x0002c00001647983 */ /* 0x000ee80000100c00 */
[----:B------:R-:W4:Y:S04]  /*1ffd0*/  LDL.128 R96, [R1+0x2d0] ;  /* 0x0002d00001607983 */ /* 0x000f280000100c00 */
        /* <DEDUP_REMOVED lines=28> */
[----:B------:R-:W4:Y:S01]  /*201a0*/  LDL.128 R8, [R1+0x420] ;  /* 0x0004200001087983 */ /* 0x000f220000100c00 */
[----:B------:R-:W-:Y:S01]  /*201b0*/  VIADD R19, R200, UR39 ;  /* 0x00000027c8137c36 */ /* 0x000fe20008000000 */
[----:B------:R-:W-:Y:S01]  /*201c0*/  LOP3.LUT P0, RZ, R210, 0x3, RZ, 0xc0, !PT ;  /* 0x00000003d2ff7812 */ /* 0x000fe2000780c0ff */
[----:B0-----:R-:W-:Y:S01]  /*201d0*/  IMAD R0, R2, UR5, RZ ;  /* 0x0000000502007c24 */ /* 0x001fe2000f8e02ff */
[----:B------:R-:W-:-:S02]  /*201e0*/  IADD3 R141, P1, R178, 0x4020, RZ ;  /* 0x00004020b28d7810 */ /* 0x000fc40007f3e0ff */
[C---:B------:R-:W-:Y:S01]  /*201f0*/  IADD3 R21, P3, R178.reuse, 0x4000, RZ ;  /* 0x00004000b2157810 */ /* 0x040fe20007f7e0ff */
[----:B------:R-:W-:Y:S01]  /*20200*/  USHF.R.S32.HI UR12, URZ, 0x1f, UR42 ;  /* 0x0000001f3f0c7899 */ /* 0x000fe2000801142a */
[----:B------:R-:W-:Y:S01]  /*20210*/  ISETP.GE.OR P2, PT, R19, R0, P0 ;  /* 0x000000001300720c */ /* 0x000fe20000746670 */
[----:B------:R-:W-:Y:S01]  /*20220*/  ULDC.64 UR8, c[0x0][0xc90] ;  /* 0x0003240000087ab9 */ /* 0x000fe20000000a00 */
[C---:B------:R-:W-:Y:S01]  /*20230*/  IADD3 R143, P4, R178.reuse, 0x4040, RZ ;  /* 0x00004040b28f7810 */ /* 0x040fe20007f9e0ff */
[----:B------:R-:W-:Y:S01]  /*20240*/  USHF.R.S32.HI UR13, URZ, 0x1f, UR38 ;  /* 0x0000001f3f0d7899 */ /* 0x000fe20008011426 */
[----:B------:R-:W-:Y:S01]  /*20250*/  IADD3 R157, P6, R178, 0x4060, RZ ;  /* 0x00004060b29d7810 */ /* 0x000fe20007fde0ff */
[----:B------:R-:W-:-:S08]  /*20260*/  ULDC.64 UR10, c[0x0][0xc98] ;  /* 0x00032600000a7ab9 */ /* 0x000fd00000000a00 */
[----:B------:R-:W4:Y:S01]  /*20270*/  @!P2 LDL R3, [R1+0x450] ;  /* 0x000450000103a983 */ /* 0x000f220000100800 */
[----:B------:R-:W-:Y:S01]  /*20280*/  IMAD.X R151, RZ, RZ, R179, P1 ;  /* 0x000000ffff977224 */ /* 0x000fe200008e06b3 */
[----:B------:R-:W-:-:S04]  /*20290*/  IADD3 R149, P1, R178, 0x8040, RZ ;  /* 0x00008040b2957810 */ /* 0x000fc80007f3e0ff */
[----:B------:R-:W-:-:S04]  /*202a0*/  LOP3.LUT R148, R149, 0x380, RZ, 0xc0, !PT ;  /* 0x0000038095947812 */ /* 0x000fc800078ec0ff */
[----:B------:R-:W-:-:S04]  /*202b0*/  SHF.R.U64 R148, R148, 0x3, RZ ;  /* 0x0000000394947819 */ /* 0x000fc800000012ff */
[----:B------:R-:W-:Y:S01]  /*202c0*/  LOP3.LUT R148, R148, R149, RZ, 0x3c, !PT ;  /* 0x0000009594947212 */ /* 0x000fe200078e3cff */
[----:B------:R-:W-:Y:S01]  /*202d0*/  IMAD.X R149, RZ, RZ, R179, P1 ;  /* 0x000000ffff957224 */ /* 0x000fe200008e06b3 */
[----:B------:R-:W-:Y:S02]  /*202e0*/  ISETP.NE.AND P1, PT, R2, 0x1, PT ;  /* 0x000000010200780c */ /* 0x000fe40003f25270 */
[----:B------:R-:W-:-:S04]  /*202f0*/  LOP3.LUT R20, R21, 0x380, RZ, 0xc0, !PT ;  /* 0x0000038015147812 */ /* 0x000fc800078ec0ff */
[----:B------:R-:W-:-:S04]  /*20300*/  SHF.R.U64 R20, R20, 0x3, RZ ;  /* 0x0000000314147819 */ /* 0x000fc800000012ff */
[----:B------:R-:W-:Y:S01]  /*20310*/  LOP3.LUT R20, R20, R21, RZ, 0x3c, !PT ;  /* 0x0000001514147212 */ /* 0x000fe200078e3cff */
[----:B------:R-:W-:Y:S01]  /*20320*/  IMAD.X R21, RZ, RZ, R179, P3 ;  /* 0x000000ffff157224 */ /* 0x000fe200018e06b3 */
[----:B------:R-:W-:Y:S02]  /*20330*/  IADD3 R153, P3, R178, 0x8020, RZ ;  /* 0x00008020b2997810 */ /* 0x000fe40007f7e0ff */
[----:B------:R-:W-:Y:S02]  /*20340*/  LOP3.LUT R18, R141, 0x380, RZ, 0xc0, !PT ;  /* 0x000003808d127812 */ /* 0x000fe400078ec0ff */
[----:B------:R-:W-:Y:S01]  /*20350*/  LOP3.LUT R152, R153, 0x380, RZ, 0xc0, !PT ;  /* 0x0000038099987812 */ /* 0x000fe200078ec0ff */
[----:B------:R-:W-:Y:S01]  /*20360*/  UIMAD UR5, UR12, UR8, URZ ;  /* 0x000000080c0572a4 */ /* 0x000fe2000f8e023f */
[----:B------:R-:W-:Y:S02]  /*20370*/  LOP3.LUT R140, R143, 0x380, RZ, 0xc0, !PT ;  /* 0x000003808f8c7812 */ /* 0x000fe400078ec0ff */
[----:B------:R-:W-:-:S02]  /*20380*/  SHF.R.U64 R152, R152, 0x3, RZ ;  /* 0x0000000398987819 */ /* 0x000fc400000012ff */
[----:B------:R-:W-:Y:S02]  /*20390*/  SHF.R.U64 R18, R18, 0x3, RZ ;  /* 0x0000000312127819 */ /* 0x000fe400000012ff */
[----:B------:R-:W-:Y:S01]  /*203a0*/  LOP3.LUT R152, R152, R153, RZ, 0x3c, !PT ;  /* 0x0000009998987212 */ /* 0x000fe200078e3cff */
[----:B------:R-:W-:Y:S01]  /*203b0*/  IMAD.X R153, RZ, RZ, R179, P3 ;  /* 0x000000ffff997224 */ /* 0x000fe200018e06b3 */
[----:B------:R-:W-:Y:S01]  /*203c0*/  SHF.R.U64 R140, R140, 0x3, RZ ;  /* 0x000000038c8c7819 */ /* 0x000fe200000012ff */
[----:B------:R-:W-:Y:S01]  /*203d0*/  UIMAD.WIDE.U32 UR6, UR42, UR8, URZ ;  /* 0x000000082a0672a5 */ /* 0x000fe2000f8e003f */
[----:B------:R-:W-:Y:S01]  /*203e0*/  LOP3.LUT R150, R18, R141, RZ, 0x3c, !PT ;  /* 0x0000008d12967212 */ /* 0x000fe200078e3cff */
[----:B------:R-:W-:Y:S01]  /*203f0*/  UIMAD UR5, UR42, UR9, UR5 ;  /* 0x000000092a0572a4 */ /* 0x000fe2000f8e0205 */
[C---:B------:R-:W-:Y:S02]  /*20400*/  IADD3 R155, P5, R178.reuse, 0x8000, RZ ;  /* 0x00008000b29b7810 */ /* 0x040fe40007fbe0ff */
[----:B------:R-:W-:Y:S01]  /*20410*/  IADD3 R141, P3, R178, 0xc040, RZ ;  /* 0x0000c040b28d7810 */ /* 0x000fe20007f7e0ff */
[----:B------:R-:W-:Y:S01]  /*20420*/  UIMAD UR8, UR13, UR10, URZ ;  /* 0x0000000a0d0872a4 */ /* 0x000fe2000f8e023f */
[----:B------:R-:W-:Y:S01]  /*20430*/  LOP3.LUT R156, R157, 0x380, RZ, 0xc0, !PT ;  /* 0x000003809d9c7812 */ /* 0x000fe200078ec0ff */
[----:B------:R-:W-:Y:S01]  /*20440*/  UIADD3 UR7, UR7, UR5, URZ ;  /* 0x0000000507077290 */ /* 0x000fe2000fffe03f */
[----:B------:R-:W-:-:S02]  /*20450*/  LOP3.LUT R158, R140, R143, RZ, 0x3c, !PT ;  /* 0x0000008f8c9e7212 */ /* 0x000fc400078e3cff */
[----:B------:R-:W-:Y:S02]  /*20460*/  LOP3.LUT R154, R155, 0x380, RZ, 0xc0, !PT ;  /* 0x000003809b9a7812 */ /* 0x000fe400078ec0ff */
[----:B------:R-:W-:Y:S02]  /*20470*/  LOP3.LUT R161, R178, 0x380, RZ, 0xc0, !PT ;  /* 0x00000380b2a17812 */ /* 0x000fe400078ec0ff */
[----:B------:R-:W-:Y:S01]  /*20480*/  LOP3.LUT R140, R141, 0x380, RZ, 0xc0, !PT ;  /* 0x000003808d8c7812 */ /* 0x000fe200078ec0ff */
[----:B------:R-:W-:Y:S01]  /*20490*/  UIMAD UR8, UR38, UR11, UR8 ;  /* 0x0000000b260872a4 */ /* 0x000fe2000f8e0208 */
[----:B------:R-:W-:Y:S01]  /*204a0*/  SHF.R.U64 R156, R156, 0x3, RZ ;  /* 0x000000039c9c7819 */ /* 0x000fe200000012ff */
[----:B------:R-:W-:Y:S01]  /*204b0*/  UIMAD.WIDE.U32 UR6, UR38, UR10, UR6 ;  /* 0x0000000a260672a5 */ /* 0x000fe2000f8e0006 */
[----:B------:R-:W-:Y:S02]  /*204c0*/  SHF.R.U64 R154, R154, 0x3, RZ ;  /* 0x000000039a9a7819 */ /* 0x000fe400000012ff */
[----:B------:R-:W-:Y:S01]  /*204d0*/  SHF.R.U64 R161, R161, 0x3, RZ ;  /* 0x00000003a1a17819 */ /* 0x000fe200000012ff */
[--C-:B------:R-:W-:Y:S01]  /*204e0*/  IMAD.X R159, RZ, RZ, R179.reuse, P4 ;  /* 0x000000ffff9f7224 */ /* 0x100fe200020e06b3 */
[----:B------:R-:W-:Y:S01]  /*204f0*/  SHF.R.U64 R140, R140, 0x3, RZ ;  /* 0x000000038c8c7819 */ /* 0x000fe200000012ff */
[----:B------:R-:W-:Y:S01]  /*20500*/  VIADD R19, R19, 0x8 ;  /* 0x0000000813137836 */ /* 0x000fe20000000000 */
[----:B------:R-:W-:Y:S01]  /*20510*/  LOP3.LUT R156, R156, R157, RZ, 0x3c, !PT ;  /* 0x0000009d9c9c7212 */ /* 0x000fe200078e3cff */
[--C-:B------:R-:W-:Y:S01]  /*20520*/  IMAD.X R157, RZ, RZ, R179.reuse, P6 ;  /* 0x000000ffff9d7224 */ /* 0x100fe200030e06b3 */
[----:B------:R-:W-:Y:S01]  /*20530*/  LOP3.LUT R154, R154, R155, RZ, 0x3c, !PT ;  /* 0x0000009b9a9a7212 */ /* 0x000fe200078e3cff */
[----:B------:R-:W-:Y:S01]  /*20540*/  IMAD.X R155, RZ, RZ, R179, P5 ;  /* 0x000000ffff9b7224 */ /* 0x000fe200028e06b3 */
[C---:B------:R-:W-:Y:S01]  /*20550*/  IADD3 R147, P4, R178.reuse, 0x8060, RZ ;  /* 0x00008060b2937810 */ /* 0x040fe20007f9e0ff */
[----:B------:R-:W-:Y:S01]  /*20560*/  ULDC.64 UR10, c[0x0][0xbf0] ;  /* 0x0002fc00000a7ab9 */ /* 0x000fe20000000a00 */
[----:B------:R-:W-:-:S02]  /*20570*/  IADD3 R145, P6, R178, 0xc000, RZ ;  /* 0x0000c000b2917810 */ /* 0x000fc40007fde0ff */
[----:B------:R-:W-:Y:S01]  /*20580*/  LOP3.LUT R160, R161, R178, RZ, 0x3c, !PT ;  /* 0x000000b2a1a07212 */ /* 0x000fe200078e3cff */
[--C-:B------:R-:W-:Y:S01]  /*20590*/  IMAD.MOV.U32 R161, RZ, RZ, R179.reuse ;  /* 0x000000ffffa17224 */ /* 0x100fe200078e00b3 */
[----:B------:R-:W-:Y:S01]  /*205a0*/  LOP3.LUT R140, R140, R141, RZ, 0x3c, !PT ;  /* 0x0000008d8c8c7212 */ /* 0x000fe200078e3cff */
[----:B------:R-:W-:Y:S01]  /*205b0*/  IMAD.X R141, RZ, RZ, R179, P3 ;  /* 0x000000ffff8d7224 */ /* 0x000fe200018e06b3 */
[----:B------:R-:W-:Y:S02]  /*205c0*/  IADD3 R143, P5, R178, 0xc020, RZ ;  /* 0x0000c020b28f7810 */ /* 0x000fe40007fbe0ff */
[----:B------:R-:W-:Y:S02]  /*205d0*/  LOP3.LUT R146, R147, 0x380, RZ, 0xc0, !PT ;  /* 0x0000038093927812 */ /* 0x000fe400078ec0ff */
[----:B------:R-:W-:Y:S02]  /*205e0*/  LOP3.LUT R144, R145, 0x380, RZ, 0xc0, !PT ;  /* 0x0000038091907812 */ /* 0x000fe400078ec0ff */
[----:B------:R-:W-:-:S02]  /*205f0*/  LOP3.LUT R142, R143, 0x380, RZ, 0xc0, !PT ;  /* 0x000003808f8e7812 */ /* 0x000fc400078ec0ff */
[----:B------:R-:W-:Y:S02]  /*20600*/  MOV R161, R160 ;  /* 0x000000a000a17202 */ /* 0x000fe40000000f00 */
[----:B------:R-:W-:Y:S02]  /*20610*/  SHF.R.U64 R146, R146, 0x3, RZ ;  /* 0x0000000392927819 */ /* 0x000fe400000012ff */
[----:B------:R-:W-:Y:S02]  /*20620*/  SHF.R.U64 R144, R144, 0x3, RZ ;  /* 0x0000000390907819 */ /* 0x000fe400000012ff */
[----:B------:R-:W-:Y:S02]  /*20630*/  SHF.R.U64 R142, R142, 0x3, RZ ;  /* 0x000000038e8e7819 */ /* 0x000fe400000012ff */
[----:B------:R-:W-:Y:S02]  /*20640*/  MOV R160, R20 ;  /* 0x0000001400a07202 */ /* 0x000fe40000000f00 */
[----:B------:R-:W-:Y:S01]  /*20650*/  LOP3.LUT R146, R146, R147, RZ, 0x3c, !PT ;  /* 0x0000009392927212 */ /* 0x000fe200078e3cff */
[----:B------:R-:W-:Y:S01]  /*20660*/  IMAD.X R147, RZ, RZ, R179, P4 ;  /* 0x000000ffff937224 */ /* 0x000fe200020e06b3 */
[----:B------:R-:W-:-:S02]  /*20670*/  MOV R150, R150 ;  /* 0x0000009600967202 */ /* 0x000fc40000000f00 */
[----:B--2---:R-:W-:Y:S02]  /*20680*/  F2FP.F16.F32.PACK_AB R104, R105, R104 ;  /* 0x000000686968723e */ /* 0x004fe400000000ff */
[----:B------:R-:W-:Y:S02]  /*20690*/  F2FP.F16.F32.PACK_AB R105, R107, R106 ;  /* 0x0000006a6b69723e */ /* 0x000fe400000000ff */
[----:B---3--:R-:W-:Y:S02]  /*206a0*/  F2FP.F16.F32.PACK_AB R106, R101, R100 ;  /* 0x00000064656a723e */ /* 0x008fe400000000ff */
[----:B------:R-:W0:Y:S01]  /*206b0*/  @P1 LDC R100, c[0x0][0xcec] ;  /* 0x00033b00ff641b82 */ /* 0x000e220000000800 */
[----:B----4-:R-:W-:Y:S02]  /*206c0*/  F2FP.F16.F32.PACK_AB R96, R97, R96 ;  /* 0x000000606160723e */ /* 0x010fe400000000ff */
[----:B------:R-:W-:Y:S02]  /*206d0*/  F2FP.F16.F32.PACK_AB R97, R99, R98 ;  /* 0x000000626361723e */ /* 0x000fe400000000ff */
[----:B------:R-:W-:-:S03]  /*206e0*/  F2FP.F16.F32.PACK_AB R98, R93, R92 ;  /* 0x0000005c5d62723e */ /* 0x000fc600000000ff */
[----:B------:R-:W1:Y:S01]  /*206f0*/  @P1 LDC R92, c[0x0][0xcf0] ;  /* 0x00033c00ff5c1b82 */ /* 0x000e620000000800 */
[----:B------:R-:W-:Y:S02]  /*20700*/  F2FP.F16.F32.PACK_AB R88, R89, R88 ;  /* 0x000000585958723e */ /* 0x000fe400000000ff */
[----:B------:R-:W-:Y:S02]  /*20710*/  F2FP.F16.F32.PACK_AB R89, R91, R90 ;  /* 0x0000005a5b59723e */ /* 0x000fe400000000ff */
[----:B------:R-:W-:Y:S01]  /*20720*/  F2FP.F16.F32.PACK_AB R90, R85, R84 ;  /* 0x00000054555a723e */ /* 0x000fe200000000ff */
[----:B------:R-:W-:Y:S01]  /*20730*/  VIADD R85, R232, UR39 ;  /* 0x00000027e8557c36 */ /* 0x000fe20008000000 */
[----:B------:R-:W-:Y:S02]  /*20740*/  F2FP.F16.F32.PACK_AB R80, R81, R80 ;  /* 0x000000505150723e */ /* 0x000fe400000000ff */
[----:B------:R-:W-:Y:S02]  /*20750*/  F2FP.F16.F32.PACK_AB R81, R83, R82 ;  /* 0x000000525351723e */ /* 0x000fe400000000ff */
[----:B------:R-:W-:Y:S01]  /*20760*/  F2FP.F16.F32.PACK_AB R82, R77, R76 ;  /* 0x0000004c4d52723e */ /* 0x000fe200000000ff */
[----:B0-----:R-:W-:-:S04]  /*20770*/  @P1 IMAD.HI.U32 R77, R85, R100, RZ ;  /* 0x00000064554d1227 */ /* 0x001fc800078e00ff */
[----:B------:R-:W-:Y:S01]  /*20780*/  IMAD.MOV.U32 R76, RZ, RZ, R85 ;  /* 0x000000ffff4c7224 */ /* 0x000fe200078e0055 */
[----:B-1----:R-:W-:Y:S02]  /*20790*/  @P1 SHF.R.U32.HI R76, RZ, R92, R77 ;  /* 0x0000005cff4c1219 */ /* 0x002fe4000001164d */
[----:B------:R-:W-:-:S03]  /*207a0*/  F2FP.F16.F32.PACK_AB R72, R73, R72 ;  /* 0x000000484948723e */ /* 0x000fc600000000ff */
[--C-:B------:R-:W-:Y:S01]  /*207b0*/  IMAD.MOV R77, RZ, RZ, -R76.reuse ;  /* 0x000000ffff4d7224 */ /* 0x100fe200078e0a4c */
[----:B------:R-:W-:Y:S02]  /*207c0*/  F2FP.F16.F32.PACK_AB R73, R75, R74 ;  /* 0x0000004a4b49723e */ /* 0x000fe400000000ff */
[----:B------:R-:W-:Y:S01]  /*207d0*/  F2FP.F16.F32.PACK_AB R75, R59, R58 ;  /* 0x0000003a3b4b723e */ /* 0x000fe200000000ff */
[----:B------:R-:W-:Y:S01]  /*207e0*/  IMAD R59, R2, R77, R85 ;  /* 0x0000004d023b7224 */ /* 0x000fe200078e0255 */
[----:B------:R-:W-:Y:S01]  /*207f0*/  F2FP.F16.F32.PACK_AB R83, R79, R78 ;  /* 0x0000004e4f53723e */ /* 0x000fe200000000ff */
[----:B------:R-:W-:Y:S01]  /*20800*/  IMAD.U32 R78, RZ, RZ, UR8 ;  /* 0x00000008ff4e7e24 */ /* 0x000fe2000f8e00ff */
[----:B------:R-:W-:Y:S01]  /*20810*/  F2FP.F16.F32.PACK_AB R74, R57, R56 ;  /* 0x00000038394a723e */ /* 0x000fe200000000ff */
[----:B------:R-:W-:Y:S01]  /*20820*/  ULDC.64 UR8, c[0x0][0xbe8] ;  /* 0x0002fa0000087ab9 */ /* 0x000fe20000000a00 */
[----:B------:R-:W-:Y:S02]  /*20830*/  SHF.R.S32.HI R57, RZ, 0x1f, R76 ;  /* 0x0000001fff397819 */ /* 0x000fe4000001144c */
[----:B------:R-:W-:-:S02]  /*20840*/  IADD3 R56, P3, R76, UR6, RZ ;  /* 0x000000064c387c10 */ /* 0x000fc4000ff7e0ff */
[----:B------:R-:W-:Y:S02]  /*20850*/  F2FP.F16.F32.PACK_AB R136, R137, R136 ;  /* 0x000000888988723e */ /* 0x000fe400000000ff */
[----:B------:R-:W-:Y:S02]  /*20860*/  SHF.R.S32.HI R58, RZ, 0x1f, R59 ;  /* 0x0000001fff3a7819 */ /* 0x000fe4000001143b */
[----:B------:R-:W-:Y:S02]  /*20870*/  F2FP.F16.F32.PACK_AB R137, R139, R138 ;  /* 0x0000008a8b89723e */ /* 0x000fe400000000ff */
[----:B------:R-:W-:Y:S02]  /*20880*/  F2FP.F16.F32.PACK_AB R128, R129, R128 ;  /* 0x000000808180723e */ /* 0x000fe400000000ff */
[----:B------:R-:W-:Y:S02]  /*20890*/  F2FP.F16.F32.PACK_AB R138, R133, R132 ;  /* 0x00000084858a723e */ /* 0x000fe400000000ff */
[----:B------:R-:W-:Y:S01]  /*208a0*/  F2FP.F16.F32.PACK_AB R139, R135, R134 ;  /* 0x00000086878b723e */ /* 0x000fe200000000ff */
[----:B------:R-:W-:Y:S01]  /*208b0*/  BAR.SYNC.DEFER_BLOCKING 0x1, 0x100 ;  /* 0x0044000000007b1d */ /* 0x000fe20000010000 */
[----:B------:R-:W-:-:S02]  /*208c0*/  F2FP.F16.F32.PACK_AB R129, R131, R130 ;  /* 0x000000828381723e */ /* 0x000fc400000000ff */
[----:B------:R-:W-:Y:S02]  /*208d0*/  F2FP.F16.F32.PACK_AB R120, R121, R120 ;  /* 0x000000787978723e */ /* 0x000fe400000000ff */
[----:B------:R-:W-:Y:S01]  /*208e0*/  IADD3.X R57, R57, UR7, R78, P3, !PT ;  /* 0x0000000739397c10 */ /* 0x000fe20009ffe44e */
[----:B------:R-:W-:Y:S01]  /*208f0*/  ULDC.64 UR6, c[0x0][0xc88] ;  /* 0x0003220000067ab9 */ /* 0x000fe20000000a00 */
[----:B------:R-:W-:Y:S02]  /*20900*/  F2FP.F16.F32.PACK_AB R130, R125, R124 ;  /* 0x0000007c7d82723e */ /* 0x000fe400000000ff */
[----:B------:R-:W-:Y:S02]  /*20910*/  F2FP.F16.F32.PACK_AB R131, R127, R126 ;  /* 0x0000007e7f83723e */ /* 0x000fe400000000ff */
[----:B------:R-:W-:Y:S02]  /*20920*/  F2FP.F16.F32.PACK_AB R121, R123, R122 ;  /* 0x0000007a7b79723e */ /* 0x000fe400000000ff */
[----:B------:R-:W-:Y:S01]  /*20930*/  F2FP.F16.F32.PACK_AB R112, R113, R112 ;  /* 0x000000707170723e */ /* 0x000fe200000000ff */
[----:B------:R-:W-:Y:S01]  /*20940*/  IMAD R58, R58, UR6, RZ ;  /* 0x000000063a3a7c24 */ /* 0x000fe2000f8e02ff */
[----:B------:R-:W-:-:S02]  /*20950*/  F2FP.F16.F32.PACK_AB R122, R117, R116 ;  /* 0x00000074757a723e */ /* 0x000fc400000000ff */
[----:B------:R-:W-:Y:S02]  /*20960*/  F2FP.F16.F32.PACK_AB R123, R119, R118 ;  /* 0x00000076777b723e */ /* 0x000fe400000000ff */
[----:B------:R-:W-:Y:S02]  /*20970*/  F2FP.F16.F32.PACK_AB R113, R115, R114 ;  /* 0x000000727371723e */ /* 0x000fe400000000ff */
[----:B------:R-:W-:Y:S02]  /*20980*/  F2FP.F16.F32.PACK_AB R114, R109, R108 ;  /* 0x0000006c6d72723e */ /* 0x000fe400000000ff */
[----:B------:R-:W-:Y:S01]  /*20990*/  F2FP.F16.F32.PACK_AB R115, R111, R110 ;  /* 0x0000006e6f73723e */ /* 0x000fe200000000ff */
[----:B------:R-:W-:Y:S01]  /*209a0*/  STSM.16.M88.4 [R161], R136 ;  /* 0x00000088a1007844 */ /* 0x000fe20000000200 */
[----:B------:R-:W-:Y:S01]  /*209b0*/  F2FP.F16.F32.PACK_AB R107, R103, R102 ;  /* 0x00000066676b723e */ /* 0x000fe200000000ff */
[----:B------:R-:W-:Y:S01]  /*209c0*/  IMAD.WIDE.U32 R56, R59, UR6, R56 ;  /* 0x000000063b387c25 */ /* 0x000fe2000f8e0038 */
[----:B------:R-:W-:Y:S01]  /*209d0*/  F2FP.F16.F32.PACK_AB R99, R95, R94 ;  /* 0x0000005e5f63723e */ /* 0x000fe200000000ff */
[----:B------:R-:W-:Y:S01]  /*209e0*/  STSM.16.M88.4 [R231], R128 ;  /* 0x00000080e7007844 */ /* 0x000fe20000000200 */
[----:B------:R-:W-:Y:S01]  /*209f0*/  LOP3.LUT R144, R144, R145, RZ, 0x3c, !PT ;  /* 0x0000009190907212 */ /* 0x000fe200078e3cff */
[--C-:B------:R-:W-:Y:S01]  /*20a00*/  IMAD.X R145, RZ, RZ, R179.reuse, P6 ;  /* 0x000000ffff917224 */ /* 0x100fe200030e06b3 */
[----:B------:R-:W-:Y:S01]  /*20a10*/  MOV R158, R158 ;  /* 0x0000009e009e7202 */ /* 0x000fe20000000f00 */
[----:B------:R-:W-:Y:S01]  /*20a20*/  STSM.16.M88.4 [R230], R120 ;  /* 0x00000078e6007844 */ /* 0x000fe20000000200 */
[----:B------:R-:W-:Y:S01]  /*20a30*/  F2FP.F16.F32.PACK_AB R91, R87, R86 ;  /* 0x00000056575b723e */ /* 0x000fe200000000ff */
[----:B------:R-:W-:Y:S01]  /*20a40*/  IMAD R59, R59, UR7, R58 ;  /* 0x000000073b3b7c24 */ /* 0x000fe2000f8e023a */
[----:B------:R-:W-:Y:S01]  /*20a50*/  LOP3.LUT R142, R142, R143, RZ, 0x3c, !PT ;  /* 0x0000008f8e8e7212 */ /* 0x000fe200078e3cff */
[----:B------:R-:W-:Y:S01]  /*20a60*/  IMAD.X R143, RZ, RZ, R179, P5 ;  /* 0x000000ffff8f7224 */ /* 0x000fe200028e06b3 */
[----:B------:R-:W-:Y:S01]  /*20a70*/  MOV R156, R156 ;  /* 0x0000009c009c7202 */ /* 0x000fe20000000f00 */
[----:B------:R-:W-:Y:S01]  /*20a80*/  STSM.16.M88.4 [R227], R112 ;  /* 0x00000070e3007844 */ /* 0x000fe20000000200 */
[----:B------:R-:W-:Y:S01]  /*20a90*/  F2FP.F16.F32.PACK_AB R52, R53, R52 ;  /* 0x000000343534723e */ /* 0x000fe200000000ff */
[----:B------:R-:W-:Y:S01]  /*20aa0*/  ULDC.64 UR6, c[0x0][0xc50] ;  /* 0x0003140000067ab9 */ /* 0x000fe20000000a00 */
[----:B------:R-:W-:Y:S01]  /*20ab0*/  MOV R20, R154 ;  /* 0x0000009a00147202 */ /* 0x000fe20000000f00 */
[----:B------:R-:W-:Y:S01]  /*20ac0*/  STSM.16.M88.4 [R160], R104 ;  /* 0x00000068a0007844 */ /* 0x000fe20000000200 */
[----:B------:R-:W-:-:S02]  /*20ad0*/  F2FP.F16.F32.PACK_AB R53, R55, R54 ;  /* 0x000000363735723e */ /* 0x000fc400000000ff */
[----:B------:R-:W-:Y:S01]  /*20ae0*/  F2FP.F16.F32.PACK_AB R64, R65, R64 ;  /* 0x000000404140723e */ /* 0x000fe200000000ff */
[----:B------:R-:W-:Y:S01]  /*20af0*/  STSM.16.M88.4 [R150], R96 ;  /* 0x0000006096007844 */ /* 0x000fe20000000200 */
[----:B------:R-:W-:Y:S02]  /*20b00*/  MOV R21, R152 ;  /* 0x0000009800157202 */ /* 0x000fe40000000f00 */
[----:B------:R-:W-:Y:S02]  /*20b10*/  F2FP.F16.F32.PACK_AB R54, R69, R68 ;  /* 0x000000444536723e */ /* 0x000fe400000000ff */
[----:B------:R-:W-:Y:S02]  /*20b20*/  F2FP.F16.F32.PACK_AB R55, R71, R70 ;  /* 0x000000464737723e */ /* 0x000fe400000000ff */
[----:B------:R-:W-:Y:S02]  /*20b30*/  F2FP.F16.F32.PACK_AB R65, R67, R66 ;  /* 0x000000424341723e */ /* 0x000fe400000000ff */
[----:B------:R-:W-:Y:S01]  /*20b40*/  F2FP.F16.F32.PACK_AB R48, R49, R48 ;  /* 0x000000303130723e */ /* 0x000fe200000000ff */
[----:B------:R-:W-:Y:S01]  /*20b50*/  STSM.16.M88.4 [R158], R88 ;  /* 0x000000589e007844 */ /* 0x000fe20000000200 */
[----:B------:R-:W-:Y:S01]  /*20b60*/  MOV R148, R148 ;  /* 0x0000009400947202 */ /* 0x000fe20000000f00 */
[----:B------:R-:W-:Y:S01]  /*20b70*/  IMAD.IADD R57, R57, 0x1, R59 ;  /* 0x0000000139397824 */ /* 0x000fe200078e023b */
[----:B------:R-:W-:-:S02]  /*20b80*/  F2FP.F16.F32.PACK_AB R66, R61, R60 ;  /* 0x0000003c3d42723e */ /* 0x000fc400000000ff */
[----:B------:R-:W-:Y:S02]  /*20b90*/  F2FP.F16.F32.PACK_AB R67, R63, R62 ;  /* 0x0000003e3f43723e */ /* 0x000fe400000000ff */
[----:B------:R-:W-:Y:S01]  /*20ba0*/  F2FP.F16.F32.PACK_AB R49, R51, R50 ;  /* 0x000000323331723e */ /* 0x000fe200000000ff */
[----:B------:R-:W-:Y:S01]  /*20bb0*/  STSM.16.M88.4 [R156], R80 ;  /* 0x000000509c007844 */ /* 0x000fe20000000200 */
[----:B------:R-:W-:Y:S02]  /*20bc0*/  MOV R18, R146 ;  /* 0x0000009200127202 */ /* 0x000fe40000000f00 */
[----:B------:R-:W-:Y:S02]  /*20bd0*/  F2FP.F16.F32.PACK_AB R50, R45, R44 ;  /* 0x0000002c2d32723e */ /* 0x000fe400000000ff */
[----:B------:R-:W-:Y:S02]  /*20be0*/  F2FP.F16.F32.PACK_AB R51, R47, R46 ;  /* 0x0000002e2f33723e */ /* 0x000fe400000000ff */
[----:B------:R-:W-:Y:S01]  /*20bf0*/  F2FP.F16.F32.PACK_AB R36, R37, R36 ;  /* 0x000000242524723e */ /* 0x000fe200000000ff */
[----:B------:R-:W-:Y:S01]  /*20c00*/  STSM.16.M88.4 [R20], R72 ;  /* 0x0000004814007844 */ /* 0x000fe20000000200 */
[----:B------:R-:W-:-:S02]  /*20c10*/  MOV R144, R144 ;  /* 0x0000009000907202 */ /* 0x000fc40000000f00 */
[----:B------:R-:W-:Y:S02]  /*20c20*/  LEA R58, P3, R56, UR6, 0x2 ;  /* 0x00000006383a7c11 */ /* 0x000fe4000f8610ff */
[----:B------:R-:W-:Y:S02]  /*20c30*/  F2FP.F16.F32.PACK_AB R44, R5, R4 ;  /* 0x00000004052c723e */ /* 0x000fe400000000ff */
[----:B------:R-:W-:Y:S02]  /*20c40*/  F2FP.F16.F32.PACK_AB R45, R7, R6 ;  /* 0x00000006072d723e */ /* 0x000fe400000000ff */
[----:B------:R-:W-:Y:S02]  /*20c50*/  F2FP.F16.F32.PACK_AB R46, R41, R40 ;  /* 0x00000028292e723e */ /* 0x000fe400000000ff */
[----:B------:R-:W-:Y:S02]  /*20c60*/  F2FP.F16.F32.PACK_AB R47, R43, R42 ;  /* 0x0000002a2b2f723e */ /* 0x000fe400000000ff */
        /* <DEDUP_REMOVED lines=9> */
[----:B------:R-:W-:-:S02]  /*20d00*/  MOV R140, R140 ;  /* 0x0000008c008c7202 */ /* 0x000fc40000000f00 */
[----:B------:R-:W-:Y:S02]  /*20d10*/  F2FP.F16.F32.PACK_AB R30, R25, R24 ;  /* 0x00000018191e723e */ /* 0x000fe400000000ff */
[----:B------:R-:W-:Y:S02]  /*20d20*/  F2FP.F16.F32.PACK_AB R31, R27, R26 ;  /* 0x0000001a1b1f723e */ /* 0x000fe400000000ff */
[----:B------:R-:W-:Y:S01]  /*20d30*/  F2FP.F16.F32.PACK_AB R13, R15, R14 ;  /* 0x0000000e0f0d723e */ /* 0x000fe200000000ff */
[----:B------:R-:W-:Y:S01]  /*20d40*/  STSM.16.M88.4 [R18], R48 ;  /* 0x0000003012007844 */ /* 0x000fe20000000200 */
[----:B------:R-:W-:Y:S02]  /*20d50*/  F2FP.F16.F32.PACK_AB R14, R9, R8 ;  /* 0x00000008090e723e */ /* 0x000fe400000000ff */
[----:B------:R-:W-:Y:S01]  /*20d60*/  F2FP.F16.F32.PACK_AB R15, R11, R10 ;  /* 0x0000000a0b0f723e */ /* 0x000fe200000000ff */
[----:B------:R-:W-:Y:S01]  /*20d70*/  STSM.16.M88.4 [R144], R44 ;  /* 0x0000002c90007844 */ /* 0x000fe20000000200 */
[----:B------:R-:W-:-:S03]  /*20d80*/  LEA.HI.X R59, R56, UR7, R57, 0x2, P3 ;  /* 0x00000007383b7c11 */ /* 0x000fc600098f1439 */
[----:B------:R-:W-:Y:S04]  /*20d90*/  STSM.16.M88.4 [R142], R36 ;  /* 0x000000248e007844 */ /* 0x000fe80000000200 */
[----:B------:R-:W-:Y:S04]  /*20da0*/  STSM.16.M88.4 [R140], R28 ;  /* 0x0000001c8c007844 */ /* 0x000fe80000000200 */
[----:B------:R-:W-:Y:S04]  /*20db0*/  STSM.16.M88.4 [R226], R12 ;  /* 0x0000000ce2007844 */ /* 0x000fe80000000200 */
[----:B------:R-:W-:Y:S04]  /*20dc0*/  SHFL.IDX PT, R56, R58, RZ, 0x1c1f ;  /* 0x001c1fff3a387589 */ /* 0x000fe800000e0000 */
[----:B------:R-:W0:Y:S01]  /*20dd0*/  SHFL.IDX PT, R57, R59, RZ, 0x1c1f ;  /* 0x001c1fff3b397589 */ /* 0x000e2200000e0000 */
[----:B------:R-:W-:Y:S01]  /*20de0*/  BAR.SYNC.DEFER_BLOCKING 0x1, 0x100 ;  /* 0x0044000000007b1d */ /* 0x000fe20000010000 */
[----:B------:R-:W-:-:S05]  /*20df0*/  ISETP.GE.OR P0, PT, R19, R0, P0 ;  /* 0x000000001300720c */ /* 0x000fca0000706670 */
[----:B0-----:R0:W-:Y:S08]  /*20e00*/  @!P2 ST.E desc[UR48][R56.64], R3 ;  /* 0x000000033800a985 */ /* 0x0011f0000c101930 */
[----:B------:R-:W2:Y:S01]  /*20e10*/  @!P0 LDL R21, [R1+0x454] ;  /* 0x0004540001158983 */ /* 0x000ea20000100800 */
[----:B------:R-:W-:Y:S02]  /*20e20*/  IMAD R4, R206, 0x40, R190 ;  /* 0x00000040ce047824 */ /* 0x000fe400078e02be */
[----:B------:R-:W-:-:S04]  /*20e30*/  IMAD.MOV.U32 R5, RZ, RZ, 0x2 ;  /* 0x00000002ff057424 */ /* 0x000fc800078e00ff */
[----:B------:R-:W-:-:S03]  /*20e40*/  IMAD.WIDE R4, R4, R5, UR36 ;  /* 0x0000002404047e25 */ /* 0x000fc6000f8e0205 */
[----:B------:R-:W-:-:S04]  /*20e50*/  IADD3 R33, P6, R4, 0x5000, RZ ;  /* 0x0000500004217810 */ /* 0x000fc80007fde0ff */
[----:B------:R-:W-:-:S04]  /*20e60*/  LOP3.LUT R32, R33, 0x380, RZ, 0xc0, !PT ;  /* 0x0000038021207812 */ /* 0x000fc800078ec0ff */
[----:B------:R-:W-:-:S04]  /*20e70*/  SHF.R.U64 R32, R32, 0x3, RZ ;  /* 0x0000000320207819 */ /* 0x000fc800000012ff */
[----:B------:R-:W-:Y:S01]  /*20e80*/  LOP3.LUT R32, R32, R33, RZ, 0x3c, !PT ;  /* 0x0000002120207212 */ /* 0x000fe200078e3cff */
[----:B------:R-:W-:Y:S01]  /*20e90*/  IMAD.X R33, RZ, RZ, R5, P6 ;  /* 0x000000ffff217224 */ /* 0x000fe200030e0605 */
[C---:B------:R-:W-:Y:S02]  /*20ea0*/  IADD3 R53, P6, R4.reuse, 0xa000, RZ ;  /* 0x0000a00004357810 */ /* 0x040fe40007fde0ff */
[----:B------:R-:W-:Y:S02]  /*20eb0*/  IADD3 R7, P3, R4, 0x2000, RZ ;  /* 0x0000200004077810 */ /* 0x000fe40007f7e0ff */
[----:B------:R-:W-:Y:S02]  /*20ec0*/  LOP3.LUT R52, R53, 0x380, RZ, 0xc0, !PT ;  /* 0x0000038035347812 */ /* 0x000fe400078ec0ff */
[----:B------:R-:W-:Y:S01]  /*20ed0*/  LOP3.LUT R6, R7, 0x380, RZ, 0xc0, !PT ;  /* 0x0000038007067812 */ /* 0x000fe200078ec0ff */
[----:B------:R-:W-:Y:S01]  /*20ee0*/  SHFL.IDX PT, R18, R58, 0x1, 0x1c1f ;  /* 0x003c1f003a127f89 */ /* 0x000fe200000e0000 */
[----:B------:R-:W-:-:S02]  /*20ef0*/  SHF.R.U64 R52, R52, 0x3, RZ ;  /* 0x0000000334347819 */ /* 0x000fc400000012ff */
[----:B------:R-:W-:Y:S01]  /*20f00*/  SHF.R.U64 R6, R6, 0x3, RZ ;  /* 0x0000000306067819 */ /* 0x000fe200000012ff */
[----:B------:R-:W2:Y:S01]  /*20f10*/  SHFL.IDX PT, R19, R59, 0x1, 0x1c1f ;  /* 0x003c1f003b137f89 */ /* 0x000ea200000e0000 */
[----:B------:R-:W-:Y:S01]  /*20f20*/  LOP3.LUT R52, R52, R53, RZ, 0x3c, !PT ;  /* 0x0000003534347212 */ /* 0x000fe200078e3cff */
[----:B------:R-:W-:Y:S01]  /*20f30*/  IMAD.X R53, RZ, RZ, R5, P6 ;  /* 0x000000ffff357224 */ /* 0x000fe200030e0605 */
[----:B------:R-:W-:Y:S02]  /*20f40*/  LOP3.LUT R12, R6, R7, RZ, 0x3c, !PT ;  /* 0x00000007060c7212 */ /* 0x000fe400078e3cff */
[----:B------:R-:W-:-:S04]  /*20f50*/  IADD3 R6, P6, R4, 0xf000, RZ ;  /* 0x0000f00004067810 */ /* 0x000fc80007fde0ff */
[----:B0-----:R-:W-:Y:S02]  /*20f60*/  LOP3.LUT R3, R6, 0x380, RZ, 0xc0, !PT ;  /* 0x0000038006037812 */ /* 0x001fe400078ec0ff */
[C---:B------:R-:W-:Y:S02]  /*20f70*/  IADD3 R9, P2, R4.reuse, 0x1000, RZ ;  /* 0x0000100004097810 */ /* 0x040fe40007f5e0ff */
[C---:B------:R-:W-:Y:S02]  /*20f80*/  IADD3 R25, P4, R4.reuse, 0x3000, RZ ;  /* 0x0000300004197810 */ /* 0x040fe40007f9e0ff */
[----:B------:R-:W-:Y:S02]  /*20f90*/  IADD3 R29, P5, R4, 0x4000, RZ ;  /* 0x00004000041d7810 */ /* 0x000fe40007fbe0ff */
[----:B------:R-:W-:Y:S02]  /*20fa0*/  SHF.R.U64 R3, R3, 0x3, RZ ;  /* 0x0000000303037819 */ /* 0x000fe400000012ff */
[----:B------:R-:W-:-:S02]  /*20fb0*/  LOP3.LUT R8, R9, 0x380, RZ, 0xc0, !PT ;  /* 0x0000038009087812 */ /* 0x000fc400078ec0ff */
[----:B------:R-:W-:Y:S02]  /*20fc0*/  LOP3.LUT R24, R25, 0x380, RZ, 0xc0, !PT ;  /* 0x0000038019187812 */ /* 0x000fe400078ec0ff */
[----:B------:R-:W-:Y:S02]  /*20fd0*/  LOP3.LUT R28, R29, 0x380, RZ, 0xc0, !PT ;  /* 0x000003801d1c7812 */ /* 0x000fe400078ec0ff */
[----:B------:R-:W-:Y:S02]  /*20fe0*/  LOP3.LUT R72, R3, R6, RZ, 0x3c, !PT ;  /* 0x0000000603487212 */ /* 0x000fe400078e3cff */
[----:B------:R-:W0:Y:S01]  /*20ff0*/  @P1 LDC R3, c[0x0][0xcec] ;  /* 0x00033b00ff031b82 */ /* 0x000e220000000800 */
[----:B------:R-:W-:Y:S02]  /*21000*/  SHF.R.U64 R8, R8, 0x3, RZ ;  /* 0x0000000308087819 */ /* 0x000fe400000012ff */
[----:B------:R-:W-:Y:S02]  /*21010*/  SHF.R.U64 R24, R24, 0x3, RZ ;  /* 0x0000000318187819 */ /* 0x000fe400000012ff */
[----:B------:R-:W-:Y:S01]  /*21020*/  SHF.R.U64 R28, R28, 0x3, RZ ;  /* 0x000000031c1c7819 */ /* 0x000fe200000012ff */
[--C-:B------:R-:W-:Y:S01]  /*21030*/  IMAD.X R13, RZ, RZ, R5.reuse, P3 ;  /* 0x000000ffff0d7224 */ /* 0x100fe200018e0605 */
        /* <DEDUP_REMOVED lines=8> */
[C---:B------:R-:W-:Y:S02]  /*210c0*/  IADD3 R45, P4, R4.reuse, 0x8000, RZ ;  /* 0x00008000042d7810 */ /* 0x040fe40007f9e0ff */
[----:B------:R-:W-:Y:S02]  /*210d0*/  IADD3 R49, P5, R4, 0x9000, RZ ;  /* 0x0000900004317810 */ /* 0x000fe40007fbe0ff */
[----:B------:R-:W-:Y:S02]  /*210e0*/  LOP3.LUT R36, R37, 0x380, RZ, 0xc0, !PT ;  /* 0x0000038025247812 */ /* 0x000fe400078ec0ff */
[----:B------:R-:W-:Y:S02]  /*210f0*/  LOP3.LUT R40, R41, 0x380, RZ, 0xc0, !PT ;  /* 0x0000038029287812 */ /* 0x000fe400078ec0ff */
[----:B------:R-:W-:-:S02]  /*21100*/  LOP3.LUT R44, R45, 0x380, RZ, 0xc0, !PT ;  /* 0x000003802d2c7812 */ /* 0x000fc400078ec0ff */
[----:B------:R-:W-:Y:S02]  /*21110*/  LOP3.LUT R48, R49, 0x380, RZ, 0xc0, !PT ;  /* 0x0000038031307812 */ /* 0x000fe400078ec0ff */
[----:B------:R-:W-:Y:S02]  /*21120*/  SHF.R.U64 R36, R36, 0x3, RZ ;  /* 0x0000000324247819 */ /* 0x000fe400000012ff */
[----:B------:R-:W-:Y:S02]  /*21130*/  SHF.R.U64 R40, R40, 0x3, RZ ;  /* 0x0000000328287819 */ /* 0x000fe400000012ff */
[----:B------:R-:W-:Y:S02]  /*21140*/  SHF.R.U64 R44, R44, 0x3, RZ ;  /* 0x000000032c2c7819 */ /* 0x000fe400000012ff */
[----:B------:R-:W-:Y:S01]  /*21150*/  SHF.R.U64 R48, R48, 0x3, RZ ;  /* 0x0000000330307819 */ /* 0x000fe200000012ff */
[----:B------:R-:W-:Y:S01]  /*21160*/  UIMAD UR5, UR12, UR8, URZ ;  /* 0x000000080c0572a4 */ /* 0x000fe2000f8e023f */
[----:B------:R-:W-:Y:S01]  /*21170*/  LOP3.LUT R36, R36, R37, RZ, 0x3c, !PT ;  /* 0x0000002524247212 */ /* 0x000fe200078e3cff */
[----:B------:R-:W-:Y:S01]  /*21180*/  VIADD R76, R207, UR39 ;  /* 0x00000027cf4c7c36 */ /* 0x000fe20008000000 */
[----:B------:R-:W-:Y:S01]  /*21190*/  LOP3.LUT R40, R40, R41, RZ, 0x3c, !PT ;  /* 0x0000002928287212 */ /* 0x000fe200078e3cff */
[--C-:B------:R-:W-:Y:S01]  /*211a0*/  IMAD.X R37, RZ, RZ, R5.reuse, P2 ;  /* 0x000000ffff257224 */ /* 0x100fe200010e0605 */
[----:B------:R-:W-:Y:S01]  /*211b0*/  LOP3.LUT R44, R44, R45, RZ, 0x3c, !PT ;  /* 0x0000002d2c2c7212 */ /* 0x000fe200078e3cff */
[--C-:B------:R-:W-:Y:S01]  /*211c0*/  IMAD.X R41, RZ, RZ, R5.reuse, P3 ;  /* 0x000000ffff297224 */ /* 0x100fe200018e0605 */
[----:B------:R-:W-:Y:S01]  /*211d0*/  LOP3.LUT R48, R48, R49, RZ, 0x3c, !PT ;  /* 0x0000003130307212 */ /* 0x000fe200078e3cff */
[--C-:B------:R-:W-:Y:S01]  /*211e0*/  IMAD.X R45, RZ, RZ, R5.reuse, P4 ;  /* 0x000000ffff2d7224 */ /* 0x100fe200020e0605 */
[C---:B------:R-:W-:Y:S01]  /*211f0*/  IADD3 R57, P2, R4.reuse, 0xb000, RZ ;  /* 0x0000b00004397810 */ /* 0x040fe20007f5e0ff */
[----:B------:R-:W-:Y:S01]  /*21200*/  IMAD.X R49, RZ, RZ, R5, P5 ;  /* 0x000000ffff317224 */ /* 0x000fe200028e0605 */
[C---:B------:R-:W-:Y:S01]  /*21210*/  IADD3 R61, P3, R4.reuse, 0xc000, RZ ;  /* 0x0000c000043d7810 */ /* 0x040fe20007f7e0ff */
[----:B------:R-:W-:Y:S01]  /*21220*/  UIMAD.WIDE.U32 UR6, UR42, UR8, URZ ;  /* 0x000000082a0672a5 */ /* 0x000fe2000f8e003f */
[C---:B------:R-:W-:Y:S01]  /*21230*/  IADD3 R65, P4, R4.reuse, 0xd000, RZ ;  /* 0x0000d00004417810 */ /* 0x040fe20007f9e0ff */
[----:B------:R-:W-:Y:S01]  /*21240*/  UIMAD UR5, UR42, UR9, UR5 ;  /* 0x000000092a0572a4 */ /* 0x000fe2000f8e0205 */
[----:B------:R-:W-:Y:S01]  /*21250*/  IADD3 R69, P5, R4, 0xe000, RZ ;  /* 0x0000e00004457810 */ /* 0x000fe20007fbe0ff */
[----:B0-----:R-:W-:Y:S01]  /*21260*/  @P1 IMAD.HI.U32 R3, R76, R3, RZ ;  /* 0x000000034c031227 */ /* 0x001fe200078e00ff */
[----:B------:R-:W-:Y:S01]  /*21270*/  LOP3.LUT R56, R57, 0x380, RZ, 0xc0, !PT ;  /* 0x0000038039387812 */ /* 0x000fe200078ec0ff */
[----:B------:R-:W-:Y:S01]  /*21280*/  UIMAD UR8, UR13, UR10, URZ ;  /* 0x0000000a0d0872a4 */ /* 0x000fe2000f8e023f */
[----:B------:R-:W-:Y:S01]  /*21290*/  LOP3.LUT R60, R61, 0x380, RZ, 0xc0, !PT ;  /* 0x000003803d3c7812 */ /* 0x000fe200078ec0ff */
[----:B------:R-:W-:Y:S01]  /*212a0*/  UIADD3 UR7, UR7, UR5, URZ ;  /* 0x0000000507077290 */ /* 0x000fe2000fffe03f */
[----:B------:R-:W-:-:S02]  /*212b0*/  LOP3.LUT R64, R65, 0x380, RZ, 0xc0, !PT ;  /* 0x0000038041407812 */ /* 0x000fc400078ec0ff */
[----:B------:R-:W-:Y:S02]  /*212c0*/  LOP3.LUT R68, R69, 0x380, RZ, 0xc0, !PT ;  /* 0x0000038045447812 */ /* 0x000fe400078ec0ff */
[----:B------:R-:W-:Y:S01]  /*212d0*/  LOP3.LUT R7, R4, 0x380, RZ, 0xc0, !PT ;  /* 0x0000038004077812 */ /* 0x000fe200078ec0ff */
[----:B------:R-:W-:Y:S01]  /*212e0*/  UIMAD UR5, UR38, UR11, UR8 ;  /* 0x0000000b260572a4 */ /* 0x000fe2000f8e0208 */
[----:B------:R-:W-:Y:S01]  /*212f0*/  SHF.R.U64 R56, R56, 0x3, RZ ;  /* 0x0000000338387819 */ /* 0x000fe200000012ff */
[----:B------:R-:W-:Y:S01]  /*21300*/  UIMAD.WIDE.U32 UR6, UR38, UR10, UR6 ;  /* 0x0000000a260672a5 */ /* 0x000fe2000f8e0006 */
[----:B------:R-:W-:Y:S01]  /*21310*/  SHF.R.U64 R60, R60, 0x3, RZ ;  /* 0x000000033c3c7819 */ /* 0x000fe200000012ff */
[----:B------:R-:W-:Y:S01]  /*21320*/  IMAD.X R73, RZ, RZ, R5, P6 ;  /* 0x000000ffff497224 */ /* 0x000fe200030e0605 */
[----:B------:R-:W-:Y:S02]  /*21330*/  SHF.R.U64 R64, R64, 0x3, RZ ;  /* 0x0000000340407819 */ /* 0x000fe400000012ff */
[----:B------:R-:W-:-:S02]  /*21340*/  SHF.R.U64 R68, R68, 0x3, RZ ;  /* 0x0000000344447819 */ /* 0x000fc400000012ff */
[----:B------:R-:W-:Y:S01]  /*21350*/  SHF.R.U64 R7, R7, 0x3, RZ ;  /* 0x0000000307077819 */ /* 0x000fe200000012ff */
[----:B------:R-:W-:Y:S01]  /*21360*/  UIADD3 UR5, UR7, UR5, URZ ;  /* 0x0000000507057290 */ /* 0x000fe2000fffe03f */
        /* <DEDUP_REMOVED lines=8> */
[----:B------:R-:W-:Y:S01]  /*213f0*/  LOP3.LUT R4, R7, R4, RZ, 0x3c, !PT ;  /* 0x0000000407047212 */ /* 0x000fe200078e3cff */
[----:B------:R-:W-:Y:S01]  /*21400*/  ULDC.64 UR8, c[0x0][0xbe0] ;  /* 0x0002f80000087ab9 */ /* 0x000fe20000000a00 */
[----:B------:R-:W-:-:S05]  /*21410*/  VIADD R81, R206, UR39 ;  /* 0x00000027ce517c36 */ /* 0x000fca0008000000 */
[----:B------:R-:W-:Y:S01]  /*21420*/  ISETP.GE.AND P2, PT, R81, R0, PT ;  /* 0x000000005100720c */ /* 0x000fe20003f46270 */
[----:B------:R-:W-:Y:S01]  /*21430*/  BSSY B1, `(.L_x_2116) ;  /* 0x000004a000017945 */ /* 0x000fe20003800000 */
[----:B--2---:R0:W-:Y:S04]  /*21440*/  @!P0 ST.E desc[UR48][R18.64], R21 ;  /* 0x0000001512008985 */ /* 0x0041e8000c101930 */
[----:B------:R-:W5:Y:S04]  /*21450*/  LD.E.128 R4, desc[UR48][R4.64] ;  /* 0x0000003004047980 */ /* 0x000f68000c101d00 */
[----:B------:R-:W5:Y:S01]  /*21460*/  LD.E.128 R8, desc[UR48][R8.64] ;  /* 0x0000003008087980 */ /* 0x000f62000c101d00 */
[----:B0-----:R-:W0:Y:S01]  /*21470*/  @P1 LDC R18, c[0x0][0xcf0] ;  /* 0x00033c00ff121b82 */ /* 0x001e220000000800 */
[----:B------:R-:W-:-:S02]  /*21480*/  IMAD.MOV.U32 R21, RZ, RZ, R76 ;  /* 0x000000ffff157224 */ /* 0x000fc400078e004c */
[----:B------:R-:W5:Y:S01]  /*21490*/  LD.E.128 R12, desc[UR48][R12.64] ;  /* 0x000000300c0c7980 */ /* 0x000f62000c101d00 */
[----:B------:R-:W-:-:S03]  /*214a0*/  IMAD.U32 R19, RZ, RZ, UR7 ;  /* 0x00000007ff137e24 */ /* 0x000fc6000f8e00ff */
[----:B------:R-:W5:Y:S04]  /*214b0*/  LD.E.128 R24, desc[UR48][R24.64] ;  /* 0x0000003018187980 */ /* 0x000f68000c101d00 */
[----:B------:R-:W5:Y:S04]  /*214c0*/  LD.E.128 R28, desc[UR48][R28.64] ;  /* 0x000000301c1c7980 */ /* 0x000f68000c101d00 */
[----:B------:R-:W5:Y:S04]  /*214d0*/  LD.E.128 R32, desc[UR48][R32.64] ;  /* 0x0000003020207980 */ /* 0x000f68000c101d00 */
[----:B------:R-:W5:Y:S04]  /*214e0*/  LD.E.128 R36, desc[UR48][R36.64] ;  /* 0x0000003024247980 */ /* 0x000f68000c101d00 */
[----:B------:R-:W5:Y:S01]  /*214f0*/  LD.E.128 R40, desc[UR48][R40.64] ;  /* 0x0000003028287980 */ /* 0x000f62000c101d00 */
[----:B0-----:R-:W-:Y:S01]  /*21500*/  @P1 SHF.R.U32.HI R21, RZ, R18, R3 ;  /* 0x00000012ff151219 */ /* 0x001fe20000011603 */
[----:B------:R-:W-:-:S02]  /*21510*/  IMAD.U32 R18, RZ, RZ, UR6 ;  /* 0x00000006ff127e24 */ /* 0x000fc4000f8e00ff */
[----:B------:R-:W5:Y:S01]  /*21520*/  LD.E.128 R44, desc[UR48][R44.64] ;  /* 0x000000302c2c7980 */ /* 0x000f62000c101d00 */
[----:B------:R-:W-:Y:S01]  /*21530*/  IMAD.U32 R3, RZ, RZ, UR5 ;  /* 0x00000005ff037e24 */ /* 0x000fe2000f8e00ff */
[--C-:B------:R-:W-:Y:S01]  /*21540*/  SHF.R.S32.HI R20, RZ, 0x1f, R21.reuse ;  /* 0x0000001fff147819 */ /* 0x100fe20000011415 */
[----:B------:R-:W-:Y:S01]  /*21550*/  IMAD.MOV R77, RZ, RZ, -R21 ;  /* 0x000000ffff4d7224 */ /* 0x000fe200078e0a15 */
[----:B------:R-:W5:Y:S01]  /*21560*/  LD.E.128 R48, desc[UR48][R48.64] ;  /* 0x0000003030307980 */ /* 0x000f62000c101d00 */
[----:B------:R-:W-:Y:S02]  /*21570*/  ULDC.64 UR6, c[0x0][0xbd8] ;  /* 0x0002f60000067ab9 */ /* 0x000fe40000000a00 */
[----:B------:R-:W-:Y:S01]  /*21580*/  IMAD R19, R2, R77, R76 ;  /* 0x0000004d02137224 */ /* 0x000fe200078e024c */
[----:B------:R-:W5:Y:S01]  /*21590*/  LD.E.128 R52, desc[UR48][R52.64] ;  /* 0x0000003034347980 */ /* 0x000f62000c101d00 */
[----:B------:R-:W-:Y:S02]  /*215a0*/  IMAD R20, R20, UR8, RZ ;  /* 0x0000000814147c24 */ /* 0x000fe4000f8e02ff */
[----:B------:R-:W-:Y:S01]  /*215b0*/  IMAD.MOV.U32 R2, RZ, RZ, R18 ;  /* 0x000000ffff027224 */ /* 0x000fe200078e0012 */
[----:B------:R-:W5:Y:S01]  /*215c0*/  LD.E.128 R56, desc[UR48][R56.64] ;  /* 0x0000003038387980 */ /* 0x000f62000c101d00 */
[----:B------:R-:W-:-:S03]  /*215d0*/  SHF.R.S32.HI R18, RZ, 0x1f, R19 ;  /* 0x0000001fff127819 */ /* 0x000fc60000011413 */
[----:B------:R-:W5:Y:S01]  /*215e0*/  LD.E.128 R60, desc[UR48][R60.64] ;  /* 0x000000303c3c7980 */ /* 0x000f62000c101d00 */
[----:B------:R-:W-:-:S03]  /*215f0*/  IMAD R77, R21, UR9, R20 ;  /* 0x00000009154d7c24 */ /* 0x000fc6000f8e0214 */
[----:B------:R-:W5:Y:S01]  /*21600*/  LD.E.128 R64, desc[UR48][R64.64] ;  /* 0x0000003040407980 */ /* 0x000f62000c101d00 */
[----:B------:R-:W-:-:S03]  /*21610*/  IMAD.WIDE.U32 R2, R21, UR8, R2 ;  /* 0x0000000815027c25 */ /* 0x000fc6000f8e0002 */
        /* <DEDUP_REMOVED lines=8> */
[----:B------:R-:W-:-:S02]  /*216a0*/  IMAD.IADD R3, R3, 0x1, R77 ;  /* 0x0000000103037824 */ /* 0x000fc400078e024d */
[----:B------:R-:W-:Y:S01]  /*216b0*/  IMAD R18, R18, UR6, RZ ;  /* 0x0000000612127c24 */ /* 0x000fe2000f8e02ff */
[----:B------:R-:W-:Y:S01]  /*216c0*/  UIADD3 UR5, UR44, 0x32420, URZ ;  /* 0x000324202c057890 */ /* 0x000fe2000fffe03f */
[----:B------:R-:W-:-:S04]  /*216d0*/  IMAD.WIDE.U32 R2, R19, UR6, R2 ;  /* 0x0000000613027c25 */ /* 0x000fc8000f8e0002 */
[----:B------:R-:W-:Y:S01]  /*216e0*/  IMAD R77, R19, UR7, R18 ;  /* 0x00000007134d7c24 */ /* 0x000fe2000f8e0212 */
[----:B------:R-:W-:Y:S01]  /*216f0*/  ULDC.64 UR6, c[0x0][0xb80] ;  /* 0x0002e00000067ab9 */ /* 0x000fe20000000a00 */
[----:B------:R-:W-:Y:S01]  /*21700*/  UPRMT UR5, URZ, 0x654, UR5 ;  /* 0x000006543f057896 */ /* 0x000fe20008000005 */
[----:B------:R-:W-:Y:S01]  /*21710*/  LEA R78, P3, R2, UR6, 0x1 ;  /* 0x00000006024e7c11 */ /* 0x000fe2000f8608ff */
[----:B------:R-:W-:Y:S02]  /*21720*/  IMAD.IADD R3, R3, 0x1, R77 ;  /* 0x0000000103037824 */ /* 0x000fe400078e024d */
[----:B------:R-:W-:-:S03]  /*21730*/  VIADD R21, R81, 0x20 ;  /* 0x0000002051157836 */ /* 0x000fc60000000000 */
[----:B------:R-:W-:Y:S01]  /*21740*/  LEA.HI.X R79, R2, UR7, R3, 0x1, P3 ;  /* 0x00000007024f7c11 */ /* 0x000fe200098f0c03 */
[----:B------:R-:W-:Y:S01]  /*21750*/  VIADD R19, R81, 0x40 ;  /* 0x0000004051137836 */ /* 0x000fe20000000000 */
[----:B0-----:R0:W1:Y:S01]  /*21760*/  SHFL.IDX PT, R76, R78, RZ, 0x181f ;  /* 0x00181fff4e4c7589 */ /* 0x00106200000e0000 */
[----:B------:R-:W-:-:S03]  /*21770*/  ISETP.GE.AND P1, PT, R21, R0, PT ;  /* 0x000000001500720c */ /* 0x000fc60003f26270 */
[----:B------:R0:W2:Y:S01]  /*21780*/  SHFL.IDX PT, R77, R79, RZ, 0x181f ;  /* 0x00181fff4f4d7589 */ /* 0x0000a200000e0000 */
[----:B------:R-:W-:Y:S01]  /*21790*/  SYNCS.ARRIVE.TRANS64.RED.A1T0 RZ, [UR5], RZ ;  /* 0x000000ffffff79a7 */ /* 0x000fe20008100405 */
        /* <DEDUP_REMOVED lines=19> */
.L_x_2117:
[----:B------:R-:W-:Y:S05]  /*218d0*/  BSYNC B1 ;  /* 0x0000000000017941 */ /* 0x000fea0003800000 */
.L_x_2116:
[----:B---3--:R3:W4:Y:S01]  /*218e0*/  SHFL.IDX PT, R19, R79, 0x1, 0x181f ;  /* 0x00381f004f137f89 */ /* 0x00872200000e0000 */
        /* <DEDUP_REMOVED lines=9> */
[-C--:B-----5:R-:W-:Y:S02]  /*21980*/  @!P3 LEA R4, P5, R192, R18.reuse, 0x1 ;  /* 0x00000012c004b211 */ /* 0x0a0fe400078a08ff */
[-C--:B----4-:R-:W-:Y:S02]  /*21990*/  @!P4 LEA.HI.X R3, R190, R19.reuse, R199, 0x1, P6 ;  /* 0x00000013be03c211 */ /* 0x090fe400030f0cc7 */
[-C--:B------:R-:W-:Y:S02]  /*219a0*/  @!P2 LEA R6, P6, R191, R18.reuse, 0x1 ;  /* 0x00000012bf06a211 */ /* 0x080fe400078c08ff */
        /* <DEDUP_REMOVED lines=8> */
.L_x_2119:
[----:B------:R-:W-:Y:S05]  /*21a30*/  BSYNC B1 ;  /* 0x0000000000017941 */ /* 0x000fea0003800000 */
.L_x_2118:
[----:B0----5:R0:W0:Y:S01]  /*21a40*/  SHFL.IDX PT, R9, R79, 0x2, 0x181f ;  /* 0x00581f004f097f89 */ /* 0x02102200000e0000 */
        /* <DEDUP_REMOVED lines=9> */
[-C--:B------:R-:W-:Y:S02]  /*21ae0*/  @!P2 LEA R4, P5, R192, R8.reuse, 0x1 ;  /* 0x00000008c004a211 */ /* 0x080fe400078a08ff */
[-C--:B------:R-:W-:Y:S02]  /*21af0*/  @!P1 LEA R6, P4, R191, R8.reuse, 0x1 ;  /* 0x00000008bf069211 */ /* 0x080fe400078808ff */
[-C--:B------:R-:W-:Y:S02]  /*21b00*/  @!P3 LEA.HI.X R3, R190, R9.reuse, R199, 0x1, P6 ;  /* 0x00000009be03b211 */ /* 0x080fe400030f0cc7 */
        /* <DEDUP_REMOVED lines=8> */
.L_x_2121:
[----:B------:R-:W-:Y:S05]  /*21b90*/  BSYNC B1 ;  /* 0x0000000000017941 */ /* 0x000fea0003800000 */
.L_x_2120:
[----:B0-----:R-:W-:Y:S01]  /*21ba0*/  VIADD R3, R81, 0x60 ;  /* 0x0000006051037836 */ /* 0x001fe20000000000 */
[----:B---3--:R-:W0:Y:S04]  /*21bb0*/  SHFL.IDX PT, R79, R79, 0x3, 0x181f ;  /* 0x00781f004f4f7f89 */ /* 0x008e2800000e0000 */
[----:B------:R-:W-:Y:S01]  /*21bc0*/  ISETP.GE.AND P0, PT, R3, R0, PT ;  /* 0x000000000300720c */ /* 0x000fe20003f06270 */
[----:B------:R-:W3:-:S12]  /*21bd0*/  SHFL.IDX PT, R78, R78, 0x3, 0x181f ;  /* 0x00781f004e4e7f89 */ /* 0x000ed800000e0000 */
[----:B------:R-:W-:Y:S05]  /*21be0*/  @P0 BRA `(.L_x_2122) ;  /* 0x0000000c001c0947 */ /* 0x000fea0003800000 */
[----:B------:R-:W-:Y:S02]  /*21bf0*/  ULDC UR5, c[0x0][0xbc8] ;  /* 0x0002f20000057ab9 */ /* 0x000fe40000000800 */
[----:B------:R-:W-:Y:S02]  /*21c00*/  ISETP.GE.AND P3, PT, R190, UR5, PT ;  /* 0x00000005be007c0c */ /* 0x000fe4000bf66270 */
[----:B------:R-:W-:Y:S02]  /*21c10*/  ISETP.GE.AND P4, PT, R192, UR5, PT ;  /* 0x00000005c0007c0c */ /* 0x000fe4000bf86270 */
[----:B------:R-:W-:-:S09]  /*21c20*/  ISETP.GE.AND P5, PT, R191, UR5, PT ;  /* 0x00000005bf007c0c */ /* 0x000fd2000bfa6270 */
[-C--:B---3--:R-:W-:Y:S02]  /*21c30*/  @!P3 LEA R2, P0, R190, R78.reuse, 0x1 ;  /* 0x0000004ebe02b211 */ /* 0x088fe400078008ff */
[-C--:B------:R-:W-:Y:S02]  /*21c40*/  @!P4 LEA R4, P1, R192, R78.reuse, 0x1 ;  /* 0x0000004ec004c211 */ /* 0x080fe400078208ff */
[C---:B------:R-:W-:Y:S02]  /*21c50*/  @!P5 LEA R6, P2, R191.reuse, R78, 0x1 ;  /* 0x0000004ebf06d211 */ /* 0x040fe400078408ff */
[-C--:B0-----:R-:W-:Y:S02]  /*21c60*/  @!P3 LEA.HI.X R3, R190, R79.reuse, R199, 0x1, P0 ;  /* 0x0000004fbe03b211 */ /* 0x081fe400000f0cc7 */
        /* <DEDUP_REMOVED lines=11> */
.L_x_2115:
[----:B0-----:R-:W0:Y:S01]  /*21d20*/  LDC R6, c[0x0][0xce8] ;  /* 0x00033a00ff067b82 */ /* 0x001e220000000800 */
[----:B------:R-:W-:Y:S01]  /*21d30*/  ISETP.GE.AND P0, PT, R202, 0x80, PT ;  /* 0x00000080ca00780c */ /* 0x000fe20003f06270 */
[----:B------:R-:W-:Y:S01]  /*21d40*/  USHF.R.S32.HI UR8, URZ, 0x1f, UR42 ;  /* 0x0000001f3f087899 */ /* 0x000fe2000801142a */
[----:B------:R-:W-:Y:S01]  /*21d50*/  BSSY B1, `(.L_x_2123) ;  /* 0x000002e000017945 */ /* 0x000fe20003800000 */
[----:B------:R-:W-:Y:S01]  /*21d60*/  USHF.R.S32.HI UR9, URZ, 0x1f, UR38 ;  /* 0x0000001f3f097899 */ /* 0x000fe20008011426 */
        /* <DEDUP_REMOVED lines=44> */
.L_x_2124:
[----:B------:R-:W-:Y:S05]  /*22030*/  BSYNC B1 ;  /* 0x0000000000017941 */ /* 0x000fea0003800000 */
.L_x_2123:
[----:B------:R-:W-:Y:S01]  /*22040*/  ULDC.64 UR10, c[0x0][0xbe8] ;  /* 0x0002fa00000a7ab9 */ /* 0x000fe20000000a00 */
[----:B--2---:R-:W-:Y:S01]  /*22050*/  VIADD R4, R207, UR39 ;  /* 0x00000027cf047c36 */ /* 0x004fe20008000000 */
[----:B------:R-:W-:Y:S01]  /*22060*/  UIMAD UR5, UR8, UR10, URZ ;  /* 0x0000000a080572a4 */ /* 0x000fe2000f8e023f */
[----:B------:R-:W-:Y:S01]  /*22070*/  VIADD R8, R206, UR39 ;  /* 0x00000027ce087c36 */ /* 0x000fe20008000000 */
[----:B------:R-:W-:Y:S01]  /*22080*/  UIMAD.WIDE.U32 UR6, UR42, UR10, URZ ;  /* 0x0000000a2a0672a5 */ /* 0x000fe2000f8e003f */
[----:B0-----:R-:W-:Y:S01]  /*22090*/  @P1 IMAD.HI.U32 R0, R4, R9, RZ ;  /* 0x0000000904001227 */ /* 0x001fe200078e00ff */
[----:B------:R-:W-:Y:S01]  /*220a0*/  UIMAD UR5, UR42, UR11, UR5 ;  /* 0x0000000b2a0572a4 */ /* 0x000fe2000f8e0205 */
[----:B------:R-:W-:Y:S02]  /*220b0*/  BSSY B1, `(.L_x_2125) ;  /* 0x0000038000017945 */ /* 0x000fe40003800000 */
[----:B------:R-:W-:Y:S01]  /*220c0*/  ULDC.64 UR10, c[0x0][0xbf0] ;  /* 0x0002fc00000a7ab9 */ /* 0x000fe20000000a00 */
[----:B------:R-:W-:Y:S01]  /*220d0*/  UIADD3 UR7, UR7, UR5, URZ ;  /* 0x0000000507077290 */ /* 0x000fe2000fffe03f */
[----:B------:R-:W-:Y:S01]  /*220e0*/  IMAD.MOV.U32 R5, RZ, RZ, R4 ;  /* 0x000000ffff057224 */ /* 0x000fe200078e0004 */
[----:B------:R-:W-:Y:S01]  /*220f0*/  UIMAD UR5, UR9, UR10, URZ ;  /* 0x0000000a090572a4 */ /* 0x000fe2000f8e023f */
[----:B-1----:R-:W-:Y:S01]  /*22100*/  @P1 SHF.R.U32.HI R5, RZ, R11, R0 ;  /* 0x0000000bff051219 */ /* 0x002fe20000011600 */
[----:B------:R-:W-:-:S02]  /*22110*/  UIMAD.WIDE.U32 UR6, UR38, UR10, UR6 ;  /* 0x0000000a260672a5 */ /* 0x000fc4000f8e0006 */
[----:B------:R-:W-:Y:S01]  /*22120*/  UIMAD UR5, UR38, UR11, UR5 ;  /* 0x0000000b260572a4 */ /* 0x000fe2000f8e0205 */
[--C-:B------:R-:W-:Y:S01]  /*22130*/  SHF.R.S32.HI R0, RZ, 0x1f, R5.reuse ;  /* 0x0000001fff007819 */ /* 0x100fe20000011405 */
[----:B------:R-:W-:Y:S01]  /*22140*/  IMAD.MOV R7, RZ, RZ, -R5 ;  /* 0x000000ffff077224 */ /* 0x000fe200078e0a05 */
[----:B------:R-:W-:Y:S01]  /*22150*/  ULDC.64 UR8, c[0x0][0xbe0] ;  /* 0x0002f80000087ab9 */ /* 0x000fe20000000a00 */
[----:B------:R-:W-:Y:S02]  /*22160*/  UIADD3 UR5, UR7, UR5, URZ ;  /* 0x0000000507057290 */ /* 0x000fe4000fffe03f */
[----:B------:R-:W-:Y:S02]  /*22170*/  IMAD.U32 R3, RZ, RZ, UR7 ;  /* 0x00000007ff037e24 */ /* 0x000fe4000f8e00ff */
[----:B------:R-:W-:Y:S02]  /*22180*/  IMAD R0, R0, UR8, RZ ;  /* 0x0000000800007c24 */ /* 0x000fe4000f8e02ff */
[----:B------:R-:W-:-:S02]  /*22190*/  IMAD R7, R6, R7, R4 ;  /* 0x0000000706077224 */ /* 0x000fc400078e0204 */
        /* <DEDUP_REMOVED lines=41> */
.L_x_2126:
[----:B------:R-:W-:Y:S05]  /*22430*/  BSYNC B1 ;  /* 0x0000000000017941 */ /* 0x000fea0003800000 */
.L_x_2125:
        /* <DEDUP_REMOVED lines=10> */
[----:B------:R-:W-:Y:S02]  /*224e0*/  @!P3 LEA R10, P5, R192, R2, 0x1 ;  /* 0x00000002c00ab211 */ /* 0x000fe400078a08ff */
        /* <DEDUP_REMOVED lines=10> */
.L_x_2128:
[----:B------:R-:W-:Y:S05]  /*22590*/  BSYNC B1 ;  /* 0x0000000000017941 */ /* 0x000fea0003800000 */
.L_x_2127:
        /* <DEDUP_REMOVED lines=10> */
[-C--:B------:R-:W-:Y:S02]  /*22640*/  @!P2 LEA R10, P5, R192, R2.reuse, 0x1 ;  /* 0x00000002c00aa211 */ /* 0x080fe400078a08ff */
        /* <DEDUP_REMOVED lines=10> */
.L_x_2130:
[----:B------:R-:W-:Y:S05]  /*226f0*/  BSYNC B1 ;  /* 0x0000000000017941 */ /* 0x000fea0003800000 */
.L_x_2129:
        /* <DEDUP_REMOVED lines=11> */
[-C--:B------:R-:W-:Y:S02]  /*227b0*/  @!P2 LEA R6, P5, R192, R2.reuse, 0x1 ;  /* 0x00000002c006a211 */ /* 0x080fe400078a08ff */
        /* <DEDUP_REMOVED lines=10> */
.L_x_2122:
[----:B------:R-:W-:Y:S05]  /*22860*/  BSYNC B0 ;  /* 0x0000000000007941 */ /* 0x000fea0003800000 */
.L_x_2114:
[----:B------:R-:W-:Y:S02]  /*22870*/  ULDC UR5, c[0x0][0xd38] ;  /* 0x00034e0000057ab9 */ /* 0x000fe40000000800 */
[----:B------:R-:W-:-:S06]  /*22880*/  UISETP.GE.AND UP0, UPT, UR4, UR5, UPT ;  /* 0x000000050400728c */ /* 0x000fcc000bf06270 */
[----:B------:R-:W-:-:S13]  /*22890*/  PLOP3.LUT P0, PT, PT, PT, UP0, 0x80, 0x0 ;  /* 0x000000000000781c */ /* 0x000fda0003f0f008 */
[----:B------:R-:W-:Y:S05]  /*228a0*/  @!P0 BRA `(.L_x_2131) ;  /* 0xfffffde800208947 */ /* 0x000fea000383ffff */
[----:B------:R-:W-:Y:S05]  /*228b0*/  EXIT ;  /* 0x000000000000794d */ /* 0x000fea0003800000 */
.L_x_2007:
[----:B------:R-:W-:-:S08]  /*228c0*/  NOP ;  /* 0x0000000000007918 */ /* 0x000fd00000000000 */
[----:B----4-:R-:W0:-:S00]  /*228d0*/  USETMAXREG.DEALLOC.CTAPOOL 0x18 ;  /* 0x00000018000079c8 */ /* 0x010e0000080e0500 */
[----:B0-----:R-:W2:Y:S01]  /*228e0*/  LDL.LU R2, [R1+0x47c] ;  /* 0x00047c0001027983 */ /* 0x001ea20000300800 */
[----:B------:R-:W-:-:S05]  /*228f0*/  LOP3.LUT R0, R0, 0x3, RZ, 0xc0, !PT ;  /* 0x0000000300007812 */ /* 0x000fca00078ec0ff */
[----:B------:R-:W0:Y:S01]  /*22900*/  S2UR UR6, SR_CTAID.X ;  /* 0x00000000000679c3 */ /* 0x000e220000002500 */
[----:B------:R-:W-:Y:S01]  /*22910*/  IMAD.MOV.U32 R18, RZ, RZ, RZ ;  /* 0x000000ffff127224 */ /* 0x000fe200078e00ff */
[----:B------:R-:W-:Y:S04]  /*22920*/  STL [R1+0x4a8], RZ ;  /* 0x0004a8ff01007387 */ /* 0x000fe80000100800 */
[----:B------:R-:W1:Y:S02]  /*22930*/  SHFL.IDX PT, R0, R0, RZ, 0x1f ;  /* 0x00001fff00007589 */ /* 0x000e6400000e0000 */
[----:B-1----:R-:W-:Y:S02]  /*22940*/  ISETP.NE.AND P0, PT, R0, RZ, PT ;  /* 0x000000ff0000720c */ /* 0x002fe40003f05270 */
[----:B------:R-:W0:Y:S11]  /*22950*/  LDC R0, c[0x0][0xd38] ;  /* 0x00034e00ff007b82 */ /* 0x000e360000000800 */
[----:B------:R-:W-:Y:S06]  /*22960*/  @P0 BAR.ARV 0x4, 0x180 ;  /* 0x0106000000000b1d */ /* 0x000fec0000002000 */
[----:B--2---:R-:W-:-:S04]  /*22970*/  LOP3.LUT R2, R2, 0xffffff7f, RZ, 0xc0, !PT ;  /* 0xffffff7f02027812 */ /* 0x004fc800078ec0ff */
[----:B------:R-:W-:Y:S02]  /*22980*/  @P0 LOP3.LUT R2, R2, 0x80, RZ, 0xfc, !PT ;  /* 0x0000008002020812 */ /* 0x000fe400078efcff */
[----:B0-----:R-:W-:Y:S01]  /*22990*/  ISETP.LE.AND P0, PT, R0, UR6, PT ;  /* 0x0000000600007c0c */ /* 0x001fe2000bf03270 */
[----:B------:R-:W-:Y:S02]  /*229a0*/  IMAD.MOV.U32 R0, RZ, RZ, 0x1 ;  /* 0x00000001ff007424 */ /* 0x000fe400078e00ff */
[----:B------:R0:W-:Y:S04]  /*229b0*/  STL [R1+0x47c], R2 ;  /* 0x00047c0201007387 */ /* 0x0001e80000100800 */
[----:B------:R0:W-:Y:S06]  /*229c0*/  STL [R1+0x474], R0 ;  /* 0x0004740001007387 */ /* 0x0001ec0000100800 */
[----:B------:R-:W-:Y:S05]  /*229d0*/  @P0 BRA `(.L_x_2132) ;  /* 0x0000005000e80947 */ /* 0x000fea0003800000 */
[----:B------:R-:W1:Y:S01]  /*229e0*/  S2R R5, SR_TID.X ;  /* 0x0000000000057919 */ /* 0x000e620000002100 */
[----:B------:R-:W2:Y:S01]  /*229f0*/  S2UR UR5, SR_CgaCtaId ;  /* 0x00000000000579c3 */ /* 0x000ea20000008800 */
[----:B------:R-:W-:Y:S01]  /*22a00*/  UMOV UR4, 0x400 ;  /* 0x0000040000047882 */ /* 0x000fe20000000000 */
[----:B------:R-:W-:Y:S01]  /*22a10*/  IMAD.MOV.U32 R18, RZ, RZ, RZ ;  /* 0x000000ffff127224 */ /* 0x000fe200078e00ff */
[----:B------:R-:W-:Y:S01]  /*22a20*/  STL [R1+0x4a8], RZ ;  /* 0x0004a8ff01007387 */ /* 0x000fe20000100800 */
[----:B------:R-:W-:Y:S01]  /*22a30*/  ULDC UR42, c[0x0][0xc] ;  /* 0x00000300002a7ab9 */ /* 0x000fe20000000800 */
[----:B------:R-:W-:Y:S01]  /*22a40*/  ULDC.64 UR46, c[0x0][0x198] ;  /* 0x00006600002e7ab9 */ /* 0x000fe20000000a00 */
[----:B--2---:R-:W-:-:S06]  /*22a50*/  ULEA UR4, UR5, UR4, 0x18 ;  /* 0x0000000405047291 */ /* 0x004fcc000f8ec03f */
[----:B------:R-:W-:Y:S01]  /*22a60*/  IMAD.U32 R17, RZ, RZ, UR4 ;  /* 0x00000004ff117e24 */ /* 0x000fe2000f8e00ff */
[C---:B-1----:R-:W-:Y:S01]  /*22a70*/  LOP3.LUT R4, R5.reuse, 0x7f, RZ, 0xc0, !PT ;  /* 0x0000007f05047812 */ /* 0x042fe200078ec0ff */
[----:B0-----:R-:W-:-:S05]  /*22a80*/  IMAD.SHL.U32 R0, R5, 0x8, RZ ;  /* 0x0000000805007824 */ /* 0x001fca00078e00ff */
[C---:B------:R-:W-:Y:S02]  /*22a90*/  LOP3.LUT R2, R0.reuse, 0x1f8, RZ, 0xc0, !PT ;  /* 0x000001f800027812 */ /* 0x040fe400078ec0ff */
[----:B------:R-:W-:Y:S02]  /*22aa0*/  LOP3.LUT R0, R0, 0x38, RZ, 0xc0, !PT ;  /* 0x0000003800007812 */ /* 0x000fe400078ec0ff */
[----:B------:R-:W-:Y:S01]  /*22ab0*/  LOP3.LUT R3, R2, 0x38, R5, 0x78, !PT ;  /* 0x0000003802037812 */ /* 0x000fe200078e7805 */
[----:B------:R-:W-:Y:S01]  /*22ac0*/  IMAD.SHL.U32 R2, R4, 0x8, RZ ;  /* 0x0000000804027824 */ /* 0x000fe200078e00ff */
[----:B------:R-:W-:-:S04]  /*22ad0*/  SHF.R.U32.HI R4, RZ, 0x3, R4 ;  /* 0x00000003ff047819 */ /* 0x000fc80000011604 */
[----:B------:R-:W-:Y:S01]  /*22ae0*/  LOP3.LUT R2, R3, 0x200, R2, 0xf8, !PT ;  /* 0x0000020003027812 */ /* 0x000fe200078ef802 */
[----:B------:R-:W-:-:S05]  /*22af0*/  IMAD.SHL.U32 R3, R5, 0x10, RZ ;  /* 0x0000001005037824 */ /* 0x000fca00078e00ff */
[----:B------:R-:W-:Y:S01]  /*22b00*/  LOP3.LUT R5, R4, 0x70, R3, 0xf8, !PT ;  /* 0x0000007004057812 */ /* 0x000fe200078ef803 */
[----:B------:R-:W-:Y:S02]  /*22b10*/  IMAD R4, R2, 0x2, R17 ;  /* 0x0000000202047824 */ /* 0x000fe400078e0211 */
[----:B------:R-:W-:Y:S02]  /*22b20*/  IMAD.U32 R3, RZ, RZ, UR6 ;  /* 0x00000006ff037e24 */ /* 0x000fe4000f8e00ff */
[----:B------:R-:W-:Y:S01]  /*22b30*/  IMAD.MOV.U32 R2, RZ, RZ, 0x1 ;  /* 0x00000001ff027424 */ /* 0x000fe200078e00ff */
[----:B------:R-:W-:Y:S04]  /*22b40*/  STL [R1+0x470], R4 ;  /* 0x0004700401007387 */ /* 0x000fe80000100800 */
[----:B------:R0:W-:Y:S04]  /*22b50*/  STL [R1+0x484], R3 ;  /* 0x0004840301007387 */ /* 0x0001e80000100800 */
[----:B------:R1:W-:Y:S01]  /*22b60*/  STL [R1+0x474], R2 ;  /* 0x0004740201007387 */ /* 0x0003e20000100800 */
[----:B0-----:R-:W-:-:S02]  /*22b70*/  LOP3.LUT R3, R0, 0x40, RZ, 0xfc, !PT ;  /* 0x0000004000037812 */ /* 0x001fc400078efcff */
[C---:B-1----:R-:W-:Y:S02]  /*22b80*/  LOP3.LUT R2, R0.reuse, 0x80, RZ, 0xfc, !PT ;  /* 0x0000008000027812 */ /* 0x042fe400078efcff */
[----:B------:R-:W-:-:S07]  /*22b90*/  LOP3.LUT R0, R0, 0xc0, RZ, 0xfc, !PT ;  /* 0x000000c000007812 */ /* 0x000fce00078efcff */
.L_x_2234:
[----:B--2---:R-:W2:Y:S01]  /*22ba0*/  LDL R0, [R1+0x484] ;  /* 0x0004840001007983 */ /* 0x004ea20000100800 */
        /* <DEDUP_REMOVED lines=13> */
[----:B01-34-:R-:W-:Y:S05]  /*22c80*/  @!P0 BRA `(.L_x_2133) ;  /* 0x0000000000208947 */ /* 0x01bfea0003800000 */
        /* <DEDUP_REMOVED lines=8> */
.L_x_2133:
[----:B------:R-:W-:Y:S01]  /*22d10*/  ULDC UR9, c[0x0][0xd54] ;  /* 0x0003550000097ab9 */ /* 0x000fe20000000800 */
[----:B------:R-:W-:Y:S01]  /*22d20*/  UMOV UR6, UR8 ;  /* 0x0000000800067c82 */ /* 0x000fe20008000000 */
[----:B------:R-:W-:-:S11]  /*22d30*/  UISETP.NE.AND UP0, UPT, UR9, 0x1, UPT ;  /* 0x000000010900788c */ /* 0x000fd6000bf05270 */
[----:B------:R-:W-:Y:S02]  /*22d40*/  @UP0 ULDC.64 UR10, c[0x0][0xd58] ;  /* 0x00035600000a0ab9 */ /* 0x000fe40000000a00 */
[----:B------:R-:W-:-:S04]  /*22d50*/  UIMAD.WIDE.U32 UR4, UR8, UR10, URZ ;  /* 0x0000000a080472a5 */ /* 0x000fc8000f8e003f */
[----:B------:R-:W-:-:S04]  /*22d60*/  @UP0 USHF.R.U32.HI UR6, URZ, UR11, UR5 ;  /* 0x0000000b3f060299 */ /* 0x000fc80008011605 */
[----:B------:R-:W-:-:S12]  /*22d70*/  UIMAD UR4, UR6, UR9, URZ ;  /* 0x00000009060472a4 */ /* 0x000fd8000f8e023f */
.L_x_2134:
        /* <DEDUP_REMOVED lines=48> */
.L_x_2136:
[----:B------:R-:W-:-:S11]  /*23080*/  UISETP.NE.AND UP0, UPT, UR5, 0x1, UPT ;  /* 0x000000010500788c */ /* 0x000fd6000bf05270 */
[----:B------:R-:W-:Y:S02]  /*23090*/  @UP0 ULDC.64 UR12, c[0x0][0xae0] ;  /* 0x0002b800000c0ab9 */ /* 0x000fe40000000a00 */
[----:B------:R-:W-:-:S04]  /*230a0*/  UIMAD.WIDE.U32 UR8, UR10, UR12, URZ ;  /* 0x0000000c0a0872a5 */ /* 0x000fc8000f8e003f */
[----:B------:R-:W-:-:S12]  /*230b0*/  @UP0 USHF.R.U32.HI UR10, URZ, UR13, UR9 ;  /* 0x0000000d3f0a0299 */ /* 0x000fd80008011609 */
.L_x_2137:
[----:B------:R-:W-:-:S04]  /*230c0*/  UIMAD UR10, UR10, UR5, UR5 ;  /* 0x000000050a0a72a4 */ /* 0x000fc8000f8e0205 */
[----:B------:R-:W-:-:S04]  /*230d0*/  UISETP.LT.AND UP0, UPT, UR4, UR10, UPT ;  /* 0x0000000a0400728c */ /* 0x000fc8000bf01270 */
[----:B------:R-:W-:-:S12]  /*230e0*/  USEL UR4, UR4, UR10, UP0 ;  /* 0x0000000a04047287 */ /* 0x000fd80008000000 */
.L_x_2135:
        /* <DEDUP_REMOVED lines=31> */
.L_x_2139:
[----:B------:R-:W-:-:S11]  /*232e0*/  UISETP.NE.AND UP0, UPT, UR5, 0x1, UPT ;  /* 0x000000010500788c */ /* 0x000fd6000bf05270 */
[----:B------:R-:W-:Y:S02]  /*232f0*/  @UP0 ULDC.64 UR10, c[0x0][0xae0] ;  /* 0x0002b800000a0ab9 */ /* 0x000fe40000000a00 */
[----:B------:R-:W-:-:S04]  /*23300*/  UIMAD.WIDE.U32 UR6, UR4, UR10, URZ ;  /* 0x0000000a040672a5 */ /* 0x000fc8000f8e003f */
[----:B------:R-:W-:-:S12]  /*23310*/  @UP0 USHF.R.U32.HI UR4, URZ, UR11, UR7 ;  /* 0x0000000b3f040299 */ /* 0x000fd80008011607 */
.L_x_2140:
[----:B------:R-:W-:-:S04]  /*23320*/  UIMAD UR4, UR4, UR5, URZ ;  /* 0x00000005040472a4 */ /* 0x000fc8000f8e023f */
[----:B------:R-:W-:-:S04]  /*23330*/  UISETP.LT.AND UP0, UPT, UR8, UR4, UPT ;  /* 0x000000040800728c */ /* 0x000fc8000bf01270 */
[----:B------:R-:W-:-:S12]  /*23340*/  USEL UR8, UR8, UR4, !UP0 ;  /* 0x0000000408087287 */ /* 0x000fd8000c000000 */
.L_x_2138:
        /* <DEDUP_REMOVED lines=27> */
.L_x_2142:
        /* <DEDUP_REMOVED lines=20> */
.L_x_2145:
[----:B------:R-:W-:Y:S05]  /*23640*/  BSYNC B6 ;  /* 0x0000000000067941 */ /* 0x000fea0003800000 */
.L_x_2144:
        /* <DEDUP_REMOVED lines=20> */
.L_x_2148:
        /* <DEDUP_REMOVED lines=15> */
.L_x_2147:
[----:B------:R-:W-:Y:S05]  /*23880*/  BSYNC B6 ;  /* 0x0000000000067941 */ /* 0x000fea0003800000 */
.L_x_2146:
[----:B------:R-:W-:Y:S01]  /*23890*/  ULDC.64 UR4, c[0x0][0xaf0] ;  /* 0x0002bc0000047ab9 */ /* 0x000fe20000000a00 */
[----:B------:R-:W2:Y:S01]  /*238a0*/  LDL.LU R4, [R1+0x47c] ;  /* 0x00047c0001047983 */ /* 0x000ea20000300800 */
[----:B------:R-:W-:Y:S01]  /*238b0*/  UISETP.NE.U32.AND UP0, UPT, UR4, URZ, UPT ;  /* 0x0000003f0400728c */ /* 0x000fe2000bf05070 */
[----:B------:R-:W-:-:S03]  /*238c0*/  IMAD.U32 R19, RZ, RZ, UR43 ;  /* 0x0000002bff137e24 */ /* 0x000fc6000f8e00ff */
[----:B------:R-:W-:-:S06]  /*238d0*/  UISETP.NE.AND.EX UP0, UPT, UR5, URZ, UPT, UP0 ;  /* 0x0000003f0500728c */ /* 0x000fcc000bf05300 */
[----:B------:R-:W-:-:S05]  /*238e0*/  PLOP3.LUT P0, PT, PT, PT, UP0, 0x80, 0x0 ;  /* 0x000000000000781c */ /* 0x000fca0003f0f008 */
[----:B------:R-:W-:Y:S02]  /*238f0*/  @UP0 ULDC.64 UR4, c[0x0][0xaf0] ;  /* 0x0002bc0000040ab9 */ /* 0x000fe40000000a00 */
[----:B------:R-:W-:-:S06]  /*23900*/  @UP0 UIMAD.WIDE UR4, UR43, 0x4, UR4 ;  /* 0x000000042b0408a5 */ /* 0x000fcc000f8e0204 */
[----:B------:R-:W-:Y:S02]  /*23910*/  IMAD.U32 R2, RZ, RZ, UR4 ;  /* 0x00000004ff027e24 */ /* 0x000fe4000f8e00ff */
[----:B------:R-:W-:-:S05]  /*23920*/  IMAD.U32 R3, RZ, RZ, UR5 ;  /* 0x00000005ff037e24 */ /* 0x000fca000f8e00ff */
[----:B------:R0:W3:Y:S01]  /*23930*/  @P0 LDG.E R19, desc[UR48][R2.64] ;  /* 0x0000003002130981 */ /* 0x0000e2000c1e1900 */
[----:B------:R-:W-:Y:S01]  /*23940*/  UMOV UR4, 0xffffffff ;  /* 0xffffffff00047882 */ /* 0x000fe20000000000 */
[----:B------:R-:W-:Y:S01]  /*23950*/  IMAD.U32 R0, RZ, RZ, UR39 ;  /* 0x00000027ff007e24 */ /* 0x000fe2000f8e00ff */
[----:B------:R-:W1:Y:S03]  /*23960*/  S2R R5, SR_TID.X ;  /* 0x0000000000057919 */ /* 0x000e660000002100 */
[----:B------:R-:W-:Y:S01]  /*23970*/  VIADD R0, R0, 0xffffffff ;  /* 0xffffffff00007836 */ /* 0x000fe20000000000 */
[----:B0-----:R-:W0:Y:S02]  /*23980*/  LDC.64 R2, c[0x0][0x418] ;  /* 0x00010600ff027b82 */ /* 0x001e240000000a00 */
[----:B0-----:R-:W-:Y:S02]  /*23990*/  ISETP.NE.U32.AND P0, PT, R2, RZ, PT ;  /* 0x000000ff0200720c */ /* 0x001fe40003f05070 */
[----:B-1----:R-:W-:-:S02]  /*239a0*/  SHF.R.U32.HI R5, RZ, 0x5, R5 ;  /* 0x00000005ff057819 */ /* 0x002fc40000011605 */
[----:B------:R-:W-:Y:S02]  /*239b0*/  ISETP.NE.AND.EX P1, PT, R3, RZ, PT, P0 ;  /* 0x000000ff0300720c */ /* 0x000fe40003f25300 */
[----:B------:R-:W-:Y:S02]  /*239c0*/  LOP3.LUT R5, R5, 0x3, RZ, 0xc0, !PT ;  /* 0x0000000305057812 */ /* 0x000fe400078ec0ff */
[----:B--2---:R-:W-:-:S09]  /*239d0*/  LOP3.LUT R4, R4, 0xfffffffe, RZ, 0xc0, !PT ;  /* 0xfffffffe04047812 */ /* 0x004fd200078ec0ff */
[----:B------:R-:W-:-:S05]  /*239e0*/  @P1 LOP3.LUT R4, R4, 0x1, RZ, 0xfc, !PT ;  /* 0x0000000104041812 */ /* 0x000fca00078efcff */
[----:B------:R0:W-:Y:S01]  /*239f0*/  STL [R1+0x47c], R4 ;  /* 0x00047c0401007387 */ /* 0x0001e20000100800 */
[----:B---3--:R-:W-:Y:S02]  /*23a00*/  SHF.R.S32.HI R7, RZ, 0x1f, R19 ;  /* 0x0000001fff077819 */ /* 0x008fe40000011413 */
[----:B------:R-:W-:-:S03]  /*23a10*/  SEL R16, R19, RZ, !P1 ;  /* 0x000000ff13107207 */ /* 0x000fc60004800000 */
[----:B------:R0:W-:Y:S01]  /*23a20*/  STL [R1+0x478], R7 ;  /* 0x0004780701007387 */ /* 0x0001e20000100800 */
[----:B------:R-:W-:Y:S05]  /*23a30*/  BRA.DIV UR4, `(.L_x_2149) ;  /* 0x0000004a04647947 */ /* 0x000fea000b800000 */
[----:B------:R1:W2:Y:S02]  /*23a40*/  SHFL.IDX PT, R14, R5, RZ, 0x1f ;  /* 0x00001fff050e7589 */ /* 0x0002a400000e0000 */
.L_x_2250:
[----:B------:R-:W-:Y:S01]  /*23a50*/  PLOP3.LUT P2, PT, PT, PT, PT, 0x8, 0x0 ;  /* 0x000000000000781c */ /* 0x000fe20003f4e170 */
[----:B------:R3:W-:Y:S01]  /*23a60*/  STL [R1+0x48c], R0 ;  /* 0x00048c0001007387 */ /* 0x0007e20000100800 */
[----:B0-----:R-:W-:Y:S02]  /*23a70*/  LOP3.LUT R4, R4, 0xfffffffd, RZ, 0xc0, !PT ;  /* 0xfffffffd04047812 */ /* 0x001fe400078ec0ff */
[----:B--2---:R-:W-:-:S09]  /*23a80*/  ISETP.NE.AND P0, PT, R14, RZ, PT ;  /* 0x000000ff0e00720c */ /* 0x004fd20003f05270 */
[----:B------:R-:W-:-:S05]  /*23a90*/  @P2 LOP3.LUT R4, R4, 0x2, RZ, 0xfc, !PT ;  /* 0x0000000204042812 */ /* 0x000fca00078efcff */
[----:B------:R3:W-:Y:S01]  /*23aa0*/  STL [R1+0x47c], R4 ;  /* 0x00047c0401007387 */ /* 0x0007e20000100800 */
[----:B------:R-:W-:Y:S05]  /*23ab0*/  @P0 BRA `(.L_x_2150) ;  /* 0x0000000000f80947 */ /* 0x000fea0003800000 */
[----:B------:R-:W-:-:S03]  /*23ac0*/  UMOV UR4, 0xffffffff ;  /* 0xffffffff00047882 */ /* 0x000fc60000000000 */
[----:B------:R-:W-:Y:S05]  /*23ad0*/  BRA.DIV UR4, `(.L_x_2151) ;  /* 0x0000004a045c7947 */ /* 0x000fea000b800000 */
[----:B------:R-:W-:-:S13]  /*23ae0*/  ELECT P6, URZ, PT ;  /* 0x00000000003f782f */ /* 0x000fda00038c0000 */
.L_x_2253:
[----:B------:R-:W-:Y:S05]  /*23af0*/  @!P6 BRA `(.L_x_2150) ;  /* 0x0000000000e8e947 */ /* 0x000fea0003800000 */
[----:B------:R-:W-:Y:S01]  /*23b00*/  IMAD.MOV.U32 R16, RZ, RZ, R19 ;  /* 0x000000ffff107224 */ /* 0x000fe200078e0013 */
[----:B------:R-:W-:Y:S06]  /*23b10*/  @!P1 BRA `(.L_x_2152) ;  /* 0x00000000004c9947 */ /* 0x000fec0003800000 */
[----:B------:R-:W0:Y:S01]  /*23b20*/  LDC R6, c[0x0][0x43c] ;  /* 0x00010f00ff067b82 */ /* 0x000e220000000800 */
[----:B------:R-:W-:Y:S01]  /*23b30*/  IMAD.MOV.U32 R8, RZ, RZ, R0 ;  /* 0x000000ffff087224 */ /* 0x000fe200078e0000 */
[----:B------:R-:W-:Y:S01]  /*23b40*/  ULDC.64 UR4, c[0x0][0x428] ;  /* 0x00010a0000047ab9 */ /* 0x000fe20000000a00 */
[----:B0-----:R-:W-:-:S13]  /*23b50*/  ISETP.NE.AND P0, PT, R6, 0x1, PT ;  /* 0x000000010600780c */ /* 0x001fda0003f05270 */
[----:B-1-3--:R-:W0:Y:S02]  /*23b60*/  @P0 LDC.64 R4, c[0x0][0x440] ;  /* 0x00011000ff040b82 */ /* 0x00ae240000000a00 */
[----:B0-----:R-:W-:-:S04]  /*23b70*/  @P0 IMAD.HI.U32 R0, R8, R4, RZ ;  /* 0x0000000408000227 */ /* 0x001fc800078e00ff */
[----:B------:R-:W-:Y:S01]  /*23b80*/  IMAD.MOV.U32 R4, RZ, RZ, R8 ;  /* 0x000000ffff047224 */ /* 0x000fe200078e0008 */
[----:B------:R-:W-:-:S04]  /*23b90*/  @P0 SHF.R.U32.HI R4, RZ, R5, R0 ;  /* 0x00000005ff040219 */ /* 0x000fc80000011600 */
[--C-:B------:R-:W-:Y:S01]  /*23ba0*/  SHF.R.S32.HI R5, RZ, 0x1f, R4.reuse ;  /* 0x0000001fff057819 */ /* 0x100fe20000011404 */
[----:B------:R-:W-:-:S04]  /*23bb0*/  IMAD.MOV R0, RZ, RZ, -R4 ;  /* 0x000000ffff007224 */ /* 0x000fc800078e0a04 */
[----:B------:R-:W-:Y:S02]  /*23bc0*/  IMAD R8, R6, R0, R8 ;  /* 0x0000000006087224 */ /* 0x000fe400078e0208 */
[----:B------:R-:W-:Y:S02]  /*23bd0*/  IMAD R0, R7, UR4, RZ ;  /* 0x0000000407007c24 */ /* 0x000fe4000f8e02ff */
[C---:B------:R-:W-:Y:S01]  /*23be0*/  IMAD.WIDE.U32 R4, R19.reuse, UR4, R4 ;  /* 0x0000000413047c25 */ /* 0x040fe2000f8e0004 */
[----:B------:R0:W-:Y:S03]  /*23bf0*/  STL [R1+0x48c], R8 ;  /* 0x00048c0801007387 */ /* 0x0001e60000100800 */
[----:B------:R-:W-:Y:S01]  /*23c00*/  IMAD R0, R19, UR5, R0 ;  /* 0x0000000513007c24 */ /* 0x000fe2000f8e0200 */
[----:B------:R-:W-:-:S03]  /*23c10*/  LEA R2, P0, R4, R2, 0x2 ;  /* 0x0000000204027211 */ /* 0x000fc600078010ff */
[----:B------:R-:W-:-:S05]  /*23c20*/  IMAD.IADD R0, R5, 0x1, R0 ;  /* 0x0000000105007824 */ /* 0x000fca00078e0200 */
[----:B------:R-:W-:-:S05]  /*23c30*/  LEA.HI.X R3, R4, R3, R0, 0x2, P0 ;  /* 0x0000000304037211 */ /* 0x000fca00000f1400 */
[----:B------:R0:W5:Y:S02]  /*23c40*/  LDG.E R16, desc[UR48][R2.64] ;  /* 0x0000003002107981 */ /* 0x000164000c1e1900 */
.L_x_2152:
[----:B0-----:R-:W2:Y:S01]  /*23c50*/  LDL R2, [R1+0x474] ;  /* 0x0004740001027983 */ /* 0x001ea20000100800 */
[----:B---3--:R-:W-:Y:S01]  /*23c60*/  IMAD R0, R18, 0x8, R17 ;  /* 0x0000000812007824 */ /* 0x008fe200078e0211 */
[----:B--2---:R-:W-:-:S04]  /*23c70*/  SHF.L.U32 R2, R2, 0x1f, RZ ;  /* 0x0000001f02027819 */ /* 0x004fc800000006ff */
[----:B------:R-:W0:Y:S02]  /*23c80*/  SYNCS.PHASECHK.TRANS64.TRYWAIT P0, [R0+URZ+0x32440], R2 ;  /* 0x03244002000075a7 */ /* 0x000e24000800017f */
[----:B0-----:R-:W-:Y:S05]  /*23c90*/  @!P0 BRA `(.L_x_2153) ;  /* 0x00000048000c8947 */ /* 0x001fea0003800000 */
.L_x_2254:
        /* <DEDUP_REMOVED lines=11> */
.L_x_2154:
[----:B------:R-:W2:Y:S04]  /*23d50*/  LDL R3, [R1+0x48c] ;  /* 0x00048c0001037983 */ /* 0x000ea80000100800 */
[----:B0-----:R-:W3:Y:S01]  /*23d60*/  LDL.LU R2, [R1+0x47c] ;  /* 0x00047c0001027983 */ /* 0x001ee20000300800 */
[----:B------:R-:W-:Y:S01]  /*23d70*/  R2UR UR33, R0 ;  /* 0x00000000002172ca */ /* 0x000fe200000e0000 */
[----:B------:R-:W-:Y:S01]  /*23d80*/  IMAD R0, R18, 0x3000, R17 ;  /* 0x0000300012007824 */ /* 0x000fe200078e0211 */
[----:B------:R-:W-:Y:S01]  /*23d90*/  PLOP3.LUT P0, PT, PT, PT, PT, 0x80, 0x0 ;  /* 0x000000000000781c */ /* 0x000fe20003f0f070 */
[----:B------:R-:W-:Y:S01]  /*23da0*/  UIADD3 UR4, UP0, UR46, 0x370, URZ ;  /* 0x000003702e047890 */ /* 0x000fe2000ff1e03f */
[----:B-----5:R-:W-:Y:S01]  /*23db0*/  R2UR UR37, R16 ;  /* 0x00000000102572ca */ /* 0x020fe200000e0000 */
[----:B------:R-:W-:Y:S01]  /*23dc0*/  UMOV UR6, 0x0 ;  /* 0x0000000000067882 */ /* 0x000fe20000000000 */
[----:B------:R-:W-:Y:S01]  /*23dd0*/  R2UR UR32, R0 ;  /* 0x00000000002072ca */ /* 0x000fe200000e0000 */
[----:B------:R-:W-:Y:S01]  /*23de0*/  UIADD3.X UR5, URZ, UR47, URZ, UP0, !UPT ;  /* 0x0000002f3f057290 */ /* 0x000fe200087fe43f */
[----:B------:R-:W-:Y:S01]  /*23df0*/  UMOV UR7, 0x14f00000 ;  /* 0x14f0000000077882 */ /* 0x000fe20000000000 */
[----:B------:R-:W-:-:S04]  /*23e00*/  UMOV UR34, URZ ;  /* 0x0000003f00227c82 */ /* 0x000fc80008000000 */
[----:B------:R-:W-:-:S06]  /*23e10*/  UIADD3 UR33, UR33, 0x32430, URZ ;  /* 0x0003243021217890 */ /* 0x000fcc000fffe03f */
[----:B------:R-:W-:Y:S01]  /*23e20*/  UIADD3 UR32, UR32, 0x1c400, URZ ;  /* 0x0001c40020207890 */ /* 0x000fe2000fffe03f */
[----:B--2---:R-:W-:Y:S02]  /*23e30*/  R2UR UR35, R3 ;  /* 0x00000000032372ca */ /* 0x004fe400000e0000 */
[----:B---3--:R-:W-:-:S04]  /*23e40*/  LOP3.LUT R2, R2, 0xfffffffd, RZ, 0xc0, !PT ;  /* 0xfffffffd02027812 */ /* 0x008fc800078ec0ff */
[----:B------:R-:W-:-:S07]  /*23e50*/  @P0 LOP3.LUT R2, R2, 0x2, RZ, 0xfc, !PT ;  /* 0x0000000202020812 */ /* 0x000fce00078efcff */
[----:B------:R-:W-:Y:S01]  /*23e60*/  UIMAD UR35, UR35, 0x60, URZ ;  /* 0x00000060232378a4 */ /* 0x000fe2000f8e023f */
[----:B------:R0:W-:Y:S08]  /*23e70*/  STL [R1+0x47c], R2 ;  /* 0x00047c0201007387 */ /* 0x0001f00000100800 */
[----:B------:R0:W-:Y:S01]  /*23e80*/  UTMALDG.4D [UR32], [UR4], desc[UR6] ;  /* 0x00000620040075b4 */ /* 0x0001e20008019000 */
[----:B------:R-:W-:-:S02]  /*23e90*/  NOP ;  /* 0x0000000000007918 */ /* 0x000fc40000000000 */
.L_x_2150:
[----:B------:R-:W-:Y:S05]  /*23ea0*/  WARPSYNC.ALL ;  /* 0x0000000000007948 */ /* 0x000fea0003800000 */
[----:B---3--:R-:W-:Y:S01]  /*23eb0*/  VIADD R0, R17, 0x18400 ;  /* 0x0001840011007836 */ /* 0x008fe20000000000 */
[----:B------:R-:W-:Y:S01]  /*23ec0*/  BAR.SYNC.DEFER_BLOCKING 0x8, 0x180 ;  /* 0x0206000000007b1d */ /* 0x000fe20000010000 */
[----:B------:R-:W-:Y:S02]  /*23ed0*/  USHF.R.S32.HI UR44, URZ, 0x1f, UR36 ;  /* 0x0000001f3f2c7899 */ /* 0x000fe40008011424 */
[----:B0-----:R-:W-:Y:S01]  /*23ee0*/  USHF.R.S32.HI UR37, URZ, 0x1f, UR43 ;  /* 0x0000001f3f257899 */ /* 0x001fe2000801142b */
[----:B------:R-:W-:-:S02]  /*23ef0*/  LOP3.LUT P0, RZ, R0, 0x3ff, RZ, 0xc0, !PT ;  /* 0x000003ff00ff7812 */ /* 0x000fc4000780c0ff */
[----:B------:R-:W-:Y:S11]  /*23f00*/  BSSY B6, `(.L_x_2155) ;  /* 0x0000012000067945 */ /* 0x000ff60003800000 */
[----:B------:R-:W-:Y:S05]  /*23f10*/  @!P0 BRA `(.L_x_2156) ;  /* 0x0000000000408947 */ /* 0x000fea0003800000 */
[----:B------:R-:W-:Y:S01]  /*23f20*/  MOV R2, 0x0 ;  /* 0x0000000000027802 */ /* 0x000fe20000000f00 */
[----:B------:R-:W-:Y:S01]  /*23f30*/  ULDC.64 UR6, c[0x4][0x98] ;  /* 0x0100260000067ab9 */ /* 0x000fe20000000a00 */
[----:B------:R-:W-:Y:S01]  /*23f40*/  ULDC.64 UR8, c[0x4][0xa0] ;  /* 0x0100280000087ab9 */ /* 0x000fe20000000a00 */
[----:B------:R-:W-:Y:S01]  /*23f50*/  ULDC.64 UR4, c[0x4][0x20] ;  /* 0x0100080000047ab9 */ /* 0x000fe20000000a00 */
[----:B------:R-:W-:Y:S02]  /*23f60*/  IMAD.U32 R4, RZ, RZ, UR6 ;  /* 0x00000006ff047e24 */ /* 0x000fe4000f8e00ff */
[----:B------:R-:W0:Y:S01]  /*23f70*/  LDC.64 R2, c[0x4][R2] ;  /* 0x0100000002027b82 */ /* 0x000e220000000a00 */
[----:B-1----:R-:W-:Y:S02]  /*23f80*/  IMAD.U32 R5, RZ, RZ, UR7 ;  /* 0x00000007ff057e24 */ /* 0x002fe4000f8e00ff */
        /* <DEDUP_REMOVED lines=9> */
.L_x_2156:
[----:B------:R-:W-:Y:S05]  /*24020*/  BSYNC B6 ;  /* 0x0000000000067941 */ /* 0x000fea0003800000 */
.L_x_2155:
[----:B------:R0:W5:Y:S01]  /*24030*/  LDL R8, [R1+0x470] ;  /* 0x0004700001087983 */ /* 0x0001620000100800 */
[----:B------:R-:W2:Y:S01]  /*24040*/  LDC R6, c[0x0][0x448] ;  /* 0x00011200ff067b82 */ /* 0x000ea20000000800 */
[----:B------:R-:W-:Y:S01]  /*24050*/  ULDC.64 UR8, c[0x0][0x2d8] ;  /* 0x0000b60000087ab9 */ /* 0x000fe20000000a00 */
[----:B------:R-:W3:Y:S01]  /*24060*/  S2R R2, SR_TID.X ;  /* 0x0000000000027919 */ /* 0x000ee20000002100 */
[----:B------:R-:W-:Y:S02]  /*24070*/  UIMAD UR6, UR44, UR8, URZ ;  /* 0x000000082c0672a4 */ /* 0x000fe4000f8e023f */
[----:B------:R-:W-:Y:S01]  /*24080*/  UIMAD.WIDE.U32 UR4, UR36, UR8, URZ ;  /* 0x00000008240472a5 */ /* 0x000fe2000f8e003f */
[----:B------:R-:W4:Y:S01]  /*24090*/  S2R R0, SR_TID.X ;  /* 0x0000000000007919 */ /* 0x000f220000002100 */
[----:B------:R-:W-:-:S03]  /*240a0*/  UIMAD UR6, UR36, UR9, UR6 ;  /* 0x00000009240672a4 */ /* 0x000fc6000f8e0206 */
[----:B------:R-:W-:Y:S01]  /*240b0*/  ULDC.64 UR8, c[0x0][0x2e0] ;  /* 0x0000b80000087ab9 */ /* 0x000fe20000000a00 */
[----:B------:R-:W-:Y:S02]  /*240c0*/  UIADD3 UR5, UR5, UR6, URZ ;  /* 0x0000000605057290 */ /* 0x000fe4000fffe03f */
[----:B------:R-:W-:Y:S02]  /*240d0*/  UIMAD UR6, UR37, UR8, URZ ;  /* 0x00000008250672a4 */ /* 0x000fe4000f8e023f */
[----:B------:R-:W-:Y:S02]  /*240e0*/  UIMAD.WIDE.U32 UR4, UR43, UR8, UR4 ;  /* 0x000000082b0472a5 */ /* 0x000fe4000f8e0004 */
[----:B------:R-:W-:-:S04]  /*240f0*/  UIMAD UR6, UR43, UR9, UR6 ;  /* 0x000000092b0672a4 */ /* 0x000fc8000f8e0206 */
[----:B------:R-:W-:Y:S02]  /*24100*/  UIADD3 UR6, UR5, UR6, URZ ;  /* 0x0000000605067290 */ /* 0x000fe4000fffe03f */
[----:B-1----:R-:W-:Y:S01]  /*24110*/  IMAD.U32 R5, RZ, RZ, UR5 ;  /* 0x00000005ff057e24 */ /* 0x002fe2000f8e00ff */
[----:B--2---:R-:W-:Y:S02]  /*24120*/  ISETP.NE.AND P0, PT, R6, 0x1, PT ;  /* 0x000000010600780c */ /* 0x004fe40003f05270 */
[----:B---3--:R-:W-:-:S11]  /*24130*/  LOP3.LUT R4, R2, 0x7f, RZ, 0xc0, !PT ;  /* 0x0000007f02047812 */ /* 0x008fd600078ec0ff */
[----:B------:R-:W1:Y:S01]  /*24140*/  @P0 LDC R3, c[0x0][0x44c] ;  /* 0x00011300ff030b82 */ /* 0x000e620000000800 */
[----:B----4-:R-:W-:Y:S01]  /*24150*/  IMAD.SHL.U32 R0, R0, 0x10, RZ ;  /* 0x0000001000007824 */ /* 0x010fe200078e00ff */
[----:B------:R-:W-:-:S04]  /*24160*/  SHF.R.U32.HI R4, RZ, 0x3, R4 ;  /* 0x00000003ff047819 */ /* 0x000fc80000011604 */
[----:B------:R-:W-:Y:S02]  /*24170*/  LOP3.LUT R0, R4, 0x70, R0, 0xf8, !PT ;  /* 0x0000007004007812 */ /* 0x000fe400078ef800 */
[----:B------:R-:W2:Y:S01]  /*24180*/  @P0 LDC R2, c[0x0][0x450] ;  /* 0x00011400ff020b82 */ /* 0x000ea20000000800 */
[----:B------:R-:W-:Y:S01]  /*24190*/  IMAD.U32 R4, RZ, RZ, UR4 ;  /* 0x00000004ff047e24 */ /* 0x000fe2000f8e00ff */
[----:B------:R-:W-:Y:S01]  /*241a0*/  ULDC.64 UR4, c[0x0][0x2d0] ;  /* 0x0000b40000047ab9 */ /* 0x000fe20000000a00 */
[----:B------:R-:W-:-:S04]  /*241b0*/  VIADD R7, R0, UR40 ;  /* 0x0000002800077c36 */ /* 0x000fc80008000000 */
[----:B------:R-:W-:Y:S01]  /*241c0*/  IMAD.MOV.U32 R0, RZ, RZ, R7 ;  /* 0x000000ffff007224 */ /* 0x000fe200078e0007 */
[----:B------:R3:W-:Y:S01]  /*241d0*/  STL [R1+0x488], R7 ;  /* 0x0004880701007387 */ /* 0x0007e20000100800 */
[----:B-1----:R-:W-:-:S05]  /*241e0*/  @P0 IMAD.HI.U32 R3, R7, R3, RZ ;  /* 0x0000000307030227 */ /* 0x002fca00078e00ff */
[----:B--2---:R-:W-:Y:S01]  /*241f0*/  @P0 SHF.R.U32.HI R0, RZ, R2, R3 ;  /* 0x00000002ff000219 */ /* 0x004fe20000011603 */
[----:B------:R-:W-:Y:S02]  /*24200*/  IMAD.MOV.U32 R2, RZ, RZ, R4 ;  /* 0x000000ffff027224 */ /* 0x000fe400078e0004 */
[----:B------:R-:W-:Y:S01]  /*24210*/  IMAD.U32 R3, RZ, RZ, UR6 ;  /* 0x00000006ff037e24 */ /* 0x000fe2000f8e00ff */
[----:B------:R-:W-:Y:S01]  /*24220*/  SHF.R.S32.HI R4, RZ, 0x1f, R0 ;  /* 0x0000001fff047819 */ /* 0x000fe20000011400 */
[----:B------:R-:W-:Y:S01]  /*24230*/  ULDC.64 UR6, c[0x0][0x280] ;  /* 0x0000a00000067ab9 */ /* 0x000fe20000000a00 */
[----:B------:R-:W-:-:S04]  /*24240*/  IMAD.WIDE.U32 R2, R0, UR4, R2 ;  /* 0x0000000400027c25 */ /* 0x000fc8000f8e0002 */
[----:B------:R-:W-:-:S04]  /*24250*/  IMAD R4, R4, UR4, RZ ;  /* 0x0000000404047c24 */ /* 0x000fc8000f8e02ff */
[----:B------:R-:W-:Y:S01]  /*24260*/  IMAD R4, R0, UR5, R4 ;  /* 0x0000000500047c24 */ /* 0x000fe2000f8e0204 */
[----:B------:R-:W-:Y:S01]  /*24270*/  ULDC.64 UR4, c[0x0][0x2c8] ;  /* 0x0000b20000047ab9 */ /* 0x000fe20000000a00 */
[----:B------:R-:W-:Y:S02]  /*24280*/  IMAD.MOV R0, RZ, RZ, -R0 ;  /* 0x000000ffff007224 */ /* 0x000fe400078e0a00 */
[----:B------:R-:W-:Y:S02]  /*24290*/  IMAD.IADD R3, R3, 0x1, R4 ;  /* 0x0000000103037824 */ /* 0x000fe400078e0204 */
[----:B------:R-:W-:Y:S02]  /*242a0*/  IMAD R0, R6, R0, R7 ;  /* 0x0000000006007224 */ /* 0x000fe400078e0207 */
[----:B---3--:R-:W1:Y:S03]  /*242b0*/  S2R R7, SR_TID.X ;  /* 0x0000000000077919 */ /* 0x008e660000002100 */
[----:B------:R-:W-:Y:S01]  /*242c0*/  SHF.R.S32.HI R4, RZ, 0x1f, R0 ;  /* 0x0000001fff047819 */ /* 0x000fe20000011400 */
[----:B------:R-:W-:-:S04]  /*242d0*/  IMAD.WIDE.U32 R2, R0, UR4, R2 ;  /* 0x0000000400027c25 */ /* 0x000fc8000f8e0002 */
[----:B------:R-:W-:Y:S01]  /*242e0*/  IMAD R4, R4, UR4, RZ ;  /* 0x0000000404047c24 */ /* 0x000fe2000f8e02ff */
[----:B------:R-:W-:-:S03]  /*242f0*/  ULDC UR4, c[0x0][0x2b8] ;  /* 0x0000ae0000047ab9 */ /* 0x000fc60000000800 */
[----:B------:R-:W-:Y:S01]  /*24300*/  IMAD R4, R0, UR5, R4 ;  /* 0x0000000500047c24 */ /* 0x000fe2000f8e0204 */
[----:B------:R-:W-:-:S03]  /*24310*/  LEA R0, P1, R2, UR6, 0x1 ;  /* 0x0000000602007c11 */ /* 0x000fc6000f8208ff */
[----:B------:R-:W-:Y:S02]  /*24320*/  IMAD.IADD R3, R3, 0x1, R4 ;  /* 0x0000000103037824 */ /* 0x000fe400078e0204 */
[----:B-1----:R-:W-:-:S05]  /*24330*/  IMAD.SHL.U32 R9, R7, 0x8, RZ ;  /* 0x0000000807097824 */ /* 0x002fca00078e00ff */
[----:B------:R-:W-:Y:S02]  /*24340*/  LOP3.LUT R9, R9, 0x38, RZ, 0xc0, !PT ;  /* 0x0000003809097812 */ /* 0x000fe400078ec0ff */
[----:B------:R-:W-:Y:S02]  /*24350*/  LOP3.LUT R7, R7, 0x7f, RZ, 0xc0, !PT ;  /* 0x0000007f07077812 */ /* 0x000fe400078ec0ff */
[----:B------:R-:W-:Y:S01]  /*24360*/  ISETP.GE.AND P0, PT, R9, UR4, PT ;  /* 0x0000000409007c0c */ /* 0x000fe2000bf06270 */
[----:B------:R-:W-:Y:S01]  /*24370*/  UMOV UR4, 0xffffffff ;  /* 0xffffffff00047882 */ /* 0x000fe20000000000 */
[----:B------:R-:W-:Y:S02]  /*24380*/  LEA.HI.X R3, R2, UR7, R3, 0x1, P1 ;  /* 0x0000000702037c11 */ /* 0x000fe400088f0c03 */
[----:B------:R-:W-:Y:S01]  /*24390*/  SHF.R.U32.HI R10, RZ, 0x3, R7 ;  /* 0x00000003ff0a7819 */ /* 0x000fe20000011607 */
[----:B0-----:R-:W-:Y:S08]  /*243a0*/  BRA.DIV UR4, `(.L_x_2157) ;  /* 0x00000042045c7947 */ /* 0x001ff0000b800000 */
[----:B------:R-:W0:Y:S01]  /*243b0*/  SHFL.IDX PT, R5, R0, RZ, 0x181f ;  /* 0x00181fff00057589 */ /* 0x000e2200000e0000 */
[----:B------:R-:W-:Y:S01]  /*243c0*/  ULDC UR4, c[0x0][0x288] ;  /* 0x0000a20000047ab9 */ /* 0x000fe20000000800 */
[----:B------:R-:W-:Y:S02]  /*243d0*/  VIADD R10, R10, UR40 ;  /* 0x000000280a0a7c36 */ /* 0x000fe40008000000 */
[----:B------:R-:W1:Y:S01]  /*243e0*/  SHFL.IDX PT, R4, R3, RZ, 0x181f ;  /* 0x00181fff03047589 */ /* 0x000e6200000e0000 */
[----:B------:R-:W-:Y:S02]  /*243f0*/  IMAD R2, R6, UR4, RZ ;  /* 0x0000000406027c24 */ /* 0x000fe4000f8e02ff */
[C---:B------:R-:W-:Y:S01]  /*24400*/  VIADD R11, R10.reuse, 0x10 ;  /* 0x000000100a0b7836 */ /* 0x040fe20000000000 */
[----:B------:R-:W2:Y:S02]  /*24410*/  SHFL.IDX PT, R6, R0, 0x1, 0x181f ;  /* 0x00381f0000067f89 */ /* 0x000ea400000e0000 */
[----:B------:R-:W-:-:S02]  /*24420*/  ISETP.GE.AND P3, PT, R10, R2, PT ;  /* 0x000000020a00720c */ /* 0x000fc40003f66270 */
[----:B------:R-:W3:Y:S01]  /*24430*/  SHFL.IDX PT, R7, R3, 0x1, 0x181f ;  /* 0x00381f0003077f89 */ /* 0x000ee200000e0000 */
[----:B------:R-:W-:-:S03]  /*24440*/  ISETP.GE.AND P1, PT, R11, R2, PT ;  /* 0x000000020b00720c */ /* 0x000fc60003f26270 */
[----:B------:R4:W-:Y:S04]  /*24450*/  STL [R1+0x490], R11 ;  /* 0x0004900b01007387 */ /* 0x0009e80000100800 */
[----:B------:R-:W-:Y:S03]  /*24460*/  STL [R1+0x480], R10 ;  /* 0x0004800a01007387 */ /* 0x000fe60000100800 */
[----:B0-----:R-:W-:Y:S01]  /*24470*/  @!P3 LEA R5, P2, R9, R5, 0x1 ;  /* 0x000000050905b211 */ /* 0x001fe200078408ff */
[----:B----4-:R-:W-:-:S04]  /*24480*/  VIADD R11, R10, 0x20 ;  /* 0x000000200a0b7836 */ /* 0x010fc80000000000 */
[----:B-1----:R-:W-:Y:S01]  /*24490*/  @!P3 IMAD.X R4, RZ, RZ, R4, P2 ;  /* 0x000000ffff04b224 */ /* 0x002fe200010e0604 */
[----:B------:R-:W-:Y:S04]  /*244a0*/  STL [R1+0x494], R11 ;  /* 0x0004940b01007387 */ /* 0x000fe80000100800 */
[----:B------:R-:W-:-:S04]  /*244b0*/  @!P3 LOP3.LUT R5, R5, R4, RZ, 0x3c, !PT ;  /* 0x000000040505b212 */ /* 0x000fc800078e3cff */
[----:B------:R-:W-:-:S04]  /*244c0*/  @!P3 LOP3.LUT R4, R5, R4, RZ, 0x3c, !PT ;  /* 0x000000040504b212 */ /* 0x000fc800078e3cff */
[----:B------:R-:W-:-:S05]  /*244d0*/  @!P3 LOP3.LUT R5, R5, R4, RZ, 0x3c, !PT ;  /* 0x000000040505b212 */ /* 0x000fca00078e3cff */
[----:B-----5:R2:W-:Y:S02]  /*244e0*/  @!P3 LDGSTS.E.BYPASS.LTC128B.128 [R8+0x18400], desc[UR48][R4.64], !P0 ;  /* 0x184000000408bfae */ /* 0x0205e4000c101d70 */
[----:B--2---:R-:W-:Y:S02]  /*244f0*/  @!P1 LEA R4, P2, R9, R6, 0x1 ;  /* 0x0000000609049211 */ /* 0x004fe400078408ff */
[----:B------:R-:W-:Y:S03]  /*24500*/  SHFL.IDX PT, R6, R3, 0x3, 0x181f ;  /* 0x00781f0003067f89 */ /* 0x000fe600000e0000 */
[----:B---3--:R-:W-:Y:S02]  /*24510*/  @!P1 IMAD.X R5, RZ, RZ, R7, P2 ;  /* 0x000000ffff059224 */ /* 0x008fe400010e0607 */
[----:B------:R-:W-:-:S03]  /*24520*/  VIADD R7, R10, 0x30 ;  /* 0x000000300a077836 */ /* 0x000fc60000000000 */
[----:B------:R0:W-:Y:S01]  /*24530*/  @!P1 LDGSTS.E.BYPASS.LTC128B.128 [R8+0x18c00], desc[UR48][R4.64], !P0 ;  /* 0x18c0000004089fae */ /* 0x0001e2000c101d70 */
[----:B------:R-:W-:-:S03]  /*24540*/  ISETP.GE.AND P1, PT, R11, R2, PT ;  /* 0x000000020b00720c */ /* 0x000fc60003f26270 */
[----:B------:R-:W-:Y:S04]  /*24550*/  STL [R1+0x498], R7 ;  /* 0x0004980701007387 */ /* 0x000fe80000100800 */
[----:B0-----:R-:W0:Y:S04]  /*24560*/  SHFL.IDX PT, R5, R0, 0x2, 0x181f ;  /* 0x00581f0000057f89 */ /* 0x001e2800000e0000 */
[----:B------:R-:W1:Y:S02]  /*24570*/  SHFL.IDX PT, R4, R3, 0x2, 0x181f ;  /* 0x00581f0003047f89 */ /* 0x000e6400000e0000 */
[----:B0-----:R-:W-:-:S05]  /*24580*/  @!P1 LEA R5, P2, R9, R5, 0x1 ;  /* 0x0000000509059211 */ /* 0x001fca00078408ff */
[----:B-1----:R-:W-:-:S05]  /*24590*/  @!P1 IMAD.X R4, RZ, RZ, R4, P2 ;  /* 0x000000ffff049224 */ /* 0x002fca00010e0604 */
        /* <DEDUP_REMOVED lines=33> */
[-C--:B------:R-:W-:Y:S01]  /*247b0*/  @!P1 LOP3.LUT R5, R5, R4.reuse, RZ, 0x3c, !PT ;  /* 0x0000000405059212 */ /* 0x080fe200078e3cff */
[----:B------:R-:W-:Y:S03]  /*247c0*/  SHFL.IDX PT, R3, R3, 0x7, 0x181f ;  /* 0x00f81f0003037f89 */ /* 0x000fe600000e0000 */
        /* <DEDUP_REMOVED lines=11> */
[----:B-1----:R2:W-:Y:S02]  /*24880*/  @!P1 LDGSTS.E.BYPASS.LTC128B.128 [R8+0x1b400], desc[UR48][R4.64], !P0 ;  /* 0x1b40000004089fae */ /* 0x0025e4000c101d70 */
.L_x_2271:
[----:B0-2---:R-:W2:Y:S02]  /*24890*/  LDL R4, [R1+0x480] ;  /* 0x0004800001047983 */ /* 0x005ea40000100800 */
[----:B--2---:R-:W-:-:S05]  /*248a0*/  VIADD R4, R4, 0x70 ;  /* 0x0000007004047836 */ /* 0x004fca0000000000 */
[----:B------:R-:W-:Y:S01]  /*248b0*/  ISETP.GE.AND P1, PT, R4, R2, PT ;  /* 0x000000020400720c */ /* 0x000fe20003f26270 */
[----:B------:R0:W-:-:S12]  /*248c0*/  STL [R1+0x4ac], R4 ;  /* 0x0004ac0401007387 */ /* 0x0001d80000100800 */
        /* <DEDUP_REMOVED lines=8> */
.L_x_2158:
[----:B------:R-:W-:Y:S02]  /*24950*/  PLOP3.LUT P1, PT, P1, P0, PT, 0xa2, 0x0 ;  /* 0x000000000000781c */ /* 0x000fe40000f21472 */
[----:B------:R-:W-:-:S08]  /*24960*/  @P0 R2UR P1, UR4, R17 ;  /* 0x00000000110402ca */ /* 0x000fd00000020000 */
[----:B------:R-:W-:-:S05]  /*24970*/  @P0 PLOP3.LUT P0, PT, P1, PT, PT, 0x80, 0x0 ;  /* 0x000000000000081c */ /* 0x000fca0000f0f070 */
[----:B------:R-:W-:Y:S01]  /*24980*/  @!P1 SYNCS.ARRIVE.TRANS64.RED.A0T1 RZ, [UR4+0x32400], RZ ;  /* 0x032400ffffff99a7 */ /* 0x000fe20008200404 */
[----:B------:R-:W-:Y:S07]  /*24990*/  @!P1 ARRIVES.LDGSTSBAR.64.TRANSCNT [UR4+0x32400] ;  /* 0x03240000ff0099b0 */ /* 0x000fee0008000a84 */
[----:B------:R-:W-:Y:S05]  /*249a0*/  @P0 BRA.U.ANY `(.L_x_2158) ;  /* 0xfffffffd00e80947 */ /* 0x000fea000393ffff */
[----:B0-----:R-:W0:Y:S01]  /*249b0*/  LDC.64 R2, c[0x0][0x3d8] ;  /* 0x0000f600ff027b82 */ /* 0x001e220000000a00 */
[----:B------:R-:W-:Y:S01]  /*249c0*/  NOP ;  /* 0x0000000000007918 */ /* 0x000fe20000000000 */
[C---:B0-----:R-:W-:Y:S01]  /*249d0*/  IMAD R0, R2.reuse, UR44, RZ ;  /* 0x0000002c02007c24 */ /* 0x041fe2000f8e02ff */
[----:B------:R0:W-:Y:S01]  /*249e0*/  SYNCS.ARRIVE.TRANS64.A1T0 RZ, [R17+URZ+0x32400], RZ ;  /* 0x032400ff11ff79a7 */ /* 0x0001e2000810003f */
[----:B------:R-:W-:Y:S01]  /*249f0*/  IMAD.WIDE.U32 R4, R2, UR36, RZ ;  /* 0x0000002402047c25 */ /* 0x000fe2000f8e00ff */
[----:B------:R-:W-:Y:S03]  /*24a00*/  BSSY B6, `(.L_x_2159) ;  /* 0x0000018000067945 */ /* 0x000fe60003800000 */
[----:B------:R-:W-:Y:S01]  /*24a10*/  IMAD R3, R3, UR36, R0 ;  /* 0x0000002403037c24 */ /* 0x000fe2000f8e0200 */
[----:B------:R0:W-:Y:S01]  /*24a20*/  STL.64 [R1+0x4b0], R4 ;  /* 0x0004b00401007387 */ /* 0x0001e20000100a00 */
[----:B------:R-:W-:-:S05]  /*24a30*/  VIADD R0, R17, 0x22400 ;  /* 0x0002240011007836 */ /* 0x000fca0000000000 */
[----:B------:R-:W-:Y:S01]  /*24a40*/  LOP3.LUT P0, RZ, R0, 0x3ff, RZ, 0xc0, !PT ;  /* 0x000003ff00ff7812 */ /* 0x000fe2000780c0ff */
[----:B------:R-:W-:-:S05]  /*24a50*/  IMAD.IADD R0, R5, 0x1, R3 ;  /* 0x0000000105007824 */ /* 0x000fca00078e0203 */
[----:B------:R0:W-:Y:S07]  /*24a60*/  STL [R1+0x4b8], R0 ;  /* 0x0004b80001007387 */ /* 0x0001ee0000100800 */
[----:B------:R-:W-:Y:S05]  /*24a70*/  @!P0 BRA `(.L_x_2160) ;  /* 0x0000000000408947 */ /* 0x000fea0003800000 */
[----:B------:R-:W-:Y:S01]  /*24a80*/  MOV R2, 0x0 ;  /* 0x0000000000027802 */ /* 0x000fe20000000f00 */
[----:B------:R-:W-:Y:S01]  /*24a90*/  ULDC.64 UR6, c[0x4][0x98] ;  /* 0x0100260000067ab9 */ /* 0x000fe20000000a00 */
[----:B------:R-:W-:Y:S01]  /*24aa0*/  ULDC.64 UR8, c[0x4][0xa0] ;  /* 0x0100280000087ab9 */ /* 0x000fe20000000a00 */
[----:B------:R-:W-:Y:S01]  /*24ab0*/  ULDC.64 UR4, c[0x4][0x28] ;  /* 0x01000a0000047ab9 */ /* 0x000fe20000000a00 */
[----:B0-----:R-:W-:Y:S02]  /*24ac0*/  IMAD.U32 R4, RZ, RZ, UR6 ;  /* 0x00000006ff047e24 */ /* 0x001fe4000f8e00ff */
        /* <DEDUP_REMOVED lines=11> */
.L_x_2160:
[----:B------:R-:W-:Y:S05]  /*24b80*/  BSYNC B6 ;  /* 0x0000000000067941 */ /* 0x000fea0003800000 */
.L_x_2159:
[----:B0-----:R-:W2:Y:S01]  /*24b90*/  LDL.LU.64 R4, [R1+0x4b0] ;  /* 0x0004b00001047983 */ /* 0x001ea20000300a00 */
[----:B------:R-:W0:Y:S01]  /*24ba0*/  LDC R8, c[0x0][0x448] ;  /* 0x00011200ff087b82 */ /* 0x000e220000000800 */
[----:B------:R-:W-:Y:S02]  /*24bb0*/  ULDC.64 UR8, c[0x0][0x3e0] ;  /* 0x0000f80000087ab9 */ /* 0x000fe40000000a00 */
[----:B------:R-:W3:Y:S04]  /*24bc0*/  LDL.LU R2, [R1+0x4b8] ;  /* 0x0004b80001027983 */ /* 0x000ee80000300800 */
[----:B------:R-:W4:Y:S01]  /*24bd0*/  LDL.LU R3, [R1+0x488] ;  /* 0x0004880001037983 */ /* 0x000f220000300800 */
[----:B------:R-:W-:Y:S01]  /*24be0*/  UIMAD UR6, UR37, UR8, URZ ;  /* 0x00000008250672a4 */ /* 0x000fe2000f8e023f */
[----:B------:R-:W1:Y:S03]  /*24bf0*/  S2R R10, SR_TID.X ;  /* 0x00000000000a7919 */ /* 0x000e660000002100 */
[----:B------:R-:W-:Y:S01]  /*24c00*/  UIMAD UR6, UR43, UR9, UR6 ;  /* 0x000000092b0672a4 */ /* 0x000fe2000f8e0206 */
[----:B0-----:R-:W-:-:S13]  /*24c10*/  ISETP.NE.AND P0, PT, R8, 0x1, PT ;  /* 0x000000010800780c */ /* 0x001fda0003f05270 */
[----:B------:R-:W4:Y:S01]  /*24c20*/  @P0 LDC R0, c[0x0][0x44c] ;  /* 0x00011300ff000b82 */ /* 0x000f220000000800 */
[C---:B-1----:R-:W-:Y:S02]  /*24c30*/  IMAD.SHL.U32 R9, R10.reuse, 0x8, RZ ;  /* 0x000000080a097824 */ /* 0x042fe400078e00ff */
[----:B------:R-:W-:-:S03]  /*24c40*/  IMAD.SHL.U32 R10, R10, 0x8, RZ ;  /* 0x000000080a0a7824 */ /* 0x000fc600078e00ff */
[----:B------:R-:W-:Y:S02]  /*24c50*/  LOP3.LUT R9, R9, 0x38, RZ, 0xc0, !PT ;  /* 0x0000003809097812 */ /* 0x000fe400078ec0ff */
[----:B------:R-:W-:-:S04]  /*24c60*/  LOP3.LUT R10, R10, 0x38, RZ, 0xc0, !PT ;  /* 0x000000380a0a7812 */ /* 0x000fc800078ec0ff */
[C---:B------:R-:W-:Y:S02]  /*24c70*/  LOP3.LUT R12, R10.reuse, 0x40, RZ, 0xfc, !PT ;  /* 0x000000400a0c7812 */ /* 0x040fe400078efcff */
[C---:B------:R-:W-:Y:S02]  /*24c80*/  LOP3.LUT R11, R10.reuse, 0x80, RZ, 0xfc, !PT ;  /* 0x000000800a0b7812 */ /* 0x040fe400078efcff */
[----:B------:R-:W-:Y:S02]  /*24c90*/  LOP3.LUT R10, R10, 0xc0, RZ, 0xfc, !PT ;  /* 0x000000c00a0a7812 */ /* 0x000fe400078efcff */
[----:B--2---:R-:W-:Y:S02]  /*24ca0*/  R2UR UR5, R5 ;  /* 0x00000000050572ca */ /* 0x004fe400000e0000 */
[----:B------:R-:W-:Y:S02]  /*24cb0*/  R2UR UR4, R4 ;  /* 0x00000000040472ca */ /* 0x000fe400000e0000 */
[----:B---3--:R-:W-:-:S02]  /*24cc0*/  R2UR UR5, R2 ;  /* 0x00000000020572ca */ /* 0x008fc400000e0000 */
[----:B------:R-:W0:Y:S01]  /*24cd0*/  @P0 LDC R2, c[0x0][0x450] ;  /* 0x00011400ff020b82 */ /* 0x000e220000000800 */
[----:B----4-:R-:W-:-:S04]  /*24ce0*/  @P0 IMAD.HI.U32 R0, R3, R0, RZ ;  /* 0x0000000003000227 */ /* 0x010fc800078e00ff */
[----:B------:R-:W-:-:S06]  /*24cf0*/  IMAD.MOV.U32 R4, RZ, RZ, R3 ;  /* 0x000000ffff047224 */ /* 0x000fcc00078e0003 */
[----:B------:R-:W-:-:S04]  /*24d00*/  UIMAD.WIDE.U32 UR4, UR43, UR8, UR4 ;  /* 0x000000082b0472a5 */ /* 0x000fc8000f8e0004 */
[----:B------:R-:W-:Y:S02]  /*24d10*/  UIADD3 UR6, UR5, UR6, URZ ;  /* 0x0000000605067290 */ /* 0x000fe4000fffe03f */
[----:B------:R-:W-:Y:S02]  /*24d20*/  IMAD.U32 R6, RZ, RZ, UR4 ;  /* 0x00000004ff067e24 */ /* 0x000fe4000f8e00ff */
[----:B------:R-:W-:Y:S01]  /*24d30*/  IMAD.U32 R7, RZ, RZ, UR5 ;  /* 0x00000005ff077e24 */ /* 0x000fe2000f8e00ff */
[----:B------:R-:W-:Y:S01]  /*24d40*/  ULDC.64 UR4, c[0x0][0x3d0] ;  /* 0x0000f40000047ab9 */ /* 0x000fe20000000a00 */
[----:B0-----:R-:W-:Y:S01]  /*24d50*/  @P0 SHF.R.U32.HI R4, RZ, R2, R0 ;  /* 0x00000002ff040219 */ /* 0x001fe20000011600 */
[----:B------:R-:W-:-:S03]  /*24d60*/  IMAD.MOV.U32 R2, RZ, RZ, R6 ;  /* 0x000000ffff027224 */ /* 0x000fc600078e0006 */
[--C-:B------:R-:W-:Y:S01]  /*24d70*/  SHF.R.S32.HI R5, RZ, 0x1f, R4.reuse ;  /* 0x0000001fff057819 */ /* 0x100fe20000011404 */
[----:B------:R-:W-:-:S04]  /*24d80*/  IMAD.MOV R0, RZ, RZ, -R4 ;  /* 0x000000ffff007224 */ /* 0x000fc800078e0a04 */
[----:B------:R-:W-:Y:S02]  /*24d90*/  IMAD R0, R8, R0, R3 ;  /* 0x0000000008007224 */ /* 0x000fe400078e0203 */
[----:B------:R-:W-:Y:S02]  /*24da0*/  IMAD.U32 R3, RZ, RZ, UR6 ;  /* 0x00000006ff037e24 */ /* 0x000fe4000f8e00ff */
[----:B------:R-:W-:Y:S02]  /*24db0*/  IMAD R5, R5, UR4, RZ ;  /* 0x0000000405057c24 */ /* 0x000fe4000f8e02ff */
[----:B------:R-:W-:-:S04]  /*24dc0*/  IMAD.WIDE.U32 R2, R4, UR4, R2 ;  /* 0x0000000404027c25 */ /* 0x000fc8000f8e0002 */
[----:B------:R-:W-:Y:S01]  /*24dd0*/  IMAD R4, R4, UR5, R5 ;  /* 0x0000000504047c24 */ /* 0x000fe2000f8e0205 */
[----:B------:R-:W-:-:S03]  /*24de0*/  ULDC.64 UR4, c[0x0][0x3c8] ;  /* 0x0000f20000047ab9 */ /* 0x000fc60000000a00 */
[----:B------:R-:W-:Y:S01]  /*24df0*/  IMAD.IADD R3, R3, 0x1, R4 ;  /* 0x0000000103037824 */ /* 0x000fe200078e0204 */
[----:B------:R-:W-:Y:S01]  /*24e00*/  SHF.R.S32.HI R4, RZ, 0x1f, R0 ;  /* 0x0000001fff047819 */ /* 0x000fe20000011400 */
[----:B------:R-:W-:-:S04]  /*24e10*/  IMAD.WIDE.U32 R2, R0, UR4, R2 ;  /* 0x0000000400027c25 */ /* 0x000fc8000f8e0002 */
[----:B------:R-:W-:-:S04]  /*24e20*/  IMAD R4, R4, UR4, RZ ;  /* 0x0000000404047c24 */ /* 0x000fc8000f8e02ff */
[----:B------:R-:W-:Y:S01]  /*24e30*/  IMAD R0, R0, UR5, R4 ;  /* 0x0000000500007c24 */ /* 0x000fe2000f8e0204 */
[----:B------:R-:W-:Y:S02]  /*24e40*/  ULDC.64 UR4, c[0x0][0x390] ;  /* 0x0000e40000047ab9 */ /* 0x000fe40000000a00 */
[----:B------:R-:W-:Y:S01]  /*24e50*/  LEA R5, P0, R2, UR4, 0x1 ;  /* 0x0000000402057c11 */ /* 0x000fe2000f8008ff */
[----:B------:R-:W-:Y:S01]  /*24e60*/  IMAD.IADD R0, R3, 0x1, R0 ;  /* 0x0000000103007824 */ /* 0x000fe200078e0200 */
[----:B------:R-:W-:Y:S02]  /*24e70*/  ULDC UR4, c[0x0][0x3b8] ;  /* 0x0000ee0000047ab9 */ /* 0x000fe40000000800 */
[----:B------:R-:W-:Y:S02]  /*24e80*/  ISETP.GE.AND P1, PT, R12, UR4, PT ;  /* 0x000000040c007c0c */ /* 0x000fe4000bf26270 */
[----:B------:R-:W-:Y:S02]  /*24e90*/  LEA.HI.X R4, R2, UR5, R0, 0x1, P0 ;  /* 0x0000000502047c11 */ /* 0x000fe400080f0c00 */
[----:B------:R-:W-:-:S02]  /*24ea0*/  ISETP.GE.AND P0, PT, R9, UR4, PT ;  /* 0x0000000409007c0c */ /* 0x000fc4000bf06270 */
[----:B------:R-:W-:Y:S02]  /*24eb0*/  ISETP.GE.AND P2, PT, R11, UR4, PT ;  /* 0x000000040b007c0c */ /* 0x000fe4000bf46270 */
[----:B------:R-:W-:Y:S01]  /*24ec0*/  ISETP.GE.AND P3, PT, R10, UR4, PT ;  /* 0x000000040a007c0c */ /* 0x000fe2000bf66270 */
[----:B------:R-:W-:-:S03]  /*24ed0*/  UMOV UR4, 0xffffffff ;  /* 0xffffffff00047882 */ /* 0x000fc60000000000 */
[----:B------:R-:W-:Y:S09]  /*24ee0*/  BRA.DIV UR4, `(.L_x_2161) ;  /* 0x0000004204447947 */ /* 0x000ff2000b800000 */
[----:B------:R-:W2:Y:S01]  /*24ef0*/  LDL.LU R10, [R1+0x480] ;  /* 0x00048000010a7983 */ /* 0x000ea20000300800 */
[----:B------:R-:W-:-:S03]  /*24f00*/  ULDC UR4, c[0x0][0x288] ;  /* 0x0000a20000047ab9 */ /* 0x000fc60000000800 */
[----:B------:R-:W3:Y:S04]  /*24f10*/  LDL.LU R3, [R1+0x490] ;  /* 0x0004900001037983 */ /* 0x000ee80000300800 */
[----:B------:R-:W4:Y:S04]  /*24f20*/  LDL R7, [R1+0x470] ;  /* 0x0004700001077983 */ /* 0x000f280000100800 */
[----:B------:R-:W5:Y:S01]  /*24f30*/  LDL.LU R11, [R1+0x494] ;  /* 0x00049400010b7983 */ /* 0x000f620000300800 */
[----:B------:R-:W-:-:S03]  /*24f40*/  IMAD R0, R8, UR4, RZ ;  /* 0x0000000408007c24 */ /* 0x000fc6000f8e02ff */
[----:B------:R-:W-:Y:S04]  /*24f50*/  SHFL.IDX PT, R2, R4, RZ, 0x181f ;  /* 0x00181fff04027589 */ /* 0x000fe800000e0000 */
[----:B------:R-:W5:Y:S04]  /*24f60*/  LDL.LU R12, [R1+0x49c] ;  /* 0x00049c00010c7983 */ /* 0x000f680000300800 */
[----:B------:R-:W-:Y:S01]  /*24f70*/  SHFL.IDX PT, R6, R4, 0x1, 0x181f ;  /* 0x00381f0004067f89 */ /* 0x000fe200000e0000 */
[----:B--2---:R-:W-:-:S03]  /*24f80*/  ISETP.GE.AND P5, PT, R10, R0, PT ;  /* 0x000000000a00720c */ /* 0x004fc60003fa6270 */
[----:B------:R-:W2:Y:S01]  /*24f90*/  LDL.LU R10, [R1+0x498] ;  /* 0x00049800010a7983 */ /* 0x000ea20000300800 */
[----:B---3--:R-:W-:-:S03]  /*24fa0*/  ISETP.GE.AND P4, PT, R3, R0, PT ;  /* 0x000000000300720c */ /* 0x008fc60003f86270 */
[----:B------:R-:W0:Y:S06]  /*24fb0*/  SHFL.IDX PT, R3, R5, RZ, 0x181f ;  /* 0x00181fff05037589 */ /* 0x000e2c00000e0000 */
[----:B0-----:R-:W-:-:S05]  /*24fc0*/  @!P5 LEA R3, P6, R9, R3, 0x1 ;  /* 0x000000030903d211 */ /* 0x001fca00078c08ff */
[----:B------:R-:W-:-:S05]  /*24fd0*/  @!P5 IMAD.X R2, RZ, RZ, R2, P6 ;  /* 0x000000ffff02d224 */ /* 0x000fca00030e0602 */
[----:B------:R-:W-:-:S04]  /*24fe0*/  @!P5 LOP3.LUT R3, R3, R2, RZ, 0x3c, !PT ;  /* 0x000000020303d212 */ /* 0x000fc800078e3cff */
[----:B------:R-:W-:-:S04]  /*24ff0*/  @!P5 LOP3.LUT R2, R3, R2, RZ, 0x3c, !PT ;  /* 0x000000020302d212 */ /* 0x000fc800078e3cff */
[----:B------:R-:W-:-:S05]  /*25000*/  @!P5 LOP3.LUT R3, R3, R2, RZ, 0x3c, !PT ;  /* 0x000000020303d212 */ /* 0x000fca00078e3cff */
[----:B----4-:R-:W-:Y:S04]  /*25010*/  @!P5 LDGSTS.E.BYPASS.LTC128B.128 [R7+0x22400], desc[UR48][R2.64], !P0 ;  /* 0x224000000207dfae */ /* 0x010fe8000c101d70 */
        /* <DEDUP_REMOVED lines=10> */
[----:B-----5:R-:W-:-:S03]  /*250c0*/  ISETP.GE.AND P4, PT, R11, R0, PT ;  /* 0x000000000b00720c */ /* 0x020fc60003f86270 */
[----:B------:R-:W3:Y:S04]  /*250d0*/  LDL.LU R11, [R1+0x4a0] ;  /* 0x0004a000010b7983 */ /* 0x000ee80000300800 */
        /* <DEDUP_REMOVED lines=47> */
.L_x_2289:
[----:B------:R-:W3:Y:S01]  /*253d0*/  LDL.LU R3, [R1+0x4ac] ;  /* 0x0004ac0001037983 */ /* 0x000ee20000300800 */
[----:B------:R-:W-:Y:S01]  /*253e0*/  BSSY B0, `(.L_x_2162) ;  /* 0x000000d000007945 */ /* 0x000fe20003800000 */
[----:B---3--:R-:W-:-:S13]  /*253f0*/  ISETP.GE.AND P4, PT, R3, R0, PT ;  /* 0x000000000300720c */ /* 0x008fda0003f86270 */
[----:B------:R-:W-:Y:S05]  /*25400*/  @P4 BRA `(.L_x_2163) ;  /* 0x0000000000284947 */ /* 0x000fea0003800000 */
[----:B-1----:R-:W3:Y:S01]  /*25410*/  LDL R4, [R1+0x470] ;  /* 0x0004700001047983 */ /* 0x002ee20000100800 */
        /* <DEDUP_REMOVED lines=9> */
.L_x_2163:
[----:B------:R-:W-:Y:S05]  /*254b0*/  BSYNC B0 ;  /* 0x0000000000007941 */ /* 0x000fea0003800000 */
.L_x_2162:
[----:B------:R-:W-:Y:S01]  /*254c0*/  NOP ;  /* 0x0000000000007918 */ /* 0x000fe20000000000 */
[----:B------:R-:W-:-:S13]  /*254d0*/  PLOP3.LUT P0, PT, PT, PT, PT, 0x80, 0x0 ;  /* 0x000000000000781c */ /* 0x000fda0003f0f070 */
.L_x_2164:
[----:B------:R-:W-:Y:S02]  /*254e0*/  PLOP3.LUT P1, PT, P1, P0, PT, 0xa2, 0x0 ;  /* 0x000000000000781c */ /* 0x000fe40000f21472 */
[----:B------:R-:W-:-:S08]  /*254f0*/  @P0 R2UR P1, UR4, R17 ;  /* 0x00000000110402ca */ /* 0x000fd00000020000 */
[----:B------:R-:W-:-:S05]  /*25500*/  @P0 PLOP3.LUT P0, PT, P1, PT, PT, 0x80, 0x0 ;  /* 0x000000000000081c */ /* 0x000fca0000f0f070 */
[----:B------:R-:W-:Y:S01]  /*25510*/  @!P1 SYNCS.ARRIVE.TRANS64.RED.A0T1 RZ, [UR4+0x32410], RZ ;  /* 0x032410ffffff99a7 */ /* 0x000fe20008200404 */
[----:B------:R-:W-:Y:S07]  /*25520*/  @!P1 ARRIVES.LDGSTSBAR.64.TRANSCNT [UR4+0x32410] ;  /* 0x03241000ff0099b0 */ /* 0x000fee0008000a84 */
[----:B------:R-:W-:Y:S05]  /*25530*/  @P0 BRA.U.ANY `(.L_x_2164) ;  /* 0xfffffffd00e80947 */ /* 0x000fea000393ffff */
[----:B0--3--:R-:W3:Y:S02]  /*25540*/  LDL.LU R2, [R1+0x4a8] ;  /* 0x0004a80001027983 */ /* 0x009ee40000300800 */
        /* <DEDUP_REMOVED lines=10> */
[----:B0--3--:R-:W-:Y:S05]  /*255f0*/  @!P0 BRA `(.L_x_2166) ;  /* 0x0000004400d88947 */ /* 0x009fea0003800000 */
.L_x_2290:
[----:B------:R-:W-:Y:S05]  /*25600*/  BSYNC B0 ;  /* 0x0000000000007941 */ /* 0x000fea0003800000 */
.L_x_2165:
[----:B------:R-:W3:Y:S01]  /*25610*/  LDL R2, [R1+0x47c] ;  /* 0x00047c0001027983 */ /* 0x000ee20000100800 */
[----:B------:R-:W-:Y:S01]  /*25620*/  BSSY B0, `(.L_x_2167) ;  /* 0x0000059000007945 */ /* 0x000fe20003800000 */
[----:B---3--:R-:W-:-:S13]  /*25630*/  LOP3.LUT P0, RZ, R2, 0x2, RZ, 0xc0, !PT ;  /* 0x0000000202ff7812 */ /* 0x008fda000780c0ff */
[----:B------:R-:W-:Y:S05]  /*25640*/  @!P0 BRA `(.L_x_2168) ;  /* 0x0000000400588947 */ /* 0x000fea0003800000 */
[----:B-1----:R-:W0:Y:S01]  /*25650*/  LDL R4, [R1+0x474] ;  /* 0x0004740001047983 */ /* 0x002e220000100800 */
[----:B------:R-:W1:Y:S02]  /*25660*/  S2R R2, SR_TID.X ;  /* 0x0000000000027919 */ /* 0x000e640000002100 */
[----:B-1----:R-:W-:Y:S01]  /*25670*/  LOP3.LUT R3, R2, 0x7f, RZ, 0xc0, !PT ;  /* 0x0000007f02037812 */ /* 0x002fe200078ec0ff */
[----:B------:R-:W-:Y:S01]  /*25680*/  IMAD R2, R18, 0x8, R17 ;  /* 0x0000000812027824 */ /* 0x000fe200078e0211 */
[----:B------:R-:W-:Y:S02]  /*25690*/  BSSY B1, `(.L_x_2169) ;  /* 0x0000005000017945 */ /* 0x000fe40003800000 */
[----:B------:R-:W-:Y:S02]  /*256a0*/  ISETP.NE.AND P1, PT, R3, RZ, PT ;  /* 0x000000ff0300720c */ /* 0x000fe40003f25270 */
[----:B0-----:R-:W-:-:S04]  /*256b0*/  SHF.L.U32 R0, R4, 0x1f, RZ ;  /* 0x0000001f04007819 */ /* 0x001fc800000006ff */
[----:B------:R-:W0:Y:S02]  /*256c0*/  SYNCS.PHASECHK.TRANS64.TRYWAIT P0, [R2+URZ+0x32460], R0 ;  /* 0x03246000020075a7 */ /* 0x000e24000800017f */
[----:B0-----:R-:W-:Y:S05]  /*256d0*/  @!P0 BRA `(.L_x_2170) ;  /* 0x0000004400b48947 */ /* 0x001fea0003800000 */
.L_x_2291:
[----:B------:R-:W-:Y:S05]  /*256e0*/  BSYNC B1 ;  /* 0x0000000000017941 */ /* 0x000fea0003800000 */
.L_x_2169:
[----:B------:R-:W-:Y:S04]  /*256f0*/  BSSY B1, `(.L_x_2171) ;  /* 0x0000009000017945 */ /* 0x000fe80003800000 */
[----:B------:R-:W-:Y:S05]  /*25700*/  @P1 BRA `(.L_x_2172) ;  /* 0x00000000001c1947 */ /* 0x000fea0003800000 */
[----:B------:R-:W1:Y:S01]  /*25710*/  S2R R3, SR_TID.X ;  /* 0x0000000000037919 */ /* 0x000e620000002100 */
[----:B0-----:R-:W-:-:S04]  /*25720*/  IMAD.MOV.U32 R0, RZ, RZ, 0xc000 ;  /* 0x0000c000ff007424 */ /* 0x001fc800078e00ff */
[----:B------:R3:W-:Y:S01]  /*25730*/  SYNCS.ARRIVE.TRANS64 RZ, [R2+URZ+0x32450], R0 ;  /* 0x0324500002ff79a7 */ /* 0x0007e2000800003f */
[----:B-1----:R-:W-:-:S04]  /*25740*/  LOP3.LUT R3, R3, 0x1f, RZ, 0xc0, !PT ;  /* 0x0000001f03037812 */ /* 0x002fc800078ec0ff */
[----:B------:R-:W-:-:S13]  /*25750*/  ISETP.NE.AND P0, PT, R3, RZ, PT ;  /* 0x000000ff0300720c */ /* 0x000fda0003f05270 */
[----:B---3--:R-:W-:Y:S05]  /*25760*/  @!P0 BRA `(.L_x_2172) ;  /* 0x0000000000048947 */ /* 0x008fea0003800000 */
[----:B------:R-:W-:Y:S01]  /*25770*/  BPT.TRAP 0x1 ;  /* 0x000000040000795c */ /* 0x000fe20000300000 */
.L_x_2172:
[----:B------:R-:W-:Y:S05]  /*25780*/  BSYNC B1 ;  /* 0x0000000000017941 */ /* 0x000fea0003800000 */
.L_x_2171:
[----:B------:R-:W3:Y:S01]  /*25790*/  LDL.LU R3, [R1+0x48c] ;  /* 0x00048c0001037983 */ /* 0x000ee20000300800 */
[----:B0-----:R-:W-:Y:S01]  /*257a0*/  IMAD R0, R18, 0xc000, R17 ;  /* 0x0000c00012007824 */ /* 0x001fe200078e0211 */
        /* <DEDUP_REMOVED lines=8> */
[----:B---3--:R-:W-:-:S09]  /*25830*/  IMAD R3, R3, 0x60, RZ ;  /* 0x0000006003037824 */ /* 0x008fd200078e02ff */
.L_x_2173:
        /* <DEDUP_REMOVED lines=15> */
.L_x_2174:
        /* <DEDUP_REMOVED lines=15> */
.L_x_2175:
        /* <DEDUP_REMOVED lines=15> */
.L_x_2176:
        /* <DEDUP_REMOVED lines=9> */
[----:B---3--:R-:W-:Y:S05]  /*25ba0*/  @P0 BRA.U.ANY `(.L_x_2176) ;  /* 0xfffffffd00d80947 */ /* 0x008fea000393ffff */
.L_x_2168:
[----:B------:R-:W-:Y:S05]  /*25bb0*/  BSYNC B0 ;  /* 0x0000000000007941 */ /* 0x000fea0003800000 */
.L_x_2167:
[----:B------:R-:W-:-:S04]  /*25bc0*/  UIADD3 UR4, UR39, -0x2, URZ ;  /* 0xfffffffe27047890 */ /* 0x000fc8000fffe03f */
[----:B------:R-:W-:-:S06]  /*25bd0*/  UISETP.GE.AND UP0, UPT, UR4, UR38, UPT ;  /* 0x000000260400728c */ /* 0x000fcc000bf06270 */
[----:B------:R-:W-:-:S13]  /*25be0*/  PLOP3.LUT P0, PT, PT, PT, UP0, 0x80, 0x0 ;  /* 0x000000000000781c */ /* 0x000fda0003f0f008 */
[----:B------:R-:W-:Y:S05]  /*25bf0*/  @!P0 BRA `(.L_x_2177) ;  /* 0x0000001c00808947 */ /* 0x000fea0003800000 */
[----:B------:R-:W-:Y:S01]  /*25c00*/  IMAD R3, RZ, RZ, -UR39 ;  /* 0x80000027ff037e24 */ /* 0x000fe2000f8e02ff */
[----:B--2---:R-:W-:-:S04]  /*25c10*/  LOP3.LUT R6, RZ, UR38, RZ, 0x33, !PT ;  /* 0x00000026ff067c12 */ /* 0x004fc8000f8e33ff */
[----:B------:R-:W-:-:S05]  /*25c20*/  VIADDMNMX R6, R3, 0x1, R6, !PT ;  /* 0x0000000103067846 */ /* 0x000fca0007800106 */
[----:B0-----:R-:W-:-:S05]  /*25c30*/  VIADD R0, R6, UR39 ;  /* 0x0000002706007c36 */ /* 0x001fca0008000000 */
[----:B------:R-:W-:-:S04]  /*25c40*/  LOP3.LUT R0, R0, 0x1, RZ, 0xc0, !PT ;  /* 0x0000000100007812 */ /* 0x000fc800078ec0ff */
[----:B------:R-:W-:Y:S01]  /*25c50*/  ISETP.NE.U32.AND P0, PT, R0, 0x1, PT ;  /* 0x000000010000780c */ /* 0x000fe20003f05070 */
[----:B------:R-:W-:-:S12]  /*25c60*/  IMAD.U32 R0, RZ, RZ, UR4 ;  /* 0x00000004ff007e24 */ /* 0x000fd8000f8e00ff */
[----:B------:R-:W-:Y:S05]  /*25c70*/  @P0 BRA `(.L_x_2178) ;  /* 0x00000008006c0947 */ /* 0x000fea0003800000 */
[----:B------:R-:W2:Y:S04]  /*25c80*/  LDL.LU R8, [R1+0x474] ;  /* 0x0004740001087983 */ /* 0x000ea80000300800 */
[----:B-1----:R-:W3:Y:S01]  /*25c90*/  LDL R4, [R1+0x47c] ;  /* 0x00047c0001047983 */ /* 0x002ee20000100800 */
[----:B------:R-:W-:-:S05]  /*25ca0*/  VIADD R18, R18, 0x1 ;  /* 0x0000000112127836 */ /* 0x000fca0000000000 */
[----:B------:R-:W-:-:S04]  /*25cb0*/  ISETP.NE.AND P0, PT, R18, 0x2, PT ;  /* 0x000000021200780c */ /* 0x000fc80003f05270 */
[----:B------:R-:W-:Y:S01]  /*25cc0*/  SEL R2, RZ, 0x1, P0 ;  /* 0x00000001ff027807 */ /* 0x000fe20000000000 */
[----:B------:R-:W-:Y:S01]  /*25cd0*/  BSSY B0, `(.L_x_2179) ;  /* 0x0000093000007945 */ /* 0x000fe20003800000 */
[----:B------:R-:W-:Y:S02]  /*25ce0*/  SEL R18, R18, RZ, P0 ;  /* 0x000000ff12127207 */ /* 0x000fe40000000000 */
[----:B--2---:R-:W-:-:S05]  /*25cf0*/  LOP3.LUT R8, R8, R2, RZ, 0x3c, !PT ;  /* 0x0000000208087212 */ /* 0x004fca00078e3cff */
[----:B------:R0:W-:Y:S01]  /*25d00*/  STL [R1+0x474], R8 ;  /* 0x0004740801007387 */ /* 0x0001e20000100800 */
[----:B---3--:R-:W-:-:S13]  /*25d10*/  LOP3.LUT P2, RZ, R4, 0x2, RZ, 0xc0, !PT ;  /* 0x0000000204ff7812 */ /* 0x008fda000784c0ff */
[----:B0-----:R-:W-:Y:S05]  /*25d20*/  @!P2 BRA `(.L_x_2180) ;  /* 0x000000080034a947 */ /* 0x001fea0003800000 */
[----:B------:R-:W-:-:S13]  /*25d30*/  LOP3.LUT P2, RZ, R4, 0x1, RZ, 0xc0, !PT ;  /* 0x0000000104ff7812 */ /* 0x000fda000784c0ff */
[----:B------:R-:W-:Y:S05]  /*25d40*/  @!P2 BRA `(.L_x_2181) ;  /* 0x00000000004ca947 */ /* 0x000fea0003800000 */
[----:B------:R-:W2:Y:S01]  /*25d50*/  LDL R7, [R1+0x478] ;  /* 0x0004780001077983 */ /* 0x000ea20000100800 */
[----:B------:R-:W0:Y:S01]  /*25d60*/  LDC R5, c[0x0][0x43c] ;  /* 0x00010f00ff057b82 */ /* 0x000e220000000800 */
[----:B------:R-:W-:Y:S01]  /*25d70*/  IMAD.MOV.U32 R4, RZ, RZ, R0 ;  /* 0x000000ffff047224 */ /* 0x000fe200078e0000 */
[----:B------:R-:W-:Y:S01]  /*25d80*/  ULDC.64 UR4, c[0x0][0x428] ;  /* 0x00010a0000047ab9 */ /* 0x000fe20000000a00 */
[----:B0-----:R-:W-:-:S13]  /*25d90*/  ISETP.NE.AND P0, PT, R5, 0x1, PT ;  /* 0x000000010500780c */ /* 0x001fda0003f05270 */
[----:B------:R-:W0:Y:S02]  /*25da0*/  @P0 LDC.64 R2, c[0x0][0x440] ;  /* 0x00011000ff020b82 */ /* 0x000e240000000a00 */
[----:B0-----:R-:W-:-:S05]  /*25db0*/  @P0 IMAD.HI.U32 R2, R0, R2, RZ ;  /* 0x0000000200020227 */ /* 0x001fca00078e00ff */
[----:B------:R-:W-:-:S05]  /*25dc0*/  @P0 SHF.R.U32.HI R4, RZ, R3, R2 ;  /* 0x00000003ff040219 */ /* 0x000fca0000011602 */
[----:B------:R-:W-:-:S04]  /*25dd0*/  IMAD.MOV R2, RZ, RZ, -R4 ;  /* 0x000000ffff027224 */ /* 0x000fc800078e0a04 */
[----:B------:R-:W-:Y:S01]  /*25de0*/  IMAD R0, R5, R2, R0 ;  /* 0x0000000205007224 */ /* 0x000fe200078e0200 */
[--C-:B------:R-:W-:Y:S01]  /*25df0*/  SHF.R.S32.HI R5, RZ, 0x1f, R4.reuse ;  /* 0x0000001fff057819 */ /* 0x100fe20000011404 */
[----:B------:R-:W0:Y:S02]  /*25e00*/  LDC.64 R2, c[0x0][0x418] ;  /* 0x00010600ff027b82 */ /* 0x000e240000000a00 */
[----:B------:R-:W-:-:S03]  /*25e10*/  IMAD.WIDE.U32 R4, R19, UR4, R4 ;  /* 0x0000000413047c25 */ /* 0x000fc6000f8e0004 */
[----:B0-----:R-:W-:Y:S01]  /*25e20*/  LEA R2, P0, R4, R2, 0x2 ;  /* 0x0000000204027211 */ /* 0x001fe200078010ff */
[----:B--2---:R-:W-:-:S04]  /*25e30*/  IMAD R7, R7, UR4, RZ ;  /* 0x0000000407077c24 */ /* 0x004fc8000f8e02ff */
[----:B------:R-:W-:-:S04]  /*25e40*/  IMAD R7, R19, UR5, R7 ;  /* 0x0000000513077c24 */ /* 0x000fc8000f8e0207 */
[----:B------:R-:W-:-:S05]  /*25e50*/  IMAD.IADD R7, R7, 0x1, R5 ;  /* 0x0000000107077824 */ /* 0x000fca00078e0205 */
[----:B------:R-:W-:-:S05]  /*25e60*/  LEA.HI.X R3, R4, R3, R7, 0x2, P0 ;  /* 0x0000000304037211 */ /* 0x000fca00000f1407 */
[----:B------:R0:W5:Y:S02]  /*25e70*/  LDG.E R16, desc[UR48][R2.64] ;  /* 0x0000003002107981 */ /* 0x000164000c1e1900 */
.L_x_2181:
[----:B0-----:R-:W0:Y:S01]  /*25e80*/  S2R R2, SR_TID.X ;  /* 0x0000000000027919 */ /* 0x001e220000002100 */
[----:B------:R-:W-:Y:S01]  /*25e90*/  IMAD R3, R18, 0x8, R17 ;  /* 0x0000000812037824 */ /* 0x000fe200078e0211 */
[----:B------:R-:W-:Y:S01]  /*25ea0*/  BSSY B1, `(.L_x_2182) ;  /* 0x0000006000017945 */ /* 0x000fe20003800000 */
[----:B0-----:R-:W-:Y:S02]  /*25eb0*/  LOP3.LUT R4, R2, 0x7f, RZ, 0xc0, !PT ;  /* 0x0000007f02047812 */ /* 0x001fe400078ec0ff */
[----:B------:R-:W-:Y:S02]  /*25ec0*/  SHF.L.U32 R2, R8, 0x1f, RZ ;  /* 0x0000001f08027819 */ /* 0x000fe400000006ff */
[----:B------:R-:W-:Y:S02]  /*25ed0*/  ISETP.NE.AND P1, PT, R4, RZ, PT ;  /* 0x000000ff0400720c */ /* 0x000fe40003f25270 */
[----:B------:R-:W0:Y:S02]  /*25ee0*/  SYNCS.PHASECHK.TRANS64.TRYWAIT P0, [R3+URZ+0x32440], R2 ;  /* 0x03244002030075a7 */ /* 0x000e24000800017f */
[----:B0-----:R-:W-:Y:S09]  /*25ef0*/  @!P0 BRA `(.L_x_2183) ;  /* 0x0000003c00c08947 */ /* 0x001ff20003800000 */
.L_x_2292:
[----:B------:R-:W-:Y:S05]  /*25f00*/  BSYNC B1 ;  /* 0x0000000000017941 */ /* 0x000fea0003800000 */
.L_x_2182:
        /* <DEDUP_REMOVED lines=9> */
.L_x_2185:
[----:B------:R-:W-:Y:S05]  /*25fa0*/  BSYNC B1 ;  /* 0x0000000000017941 */ /* 0x000fea0003800000 */
.L_x_2184:
        /* <DEDUP_REMOVED lines=11> */
.L_x_2186:
        /* <DEDUP_REMOVED lines=13> */
.L_x_2293:
[----:B------:R-:W-:Y:S05]  /*26130*/  BSYNC B1 ;  /* 0x0000000000017941 */ /* 0x000fea0003800000 */
.L_x_2187:
        /* <DEDUP_REMOVED lines=11> */
.L_x_2190:
[----:B------:R-:W-:Y:S05]  /*261f0*/  BSYNC B1 ;  /* 0x0000000000017941 */ /* 0x000fea0003800000 */
.L_x_2189:
        /* <DEDUP_REMOVED lines=9> */
.L_x_2191:
        /* <DEDUP_REMOVED lines=15> */
.L_x_2192:
        /* <DEDUP_REMOVED lines=15> */
.L_x_2193:
        /* <DEDUP_REMOVED lines=15> */
.L_x_2194:
        /* <DEDUP_REMOVED lines=10> */
.L_x_2180:
[----:B------:R-:W-:Y:S05]  /*26600*/  BSYNC B0 ;  /* 0x0000000000007941 */ /* 0x000fea0003800000 */
.L_x_2179:
[----:B------:R-:W-:-:S06]  /*26610*/  UIADD3 UR4, UR39, -0x3, URZ ;  /* 0xfffffffd27047890 */ /* 0x000fcc000fffe03f */
[----:B------:R-:W-:-:S07]  /*26620*/  IMAD.U32 R0, RZ, RZ, UR4 ;  /* 0x00000004ff007e24 */ /* 0x000fce000f8e00ff */
.L_x_2178:
[----:B------:R-:W-:Y:S01]  /*26630*/  ULOP3.LUT UR4, URZ, UR39, URZ, 0x33, !UPT ;  /* 0x000000273f047292 */ /* 0x000fe2000f8e333f */
[----:B------:R-:W-:Y:S01]  /*26640*/  VIADD R6, R6, 0xfffffffe ;  /* 0xfffffffe06067836 */ /* 0x000fe20000000000 */
[----:B------:R-:W-:Y:S04]  /*26650*/  BSSY B0, `(.L_x_2177) ;  /* 0x000013a000007945 */ /* 0x000fe80003800000 */
[----:B------:R-:W-:-:S13]  /*26660*/  ISETP.NE.AND P0, PT, R6, UR4, PT ;  /* 0x0000000406007c0c */ /* 0x000fda000bf05270 */
[----:B------:R-:W-:Y:S05]  /*26670*/  @!P0 BRA `(.L_x_2195) ;  /* 0x0000001000dc8947 */ /* 0x000fea0003800000 */
.L_x_2228:
[----:B------:R-:W2:Y:S04]  /*26680*/  LDL R2, [R1+0x47c] ;  /* 0x00047c0001027983 */ /* 0x000ea80000100800 */
[----:B------:R-:W3:Y:S01]  /*26690*/  LDL.LU R3, [R1+0x474] ;  /* 0x0004740001037983 */ /* 0x000ee20000300800 */
[----:B------:R-:W-:Y:S01]  /*266a0*/  VIADD R6, R18, 0x1 ;  /* 0x0000000112067836 */ /* 0x000fe20000000000 */
[----:B------:R-:W-:Y:S05]  /*266b0*/  YIELD ;  /* 0x0000000000007946 */ /* 0x000fea0003800000 */
[----:B------:R-:W-:Y:S01]  /*266c0*/  ISETP.NE.AND P0, PT, R6, 0x2, PT ;  /* 0x000000020600780c */ /* 0x000fe20003f05270 */
[----:B------:R-:W-:Y:S03]  /*266d0*/  BSSY B1, `(.L_x_2196) ;  /* 0x0000094000017945 */ /* 0x000fe60003800000 */
[----:B------:R-:W-:-:S02]  /*266e0*/  SEL R7, RZ, 0x1, P0 ;  /* 0x00000001ff077807 */ /* 0x000fc40000000000 */
[----:B------:R-:W-:Y:S02]  /*266f0*/  SEL R6, R6, RZ, P0 ;  /* 0x000000ff06067207 */ /* 0x000fe40000000000 */
[----:B--2---:R-:W-:Y:S02]  /*26700*/  LOP3.LUT P1, RZ, R2, 0x2, RZ, 0xc0, !PT ;  /* 0x0000000202ff7812 */ /* 0x004fe4000782c0ff */
[----:B---3--:R-:W-:-:S11]  /*26710*/  LOP3.LUT R7, R3, R7, RZ, 0x3c, !PT ;  /* 0x0000000703077212 */ /* 0x008fd600078e3cff */
[----:B------:R-:W-:Y:S05]  /*26720*/  @!P1 BRA `(.L_x_2197) ;  /* 0x0000000800389947 */ /* 0x000fea0003800000 */
[----:B------:R-:W-:Y:S01]  /*26730*/  LOP3.LUT P1, RZ, R2, 0x1, RZ, 0xc0, !PT ;  /* 0x0000000102ff7812 */ /* 0x000fe2000782c0ff */
[----:B------:R-:W-:-:S12]  /*26740*/  IMAD.MOV.U32 R8, RZ, RZ, R0 ;  /* 0x000000ffff087224 */ /* 0x000fd800078e0000 */
[----:B------:R-:W-:Y:S05]  /*26750*/  @!P1 BRA `(.L_x_2198) ;  /* 0x00000000004c9947 */ /* 0x000fea0003800000 */
[----:B-1----:R-:W2:Y:S01]  /*26760*/  LDL R5, [R1+0x478] ;  /* 0x0004780001057983 */ /* 0x002ea20000100800 */
[----:B------:R-:W0:Y:S01]  /*26770*/  LDC R8, c[0x0][0x43c] ;  /* 0x00010f00ff087b82 */ /* 0x000e220000000800 */
[----:B------:R-:W-:Y:S01]  /*26780*/  ULDC.64 UR4, c[0x0][0x428] ;  /* 0x00010a0000047ab9 */ /* 0x000fe20000000a00 */
[----:B0-----:R-:W-:-:S13]  /*26790*/  ISETP.NE.AND P0, PT, R8, 0x1, PT ;  /* 0x000000010800780c */ /* 0x001fda0003f05270 */
[----:B------:R-:W0:Y:S02]  /*267a0*/  @P0 LDC.64 R2, c[0x0][0x440] ;  /* 0x00011000ff020b82 */ /* 0x000e240000000a00 */
[----:B0-----:R-:W-:-:S04]  /*267b0*/  @P0 IMAD.HI.U32 R4, R0, R2, RZ ;  /* 0x0000000200040227 */ /* 0x001fc800078e00ff */
        /* <DEDUP_REMOVED lines=13> */
.L_x_2198:
[----:B------:R-:W2:Y:S01]  /*26890*/  S2R R2, SR_TID.X ;  /* 0x0000000000027919 */ /* 0x000ea20000002100 */
[----:B01----:R-:W-:Y:S01]  /*268a0*/  IMAD R4, R6, 0x8, R17 ;  /* 0x0000000806047824 */ /* 0x003fe200078e0211 */
[----:B------:R-:W-:Y:S01]  /*268b0*/  BSSY B2, `(.L_x_2199) ;  /* 0x0000006000027945 */ /* 0x000fe20003800000 */
[----:B--2---:R-:W-:Y:S02]  /*268c0*/  LOP3.LUT R3, R2, 0x7f, RZ, 0xc0, !PT ;  /* 0x0000007f02037812 */ /* 0x004fe400078ec0ff */
[----:B------:R-:W-:Y:S02]  /*268d0*/  SHF.L.U32 R2, R7, 0x1f, RZ ;  /* 0x0000001f07027819 */ /* 0x000fe400000006ff */
[----:B------:R-:W-:Y:S02]  /*268e0*/  ISETP.NE.AND P1, PT, R3, RZ, PT ;  /* 0x000000ff0300720c */ /* 0x000fe40003f25270 */
[----:B------:R-:W0:Y:S02]  /*268f0*/  SYNCS.PHASECHK.TRANS64.TRYWAIT P0, [R4+URZ+0x32440], R2 ;  /* 0x03244002040075a7 */ /* 0x000e24000800017f */
[----:B0-----:R-:W-:Y:S09]  /*26900*/  @!P0 BRA `(.L_x_2200) ;  /* 0x0000003400648947 */ /* 0x001ff20003800000 */
.L_x_2294:
[----:B------:R-:W-:Y:S05]  /*26910*/  BSYNC B2 ;  /* 0x0000000000027941 */ /* 0x000fea0003800000 */
.L_x_2199:
        /* <DEDUP_REMOVED lines=9> */
.L_x_2202:
[----:B------:R-:W-:Y:S05]  /*269b0*/  BSYNC B2 ;  /* 0x0000000000027941 */ /* 0x000fea0003800000 */
.L_x_2201:
        /* <DEDUP_REMOVED lines=11> */
.L_x_2203:
        /* <DEDUP_REMOVED lines=13> */
.L_x_2295:
[----:B------:R-:W-:Y:S05]  /*26b40*/  BSYNC B2 ;  /* 0x0000000000027941 */ /* 0x000fea0003800000 */
.L_x_2204:
        /* <DEDUP_REMOVED lines=11> */
.L_x_2207:
[----:B------:R-:W-:Y:S05]  /*26c00*/  BSYNC B2 ;  /* 0x0000000000027941 */ /* 0x000fea0003800000 */
.L_x_2206:
        /* <DEDUP_REMOVED lines=9> */
.L_x_2208:
        /* <DEDUP_REMOVED lines=15> */
.L_x_2209:
        /* <DEDUP_REMOVED lines=15> */
.L_x_2210:
        /* <DEDUP_REMOVED lines=15> */
.L_x_2211:
        /* <DEDUP_REMOVED lines=10> */
.L_x_2197:
[----:B------:R-:W-:Y:S05]  /*27010*/  BSYNC B1 ;  /* 0x0000000000017941 */ /* 0x000fea0003800000 */
.L_x_2196:
[----:B------:R-:W2:Y:S01]  /*27020*/  LDL R3, [R1+0x47c] ;  /* 0x00047c0001037983 */ /* 0x000ea20000100800 */
[----:B------:R-:W-:Y:S01]  /*27030*/  VIADD R6, R6, 0x1 ;  /* 0x0000000106067836 */ /* 0x000fe20000000000 */
[----:B------:R-:W-:Y:S04]  /*27040*/  BSSY B1, `(.L_x_2212) ;  /* 0x0000097000017945 */ /* 0x000fe80003800000 */
[----:B------:R-:W-:-:S04]  /*27050*/  ISETP.NE.AND P0, PT, R6, 0x2, PT ;  /* 0x000000020600780c */ /* 0x000fc80003f05270 */
[----:B------:R-:W-:Y:S02]  /*27060*/  SEL R2, RZ, 0x1, P0 ;  /* 0x00000001ff027807 */ /* 0x000fe40000000000 */
[----:B------:R-:W-:Y:S01]  /*27070*/  SEL R18, R6, RZ, P0 ;  /* 0x000000ff06127207 */ /* 0x000fe20000000000 */
[----:B------:R-:W-:Y:S01]  /*27080*/  VIADD R6, R0, 0xffffffff ;  /* 0xffffffff00067836 */ /* 0x000fe20000000000 */
[----:B------:R-:W-:-:S05]  /*27090*/  LOP3.LUT R8, R7, R2, RZ, 0x3c, !PT ;  /* 0x0000000207087212 */ /* 0x000fca00078e3cff */
[----:B------:R0:W-:Y:S01]  /*270a0*/  STL [R1+0x474], R8 ;  /* 0x0004740801007387 */ /* 0x0001e20000100800 */
[----:B--2---:R-:W-:-:S13]  /*270b0*/  LOP3.LUT P2, RZ, R3, 0x2, RZ, 0xc0, !PT ;  /* 0x0000000203ff7812 */ /* 0x004fda000784c0ff */
[----:B0-----:R-:W-:Y:S05]  /*270c0*/  @!P2 BRA `(.L_x_2213) ;  /* 0x000000080038a947 */ /* 0x001fea0003800000 */
[----:B------:R-:W-:Y:S01]  /*270d0*/  LOP3.LUT P2, RZ, R3, 0x1, RZ, 0xc0, !PT ;  /* 0x0000000103ff7812 */ /* 0x000fe2000784c0ff */
[----:B------:R-:W-:-:S12]  /*270e0*/  IMAD.MOV.U32 R7, RZ, RZ, R6 ;  /* 0x000000ffff077224 */ /* 0x000fd800078e0006 */
        /* <DEDUP_REMOVED lines=20> */
.L_x_2214:
        /* <DEDUP_REMOVED lines=8> */
.L_x_2296:
[----:B------:R-:W-:Y:S05]  /*272b0*/  BSYNC B2 ;  /* 0x0000000000027941 */ /* 0x000fea0003800000 */
.L_x_2215:
        /* <DEDUP_REMOVED lines=9> */
.L_x_2218:
[----:B------:R-:W-:Y:S05]  /*27350*/  BSYNC B2 ;  /* 0x0000000000027941 */ /* 0x000fea0003800000 */
.L_x_2217:
        /* <DEDUP_REMOVED lines=11> */
.L_x_2219:
        /* <DEDUP_REMOVED lines=13> */
.L_x_2297:
[----:B------:R-:W-:Y:S05]  /*274e0*/  BSYNC B2 ;  /* 0x0000000000027941 */ /* 0x000fea0003800000 */
.L_x_2220:
        /* <DEDUP_REMOVED lines=11> */
.L_x_2223:
[----:B------:R-:W-:Y:S05]  /*275a0*/  BSYNC B2 ;  /* 0x0000000000027941 */ /* 0x000fea0003800000 */
.L_x_2222:
        /* <DEDUP_REMOVED lines=9> */
.L_x_2224:
        /* <DEDUP_REMOVED lines=15> */
.L_x_2225:
        /* <DEDUP_REMOVED lines=15> */
.L_x_2226:
        /* <DEDUP_REMOVED lines=15> */
.L_x_2227:
        /* <DEDUP_REMOVED lines=10> */
.L_x_2213:
[----:B------:R-:W-:Y:S05]  /*279b0*/  BSYNC B1 ;  /* 0x0000000000017941 */ /* 0x000fea0003800000 */
.L_x_2212:
[----:B------:R-:W-:Y:S01]  /*279c0*/  ISETP.GT.AND P0, PT, R6, UR38, PT ;  /* 0x0000002606007c0c */ /* 0x000fe2000bf04270 */
[----:B------:R-:W-:-:S12]  /*279d0*/  VIADD R0, R0, 0xfffffffe ;  /* 0xfffffffe00007836 */ /* 0x000fd80000000000 */
[----:B------:R-:W-:Y:S05]  /*279e0*/  @P0 BRA `(.L_x_2228) ;  /* 0xffffffec00240947 */ /* 0x000fea000383ffff */
.L_x_2195:
[----:B------:R-:W-:Y:S05]  /*279f0*/  BSYNC B0 ;  /* 0x0000000000007941 */ /* 0x000fea0003800000 */
.L_x_2177:
[----:B------:R-:W3:Y:S01]  /*27a00*/  LDL.LU R2, [R1+0x474] ;  /* 0x0004740001027983 */ /* 0x000ee20000300800 */
[----:B0-----:R-:W0:Y:S01]  /*27a10*/  S2R R0, SR_TID.X ;  /* 0x0000000000007919 */ /* 0x001e220000002100 */
[----:B------:R-:W-:-:S05]  /*27a20*/  VIADD R18, R18, 0x1 ;  /* 0x0000000112127836 */ /* 0x000fca0000000000 */
[----:B------:R-:W-:Y:S02]  /*27a30*/  ISETP.NE.AND P0, PT, R18, 0x2, PT ;  /* 0x000000021200780c */ /* 0x000fe40003f05270 */
[----:B0-----:R-:W-:-:S04]  /*27a40*/  LOP3.LUT R0, R0, 0x7f, RZ, 0xc0, !PT ;  /* 0x0000007f00007812 */ /* 0x001fc800078ec0ff */
[----:B------:R-:W-:Y:S02]  /*27a50*/  ISETP.NE.AND P2, PT, R0, RZ, PT ;  /* 0x000000ff0000720c */ /* 0x000fe40003f45270 */
[----:B------:R-:W-:Y:S01]  /*27a60*/  SEL R0, RZ, 0x1, P0 ;  /* 0x00000001ff007807 */ /* 0x000fe20000000000 */
[----:B------:R-:W-:Y:S03]  /*27a70*/  BSSY B0, `(.L_x_2229) ;  /* 0x0000011000007945 */ /* 0x000fe60003800000 */
[----:B---3--:R-:W-:-:S05]  /*27a80*/  LOP3.LUT R2, R2, R0, RZ, 0x3c, !PT ;  /* 0x0000000002027212 */ /* 0x008fca00078e3cff */
[----:B------:R0:W-:Y:S02]  /*27a90*/  STL [R1+0x474], R2 ;  /* 0x0004740201007387 */ /* 0x0001e40000100800 */
[----:B------:R-:W-:Y:S05]  /*27aa0*/  @P2 BRA `(.L_x_2230) ;  /* 0x0000000000342947 */ /* 0x000fea0003800000 */
[----:B-1----:R-:W1:Y:S01]  /*27ab0*/  S2R R5, SR_LANEID ;  /* 0x0000000000057919 */ /* 0x002e620000000000 */
[----:B------:R-:W-:Y:S01]  /*27ac0*/  VOTEU.ANY UR4, UPT, PT ;  /* 0x0000000000047886 */ /* 0x000fe200038e0100 */
[----:B0-----:R-:W0:Y:S01]  /*27ad0*/  LDC.64 R2, c[0x0][0xd80] ;  /* 0x00036000ff027b82 */ /* 0x001e220000000a00 */
[----:B------:R-:W1:Y:S02]  /*27ae0*/  FLO.U32 R0, UR4 ;  /* 0x0000000400007d00 */ /* 0x000e6400080e0000 */
[----:B-1----:R-:W-:-:S06]  /*27af0*/  ISETP.EQ.U32.AND P1, PT, R0, R5, PT ;  /* 0x000000050000720c */ /* 0x002fcc0003f22070 */
[----:B------:R-:W0:Y:S07]  /*27b00*/  POPC R5, UR4 ;  /* 0x0000000400057d09 */ /* 0x000e2e0008000000 */
[----:B0-----:R-:W3:Y:S01]  /*27b10*/  @P1 ATOMG.E.ADD.STRONG.GPU PT, R3, desc[UR48][R2.64], R5 ;  /* 0x00000005020319a8 */ /* 0x001ee200081ee1f0 */
[----:B------:R-:W0:Y:S02]  /*27b20*/  S2R R4, SR_LTMASK ;  /* 0x0000000000047919 */ /* 0x000e240000003900 */
[----:B0-----:R-:W-:-:S04]  /*27b30*/  LOP3.LUT R4, R4, UR4, RZ, 0xc0, !PT ;  /* 0x0000000404047c12 */ /* 0x001fc8000f8ec0ff */
[----:B------:R-:W0:Y:S01]  /*27b40*/  POPC R7, R4 ;  /* 0x0000000400077309 */ /* 0x000e220000000000 */
[----:B---3--:R-:W0:Y:S02]  /*27b50*/  SHFL.IDX PT, R0, R3, R0, 0x1f ;  /* 0x00001f0003007589 */ /* 0x008e2400000e0000 */
[----:B0-----:R-:W-:-:S05]  /*27b60*/  IADD3 R0, R0, UR42, R7 ;  /* 0x0000002a00007c10 */ /* 0x001fca000fffe007 */
[----:B------:R3:W-:Y:S02]  /*27b70*/  STL [R1+0x484], R0 ;  /* 0x0004840001007387 */ /* 0x0007e40000100800 */
.L_x_2230:
[----:B------:R-:W-:Y:S05]  /*27b80*/  BSYNC B0 ;  /* 0x0000000000007941 */ /* 0x000fea0003800000 */
.L_x_2229:
[----:B------:R-:W-:-:S07]  /*27b90*/  SEL R18, R18, RZ, P0 ;  /* 0x000000ff12127207 */ /* 0x000fce0000000000 */
.L_x_2143:
[----:B------:R-:W-:Y:S05]  /*27ba0*/  BSYNC B7 ;  /* 0x0000000000077941 */ /* 0x000fea0003800000 */
.L_x_2141:
[----:B---34-:R-:W3:Y:S04]  /*27bb0*/  LDL R0, [R1+0x47c] ;  /* 0x00047c0001007983 */ /* 0x018ee80000100800 */
[----:B0-----:R0:W5:Y:S01]  /*27bc0*/  LDL R2, [R1+0x484] ;  /* 0x0004840001027983 */ /* 0x0011620000100800 */
[----:B---3--:R-:W-:-:S13]  /*27bd0*/  LOP3.LUT P0, RZ, R0, 0x80, RZ, 0xc0, !PT ;  /* 0x0000008000ff7812 */ /* 0x008fda000780c0ff */
[----:B0-----:R-:W-:Y:S05]  /*27be0*/  @!P0 BRA `(.L_x_2231) ;  /* 0x0000000000288947 */ /* 0x001fea0003800000 */
[----:B------:R-:W-:Y:S05]  /*27bf0*/  WARPSYNC.ALL ;  /* 0x0000000000007948 */ /* 0x000fea0003800000 */
[----:B------:R-:W0:Y:S08]  /*27c00*/  S2UR UR5, SR_CgaCtaId ;  /* 0x00000000000579c3 */ /* 0x000e300000008800 */
[----:B------:R-:W-:Y:S06]  /*27c10*/  BAR.SYNC.DEFER_BLOCKING 0x5, 0x180 ;  /* 0x0146000000007b1d */ /* 0x000fec0000010000 */
[----:B------:R-:W-:-:S02]  /*27c20*/  UMOV UR4, 0x400 ;  /* 0x0000040000047882 */ /* 0x000fc40000000000 */
[----:B0-----:R-:W-:-:S06]  /*27c30*/  ULEA UR4, UR5, UR4, 0x18 ;  /* 0x0000000405047291 */ /* 0x001fcc000f8ec03f */
[----:B------:R-:W-:-:S05]  /*27c40*/  IMAD.U32 R17, RZ, RZ, UR4 ;  /* 0x00000004ff117e24 */ /* 0x000fca000f8e00ff */
[----:B-----5:R-:W0:Y:S04]  /*27c50*/  LDS R2, [R17+0x324d0] ;  /* 0x0324d00011027984 */ /* 0x020e280000000800 */
[----:B0-----:R4:W-:Y:S01]  /*27c60*/  STL [R1+0x484], R2 ;  /* 0x0004840201007387 */ /* 0x0019e20000100800 */
[----:B------:R-:W-:Y:S06]  /*27c70*/  BAR.ARV 0x4, 0x180 ;  /* 0x0106000000007b1d */ /* 0x000fec0000002000 */
[----:B------:R-:W-:Y:S05]  /*27c80*/  BRA `(.L_x_2232) ;  /* 0x00000000002c7947 */ /* 0x000fea0003800000 */
.L_x_2231:
[----:B------:R-:W-:-:S03]  /*27c90*/  UMOV UR4, 0xffffffff ;  /* 0xffffffff00047882 */ /* 0x000fc60000000000 */
[----:B------:R-:W-:Y:S05]  /*27ca0*/  BRA.DIV UR4, `(.L_x_2233) ;  /* 0x0000002204cc7947 */ /* 0x000fea000b800000 */
[----:B-----5:R0:W3:Y:S02]  /*27cb0*/  SHFL.IDX PT, R14, R2, RZ, 0x1f ;  /* 0x00001fff020e7589 */ /* 0x0200e400000e0000 */
.L_x_2300:
[----:B------:R-:W4:Y:S01]  /*27cc0*/  @!P2 S2R R3, SR_CgaCtaId ;  /* 0x000000000003a919 */ /* 0x000f220000008800 */
[----:B------:R-:W-:Y:S05]  /*27cd0*/  WARPSYNC.ALL ;  /* 0x0000000000007948 */ /* 0x000fea0003800000 */
[----:B------:R-:W-:Y:S01]  /*27ce0*/  BAR.SYNC.DEFER_BLOCKING 0x4, 0x180 ;  /* 0x0106000000007b1d */ /* 0x000fe20000010000 */
[----:B------:R-:W-:-:S05]  /*27cf0*/  @!P2 MOV R0, 0x400 ;  /* 0x000004000000a802 */ /* 0x000fca0000000f00 */
[----:B---3--:R3:W-:Y:S01]  /*27d00*/  STL [R1+0x484], R14 ;  /* 0x0004840e01007387 */ /* 0x0087e20000100800 */
[----:B----4-:R-:W-:-:S05]  /*27d10*/  @!P2 LEA R17, R3, R0, 0x18 ;  /* 0x000000000311a211 */ /* 0x010fca00078ec0ff */
[----:B------:R3:W-:Y:S01]  /*27d20*/  @!P2 STS [R17+0x324d0], R2 ;  /* 0x0324d0021100a388 */ /* 0x0007e20000000800 */
[----:B------:R-:W-:Y:S06]  /*27d30*/  BAR.ARV 0x5, 0x180 ;  /* 0x0146000000007b1d */ /* 0x000fec0000002000 */
.L_x_2232:
[----:B------:R-:W5:Y:S01]  /*27d40*/  LDL R0, [R1+0x484] ;  /* 0x0004840001007983 */ /* 0x000f620000100800 */
[----:B------:R-:W-:Y:S02]  /*27d50*/  ULDC UR4, c[0x0][0xd38] ;  /* 0x00034e0000047ab9 */ /* 0x000fe40000000800 */
[----:B-----5:R-:W-:-:S13]  /*27d60*/  ISETP.GE.AND P0, PT, R0, UR4, PT ;  /* 0x0000000400007c0c */ /* 0x020fda000bf06270 */
[----:B------:R-:W-:Y:S05]  /*27d70*/  @!P0 BRA `(.L_x_2234) ;  /* 0xffffffac00888947 */ /* 0x000fea000383ffff */
.L_x_2132:
[----:B0-----:R-:W5:Y:S01]  /*27d80*/  LDL.LU R0, [R1+0x4a8] ;  /* 0x0004a80001007983 */ /* 0x001f620000300800 */
[----:B------:R-:W-:Y:S01]  /*27d90*/  BSSY B0, `(.L_x_2235) ;  /* 0x000000b000007945 */ /* 0x000fe20003800000 */
[----:B-1----:R-:W0:Y:S01]  /*27da0*/  S2R R5, SR_CgaCtaId ;  /* 0x0000000000057919 */ /* 0x002e220000008800 */
[----:B-----5:R-:W-:-:S05]  /*27db0*/  VIADD R0, R0, 0x1 ;  /* 0x0000000100007836 */ /* 0x020fca0000000000 */
[----:B---34-:R-:W-:-:S04]  /*27dc0*/  LEA.HI R2, R0, R0, RZ, 0x1 ;  /* 0x0000000000027211 */ /* 0x018fc800078f08ff */
[----:B------:R-:W-:-:S05]  /*27dd0*/  LOP3.LUT R3, R2, 0xfffffffe, RZ, 0xc0, !PT ;  /* 0xfffffffe02037812 */ /* 0x000fca00078ec0ff */
[----:B------:R-:W-:Y:S01]  /*27de0*/  IMAD.IADD R3, R0, 0x1, -R3 ;  /* 0x0000000100037824 */ /* 0x000fe200078e0a03 */
[----:B------:R-:W-:-:S04]  /*27df0*/  MOV R0, 0x400 ;  /* 0x0000040000007802 */ /* 0x000fc80000000f00 */
[----:B0-----:R-:W-:Y:S02]  /*27e00*/  LEA R0, R5, R0, 0x18 ;  /* 0x0000000005007211 */ /* 0x001fe400078ec0ff */
[----:B------:R-:W-:-:S04]  /*27e10*/  SHF.L.U32 R3, R3, 0x1f, RZ ;  /* 0x0000001f03037819 */ /* 0x000fc800000006ff */
[----:B------:R-:W0:Y:S02]  /*27e20*/  SYNCS.PHASECHK.TRANS64.TRYWAIT P0, [R0+URZ+0x32420], R3 ;  /* 0x03242003000075a7 */ /* 0x000e24000800017f */
[----:B0-----:R-:W-:Y:S05]  /*27e30*/  @!P0 BRA `(.L_x_2236) ;  /* 0x0000002000908947 */ /* 0x001fea0003800000 */
.L_x_2301:
[----:B------:R-:W-:Y:S05]  /*27e40*/  BSYNC B0 ;  /* 0x0000000000007941 */ /* 0x000fea0003800000 */
.L_x_2235:
[----:B------:R-:W-:-:S03]  /*27e50*/  UMOV UR4, 0xffffffff ;  /* 0xffffffff00047882 */ /* 0x000fc60000000000 */
[----:B------:R-:W-:Y:S05]  /*27e60*/  BRA.DIV UR4, `(.L_x_2237) ;  /* 0x0000002204987947 */ /* 0x000fea000b800000 */
[----:B------:R-:W1:Y:S02]  /*27e70*/  S2R R2, SR_TID.X ;  /* 0x0000000000027919 */ /* 0x000e640000002100 */
[----:B-1----:R-:W-:-:S04]  /*27e80*/  SHF.R.U32.HI R2, RZ, 0x5, R2 ;  /* 0x00000005ff027819 */ /* 0x002fc80000011602 */
[----:B------:R-:W-:-:S05]  /*27e90*/  LOP3.LUT R2, R2, 0x3, RZ, 0xc0, !PT ;  /* 0x0000000302027812 */ /* 0x000fca00078ec0ff */
[----:B------:R1:W3:Y:S02]  /*27ea0*/  SHFL.IDX PT, R14, R2, RZ, 0x1f ;  /* 0x00001fff020e7589 */ /* 0x0002e400000e0000 */
.L_x_2304:
[----:B---3--:R-:W-:Y:S01]  /*27eb0*/  ISETP.NE.AND P0, PT, R14, RZ, PT ;  /* 0x000000ff0e00720c */ /* 0x008fe20003f05270 */
[----:B------:R-:W-:-:S12]  /*27ec0*/  BSSY B0, `(.L_x_2238) ;  /* 0x0000025000007945 */ /* 0x000fd80003800000 */
[----:B------:R-:W-:Y:S05]  /*27ed0*/  @P0 BRA `(.L_x_2239) ;  /* 0x00000000008c0947 */ /* 0x000fea0003800000 */
[----:B------:R-:W-:-:S03]  /*27ee0*/  UMOV UR4, 0xffffffff ;  /* 0xffffffff00047882 */ /* 0x000fc60000000000 */
[----:B------:R-:W-:Y:S05]  /*27ef0*/  BRA.DIV UR4, `(.L_x_2240) ;  /* 0x0000002204a87947 */ /* 0x000fea000b800000 */
[----:B------:R-:W-:-:S13]  /*27f00*/  ELECT P6, URZ, PT ;  /* 0x00000000003f782f */ /* 0x000fda00038c0000 */
.L_x_2307:
[----:B------:R-:W-:Y:S05]  /*27f10*/  @!P6 BRA `(.L_x_2239) ;  /* 0x00000000007ce947 */ /* 0x000fea0003800000 */
[----:B------:R-:W-:-:S06]  /*27f20*/  ULOP3.LUT UR4, UR41, 0x2, URZ, 0xfc, !UPT ;  /* 0x0000000229047892 */ /* 0x000fcc000f8efc3f */
[----:B-1----:R-:W-:-:S05]  /*27f30*/  IMAD.U32 R2, RZ, RZ, UR4 ;  /* 0x00000004ff027e24 */ /* 0x002fca000f8e00ff */
[----:B------:R-:W-:-:S13]  /*27f40*/  ISETP.NE.AND P2, PT, R2, 0x3, PT ;  /* 0x000000030200780c */ /* 0x000fda0003f45270 */
[----:B------:R-:W-:Y:S05]  /*27f50*/  @!P2 BRA `(.L_x_2241) ;  /* 0x000000000004a947 */ /* 0x000fea0003800000 */
[----:B------:R-:W-:Y:S01]  /*27f60*/  BPT.TRAP 0x1 ;  /* 0x000000040000795c */ /* 0x000fe20000300000 */
.L_x_2241:
[----:B------:R-:W3:Y:S01]  /*27f70*/  LDL.LU R7, [R1+0x474] ;  /* 0x0004740001077983 */ /* 0x000ee20000300800 */
[----:B0-----:R-:W-:Y:S02]  /*27f80*/  VIADD R3, R0, 0x32440 ;  /* 0x0003244000037836 */ /* 0x001fe40000000000 */
[C---:B------:R-:W-:Y:S02]  /*27f90*/  VIADD R2, R18.reuse, 0x1 ;  /* 0x0000000112027836 */ /* 0x040fe40000000000 */
[----:B--2---:R-:W-:-:S03]  /*27fa0*/  IMAD R6, R18, 0x8, R3 ;  /* 0x0000000812067824 */ /* 0x004fc600078e0203 */
[----:B------:R-:W-:-:S04]  /*27fb0*/  ISETP.NE.AND P1, PT, R2, 0x2, PT ;  /* 0x000000020200780c */ /* 0x000fc80003f25270 */
[----:B------:R-:W-:Y:S02]  /*27fc0*/  SEL R4, RZ, 0x1, P1 ;  /* 0x00000001ff047807 */ /* 0x000fe40000800000 */
[C---:B---3--:R-:W-:Y:S02]  /*27fd0*/  SHF.L.U32 R5, R7.reuse, 0x1f, RZ ;  /* 0x0000001f07057819 */ /* 0x048fe400000006ff */
[----:B------:R-:W-:Y:S02]  /*27fe0*/  LOP3.LUT R7, R7, R4, RZ, 0x3c, !PT ;  /* 0x0000000407077212 */ /* 0x000fe400078e3cff */
[----:B------:R-:W0:Y:S01]  /*27ff0*/  SYNCS.PHASECHK.TRANS64.TRYWAIT P0, [R6+URZ], R5 ;  /* 0x00000005060075a7 */ /* 0x000e22000800017f */
[----:B------:R-:W-:Y:S02]  /*28000*/  SEL R4, R2, RZ, P1 ;  /* 0x000000ff02047207 */ /* 0x000fe40000800000 */
[----:B------:R-:W-:-:S03]  /*28010*/  SHF.L.U32 R2, R7, 0x1f, RZ ;  /* 0x0000001f07027819 */ /* 0x000fc600000006ff */
[----:B------:R-:W-:Y:S01]  /*28020*/  IMAD R3, R4, 0x8, R3 ;  /* 0x0000000804037824 */ /* 0x000fe200078e0203 */
[----:B0-----:R-:W-:Y:S06]  /*28030*/  @!P0 BRA `(.L_x_2242) ;  /* 0x0000002000788947 */ /* 0x001fec0003800000 */
.L_x_2308:
[----:B------:R-:W1:Y:S02]  /*28040*/  SYNCS.PHASECHK.TRANS64.TRYWAIT P0, [R3+URZ], R2 ;  /* 0x00000002030075a7 */ /* 0x000e64000800017f */
[----:B-1----:R-:W-:Y:S05]  /*28050*/  @!P0 BRA `(.L_x_2243) ;  /* 0x0000002000848947 */ /* 0x002fea0003800000 */
.L_x_2309:
[----:B------:R-:W-:Y:S05]  /*28060*/  @!P2 BRA `(.L_x_2244) ;  /* 0x000000000004a947 */ /* 0x000fea0003800000 */
[----:B------:R-:W-:Y:S01]  /*28070*/  BPT.TRAP 0x1 ;  /* 0x000000040000795c */ /* 0x000fe20000300000 */
.L_x_2244:
[----:B-1----:R-:W-:-:S04]  /*28080*/  VIADD R3, R0, 0x32460 ;  /* 0x0003246000037836 */ /* 0x002fc80000000000 */
[----:B------:R-:W-:-:S04]  /*28090*/  IMAD R18, R18, 0x8, R3 ;  /* 0x0000000812127824 */ /* 0x000fc800078e0203 */
[----:B------:R-:W1:Y:S02]  /*280a0*/  SYNCS.PHASECHK.TRANS64.TRYWAIT P0, [R18+URZ], R5 ;  /* 0x00000005120075a7 */ /* 0x000e64000800017f */
[----:B-1----:R-:W-:Y:S05]  /*280b0*/  @!P0 BRA `(.L_x_2245) ;  /* 0x0000002000808947 */ /* 0x002fea0003800000 */
.L_x_2310:
[----:B------:R-:W-:-:S07]  /*280c0*/  IMAD R3, R4, 0x8, R3 ;  /* 0x0000000804037824 */ /* 0x000fce00078e0203 */
.L_x_2246:
[----:B--2---:R2:W3:Y:S02]  /*280d0*/  SYNCS.PHASECHK.TRANS64.TRYWAIT P0, [R3+URZ], R2 ;  /* 0x00000002030075a7 */ /* 0x0044e4000800017f */
[----:B---3--:R-:W-:Y:S05]  /*280e0*/  @!P0 NANOSLEEP.SYNCS 0x989680 ;  /* 0x009896800000895d */ /* 0x008fea0003900000 */
[----:B------:R-:W3:Y:S02]  /*280f0*/  @!P0 SYNCS.PHASECHK.TRANS64 P0, [R3+URZ], R2 ;  /* 0x00000002030085a7 */ /* 0x000ee4000800007f */
[----:B---3--:R-:W-:Y:S05]  /*28100*/  @!P0 BRA `(.L_x_2246) ;  /* 0xfffffffc00f08947 */ /* 0x008fea000383ffff */
.L_x_2239:
[----:B------:R-:W-:Y:S05]  /*28110*/  BSYNC B0 ;  /* 0x0000000000007941 */ /* 0x000fea0003800000 */
.L_x_2238:
[----:B------:R-:W-:Y:S05]  /*28120*/  EXIT ;  /* 0x000000000000794d */ /* 0x000fea0003800000 */
.L_x_2020:
[----:B0-----:R-:W-:-:S04]  /*28130*/  IMAD.U32 R9, RZ, RZ, UR44 ;  /* 0x0000002cff097e24 */ /* 0x001fc8000f8e00ff */
[----:B------:R0:W1:Y:S03]  /*28140*/  SYNCS.PHASECHK.TRANS64.TRYWAIT P0, [R9+URZ+0x32400], R0 ;  /* 0x03240000090075a7 */ /* 0x000066000800017f */
[----:B-1----:R-:W-:Y:S05]  /*28150*/  @!P0 NANOSLEEP.SYNCS 0x989680 ;  /* 0x009896800000895d */ /* 0x002fea0003900000 */
[----:B------:R-:W1:Y:S02]  /*28160*/  @!P0 SYNCS.PHASECHK.TRANS64 P0, [R9+URZ+0x32400], R0 ;  /* 0x03240000090085a7 */ /* 0x000e64000800007f */
[----:B-1----:R-:W-:Y:S05]  /*28170*/  @!P0 BRA `(.L_x_2020) ;  /* 0xfffffffc00ec8947 */ /* 0x002fea000383ffff */
[----:B------:R-:W-:Y:S05]  /*28180*/  BRA `(.L_x_2247) ;  /* 0xfffffda400547947 */ /* 0x000fea000383ffff */
.L_x_2027:
[----:B-1----:R1:W2:Y:S02]  /*28190*/  SYNCS.PHASECHK.TRANS64.TRYWAIT P0, [R20+URZ], R21 ;  /* 0x00000015140075a7 */ /* 0x0022a4000800017f */
[----:B--2---:R-:W-:Y:S05]  /*281a0*/  @!P0 NANOSLEEP.SYNCS 0x989680 ;  /* 0x009896800000895d */ /* 0x004fea0003900000 */
[----:B------:R-:W2:Y:S02]  /*281b0*/  @!P0 SYNCS.PHASECHK.TRANS64 P0, [R20+URZ], R21 ;  /* 0x00000015140085a7 */ /* 0x000ea4000800007f */
[----:B--2---:R-:W-:Y:S05]  /*281c0*/  @!P0 BRA `(.L_x_2027) ;  /* 0xfffffffc00f08947 */ /* 0x004fea000383ffff */
[----:B------:R-:W-:Y:S05]  /*281d0*/  BRA `(.L_x_2026) ;  /* 0xfffffda800647947 */ /* 0x000fea000383ffff */
.L_x_2029:
[----:B0-----:R-:W-:-:S04]  /*281e0*/  IMAD.U32 R9, RZ, RZ, UR44 ;  /* 0x0000002cff097e24 */ /* 0x001fc8000f8e00ff */
[----:B------:R0:W1:Y:S03]  /*281f0*/  SYNCS.PHASECHK.TRANS64.TRYWAIT P0, [R9+URZ+0x32410], R8 ;  /* 0x03241008090075a7 */ /* 0x000066000800017f */
[----:B-1----:R-:W-:Y:S05]  /*28200*/  @!P0 NANOSLEEP.SYNCS 0x989680 ;  /* 0x009896800000895d */ /* 0x002fea0003900000 */
[----:B------:R-:W1:Y:S02]  /*28210*/  @!P0 SYNCS.PHASECHK.TRANS64 P0, [R9+URZ+0x32410], R8 ;  /* 0x03241008090085a7 */ /* 0x000e64000800007f */
[----:B-1----:R-:W-:Y:S05]  /*28220*/  @!P0 BRA `(.L_x_2029) ;  /* 0xfffffffc00ec8947 */ /* 0x002fea000383ffff */
[----:B------:R-:W-:Y:S05]  /*28230*/  BRA `(.L_x_2248) ;  /* 0xfffffdac00387947 */ /* 0x000fea000383ffff */
.L_x_2036:
[----:B-1----:R1:W2:Y:S02]  /*28240*/  SYNCS.PHASECHK.TRANS64.TRYWAIT P0, [R8+URZ], R9 ;  /* 0x00000009080075a7 */ /* 0x0022a4000800017f */
[----:B--2---:R-:W-:Y:S05]  /*28250*/  @!P0 NANOSLEEP.SYNCS 0x989680 ;  /* 0x009896800000895d */ /* 0x004fea0003900000 */
[----:B------:R-:W2:Y:S02]  /*28260*/  @!P0 SYNCS.PHASECHK.TRANS64 P0, [R8+URZ], R9 ;  /* 0x00000009080085a7 */ /* 0x000ea4000800007f */
[----:B--2---:R-:W-:Y:S05]  /*28270*/  @!P0 BRA `(.L_x_2036) ;  /* 0xfffffffc00f08947 */ /* 0x004fea000383ffff */
[----:B------:R-:W-:Y:S05]  /*28280*/  BRA `(.L_x_2035) ;  /* 0xfffffdac007c7947 */ /* 0x000fea000383ffff */
.L_x_2071:
[----:B0-----:R0:W1:Y:S02]  /*28290*/  SYNCS.PHASECHK.TRANS64.TRYWAIT P2, [R0+URZ], R3 ;  /* 0x00000003000075a7 */ /* 0x001064000804017f */
[----:B-1----:R-:W-:Y:S05]  /*282a0*/  @!P2 NANOSLEEP.SYNCS 0x989680 ;  /* 0x009896800000a95d */ /* 0x002fea0003900000 */
[----:B------:R-:W1:Y:S02]  /*282b0*/  @!P2 SYNCS.PHASECHK.TRANS64 P2, [R0+URZ], R3 ;  /* 0x000000030000a5a7 */ /* 0x000e64000804007f */
[----:B-1----:R-:W-:Y:S05]  /*282c0*/  @!P2 BRA `(.L_x_2071) ;  /* 0xfffffffc00f0a947 */ /* 0x002fea000383ffff */
[----:B------:R-:W-:Y:S05]  /*282d0*/  BRA `(.L_x_2070) ;  /* 0xfffffe1800dc7947 */ /* 0x000fea000383ffff */
.L_x_2078:
[----:B-1----:R1:W2:Y:S02]  /*282e0*/  SYNCS.PHASECHK.TRANS64.TRYWAIT P2, [R4+URZ], R5 ;  /* 0x00000005040075a7 */ /* 0x0022a4000804017f */
[----:B--2---:R-:W-:Y:S05]  /*282f0*/  @!P2 NANOSLEEP.SYNCS 0x989680 ;  /* 0x009896800000a95d */ /* 0x004fea0003900000 */
[----:B------:R-:W2:Y:S02]  /*28300*/  @!P2 SYNCS.PHASECHK.TRANS64 P2, [R4+URZ], R5 ;  /* 0x000000050400a5a7 */ /* 0x000ea4000804007f */
[----:B--2---:R-:W-:Y:S05]  /*28310*/  @!P2 BRA `(.L_x_2078) ;  /* 0xfffffffc00f0a947 */ /* 0x004fea000383ffff */
[----:B------:R-:W-:Y:S05]  /*28320*/  BRA `(.L_x_2077) ;  /* 0xfffffe2000007947 */ /* 0x000fea000383ffff */
.L_x_2089:
[----:B-1----:R1:W2:Y:S02]  /*28330*/  SYNCS.PHASECHK.TRANS64.TRYWAIT P1, [R0+URZ], R7 ;  /* 0x00000007000075a7 */ /* 0x0022a4000802017f */
[----:B--2---:R-:W-:Y:S05]  /*28340*/  @!P1 NANOSLEEP.SYNCS 0x989680 ;  /* 0x009896800000995d */ /* 0x004fea0003900000 */
[----:B------:R-:W2:Y:S02]  /*28350*/  @!P1 SYNCS.PHASECHK.TRANS64 P1, [R0+URZ], R7 ;  /* 0x00000007000095a7 */ /* 0x000ea4000802007f */
[----:B--2---:R-:W-:Y:S05]  /*28360*/  @!P1 BRA `(.L_x_2089) ;  /* 0xfffffffc00f09947 */ /* 0x004fea000383ffff */
[----:B------:R-:W-:Y:S05]  /*28370*/  BRA `(.L_x_2088) ;  /* 0xfffffeb800287947 */ /* 0x000fea000383ffff */
.L_x_2096:
[----:B-1----:R1:W2:Y:S02]  /*28380*/  SYNCS.PHASECHK.TRANS64.TRYWAIT P1, [R4+URZ], R5 ;  /* 0x00000005040075a7 */ /* 0x0022a4000802017f */
[----:B--2---:R-:W-:Y:S05]  /*28390*/  @!P1 NANOSLEEP.SYNCS 0x989680 ;  /* 0x009896800000995d */ /* 0x004fea0003900000 */
[----:B------:R-:W2:Y:S02]  /*283a0*/  @!P1 SYNCS.PHASECHK.TRANS64 P1, [R4+URZ], R5 ;  /* 0x00000005040095a7 */ /* 0x000ea4000802007f */
[----:B--2---:R-:W-:Y:S05]  /*283b0*/  @!P1 BRA `(.L_x_2096) ;  /* 0xfffffffc00f09947 */ /* 0x004fea000383ffff */
[----:B------:R-:W-:Y:S05]  /*283c0*/  BRA `(.L_x_2095) ;  /* 0xfffffebc004c7947 */ /* 0x000fea000383ffff */
.L_x_2149:
[----:B------:R-:W-:Y:S02]  /*283d0*/  IMAD.MOV.U32 R13, RZ, RZ, R5 ;  /* 0x000000ffff0d7224 */ /* 0x000fe400078e0005 */
[----:B------:R-:W-:Y:S02]  /*283e0*/  IMAD.MOV.U32 R12, RZ, RZ, RZ ;  /* 0x000000ffff0c7224 */ /* 0x000fe400078e00ff */
[----:B------:R-:W-:Y:S02]  /*283f0*/  IMAD.MOV.U32 R11, RZ, RZ, 0x1f ;  /* 0x0000001fff0b7424 */ /* 0x000fe400078e00ff */
[----:B------:R-:W-:-:S07]  /*28400*/  IMAD.MOV.U32 R15, RZ, RZ, -0x1 ;  /* 0xffffffffff0f7424 */ /* 0x000fce00078e00ff */
[----:B0-----:R-:W-:Y:S05]  /*28410*/  WARPSYNC.COLLECTIVE R15, `(.L_x_2249) ;  /* 0x000000000f087348 */ /* 0x001fea0003c00000 */
[----:B------:R1:W2:Y:S02]  /*28420*/  SHFL.IDX P6, R14, R13, R12, R11 ;  /* 0x0000000c0d0e7389 */ /* 0x0002a400000c000b */
[----:B012---:R-:W-:Y:S01]  /*28430*/  ENDCOLLECTIVE ;  /* 0x000000000000791b */ /* 0x007fe20003800000 */
.L_x_2249:
[----:B------:R-:W-:Y:S05]  /*28440*/  BRA `(.L_x_2250) ;  /* 0xffffffb400807947 */ /* 0x000fea000383ffff */
.L_x_2151:
[----:B------:R-:W-:Y:S01]  /*28450*/  BSSY B0, `(.L_x_2251) ;  /* 0x0000006000007945 */ /* 0x000fe20003800000 */
[----:B------:R-:W-:-:S07]  /*28460*/  IMAD.MOV.U32 R15, RZ, RZ, -0x1 ;  /* 0xffffffffff0f7424 */ /* 0x000fce00078e00ff */
[----:B-1-3--:R-:W-:Y:S05]  /*28470*/  WARPSYNC.COLLECTIVE R15, `(.L_x_2252) ;  /* 0x000000000f0c7348 */ /* 0x00afea0003c00000 */
[----:B------:R-:W-:Y:S02]  /*28480*/  ELECT P6, UR62, PT ;  /* 0x00000000003e782f */ /* 0x000fe400038c0000 */
[----:B------:R-:W-:Y:S01]  /*28490*/  MOV R14, UR62 ;  /* 0x0000003e000e7c02 */ /* 0x000fe20008000f00 */
[----:B-1-3--:R-:W-:Y:S10]  /*284a0*/  ENDCOLLECTIVE ;  /* 0x000000000000791b */ /* 0x00aff40003800000 */
.L_x_2252:
[----:B------:R-:W-:Y:S05]  /*284b0*/  BSYNC B0 ;  /* 0x0000000000007941 */ /* 0x000fea0003800000 */
.L_x_2251:
[----:B------:R-:W-:Y:S05]  /*284c0*/  BRA `(.L_x_2253) ;  /* 0xffffffb400887947 */ /* 0x000fea000383ffff */
.L_x_2153:
[----:B0-----:R0:W2:Y:S02]  /*284d0*/  SYNCS.PHASECHK.TRANS64.TRYWAIT P0, [R0+URZ+0x32440], R2 ;  /* 0x03244002000075a7 */ /* 0x0010a4000800017f */
[----:B--2---:R-:W-:Y:S05]  /*284e0*/  @!P0 NANOSLEEP.SYNCS 0x989680 ;  /* 0x009896800000895d */ /* 0x004fea0003900000 */
[----:B------:R-:W2:Y:S02]  /*284f0*/  @!P0 SYNCS.PHASECHK.TRANS64 P0, [R0+URZ+0x32440], R2 ;  /* 0x03244002000085a7 */ /* 0x000ea4000800007f */
[----:B--2---:R-:W-:Y:S05]  /*28500*/  @!P0 BRA `(.L_x_2153) ;  /* 0xfffffffc00f08947 */ /* 0x004fea000383ffff */
[----:B------:R-:W-:Y:S05]  /*28510*/  BRA `(.L_x_2254) ;  /* 0xffffffb400e07947 */ /* 0x000fea000383ffff */
.L_x_2157:
[----:B------:R-:W-:Y:S02]  /*28520*/  IMAD.MOV.U32 R13, RZ, RZ, R3 ;  /* 0x000000ffff0d7224 */ /* 0x000fe400078e0003 */
[----:B------:R-:W-:Y:S02]  /*28530*/  IMAD.MOV.U32 R12, RZ, RZ, RZ ;  /* 0x000000ffff0c7224 */ /* 0x000fe400078e00ff */
[----:B------:R-:W-:Y:S02]  /*28540*/  IMAD.MOV.U32 R11, RZ, RZ, 0x181f ;  /* 0x0000181fff0b7424 */ /* 0x000fe400078e00ff */
[----:B------:R-:W-:Y:S02]  /*28550*/  IMAD.MOV.U32 R15, RZ, RZ, -0x1 ;  /* 0xffffffffff0f7424 */ /* 0x000fe400078e00ff */
[----:B------:R-:W-:-:S07]  /*28560*/  VIADD R10, R10, UR40 ;  /* 0x000000280a0a7c36 */ /* 0x000fce0008000000 */
[----:B-----5:R-:W-:Y:S05]  /*28570*/  WARPSYNC.COLLECTIVE R15, `(.L_x_2255) ;  /* 0x000000000f087348 */ /* 0x020fea0003c00000 */
[----:B------:R0:W1:Y:S02]  /*28580*/  SHFL.IDX P6, R14, R13, R12, R11 ;  /* 0x0000000c0d0e7389 */ /* 0x00006400000c000b */
[----:B01---5:R-:W-:Y:S01]  /*28590*/  ENDCOLLECTIVE ;  /* 0x000000000000791b */ /* 0x023fe20003800000 */
.L_x_2255:
[----:B------:R0:W-:Y:S01]  /*285a0*/  STL [R1+0x480], R10 ;  /* 0x0004800a01007387 */ /* 0x0001e20000100800 */
[----:B------:R-:W-:Y:S02]  /*285b0*/  IMAD.MOV.U32 R13, RZ, RZ, R0 ;  /* 0x000000ffff0d7224 */ /* 0x000fe400078e0000 */
[----:B------:R-:W-:-:S07]  /*285c0*/  IMAD.MOV.U32 R4, RZ, RZ, R14 ;  /* 0x000000ffff047224 */ /* 0x000fce00078e000e */
[----:B0-----:R-:W-:Y:S05]  /*285d0*/  WARPSYNC.COLLECTIVE R15, `(.L_x_2256) ;  /* 0x000000000f087348 */ /* 0x001fea0003c00000 */
[----:B------:R1:W2:Y:S02]  /*285e0*/  SHFL.IDX P6, R14, R13, R12, R11 ;  /* 0x0000000c0d0e7389 */ /* 0x0002a400000c000b */
[----:B012---:R-:W-:Y:S01]  /*285f0*/  ENDCOLLECTIVE ;  /* 0x000000000000791b */ /* 0x007fe20003800000 */
.L_x_2256:
        /* <DEDUP_REMOVED lines=9> */
.L_x_2257:
        /* <DEDUP_REMOVED lines=10> */
.L_x_2258:
[----:B------:R-:W-:Y:S01]  /*28730*/  @!PT LDS RZ, [RZ] ;  /* 0x00000000fffff984 */ /* 0x000fe20000000800 */
[----:B------:R-:W-:Y:S01]  /*28740*/  @!PT LDS RZ, [RZ] ;  /* 0x00000000fffff984 */ /* 0x000fe20000000800 */
[----:B------:R-:W-:Y:S01]  /*28750*/  @!PT LDS RZ, [RZ] ;  /* 0x00000000fffff984 */ /* 0x000fe20000000800 */
[----:B------:R0:W-:Y:S01]  /*28760*/  @!P1 LDGSTS.E.BYPASS.LTC128B.128 [R8+0x18400], desc[UR48][R4.64], !P0 ;  /* 0x1840000004089fae */ /* 0x0001e2000c101d70 */
[----:B------:R-:W-:Y:S02]  /*28770*/  IMAD.MOV.U32 R13, RZ, RZ, R3 ;  /* 0x000000ffff0d7224 */ /* 0x000fe400078e0003 */
[----:B0-----:R-:W-:Y:S02]  /*28780*/  VIADD R5, R10, 0x10 ;  /* 0x000000100a057836 */ /* 0x001fe40000000000 */
[----:B------:R-:W-:-:S03]  /*28790*/  IMAD.MOV.U32 R12, RZ, RZ, 0x2 ;  /* 0x00000002ff0c7424 */ /* 0x000fc600078e00ff */
[----:B------:R-:W-:Y:S01]  /*287a0*/  ISETP.GE.AND P1, PT, R5, R2, PT ;  /* 0x000000020500720c */ /* 0x000fe20003f26270 */
[----:B------:R0:W-:Y:S01]  /*287b0*/  STL [R1+0x490], R5 ;  /* 0x0004900501007387 */ /* 0x0001e20000100800 */
[----:B------:R-:W-:-:S11]  /*287c0*/  IMAD.MOV.U32 R6, RZ, RZ, R14 ;  /* 0x000000ffff067224 */ /* 0x000fd600078e000e */
[----:B0-----:R-:W-:Y:S05]  /*287d0*/  WARPSYNC.COLLECTIVE R15, `(.L_x_2259) ;  /* 0x000000000f087348 */ /* 0x001fea0003c00000 */
[----:B------:R1:W2:Y:S02]  /*287e0*/  SHFL.IDX P6, R14, R13, R12, R11 ;  /* 0x0000000c0d0e7389 */ /* 0x0002a400000c000b */
[----:B012---:R-:W-:Y:S01]  /*287f0*/  ENDCOLLECTIVE ;  /* 0x000000000000791b */ /* 0x007fe20003800000 */
.L_x_2259:
[----:B------:R-:W-:Y:S01]  /*28800*/  @!P1 LEA R4, P2, R9, R6, 0x1 ;  /* 0x0000000609049211 */ /* 0x000fe200078408ff */
[----:B------:R-:W-:-:S04]  /*28810*/  VIADD R6, R10, 0x20 ;  /* 0x000000200a067836 */ /* 0x000fc80000000000 */
[----:B------:R-:W-:Y:S01]  /*28820*/  @!P1 IMAD.X R5, RZ, RZ, R7, P2 ;  /* 0x000000ffff059224 */ /* 0x000fe200010e0607 */
[----:B------:R0:W-:Y:S01]  /*28830*/  STL [R1+0x494], R6 ;  /* 0x0004940601007387 */ /* 0x0001e20000100800 */
[----:B------:R-:W-:Y:S02]  /*28840*/  IMAD.MOV.U32 R13, RZ, RZ, R0 ;  /* 0x000000ffff0d7224 */ /* 0x000fe400078e0000 */
[----:B------:R-:W-:Y:S01]  /*28850*/  VIADD R7, R10, 0x30 ;  /* 0x000000300a077836 */ /* 0x000fe20000000000 */
[----:B------:R-:W-:Y:S01]  /*28860*/  @!PT LDS RZ, [RZ] ;  /* 0x00000000fffff984 */ /* 0x000fe20000000800 */
[----:B------:R-:W-:Y:S01]  /*28870*/  @!PT LDS RZ, [RZ] ;  /* 0x00000000fffff984 */ /* 0x000fe20000000800 */
[----:B------:R-:W-:Y:S01]  /*28880*/  @!PT LDS RZ, [RZ] ;  /* 0x00000000fffff984 */ /* 0x000fe20000000800 */
[----:B------:R1:W-:Y:S01]  /*28890*/  @!P1 LDGSTS.E.BYPASS.LTC128B.128 [R8+0x18c00], desc[UR48][R4.64], !P0 ;  /* 0x18c0000004089fae */ /* 0x0003e2000c101d70 */
[----:B------:R-:W-:-:S03]  /*288a0*/  ISETP.GE.AND P1, PT, R6, R2, PT ;  /* 0x000000020600720c */ /* 0x000fc60003f26270 */
[----:B------:R0:W-:Y:S01]  /*288b0*/  STL [R1+0x498], R7 ;  /* 0x0004980701007387 */ /* 0x0001e20000100800 */
[----:B-1----:R-:W-:-:S09]  /*288c0*/  IMAD.MOV.U32 R4, RZ, RZ, R14 ;  /* 0x000000ffff047224 */ /* 0x002fd200078e000e */
[----:B0-----:R-:W-:Y:S05]  /*288d0*/  WARPSYNC.COLLECTIVE R15, `(.L_x_2260) ;  /* 0x000000000f087348 */ /* 0x001fea0003c00000 */
[----:B------:R1:W2:Y:S02]  /*288e0*/  SHFL.IDX P6, R14, R13, R12, R11 ;  /* 0x0000000c0d0e7389 */ /* 0x0002a400000c000b */
[----:B012---:R-:W-:Y:S01]  /*288f0*/  ENDCOLLECTIVE ;  /* 0x000000000000791b */ /* 0x007fe20003800000 */
.L_x_2260:
[----:B------:R-:W-:Y:S02]  /*28900*/  IMAD.MOV.U32 R13, RZ, RZ, R3 ;  /* 0x000000ffff0d7224 */ /* 0x000fe400078e0003 */
[----:B------:R-:W-:Y:S02]  /*28910*/  IMAD.MOV.U32 R12, RZ, RZ, 0x3 ;  /* 0x00000003ff0c7424 */ /* 0x000fe400078e00ff */
[----:B------:R-:W-:-:S07]  /*28920*/  IMAD.MOV.U32 R5, RZ, RZ, R14 ;  /* 0x000000ffff057224 */ /* 0x000fce00078e000e */
[----:B------:R-:W-:Y:S05]  /*28930*/  WARPSYNC.COLLECTIVE R15, `(.L_x_2261) ;  /* 0x000000000f087348 */ /* 0x000fea0003c00000 */
[----:B------:R0:W1:Y:S02]  /*28940*/  SHFL.IDX P6, R14, R13, R12, R11 ;  /* 0x0000000c0d0e7389 */ /* 0x00006400000c000b */
[----:B01----:R-:W-:Y:S01]  /*28950*/  ENDCOLLECTIVE ;  /* 0x000000000000791b */ /* 0x003fe20003800000 */
.L_x_2261:
        /* <DEDUP_REMOVED lines=10> */
.L_x_2262:
        /* <DEDUP_REMOVED lines=13> */
.L_x_2263:
        /* <DEDUP_REMOVED lines=10> */
.L_x_2264:
        /* <DEDUP_REMOVED lines=13> */
.L_x_2265:
        /* <DEDUP_REMOVED lines=10> */
.L_x_2266:
        /* <DEDUP_REMOVED lines=13> */
.L_x_2267:
        /* <DEDUP_REMOVED lines=10> */
.L_x_2268:
        /* <DEDUP_REMOVED lines=11> */
.L_x_2269:
        /* <DEDUP_REMOVED lines=10> */
.L_x_2270:
[----:B------:R-:W-:Y:S01]  /*28fa0*/  @!PT LDS RZ, [RZ] ;  /* 0x00000000fffff984 */ /* 0x000fe20000000800 */
[----:B------:R-:W-:Y:S01]  /*28fb0*/  @!PT LDS RZ, [RZ] ;  /* 0x00000000fffff984 */ /* 0x000fe20000000800 */
[----:B------:R-:W-:Y:S01]  /*28fc0*/  @!PT LDS RZ, [RZ] ;  /* 0x00000000fffff984 */ /* 0x000fe20000000800 */
[----:B------:R0:W-:Y:S01]  /*28fd0*/  @!P1 LDGSTS.E.BYPASS.LTC128B.128 [R8+0x1b400], desc[UR48][R4.64], !P0 ;  /* 0x1b40000004089fae */ /* 0x0001e2000c101d70 */
[----:B------:R-:W-:Y:S01]  /*28fe0*/  IMAD.MOV.U32 R0, RZ, RZ, R14 ;  /* 0x000000ffff007224 */ /* 0x000fe200078e000e */
[----:B------:R-:W-:Y:S06]  /*28ff0*/  BRA `(.L_x_2271) ;  /* 0xffffffb800247947 */ /* 0x000fec000383ffff */
.L_x_2161:
        /* <DEDUP_REMOVED lines=8> */
.L_x_2273:
[----:B------:R-:W-:Y:S05]  /*29080*/  BSYNC B0 ;  /* 0x0000000000007941 */ /* 0x000fea0003800000 */
.L_x_2272:
[----:B------:R-:W-:Y:S01]  /*29090*/  IMAD.MOV.U32 R13, RZ, RZ, R5 ;  /* 0x000000ffff0d7224 */ /* 0x000fe200078e0005 */
[----:B------:R0:W5:Y:S01]  /*290a0*/  LDL.LU R10, [R1+0x47c] ;  /* 0x00047c00010a7983 */ /* 0x0001620000300800 */
[----:B------:R-:W-:Y:S02]  /*290b0*/  IMAD.MOV.U32 R12, RZ, RZ, RZ ;  /* 0x000000ffff0c7224 */ /* 0x000fe400078e00ff */
[----:B------:R-:W-:Y:S01]  /*290c0*/  IMAD.MOV.U32 R11, RZ, RZ, 0x181f ;  /* 0x0000181fff0b7424 */ /* 0x000fe200078e00ff */
[----:B------:R0:W5:Y:S01]  /*290d0*/  LDL.LU R7, [R1+0x498] ;  /* 0x0004980001077983 */ /* 0x0001620000300800 */
[----:B------:R-:W-:Y:S02]  /*290e0*/  IMAD.MOV.U32 R15, RZ, RZ, -0x1 ;  /* 0xffffffffff0f7424 */ /* 0x000fe400078e00ff */
[----:B------:R-:W-:Y:S01]  /*290f0*/  IMAD.MOV.U32 R2, RZ, RZ, R14 ;  /* 0x000000ffff027224 */ /* 0x000fe200078e000e */
[----:B------:R0:W5:Y:S06]  /*29100*/  LDL.LU R6, [R1+0x4a4] ;  /* 0x0004a40001067983 */ /* 0x00016c0000300800 */
[----:B0----5:R-:W-:Y:S05]  /*29110*/  WARPSYNC.COLLECTIVE R15, `(.L_x_2274) ;  /* 0x000000000f087348 */ /* 0x021fea0003c00000 */
[----:B------:R1:W2:Y:S02]  /*29120*/  SHFL.IDX P6, R14, R13, R12, R11 ;  /* 0x0000000c0d0e7389 */ /* 0x0002a400000c000b */
[----:B012--5:R-:W-:Y:S01]  /*29130*/  ENDCOLLECTIVE ;  /* 0x000000000000791b */ /* 0x027fe20003800000 */
.L_x_2274:
[----:B------:R-:W-:Y:S01]  /*29140*/  ULDC UR4, c[0x0][0x288] ;  /* 0x0000a20000047ab9 */ /* 0x000fe20000000800 */
[----:B------:R-:W2:Y:S04]  /*29150*/  LDL.LU R13, [R1+0x490] ;  /* 0x00049000010d7983 */ /* 0x000ea80000300800 */
[----:B------:R-:W3:Y:S04]  /*29160*/  LDL.LU R12, [R1+0x494] ;  /* 0x00049400010c7983 */ /* 0x000ee80000300800 */
[----:B------:R-:W4:Y:S01]  /*29170*/  LDL.LU R11, [R1+0x49c] ;  /* 0x00049c00010b7983 */ /* 0x000f220000300800 */
[----:B------:R-:W-:-:S03]  /*29180*/  IMAD.MOV.U32 R3, RZ, RZ, R14 ;  /* 0x000000ffff037224 */ /* 0x000fc600078e000e */
[----:B------:R-:W4:Y:S04]  /*29190*/  LDL.LU R15, [R1+0x4a0] ;  /* 0x0004a000010f7983 */ /* 0x000f280000300800 */
[----:B------:R-:W4:Y:S01]  /*291a0*/  LDL.LU R14, [R1+0x480] ;  /* 0x00048000010e7983 */ /* 0x000f220000300800 */
[----:B------:R-:W-:Y:S01]  /*291b0*/  IMAD R0, R8, UR4, RZ ;  /* 0x0000000408007c24 */ /* 0x000fe2000f8e02ff */
[----:B------:R-:W-:-:S04]  /*291c0*/  LOP3.LUT R10, R10, 0xffffffbf, RZ, 0xc0, !PT ;  /* 0xffffffbf0a0a7812 */ /* 0x000fc800078ec0ff */
[----:B--2---:R-:W-:-:S13]  /*291d0*/  ISETP.GE.AND P6, PT, R13, R0, PT ;  /* 0x000000000d00720c */ /* 0x004fda0003fc6270 */
[----:B------:R-:W-:Y:S02]  /*291e0*/  @P6 LOP3.LUT R10, R10, 0x40, RZ, 0xfc, !PT ;  /* 0x000000400a0a6812 */ /* 0x000fe400078efcff */
[-C--:B------:R-:W-:Y:S02]  /*291f0*/  ISETP.GE.AND P6, PT, R7, R0.reuse, PT ;  /* 0x000000000700720c */ /* 0x080fe40003fc6270 */
[----:B------:R0:W5:Y:S01]  /*29200*/  LDL R7, [R1+0x470] ;  /* 0x0004700001077983 */ /* 0x0001620000100800 */
[----:B---3--:R-:W-:Y:S02]  /*29210*/  ISETP.GE.AND P5, PT, R12, R0, PT ;  /* 0x000000000c00720c */ /* 0x008fe40003fa6270 */
[----:B------:R-:W-:-:S11]  /*29220*/  LOP3.LUT R10, R10, 0xffffffdf, RZ, 0xc0, !PT ;  /* 0xffffffdf0a0a7812 */ /* 0x000fd600078ec0ff */
[----:B------:R-:W-:Y:S02]  /*29230*/  @P5 LOP3.LUT R10, R10, 0x20, RZ, 0xfc, !PT ;  /* 0x000000200a0a5812 */ /* 0x000fe400078efcff */
[----:B----4-:R-:W-:Y:S02]  /*29240*/  ISETP.GE.AND P5, PT, R11, R0, PT ;  /* 0x000000000b00720c */ /* 0x010fe40003fa6270 */
[----:B------:R-:W-:-:S04]  /*29250*/  LOP3.LUT R10, R10, 0xffffffef, RZ, 0xc0, !PT ;  /* 0xffffffef0a0a7812 */ /* 0x000fc800078ec0ff */
[----:B------:R-:W-:-:S04]  /*29260*/  @P6 LOP3.LUT R10, R10, 0x10, RZ, 0xfc, !PT ;  /* 0x000000100a0a6812 */ /* 0x000fc800078efcff */
[----:B------:R-:W-:Y:S02]  /*29270*/  LOP3.LUT R10, R10, 0xfffffff7, RZ, 0xc0, !PT ;  /* 0xfffffff70a0a7812 */ /* 0x000fe400078ec0ff */
[-C--:B------:R-:W-:Y:S02]  /*29280*/  ISETP.GE.AND P6, PT, R15, R0.reuse, PT ;  /* 0x000000000f00720c */ /* 0x080fe40003fc6270 */
[----:B------:R-:W-:Y:S02]  /*29290*/  ISETP.GE.AND P4, PT, R14, R0, PT ;  /* 0x000000000e00720c */ /* 0x000fe40003f86270 */
[----:B------:R-:W-:-:S04]  /*292a0*/  @P5 LOP3.LUT R10, R10, 0x8, RZ, 0xfc, !PT ;  /* 0x000000080a0a5812 */ /* 0x000fc800078efcff */
[----:B------:R-:W-:-:S04]  /*292b0*/  LOP3.LUT R10, R10, 0xffdfffff, RZ, 0xc0, !PT ;  /* 0xffdfffff0a0a7812 */ /* 0x000fc800078ec0ff */
[----:B------:R-:W-:-:S04]  /*292c0*/  LOP3.LUT R10, R10, 0xfffffffb, RZ, 0xc0, !PT ;  /* 0xfffffffb0a0a7812 */ /* 0x000fc800078ec0ff */
[----:B------:R-:W-:Y:S02]  /*292d0*/  @P6 LOP3.LUT R10, R10, 0x4, RZ, 0xfc, !PT ;  /* 0x000000040a0a6812 */ /* 0x000fe400078efcff */
[----:B------:R-:W-:Y:S01]  /*292e0*/  @!P4 LEA R3, P6, R9, R3, 0x1 ;  /* 0x000000030903c211 */ /* 0x000fe200078c08ff */
[----:B------:R-:W-:Y:S02]  /*292f0*/  IMAD.MOV.U32 R13, RZ, RZ, R4 ;  /* 0x000000ffff0d7224 */ /* 0x000fe400078e0004 */
[----:B------:R-:W-:Y:S02]  /*29300*/  IMAD.MOV.U32 R12, RZ, RZ, 0x1 ;  /* 0x00000001ff0c7424 */ /* 0x000fe400078e00ff */
[----:B------:R-:W-:Y:S02]  /*29310*/  IMAD.MOV.U32 R11, RZ, RZ, 0x181f ;  /* 0x0000181fff0b7424 */ /* 0x000fe400078e00ff */
[----:B------:R-:W-:Y:S02]  /*29320*/  IMAD.MOV.U32 R15, RZ, RZ, -0x1 ;  /* 0xffffffffff0f7424 */ /* 0x000fe400078e00ff */
[----:B0-----:R-:W-:-:S07]  /*29330*/  @!P4 IMAD.X R2, RZ, RZ, R2, P6 ;  /* 0x000000ffff02c224 */ /* 0x001fce00030e0602 */
[----:B-----5:R-:W-:Y:S05]  /*29340*/  WARPSYNC.COLLECTIVE R15, `(.L_x_2275) ;  /* 0x000000000f087348 */ /* 0x020fea0003c00000 */
[----:B------:R0:W1:Y:S02]  /*29350*/  SHFL.IDX P6, R14, R13, R12, R11 ;  /* 0x0000000c0d0e7389 */ /* 0x00006400000c000b */
[----:B01---5:R-:W-:Y:S01]  /*29360*/  ENDCOLLECTIVE ;  /* 0x000000000000791b */ /* 0x023fe20003800000 */
.L_x_2275:
[----:B------:R-:W-:Y:S02]  /*29370*/  ISETP.GE.AND P5, PT, R6, R0, PT ;  /* 0x000000000600720c */ /* 0x000fe40003fa6270 */
[----:B------:R-:W-:Y:S01]  /*29380*/  @!P4 LOP3.LUT R3, R3, R2, RZ, 0x3c, !PT ;  /* 0x000000020303c212 */ /* 0x000fe200078e3cff */
[----:B------:R-:W-:-:S03]  /*29390*/  IMAD.MOV.U32 R13, RZ, RZ, R5 ;  /* 0x000000ffff0d7224 */ /* 0x000fc600078e0005 */
[----:B------:R-:W-:Y:S01]  /*293a0*/  @!P4 LOP3.LUT R2, R3, R2, RZ, 0x3c, !PT ;  /* 0x000000020302c212 */ /* 0x000fe200078e3cff */
[----:B------:R-:W-:-:S07]  /*293b0*/  IMAD.MOV.U32 R6, RZ, RZ, R14 ;  /* 0x000000ffff067224 */ /* 0x000fce00078e000e */
[----:B------:R-:W-:Y:S05]  /*293c0*/  WARPSYNC.COLLECTIVE R15, `(.L_x_2276) ;  /* 0x000000000f087348 */ /* 0x000fea0003c00000 */
[----:B------:R0:W1:Y:S02]  /*293d0*/  SHFL.IDX P6, R14, R13, R12, R11 ;  /* 0x0000000c0d0e7389 */ /* 0x00006400000c000b */
[----:B01----:R-:W-:Y:S01]  /*293e0*/  ENDCOLLECTIVE ;  /* 0x000000000000791b */ /* 0x003fe20003800000 */
.L_x_2276:
[----:B------:R-:W-:Y:S02]  /*293f0*/  @!P4 LOP3.LUT R3, R3, R2, RZ, 0x3c, !PT ;  /* 0x000000020303c212 */ /* 0x000fe400078e3cff */
[----:B------:R-:W-:Y:S01]  /*29400*/  @P5 LOP3.LUT R10, R10, 0x200000, RZ, 0xfc, !PT ;  /* 0x002000000a0a5812 */ /* 0x000fe200078efcff */
[----:B------:R-:W-:Y:S02]  /*29410*/  IMAD.MOV.U32 R13, RZ, RZ, R4 ;  /* 0x000000ffff0d7224 */ /* 0x000fe400078e0004 */
[----:B------:R-:W-:Y:S01]  /*29420*/  IMAD.MOV.U32 R12, RZ, RZ, 0x2 ;  /* 0x00000002ff0c7424 */ /* 0x000fe200078e00ff */
[C---:B------:R-:W-:Y:S01]  /*29430*/  LOP3.LUT P5, RZ, R10.reuse, 0x20, RZ, 0xc0, !PT ;  /* 0x000000200aff7812 */ /* 0x040fe200078ac0ff */
        /* <DEDUP_REMOVED lines=8> */
[----:B0-----:R-:W-:-:S12]  /*294c0*/  IMAD.MOV.U32 R2, RZ, RZ, R14 ;  /* 0x000000ffff027224 */ /* 0x001fd800078e000e */
[----:B------:R-:W-:-:S05]  /*294d0*/  @!P4 LEA R2, P6, R9, R2, 0x1 ;  /* 0x000000020902c211 */ /* 0x000fca00078c08ff */
[----:B------:R-:W-:-:S05]  /*294e0*/  @!P4 IMAD.X R3, RZ, RZ, R6, P6 ;  /* 0x000000ffff03c224 */ /* 0x000fca00030e0606 */
[----:B------:R0:W-:Y:S03]  /*294f0*/  @!P4 LDGSTS.E.BYPASS.LTC128B.128 [R7+0x22c00], desc[UR48][R2.64], !P0 ;  /* 0x22c000000207cfae */ /* 0x0001e6000c101d70 */
[----:B0-----:R-:W-:Y:S05]  /*29500*/  WARPSYNC.COLLECTIVE R15, `(.L_x_2277) ;  /* 0x000000000f087348 */ /* 0x001fea0003c00000 */
[----:B------:R1:W2:Y:S02]  /*29510*/  SHFL.IDX P6, R14, R13, R12, R11 ;  /* 0x0000000c0d0e7389 */ /* 0x0002a400000c000b */
[----:B012---:R-:W-:Y:S01]  /*29520*/  ENDCOLLECTIVE ;  /* 0x000000000000791b */ /* 0x007fe20003800000 */
.L_x_2277:
        /* <DEDUP_REMOVED lines=11> */
.L_x_2278:
[----:B------:R-:W-:-:S05]  /*295e0*/  IMAD.MOV.U32 R2, RZ, RZ, R14 ;  /* 0x000000ffff027224 */ /* 0x000fca00078e000e */
[----:B------:R-:W-:Y:S01]  /*295f0*/  @!P5 LEA R2, P6, R9, R2, 0x1 ;  /* 0x000000020902d211 */ /* 0x000fe200078c08ff */
[----:B------:R-:W-:Y:S02]  /*29600*/  IMAD.MOV.U32 R13, RZ, RZ, R4 ;  /* 0x000000ffff0d7224 */ /* 0x000fe400078e0004 */
[----:B------:R-:W-:Y:S02]  /*29610*/  IMAD.MOV.U32 R12, RZ, RZ, 0x3 ;  /* 0x00000003ff0c7424 */ /* 0x000fe400078e00ff */
[----:B------:R-:W-:Y:S01]  /*29620*/  @!P5 IMAD.X R3, RZ, RZ, R6, P6 ;  /* 0x000000ffff03d224 */ /* 0x000fe200030e0606 */
[----:B------:R-:W-:-:S04]  /*29630*/  LOP3.LUT P4, RZ, R10, 0x10, RZ, 0xc0, !PT ;  /* 0x000000100aff7812 */ /* 0x000fc8000788c0ff */
[----:B------:R-:W-:Y:S01]  /*29640*/  @!PT LDS RZ, [RZ] ;  /* 0x00000000fffff984 */ /* 0x000fe20000000800 */
[----:B------:R-:W-:Y:S01]  /*29650*/  @!PT LDS RZ, [RZ] ;  /* 0x00000000fffff984 */ /* 0x000fe20000000800 */
[----:B------:R-:W-:Y:S01]  /*29660*/  @!PT LDS RZ, [RZ] ;  /* 0x00000000fffff984 */ /* 0x000fe20000000800 */
[----:B------:R0:W-:Y:S09]  /*29670*/  @!P5 LDGSTS.E.BYPASS.LTC128B.128 [R7+0x23400], desc[UR48][R2.64], !P0 ;  /* 0x234000000207dfae */ /* 0x0001f2000c101d70 */
[----:B0-----:R-:W-:Y:S05]  /*29680*/  WARPSYNC.COLLECTIVE R15, `(.L_x_2279) ;  /* 0x000000000f087348 */ /* 0x001fea0003c00000 */
[----:B------:R1:W2:Y:S02]  /*29690*/  SHFL.IDX P6, R14, R13, R12, R11 ;  /* 0x0000000c0d0e7389 */ /* 0x0002a400000c000b */
[----:B012---:R-:W-:Y:S01]  /*296a0*/  ENDCOLLECTIVE ;  /* 0x000000000000791b */ /* 0x007fe20003800000 */
.L_x_2279:
        /* <DEDUP_REMOVED lines=11> */
.L_x_2280:
        /* <DEDUP_REMOVED lines=13> */
.L_x_2281:
        /* <DEDUP_REMOVED lines=11> */
.L_x_2282:
[----:B------:R-:W-:-:S05]  /*298e0*/  IMAD.MOV.U32 R2, RZ, RZ, R14 ;  /* 0x000000ffff027224 */ /* 0x000fca00078e000e */
[----:B------:R-:W-:-:S05]  /*298f0*/  @!P5 LEA R2, P6, R9, R2, 0x1 ;  /* 0x000000020902d211 */ /* 0x000fca00078c08ff */
[----:B------:R-:W-:Y:S01]  /*29900*/  @!P5 IMAD.X R3, RZ, RZ, R6, P6 ;  /* 0x000000ffff03d224 */ /* 0x000fe200030e0606 */
[----:B------:R-:W-:Y:S01]  /*29910*/  LOP3.LUT P6, RZ, R10, 0x8, RZ, 0xc0, !PT ;  /* 0x000000080aff7812 */ /* 0x000fe200078cc0ff */
[----:B------:R-:W-:Y:S02]  /*29920*/  IMAD.MOV.U32 R13, RZ, RZ, R4 ;  /* 0x000000ffff0d7224 */ /* 0x000fe400078e0004 */
[----:B------:R-:W-:-:S10]  /*29930*/  IMAD.MOV.U32 R12, RZ, RZ, 0x5 ;  /* 0x00000005ff0c7424 */ /* 0x000fd400078e00ff */
        /* <DEDUP_REMOVED lines=10> */
.L_x_2283:
[----:B------:R-:W-:Y:S02]  /*299e0*/  IMAD.MOV.U32 R13, RZ, RZ, R5 ;  /* 0x000000ffff0d7224 */ /* 0x000fe400078e0005 */
[----:B------:R-:W-:-:S07]  /*299f0*/  IMAD.MOV.U32 R6, RZ, RZ, R14 ;  /* 0x000000ffff067224 */ /* 0x000fce00078e000e */
[----:B------:R-:W-:Y:S05]  /*29a00*/  WARPSYNC.COLLECTIVE R15, `(.L_x_2284) ;  /* 0x000000000f087348 */ /* 0x000fea0003c00000 */
[----:B------:R0:W1:Y:S02]  /*29a10*/  SHFL.IDX P6, R14, R13, R12, R11 ;  /* 0x0000000c0d0e7389 */ /* 0x00006400000c000b */
[----:B01----:R-:W-:Y:S01]  /*29a20*/  ENDCOLLECTIVE ;  /* 0x000000000000791b */ /* 0x003fe20003800000 */
.L_x_2284:
[----:B------:R-:W-:Y:S01]  /*29a30*/  LOP3.LUT P4, RZ, R10, 0x4, RZ, 0xc0, !PT ;  /* 0x000000040aff7812 */ /* 0x000fe2000788c0ff */
[----:B------:R-:W-:-:S12]  /*29a40*/  IMAD.MOV.U32 R2, RZ, RZ, R14 ;  /* 0x000000ffff027224 */ /* 0x000fd800078e000e */
        /* <DEDUP_REMOVED lines=12> */
.L_x_2285:
        /* <DEDUP_REMOVED lines=11> */
.L_x_2286:
[----:B------:R-:W-:-:S05]  /*29bc0*/  IMAD.MOV.U32 R2, RZ, RZ, R14 ;  /* 0x000000ffff027224 */ /* 0x000fca00078e000e */
[----:B------:R-:W-:Y:S01]  /*29bd0*/  @!P5 LEA R2, P6, R9, R2, 0x1 ;  /* 0x000000020902d211 */ /* 0x000fe200078c08ff */
[----:B------:R-:W-:Y:S02]  /*29be0*/  IMAD.MOV.U32 R13, RZ, RZ, R4 ;  /* 0x000000ffff0d7224 */ /* 0x000fe400078e0004 */
[----:B------:R-:W-:Y:S02]  /*29bf0*/  IMAD.MOV.U32 R12, RZ, RZ, 0x7 ;  /* 0x00000007ff0c7424 */ /* 0x000fe400078e00ff */
[----:B------:R-:W-:Y:S01]  /*29c00*/  @!P5 IMAD.X R3, RZ, RZ, R6, P6 ;  /* 0x000000ffff03d224 */ /* 0x000fe200030e0606 */
[----:B------:R0:W-:Y:S04]  /*29c10*/  STL [R1+0x47c], R10 ;  /* 0x00047c0a01007387 */ /* 0x0001e80000100800 */
[----:B------:R-:W-:Y:S01]  /*29c20*/  @!PT LDS RZ, [RZ] ;  /* 0x00000000fffff984 */ /* 0x000fe20000000800 */
[----:B------:R-:W-:Y:S01]  /*29c30*/  @!PT LDS RZ, [RZ] ;  /* 0x00000000fffff984 */ /* 0x000fe20000000800 */
[----:B------:R-:W-:Y:S01]  /*29c40*/  @!PT LDS RZ, [RZ] ;  /* 0x00000000fffff984 */ /* 0x000fe20000000800 */
[----:B------:R0:W-:Y:S03]  /*29c50*/  @!P5 LDGSTS.E.BYPASS.LTC128B.128 [R7+0x25400], desc[UR48][R2.64], !P0 ;  /* 0x254000000207dfae */ /* 0x0001e6000c101d70 */
[----:B0-----:R-:W-:Y:S05]  /*29c60*/  WARPSYNC.COLLECTIVE R15, `(.L_x_2287) ;  /* 0x000000000f087348 */ /* 0x001fea0003c00000 */
[----:B------:R1:W2:Y:S02]  /*29c70*/  SHFL.IDX P6, R14, R13, R12, R11 ;  /* 0x0000000c0d0e7389 */ /* 0x0002a400000c000b */
[----:B012---:R-:W-:Y:S01]  /*29c80*/  ENDCOLLECTIVE ;  /* 0x000000000000791b */ /* 0x007fe20003800000 */
.L_x_2287:
        /* <DEDUP_REMOVED lines=11> */
.L_x_2288:
[----:B------:R-:W-:Y:S01]  /*29d40*/  IMAD.MOV.U32 R2, RZ, RZ, R14 ;  /* 0x000000ffff027224 */ /* 0x000fe200078e000e */
[----:B------:R-:W-:Y:S06]  /*29d50*/  BRA `(.L_x_2289) ;  /* 0xffffffb4009c7947 */ /* 0x000fec000383ffff */
.L_x_2166:
[----:B0-----:R0:W3:Y:S02]  /*29d60*/  SYNCS.PHASECHK.TRANS64.TRYWAIT P0, [R17+URZ+0x32420], R0 ;  /* 0x03242000110075a7 */ /* 0x0010e4000800017f */
[----:B---3--:R-:W-:Y:S05]  /*29d70*/  @!P0 NANOSLEEP.SYNCS 0x989680 ;  /* 0x009896800000895d */ /* 0x008fea0003900000 */
[----:B------:R-:W3:Y:S02]  /*29d80*/  @!P0 SYNCS.PHASECHK.TRANS64 P0, [R17+URZ+0x32420], R0 ;  /* 0x03242000110085a7 */ /* 0x000ee4000800007f */
[----:B---3--:R-:W-:Y:S05]  /*29d90*/  @!P0 BRA `(.L_x_2166) ;  /* 0xfffffffc00f08947 */ /* 0x008fea000383ffff */
[----:B------:R-:W-:Y:S05]  /*29da0*/  BRA `(.L_x_2290) ;  /* 0xffffffb800147947 */ /* 0x000fea000383ffff */
.L_x_2170:
[----:B0-----:R0:W1:Y:S02]  /*29db0*/  SYNCS.PHASECHK.TRANS64.TRYWAIT P0, [R2+URZ+0x32460], R0 ;  /* 0x03246000020075a7 */ /* 0x001064000800017f */
[----:B-1----:R-:W-:Y:S05]  /*29dc0*/  @!P0 NANOSLEEP.SYNCS 0x989680 ;  /* 0x009896800000895d */ /* 0x002fea0003900000 */
[----:B------:R-:W1:Y:S02]  /*29dd0*/  @!P0 SYNCS.PHASECHK.TRANS64 P0, [R2+URZ+0x32460], R0 ;  /* 0x03246000020085a7 */ /* 0x000e64000800007f */
[----:B-1----:R-:W-:Y:S05]  /*29de0*/  @!P0 BRA `(.L_x_2170) ;  /* 0xfffffffc00f08947 */ /* 0x002fea000383ffff */
[----:B------:R-:W-:Y:S05]  /*29df0*/  BRA `(.L_x_2291) ;  /* 0xffffffb800387947 */ /* 0x000fea000383ffff */
.L_x_2183:
[----:B0-----:R0:W1:Y:S02]  /*29e00*/  SYNCS.PHASECHK.TRANS64.TRYWAIT P0, [R3+URZ+0x32440], R2 ;  /* 0x03244002030075a7 */ /* 0x001064000800017f */
[----:B-1----:R-:W-:Y:S05]  /*29e10*/  @!P0 NANOSLEEP.SYNCS 0x989680 ;  /* 0x009896800000895d */ /* 0x002fea0003900000 */
[----:B------:R-:W1:Y:S02]  /*29e20*/  @!P0 SYNCS.PHASECHK.TRANS64 P0, [R3+URZ+0x32440], R2 ;  /* 0x03244002030085a7 */ /* 0x000e64000800007f */
[----:B-1----:R-:W-:Y:S05]  /*29e30*/  @!P0 BRA `(.L_x_2183) ;  /* 0xfffffffc00f08947 */ /* 0x002fea000383ffff */
[----:B------:R-:W-:Y:S05]  /*29e40*/  BRA `(.L_x_2292) ;  /* 0xffffffc0002c7947 */ /* 0x000fea000383ffff */
.L_x_2188:
[----:B-1----:R1:W2:Y:S02]  /*29e50*/  SYNCS.PHASECHK.TRANS64.TRYWAIT P0, [R3+URZ+0x32460], R2 ;  /* 0x03246002030075a7 */ /* 0x0022a4000800017f */
[----:B--2---:R-:W-:Y:S05]  /*29e60*/  @!P0 NANOSLEEP.SYNCS 0x989680 ;  /* 0x009896800000895d */ /* 0x004fea0003900000 */
[----:B------:R-:W2:Y:S02]  /*29e70*/  @!P0 SYNCS.PHASECHK.TRANS64 P0, [R3+URZ+0x32460], R2 ;  /* 0x03246002030085a7 */ /* 0x000ea4000800007f */
[----:B--2---:R-:W-:Y:S05]  /*29e80*/  @!P0 BRA `(.L_x_2188) ;  /* 0xfffffffc00f08947 */ /* 0x004fea000383ffff */
[----:B------:R-:W-:Y:S05]  /*29e90*/  BRA `(.L_x_2293) ;  /* 0xffffffc000a47947 */ /* 0x000fea000383ffff */
.L_x_2200:
[----:B0-----:R0:W1:Y:S02]  /*29ea0*/  SYNCS.PHASECHK.TRANS64.TRYWAIT P0, [R4+URZ+0x32440], R2 ;  /* 0x03244002040075a7 */ /* 0x001064000800017f */
[----:B-1----:R-:W-:Y:S05]  /*29eb0*/  @!P0 NANOSLEEP.SYNCS 0x989680 ;  /* 0x009896800000895d */ /* 0x002fea0003900000 */
[----:B------:R-:W1:Y:S02]  /*29ec0*/  @!P0 SYNCS.PHASECHK.TRANS64 P0, [R4+URZ+0x32440], R2 ;  /* 0x03244002040085a7 */ /* 0x000e64000800007f */
[----:B-1----:R-:W-:Y:S05]  /*29ed0*/  @!P0 BRA `(.L_x_2200) ;  /* 0xfffffffc00f08947 */ /* 0x002fea000383ffff */
[----:B------:R-:W-:Y:S05]  /*29ee0*/  BRA `(.L_x_2294) ;  /* 0xffffffc800887947 */ /* 0x000fea000383ffff */
.L_x_2205:
[----:B-1----:R1:W2:Y:S02]  /*29ef0*/  SYNCS.PHASECHK.TRANS64.TRYWAIT P0, [R4+URZ+0x32460], R2 ;  /* 0x03246002040075a7 */ /* 0x0022a4000800017f */
[----:B--2---:R-:W-:Y:S05]  /*29f00*/  @!P0 NANOSLEEP.SYNCS 0x989680 ;  /* 0x009896800000895d */ /* 0x004fea0003900000 */
[----:B------:R-:W2:Y:S02]  /*29f10*/  @!P0 SYNCS.PHASECHK.TRANS64 P0, [R4+URZ+0x32460], R2 ;  /* 0x03246002040085a7 */ /* 0x000ea4000800007f */
[----:B--2---:R-:W-:Y:S05]  /*29f20*/  @!P0 BRA `(.L_x_2205) ;  /* 0xfffffffc00f08947 */ /* 0x004fea000383ffff */
[----:B------:R-:W-:Y:S05]  /*29f30*/  BRA `(.L_x_2295) ;  /* 0xffffffcc00007947 */ /* 0x000fea000383ffff */
.L_x_2216:
[----:B0-----:R0:W1:Y:S02]  /*29f40*/  SYNCS.PHASECHK.TRANS64.TRYWAIT P0, [R4+URZ+0x32440], R2 ;  /* 0x03244002040075a7 */ /* 0x001064000800017f */
[----:B-1----:R-:W-:Y:S05]  /*29f50*/  @!P0 NANOSLEEP.SYNCS 0x989680 ;  /* 0x009896800000895d */ /* 0x002fea0003900000 */
[----:B------:R-:W1:Y:S02]  /*29f60*/  @!P0 SYNCS.PHASECHK.TRANS64 P0, [R4+URZ+0x32440], R2 ;  /* 0x03244002040085a7 */ /* 0x000e64000800007f */
[----:B-1----:R-:W-:Y:S05]  /*29f70*/  @!P0 BRA `(.L_x_2216) ;  /* 0xfffffffc00f08947 */ /* 0x002fea000383ffff */
[----:B------:R-:W-:Y:S05]  /*29f80*/  BRA `(.L_x_2296) ;  /* 0xffffffd000c87947 */ /* 0x000fea000383ffff */
.L_x_2221:
[----:B-1----:R1:W2:Y:S02]  /*29f90*/  SYNCS.PHASECHK.TRANS64.TRYWAIT P0, [R4+URZ+0x32460], R2 ;  /* 0x03246002040075a7 */ /* 0x0022a4000800017f */
[----:B--2---:R-:W-:Y:S05]  /*29fa0*/  @!P0 NANOSLEEP.SYNCS 0x989680 ;  /* 0x009896800000895d */ /* 0x004fea0003900000 */
[----:B------:R-:W2:Y:S02]  /*29fb0*/  @!P0 SYNCS.PHASECHK.TRANS64 P0, [R4+URZ+0x32460], R2 ;  /* 0x03246002040085a7 */ /* 0x000ea4000800007f */
[----:B--2---:R-:W-:Y:S05]  /*29fc0*/  @!P0 BRA `(.L_x_2221) ;  /* 0xfffffffc00f08947 */ /* 0x004fea000383ffff */
[----:B------:R-:W-:Y:S05]  /*29fd0*/  BRA `(.L_x_2297) ;  /* 0xffffffd400407947 */ /* 0x000fea000383ffff */
.L_x_2233:
[----:B------:R-:W-:Y:S01]  /*29fe0*/  BSSY B0, `(.L_x_2298) ;  /* 0x0000008000007945 */ /* 0x000fe20003800000 */
[----:B-----5:R-:W-:Y:S02]  /*29ff0*/  IMAD.MOV.U32 R13, RZ, RZ, R2 ;  /* 0x000000ffff0d7224 */ /* 0x020fe400078e0002 */
[----:B------:R-:W-:Y:S02]  /*2a000*/  IMAD.MOV.U32 R12, RZ, RZ, RZ ;  /* 0x000000ffff0c7224 */ /* 0x000fe400078e00ff */
[----:B------:R-:W-:Y:S02]  /*2a010*/  IMAD.MOV.U32 R11, RZ, RZ, 0x1f ;  /* 0x0000001fff0b7424 */ /* 0x000fe400078e00ff */
[----:B------:R-:W-:-:S07]  /*2a020*/  IMAD.MOV.U32 R15, RZ, RZ, -0x1 ;  /* 0xffffffffff0f7424 */ /* 0x000fce00078e00ff */
[----:B-12---:R-:W-:Y:S05]  /*2a030*/  WARPSYNC.COLLECTIVE R15, `(.L_x_2299) ;  /* 0x000000000f087348 */ /* 0x006fea0003c00000 */
[----:B------:R0:W3:Y:S02]  /*2a040*/  SHFL.IDX P6, R14, R13, R12, R11 ;  /* 0x0000000c0d0e7389 */ /* 0x0000e400000c000b */
[----:B0123--:R-:W-:Y:S01]  /*2a050*/  ENDCOLLECTIVE ;  /* 0x000000000000791b */ /* 0x00ffe20003800000 */
.L_x_2299:
[----:B------:R-:W-:Y:S05]  /*2a060*/  BSYNC B0 ;  /* 0x0000000000007941 */ /* 0x000fea0003800000 */
.L_x_2298:
[----:B------:R-:W-:Y:S05]  /*2a070*/  BRA `(.L_x_2300) ;  /* 0xffffffdc00107947 */ /* 0x000fea000383ffff */
.L_x_2236:
[----:B0-----:R0:W1:Y:S02]  /*2a080*/  SYNCS.PHASECHK.TRANS64.TRYWAIT P0, [R0+URZ+0x32420], R3 ;  /* 0x03242003000075a7 */ /* 0x001064000800017f */
[----:B-1----:R-:W-:Y:S05]  /*2a090*/  @!P0 NANOSLEEP.SYNCS 0x989680 ;  /* 0x009896800000895d */ /* 0x002fea0003900000 */
[----:B------:R-:W1:Y:S02]  /*2a0a0*/  @!P0 SYNCS.PHASECHK.TRANS64 P0, [R0+URZ+0x32420], R3 ;  /* 0x03242003000085a7 */ /* 0x000e64000800007f */
[----:B-1----:R-:W-:Y:S05]  /*2a0b0*/  @!P0 BRA `(.L_x_2236) ;  /* 0xfffffffc00f08947 */ /* 0x002fea000383ffff */
[----:B------:R-:W-:Y:S05]  /*2a0c0*/  BRA `(.L_x_2301) ;  /* 0xffffffdc005c7947 */ /* 0x000fea000383ffff */
.L_x_2237:
        /* <DEDUP_REMOVED lines=8> */
[----:B0-2---:R-:W-:Y:S05]  /*2a150*/  WARPSYNC.COLLECTIVE R15, `(.L_x_2303) ;  /* 0x000000000f087348 */ /* 0x005fea0003c00000 */
[----:B------:R1:W3:Y:S02]  /*2a160*/  SHFL.IDX P6, R14, R13, R12, R11 ;  /* 0x0000000c0d0e7389 */ /* 0x0002e400000c000b */
[----:B0123--:R-:W-:Y:S01]  /*2a170*/  ENDCOLLECTIVE ;  /* 0x000000000000791b */ /* 0x00ffe20003800000 */
.L_x_2303:
[----:B------:R-:W-:Y:S05]  /*2a180*/  BSYNC B0 ;  /* 0x0000000000007941 */ /* 0x000fea0003800000 */
.L_x_2302:
[----:B------:R-:W-:Y:S05]  /*2a190*/  BRA `(.L_x_2304) ;  /* 0xffffffdc00447947 */ /* 0x000fea000383ffff */
.L_x_2240:
[----:B------:R-:W-:Y:S01]  /*2a1a0*/  BSSY B1, `(.L_x_2305) ;  /* 0x0000006000017945 */ /* 0x000fe20003800000 */
[----:B------:R-:W-:-:S07]  /*2a1b0*/  IMAD.MOV.U32 R15, RZ, RZ, -0x1 ;  /* 0xffffffffff0f7424 */ /* 0x000fce00078e00ff */
[----:B012---:R-:W-:Y:S05]  /*2a1c0*/  WARPSYNC.COLLECTIVE R15, `(.L_x_2306) ;  /* 0x000000000f0c7348 */ /* 0x007fea0003c00000 */
[----:B------:R-:W-:Y:S02]  /*2a1d0*/  ELECT P6, UR62, PT ;  /* 0x00000000003e782f */ /* 0x000fe400038c0000 */
[----:B------:R-:W-:Y:S01]  /*2a1e0*/  MOV R14, UR62 ;  /* 0x0000003e000e7c02 */ /* 0x000fe20008000f00 */
[----:B012---:R-:W-:Y:S10]  /*2a1f0*/  ENDCOLLECTIVE ;  /* 0x000000000000791b */ /* 0x007ff40003800000 */
.L_x_2306:
[----:B------:R-:W-:Y:S05]  /*2a200*/  BSYNC B1 ;  /* 0x0000000000017941 */ /* 0x000fea0003800000 */
.L_x_2305:
[----:B------:R-:W-:Y:S05]  /*2a210*/  BRA `(.L_x_2307) ;  /* 0xffffffdc003c7947 */ /* 0x000fea000383ffff */
.L_x_2242:
[----:B0-----:R0:W1:Y:S02]  /*2a220*/  SYNCS.PHASECHK.TRANS64.TRYWAIT P0, [R6+URZ], R5 ;  /* 0x00000005060075a7 */ /* 0x001064000800017f */
[----:B-1----:R-:W-:Y:S05]  /*2a230*/  @!P0 NANOSLEEP.SYNCS 0x989680 ;  /* 0x009896800000895d */ /* 0x002fea0003900000 */
[----:B------:R-:W1:Y:S02]  /*2a240*/  @!P0 SYNCS.PHASECHK.TRANS64 P0, [R6+URZ], R5 ;  /* 0x00000005060085a7 */ /* 0x000e64000800007f */
[----:B-1----:R-:W-:Y:S05]  /*2a250*/  @!P0 BRA `(.L_x_2242) ;  /* 0xfffffffc00f08947 */ /* 0x002fea000383ffff */
[----:B------:R-:W-:Y:S05]  /*2a260*/  BRA `(.L_x_2308) ;  /* 0xffffffdc00747947 */ /* 0x000fea000383ffff */
.L_x_2243:
[----:B-1----:R1:W2:Y:S02]  /*2a270*/  SYNCS.PHASECHK.TRANS64.TRYWAIT P0, [R3+URZ], R2 ;  /* 0x00000002030075a7 */ /* 0x0022a4000800017f */
[----:B--2---:R-:W-:Y:S05]  /*2a280*/  @!P0 NANOSLEEP.SYNCS 0x989680 ;  /* 0x009896800000895d */ /* 0x004fea0003900000 */
[----:B------:R-:W2:Y:S02]  /*2a290*/  @!P0 SYNCS.PHASECHK.TRANS64 P0, [R3+URZ], R2 ;  /* 0x00000002030085a7 */ /* 0x000ea4000800007f */
[----:B--2---:R-:W-:Y:S05]  /*2a2a0*/  @!P0 BRA `(.L_x_2243) ;  /* 0xfffffffc00f08947 */ /* 0x004fea000383ffff */
[----:B------:R-:W-:Y:S05]  /*2a2b0*/  BRA `(.L_x_2309) ;  /* 0xffffffdc00687947 */ /* 0x000fea000383ffff */
.L_x_2245:
[----:B-1----:R1:W2:Y:S02]  /*2a2c0*/  SYNCS.PHASECHK.TRANS64.TRYWAIT P0, [R18+URZ], R5 ;  /* 0x00000005120075a7 */ /* 0x0022a4000800017f */
[----:B--2---:R-:W-:Y:S05]  /*2a2d0*/  @!P0 NANOSLEEP.SYNCS 0x989680 ;  /* 0x009896800000895d */ /* 0x004fea0003900000 */
[----:B------:R-:W2:Y:S02]  /*2a2e0*/  @!P0 SYNCS.PHASECHK.TRANS64 P0, [R18+URZ], R5 ;  /* 0x00000005120085a7 */ /* 0x000ea4000800007f */
[----:B--2---:R-:W-:Y:S05]  /*2a2f0*/  @!P0 BRA `(.L_x_2245) ;  /* 0xfffffffc00f08947 */ /* 0x004fea000383ffff */
[----:B------:R-:W-:Y:S05]  /*2a300*/  BRA `(.L_x_2310) ;  /* 0xffffffdc006c7947 */ /* 0x000fea000383ffff */
        .type           $_ZN7cutlass13device_kernelIN5flash11enable_sm90INS1_16FlashAttnFwdSm90INS1_25CollectiveMainloopFwdSm90ILi2EN4cute5tupleIJNS5_1CILi1EEES8_S8_EEENS6_IJNS7_ILi128EEENS7_ILi96EEENS7_ILi64EEEEEELi256ENS_6half_tEfNS_4arch4Sm90ELb0ELb1ELb1ELb0ELb0ELb0ELb1ELb1ELb0ELb1ELb0ELb0EEENS1_21CollectiveEpilogueFwdINS6_IJSA_NS7_ILi256EEESB_EEES9_SE_SG_Li256ELb0ELb1ELb0ELb0EEENS1_30DynamicPersistentTileSchedulerILi256ELi128ELb0ELb1ELb1EEEEEEEEEvNT_6ParamsE$_ZZN5flash25CollectiveMainloopFwdSm90ILi2EN4cute5tupleIJNS1_1CILi1EEES4_S4_EEENS2_IJNS3_ILi128EEENS3_ILi96EEENS3_ILi64EEEEEELi256EN7cutlass6half_tEfNSA_4arch4Sm90ELb0ELb1ELb1ELb0ELb0ELb0ELb1ELb1ELb0ELb1ELb0ELb0EE3mmaINS_16FlashAttnFwdSm90ISE_NS_21CollectiveEpilogueFwdINS2_IJS6_NS3_ILi256EEES7_EEES5_SB_SD_Li256ELb0ELb1ELb0ELb0EEENS_30DynamicPersistentTileSchedulerILi256ELi128ELb0ELb1ELb1EEEE13SharedStorageENS1_6TensorINS1_11ArrayEngineIfLm128EEENS1_6LayoutINS2_IJNS2_IJNS3_ILi2EEEST_NS3_ILi32EEEEEES4_S4_EEENS2_IJNS2_IJS4_ST_NS3_ILi4EEEEEENS3_ILi0EEESZ_EEEEEEENS_7SoftmaxILi2ELi0EEEEEbRKNSE_6ParamsENSA_25PipelineTmaAsyncNoClusterILi2ENSA_16PipelineTmaAsyncILi2EEEEES1B_RNSA_13PipelineStateILj2EEERT0_RT1_iRiRKNS_16SeqlenInfoQKNewKILb0ELb0EEENS2_IJiiiiEEERT_ENKUliT_T0_T1_E_clIZSF_ISO_S12_S14_EbS17_S1B_S1B_S1E_S1G_S1I_iS1J_S1N_S1O_S1Q_EUlRS1R_iE1_NS3_ILb0EEENS3_ILb1EEEEEDaiS1R_S1S_S1T_,@function
        .size           $_ZN7cutlass13device_kernelIN5flash11enable_sm90INS1_16FlashAttnFwdSm90INS1_25CollectiveMainloopFwdSm90ILi2EN4cute5tupleIJNS5_1CILi1EEES8_S8_EEENS6_IJNS7_ILi128EEENS7_ILi96EEENS7_ILi64EEEEEELi256ENS_6half_tEfNS_4arch4Sm90ELb0ELb1ELb1ELb0ELb0ELb0ELb1ELb1ELb0ELb1ELb0ELb0EEENS1_21CollectiveEpilogueFwdINS6_IJSA_NS7_ILi256EEESB_EEES9_SE_SG_Li256ELb0ELb1ELb0ELb0EEENS1_30DynamicPersistentTileSchedulerILi256ELi128ELb0ELb1ELb1EEEEEEEEEvNT_6ParamsE$_ZZN5flash25CollectiveMainloopFwdSm90ILi2EN4cute5tupleIJNS1_1CILi1EEES4_S4_EEENS2_IJNS3_ILi128EEENS3_ILi96EEENS3_ILi64EEEEEELi256EN7cutlass6half_tEfNSA_4arch4Sm90ELb0ELb1ELb1ELb0ELb0ELb0ELb1ELb1ELb0ELb1ELb0ELb0EE3mmaINS_16FlashAttnFwdSm90ISE_NS_21CollectiveEpilogueFwdINS2_IJS6_NS3_ILi256EEES7_EEES5_SB_SD_Li256ELb0ELb1ELb0ELb0EEENS_30DynamicPersistentTileSchedulerILi256ELi128ELb0ELb1ELb1EEEE13SharedStorageENS1_6TensorINS1_11ArrayEngineIfLm128EEENS1_6LayoutINS2_IJNS2_IJNS3_ILi2EEEST_NS3_ILi32EEEEEES4_S4_EEENS2_IJNS2_IJS4_ST_NS3_ILi4EEEEEENS3_ILi0EEESZ_EEEEEEENS_7SoftmaxILi2ELi0EEEEEbRKNSE_6ParamsENSA_25PipelineTmaAsyncNoClusterILi2ENSA_16PipelineTmaAsyncILi2EEEEES1B_RNSA_13PipelineStateILj2EEERT0_RT1_iRiRKNS_16SeqlenInfoQKNewKILb0ELb0EEENS2_IJiiiiEEERT_ENKUliT_T0_T1_E_clIZSF_ISO_S12_S14_EbS17_S1B_S1B_S1E_S1G_S1I_iS1J_S1N_S1O_S1Q_EUlRS1R_iE1_NS3_ILb0EEENS3_ILb1EEEEEDaiS1R_S1S_S1T_,(.L_x_6037 - $_ZN7cutlass13device_kernelIN5flash11enable_sm90INS1_16FlashAttnFwdSm90INS1_25CollectiveMainloopFwdSm90ILi2EN4cute5tupleIJNS5_1CILi1EEES8_S8_EEENS6_IJNS7_ILi128EEENS7_ILi96EEENS7_ILi64EEEEEELi256ENS_6half_tEfNS_4arch4Sm90ELb0ELb1ELb1ELb0ELb0ELb0ELb1ELb1ELb0ELb1ELb0ELb0EEENS1_21CollectiveEpilogueFwdINS6_IJSA_NS7_ILi256EEESB_EEES9_SE_SG_Li256ELb0ELb1ELb0ELb0EEENS1_30DynamicPersistentTileSchedulerILi256ELi128ELb0ELb1ELb1EEEEEEEEEvNT_6ParamsE$_ZZN5flash25CollectiveMainloopFwdSm90ILi2EN4cute5tupleIJNS1_1CILi1EEES4_S4_EEENS2_IJNS3_ILi128EEENS3_ILi96EEENS3_ILi64EEEEEELi256EN7cutlass6half_tEfNSA_4arch4Sm90ELb0ELb1ELb1ELb0ELb0ELb0ELb1ELb1ELb0ELb1ELb0ELb0EE3mmaINS_16FlashAttnFwdSm90ISE_NS_21CollectiveEpilogueFwdINS2_IJS6_NS3_ILi256EEES7_EEES5_SB_SD_Li256ELb0ELb1ELb0ELb0EEENS_30DynamicPersistentTileSchedulerILi256ELi128ELb0ELb1ELb1EEEE13SharedStorageENS1_6TensorINS1_11ArrayEngineIfLm128EEENS1_6LayoutINS2_IJNS2_IJNS3_ILi2EEEST_NS3_ILi32EEEEEES4_S4_EEENS2_IJNS2_IJS4_ST_NS3_ILi4EEEEEENS3_ILi0EEESZ_EEEEEEENS_7SoftmaxILi2ELi0EEEEEbRKNSE_6ParamsENSA_25PipelineTmaAsyncNoClusterILi2ENSA_16PipelineTmaAsyncILi2EEEEES1B_RNSA_13PipelineStateILj2EEERT0_RT1_iRiRKNS_16SeqlenInfoQKNewKILb0ELb0EEENS2_IJiiiiEEERT_ENKUliT_T0_T1_E_clIZSF_ISO_S12_S14_EbS17_S1B_S1B_S1E_S1G_S1I_iS1J_S1N_S1O_S1Q_EUlRS1R_iE1_NS3_ILb0EEENS3_ILb1EEEEEDaiS1R_S1S_S1T_)
$_ZN7cutlass13device_kernelIN5flash11enable_sm90INS1_16FlashAttnFwdSm90INS1_25CollectiveMainloopFwdSm90ILi2EN4cute5tupleIJNS5_1CILi1EEES8_S8_EEENS6_IJNS7_ILi128EEENS7_ILi96EEENS7_ILi64EEEEEELi256ENS_6half_tEfNS_4arch4Sm90ELb0ELb1ELb1ELb0ELb0ELb0ELb1ELb1ELb0ELb1ELb0ELb0EEENS1_21CollectiveEpilogueFwdINS6_IJSA_NS7_ILi256EEESB_EEES9_SE_SG_Li256ELb0ELb1ELb0ELb0EEENS1_30DynamicPersistentTileSchedulerILi256ELi128ELb0ELb1ELb1EEEEEEEEEvNT_6ParamsE$_ZZN5flash25CollectiveMainloopFwdSm90ILi2EN4cute5tupleIJNS1_1CILi1EEES4_S4_EEENS2_IJNS3_ILi128EEENS3_ILi96EEENS3_ILi64EEEEEELi256EN7cutlass6half_tEfNSA_4arch4Sm90ELb0ELb1ELb1ELb0ELb0ELb0ELb1ELb1ELb0ELb1ELb0ELb0EE3mmaINS_16FlashAttnFwdSm90ISE_NS_21CollectiveEpilogueFwdINS2_IJS6_NS3_ILi256EEES7_EEES5_SB_SD_Li256ELb0ELb1ELb0ELb0EEENS_30DynamicPersistentTileSchedulerILi256ELi128ELb0ELb1ELb1EEEE13SharedStorageENS1_6TensorINS1_11ArrayEngineIfLm128EEENS1_6LayoutINS2_IJNS2_IJNS3_ILi2EEEST_NS3_ILi32EEEEEES4_S4_EEENS2_IJNS2_IJS4_ST_NS3_ILi4EEEEEENS3_ILi0EEESZ_EEEEEEENS_7SoftmaxILi2ELi0EEEEEbRKNSE_6ParamsENSA_25PipelineTmaAsyncNoClusterILi2ENSA_16PipelineTmaAsyncILi2EEEEES1B_RNSA_13PipelineStateILj2EEERT0_RT1_iRiRKNS_16SeqlenInfoQKNewKILb0ELb0EEENS2_IJiiiiEEERT_ENKUliT_T0_T1_E_clIZSF_ISO_S12_S14_EbS17_S1B_S1B_S1E_S1G_S1I_iS1J_S1N_S1O_S1Q_EUlRS1R_iE1_NS3_ILb0EEENS3_ILb1EEEEEDaiS1R_S1S_S1T_:
[----:B------:R-:W-:Y:S05]  /*2a310*/  YIELD ;  /* 0x0000000000007946 */ /* 0x000fea0003800000 */
[----:B------:R-:W-:Y:S02]  /*2a320*/  ULDC UR4, c[0x0][0x20] ;  /* 0x0000080000047ab9 */ /* 0x000fe40000000800 */
[----:B------:R-:W-:-:S05]  /*2a330*/  VIADD R0, R0, -UR4 ;  /* 0x8000000400007c36 */ /* 0x000fca0008000000 */
[----:B------:R-:W2:Y:S01]  /*2a340*/  LDL.64 R2, [R0] ;  /* 0x0000000000027983 */ /* 0x000ea20000100a00 */
[----:B------:R-:W0:Y:S02]  /*2a350*/  LDC.64 R4, c[0x0][0x208] ;  /* 0x00008200ff047b82 */ /* 0x000e240000000a00 */
[----:B0-----:R-:W-:Y:S02]  /*2a360*/  R2UR UR4, R4 ;  /* 0x00000000040472ca */ /* 0x001fe400000e0000 */
[----:B------:R-:W-:-:S13]  /*2a370*/  R2UR UR5, R5 ;  /* 0x00000000050572ca */ /* 0x000fda00000e0000 */
[----:B--2---:R-:W2:Y:S01]  /*2a380*/  LD.E R6, desc[UR4][R2.64] ;  /* 0x0000000402067980 */ /* 0x004ea2000c101900 */
[----:B------:R-:W-:Y:S02]  /*2a390*/  R2UR UR4, R4 ;  /* 0x00000000040472ca */ /* 0x000fe400000e0000 */
[----:B------:R-:W-:Y:S01]  /*2a3a0*/  R2UR UR5, R5 ;  /* 0x00000000050572ca */ /* 0x000fe200000e0000 */
[----:B--2---:R-:W-:-:S12]  /*2a3b0*/  VIADD R11, R6, 0x1 ;  /* 0x00000001060b7836 */ /* 0x004fd80000000000 */
[----:B------:R-:W2:Y:S01]  /*2a3c0*/  LD.E R6, desc[UR4][R2.64+0x8] ;  /* 0x0000080402067980 */ /* 0x000ea2000c101900 */
[----:B------:R-:W-:-:S13]  /*2a3d0*/  ISETP.NE.AND P1, PT, R11, 0x2, PT ;  /* 0x000000020b00780c */ /* 0x000fda0003f25270 */
[----:B------:R-:W-:Y:S02]  /*2a3e0*/  @!P1 R2UR UR6, R4 ;  /* 0x00000000040692ca */ /* 0x000fe400000e0000 */
[----:B------:R-:W-:-:S13]  /*2a3f0*/  @!P1 R2UR UR7, R5 ;  /* 0x00000000050792ca */ /* 0x000fda00000e0000 */
[----:B------:R-:W3:Y:S01]  /*2a400*/  @!P1 LD.E R7, desc[UR6][R2.64+0x4] ;  /* 0x0000040602079980 */ /* 0x000ee2000c101900 */
[C---:B------:R-:W-:Y:S02]  /*2a410*/  R2UR UR4, R4.reuse ;  /* 0x00000000040472ca */ /* 0x040fe400000e0000 */
[C---:B------:R-:W-:Y:S02]  /*2a420*/  R2UR UR5, R5.reuse ;  /* 0x00000000050572ca */ /* 0x040fe400000e0000 */
[C---:B------:R-:W-:Y:S02]  /*2a430*/  R2UR UR6, R4.reuse ;  /* 0x00000000040672ca */ /* 0x040fe400000e0000 */
[C---:B------:R-:W-:Y:S02]  /*2a440*/  R2UR UR7, R5.reuse ;  /* 0x00000000050772ca */ /* 0x040fe400000e0000 */
[----:B------:R-:W-:Y:S02]  /*2a450*/  @!P1 R2UR UR8, R4 ;  /* 0x00000000040892ca */ /* 0x000fe400000e0000 */
[----:B------:R-:W-:-:S02]  /*2a460*/  @!P1 R2UR UR9, R5 ;  /* 0x00000000050992ca */ /* 0x000fc400000e0000 */
[----:B------:R-:W-:Y:S02]  /*2a470*/  @!P1 R2UR UR10, R4 ;  /* 0x00000000040a92ca */ /* 0x000fe400000e0000 */
[----:B------:R-:W-:Y:S01]  /*2a480*/  @!P1 R2UR UR11, R5 ;  /* 0x00000000050b92ca */ /* 0x000fe200000e0000 */
[----:B------:R0:W-:Y:S08]  /*2a490*/  ST.E desc[UR4][R2.64], R11 ;  /* 0x0000000b02007985 */ /* 0x0001f0000c101904 */
[----:B------:R1:W-:Y:S01]  /*2a4a0*/  @!P1 ST.E desc[UR8][R2.64], RZ ;  /* 0x000000ff02009985 */ /* 0x0003e2000c101908 */
[----:B--2---:R-:W-:-:S05]  /*2a4b0*/  VIADD R13, R6, 0x1 ;  /* 0x00000001060d7836 */ /* 0x004fca0000000000 */
[----:B------:R1:W-:Y:S01]  /*2a4c0*/  ST.E desc[UR6][R2.64+0x8], R13 ;  /* 0x0000080d02007985 */ /* 0x0003e2000c101906 */
[----:B---3--:R-:W-:-:S05]  /*2a4d0*/  @!P1 LOP3.LUT R15, R7, 0x1, RZ, 0x3c, !PT ;  /* 0x00000001070f9812 */ /* 0x008fca00078e3cff */
[----:B------:R1:W-:Y:S04]  /*2a4e0*/  @!P1 ST.E desc[UR10][R2.64+0x4], R15 ;  /* 0x0000040f02009985 */ /* 0x0003e8000c10190a */
[----:B------:R-:W2:Y:S01]  /*2a4f0*/  LDL.64 R8, [R0+0x18] ;  /* 0x0000180000087983 */ /* 0x000ea20000100a00 */
[----:B------:R-:W-:Y:S02]  /*2a500*/  R2UR UR4, R4 ;  /* 0x00000000040472ca */ /* 0x000fe400000e0000 */
[----:B------:R-:W-:Y:S01]  /*2a510*/  R2UR UR5, R5 ;  /* 0x00000000050572ca */ /* 0x000fe200000e0000 */
[----:B------:R-:W3:-:S12]  /*2a520*/  LDL.64 R6, [R0] ;  /* 0x0000000000067983 */ /* 0x000ed80000100a00 */
[----:B--2---:R-:W2:Y:S01]  /*2a530*/  LD.E R14, desc[UR4][R8.64+0x1c] ;  /* 0x00001c04080e7980 */ /* 0x004ea2000c101900 */
[C---:B------:R-:W-:Y:S02]  /*2a540*/  R2UR UR4, R4.reuse ;  /* 0x00000000040472ca */ /* 0x040fe400000e0000 */
[C---:B------:R-:W-:Y:S02]  /*2a550*/  R2UR UR5, R5.reuse ;  /* 0x00000000050572ca */ /* 0x040fe400000e0000 */
[----:B------:R-:W-:Y:S02]  /*2a560*/  R2UR UR6, R4 ;  /* 0x00000000040672ca */ /* 0x000fe400000e0000 */
[----:B------:R-:W-:Y:S01]  /*2a570*/  R2UR UR7, R5 ;  /* 0x00000000050772ca */ /* 0x000fe200000e0000 */
[----:B------:R-:W-:Y:S08]  /*2a580*/  BSSY B3, `(.L_x_2311) ;  /* 0x0000007000037945 */ /* 0x000ff00003800000 */
[----:B---3--:R1:W5:Y:S04]  /*2a590*/  LD.E R12, desc[UR4][R6.64] ;  /* 0x00000004060c7980 */ /* 0x008368000c101900 */
[----:B0-----:R1:W5:Y:S01]  /*2a5a0*/  LD.E R11, desc[UR6][R6.64+0x4] ;  /* 0x00000406060b7980 */ /* 0x001362000c101900 */
[----:B--2---:R-:W-:-:S04]  /*2a5b0*/  LOP3.LUT R14, R14, 0x1, RZ, 0xfc, !PT ;  /* 0x000000010e0e7812 */ /* 0x004fc800078efcff */
[----:B------:R-:W-:-:S13]  /*2a5c0*/  ISETP.NE.AND P1, PT, R14, 0x3, PT ;  /* 0x000000030e00780c */ /* 0x000fda0003f25270 */
[----:B-1----:R-:W-:Y:S05]  /*2a5d0*/  @!P1 BRA `(.L_x_2312) ;  /* 0x0000000000049947 */ /* 0x002fea0003800000 */
[----:B------:R-:W-:Y:S01]  /*2a5e0*/  BPT.TRAP 0x1 ;  /* 0x000000040000795c */ /* 0x000fe20000300000 */
.L_x_2312:
[----:B------:R-:W-:Y:S05]  /*2a5f0*/  BSYNC B3 ;  /* 0x0000000000037941 */ /* 0x000fea0003800000 */
.L_x_2311:
[----:B------:R-:W-:Y:S02]  /*2a600*/  R2UR UR4, R4 ;  /* 0x00000000040472ca */ /* 0x000fe400000e0000 */
[----:B------:R-:W-:-:S13]  /*2a610*/  R2UR UR5, R5 ;  /* 0x00000000050572ca */ /* 0x000fda00000e0000 */
[----:B------:R-:W2:Y:S01]  /*2a620*/  LD.E.64 R2, desc[UR4][R8.64+0x8] ;  /* 0x0000080408027980 */ /* 0x000ea2000c101b00 */
[----:B-----5:R-:W-:Y:S02]  /*2a630*/  SHF.L.U32 R13, R11, 0x1f, RZ ;  /* 0x0000001f0b0d7819 */ /* 0x020fe400000006ff */
[----:B--2---:R-:W-:-:S05]  /*2a640*/  MOV R3, R2 ;  /* 0x0000000200037202 */ /* 0x004fca0000000f00 */
[----:B------:R-:W-:-:S04]  /*2a650*/  IMAD R12, R12, 0x8, R3 ;  /* 0x000000080c0c7824 */ /* 0x000fc800078e0203 */
[----:B------:R0:W1:Y:S01]  /*2a660*/  SYNCS.PHASECHK.TRANS64.TRYWAIT P1, [R12+URZ], R13 ;  /* 0x0000000d0c0075a7 */ /* 0x000062000802017f */
[----:B------:R-:W2:Y:S01]  /*2a670*/  LD.E R11, desc[UR4][R8.64+0x1c] ;  /* 0x00001c04080b7980 */ /* 0x000ea2000c101900 */
[----:B------:R-:W-:Y:S02]  /*2a680*/  R2UR UR6, R4 ;  /* 0x00000000040672ca */ /* 0x000fe400000e0000 */
[----:B------:R-:W-:Y:S01]  /*2a690*/  R2UR UR7, R5 ;  /* 0x00000000050772ca */ /* 0x000fe200000e0000 */
[----:B------:R0:W5:Y:S01]  /*2a6a0*/  LD.E R2, desc[UR4][R6.64] ;  /* 0x0000000406027980 */ /* 0x000162000c101900 */
[----:B------:R-:W-:Y:S11]  /*2a6b0*/  BSSY B3, `(.L_x_2313) ;  /* 0x0000006000037945 */ /* 0x000ff60003800000 */
[----:B------:R0:W5:Y:S01]  /*2a6c0*/  LD.E R3, desc[UR6][R6.64+0x4] ;  /* 0x0000040606037980 */ /* 0x000162000c101900 */
[----:B--2---:R-:W-:-:S04]  /*2a6d0*/  LOP3.LUT R11, R11, 0x1, RZ, 0xfc, !PT ;  /* 0x000000010b0b7812 */ /* 0x004fc800078efcff */
[----:B------:R-:W-:-:S13]  /*2a6e0*/  ISETP.NE.AND P2, PT, R11, 0x3, PT ;  /* 0x000000030b00780c */ /* 0x000fda0003f45270 */
[----:B01----:R-:W-:Y:S05]  /*2a6f0*/  @!P2 BRA `(.L_x_2314) ;  /* 0x000000000004a947 */ /* 0x003fea0003800000 */
[----:B------:R-:W-:Y:S01]  /*2a700*/  BPT.TRAP 0x1 ;  /* 0x000000040000795c */ /* 0x000fe20000300000 */
.L_x_2314:
[----:B------:R-:W-:Y:S05]  /*2a710*/  BSYNC B3 ;  /* 0x0000000000037941 */ /* 0x000fea0003800000 */
.L_x_2313:
[----:B------:R-:W-:Y:S04]  /*2a720*/  BSSY B3, `(.L_x_2315) ;  /* 0x000000a000037945 */ /* 0x000fe80003800000 */
[----:B------:R-:W-:Y:S05]  /*2a730*/  @P1 BRA `(.L_x_2316) ;  /* 0x0000000000201947 */ /* 0x000fea0003800000 */
[----:B------:R-:W-:Y:S02]  /*2a740*/  R2UR UR4, R4 ;  /* 0x00000000040472ca */ /* 0x000fe400000e0000 */
[----:B------:R-:W-:-:S13]  /*2a750*/  R2UR UR5, R5 ;  /* 0x00000000050572ca */ /* 0x000fda00000e0000 */
[----:B------:R-:W2:Y:S01]  /*2a760*/  LD.E.64 R8, desc[UR4][R8.64+0x8] ;  /* 0x0000080408087980 */ /* 0x000ea2000c101b00 */
[----:B-----5:R-:W-:Y:S02]  /*2a770*/  SHF.L.U32 R3, R3, 0x1f, RZ ;  /* 0x0000001f03037819 */ /* 0x020fe400000006ff */
[----:B--2---:R-:W-:-:S05]  /*2a780*/  MOV R7, R8 ;  /* 0x0000000800077202 */ /* 0x004fca0000000f00 */
[----:B------:R-:W-:-:S04]  /*2a790*/  IMAD R2, R2, 0x8, R7 ;  /* 0x0000000802027824 */ /* 0x000fc800078e0207 */
[----:B------:R-:W0:Y:S02]  /*2a7a0*/  SYNCS.PHASECHK.TRANS64.TRYWAIT P1, [R2+URZ], R3 ;  /* 0x00000003020075a7 */ /* 0x000e24000802017f */
[----:B0-----:R-:W-:Y:S05]  /*2a7b0*/  @!P1 BRA `(.L_x_2317) ;  /* 0x000001b400fc9947 */ /* 0x001fea0003800000 */
.L_x_2316:
[----:B------:R-:W-:Y:S05]  /*2a7c0*/  BSYNC B3 ;  /* 0x0000000000037941 */ /* 0x000fea0003800000 */
.L_x_2315:
[----:B------:R-:W2:Y:S04]  /*2a7d0*/  LDL.64 R8, [R0] ;  /* 0x0000000000087983 */ /* 0x000ea80000100a00 */
[----:B------:R-:W3:Y:S01]  /*2a7e0*/  LDL.64 R6, [R0+0x28] ;  /* 0x0000280000067983 */ /* 0x000ee20000100a00 */
[C---:B------:R-:W-:Y:S02]  /*2a7f0*/  R2UR UR6, R4.reuse ;  /* 0x00000000040672ca */ /* 0x040fe400000e0000 */
[C---:B------:R-:W-:Y:S01]  /*2a800*/  R2UR UR7, R5.reuse ;  /* 0x00000000050772ca */ /* 0x040fe200000e0000 */
[----:B0----5:R-:W4:Y:S01]  /*2a810*/  LDL.64 R2, [R0+0x20] ;  /* 0x0000200000027983 */ /* 0x021f220000100a00 */
[C---:B------:R-:W-:Y:S02]  /*2a820*/  R2UR UR4, R4.reuse ;  /* 0x00000000040472ca */ /* 0x040fe400000e0000 */
[----:B------:R-:W-:Y:S01]  /*2a830*/  R2UR UR5, R5 ;  /* 0x00000000050572ca */ /* 0x000fe200000e0000 */
[----:B------:R-:W4:Y:S08]  /*2a840*/  LDL.64 R12, [R0+0x8] ;  /* 0x00000800000c7983 */ /* 0x000f300000100a00 */
[----:B--2---:R-:W2:Y:S04]  /*2a850*/  LD.E R9, desc[UR6][R8.64] ;  /* 0x0000000608097980 */ /* 0x004ea8000c101900 */
[----:B---3--:R-:W2:Y:S01]  /*2a860*/  LD.E.64 R14, desc[UR4][R6.64] ;  /* 0x00000004060e7980 */ /* 0x008ea2000c101b00 */
[----:B------:R-:W-:Y:S05]  /*2a870*/  WARPSYNC.ALL ;  /* 0x0000000000007948 */ /* 0x000fea0003800000 */
[----:B------:R-:W-:-:S02]  /*2a880*/  R2UR UR4, R4 ;  /* 0x00000000040472ca */ /* 0x000fc400000e0000 */
[C---:B------:R-:W-:Y:S02]  /*2a890*/  R2UR UR5, R5.reuse ;  /* 0x00000000050572ca */ /* 0x040fe400000e0000 */
[----:B------:R-:W-:Y:S02]  /*2a8a0*/  R2UR UR6, R4 ;  /* 0x00000000040672ca */ /* 0x000fe400000e0000 */
[----:B------:R-:W-:-:S09]  /*2a8b0*/  R2UR UR7, R5 ;  /* 0x00000000050772ca */ /* 0x000fd200000e0000 */
[----:B----4-:R0:W-:Y:S04]  /*2a8c0*/  ST.E desc[UR4][R12.64], RZ ;  /* 0x000000ff0c007985 */ /* 0x0101e8000c101904 */
[----:B------:R-:W3:Y:S01]  /*2a8d0*/  LD.E.64 R6, desc[UR6][R2.64] ;  /* 0x0000000602067980 */ /* 0x000ee2000c101b00 */
[----:B--2---:R-:W-:Y:S01]  /*2a8e0*/  IMAD R8, R9, 0x300, R14 ;  /* 0x0000030009087824 */ /* 0x004fe200078e020e */
[----:B------:R-:W-:Y:S01]  /*2a8f0*/  WARPGROUP.ARRIVE ;  /* 0x00000000000079c5 */ /* 0x000fe20000000000 */
[----:B------:R-:W-:Y:S01]  /*2a900*/  IMAD.MOV.U32 R9, RZ, RZ, R15 ;  /* 0x000000ffff097224 */ /* 0x000fe200078e000f */
[----:B------:R-:W-:Y:S01]  /*2a910*/  R2UR UR8, R4 ;  /* 0x00000000040872ca */ /* 0x000fe200000e0000 */
[----:B------:R-:W-:Y:S01]  /*2a920*/  IMAD.MOV.U32 R195, RZ, RZ, 0x1 ;  /* 0x00000001ffc37424 */ /* 0x000fe200078e00ff */
[----:B------:R-:W-:-:S02]  /*2a930*/  R2UR UR6, R8 ;  /* 0x00000000080672ca */ /* 0x000fc400000e0000 */
[----:B------:R-:W-:Y:S02]  /*2a940*/  R2UR UR7, R9 ;  /* 0x00000000090772ca */ /* 0x000fe400000e0000 */
[C---:B------:R-:W-:Y:S02]  /*2a950*/  R2UR UR9, R5.reuse ;  /* 0x00000000050972ca */ /* 0x040fe400000e0000 */
[----:B------:R-:W-:Y:S02]  /*2a960*/  R2UR UR10, R4 ;  /* 0x00000000040a72ca */ /* 0x000fe400000e0000 */
[----:B------:R-:W-:Y:S02]  /*2a970*/  R2UR UR11, R5 ;  /* 0x00000000050b72ca */ /* 0x000fe400000e0000 */
[----:B---3--:R-:W-:Y:S02]  /*2a980*/  R2UR UR4, R6 ;  /* 0x00000000060472ca */ /* 0x008fe400000e0000 */
[----:B------:R-:W-:-:S13]  /*2a990*/  R2UR UR5, R7 ;  /* 0x00000000070572ca */ /* 0x000fda00000e0000 */
[----:B------:R-:W-:Y:S03]  /*2a9a0*/  HGMMA.64x96x16.F32 R24, gdesc[UR4], RZ, !UPT, gsb0 ;  /* 0x01600000041879f0 */ /* 0x000fe6000c0008ff */
[----:B------:R-:W-:Y:S02]  /*2a9b0*/  WARPGROUP.DEPBAR.LE gsb0, 0x0 ;  /* 0x00008000000079c5 */ /* 0x000fe40000010000 */
[----:B------:R0:W-:Y:S04]  /*2a9c0*/  ST.E desc[UR8][R12.64], R195 ;  /* 0x000000c30c007985 */ /* 0x0001e8000c101908 */
[----:B------:R-:W2:Y:S01]  /*2a9d0*/  LD.E.64 R6, desc[UR10][R2.64] ;  /* 0x0000000a02067980 */ /* 0x000ea2000c101b00 */
[----:B------:R-:W-:Y:S01]  /*2a9e0*/  VIADD R14, R8, 0x2 ;  /* 0x00000002080e7836 */ /* 0x000fe20000000000 */
[----:B------:R-:W-:Y:S01]  /*2a9f0*/  R2UR UR7, R15 ;  /* 0x000000000f0772ca */ /* 0x000fe200000e0000 */
[----:B------:R-:W-:Y:S01]  /*2aa00*/  WARPGROUP.ARRIVE ;  /* 0x00000000000079c5 */ /* 0x000fe20000000000 */
[----:B------:R-:W-:-:S02]  /*2aa10*/  R2UR UR8, R4 ;  /* 0x00000000040872ca */ /* 0x000fc400000e0000 */
[----:B------:R-:W-:Y:S02]  /*2aa20*/  R2UR UR6, R14 ;  /* 0x000000000e0672ca */ /* 0x000fe400000e0000 */
[C---:B------:R-:W-:Y:S02]  /*2aa30*/  R2UR UR9, R5.reuse ;  /* 0x00000000050972ca */ /* 0x040fe400000e0000 */
[----:B------:R-:W-:Y:S02]  /*2aa40*/  R2UR UR10, R4 ;  /* 0x00000000040a72ca */ /* 0x000fe400000e0000 */
[----:B------:R-:W-:Y:S01]  /*2aa50*/  R2UR UR11, R5 ;  /* 0x00000000050b72ca */ /* 0x000fe200000e0000 */
[----:B--2---:R-:W-:Y:S01]  /*2aa60*/  VIADD R6, R6, 0x2 ;  /* 0x0000000206067836 */ /* 0x004fe20000000000 */
[----:B------:R-:W-:-:S04]  /*2aa70*/  R2UR UR5, R7 ;  /* 0x00000000070572ca */ /* 0x000fc800000e0000 */
[----:B------:R-:W-:-:S13]  /*2aa80*/  R2UR UR4, R6 ;  /* 0x00000000060472ca */ /* 0x000fda00000e0000 */
[----:B------:R-:W-:Y:S03]  /*2aa90*/  HGMMA.64x96x16.F32 R24, gdesc[UR4], R24, gsb0 ;  /* 0x01600000041879f0 */ /* 0x000fe60008000818 */
        /* <DEDUP_REMOVED lines=19> */
[----:B------:R-:W-:Y:S01]  /*2abd0*/  WARPGROUP.ARRIVE ;  /* 0x00000000000079c5 */ /* 0x000fe20000000000 */
[----:B------:R-:W-:Y:S01]  /*2abe0*/  IMAD.MOV.U32 R9, RZ, RZ, R15 ;  /* 0x000000ffff097224 */ /* 0x000fe200078e000f */
[----:B------:R-:W-:-:S02]  /*2abf0*/  R2UR UR8, R4 ;  /* 0x00000000040872ca */ /* 0x000fc400000e0000 */
[----:B------:R-:W-:Y:S02]  /*2ac00*/  R2UR UR6, R8 ;  /* 0x00000000080672ca */ /* 0x000fe400000e0000 */
        /* <DEDUP_REMOVED lines=8> */
[----:B------:R-:W2:Y:S01]  /*2ac90*/  LDL.64 R6, [R0+0x40] ;  /* 0x0000400000067983 */ /* 0x000ea20000100a00 */
[----:B------:R-:W-:-:S02]  /*2aca0*/  R2UR UR4, R4 ;  /* 0x00000000040472ca */ /* 0x000fc400000e0000 */
        /* <DEDUP_REMOVED lines=9> */
[----:B------:R0:W5:Y:S01]  /*2ad40*/  LD.E R14, desc[UR6][R2.64+0x4] ;  /* 0x00000406020e7980 */ /* 0x000162000c101900 */
[----:B--2---:R-:W-:-:S04]  /*2ad50*/  LOP3.LUT R8, R8, 0x1, RZ, 0xfc, !PT ;  /* 0x0000000108087812 */ /* 0x004fc800078efcff */
[----:B------:R-:W-:-:S13]  /*2ad60*/  ISETP.NE.AND P1, PT, R8, 0x3, PT ;  /* 0x000000030800780c */ /* 0x000fda0003f25270 */
[----:B0-----:R-:W-:Y:S05]  /*2ad70*/  @!P1 BRA `(.L_x_2319) ;  /* 0x0000000000049947 */ /* 0x001fea0003800000 */
[----:B------:R-:W-:Y:S01]  /*2ad80*/  BPT.TRAP 0x1 ;  /* 0x000000040000795c */ /* 0x000fe20000300000 */
.L_x_2319:
[----:B------:R-:W-:Y:S05]  /*2ad90*/  BSYNC B3 ;  /* 0x0000000000037941 */ /* 0x000fea0003800000 */
.L_x_2318:
        /* <DEDUP_REMOVED lines=17> */
.L_x_2321:
[----:B------:R-:W-:Y:S05]  /*2aeb0*/  BSYNC B3 ;  /* 0x0000000000037941 */ /* 0x000fea0003800000 */
.L_x_2320:
        /* <DEDUP_REMOVED lines=10> */
.L_x_2323:
[----:B------:R-:W-:Y:S05]  /*2af60*/  BSYNC B3 ;  /* 0x0000000000037941 */ /* 0x000fea0003800000 */
.L_x_2322:
[----:B------:R-:W2:Y:S04]  /*2af70*/  LDL.64 R14, [R0] ;  /* 0x00000000000e7983 */ /* 0x000ea80000100a00 */
[----:B------:R-:W3:Y:S04]  /*2af80*/  LDL.64 R12, [R0+0x58] ;  /* 0x00005800000c7983 */ /* 0x000ee80000100a00 */
[----:B------:R-:W4:Y:S04]  /*2af90*/  LDL.64 R2, [R0+0x48] ;  /* 0x0000480000027983 */ /* 0x000f280000100a00 */
[----:B0----5:R-:W4:Y:S01]  /*2afa0*/  LDL.64 R8, [R0+0x50] ;  /* 0x0000500000087983 */ /* 0x021f220000100a00 */
[----:B------:R-:W-:-:S02]  /*2afb0*/  R2UR UR6, R4 ;  /* 0x00000000040672ca */ /* 0x000fc400000e0000 */
[C---:B------:R-:W-:Y:S01]  /*2afc0*/  R2UR UR7, R5.reuse ;  /* 0x00000000050772ca */ /* 0x040fe200000e0000 */
[----:B------:R-:W4:Y:S01]  /*2afd0*/  LDL R21, [R1+0x470] ;  /* 0x0004700001157983 */ /* 0x000f220000100800 */
[C---:B------:R-:W-:Y:S02]  /*2afe0*/  R2UR UR4, R4.reuse ;  /* 0x00000000040472ca */ /* 0x040fe400000e0000 */
[----:B------:R-:W-:Y:S01]  /*2aff0*/  R2UR UR5, R5 ;  /* 0x00000000050572ca */ /* 0x000fe200000e0000 */
[----:B------:R-:W4:Y:S04]  /*2b000*/  LDL R20, [R1+0x474] ;  /* 0x0004740001147983 */ /* 0x000f280000100800 */
[----:B------:R-:W4:Y:S04]  /*2b010*/  LDL.LU R72, [R1+0x47c] ;  /* 0x00047c0001487983 */ /* 0x000f280000300800 */
[----:B--2---:R-:W2:Y:S04]  /*2b020*/  LD.E R15, desc[UR6][R14.64] ;  /* 0x000000060e0f7980 */ /* 0x004ea8000c101900 */
[----:B---3--:R-:W2:Y:S01]  /*2b030*/  LD.E.64 R6, desc[UR4][R12.64] ;  /* 0x000000040c067980 */ /* 0x008ea2000c101b00 */
[----:B------:R-:W-:Y:S05]  /*2b040*/  WARPSYNC.ALL ;  /* 0x0000000000007948 */ /* 0x000fea0003800000 */
[----:B------:R-:W-:-:S02]  /*2b050*/  R2UR UR6, R4 ;  /* 0x00000000040672ca */ /* 0x000fc400000e0000 */
[C---:B------:R-:W-:Y:S02]  /*2b060*/  R2UR UR7, R5.reuse ;  /* 0x00000000050772ca */ /* 0x040fe400000e0000 */
[----:B------:R-:W-:Y:S02]  /*2b070*/  R2UR UR4, R4 ;  /* 0x00000000040472ca */ /* 0x000fe400000e0000 */
[----:B------:R-:W-:-:S09]  /*2b080*/  R2UR UR5, R5 ;  /* 0x00000000050572ca */ /* 0x000fd200000e0000 */
[----:B----4-:R-:W3:Y:S04]  /*2b090*/  LD.E R11, desc[UR6][R2.64] ;  /* 0x00000006020b7980 */ /* 0x010ee8000c101900 */
[----:B------:R-:W4:Y:S01]  /*2b0a0*/  LD.E.64 R18, desc[UR4][R8.64] ;  /* 0x0000000408127980 */ /* 0x000f22000c101b00 */
[----:B------:R-:W-:Y:S01]  /*2b0b0*/  WARPGROUP.ARRIVE ;  /* 0x00000000000079c5 */ /* 0x000fe20000000000 */
[C---:B------:R-:W-:Y:S02]  /*2b0c0*/  R2UR UR8, R4.reuse ;  /* 0x00000000040872ca */ /* 0x040fe400000e0000 */
[----:B------:R-:W-:Y:S02]  /*2b0d0*/  R2UR UR9, R5 ;  /* 0x00000000050972ca */ /* 0x000fe400000e0000 */
[----:B------:R-:W-:-:S02]  /*2b0e0*/  R2UR UR10, R4 ;  /* 0x00000000040a72ca */ /* 0x000fc400000e0000 */
[----:B------:R-:W-:Y:S01]  /*2b0f0*/  R2UR UR11, R5 ;  /* 0x00000000050b72ca */ /* 0x000fe200000e0000 */
[----:B--2---:R-:W-:Y:S01]  /*2b100*/  IMAD R6, R15, 0xc00, R6 ;  /* 0x00000c000f067824 */ /* 0x004fe200078e0206 */
[----:B------:R-:W-:-:S04]  /*2b110*/  R2UR UR7, R7 ;  /* 0x00000000070772ca */ /* 0x000fc800000e0000 */
[----:B------:R-:W-:Y:S02]  /*2b120*/  R2UR UR6, R6 ;  /* 0x00000000060672ca */ /* 0x000fe400000e0000 */
[----:B---3--:R-:W-:Y:S02]  /*2b130*/  ISETP.NE.U32.AND P1, PT, R11, RZ, PT ;  /* 0x000000ff0b00720c */ /* 0x008fe40003f25070 */
[----:B----4-:R-:W-:Y:S02]  /*2b140*/  R2UR UR4, R18 ;  /* 0x00000000120472ca */ /* 0x010fe400000e0000 */
[----:B------:R-:W-:-:S09]  /*2b150*/  R2UR UR5, R19 ;  /* 0x00000000130572ca */ /* 0x000fd200000e0000 */
[----:B------:R-:W-:-:S05]  /*2b160*/  VOTEU.ANY UP0, P1 ;  /* 0x00000000003f7886 */ /* 0x000fca0000800100 */
[----:B------:R-:W-:Y:S03]  /*2b170*/  HGMMA.64x96x16.F32 R24, gdesc[UR4], R24, UP0, gsb0 ;  /* 0x01600000041879f0 */ /* 0x000fe6000b800818 */
[----:B------:R-:W-:Y:S02]  /*2b180*/  WARPGROUP.DEPBAR.LE gsb0, 0x0 ;  /* 0x00008000000079c5 */ /* 0x000fe40000010000 */
[----:B------:R-:W-:Y:S04]  /*2b190*/  ST.E desc[UR8][R2.64], R195 ;  /* 0x000000c302007985 */ /* 0x000fe8000c101908 */
[----:B------:R-:W2:Y:S01]  /*2b1a0*/  LD.E.64 R12, desc[UR10][R8.64] ;  /* 0x0000000a080c7980 */ /* 0x000ea2000c101b00 */
[----:B------:R-:W-:-:S02]  /*2b1b0*/  VIADD R14, R6, 0x2 ;  /* 0x00000002060e7836 */ /* 0x000fc40000000000 */
[----:B------:R-:W-:-:S03]  /*2b1c0*/  IMAD.MOV.U32 R15, RZ, RZ, R7 ;  /* 0x000000ffff0f7224 */ /* 0x000fc600078e0007 */
[----:B------:R-:W-:Y:S02]  /*2b1d0*/  R2UR UR6, R14 ;  /* 0x000000000e0672ca */ /* 0x000fe400000e0000 */
[----:B------:R-:W-:Y:S01]  /*2b1e0*/  R2UR UR7, R15 ;  /* 0x000000000f0772ca */ /* 0x000fe200000e0000 */
[----:B------:R-:W-:Y:S01]  /*2b1f0*/  WARPGROUP.ARRIVE ;  /* 0x00000000000079c5 */ /* 0x000fe20000000000 */
[C---:B------:R-:W-:Y:S02]  /*2b200*/  R2UR UR8, R4.reuse ;  /* 0x00000000040872ca */ /* 0x040fe400000e0000 */
        /* <DEDUP_REMOVED lines=222> */
[----:B------:R-:W-:-:S06]  /*2bff0*/  WARPGROUP.ARRIVE ;  /* 0x00000000000079c5 */ /* 0x000fcc0000000000 */
[----:B------:R-:W0:Y:S01]  /*2c000*/  S2R R203, SR_TID.X ;  /* 0x0000000000cb7919 */ /* 0x000e220000002100 */
[----:B------:R-:W-:Y:S02]  /*2c010*/  R2UR UR8, R4 ;  /* 0x00000000040872ca */ /* 0x000fe400000e0000 */
[----:B------:R-:W-:Y:S02]  /*2c020*/  R2UR UR9, R5 ;  /* 0x00000000050972ca */ /* 0x000fe400000e0000 */
[----:B0-----:R-:W-:Y:S01]  /*2c030*/  LOP3.LUT P2, RZ, R203, 0x7f, RZ, 0xc0, !PT ;  /* 0x0000007fcbff7812 */ /* 0x001fe2000784c0ff */
[----:B--2---:R-:W-:Y:S02]  /*2c040*/  VIADD R6, R8, 0xc06 ;  /* 0x00000c0608067836 */ /* 0x004fe40000000000 */
[----:B------:R-:W-:-:S03]  /*2c050*/  IMAD.MOV.U32 R7, RZ, RZ, R9 ;  /* 0x000000ffff077224 */ /* 0x000fc600078e0009 */
[----:B------:R-:W-:Y:S02]  /*2c060*/  R2UR UR4, R6 ;  /* 0x00000000060472ca */ /* 0x000fe400000e0000 */
[----:B------:R-:W-:-:S13]  /*2c070*/  R2UR UR5, R7 ;  /* 0x00000000070572ca */ /* 0x000fda00000e0000 */
[----:B------:R-:W-:Y:S03]  /*2c080*/  HGMMA.64x96x16.F32 R24, gdesc[UR4], R24, gsb0 ;  /* 0x01600000041879f0 */ /* 0x000fe60008000818 */
[----:B------:R-:W-:Y:S02]  /*2c090*/  WARPGROUP.DEPBAR.LE gsb0, 0x0 ;  /* 0x00008000000079c5 */ /* 0x000fe40000010000 */
[----:B------:R0:W-:Y:S04]  /*2c0a0*/  ST.E desc[UR8][R2.64], R195 ;  /* 0x000000c302007985 */ /* 0x0001e8000c101908 */
[----:B------:R-:W2:Y:S04]  /*2c0b0*/  @!P2 LDL.64 R6, [R0+0x18] ;  /* 0x000018000006a983 */ /* 0x000ea80000100a00 */
[----:B------:R-:W3:Y:S01]  /*2c0c0*/  @!P2 LDL.64 R8, [R0] ;  /* 0x000000000008a983 */ /* 0x000ee20000100a00 */
[----:B------:R-:W-:-:S02]  /*2c0d0*/  @!P2 R2UR UR4, R4 ;  /* 0x000000000404a2ca */ /* 0x000fc400000e0000 */
[C---:B------:R-:W-:Y:S02]  /*2c0e0*/  @!P2 R2UR UR5, R5.reuse ;  /* 0x000000000505a2ca */ /* 0x040fe400000e0000 */
[----:B------:R-:W-:Y:S02]  /*2c0f0*/  SHF.R.U32.HI R11, RZ, 0x7, R203 ;  /* 0x00000007ff0b7819 */ /* 0x000fe400000116cb */
[----:B------:R-:W-:Y:S02]  /*2c100*/  @!P2 R2UR UR6, R4 ;  /* 0x000000000406a2ca */ /* 0x000fe400000e0000 */
[----:B------:R-:W-:Y:S02]  /*2c110*/  @!P2 R2UR UR7, R5 ;  /* 0x000000000507a2ca */ /* 0x000fe400000e0000 */
[----:B------:R-:W-:-:S05]  /*2c120*/  IADD3 R11, -R11, 0xb, RZ ;  /* 0x0000000b0b0b7810 */ /* 0x000fca0007ffe1ff */
[----:B------:R1:W-:Y:S06]  /*2c130*/  BAR.ARV R11, 0x100 ;  /* 0x0004000b0000751d */ /* 0x0003ec0000002000 */
[----:B--2---:R-:W2:Y:S04]  /*2c140*/  @!P2 LD.E.64 R6, desc[UR4][R6.64+0x30] ;  /* 0x000030040606a980 */ /* 0x004ea8000c101b00 */
[----:B---3--:R-:W0:Y:S01]  /*2c150*/  @!P2 LD.E R8, desc[UR6][R8.64] ;  /* 0x000000060808a980 */ /* 0x008e22000c101900 */
[----:B--2---:R-:W-:-:S05]  /*2c160*/  @!P2 MOV R13, R6 ;  /* 0x00000006000da202 */ /* 0x004fca0000000f00 */
[----:B0-----:R-:W-:-:S05]  /*2c170*/  @!P2 IMAD R2, R8, 0x8, R13 ;  /* 0x000000080802a824 */ /* 0x001fca00078e020d */
[----:B------:R-:W-:-:S04]  /*2c180*/  @!P2 PRMT R2, RZ, 0x654, R2 ;  /* 0x00000654ff02a816 */ /* 0x000fc80000000002 */
[----:B------:R0:W-:Y:S02]  /*2c190*/  @!P2 SYNCS.ARRIVE.TRANS64.RED.A1T0 RZ, [R2+URZ], RZ ;  /* 0x000000ff02ffa9a7 */ /* 0x0001e4000810043f */
[----:B0-----:R-:W2:Y:S01]  /*2c1a0*/  LDL.64 R2, [R0+0x68] ;  /* 0x0000680000027983 */ /* 0x001ea20000100a00 */
[----:B------:R-:W-:Y:S02]  /*2c1b0*/  R2UR UR4, R4 ;  /* 0x00000000040472ca */ /* 0x000fe400000e0000 */
[----:B------:R-:W-:-:S13]  /*2c1c0*/  R2UR UR5, R5 ;  /* 0x00000000050572ca */ /* 0x000fda00000e0000 */
[----:B--2---:R-:W2:Y:S01]  /*2c1d0*/  LD.E.64 R2, desc[UR4][R2.64] ;  /* 0x0000000402027980 */ /* 0x004ea2000c101b00 */
[----:B------:R-:W-:Y:S02]  /*2c1e0*/  R2UR UR4, R4 ;  /* 0x00000000040472ca */ /* 0x000fe400000e0000 */
[----:B------:R-:W-:-:S13]  /*2c1f0*/  R2UR UR5, R5 ;  /* 0x00000000050572ca */ /* 0x000fda00000e0000 */
[----:B-1----:R-:W3:Y:S01]  /*2c200*/  LD.E R11, desc[UR4][R22.64+0x24] ;  /* 0x00002404160b7980 */ /* 0x002ee2000c101900 */
[C---:B------:R-:W-:Y:S02]  /*2c210*/  R2UR UR4, R4.reuse ;  /* 0x00000000040472ca */ /* 0x040fe400000e0000 */
[C---:B------:R-:W-:Y:S02]  /*2c220*/  R2UR UR5, R5.reuse ;  /* 0x00000000050572ca */ /* 0x040fe400000e0000 */
[C---:B------:R-:W-:Y:S02]  /*2c230*/  R2UR UR14, R4.reuse ;  /* 0x00000000040e72ca */ /* 0x040fe400000e0000 */
[C---:B------:R-:W-:Y:S02]  /*2c240*/  R2UR UR15, R5.reuse ;  /* 0x00000000050f72ca */ /* 0x040fe400000e0000 */
[----:B------:R-:W-:Y:S02]  /*2c250*/  R2UR UR10, R4 ;  /* 0x00000000040a72ca */ /* 0x000fe400000e0000 */
[----:B------:R-:W-:-:S02]  /*2c260*/  R2UR UR11, R5 ;  /* 0x00000000050b72ca */ /* 0x000fc400000e0000 */
[----:B------:R-:W-:Y:S02]  /*2c270*/  R2UR UR8, R4 ;  /* 0x00000000040872ca */ /* 0x000fe400000e0000 */
[----:B------:R-:W-:Y:S02]  /*2c280*/  R2UR UR9, R5 ;  /* 0x00000000050972ca */ /* 0x000fe400000e0000 */
[----:B------:R-:W-:-:S03]  /*2c290*/  LOP3.LUT R72, R72, 0xfff7ffff, RZ, 0xc0, !PT ;  /* 0xfff7ffff48487812 */ /* 0x000fc600078ec0ff */
[----:B------:R-:W4:Y:S01]  /*2c2a0*/  LD.E R7, desc[UR14][R22.64+0x18] ;  /* 0x0000180e16077980 */ /* 0x000f22000c101900 */
[----:B------:R-:W-:Y:S02]  /*2c2b0*/  R2UR UR12, R4 ;  /* 0x00000000040c72ca */ /* 0x000fe400000e0000 */
[----:B------:R-:W-:Y:S01]  /*2c2c0*/  R2UR UR13, R5 ;  /* 0x00000000050d72ca */ /* 0x000fe200000e0000 */
[----:B------:R-:W4:Y:S01]  /*2c2d0*/  LD.E R74, desc[UR10][R22.64+0xc] ;  /* 0x00000c0a164a7980 */ /* 0x000f22000c101900 */
[----:B------:R-:W-:-:S05]  /*2c2e0*/  @P2 LOP3.LUT R72, R72, 0x80000, RZ, 0xfc, !PT ;  /* 0x0008000048482812 */ /* 0x000fca00078efcff */
[----:B------:R0:W-:Y:S06]  /*2c2f0*/  STL [R1+0x47c], R72 ;  /* 0x00047c4801007387 */ /* 0x0001ec0000100800 */
[----:B------:R-:W4:Y:S04]  /*2c300*/  LD.E R73, desc[UR12][R22.64+0x14] ;  /* 0x0000140c16497980 */ /* 0x000f28000c101900 */
[----:B0-----:R-:W4:Y:S04]  /*2c310*/  LD.E R72, desc[UR8][R22.64+0x10] ;  /* 0x0000100816487980 */ /* 0x001f28000c101900 */
[----:B--2---:R0:W2:Y:S01]  /*2c320*/  LD.E R75, desc[UR4][R2.64] ;  /* 0x00000004024b7980 */ /* 0x0040a2000c101900 */
[----:B------:R-:W-:-:S02]  /*2c330*/  R2UR UR4, R4 ;  /* 0x00000000040472ca */ /* 0x000fc400000e0000 */
[----:B------:R-:W-:-:S13]  /*2c340*/  R2UR UR5, R5 ;  /* 0x00000000050572ca */ /* 0x000fda00000e0000 */
[----:B------:R-:W2:Y:S01]  /*2c350*/  LD.E R76, desc[UR4][R22.64] ;  /* 0x00000004164c7980 */ /* 0x000ea2000c101900 */
[----:B------:R-:W-:Y:S02]  /*2c360*/  R2UR UR4, R4 ;  /* 0x00000000040472ca */ /* 0x000fe400000e0000 */
[----:B------:R-:W-:Y:S02]  /*2c370*/  R2UR UR5, R5 ;  /* 0x00000000050572ca */ /* 0x000fe400000e0000 */
[----:B---3--:R-:W-:Y:S01]  /*2c380*/  ISETP.NE.AND P1, PT, R11, 0x1, PT ;  /* 0x000000010b00780c */ /* 0x008fe20003f25270 */
[----:B0-----:R-:W-:Y:S02]  /*2c390*/  IMAD.MOV.U32 R2, RZ, RZ, R20 ;  /* 0x000000ffff027224 */ /* 0x001fe400078e0014 */
[----:B------:R-:W-:-:S08]  /*2c3a0*/  IMAD.MOV.U32 R3, RZ, RZ, R21 ;  /* 0x000000ffff037224 */ /* 0x000fd000078e0015 */
[----:B------:R0:W3:Y:S02]  /*2c3b0*/  LD.E R78, desc[UR4][R2.64] ;  /* 0x00000004024e7980 */ /* 0x0000e4000c101900 */
[C---:B------:R-:W-:Y:S02]  /*2c3c0*/  @P1 R2UR UR4, R4.reuse ;  /* 0x00000000040412ca */ /* 0x040fe400000e0000 */
[C---:B------:R-:W-:Y:S02]  /*2c3d0*/  @P1 R2UR UR5, R5.reuse ;  /* 0x00000000050512ca */ /* 0x040fe400000e0000 */
[----:B------:R-:W-:Y:S02]  /*2c3e0*/  @P1 R2UR UR6, R4 ;  /* 0x00000000040612ca */ /* 0x000fe400000e0000 */
[----:B------:R-:W-:-:S09]  /*2c3f0*/  @P1 R2UR UR7, R5 ;  /* 0x00000000050712ca */ /* 0x000fd200000e0000 */
[----:B------:R-:W3:Y:S04]  /*2c400*/  @P1 LD.E R80, desc[UR4][R22.64+0x28] ;  /* 0x0000280416501980 */ /* 0x000ee8000c101900 */
[----:B------:R-:W3:Y:S01]  /*2c410*/  @P1 LD.E R77, desc[UR6][R22.64+0x2c] ;  /* 0x00002c06164d1980 */ /* 0x000ee2000c101900 */
[C---:B------:R-:W-:Y:S02]  /*2c420*/  R2UR UR4, R4.reuse ;  /* 0x00000000040472ca */ /* 0x040fe400000e0000 */
[C---:B------:R-:W-:Y:S02]  /*2c430*/  R2UR UR5, R5.reuse ;  /* 0x00000000050572ca */ /* 0x040fe400000e0000 */
[----:B------:R-:W-:Y:S02]  /*2c440*/  R2UR UR6, R4 ;  /* 0x00000000040672ca */ /* 0x000fe400000e0000 */
[----:B------:R-:W-:-:S09]  /*2c450*/  R2UR UR7, R5 ;  /* 0x00000000050772ca */ /* 0x000fd200000e0000 */
[----:B------:R-:W3:Y:S04]  /*2c460*/  LD.E R3, desc[UR4][R22.64+0x8] ;  /* 0x0000080416037980 */ /* 0x000ee8000c101900 */
[----:B------:R-:W3:Y:S01]  /*2c470*/  LD.E R6, desc[UR6][R22.64+0x4] ;  /* 0x0000040616067980 */ /* 0x000ee2000c101900 */
[----:B----4-:R-:W-:Y:S02]  /*2c480*/  ISETP.GE.AND P2, PT, R7, 0x1, PT ;  /* 0x000000010700780c */ /* 0x010fe40003f46270 */
[----:B------:R-:W-:Y:S01]  /*2c490*/  LOP3.LUT R74, RZ, R74, RZ, 0x33, !PT ;  /* 0x0000004aff4a7212 */ /* 0x000fe200078e33ff */
[----:B------:R-:W-:Y:S01]  /*2c4a0*/  BSSY B3, `(.L_x_2325) ;  /* 0x00000ad000037945 */ /* 0x000fe20003800000 */
[----:B------:R-:W-:Y:S02]  /*2c4b0*/  IMAD R73, R10, -0x60, R73 ;  /* 0xffffffa00a497824 */ /* 0x000fe400078e0249 */
[-C--:B--2---:R-:W-:Y:S01]  /*2c4c0*/  FMUL.FTZ R19, R48, R75.reuse ;  /* 0x0000004b30137220 */ /* 0x084fe20000410000 */
[-C--:B------:R-:W-:Y:S01]  /*2c4d0*/  FMUL.FTZ R21, R28, R75.reuse ;  /* 0x0000004b1c157220 */ /* 0x080fe20000410000 */
[-C--:B------:R-:W-:Y:S01]  /*2c4e0*/  FMUL.FTZ R9, R27, R75.reuse ;  /* 0x0000004b1b097220 */ /* 0x080fe20000410000 */
[-C--:B------:R-:W-:Y:S01]  /*2c4f0*/  FMUL.FTZ R28, R42, R75.reuse ;  /* 0x0000004b2a1c7220 */ /* 0x080fe20000410000 */
[-C--:B------:R-:W-:Y:S01]  /*2c500*/  FMUL.FTZ R27, R49, R75.reuse ;  /* 0x0000004b311b7220 */ /* 0x080fe20000410000 */
[----:B------:R1:W2:Y:S01]  /*2c510*/  MUFU.TANH R42, R19 ;  /* 0x00000013002a7308 */ /* 0x0002a20000002400 */
[-C--:B------:R-:W-:Y:S01]  /*2c520*/  FMUL.FTZ R8, R24, R75.reuse ;  /* 0x0000004b18087220 */ /* 0x080fe20000410000 */
[-C--:B------:R-:W-:Y:S01]  /*2c530*/  FMUL.FTZ R24, R29, R75.reuse ;  /* 0x0000004b1d187220 */ /* 0x080fe20000410000 */
[-C--:B------:R-:W-:Y:S01]  /*2c540*/  FMUL.FTZ R44, R44, R75.reuse ;  /* 0x0000004b2c2c7220 */ /* 0x080fe20000410000 */
[-C--:B------:R-:W-:Y:S01]  /*2c550*/  FMUL.FTZ R12, R31, R75.reuse ;  /* 0x0000004b1f0c7220 */ /* 0x080fe20000410000 */
[-C--:B------:R-:W-:Y:S01]  /*2c560*/  FMUL.FTZ R29, R43, R75.reuse ;  /* 0x0000004b2b1d7220 */ /* 0x080fe20000410000 */
[-C--:B------:R-:W-:Y:S01]  /*2c570*/  FMUL.FTZ R31, R52, R75.reuse ;  /* 0x0000004b341f7220 */ /* 0x080fe20000410000 */
[-C--:B------:R-:W-:Y:S01]  /*2c580*/  FMUL.FTZ R15, R38, R75.reuse ;  /* 0x0000004b260f7220 */ /* 0x080fe20000410000 */
[----:B------:R4:W0:Y:S01]  /*2c590*/  MUFU.TANH R43, R27 ;  /* 0x0000001b002b7308 */ /* 0x0008220000002400 */
[----:B-1----:R-:W-:Y:S01]  /*2c5a0*/  SHF.R.S32.HI R19, RZ, 0x1f, R76 ;  /* 0x0000001fff137819 */ /* 0x002fe2000001144c */
[----:B------:R-:W-:-:S03]  /*2c5b0*/  FMUL.FTZ R38, R40, R75 ;  /* 0x0000004b28267220 */ /* 0x000fc60000410000 */
[----:B----4-:R-:W-:-:S03]  /*2c5c0*/  LEA.HI R27, R19, R76, RZ, 0x7 ;  /* 0x0000004c131b7211 */ /* 0x010fc600078f38ff */
[----:B------:R-:W1:Y:S01]  /*2c5d0*/  MUFU.TANH R40, R44 ;  /* 0x0000002c00287308 */ /* 0x000e620000002400 */
[-C--:B------:R-:W-:Y:S01]  /*2c5e0*/  FMUL.FTZ R20, R25, R75.reuse ;  /* 0x0000004b19147220 */ /* 0x080fe20000410000 */
[----:B------:R-:W-:-:S06]  /*2c5f0*/  FMUL.FTZ R25, R32, R75 ;  /* 0x0000004b20197220 */ /* 0x000fcc0000410000 */
[----:B------:R4:W1:Y:S01]  /*2c600*/  MUFU.TANH R44, R31 ;  /* 0x0000001f002c7308 */ /* 0x0008620000002400 */
[-C--:B------:R-:W-:Y:S01]  /*2c610*/  FMUL.FTZ R32, R53, R75.reuse ;  /* 0x0000004b35207220 */ /* 0x080fe20000410000 */
[-C--:B0-----:R-:W-:Y:S01]  /*2c620*/  FMUL.FTZ R2, R26, R75.reuse ;  /* 0x0000004b1a027220 */ /* 0x081fe20000410000 */
[----:B----4-:R-:W-:Y:S01]  /*2c630*/  LOP3.LUT R31, R27, 0xffffff80, RZ, 0xc0, !PT ;  /* 0xffffff801b1f7812 */ /* 0x010fe200078ec0ff */
[-C--:B------:R-:W-:Y:S01]  /*2c640*/  FMUL.FTZ R11, R30, R75.reuse ;  /* 0x0000004b1e0b7220 */ /* 0x080fe20000410000 */
[----:B------:R-:W-:-:S03]  /*2c650*/  FMUL.FTZ R26, R33, R75 ;  /* 0x0000004b211a7220 */ /* 0x000fc60000410000 */
[----:B------:R-:W-:Y:S02]  /*2c660*/  IMAD.IADD R31, R76, 0x1, -R31 ;  /* 0x000000014c1f7824 */ /* 0x000fe400078e0a1f */
[-C--:B------:R-:W-:Y:S01]  /*2c670*/  FMUL.FTZ R30, R46, R75.reuse ;  /* 0x0000004b2e1e7220 */ /* 0x080fe20000410000 */
[----:B------:R-:W-:Y:S01]  /*2c680*/  LEA.HI R33, R19, R76, RZ, 0x2 ;  /* 0x0000004c13217211 */ /* 0x000fe200078f10ff */
[----:B------:R0:W4:Y:S01]  /*2c690*/  MUFU.TANH R46, R32 ;  /* 0x00000020002e7308 */ /* 0x0001220000002400 */
[-C--:B------:R-:W-:Y:S02]  /*2c6a0*/  FMUL.FTZ R14, R35, R75.reuse ;  /* 0x0000004b230e7220 */ /* 0x080fe40000410000 */
[----:B------:R-:W-:Y:S02]  /*2c6b0*/  LOP3.LUT R35, R33, 0xfffffffc, RZ, 0xc0, !PT ;  /* 0xfffffffc21237812 */ /* 0x000fe400078ec0ff */
[----:B0-----:R-:W-:Y:S01]  /*2c6c0*/  SHF.R.S32.HI R32, RZ, 0x1f, R31 ;  /* 0x0000001fff207819 */ /* 0x001fe2000001141f */
[----:B------:R-:W-:-:S03]  /*2c6d0*/  FMUL.FTZ R18, R39, R75 ;  /* 0x0000004b27127220 */ /* 0x000fc60000410000 */
[----:B------:R-:W-:Y:S01]  /*2c6e0*/  LEA.HI R33, R32, R31, RZ, 0x2 ;  /* 0x0000001f20217211 */ /* 0x000fe200078f10ff */
[-C--:B------:R-:W-:Y:S01]  /*2c6f0*/  FMUL.FTZ R13, R34, R75.reuse ;  /* 0x0000004b220d7220 */ /* 0x080fe20000410000 */
[----:B------:R-:W-:Y:S01]  /*2c700*/  FMUL.FTZ R39, R41, R75 ;  /* 0x0000004b29277220 */ /* 0x000fe20000410000 */
[----:B------:R-:W-:Y:S01]  /*2c710*/  IMAD.IADD R76, R76, 0x1, -R35 ;  /* 0x000000014c4c7824 */ /* 0x000fe200078e0a23 */
[--C-:B------:R-:W-:Y:S02]  /*2c720*/  SHF.R.S32.HI R34, RZ, 0x2, R33.reuse ;  /* 0x00000002ff227819 */ /* 0x100fe40000011421 */
[----:B------:R-:W-:Y:S02]  /*2c730*/  SHF.R.S32.HI R41, RZ, 0x1f, R33 ;  /* 0x0000001fff297819 */ /* 0x000fe40000011421 */
[----:B------:R-:W-:Y:S02]  /*2c740*/  LEA.HI R35, R32, R31, RZ, 0x5 ;  /* 0x0000001f20237211 */ /* 0x000fe400078f28ff */
[----:B------:R-:W-:-:S02]  /*2c750*/  SHF.R.S32.HI R32, RZ, 0x7, R27 ;  /* 0x00000007ff207819 */ /* 0x000fc4000001141b */
[----:B------:R-:W-:Y:S02]  /*2c760*/  LEA.HI R41, R41, R34, RZ, 0x3 ;  /* 0x0000002229297211 */ /* 0x000fe400078f18ff */
[----:B------:R-:W-:Y:S02]  /*2c770*/  SHF.R.S32.HI R35, RZ, 0x5, R35 ;  /* 0x00000005ff237819 */ /* 0x000fe40000011423 */
[----:B------:R-:W-:Y:S02]  /*2c780*/  LEA.HI R27, R27, R32, RZ, 0x1 ;  /* 0x000000201b1b7211 */ /* 0x000fe400078f08ff */
[----:B------:R-:W-:Y:S01]  /*2c790*/  LOP3.LUT R41, R41, 0xfffffff8, RZ, 0xc0, !PT ;  /* 0xfffffff829297812 */ /* 0x000fe200078ec0ff */
[----:B---3--:R-:W-:Y:S01]  /*2c7a0*/  IMAD R78, R78, 0x8, R35 ;  /* 0x000000084e4e7824 */ /* 0x008fe200078e0223 */
[----:B------:R-:W-:Y:S02]  /*2c7b0*/  LOP3.LUT R27, R27, 0x3fffffe, RZ, 0xc0, !PT ;  /* 0x03fffffe1b1b7812 */ /* 0x000fe400078ec0ff */
[----:B------:R-:W-:Y:S01]  /*2c7c0*/  LEA.HI R35, R76, R76, RZ, 0x1 ;  /* 0x0000004c4c237211 */ /* 0x000fe200078f08ff */
[----:B------:R-:W-:-:S02]  /*2c7d0*/  IMAD.IADD R41, R34, 0x1, -R41 ;  /* 0x0000000122297824 */ /* 0x000fc400078e0a29 */
[----:B------:R-:W-:Y:S01]  /*2c7e0*/  IMAD.IADD R27, R32, 0x1, -R27 ;  /* 0x00000001201b7824 */ /* 0x000fe200078e0a1b */
[----:B------:R-:W-:Y:S01]  /*2c7f0*/  LOP3.LUT R35, R35, 0x1ffffffe, RZ, 0xc0, !PT ;  /* 0x1ffffffe23237812 */ /* 0x000fe200078ec0ff */
[----:B------:R-:W-:Y:S02]  /*2c800*/  IMAD.U32 R32, R78, 0x10, R41 ;  /* 0x000000104e207824 */ /* 0x000fe400078e0029 */
[-C--:B------:R-:W-:Y:S02]  /*2c810*/  FMUL.FTZ R53, R55, R75.reuse ;  /* 0x0000004b37357220 */ /* 0x080fe40000410000 */
[----:B------:R-:W-:Y:S02]  /*2c820*/  IMAD.IADD R35, R76, 0x1, -R35 ;  /* 0x000000014c237824 */ /* 0x000fe400078e0a23 */
[----:B------:R-:W-:Y:S02]  /*2c830*/  IMAD R32, R27, 0x40, R32 ;  /* 0x000000401b207824 */ /* 0x000fe400078e0220 */
[----:B------:R-:W-:-:S02]  /*2c840*/  FMUL.FTZ R55, R59, R75 ;  /* 0x0000004b3b377220 */ /* 0x000fc40000410000 */
[----:B------:R-:W-:-:S04]  /*2c850*/  IMAD R59, R35, 0x8, R32 ;  /* 0x00000008233b7824 */ /* 0x000fc800078e0220 */
[----:B------:R-:W-:-:S05]  /*2c860*/  @P1 IMAD.HI.U32 R80, R59, R80, RZ ;  /* 0x000000503b501227 */ /* 0x000fca00078e00ff */
[----:B------:R-:W-:Y:S01]  /*2c870*/  @P1 SHF.R.U32.HI R59, RZ, R77, R80 ;  /* 0x0000004dff3b1219 */ /* 0x000fe20000011650 */
[-C--:B------:R-:W-:Y:S01]  /*2c880*/  FMUL.FTZ R56, R56, R75.reuse ;  /* 0x0000004b38387220 */ /* 0x080fe20000410000 */
[-C--:B------:R-:W-:Y:S01]  /*2c890*/  FMUL.FTZ R57, R57, R75.reuse ;  /* 0x0000004b39397220 */ /* 0x080fe20000410000 */
[----:B------:R-:W-:Y:S02]  /*2c8a0*/  LOP3.LUT R32, R33, 0x7ffffffc, RZ, 0xc0, !PT ;  /* 0x7ffffffc21207812 */ /* 0x000fe400078ec0ff */
[----:B------:R-:W0:Y:S01]  /*2c8b0*/  SHFL.IDX PT, R35, R59, RZ, 0x1c1f ;  /* 0x001c1fff3b237589 */ /* 0x000e2200000e0000 */
[----:B------:R-:W-:Y:S02]  /*2c8c0*/  IMAD.MOV.U32 R27, RZ, RZ, -0x60 ;  /* 0xffffffa0ff1b7424 */ /* 0x000fe400078e00ff */
[-C--:B------:R-:W-:Y:S01]  /*2c8d0*/  FMUL.FTZ R52, R54, R75.reuse ;  /* 0x0000004b36347220 */ /* 0x080fe20000410000 */
[-C--:B------:R-:W-:Y:S01]  /*2c8e0*/  FMUL.FTZ R48, R50, R75.reuse ;  /* 0x0000004b32307220 */ /* 0x080fe20000410000 */
[-C--:B------:R-:W-:Y:S01]  /*2c8f0*/  FMUL.FTZ R49, R51, R75.reuse ;  /* 0x0000004b33317220 */ /* 0x080fe20000410000 */
[----:B------:R3:W0:Y:S01]  /*2c900*/  MUFU.TANH R79, R56 ;  /* 0x00000038004f7308 */ /* 0x0006220000002400 */
        /* <DEDUP_REMOVED lines=15> */
[----:B---3--:R-:W-:Y:S01]  /*2ca00*/  FMUL.FTZ R56, R70, R75 ;  /* 0x0000004b46387220 */ /* 0x008fe20000410000 */
[----:B------:R-:W-:-:S02]  /*2ca10*/  IMAD.IADD R32, R31, 0x1, -R32 ;  /* 0x000000011f207824 */ /* 0x000fc400078e0a20 */
[----:B--2---:R-:W-:Y:S01]  /*2ca20*/  FMUL.FTZ R57, R71, R75 ;  /* 0x0000004b47397220 */ /* 0x004fe20000410000 */
[----:B------:R-:W-:Y:S01]  /*2ca30*/  IMAD R27, R10, R27, 0x1 ;  /* 0x000000010a1b7424 */ /* 0x000fe200078e021b */
[----:B------:R-:W2:Y:S03]  /*2ca40*/  MUFU.TANH R8, R8 ;  /* 0x0000000800087308 */ /* 0x000ea60000002400 */
[----:B------:R-:W-:-:S05]  /*2ca50*/  IMAD R27, R32, -0x2, R27 ;  /* 0xfffffffe201b7824 */ /* 0x000fca00078e021b */
[----:B------:R-:W3:Y:S01]  /*2ca60*/  MUFU.TANH R20, R20 ;  /* 0x0000001400147308 */ /* 0x000ee20000002400 */
[----:B------:R-:W-:-:S07]  /*2ca70*/  IADD3 R31, -R6, R27, R3 ;  /* 0x0000001b061f7210 */ /* 0x000fce0007ffe103 */
[----:B------:R-:W0:Y:S01]  /*2ca80*/  MUFU.TANH R2, R2 ;  /* 0x0000000200027308 */ /* 0x000e220000002400 */
[----:B------:R-:W-:-:S07]  /*2ca90*/  FMUL.FTZ R60, R60, R75 ;  /* 0x0000004b3c3c7220 */ /* 0x000fce0000410000 */
        /* <DEDUP_REMOVED lines=35> */
[----:B------:R-:W1:Y:S08]  /*2ccd0*/  MUFU.TANH R56, R56 ;  /* 0x0000003800387308 */ /* 0x000e700000002400 */
[----:B------:R-:W1:Y:S01]  /*2cce0*/  MUFU.TANH R57, R57 ;  /* 0x0000003900397308 */ /* 0x000e620000002400 */
[----:B------:R-:W-:-:S02]  /*2ccf0*/  IMAD.IADD R72, R31, 0x1, R72 ;  /* 0x000000011f487824 */ /* 0x000fc400078e0248 */
[----:B------:R-:W-:Y:S02]  /*2cd00*/  IMAD.IADD R74, R31, 0x1, R74 ;  /* 0x000000011f4a7824 */ /* 0x000fe400078e024a */
[----:B------:R-:W-:Y:S02]  /*2cd10*/  VIADD R66, R27, 0xffffffff ;  /* 0xffffffff1b427836 */ /* 0x000fe40000000000 */
[--C-:B0-----:R-:W-:Y:S01]  /*2cd20*/  IMAD.IADD R62, R74, 0x1, R35.reuse ;  /* 0x000000014a3e7824 */ /* 0x101fe200078e0223 */
[----:B------:R0:W1:Y:S02]  /*2cd30*/  MUFU.TANH R82, R60 ;  /* 0x0000003c00527308 */ /* 0x0000640000002400 */
[----:B0-----:R-:W-:Y:S01]  /*2cd40*/  IMAD.IADD R60, R72, 0x1, R35 ;  /* 0x00000001483c7824 */ /* 0x001fe200078e0223 */
        /* <DEDUP_REMOVED lines=9> */
[C---:B------:R-:W-:Y:S02]  /*2cde0*/  R2UR UR4, R4.reuse ;  /* 0x00000000040472ca */ /* 0x040fe400000e0000 */
[C---:B------:R-:W-:Y:S02]  /*2cdf0*/  R2UR UR5, R5.reuse ;  /* 0x00000000050572ca */ /* 0x040fe400000e0000 */
[----:B------:R-:W-:Y:S02]  /*2ce00*/  R2UR UR6, R4 ;  /* 0x00000000040672ca */ /* 0x000fe400000e0000 */
[----:B------:R-:W-:-:S09]  /*2ce10*/  R2UR UR7, R5 ;  /* 0x00000000050772ca */ /* 0x000fd200000e0000 */
[----:B------:R-:W2:Y:S04]  /*2ce20*/  LD.E R27, desc[UR4][R22.64+0x1c] ;  /* 0x00001c04161b7980 */ /* 0x000ea8000c101900 */
[----:B------:R-:W3:Y:S01]  /*2ce30*/  LD.E R34, desc[UR6][R22.64+0x20] ;  /* 0x0000200616227980 */ /* 0x000ee2000c101900 */
[----:B--2---:R-:W-:-:S05]  /*2ce40*/  IMAD.HI.U32 R27, R32, R27, RZ ;  /* 0x0000001b201b7227 */ /* 0x004fca00078e00ff */
[----:B---3--:R-:W-:-:S07]  /*2ce50*/  SHF.R.U32.HI R32, RZ, R34, R27 ;  /* 0x00000022ff207219 */ /* 0x008fce000001161b */
.L_x_2330:
[----:B------:R-:W-:Y:S05]  /*2ce60*/  BSYNC B5 ;  /* 0x0000000000057941 */ /* 0x000fea0003800000 */
.L_x_2329:
[----:B------:R-:W-:Y:S01]  /*2ce70*/  LOP3.LUT R32, RZ, R32, RZ, 0x33, !PT ;  /* 0x00000020ff207212 */ /* 0x000fe200078e33ff */
[----:B------:R-:W-:Y:S06]  /*2ce80*/  BRA `(.L_x_2331) ;  /* 0x0000000000287947 */ /* 0x000fec0003800000 */
.L_x_2328:
[----:B------:R-:W-:-:S13]  /*2ce90*/  ISETP.NE.AND P1, PT, R7, 0x1, PT ;  /* 0x000000010700780c */ /* 0x000fda0003f25270 */
        /* <DEDUP_REMOVED lines=9> */
.L_x_2331:
[----:B------:R-:W-:Y:S05]  /*2cf30*/  BSYNC B4 ;  /* 0x0000000000047941 */ /* 0x000fea0003800000 */
.L_x_2327:
[----:B------:R-:W-:-:S05]  /*2cf40*/  IMAD R27, R7, R32, R66 ;  /* 0x00000020071b7224 */ /* 0x000fca00078e0242 */
[----:B------:R-:W-:Y:S02]  /*2cf50*/  VIMNMX R62, R62, R27, !PT ;  /* 0x0000001b3e3e7248 */ /* 0x000fe40007fe0100 */
[----:B------:R-:W-:-:S07]  /*2cf60*/  VIADDMNMX R60, R27, R7, R60, PT ;  /* 0x000000071b3c7246 */ /* 0x000fce000380013c */
.L_x_2326:
[----:B------:R-:W-:Y:S05]  /*2cf70*/  BSYNC B3 ;  /* 0x0000000000037941 */ /* 0x000fea0003800000 */
.L_x_2325:
[C---:B------:R-:W-:Y:S01]  /*2cf80*/  ISETP.GE.AND P2, PT, R73.reuse, 0x9, PT ;  /* 0x000000094900780c */ /* 0x040fe20003f46270 */
[----:B------:R-:W0:Y:S01]  /*2cf90*/  SHFL.IDX PT, R59, R59, 0x1, 0x1c1f ;  /* 0x003c1f003b3b7f89 */ /* 0x000e2200000e0000 */
[C---:B------:R-:W-:Y:S01]  /*2cfa0*/  ISETP.GE.AND P1, PT, R73.reuse, 0x2, PT ;  /* 0x000000024900780c */ /* 0x040fe20003f26270 */
[----:B------:R-:W-:Y:S01]  /*2cfb0*/  BSSY B3, `(.L_x_2332) ;  /* 0x0000097000037945 */ /* 0x000fe20003800000 */
[C---:B------:R-:W-:Y:S02]  /*2cfc0*/  ISETP.GT.AND P3, PT, R62.reuse, 0x8, !P2 ;  /* 0x000000083e00780c */ /* 0x040fe40005764270 */
[----:B------:R-:W-:Y:S02]  /*2cfd0*/  ISETP.GT.AND P4, PT, R62, 0x1, !P1 ;  /* 0x000000013e00780c */ /* 0x000fe40004f84270 */
[----:B------:R-:W-:Y:S02]  /*2cfe0*/  ISETP.LT.OR P3, PT, R60, 0x9, P3 ;  /* 0x000000093c00780c */ /* 0x000fe40001f61670 */
[----:B------:R-:W-:-:S02]  /*2cff0*/  ISETP.GE.AND P5, PT, R73, 0xa, PT ;  /* 0x0000000a4900780c */ /* 0x000fc40003fa6270 */
[----:B------:R-:W-:Y:S02]  /*2d000*/  FSEL R32, R21, -INF , !P3 ;  /* 0xff80000015207808 */ /* 0x000fe40005800000 */
[----:B------:R-:W-:Y:S02]  /*2d010*/  ISETP.LT.OR P4, PT, R60, 0x2, P4 ;  /* 0x000000023c00780c */ /* 0x000fe40002781670 */
[----:B------:R-:W-:Y:S02]  /*2d020*/  ISETP.GT.AND P3, PT, R62, 0x9, !P5 ;  /* 0x000000093e00780c */ /* 0x000fe40006f64270 */
[----:B------:R-:W-:Y:S02]  /*2d030*/  FSEL R31, R20, -INF , !P4 ;  /* 0xff800000141f7808 */ /* 0x000fe40006000000 */
[----:B------:R-:W-:Y:S02]  /*2d040*/  ISETP.LT.OR P3, PT, R60, 0xa, P3 ;  /* 0x0000000a3c00780c */ /* 0x000fe40001f61670 */
[----:B------:R-:W-:-:S02]  /*2d050*/  ISETP.GE.AND P4, PT, R73, 0x11, PT ;  /* 0x000000114900780c */ /* 0x000fc40003f86270 */
[----:B------:R-:W-:Y:S01]  /*2d060*/  FSEL R33, R24, -INF , !P3 ;  /* 0xff80000018217808 */ /* 0x000fe20005800000 */
[----:B0-----:R-:W-:Y:S01]  /*2d070*/  IMAD.IADD R63, R74, 0x1, R59 ;  /* 0x000000014a3f7824 */ /* 0x001fe200078e023b */
        /* <DEDUP_REMOVED lines=34> */
[----:B-1----:R-:W-:-:S02]  /*2d2a0*/  FSEL R40, R40, -INF , !P3 ;  /* 0xff80000028287808 */ /* 0x002fc40005800000 */
        /* <DEDUP_REMOVED lines=65> */
[----:B------:R-:W-:-:S03]  /*2d6c0*/  IMAD.IADD R62, R72, 0x1, R59 ;  /* 0x00000001483e7824 */ /* 0x000fc600078e023b */
[----:B------:R-:W-:-:S04]  /*2d6d0*/  ISETP.LT.OR P6, PT, R60, 0x5a, P6 ;  /* 0x0000005a3c00780c */ /* 0x000fc800037c1670 */
        /* <DEDUP_REMOVED lines=19> */
.L_x_2337:
[----:B------:R-:W-:Y:S05]  /*2d810*/  BSYNC B5 ;  /* 0x0000000000057941 */ /* 0x000fea0003800000 */
.L_x_2336:
[----:B------:R-:W-:Y:S01]  /*2d820*/  LOP3.LUT R6, RZ, R6, RZ, 0x33, !PT ;  /* 0x00000006ff067212 */ /* 0x000fe200078e33ff */
[----:B------:R-:W-:Y:S06]  /*2d830*/  BRA `(.L_x_2338) ;  /* 0x0000000000287947 */ /* 0x000fec0003800000 */
.L_x_2335:
        /* <DEDUP_REMOVED lines=10> */
.L_x_2338:
[----:B------:R-:W-:Y:S05]  /*2d8e0*/  BSYNC B4 ;  /* 0x0000000000047941 */ /* 0x000fea0003800000 */
.L_x_2334:
[----:B------:R-:W-:-:S05]  /*2d8f0*/  IMAD R6, R7, R6, R66 ;  /* 0x0000000607067224 */ /* 0x000fca00078e0242 */
[----:B------:R-:W-:Y:S02]  /*2d900*/  VIADDMNMX R62, R6, R7, R62, PT ;  /* 0x00000007063e7246 */ /* 0x000fe4000380013e */
[----:B------:R-:W-:-:S07]  /*2d910*/  VIMNMX R63, R63, R6, !PT ;  /* 0x000000063f3f7248 */ /* 0x000fce0007fe0100 */
.L_x_2333:
[----:B------:R-:W-:Y:S05]  /*2d920*/  BSYNC B3 ;  /* 0x0000000000037941 */ /* 0x000fea0003800000 */
.L_x_2332:
[----:B------:R-:W2:Y:S01]  /*2d930*/  LDL.64 R6, [R0+0x70] ;  /* 0x0000700000067983 */ /* 0x000ea20000100a00 */
[C---:B------:R-:W-:Y:S02]  /*2d940*/  ISETP.GT.AND P1, PT, R63.reuse, 0x1, !P1 ;  /* 0x000000013f00780c */ /* 0x040fe40004f24270 */
[----:B------:R-:W-:Y:S02]  /*2d950*/  ISETP.GT.AND P2, PT, R63, 0x8, !P2 ;  /* 0x000000083f00780c */ /* 0x000fe40005744270 */
[C---:B------:R-:W-:Y:S02]  /*2d960*/  ISETP.LT.OR P1, PT, R62.reuse, 0x2, P1 ;  /* 0x000000023e00780c */ /* 0x040fe40000f21670 */
[----:B------:R-:W-:Y:S02]  /*2d970*/  ISETP.LT.OR P2, PT, R62, 0x9, P2 ;  /* 0x000000093e00780c */ /* 0x000fe40001741670 */
[----:B------:R-:W-:Y:S02]  /*2d980*/  FSEL R59, R9, -INF , !P1 ;  /* 0xff800000093b7808 */ /* 0x000fe40004800000 */
[----:B------:R-:W-:-:S02]  /*2d990*/  ISETP.NE.AND P1, PT, R67, RZ, PT ;  /* 0x000000ff4300720c */ /* 0x000fc40003f25270 */
[----:B------:R-:W-:Y:S02]  /*2d9a0*/  FSEL R11, R11, -INF , !P2 ;  /* 0xff8000000b0b7808 */ /* 0x000fe40005000000 */
[----:B------:R-:W-:Y:S02]  /*2d9b0*/  ISETP.GT.AND P1, PT, R63, 0x9, !P1 ;  /* 0x000000093f00780c */ /* 0x000fe40004f24270 */
[----:B------:R-:W-:Y:S02]  /*2d9c0*/  ISETP.NE.AND P2, PT, R76, RZ, PT ;  /* 0x000000ff4c00720c */ /* 0x000fe40003f45270 */
[----:B------:R-:W-:Y:S02]  /*2d9d0*/  ISETP.LT.OR P1, PT, R62, 0xa, P1 ;  /* 0x0000000a3e00780c */ /* 0x000fe40000f21670 */
[----:B------:R-:W-:Y:S02]  /*2d9e0*/  ISETP.NE.AND P6, PT, R77, RZ, PT ;  /* 0x000000ff4d00720c */ /* 0x000fe40003fc5270 */
[----:B------:R-:W-:-:S02]  /*2d9f0*/  FSEL R12, R12, -INF , !P1 ;  /* 0xff8000000c0c7808 */ /* 0x000fc40004800000 */
[----:B------:R-:W-:-:S04]  /*2da00*/  ISETP.NE.AND P1, PT, R70, RZ, PT ;  /* 0x000000ff4600720c */ /* 0x000fc80003f25270 */
[----:B------:R-:W-:-:S04]  /*2da10*/  ISETP.GT.AND P1, PT, R63, 0x10, !P1 ;  /* 0x000000103f00780c */ /* 0x000fc80004f24270 */
[----:B------:R-:W-:-:S04]  /*2da20*/  ISETP.LT.OR P1, PT, R62, 0x11, P1 ;  /* 0x000000113e00780c */ /* 0x000fc80000f21670 */
[----:B------:R-:W-:Y:S02]  /*2da30*/  FSEL R13, R13, -INF , !P1 ;  /* 0xff8000000d0d7808 */ /* 0x000fe40004800000 */
        /* <DEDUP_REMOVED lines=8> */
[----:B------:R-:W-:Y:S02]  /*2dac0*/  ISETP.GT.AND P1, PT, R63, 0x19, !P2 ;  /* 0x000000193f00780c */ /* 0x000fe40005724270 */
[----:B------:R-:W-:Y:S02]  /*2dad0*/  ISETP.NE.AND P2, PT, R81, RZ, PT ;  /* 0x000000ff5100720c */ /* 0x000fe40003f45270 */
[----:B------:R-:W-:-:S04]  /*2dae0*/  ISETP.LT.OR P1, PT, R62, 0x1a, P1 ;  /* 0x0000001a3e00780c */ /* 0x000fc80000f21670 */
[----:B------:R-:W-:Y:S02]  /*2daf0*/  FSEL R18, R18, -INF , !P1 ;  /* 0xff80000012127808 */ /* 0x000fe40004800000 */
[----:B------:R-:W-:Y:S02]  /*2db00*/  ISETP.GT.AND P1, PT, R63, 0x20, !P6 ;  /* 0x000000203f00780c */ /* 0x000fe40007724270 */
[----:B------:R-:W-:Y:S02]  /*2db10*/  ISETP.NE.AND P6, PT, R64, RZ, PT ;  /* 0x000000ff4000720c */ /* 0x000fe40003fc5270 */
        /* <DEDUP_REMOVED lines=39> */
[----:B------:R-:W-:Y:S02]  /*2dd90*/  R2UR UR4, R4 ;  /* 0x00000000040472ca */ /* 0x000fe400000e0000 */
[----:B------:R-:W-:Y:S02]  /*2dda0*/  ISETP.LT.OR P1, PT, R62, 0x49, P1 ;  /* 0x000000493e00780c */ /* 0x000fe40000f21670 */
[----:B------:R-:W-:Y:S02]  /*2ddb0*/  R2UR UR5, R5 ;  /* 0x00000000050572ca */ /* 0x000fe400000e0000 */
[----:B------:R-:W-:-:S02]  /*2ddc0*/  FSEL R58, R58, -INF , !P1 ;  /* 0xff8000003a3a7808 */ /* 0x000fc40004800000 */
[----:B------:R-:W-:Y:S02]  /*2ddd0*/  ISETP.GT.AND P1, PT, R63, RZ, !P6 ;  /* 0x000000ff3f00720c */ /* 0x000fe40007724270 */
[----:B------:R-:W-:Y:S02]  /*2dde0*/  ISETP.NE.AND P6, PT, R65, RZ, PT ;  /* 0x000000ff4100720c */ /* 0x000fe40003fc5270 */
[----:B------:R-:W-:Y:S02]  /*2ddf0*/  ISETP.LT.OR P1, PT, R62, 0x1, P1 ;  /* 0x000000013e00780c */ /* 0x000fe40000f21670 */
[----:B------:R-:W-:Y:S02]  /*2de00*/  ISETP.NE.AND P2, PT, R82, RZ, PT ;  /* 0x000000ff5200720c */ /* 0x000fe40003f45270 */
[----:B------:R-:W-:Y:S02]  /*2de10*/  FSEL R54, R2, -INF , !P1 ;  /* 0xff80000002367808 */ /* 0x000fe40004800000 */
[----:B--2---:R-:W2:Y:S01]  /*2de20*/  LD.E.64 R2, desc[UR4][R6.64] ;  /* 0x0000000406027980 */ /* 0x004ea2000c101b00 */
[----:B------:R-:W-:-:S02]  /*2de30*/  ISETP.GT.AND P1, PT, R63, 0x49, !P2 ;  /* 0x000000493f00780c */ /* 0x000fc40005724270 */
[C---:B------:R-:W-:Y:S02]  /*2de40*/  ISETP.GT.AND P3, PT, R63.reuse, 0x50, !P3 ;  /* 0x000000503f00780c */ /* 0x040fe40005f64270 */
[C---:B------:R-:W-:Y:S02]  /*2de50*/  ISETP.GT.AND P4, PT, R63.reuse, 0x51, !P4 ;  /* 0x000000513f00780c */ /* 0x040fe40006784270 */
[C---:B------:R-:W-:Y:S02]  /*2de60*/  ISETP.GT.AND P5, PT, R63.reuse, 0x58, !P5 ;  /* 0x000000583f00780c */ /* 0x040fe40006fa4270 */
[----:B------:R-:W-:Y:S02]  /*2de70*/  ISETP.GT.AND P2, PT, R63, 0x59, !P6 ;  /* 0x000000593f00780c */ /* 0x000fe40007744270 */
[C---:B------:R-:W-:Y:S02]  /*2de80*/  ISETP.LT.OR P1, PT, R62.reuse, 0x4a, P1 ;  /* 0x0000004a3e00780c */ /* 0x040fe40000f21670 */
[----:B------:R-:W-:-:S02]  /*2de90*/  ISETP.LT.OR P3, PT, R62, 0x51, P3 ;  /* 0x000000513e00780c */ /* 0x000fc40001f61670 */
[----:B------:R-:W-:Y:S02]  /*2dea0*/  FSEL R19, R19, -INF , !P1 ;  /* 0xff80000013137808 */ /* 0x000fe40004800000 */
[----:B------:R-:W-:Y:S02]  /*2deb0*/  ISETP.LT.OR P4, PT, R62, 0x52, P4 ;  /* 0x000000523e00780c */ /* 0x000fe40002781670 */
[----:B------:R-:W-:Y:S02]  /*2dec0*/  FSEL R50, R50, -INF , !P3 ;  /* 0xff80000032327808 */ /* 0x000fe40005800000 */
[C---:B------:R-:W-:Y:S02]  /*2ded0*/  ISETP.LT.OR P5, PT, R62.reuse, 0x59, P5 ;  /* 0x000000593e00780c */ /* 0x040fe40002fa1670 */
[----:B------:R-:W-:Y:S02]  /*2dee0*/  ISETP.LT.OR P2, PT, R62, 0x5a, P2 ;  /* 0x0000005a3e00780c */ /* 0x000fe40001741670 */
[----:B------:R-:W-:-:S02]  /*2def0*/  FSEL R51, R51, -INF , !P4 ;  /* 0xff80000033337808 */ /* 0x000fc40006000000 */
[----:B------:R-:W-:Y:S02]  /*2df00*/  FSEL R56, R56, -INF , !P5 ;  /* 0xff80000038387808 */ /* 0x000fe40006800000 */
[----:B------:R-:W-:Y:S02]  /*2df10*/  R2UR UR6, R4 ;  /* 0x00000000040672ca */ /* 0x000fe400000e0000 */
[----:B------:R-:W-:Y:S02]  /*2df20*/  R2UR UR7, R5 ;  /* 0x00000000050772ca */ /* 0x000fe400000e0000 */
[----:B------:R-:W-:-:S11]  /*2df30*/  FSEL R57, R57, -INF , !P2 ;  /* 0xff80000039397808 */ /* 0x000fd60005000000 */
[----:B------:R-:W3:Y:S01]  /*2df40*/  LD.E R69, desc[UR6][R6.64+0x14] ;  /* 0x0000140606457980 */ /* 0x000ee2000c101900 */
[----:B--2---:R-:W-:Y:S02]  /*2df50*/  FMNMX.FTZ R28, R61, R2, !PT ;  /* 0x000000023d1c7209 */ /* 0x004fe40007810000 */
        /* <DEDUP_REMOVED lines=39> */
[----:B------:R-:W-:Y:S01]  /*2e1d0*/  FMNMX.FTZ R28, R24, R9, !PT ;  /* 0x00000009181c7209 */ /* 0x000fe20007810000 */
[----:B------:R-:W2:Y:S01]  /*2e1e0*/  LD.E R66, desc[UR4][R6.64+0x20] ;  /* 0x0000200406427980 */ /* 0x000ea2000c101900 */
[----:B------:R-:W-:-:S02]  /*2e1f0*/  FMNMX.FTZ R62, R50, R63, !PT ;  /* 0x0000003f323e7209 */ /* 0x000fc40007810000 */
[----:B------:R-:W-:Y:S02]  /*2e200*/  FMNMX.FTZ R9, R21, R28, !PT ;  /* 0x0000001c15097209 */ /* 0x000fe40007810000 */
[----:B------:R-:W-:Y:S02]  /*2e210*/  FMNMX.FTZ R63, R51, R62, !PT ;  /* 0x0000003e333f7209 */ /* 0x000fe40007810000 */
[----:B------:R-:W-:Y:S02]  /*2e220*/  FMNMX.FTZ R9, R20, R9, !PT ;  /* 0x0000000914097209 */ /* 0x000fe40007810000 */
[----:B------:R-:W-:Y:S02]  /*2e230*/  FMNMX.FTZ R28, R56, R63, !PT ;  /* 0x0000003f381c7209 */ /* 0x000fe40007810000 */
[----:B------:R-:W-:Y:S02]  /*2e240*/  FMNMX.FTZ R62, R8, R9, !PT ;  /* 0x00000009083e7209 */ /* 0x000fe40007810000 */
[----:B------:R-:W-:-:S03]  /*2e250*/  FMNMX.FTZ R63, R57, R28, !PT ;  /* 0x0000001c393f7209 */ /* 0x000fc60007810000 */
[----:B------:R-:W0:Y:S04]  /*2e260*/  SHFL.BFLY PT, R9, R62, 0x2, 0x1f ;  /* 0x0c401f003e097f89 */ /* 0x000e2800000e0000 */
[----:B------:R1:W-:Y:S04]  /*2e270*/  ST.E.64 desc[UR4][R6.64], R62 ;  /* 0x0000003e06007985 */ /* 0x0003e8000c101b04 */
[----:B------:R-:W4:Y:S01]  /*2e280*/  LD.E R70, desc[UR6][R6.64+0x4] ;  /* 0x0000040606467980 */ /* 0x000f22000c101900 */
[----:B0-----:R-:W-:-:S03]  /*2e290*/  FMNMX.FTZ R9, R62, R9, !PT ;  /* 0x000000093e097209 */ /* 0x001fc60007810000 */
[----:B-1----:R-:W5:Y:S04]  /*2e2a0*/  LD.E R62, desc[UR4][R6.64+0x10] ;  /* 0x00001004063e7980 */ /* 0x002f68000c101900 */
[----:B------:R-:W0:Y:S02]  /*2e2b0*/  SHFL.BFLY PT, R28, R9, 0x1, 0x1f ;  /* 0x0c201f00091c7f89 */ /* 0x000e2400000e0000 */
[----:B0-----:R-:W-:-:S05]  /*2e2c0*/  FMNMX.FTZ R65, R9, R28, !PT ;  /* 0x0000001c09417209 */ /* 0x001fca0007810000 */
[----:B------:R-:W-:Y:S04]  /*2e2d0*/  ST.E desc[UR4][R6.64], R65 ;  /* 0x0000004106007985 */ /* 0x000fe8000c101904 */
[----:B------:R-:W3:Y:S01]  /*2e2e0*/  LD.E R67, desc[UR6][R6.64] ;  /* 0x0000000606437980 */ /* 0x000ee2000c101900 */
[----:B------:R-:W-:Y:S02]  /*2e2f0*/  R2UR UR8, R4 ;  /* 0x00000000040872ca */ /* 0x000fe400000e0000 */
[----:B------:R-:W-:Y:S01]  /*2e300*/  R2UR UR9, R5 ;  /* 0x00000000050972ca */ /* 0x000fe200000e0000 */
[----:B----4-:R-:W0:Y:S02]  /*2e310*/  SHFL.BFLY PT, R9, R70, 0x2, 0x1f ;  /* 0x0c401f0046097f89 */ /* 0x010e2400000e0000 */
[----:B0-----:R-:W-:-:S05]  /*2e320*/  FMNMX.FTZ R28, R9, R70, !PT ;  /* 0x00000046091c7209 */ /* 0x001fca0007810000 */
[----:B------:R-:W0:Y:S02]  /*2e330*/  SHFL.BFLY PT, R9, R28, 0x1, 0x1f ;  /* 0x0c201f001c097f89 */ /* 0x000e2400000e0000 */
[----:B0-----:R-:W-:Y:S02]  /*2e340*/  FMNMX.FTZ R63, R28, R9, !PT ;  /* 0x000000091c3f7209 */ /* 0x001fe40007810000 */
[----:B---3--:R-:W-:Y:S02]  /*2e350*/  FSETP.NEU.FTZ.AND P1, PT, R67, -INF , PT ;  /* 0xff8000004300780b */ /* 0x008fe40003f3d000 */
[----:B------:R-:W-:Y:S02]  /*2e360*/  FSETP.NEU.FTZ.AND P2, PT, R63, -INF , PT ;  /* 0xff8000003f00780b */ /* 0x000fe40003f5d000 */
[----:B------:R-:W-:Y:S02]  /*2e370*/  FSEL R9, R67, RZ, P1 ;  /* 0x000000ff43097208 */ /* 0x000fe40000800000 */
[----:B------:R-:W-:-:S03]  /*2e380*/  FSEL R68, R63, RZ, P2 ;  /* 0x000000ff3f447208 */ /* 0x000fc60001000000 */
[----:B------:R-:W-:Y:S02]  /*2e390*/  FADD.FTZ R9, R2, -R9 ;  /* 0x8000000902097221 */ /* 0x000fe40000010000 */
[----:B------:R-:W-:Y:S02]  /*2e3a0*/  FADD.FTZ R3, R3, -R68 ;  /* 0x8000004403037221 */ /* 0x000fe40000010000 */
[----:B--2---:R-:W-:Y:S02]  /*2e3b0*/  FMUL.FTZ R9, R9, R66 ;  /* 0x0000004209097220 */ /* 0x004fe40000410000 */
[----:B------:R-:W-:-:S04]  /*2e3c0*/  FMUL.FTZ R66, R66, R3 ;  /* 0x0000000342427220 */ /* 0x000fc80000410000 */
[----:B------:R-:W5:Y:S08]  /*2e3d0*/  MUFU.EX2 R9, R9 ;  /* 0x0000000900097308 */ /* 0x000f700000000800 */
[----:B------:R-:W0:Y:S01]  /*2e3e0*/  MUFU.EX2 R28, R66 ;  /* 0x00000042001c7308 */ /* 0x000e220000000800 */
[----:B------:R1:W-:Y:S01]  /*2e3f0*/  ST.E desc[UR4][R6.64+0x4], R63 ;  /* 0x0000043f06007985 */ /* 0x0003e2000c101904 */
[----:B-----5:R-:W-:Y:S01]  /*2e400*/  FMUL.FTZ R65, R9, R62 ;  /* 0x0000003e09417220 */ /* 0x020fe20000410000 */
[----:B0-----:R-:W-:-:S04]  /*2e410*/  FMUL.FTZ R67, R28, R69 ;  /* 0x000000451c437220 */ /* 0x001fc80000410000 */
[----:B------:R-:W-:Y:S04]  /*2e420*/  ST.E desc[UR6][R6.64+0x10], R65 ;  /* 0x0000104106007985 */ /* 0x000fe8000c101906 */
[----:B------:R0:W-:Y:S04]  /*2e430*/  ST.E desc[UR8][R6.64+0x14], R67 ;  /* 0x0000144306007985 */ /* 0x0001e8000c101908 */
[----:B------:R-:W2:Y:S04]  /*2e440*/  LDL.64 R2, [R0+0x70] ;  /* 0x0000700000027983 */ /* 0x000ea80000100a00 */
[----:B--2---:R-:W0:Y:S04]  /*2e450*/  LD.E R69, desc[UR6][R2.64+0x20] ;  /* 0x0000200602457980 */ /* 0x004e28000c101900 */
[----:B------:R-:W0:Y:S04]  /*2e460*/  LD.E R62, desc[UR4][R2.64] ;  /* 0x00000004023e7980 */ /* 0x000e28000c101900 */
[----:B------:R-:W2:Y:S04]  /*2e470*/  LD.E R66, desc[UR8][R2.64+0x4] ;  /* 0x0000040802427980 */ /* 0x000ea8000c101900 */
[----:B-1----:R-:W3:Y:S04]  /*2e480*/  LD.E R63, desc[UR4][R2.64+0x10] ;  /* 0x00001004023f7980 */ /* 0x002ee8000c101900 */
[----:B------:R-:W4:Y:S01]  /*2e490*/  LD.E R68, desc[UR6][R2.64+0x14] ;  /* 0x0000140602447980 */ /* 0x000f22000c101900 */
[C---:B0-----:R-:W-:Y:S01]  /*2e4a0*/  FMUL.FTZ R6, R62.reuse, R69 ;  /* 0x000000453e067220 */ /* 0x041fe20000410000 */
[----:B------:R-:W-:-:S02]  /*2e4b0*/  FSETP.NEU.FTZ.AND P1, PT, R62, -INF , PT ;  /* 0xff8000003e00780b */ /* 0x000fc40003f3d000 */
[----:B--2---:R-:W-:Y:S01]  /*2e4c0*/  FSETP.NEU.FTZ.AND P2, PT, R66, -INF , PT ;  /* 0xff8000004200780b */ /* 0x004fe20003f5d000 */
[----:B------:R-:W-:Y:S01]  /*2e4d0*/  FMUL.FTZ R66, R69, R66 ;  /* 0x0000004245427220 */ /* 0x000fe20000410000 */
[----:B------:R-:W-:-:S04]  /*2e4e0*/  FSEL R6, R6, RZ, P1 ;  /* 0x000000ff06067208 */ /* 0x000fc80000800000 */
[----:B------:R-:W-:Y:S01]  /*2e4f0*/  FSEL R66, R66, RZ, P2 ;  /* 0x000000ff42427208 */ /* 0x000fe20001000000 */
[-CC-:B------:R-:W-:Y:S01]  /*2e500*/  FFMA.FTZ R152, R61, R69.reuse, -R6.reuse ;  /* 0x000000453d987223 */ /* 0x180fe20000010806 */
[----:B------:R-:W-:-:S03]  /*2e510*/  FFMA.FTZ R215, R31, R69, -R6 ;  /* 0x000000451fd77223 */ /* 0x000fc60000010806 */
[-CC-:B------:R-:W-:Y:S01]  /*2e520*/  FFMA.FTZ R153, R54, R69.reuse, -R66.reuse ;  /* 0x0000004536997223 */ /* 0x180fe20000010842 */
[-C--:B------:R-:W-:Y:S01]  /*2e530*/  FFMA.FTZ R212, R59, R69.reuse, -R66 ;  /* 0x000000453bd47223 */ /* 0x080fe20000010842 */
[----:B------:R-:W3:Y:S01]  /*2e540*/  MUFU.EX2 R152, R152 ;  /* 0x0000009800987308 */ /* 0x000ee20000000800 */
[-C--:B------:R-:W-:Y:S01]  /*2e550*/  FFMA.FTZ R154, R32, R69.reuse, -R6 ;  /* 0x00000045209a7223 */ /* 0x080fe20000010806 */
[-C--:B------:R-:W-:Y:S01]  /*2e560*/  FFMA.FTZ R155, R11, R69.reuse, -R66 ;  /* 0x000000450b9b7223 */ /* 0x080fe20000010842 */
[----:B------:R-:W-:-:S05]  /*2e570*/  FFMA.FTZ R213, R33, R69, -R6 ;  /* 0x0000004521d57223 */ /* 0x000fca0000010806 */
[----:B------:R-:W4:Y:S01]  /*2e580*/  MUFU.EX2 R153, R153 ;  /* 0x0000009900997308 */ /* 0x000f220000000800 */
[----:B------:R-:W-:-:S07]  /*2e590*/  FFMA.FTZ R214, R12, R69, -R66 ;  /* 0x000000450cd67223 */ /* 0x000fce0000010842 */
[----:B------:R-:W0:Y:S01]  /*2e5a0*/  MUFU.EX2 R215, R215 ;  /* 0x000000d700d77308 */ /* 0x000e220000000800 */
[----:B------:R-:W-:-:S07]  /*2e5b0*/  FFMA.FTZ R34, R34, R69, -R6 ;  /* 0x0000004522227223 */ /* 0x000fce0000010806 */
[----:B------:R-:W1:Y:S01]  /*2e5c0*/  MUFU.EX2 R212, R212 ;  /* 0x000000d400d47308 */ /* 0x000e620000000800 */
[-CC-:B------:R-:W-:Y:S01]  /*2e5d0*/  FFMA.FTZ R35, R35, R69.reuse, -R6.reuse ;  /* 0x0000004523237223 */ /* 0x180fe20000010806 */
[-CC-:B------:R-:W-:Y:S01]  /*2e5e0*/  FFMA.FTZ R36, R36, R69.reuse, -R6.reuse ;  /* 0x0000004524247223 */ /* 0x180fe20000010806 */
[-CC-:B------:R-:W-:Y:S01]  /*2e5f0*/  FFMA.FTZ R37, R37, R69.reuse, -R6.reuse ;  /* 0x0000004525257223 */ /* 0x180fe20000010806 */
[----:B------:R-:W-:-:S04]  /*2e600*/  FFMA.FTZ R163, R38, R69, -R6 ;  /* 0x0000004526a37223 */ /* 0x000fc80000010806 */
[----:B------:R-:W2:Y:S01]  /*2e610*/  MUFU.EX2 R154, R154 ;  /* 0x0000009a009a7308 */ /* 0x000ea20000000800 */
[-CC-:B------:R-:W-:Y:S01]  /*2e620*/  FFMA.FTZ R162, R39, R69.reuse, -R6.reuse ;  /* 0x0000004527a27223 */ /* 0x180fe20000010806 */
[-CC-:B------:R-:W-:Y:S01]  /*2e630*/  FFMA.FTZ R165, R40, R69.reuse, -R6.reuse ;  /* 0x0000004528a57223 */ /* 0x180fe20000010806 */
[-CC-:B------:R-:W-:Y:S01]  /*2e640*/  FFMA.FTZ R164, R41, R69.reuse, -R6.reuse ;  /* 0x0000004529a47223 */ /* 0x180fe20000010806 */
[-CC-:B------:R-:W-:Y:S01]  /*2e650*/  FFMA.FTZ R170, R42, R69.reuse, -R6.reuse ;  /* 0x000000452aaa7223 */ /* 0x180fe20000010806 */
[----:B------:R-:W-:-:S03]  /*2e660*/  FFMA.FTZ R169, R43, R69, -R6 ;  /* 0x000000452ba97223 */ /* 0x000fc60000010806 */
        /* <DEDUP_REMOVED lines=11> */
[----:B------:R-:W5:Y:S01]  /*2e720*/  MUFU.EX2 R213, R213 ;  /* 0x000000d500d57308 */ /* 0x000f620000000800 */
[-CC-:B------:R-:W-:Y:S01]  /*2e730*/  FFMA.FTZ R6, R13, R69.reuse, -R66.reuse ;  /* 0x000000450d067223 */ /* 0x180fe20000010842 */
[-CC-:B------:R-:W-:Y:S01]  /*2e740*/  FFMA.FTZ R14, R14, R69.reuse, -R66.reuse ;  /* 0x000000450e0e7223 */ /* 0x180fe20000010842 */
[----:B------:R-:W-:Y:S01]  /*2e750*/  FFMA.FTZ R13, R15, R69, -R66 ;  /* 0x000000450f0d7223 */ /* 0x000fe20000010842 */
[----:B---3--:R-:W-:-:S04]  /*2e760*/  FADD.FTZ R8, R152, R63 ;  /* 0x0000003f98087221 */ /* 0x008fc80000010000 */
[----:B------:R-:W3:Y:S01]  /*2e770*/  MUFU.EX2 R214, R214 ;  /* 0x000000d600d67308 */ /* 0x000ee20000000800 */
[----:B----4-:R-:W-:Y:S01]  /*2e780*/  FADD.FTZ R7, R153, R68 ;  /* 0x0000004499077221 */ /* 0x010fe20000010000 */
[----:B0-----:R-:W-:-:S06]  /*2e790*/  FADD.FTZ R25, R215, R8 ;  /* 0x00000008d7197221 */ /* 0x001fcc0000010000 */
[----:B------:R-:W0:Y:S01]  /*2e7a0*/  MUFU.EX2 R21, R34 ;  /* 0x0000002200157308 */ /* 0x000e220000000800 */
[----:B-1----:R-:W-:Y:S01]  /*2e7b0*/  FADD.FTZ R8, R212, R7 ;  /* 0x00000007d4087221 */ /* 0x002fe20000010000 */
[----:B------:R-:W-:-:S06]  /*2e7c0*/  FFMA.FTZ R12, R18, R69, -R66 ;  /* 0x00000045120c7223 */ /* 0x000fcc0000010842 */
[----:B------:R-:W1:Y:S01]  /*2e7d0*/  MUFU.EX2 R15, R6 ;  /* 0x00000006000f7308 */ /* 0x000e620000000800 */
[----:B------:R-:W-:Y:S01]  /*2e7e0*/  FFMA.FTZ R156, R19, R69, -R66 ;  /* 0x00000045139c7223 */ /* 0x000fe20000010842 */
[----:B--2---:R-:W-:-:S06]  /*2e7f0*/  FADD.FTZ R24, R154, R25 ;  /* 0x000000199a187221 */ /* 0x004fcc0000010000 */
[----:B------:R-:W2:Y:S01]  /*2e800*/  MUFU.EX2 R20, R35 ;  /* 0x0000002300147308 */ /* 0x000ea20000000800 */
[----:B-----5:R-:W-:Y:S01]  /*2e810*/  FADD.FTZ R7, R155, R8 ;  /* 0x000000089b077221 */ /* 0x020fe20000010000 */
[----:B------:R-:W-:-:S06]  /*2e820*/  FFMA.FTZ R11, R60, R69, -R66 ;  /* 0x000000453c0b7223 */ /* 0x000fcc0000010842 */
[----:B------:R-:W4:Y:S01]  /*2e830*/  MUFU.EX2 R14, R14 ;  /* 0x0000000e000e7308 */ /* 0x000f220000000800 */
[----:B------:R-:W-:Y:S01]  /*2e840*/  FADD.FTZ R24, R213, R24 ;  /* 0x00000018d5187221 */ /* 0x000fe20000010000 */
[----:B---3--:R-:W-:-:S06]  /*2e850*/  FADD.FTZ R8, R214, R7 ;  /* 0x00000007d6087221 */ /* 0x008fcc0000010000 */
[----:B------:R-:W3:Y:S01]  /*2e860*/  MUFU.EX2 R19, R36 ;  /* 0x0000002400137308 */ /* 0x000ee20000000800 */
[----:B------:R-:W-:-:S07]  /*2e870*/  FFMA.FTZ R166, R29, R69, -R66 ;  /* 0x000000451da67223 */ /* 0x000fce0000010842 */
[----:B------:R-:W5:Y:S01]  /*2e880*/  MUFU.EX2 R13, R13 ;  /* 0x0000000d000d7308 */ /* 0x000f620000000800 */
[----:B0-----:R-:W-:Y:S01]  /*2e890*/  FADD.FTZ R7, R21, R24 ;  /* 0x0000001815077221 */ /* 0x001fe20000010000 */
[----:B-1----:R-:W-:-:S06]  /*2e8a0*/  FADD.FTZ R25, R15, R8 ;  /* 0x000000080f197221 */ /* 0x002fcc0000010000 */
[----:B------:R-:W0:Y:S01]  /*2e8b0*/  MUFU.EX2 R18, R37 ;  /* 0x0000002500127308 */ /* 0x000e220000000800 */
[----:B------:R-:W-:-:S07]  /*2e8c0*/  FFMA.FTZ R168, R30, R69, -R66 ;  /* 0x000000451ea87223 */ /* 0x000fce0000010842 */
[----:B------:R-:W1:Y:S01]  /*2e8d0*/  MUFU.EX2 R12, R12 ;  /* 0x0000000c000c7308 */ /* 0x000e620000000800 */
[----:B--2---:R-:W-:Y:S01]  /*2e8e0*/  FADD.FTZ R6, R20, R7 ;  /* 0x0000000714067221 */ /* 0x004fe20000010000 */
[----:B----4-:R-:W-:-:S06]  /*2e8f0*/  FADD.FTZ R8, R14, R25 ;  /* 0x000000190e087221 */ /* 0x010fcc0000010000 */
[----:B------:R-:W2:Y:S01]  /*2e900*/  MUFU.EX2 R163, R163 ;  /* 0x000000a300a37308 */ /* 0x000ea20000000800 */
[----:B------:R-:W-:-:S07]  /*2e910*/  FFMA.FTZ R167, R47, R69, -R66 ;  /* 0x000000452fa77223 */ /* 0x000fce0000010842 */
[----:B------:R-:W4:Y:S01]  /*2e920*/  MUFU.EX2 R11, R11 ;  /* 0x0000000b000b7308 */ /* 0x000f220000000800 */
[----:B---3--:R-:W-:Y:S01]  /*2e930*/  FADD.FTZ R7, R19, R6 ;  /* 0x0000000613077221 */ /* 0x008fe20000010000 */
[----:B-----5:R-:W-:-:S06]  /*2e940*/  FADD.FTZ R25, R13, R8 ;  /* 0x000000080d197221 */ /* 0x020fcc0000010000 */
        /* <DEDUP_REMOVED lines=35> */
[----:B------:R-:W0:Y:S08]  /*2eb80*/  MUFU.EX2 R180, R180 ;  /* 0x000000b400b47308 */ /* 0x000e300000000800 */
        /* <DEDUP_REMOVED lines=23> */
[----:B------:R-:W3:Y:S08]  /*2ed00*/  MUFU.EX2 R187, R187 ;  /* 0x000000bb00bb7308 */ /* 0x000ef00000000800 */
[----:B------:R-:W5:Y:S01]  /*2ed10*/  MUFU.EX2 R160, R160 ;  /* 0x000000a000a07308 */ /* 0x000f620000000800 */
[----:B0-----:R-:W-:Y:S01]  /*2ed20*/  FADD.FTZ R7, R181, R6 ;  /* 0x00000006b5077221 */ /* 0x001fe20000010000 */
[----:B-1----:R-:W-:-:S06]  /*2ed30*/  FADD.FTZ R6, R156, R25 ;  /* 0x000000199c067221 */ /* 0x002fcc0000010000 */
[----:B------:R-:W0:Y:S08]  /*2ed40*/  MUFU.EX2 R186, R186 ;  /* 0x000000ba00ba7308 */ /* 0x000e300000000800 */
[----:B------:R-:W1:Y:S01]  /*2ed50*/  MUFU.EX2 R159, R159 ;  /* 0x0000009f009f7308 */ /* 0x000e620000000800 */
[----:B--2---:R-:W-:Y:S01]  /*2ed60*/  FADD.FTZ R8, R188, R7 ;  /* 0x00000007bc087221 */ /* 0x004fe20000010000 */
[----:B----4-:R-:W-:-:S06]  /*2ed70*/  FADD.FTZ R7, R161, R6 ;  /* 0x00000006a1077221 */ /* 0x010fcc0000010000 */
[----:B------:R-:W2:Y:S08]  /*2ed80*/  MUFU.EX2 R185, R185 ;  /* 0x000000b900b97308 */ /* 0x000eb00000000800 */
[----:B------:R-:W4:Y:S01]  /*2ed90*/  MUFU.EX2 R158, R158 ;  /* 0x0000009e009e7308 */ /* 0x000f220000000800 */
[----:B---3--:R-:W-:Y:S01]  /*2eda0*/  FADD.FTZ R25, R187, R8 ;  /* 0x00000008bb197221 */ /* 0x008fe20000010000 */
[----:B-----5:R-:W-:-:S03]  /*2edb0*/  FADD.FTZ R6, R160, R7 ;  /* 0x00000007a0067221 */ /* 0x020fc60000010000 */
[----:B0-----:R-:W-:Y:S01]  /*2edc0*/  FADD.FTZ R8, R186, R25 ;  /* 0x00000019ba087221 */ /* 0x001fe20000010000 */
[----:B-1----:R-:W-:-:S03]  /*2edd0*/  FADD.FTZ R7, R159, R6 ;  /* 0x000000069f077221 */ /* 0x002fc60000010000 */
[----:B--2---:R-:W-:Y:S01]  /*2ede0*/  FADD.FTZ R25, R185, R8 ;  /* 0x00000008b9197221 */ /* 0x004fe20000010000 */
[----:B----4-:R-:W-:-:S04]  /*2edf0*/  FADD.FTZ R27, R158, R7 ;  /* 0x000000079e1b7221 */ /* 0x010fc80000010000 */
[----:B------:R-:W-:Y:S04]  /*2ee00*/  ST.E desc[UR4][R2.64+0x10], R25 ;  /* 0x0000101902007985 */ /* 0x000fe8000c101904 */
[----:B------:R0:W-:Y:S04]  /*2ee10*/  ST.E desc[UR6][R2.64+0x14], R27 ;  /* 0x0000141b02007985 */ /* 0x0001e8000c101906 */
[----:B------:R-:W0:Y:S01]  /*2ee20*/  LDL.64 R6, [R0+0x80] ;  /* 0x0000800000067983 */ /* 0x000e220000100a00 */
[----:B------:R-:W-:Y:S02]  /*2ee30*/  R2UR UR10, R4 ;  /* 0x00000000040a72ca */ /* 0x000fe400000e0000 */
[----:B------:R-:W-:-:S02]  /*2ee40*/  R2UR UR11, R5 ;  /* 0x00000000050b72ca */ /* 0x000fc400000e0000 */
[----:B------:R-:W-:Y:S02]  /*2ee50*/  R2UR UR18, R4 ;  /* 0x00000000041272ca */ /* 0x000fe400000e0000 */
[----:B------:R-:W-:-:S09]  /*2ee60*/  R2UR UR19, R5 ;  /* 0x00000000051372ca */ /* 0x000fd200000e0000 */
[----:B0-----:R-:W2:Y:S04]  /*2ee70*/  LD.E R2, desc[UR10][R6.64+0x14] ;  /* 0x0000140a06027980 */ /* 0x001ea8000c101900 */
[----:B------:R-:W3:Y:S04]  /*2ee80*/  LD.E R8, desc[UR4][R6.64] ;  /* 0x0000000406087980 */ /* 0x000ee8000c101900 */
[----:B------:R-:W4:Y:S04]  /*2ee90*/  LD.E R34, desc[UR4][R6.64+0x30] ;  /* 0x0000300406227980 */ /* 0x000f28000c101900 */
        /* <DEDUP_REMOVED lines=16> */
[----:B------:R-:W-:-:S02]  /*2efa0*/  R2UR UR12, R4 ;  /* 0x00000000040c72ca */ /* 0x000fc400000e0000 */
[C---:B------:R-:W-:Y:S01]  /*2efb0*/  R2UR UR13, R5.reuse ;  /* 0x00000000050d72ca */ /* 0x040fe200000e0000 */
[----:B------:R-:W5:Y:S01]  /*2efc0*/  LD.E R40, desc[UR10][R6.64+0x44] ;  /* 0x0000440a06287980 */ /* 0x000f62000c101900 */
[C---:B------:R-:W-:Y:S02]  /*2efd0*/  R2UR UR14, R4.reuse ;  /* 0x00000000040e72ca */ /* 0x040fe400000e0000 */
[C---:B------:R-:W-:Y:S01]  /*2efe0*/  R2UR UR15, R5.reuse ;  /* 0x00000000050f72ca */ /* 0x040fe200000e0000 */
[----:B------:R-:W5:Y:S01]  /*2eff0*/  LD.E R52, desc[UR10][R6.64+0x74] ;  /* 0x0000740a06347980 */ /* 0x000f62000c101900 */
[----:B------:R-:W-:Y:S02]  /*2f000*/  R2UR UR16, R4 ;  /* 0x00000000041072ca */ /* 0x000fe400000e0000 */
[----:B------:R-:W-:Y:S01]  /*2f010*/  R2UR UR17, R5 ;  /* 0x00000000051172ca */ /* 0x000fe200000e0000 */
        /* <DEDUP_REMOVED lines=21> */
[----:B--2---:R-:W-:-:S03]  /*2f170*/  FMUL.FTZ R29, R9, R2 ;  /* 0x00000002091d7220 */ /* 0x004fc60000410000 */
[----:B------:R-:W2:Y:S01]  /*2f180*/  LD.E R2, desc[UR18][R6.64+0x150] ;  /* 0x0001501206027980 */ /* 0x000ea2000c101900 */
[----:B---3--:R-:W-:-:S05]  /*2f190*/  FMUL.FTZ R3, R9, R8 ;  /* 0x0000000809037220 */ /* 0x008fca0000410000 */
[----:B------:R4:W-:Y:S02]  /*2f1a0*/  ST.E desc[UR4][R6.64], R3 ;  /* 0x0000000306007985 */ /* 0x0009e4000c101904 */
[----:B----4-:R-:W-:-:S05]  /*2f1b0*/  FMUL.FTZ R3, R9, R34 ;  /* 0x0000002209037220 */ /* 0x010fca0000410000 */
[----:B------:R5:W-:Y:S02]  /*2f1c0*/  ST.E desc[UR4][R6.64+0x30], R3 ;  /* 0x0000300306007985 */ /* 0x000be4000c101904 */
[----:B-----5:R-:W-:-:S05]  /*2f1d0*/  FMUL.FTZ R3, R9, R46 ;  /* 0x0000002e09037220 */ /* 0x020fca0000410000 */
[----:B------:R0:W-:Y:S02]  /*2f1e0*/  ST.E desc[UR4][R6.64+0x60], R3 ;  /* 0x0000600306007985 */ /* 0x0001e4000c101904 */
[----:B0-----:R-:W-:-:S05]  /*2f1f0*/  FMUL.FTZ R3, R9, R60 ;  /* 0x0000003c09037220 */ /* 0x001fca0000410000 */
[----:B------:R0:W-:Y:S02]  /*2f200*/  ST.E desc[UR4][R6.64+0x94], R3 ;  /* 0x0000940306007985 */ /* 0x0001e4000c101904 */
[----:B0-----:R-:W-:-:S05]  /*2f210*/  FMUL.FTZ R3, R9, R76 ;  /* 0x0000004c09037220 */ /* 0x001fca0000410000 */
[----:B------:R0:W-:Y:S02]  /*2f220*/  ST.E desc[UR4][R6.64+0xd4], R3 ;  /* 0x0000d40306007985 */ /* 0x0001e4000c101904 */
[----:B0-----:R-:W-:-:S05]  /*2f230*/  FMUL.FTZ R3, R9, R92 ;  /* 0x0000005c09037220 */ /* 0x001fca0000410000 */
[----:B------:R2:W-:Y:S02]  /*2f240*/  ST.E desc[UR4][R6.64+0x114], R3 ;  /* 0x0001140306007985 */ /* 0x0005e4000c101904 */
[C---:B--2---:R-:W-:Y:S02]  /*2f250*/  FMUL.FTZ R3, R9.reuse, R2 ;  /* 0x0000000209037220 */ /* 0x044fe40000410000 */
[----:B------:R-:W2:Y:S01]  /*2f260*/  LD.E R2, desc[UR6][R6.64+0x154] ;  /* 0x0001540606027980 */ /* 0x000ea2000c101900 */
[----:B------:R-:W-:-:S05]  /*2f270*/  FMUL.FTZ R25, R9, R24 ;  /* 0x0000001809197220 */ /* 0x000fca0000410000 */
[----:B------:R0:W-:Y:S02]  /*2f280*/  ST.E desc[UR6][R6.64+0x4], R25 ;  /* 0x0000041906007985 */ /* 0x0001e4000c101906 */
[----:B0-----:R-:W-:-:S05]  /*2f290*/  FMUL.FTZ R25, R9, R36 ;  /* 0x0000002409197220 */ /* 0x001fca0000410000 */
        /* <DEDUP_REMOVED lines=24> */
[----:B------:R-:W2:Y:S04]  /*2f420*/  LD.E R2, desc[UR6][R6.64+0x164] ;  /* 0x0001640606027980 */ /* 0x000ea8000c101900 */
[----:B------:R2:W-:Y:S02]  /*2f430*/  ST.E desc[UR4][R6.64+0x150], R3 ;  /* 0x0001500306007985 */ /* 0x0005e4000c101904 */
[----:B--2---:R-:W-:-:S02]  /*2f440*/  FMUL.FTZ R3, R9, R2 ;  /* 0x0000000209037220 */ /* 0x004fc40000410000 */
[----:B------:R-:W2:Y:S04]  /*2f450*/  LD.E R2, desc[UR6][R6.64+0x170] ;  /* 0x0001700606027980 */ /* 0x000ea8000c101900 */
        /* <DEDUP_REMOVED lines=48> */
[----:B------:R-:W-:Y:S04]  /*2f760*/  ST.E desc[UR4][R6.64+0x1d4], R27 ;  /* 0x0001d41b06007985 */ /* 0x000fe8000c101904 */
[----:B------:R0:W-:Y:S04]  /*2f770*/  ST.E desc[UR4][R6.64+0x1e0], R3 ;  /* 0x0001e00306007985 */ /* 0x0001e8000c101904 */
[----:B------:R1:W-:Y:S04]  /*2f780*/  ST.E desc[UR4][R6.64+0x1e4], R25 ;  /* 0x0001e41906007985 */ /* 0x0003e8000c101904 */
[----:B0-----:R-:W3:Y:S04]  /*2f790*/  LD.E R3, desc[UR6][R6.64+0x8] ;  /* 0x0000080606037980 */ /* 0x001ee8000c101900 */
[----:B-1----:R-:W4:Y:S01]  /*2f7a0*/  LD.E R25, desc[UR6][R6.64+0xc] ;  /* 0x00000c0606197980 */ /* 0x002f22000c101900 */
[C---:B------:R-:W-:Y:S01]  /*2f7b0*/  FMUL.FTZ R31, R9.reuse, R30 ;  /* 0x0000001e091f7220 */ /* 0x040fe20000410000 */
[----:B--2---:R-:W-:-:S02]  /*2f7c0*/  FMUL.FTZ R27, R9, R2 ;  /* 0x00000002091b7220 */ /* 0x004fc40000410000 */
[----:B------:R-:W2:Y:S01]  /*2f7d0*/  LD.E R2, desc[UR6][R6.64+0x1f4] ;  /* 0x0001f40606027980 */ /* 0x000ea2000c101900 */
[C---:B------:R-:W-:Y:S01]  /*2f7e0*/  FMUL.FTZ R33, R9.reuse, R32 ;  /* 0x0000002009217220 */ /* 0x040fe20000410000 */
[C---:B------:R-:W-:Y:S02]  /*2f7f0*/  FMUL.FTZ R35, R9.reuse, R42 ;  /* 0x0000002a09237220 */ /* 0x040fe40000410000 */
[----:B------:R0:W-:Y:S04]  /*2f800*/  ST.E desc[UR10][R6.64+0x14], R29 ;  /* 0x0000141d06007985 */ /* 0x0001e8000c10190a */
[----:B------:R1:W-:Y:S01]  /*2f810*/  ST.E desc[UR12][R6.64+0x20], R31 ;  /* 0x0000201f06007985 */ /* 0x0003e2000c10190c */
[C---:B0-----:R-:W-:Y:S01]  /*2f820*/  FMUL.FTZ R29, R9.reuse, R40 ;  /* 0x00000028091d7220 */ /* 0x041fe20000410000 */
[----:B-1----:R-:W-:-:S02]  /*2f830*/  FMUL.FTZ R31, R9, R44 ;  /* 0x0000002c091f7220 */ /* 0x002fc40000410000 */
[----:B------:R0:W-:Y:S04]  /*2f840*/  ST.E desc[UR14][R6.64+0x24], R33 ;  /* 0x0000242106007985 */ /* 0x0001e8000c10190e */
[----:B------:R1:W-:Y:S04]  /*2f850*/  ST.E desc[UR10][R6.64+0x44], R29 ;  /* 0x0000441d06007985 */ /* 0x0003e8000c10190a */
[----:B------:R5:W-:Y:S04]  /*2f860*/  ST.E desc[UR16][R6.64+0x50], R35 ;  /* 0x0000502306007985 */ /* 0x000be8000c101910 */
[----:B------:R3:W-:Y:S01]  /*2f870*/  ST.E desc[UR12][R6.64+0x54], R31 ;  /* 0x0000541f06007985 */ /* 0x0007e2000c10190c */
[C---:B0-----:R-:W-:Y:S01]  /*2f880*/  FMUL.FTZ R33, R9.reuse, R54 ;  /* 0x0000003609217220 */ /* 0x041fe20000410000 */
[C---:B-1----:R-:W-:Y:S01]  /*2f890*/  FMUL.FTZ R29, R9.reuse, R52 ;  /* 0x00000034091d7220 */ /* 0x042fe20000410000 */
[C---:B-----5:R-:W-:Y:S01]  /*2f8a0*/  FMUL.FTZ R35, R9.reuse, R58 ;  /* 0x0000003a09237220 */ /* 0x060fe20000410000 */
[----:B---3--:R-:W-:-:S03]  /*2f8b0*/  FMUL.FTZ R31, R9, R56 ;  /* 0x00000038091f7220 */ /* 0x008fc60000410000 */
[----:B------:R0:W-:Y:S04]  /*2f8c0*/  ST.E desc[UR10][R6.64+0x74], R29 ;  /* 0x0000741d06007985 */ /* 0x0001e8000c10190a */
[----:B------:R1:W-:Y:S04]  /*2f8d0*/  ST.E desc[UR14][R6.64+0x80], R33 ;  /* 0x0000802106007985 */ /* 0x0003e8000c10190e */
[----:B------:R3:W-:Y:S04]  /*2f8e0*/  ST.E desc[UR12][R6.64+0x84], R31 ;  /* 0x0000841f06007985 */ /* 0x0007e8000c10190c */
[----:B------:R5:W-:Y:S01]  /*2f8f0*/  ST.E desc[UR16][R6.64+0x90], R35 ;  /* 0x0000902306007985 */ /* 0x000be2000c101910 */
[C---:B0-----:R-:W-:Y:S01]  /*2f900*/  FMUL.FTZ R29, R9.reuse, R66 ;  /* 0x00000042091d7220 */ /* 0x041fe20000410000 */
[C---:B-1----:R-:W-:Y:S01]  /*2f910*/  FMUL.FTZ R33, R9.reuse, R70 ;  /* 0x0000004609217220 */ /* 0x042fe20000410000 */
[C---:B---3--:R-:W-:Y:S01]  /*2f920*/  FMUL.FTZ R31, R9.reuse, R68 ;  /* 0x00000044091f7220 */ /* 0x048fe20000410000 */
[----:B-----5:R-:W-:-:S02]  /*2f930*/  FMUL.FTZ R35, R9, R72 ;  /* 0x0000004809237220 */ /* 0x020fc40000410000 */
[----:B------:R0:W-:Y:S01]  /*2f940*/  ST.E desc[UR10][R6.64+0xb0], R29 ;  /* 0x0000b01d06007985 */ /* 0x0001e2000c10190a */
[----:B------:R-:W-:-:S03]  /*2f950*/  FMUL.FTZ R37, R9, R74 ;  /* 0x0000004a09257220 */ /* 0x000fc60000410000 */
[----:B------:R1:W-:Y:S04]  /*2f960*/  ST.E desc[UR12][R6.64+0xb4], R31 ;  /* 0x0000b41f06007985 */ /* 0x0003e8000c10190c */
[----:B------:R3:W-:Y:S04]  /*2f970*/  ST.E desc[UR14][R6.64+0xc0], R33 ;  /* 0x0000c02106007985 */ /* 0x0007e8000c10190e */
[----:B------:R5:W-:Y:S01]  /*2f980*/  ST.E desc[UR16][R6.64+0xc4], R35 ;  /* 0x0000c42306007985 */ /* 0x000be2000c101910 */
[C---:B0-----:R-:W-:Y:S01]  /*2f990*/  FMUL.FTZ R29, R9.reuse, R82 ;  /* 0x00000052091d7220 */ /* 0x041fe20000410000 */
[C---:B-1----:R-:W-:Y:S01]  /*2f9a0*/  FMUL.FTZ R31, R9.reuse, R84 ;  /* 0x00000054091f7220 */ /* 0x042fe20000410000 */
[C---:B---3--:R-:W-:Y:S01]  /*2f9b0*/  FMUL.FTZ R33, R9.reuse, R86 ;  /* 0x0000005609217220 */ /* 0x048fe20000410000 */
[----:B-----5:R-:W-:Y:S01]  /*2f9c0*/  FMUL.FTZ R35, R9, R88 ;  /* 0x0000005809237220 */ /* 0x020fe20000410000 */
[----:B------:R0:W-:Y:S01]  /*2f9d0*/  ST.E desc[UR18][R6.64+0xd0], R37 ;  /* 0x0000d02506007985 */ /* 0x0001e2000c101912 */
[----:B------:R-:W-:-:S03]  /*2f9e0*/  FMUL.FTZ R3, R28, R3 ;  /* 0x000000031c037220 */ /* 0x000fc60000410000 */
[----:B------:R1:W-:Y:S01]  /*2f9f0*/  ST.E desc[UR10][R6.64+0xf0], R29 ;  /* 0x0000f01d06007985 */ /* 0x0003e2000c10190a */
[----:B----4-:R-:W-:-:S03]  /*2fa00*/  FMUL.FTZ R25, R28, R25 ;  /* 0x000000191c197220 */ /* 0x010fc60000410000 */
[----:B------:R3:W-:Y:S04]  /*2fa10*/  ST.E desc[UR12][R6.64+0xf4], R31 ;  /* 0x0000f41f06007985 */ /* 0x0007e8000c10190c */
[----:B------:R4:W-:Y:S01]  /*2fa20*/  ST.E desc[UR14][R6.64+0x100], R33 ;  /* 0x0001002106007985 */ /* 0x0009e2000c10190e */
[----:B0-----:R-:W-:-:S03]  /*2fa30*/  FMUL.FTZ R37, R9, R90 ;  /* 0x0000005a09257220 */ /* 0x001fc60000410000 */
[----:B------:R0:W-:Y:S01]  /*2fa40*/  ST.E desc[UR16][R6.64+0x104], R35 ;  /* 0x0001042306007985 */ /* 0x0001e2000c101910 */
[C---:B-1----:R-:W-:Y:S01]  /*2fa50*/  FMUL.FTZ R29, R9.reuse, R98 ;  /* 0x00000062091d7220 */ /* 0x042fe20000410000 */
[C---:B---3--:R-:W-:Y:S01]  /*2fa60*/  FMUL.FTZ R31, R9.reuse, R100 ;  /* 0x00000064091f7220 */ /* 0x048fe20000410000 */
[C---:B----4-:R-:W-:Y:S01]  /*2fa70*/  FMUL.FTZ R33, R9.reuse, R102 ;  /* 0x0000006609217220 */ /* 0x050fe20000410000 */
[C---:B0-----:R-:W-:Y:S01]  /*2fa80*/  FMUL.FTZ R35, R9.reuse, R104 ;  /* 0x0000006809237220 */ /* 0x041fe20000410000 */
[----:B------:R0:W-:Y:S04]  /*2fa90*/  ST.E desc[UR4][R6.64+0x8], R3 ;  /* 0x0000080306007985 */ /* 0x0001e8000c101904 */
[----:B------:R1:W-:Y:S04]  /*2faa0*/  ST.E desc[UR4][R6.64+0xc], R25 ;  /* 0x00000c1906007985 */ /* 0x0003e8000c101904 */
[----:B0-----:R-:W3:Y:S04]  /*2fab0*/  LD.E R3, desc[UR6][R6.64+0x1c] ;  /* 0x00001c0606037980 */ /* 0x001ee8000c101900 */
[----:B-1----:R-:W4:Y:S01]  /*2fac0*/  LD.E R25, desc[UR6][R6.64+0x28] ;  /* 0x0000280606197980 */ /* 0x002f22000c101900 */
[----:B--2---:R-:W-:-:S05]  /*2fad0*/  FMUL.FTZ R9, R9, R2 ;  /* 0x0000000209097220 */ /* 0x004fca0000410000 */
[----:B------:R0:W-:Y:S04]  /*2fae0*/  ST.E desc[UR4][R6.64+0x1f4], R9 ;  /* 0x0001f40906007985 */ /* 0x0001e8000c101904 */
[----:B0-----:R-:W2:Y:S01]  /*2faf0*/  LD.E R9, desc[UR6][R6.64+0x18] ;  /* 0x0000180606097980 */ /* 0x001ea2000c101900 */
[C---:B---3--:R-:W-:Y:S01]  /*2fb00*/  FMUL.FTZ R3, R28.reuse, R3 ;  /* 0x000000031c037220 */ /* 0x048fe20000410000 */
[----:B----4-:R-:W-:-:S04]  /*2fb10*/  FMUL.FTZ R25, R28, R25 ;  /* 0x000000191c197220 */ /* 0x010fc80000410000 */
        /* <DEDUP_REMOVED lines=42> */
[----:B0-----:R-:W2:Y:S04]  /*2fdc0*/  LD.E R9, desc[UR6][R6.64+0x8c] ;  /* 0x00008c0606097980 */ /* 0x001ea8000c101900 */
[----:B------:R-:W-:Y:S04]  /*2fdd0*/  ST.E desc[UR18][R6.64+0x110], R37 ;  /* 0x0001102506007985 */ /* 0x000fe8000c101912 */
[----:B------:R-:W-:Y:S04]  /*2fde0*/  ST.E desc[UR10][R6.64+0x130], R29 ;  /* 0x0001301d06007985 */ /* 0x000fe8000c10190a */
[----:B------:R-:W-:Y:S04]  /*2fdf0*/  ST.E desc[UR12][R6.64+0x134], R31 ;  /* 0x0001341f06007985 */ /* 0x000fe8000c10190c */
[----:B------:R-:W-:Y:S04]  /*2fe00*/  ST.E desc[UR14][R6.64+0x140], R33 ;  /* 0x0001402106007985 */ /* 0x000fe8000c10190e */
[----:B------:R-:W-:Y:S04]  /*2fe10*/  ST.E desc[UR16][R6.64+0x144], R35 ;  /* 0x0001442306007985 */ /* 0x000fe8000c101910 */
[----:B------:R-:W-:Y:S01]  /*2fe20*/  ST.E desc[UR4][R6.64+0x1f0], R27 ;  /* 0x0001f01b06007985 */ /* 0x000fe2000c101904 */
[C---:B---3--:R-:W-:Y:S01]  /*2fe30*/  FMUL.FTZ R3, R28.reuse, R3 ;  /* 0x000000031c037220 */ /* 0x048fe20000410000 */
[----:B----4-:R-:W-:-:S04]  /*2fe40*/  FMUL.FTZ R25, R28, R25 ;  /* 0x000000191c197220 */ /* 0x010fc80000410000 */
[----:B------:R-:W-:Y:S01]  /*2fe50*/  ST.E desc[UR4][R6.64+0x98], R3 ;  /* 0x0000980306007985 */ /* 0x000fe2000c101904 */
[----:B--2---:R-:W-:-:S05]  /*2fe60*/  FMUL.FTZ R9, R28, R9 ;  /* 0x000000091c097220 */ /* 0x004fca0000410000 */
[----:B------:R0:W-:Y:S04]  /*2fe70*/  ST.E desc[UR4][R6.64+0x8c], R9 ;  /* 0x00008c0906007985 */ /* 0x0001e8000c101904 */
[----:B------:R1:W-:Y:S04]  /*2fe80*/  ST.E desc[UR4][R6.64+0x9c], R25 ;  /* 0x00009c1906007985 */ /* 0x0003e8000c101904 */
[----:B0-----:R-:W2:Y:S02]  /*2fe90*/  LD.E R9, desc[UR6][R6.64+0xa8] ;  /* 0x0000a80606097980 */ /* 0x001ea4000c101900 */
[----:B--2---:R-:W-:-:S05]  /*2fea0*/  FMUL.FTZ R9, R28, R9 ;  /* 0x000000091c097220 */ /* 0x004fca0000410000 */
[----:B------:R0:W-:Y:S04]  /*2feb0*/  ST.E desc[UR4][R6.64+0xa8], R9 ;  /* 0x0000a80906007985 */ /* 0x0001e8000c101904 */
[----:B------:R-:W2:Y:S02]  /*2fec0*/  LD.E R3, desc[UR6][R6.64+0xac] ;  /* 0x0000ac0606037980 */ /* 0x000ea4000c101900 */
[----:B--2---:R-:W-:-:S05]  /*2fed0*/  FMUL.FTZ R3, R28, R3 ;  /* 0x000000031c037220 */ /* 0x004fca0000410000 */
[----:B------:R2:W-:Y:S04]  /*2fee0*/  ST.E desc[UR4][R6.64+0xac], R3 ;  /* 0x0000ac0306007985 */ /* 0x0005e8000c101904 */
[----:B-1----:R-:W3:Y:S02]  /*2fef0*/  LD.E R25, desc[UR6][R6.64+0xb8] ;  /* 0x0000b80606197980 */ /* 0x002ee4000c101900 */
[----:B---3--:R-:W-:-:S05]  /*2ff00*/  FMUL.FTZ R25, R28, R25 ;  /* 0x000000191c197220 */ /* 0x008fca0000410000 */
[----:B------:R1:W-:Y:S04]  /*2ff10*/  ST.E desc[UR4][R6.64+0xb8], R25 ;  /* 0x0000b81906007985 */ /* 0x0003e8000c101904 */
[----:B0-----:R-:W3:Y:S02]  /*2ff20*/  LD.E R9, desc[UR6][R6.64+0xbc] ;  /* 0x0000bc0606097980 */ /* 0x001ee4000c101900 */
[----:B---3--:R-:W-:-:S05]  /*2ff30*/  FMUL.FTZ R9, R28, R9 ;  /* 0x000000091c097220 */ /* 0x008fca0000410000 */
[----:B------:R0:W-:Y:S04]  /*2ff40*/  ST.E desc[UR4][R6.64+0xbc], R9 ;  /* 0x0000bc0906007985 */ /* 0x0001e8000c101904 */
[----:B--2---:R-:W2:Y:S02]  /*2ff50*/  LD.E R3, desc[UR6][R6.64+0xc8] ;  /* 0x0000c80606037980 */ /* 0x004ea4000c101900 */
        /* <DEDUP_REMOVED lines=119> */
[----:B------:R-:W3:Y:S01]  /*306d0*/  LDL.64 R2, [R0+0x80] ;  /* 0x0000800000027983 */ /* 0x000ee20000100a00 */
[----:B------:R-:W-:-:S03]  /*306e0*/  LEA.HI R28, R203, 0x8, RZ, 0x19 ;  /* 0x00000008cb1c7811 */ /* 0x000fc600078fc8ff */
[----:B------:R-:W4:Y:S02]  /*306f0*/  LDL.64 R26, [R0] ;  /* 0x00000000001a7983 */ /* 0x000f240000100a00 */
[----:B------:R5:W-:Y:S06]  /*30700*/  BAR.SYNC.DEFER_BLOCKING R28, 0x100 ;  /* 0x0004001c0000751d */ /* 0x000bec0000010000 */
[----:B-1----:R-:W2:Y:S04]  /*30710*/  LDL.64 R24, [R0+0x98] ;  /* 0x0000980000187983 */ /* 0x002ea80000100a00 */
[----:B0-----:R-:W5:Y:S04]  /*30720*/  LDL.64 R8, [R0+0x88] ;  /* 0x0000880000087983 */ /* 0x001f680000100a00 */
[----:B---3--:R-:W3:Y:S04]  /*30730*/  LD.E R31, desc[UR4][R2.64] ;  /* 0x00000004021f7980 */ /* 0x008ee8000c101900 */
[----:B----4-:R-:W4:Y:S04]  /*30740*/  LD.E R217, desc[UR6][R26.64] ;  /* 0x000000061ad97980 */ /* 0x010f28000c101900 */
[----:B--2---:R-:W4:Y:S04]  /*30750*/  LD.E.64 R6, desc[UR4][R24.64] ;  /* 0x0000000418067980 */ /* 0x004f28000c101b00 */
[----:B---3--:R-:W-:Y:S04]  /*30760*/  ST.E desc[UR8][R2.64], R31 ;  /* 0x0000001f02007985 */ /* 0x008fe8000c101908 */
[----:B------:R-:W2:Y:S04]  /*30770*/  LD.E R29, desc[UR10][R2.64+0x4] ;  /* 0x0000040a021d7980 */ /* 0x000ea8000c101900 */
[----:B--2---:R0:W-:Y:S04]  /*30780*/  ST.E desc[UR4][R2.64+0x4], R29 ;  /* 0x0000041d02007985 */ /* 0x0041e8000c101904 */
[----:B------:R-:W2:Y:S04]  /*30790*/  LD.E R33, desc[UR6][R2.64+0x8] ;  /* 0x0000080602217980 */ /* 0x000ea8000c101900 */
[----:B--2---:R-:W-:Y:S04]  /*307a0*/  ST.E desc[UR4][R2.64+0x8], R33 ;  /* 0x0000082102007985 */ /* 0x004fe8000c101904 */
[----:B------:R-:W2:Y:S04]  /*307b0*/  LD.E R27, desc[UR6][R2.64+0xc] ;  /* 0x00000c06021b7980 */ /* 0x000ea8000c101900 */
[----:B--2---:R1:W-:Y:S04]  /*307c0*/  ST.E desc[UR4][R2.64+0xc], R27 ;  /* 0x00000c1b02007985 */ /* 0x0043e8000c101904 */
[----:B------:R-:W2:Y:S04]  /*307d0*/  LD.E R25, desc[UR6][R2.64+0x10] ;  /* 0x0000100602197980 */ /* 0x000ea8000c101900 */
[----:B--2---:R2:W-:Y:S04]  /*307e0*/  ST.E desc[UR4][R2.64+0x10], R25 ;  /* 0x0000101902007985 */ /* 0x0045e8000c101904 */
[----:B0-----:R-:W3:Y:S04]  /*307f0*/  LD.E R29, desc[UR6][R2.64+0x14] ;  /* 0x00001406021d7980 */ /* 0x001ee8000c101900 */
[----:B---3--:R0:W-:Y:S04]  /*30800*/  ST.E desc[UR4][R2.64+0x14], R29 ;  /* 0x0000141d02007985 */ /* 0x0081e8000c101904 */
[----:B------:R-:W3:Y:S04]  /*30810*/  LD.E R31, desc[UR6][R2.64+0x18] ;  /* 0x00001806021f7980 */ /* 0x000ee8000c101900 */
[----:B---3--:R3:W-:Y:S04]  /*30820*/  ST.E desc[UR4][R2.64+0x18], R31 ;  /* 0x0000181f02007985 */ /* 0x0087e8000c101904 */
[----:B-1----:R-:W5:Y:S04]  /*30830*/  LD.E R27, desc[UR6][R2.64+0x1c] ;  /* 0x00001c06021b7980 */ /* 0x002f68000c101900 */
[----:B-----5:R1:W-:Y:S04]  /*30840*/  ST.E desc[UR4][R2.64+0x1c], R27 ;  /* 0x00001c1b02007985 */ /* 0x0203e8000c101904 */
[----:B--2---:R-:W2:Y:S04]  /*30850*/  LD.E R25, desc[UR6][R2.64+0x20] ;  /* 0x0000200602197980 */ /* 0x004ea8000c101900 */
[----:B--2---:R2:W-:Y:S04]  /*30860*/  ST.E desc[UR4][R2.64+0x20], R25 ;  /* 0x0000201902007985 */ /* 0x0045e8000c101904 */
[----:B0-----:R-:W5:Y:S04]  /*30870*/  LD.E R29, desc[UR6][R2.64+0x24] ;  /* 0x00002406021d7980 */ /* 0x001f68000c101900 */
[----:B-----5:R0:W-:Y:S04]  /*30880*/  ST.E desc[UR4][R2.64+0x24], R29 ;  /* 0x0000241d02007985 */ /* 0x0201e8000c101904 */
[----:B---3--:R-:W3:Y:S04]  /*30890*/  LD.E R31, desc[UR6][R2.64+0x28] ;  /* 0x00002806021f7980 */ /* 0x008ee8000c101900 */
        /* <DEDUP_REMOVED lines=230> */
[----:B-----5:R-:W-:Y:S04]  /*31700*/  ST.E desc[UR4][R2.64+0x1f4], R29 ;  /* 0x0001f41d02007985 */ /* 0x020fe8000c101904 */
[----:B---3--:R-:W3:Y:S01]  /*31710*/  LD.E R31, desc[UR6][R2.64+0x1f8] ;  /* 0x0001f806021f7980 */ /* 0x008ee2000c101900 */
[----:B------:R-:W-:-:S02]  /*31720*/  R2UR UR28, R4 ;  /* 0x00000000041c72ca */ /* 0x000fc400000e0000 */
[C---:B------:R-:W-:Y:S01]  /*31730*/  R2UR UR29, R5.reuse ;  /* 0x00000000051d72ca */ /* 0x040fe200000e0000 */
[----:B---3--:R-:W-:Y:S04]  /*31740*/  ST.E desc[UR4][R2.64+0x1f8], R31 ;  /* 0x0001f81f02007985 */ /* 0x008fe8000c101904 */
[----:B-1----:R-:W3:Y:S01]  /*31750*/  LD.E R27, desc[UR6][R2.64+0x1fc] ;  /* 0x0001fc06021b7980 */ /* 0x002ee2000c101900 */
[C---:B------:R-:W-:Y:S02]  /*31760*/  R2UR UR30, R4.reuse ;  /* 0x00000000041e72ca */ /* 0x040fe400000e0000 */
[----:B------:R-:W-:Y:S02]  /*31770*/  R2UR UR31, R5 ;  /* 0x00000000051f72ca */ /* 0x000fe400000e0000 */
[----:B------:R-:W-:-:S02]  /*31780*/  R2UR UR32, R4 ;  /* 0x00000000042072ca */ /* 0x000fc400000e0000 */
[C---:B------:R-:W-:Y:S02]  /*31790*/  R2UR UR33, R5.reuse ;  /* 0x00000000052172ca */ /* 0x040fe400000e0000 */
[C---:B------:R-:W-:Y:S02]  /*317a0*/  R2UR UR34, R4.reuse ;  /* 0x00000000042272ca */ /* 0x040fe400000e0000 */
[C---:B------:R-:W-:Y:S02]  /*317b0*/  R2UR UR35, R5.reuse ;  /* 0x00000000052372ca */ /* 0x040fe400000e0000 */
        /* <DEDUP_REMOVED lines=22> */
[----:B------:R-:W-:Y:S02]  /*31920*/  R2UR UR26, R4 ;  /* 0x00000000041a72ca */ /* 0x000fe400000e0000 */
[----:B------:R-:W-:Y:S01]  /*31930*/  R2UR UR27, R5 ;  /* 0x00000000051b72ca */ /* 0x000fe200000e0000 */
[----:B---3--:R0:W-:Y:S04]  /*31940*/  ST.E desc[UR4][R2.64+0x1fc], R27 ;  /* 0x0001fc1b02007985 */ /* 0x0081e8000c101904 */
[----:B------:R-:W3:Y:S04]  /*31950*/  LD.E R216, desc[UR28][R8.64] ;  /* 0x0000001c08d87980 */ /* 0x000ee8000c101900 */
[----:B------:R-:W5:Y:S04]  /*31960*/  LD.E R24, desc[UR30][R2.64] ;  /* 0x0000001e02187980 */ /* 0x000f68000c101900 */
[----:B--2---:R-:W5:Y:S04]  /*31970*/  LD.E R25, desc[UR32][R2.64+0x4] ;  /* 0x0000042002197980 */ /* 0x004f68000c101900 */
[----:B------:R-:W5:Y:S04]  /*31980*/  LD.E R26, desc[UR34][R2.64+0x8] ;  /* 0x00000822021a7980 */ /* 0x000f68000c101900 */
[----:B0-----:R-:W5:Y:S04]  /*31990*/  LD.E R27, desc[UR44][R2.64+0xc] ;  /* 0x00000c2c021b7980 */ /* 0x001f68000c101900 */
        /* <DEDUP_REMOVED lines=124> */
[----:B----4-:R-:W-:Y:S01]  /*32160*/  IMAD R6, R217, 0xc00, R6 ;  /* 0x00000c00d9067824 */ /* 0x010fe200078e0206 */
[----:B---3--:R-:W-:-:S02]  /*32170*/  ISETP.NE.U32.AND P1, PT, R216, RZ, PT ;  /* 0x000000ffd800720c */ /* 0x008fc40003f25070 */
[----:B------:R-:W-:Y:S02]  /*32180*/  R2UR UR7, R7 ;  /* 0x00000000070772ca */ /* 0x000fe400000e0000 */
[----:B------:R-:W-:Y:S02]  /*32190*/  R2UR UR6, R6 ;  /* 0x00000000060672ca */ /* 0x000fe400000e0000 */
[----:B------:R-:W-:Y:S02]  /*321a0*/  F2FP.F16.F32.PACK_AB R152, R215, R152 ;  /* 0x00000098d798723e */ /* 0x000fe400000000ff */
[----:B------:R-:W-:Y:S02]  /*321b0*/  F2FP.F16.F32.PACK_AB R154, R213, R154 ;  /* 0x0000009ad59a723e */ /* 0x000fe400000000ff */
[----:B------:R-:W-:Y:S02]  /*321c0*/  F2FP.F16.F32.PACK_AB R153, R212, R153 ;  /* 0x00000099d499723e */ /* 0x000fe400000000ff */
[----:B------:R-:W-:Y:S01]  /*321d0*/  F2FP.F16.F32.PACK_AB R155, R214, R155 ;  /* 0x0000009bd69b723e */ /* 0x000fe200000000ff */
[----:B------:R-:W-:Y:S01]  /*321e0*/  VOTEU.ANY UP0, P1 ;  /* 0x00000000003f7886 */ /* 0x000fe20000800100 */
        /* <DEDUP_REMOVED lines=19> */
[----:B------:R-:W-:Y:S01]  /*32320*/  R2UR UR25, R5 ;  /* 0x00000000051972ca */ /* 0x000fe200000e0000 */
[----:B-----5:R-:W-:-:S06]  /*32330*/  WARPGROUP.ARRIVE ;  /* 0x00000000000079c5 */ /* 0x020fcc0000000000 */
[----:B------:R-:W-:Y:S01]  /*32340*/  HGMMA.64x256x16.F32 R24, R152, gdesc[UR4].tnspB, R24, UP0, gsb0 ;  /* 0x43e0000498187df0 */ /* 0x000fe2000b800818 */
        /* <DEDUP_REMOVED lines=15> */
[----:B------:R-:W-:Y:S02]  /*32440*/  R2UR UR51, R5 ;  /* 0x00000000053372ca */ /* 0x000fe400000e0000 */
[C---:B------:R-:W-:Y:S01]  /*32450*/  R2UR UR52, R4.reuse ;  /* 0x00000000043472ca */ /* 0x040fe200000e0000 */
[----:B------:R-:W-:Y:S02]  /*32460*/  WARPGROUP.DEPBAR.LE gsb0, 0x0 ;  /* 0x00008000000079c5 */ /* 0x000fe40000010000 */
[----:B------:R0:W-:Y:S01]  /*32470*/  ST.E desc[UR4][R2.64], R24 ;  /* 0x0000001802007985 */ /* 0x0001e2000c101904 */
[----:B------:R-:W-:-:S02]  /*32480*/  R2UR UR4, R4 ;  /* 0x00000000040472ca */ /* 0x000fc400000e0000 */
[----:B------:R-:W-:-:S13]  /*32490*/  R2UR UR5, R5 ;  /* 0x00000000050572ca */ /* 0x000fda00000e0000 */
[----:B------:R1:W-:Y:S01]  /*324a0*/  ST.E desc[UR4][R2.64+0x4], R25 ;  /* 0x0000041902007985 */ /* 0x0003e2000c101904 */
[C---:B------:R-:W-:Y:S02]  /*324b0*/  R2UR UR4, R4.reuse ;  /* 0x00000000040472ca */ /* 0x040fe400000e0000 */
[C---:B------:R-:W-:Y:S01]  /*324c0*/  R2UR UR5, R5.reuse ;  /* 0x00000000050572ca */ /* 0x040fe200000e0000 */
[----:B------:R2:W-:Y:S01]  /*324d0*/  ST.E desc[UR6][R2.64+0x8], R26 ;  /* 0x0000081a02007985 */ /* 0x0005e2000c101906 */
[C---:B------:R-:W-:Y:S02]  /*324e0*/  R2UR UR6, R4.reuse ;  /* 0x00000000040672ca */ /* 0x040fe400000e0000 */
[C---:B------:R-:W-:Y:S01]  /*324f0*/  R2UR UR7, R5.reuse ;  /* 0x00000000050772ca */ /* 0x040fe200000e0000 */
[----:B------:R3:W-:Y:S01]  /*32500*/  ST.E desc[UR8][R2.64+0xc], R27 ;  /* 0x00000c1b02007985 */ /* 0x0007e2000c101908 */
[C---:B------:R-:W-:Y:S02]  /*32510*/  R2UR UR8, R4.reuse ;  /* 0x00000000040872ca */ /* 0x040fe400000e0000 */
[----:B------:R-:W-:Y:S01]  /*32520*/  R2UR UR9, R5 ;  /* 0x00000000050972ca */ /* 0x000fe200000e0000 */
[----:B------:R4:W-:Y:S01]  /*32530*/  ST.E desc[UR10][R2.64+0x10], R28 ;  /* 0x0000101c02007985 */ /* 0x0009e2000c10190a */
[----:B------:R-:W-:-:S02]  /*32540*/  R2UR UR10, R4 ;  /* 0x00000000040a72ca */ /* 0x000fc400000e0000 */
        /* <DEDUP_REMOVED lines=25> */
[----:B------:R5:W-:Y:S04]  /*326e0*/  ST.E desc[UR8][R2.64+0x34], R37 ;  /* 0x0000342502007985 */ /* 0x000be8000c101908 */
[----:B------:R5:W-:Y:S04]  /*326f0*/  ST.E desc[UR10][R2.64+0x38], R38 ;  /* 0x0000382602007985 */ /* 0x000be8000c10190a */
[----:B------:R5:W-:Y:S01]  /*32700*/  ST.E desc[UR12][R2.64+0x3c], R39 ;  /* 0x00003c2702007985 */ /* 0x000be2000c10190c */
[----:B------:R-:W-:-:S03]  /*32710*/  R2UR UR8, R4 ;  /* 0x00000000040872ca */ /* 0x000fc600000e0000 */
[----:B------:R5:W-:Y:S01]  /*32720*/  ST.E desc[UR14][R2.64+0x40], R40 ;  /* 0x0000402802007985 */ /* 0x000be2000c10190e */
[----:B------:R-:W-:-:S03]  /*32730*/  R2UR UR9, R5 ;  /* 0x00000000050972ca */ /* 0x000fc600000e0000 */
[----:B------:R5:W-:Y:S04]  /*32740*/  ST.E desc[UR16][R2.64+0x44], R41 ;  /* 0x0000442902007985 */ /* 0x000be8000c101910 */
[----:B------:R5:W-:Y:S04]  /*32750*/  ST.E desc[UR18][R2.64+0x48], R42 ;  /* 0x0000482a02007985 */ /* 0x000be8000c101912 */
[----:B------:R5:W-:Y:S04]  /*32760*/  ST.E desc[UR20][R2.64+0x4c], R43 ;  /* 0x00004c2b02007985 */ /* 0x000be8000c101914 */
[----:B------:R5:W-:Y:S04]  /*32770*/  ST.E desc[UR22][R2.64+0x50], R44 ;  /* 0x0000502c02007985 */ /* 0x000be8000c101916 */
[----:B------:R5:W-:Y:S01]  /*32780*/  ST.E desc[UR24][R2.64+0x54], R45 ;  /* 0x0000542d02007985 */ /* 0x000be2000c101918 */
[----:B------:R-:W-:-:S03]  /*32790*/  R2UR UR10, R4 ;  /* 0x00000000040a72ca */ /* 0x000fc600000e0000 */
[----:B------:R5:W-:Y:S01]  /*327a0*/  ST.E desc[UR4][R2.64+0x58], R46 ;  /* 0x0000582e02007985 */ /* 0x000be2000c101904 */
[C---:B------:R-:W-:Y:S02]  /*327b0*/  R2UR UR4, R4.reuse ;  /* 0x00000000040472ca */ /* 0x040fe400000e0000 */
[C---:B------:R-:W-:Y:S01]  /*327c0*/  R2UR UR5, R5.reuse ;  /* 0x00000000050572ca */ /* 0x040fe200000e0000 */
[----:B------:R5:W-:Y:S01]  /*327d0*/  ST.E desc[UR6][R2.64+0x5c], R47 ;  /* 0x00005c2f02007985 */ /* 0x000be2000c101906 */
        /* <DEDUP_REMOVED lines=12> */
[C---:B------:R-:W-:Y:S01]  /*328a0*/  R2UR UR21, R5.reuse ;  /* 0x00000000051572ca */ /* 0x040fe200000e0000 */
[----:B------:R5:W-:Y:S01]  /*328b0*/  ST.E desc[UR8][R2.64+0x60], R48 ;  /* 0x0000603002007985 */ /* 0x000be2000c101908 */
        /* <DEDUP_REMOVED lines=8> */
[----:B------:R-:W-:Y:S01]  /*32940*/  R2UR UR5, R5 ;  /* 0x00000000050572ca */ /* 0x000fe200000e0000 */
[----:B------:R5:W-:Y:S04]  /*32950*/  ST.E desc[UR6][R2.64+0x68], R50 ;  /* 0x0000683202007985 */ /* 0x000be8000c101906 */
[----:B------:R5:W-:Y:S04]  /*32960*/  ST.E desc[UR10][R2.64+0x6c], R51 ;  /* 0x00006c3302007985 */ /* 0x000be8000c10190a */
[----:B------:R5:W-:Y:S04]  /*32970*/  ST.E desc[UR12][R2.64+0x70], R52 ;  /* 0x0000703402007985 */ /* 0x000be8000c10190c */
        /* <DEDUP_REMOVED lines=8> */
[----:B------:R5:W-:Y:S01]  /*32a00*/  ST.E desc[UR8][R2.64+0x8c], R59 ;  /* 0x00008c3b02007985 */ /* 0x000be2000c101908 */
[C---:B------:R-:W-:Y:S02]  /*32a10*/  R2UR UR8, R4.reuse ;  /* 0x00000000040872ca */ /* 0x040fe400000e0000 */
[----:B------:R-:W-:Y:S01]  /*32a20*/  R2UR UR9, R5 ;  /* 0x00000000050972ca */ /* 0x000fe200000e0000 */
[----:B------:R5:W-:Y:S01]  /*32a30*/  ST.E desc[UR4][R2.64+0x90], R60 ;  /* 0x0000903c02007985 */ /* 0x000be2000c101904 */
        /* <DEDUP_REMOVED lines=13> */
[C---:B------:R-:W-:Y:S01]  /*32b10*/  R2UR UR21, R5.reuse ;  /* 0x00000000051572ca */ /* 0x040fe200000e0000 */
[----:B------:R5:W-:Y:S01]  /*32b20*/  ST.E desc[UR6][R2.64+0x94], R61 ;  /* 0x0000943d02007985 */ /* 0x000be2000c101906 */
        /* <DEDUP_REMOVED lines=245> */
[C---:B------:R-:W-:Y:S02]  /*33a80*/  R2UR UR54, R4.reuse ;  /* 0x00000000043672ca */ /* 0x040fe400000e0000 */
[----:B------:R-:W-:Y:S01]  /*33a90*/  R2UR UR55, R5 ;  /* 0x00000000053772ca */ /* 0x000fe200000e0000 */
        /* <DEDUP_REMOVED lines=12> */
[----:B------:R-:W-:Y:S01]  /*33b60*/  ST.E desc[UR28][R8.64], R195 ;  /* 0x000000c308007985 */ /* 0x000fe2000c10191c */
[C---:B------:R-:W-:Y:S02]  /*33b70*/  R2UR UR58, R4.reuse ;  /* 0x00000000043a72ca */ /* 0x040fe400000e0000 */
[C---:B------:R-:W-:Y:S01]  /*33b80*/  R2UR UR59, R5.reuse ;  /* 0x00000000053b72ca */ /* 0x040fe200000e0000 */
[----:B0-----:R-:W5:Y:S01]  /*33b90*/  LD.E R24, desc[UR30][R2.64] ;  /* 0x0000001e02187980 */ /* 0x001f62000c101900 */
[C---:B------:R-:W-:Y:S02]  /*33ba0*/  R2UR UR56, R4.reuse ;  /* 0x00000000043872ca */ /* 0x040fe400000e0000 */
[C---:B------:R-:W-:Y:S01]  /*33bb0*/  R2UR UR57, R5.reuse ;  /* 0x00000000053972ca */ /* 0x040fe200000e0000 */
[----:B-1----:R-:W5:Y:S01]  /*33bc0*/  LD.E R25, desc[UR32][R2.64+0x4] ;  /* 0x0000042002197980 */ /* 0x002f62000c101900 */
[C---:B------:R-:W-:Y:S02]  /*33bd0*/  R2UR UR4, R4.reuse ;  /* 0x00000000040472ca */ /* 0x040fe400000e0000 */
[----:B------:R-:W-:Y:S01]  /*33be0*/  R2UR UR5, R5 ;  /* 0x00000000050572ca */ /* 0x000fe200000e0000 */
[----:B--2---:R-:W2:Y:S01]  /*33bf0*/  LD.E R26, desc[UR34][R2.64+0x8] ;  /* 0x00000822021a7980 */ /* 0x004ea2000c101900 */
[----:B------:R-:W-:-:S02]  /*33c00*/  R2UR UR6, R4 ;  /* 0x00000000040672ca */ /* 0x000fc400000e0000 */
[C---:B------:R-:W-:Y:S01]  /*33c10*/  R2UR UR7, R5.reuse ;  /* 0x00000000050772ca */ /* 0x040fe200000e0000 */
[----:B---3--:R-:W2:Y:S01]  /*33c20*/  LD.E R27, desc[UR44][R2.64+0xc] ;  /* 0x00000c2c021b7980 */ /* 0x008ea2000c101900 */
[C---:B------:R-:W-:Y:S02]  /*33c30*/  R2UR UR8, R4.reuse ;  /* 0x00000000040872ca */ /* 0x040fe400000e0000 */
[C---:B------:R-:W-:Y:S01]  /*33c40*/  R2UR UR9, R5.reuse ;  /* 0x00000000050972ca */ /* 0x040fe200000e0000 */
[----:B----4-:R-:W2:Y:S01]  /*33c50*/  LD.E R28, desc[UR46][R2.64+0x10] ;  /* 0x0000102e021c7980 */ /* 0x010ea2000c101900 */
[C---:B------:R-:W-:Y:S02]  /*33c60*/  R2UR UR10, R4.reuse ;  /* 0x00000000040a72ca */ /* 0x040fe400000e0000 */
[----:B------:R-:W-:Y:S01]  /*33c70*/  R2UR UR11, R5 ;  /* 0x00000000050b72ca */ /* 0x000fe200000e0000 */
[----:B-----5:R-:W2:Y:S01]  /*33c80*/  LD.E R29, desc[UR50][R2.64+0x14] ;  /* 0x00001432021d7980 */ /* 0x020ea2000c101900 */
[----:B------:R-:W-:-:S02]  /*33c90*/  R2UR UR12, R4 ;  /* 0x00000000040c72ca */ /* 0x000fc400000e0000 */
[C---:B------:R-:W-:Y:S01]  /*33ca0*/  R2UR UR13, R5.reuse ;  /* 0x00000000050d72ca */ /* 0x040fe200000e0000 */
[----:B------:R-:W2:Y:S01]  /*33cb0*/  LD.E R30, desc[UR52][R2.64+0x18] ;  /* 0x00001834021e7980 */ /* 0x000ea2000c101900 */
[C---:B------:R-:W-:Y:S02]  /*33cc0*/  R2UR UR14, R4.reuse ;  /* 0x00000000040e72ca */ /* 0x040fe400000e0000 */
[C---:B------:R-:W-:Y:S01]  /*33cd0*/  R2UR UR15, R5.reuse ;  /* 0x00000000050f72ca */ /* 0x040fe200000e0000 */
[----:B------:R-:W2:Y:S01]  /*33ce0*/  LD.E R31, desc[UR54][R2.64+0x1c] ;  /* 0x00001c36021f7980 */ /* 0x000ea2000c101900 */
[C---:B------:R-:W-:Y:S02]  /*33cf0*/  R2UR UR16, R4.reuse ;  /* 0x00000000041072ca */ /* 0x040fe400000e0000 */
[----:B------:R-:W-:Y:S01]  /*33d00*/  R2UR UR17, R5 ;  /* 0x00000000051172ca */ /* 0x000fe200000e0000 */
[----:B------:R-:W2:Y:S01]  /*33d10*/  LD.E R32, desc[UR60][R2.64+0x20] ;  /* 0x0000203c02207980 */ /* 0x000ea2000c101900 */
        /* <DEDUP_REMOVED lines=327> */
[----:B------:R-:W-:Y:S02]  /*35190*/  R2UR UR54, R4 ;  /* 0x00000000043672ca */ /* 0x000fe400000e0000 */
[----:B------:R-:W-:Y:S01]  /*351a0*/  R2UR UR55, R5 ;  /* 0x00000000053772ca */ /* 0x000fe200000e0000 */
        /* <DEDUP_REMOVED lines=10> */
[----:B------:R-:W-:-:S02]  /*35250*/  VIADD R152, R6, 0x80 ;  /* 0x0000008006987836 */ /* 0x000fc40000000000 */
[----:B------:R-:W-:-:S03]  /*35260*/  IMAD.MOV.U32 R153, RZ, RZ, R7 ;  /* 0x000000ffff997224 */ /* 0x000fc600078e0007 */
[----:B------:R-:W-:Y:S02]  /*35270*/  R2UR UR6, R152 ;  /* 0x00000000980672ca */ /* 0x000fe400000e0000 */
[----:B------:R-:W-:Y:S02]  /*35280*/  R2UR UR7, R153 ;  /* 0x00000000990772ca */ /* 0x000fe400000e0000 */
[----:B------:R-:W-:Y:S02]  /*35290*/  F2FP.F16.F32.PACK_AB R152, R20, R21 ;  /* 0x000000151498723e */ /* 0x000fe400000000ff */
[----:B------:R-:W-:Y:S02]  /*352a0*/  F2FP.F16.F32.PACK_AB R154, R18, R19 ;  /* 0x00000013129a723e */ /* 0x000fe400000000ff */
[----:B------:R-:W-:Y:S02]  /*352b0*/  F2FP.F16.F32.PACK_AB R153, R14, R15 ;  /* 0x0000000f0e99723e */ /* 0x000fe400000000ff */
[----:B------:R-:W-:-:S02]  /*352c0*/  F2FP.F16.F32.PACK_AB R155, R12, R13 ;  /* 0x0000000d0c9b723e */ /* 0x000fc400000000ff */
        /* <DEDUP_REMOVED lines=18> */
[----:B------:R-:W-:Y:S02]  /*353f0*/  R2UR UR24, R4 ;  /* 0x00000000041872ca */ /* 0x000fe400000e0000 */
[----:B------:R-:W-:Y:S01]  /*35400*/  R2UR UR25, R5 ;  /* 0x00000000051972ca */ /* 0x000fe200000e0000 */
[----:B--2---:R-:W-:-:S06]  /*35410*/  WARPGROUP.ARRIVE ;  /* 0x00000000000079c5 */ /* 0x004fcc0000000000 */
[----:B------:R-:W-:Y:S01]  /*35420*/  HGMMA.64x256x16.F32 R24, R152, gdesc[UR4].tnspB, R24, gsb0 ;  /* 0x43e0000498187df0 */ /* 0x000fe20008000818 */
        /* <DEDUP_REMOVED lines=19> */
[C---:B------:R-:W-:Y:S01]  /*35560*/  R2UR UR55, R5.reuse ;  /* 0x00000000053772ca */ /* 0x040fe200000e0000 */
[----:B------:R-:W-:Y:S02]  /*35570*/  WARPGROUP.DEPBAR.LE gsb0, 0x0 ;  /* 0x00008000000079c5 */ /* 0x000fe40000010000 */
        /* <DEDUP_REMOVED lines=2670> */
[----:B------:R5:W-:Y:S04]  /*3fc60*/  ST.E desc[UR6][R2.64+0x1b4], R133 ;  /* 0x0001b48502007985 */ /* 0x000be8000c101906 */
[----:B------:R5:W-:Y:S04]  /*3fc70*/  ST.E desc[UR8][R2.64+0x1b8], R134 ;  /* 0x0001b88602007985 */ /* 0x000be8000c101908 */
[----:B------:R5:W-:Y:S04]  /*3fc80*/  ST.E desc[UR4][R2.64+0x1bc], R135 ;  /* 0x0001bc8702007985 */ /* 0x000be8000c101904 */
[----:B------:R5:W-:Y:S01]  /*3fc90*/  ST.E desc[UR10][R2.64+0x1c0], R136 ;  /* 0x0001c08802007985 */ /* 0x000be2000c10190a */
[----:B------:R-:W-:-:S03]  /*3fca0*/  R2UR UR6, R4 ;  /* 0x00000000040672ca */ /* 0x000fc600000e0000 */
[----:B------:R5:W-:Y:S01]  /*3fcb0*/  ST.E desc[UR12][R2.64+0x1c4], R137 ;  /* 0x0001c48902007985 */ /* 0x000be2000c10190c */
[----:B------:R-:W-:-:S03]  /*3fcc0*/  R2UR UR7, R5 ;  /* 0x00000000050772ca */ /* 0x000fc600000e0000 */
[----:B------:R5:W-:Y:S01]  /*3fcd0*/  ST.E desc[UR14][R2.64+0x1c8], R138 ;  /* 0x0001c88a02007985 */ /* 0x000be2000c10190e */
[----:B------:R-:W-:-:S03]  /*3fce0*/  R2UR UR8, R4 ;  /* 0x00000000040872ca */ /* 0x000fc600000e0000 */
[----:B------:R5:W-:Y:S01]  /*3fcf0*/  ST.E desc[UR16][R2.64+0x1cc], R139 ;  /* 0x0001cc8b02007985 */ /* 0x000be2000c101910 */
[----:B------:R-:W-:-:S03]  /*3fd00*/  R2UR UR9, R5 ;  /* 0x00000000050972ca */ /* 0x000fc600000e0000 */
        /* <DEDUP_REMOVED lines=13> */
[----:B------:R-:W-:-:S03]  /*3fde0*/  R2UR UR51, R5 ;  /* 0x00000000053372ca */ /* 0x000fc600000e0000 */
[----:B------:R5:W-:Y:S01]  /*3fdf0*/  ST.E desc[UR28][R2.64+0x1e4], R145 ;  /* 0x0001e49102007985 */ /* 0x000be2000c10191c */
[C---:B------:R-:W-:Y:S02]  /*3fe00*/  R2UR UR28, R4.reuse ;  /* 0x00000000041c72ca */ /* 0x040fe400000e0000 */
[C---:B------:R-:W-:Y:S02]  /*3fe10*/  R2UR UR29, R5.reuse ;  /* 0x00000000051d72ca */ /* 0x040fe400000e0000 */
[C---:B------:R-:W-:Y:S02]  /*3fe20*/  R2UR UR52, R4.reuse ;  /* 0x00000000043472ca */ /* 0x040fe400000e0000 */
[C---:B------:R-:W-:Y:S02]  /*3fe30*/  R2UR UR53, R5.reuse ;  /* 0x00000000053572ca */ /* 0x040fe400000e0000 */
[C---:B------:R-:W-:Y:S02]  /*3fe40*/  R2UR UR54, R4.reuse ;  /* 0x00000000043672ca */ /* 0x040fe400000e0000 */
[----:B------:R-:W-:Y:S01]  /*3fe50*/  R2UR UR55, R5 ;  /* 0x00000000053772ca */ /* 0x000fe200000e0000 */
[----:B------:R-:W-:Y:S04]  /*3fe60*/  ST.E desc[UR6][R2.64+0x1ec], R147 ;  /* 0x0001ec9302007985 */ /* 0x000fe8000c101906 */
[----:B------:R-:W-:Y:S04]  /*3fe70*/  ST.E desc[UR8][R2.64+0x1f0], R148 ;  /* 0x0001f09402007985 */ /* 0x000fe8000c101908 */
[----:B------:R-:W-:Y:S04]  /*3fe80*/  ST.E desc[UR10][R2.64+0x1f4], R149 ;  /* 0x0001f49502007985 */ /* 0x000fe8000c10190a */
[----:B------:R-:W-:Y:S04]  /*3fe90*/  ST.E desc[UR12][R2.64+0x1f8], R150 ;  /* 0x0001f89602007985 */ /* 0x000fe8000c10190c */
[----:B------:R-:W-:Y:S01]  /*3fea0*/  ST.E desc[UR14][R2.64+0x1fc], R151 ;  /* 0x0001fc9702007985 */ /* 0x000fe2000c10190e */
        /* <DEDUP_REMOVED lines=370> */
[----:B------:R-:W-:Y:S01]  /*415d0*/  VIADD R6, R6, 0x280 ;  /* 0x0000028006067836 */ /* 0x000fe20000000000 */
[----:B------:R-:W-:-:S02]  /*415e0*/  R2UR UR7, R7 ;  /* 0x00000000070772ca */ /* 0x000fc400000e0000 */
[----:B------:R-:W-:Y:S02]  /*415f0*/  F2FP.F16.F32.PACK_AB R184, R187, R188 ;  /* 0x000000bcbbb8723e */ /* 0x000fe400000000ff */
[----:B------:R-:W-:Y:S02]  /*41600*/  R2UR UR6, R6 ;  /* 0x00000000060672ca */ /* 0x000fe400000e0000 */
[----:B------:R-:W-:Y:S02]  /*41610*/  F2FP.F16.F32.PACK_AB R186, R185, R186 ;  /* 0x000000bab9ba723e */ /* 0x000fe400000000ff */
[----:B------:R-:W-:Y:S02]  /*41620*/  F2FP.F16.F32.PACK_AB R185, R160, R161 ;  /* 0x000000a1a0b9723e */ /* 0x000fe400000000ff */
[----:B------:R-:W-:Y:S02]  /*41630*/  F2FP.F16.F32.PACK_AB R187, R158, R159 ;  /* 0x0000009f9ebb723e */ /* 0x000fe400000000ff */
        /* <DEDUP_REMOVED lines=27> */
[----:B------:R-:W-:Y:S01]  /*417f0*/  R2UR UR29, R5 ;  /* 0x00000000051d72ca */ /* 0x000fe200000e0000 */
[----:B------:R-:W-:-:S02]  /*41800*/  WARPGROUP.DEPBAR.LE gsb0, 0x0 ;  /* 0x00008000000079c5 */ /* 0x000fc40000010000 */
[----:B------:R-:W-:Y:S01]  /*41810*/  ST.E desc[UR4][R2.64], R24 ;  /* 0x0000001802007985 */ /* 0x000fe2000c101904 */
[C---:B------:R-:W-:Y:S02]  /*41820*/  R2UR UR4, R4.reuse ;  /* 0x00000000040472ca */ /* 0x040fe400000e0000 */
[C---:B------:R-:W-:Y:S01]  /*41830*/  R2UR UR5, R5.reuse ;  /* 0x00000000050572ca */ /* 0x040fe200000e0000 */
[----:B------:R-:W-:Y:S01]  /*41840*/  ST.E desc[UR6][R2.64+0x4], R25 ;  /* 0x0000041902007985 */ /* 0x000fe2000c101906 */
[C---:B------:R-:W-:Y:S02]  /*41850*/  R2UR UR6, R4.reuse ;  /* 0x00000000040672ca */ /* 0x040fe400000e0000 */
[----:B------:R-:W-:Y:S01]  /*41860*/  R2UR UR7, R5 ;  /* 0x00000000050772ca */ /* 0x000fe200000e0000 */
[----:B------:R-:W-:Y:S04]  /*41870*/  ST.E desc[UR8][R2.64+0x8], R26 ;  /* 0x0000081a02007985 */ /* 0x000fe8000c101908 */
[----:B------:R-:W-:Y:S04]  /*41880*/  ST.E desc[UR10][R2.64+0xc], R27 ;  /* 0x00000c1b02007985 */ /* 0x000fe8000c10190a */
[----:B------:R-:W-:Y:S01]  /*41890*/  ST.E desc[UR12][R2.64+0x10], R28 ;  /* 0x0000101c02007985 */ /* 0x000fe2000c10190c */
[----:B------:R-:W-:-:S03]  /*418a0*/  R2UR UR8, R4 ;  /* 0x00000000040872ca */ /* 0x000fc600000e0000 */
[----:B------:R-:W-:Y:S01]  /*418b0*/  ST.E desc[UR14][R2.64+0x14], R29 ;  /* 0x0000141d02007985 */ /* 0x000fe2000c10190e */
[----:B------:R-:W-:-:S03]  /*418c0*/  R2UR UR9, R5 ;  /* 0x00000000050972ca */ /* 0x000fc600000e0000 */
[----:B------:R-:W-:Y:S04]  /*418d0*/  ST.E desc[UR16][R2.64+0x18], R30 ;  /* 0x0000181e02007985 */ /* 0x000fe8000c101910 */
[----:B------:R-:W-:Y:S04]  /*418e0*/  ST.E desc[UR18][R2.64+0x1c], R31 ;  /* 0x00001c1f02007985 */ /* 0x000fe8000c101912 */
[----:B------:R-:W-:Y:S04]  /*418f0*/  ST.E desc[UR20][R2.64+0x20], R32 ;  /* 0x0000202002007985 */ /* 0x000fe8000c101914 */
[----:B------:R-:W-:Y:S04]  /*41900*/  ST.E desc[UR22][R2.64+0x24], R33 ;  /* 0x0000242102007985 */ /* 0x000fe8000c101916 */
[----:B------:R-:W-:Y:S01]  /*41910*/  ST.E desc[UR24][R2.64+0x28], R34 ;  /* 0x0000282202007985 */ /* 0x000fe2000c101918 */
[----:B------:R-:W-:-:S03]  /*41920*/  R2UR UR10, R4 ;  /* 0x00000000040a72ca */ /* 0x000fc600000e0000 */
[----:B------:R-:W-:Y:S01]  /*41930*/  ST.E desc[UR4][R2.64+0x2c], R35 ;  /* 0x00002c2302007985 */ /* 0x000fe2000c101904 */
[C---:B------:R-:W-:Y:S02]  /*41940*/  R2UR UR4, R4.reuse ;  /* 0x00000000040472ca */ /* 0x040fe400000e0000 */
[C---:B------:R-:W-:Y:S01]  /*41950*/  R2UR UR5, R5.reuse ;  /* 0x00000000050572ca */ /* 0x040fe200000e0000 */
[----:B------:R-:W-:Y:S01]  /*41960*/  ST.E desc[UR6][R2.64+0x30], R36 ;  /* 0x0000302402007985 */ /* 0x000fe2000c101906 */
        /* <DEDUP_REMOVED lines=13> */
[----:B------:R-:W-:Y:S01]  /*41a40*/  ST.E desc[UR8][R2.64+0x34], R37 ;  /* 0x0000342502007985 */ /* 0x000fe2000c101908 */
        /* <DEDUP_REMOVED lines=8> */
[----:B------:R-:W-:Y:S01]  /*41ad0*/  R2UR UR5, R5 ;  /* 0x00000000050572ca */ /* 0x000fe200000e0000 */
[----:B------:R-:W-:Y:S04]  /*41ae0*/  ST.E desc[UR6][R2.64+0x3c], R39 ;  /* 0x00003c2702007985 */ /* 0x000fe8000c101906 */
[----:B------:R-:W-:Y:S04]  /*41af0*/  ST.E desc[UR10][R2.64+0x40], R40 ;  /* 0x0000402802007985 */ /* 0x000fe8000c10190a */
[----:B------:R-:W-:Y:S04]  /*41b00*/  ST.E desc[UR12][R2.64+0x44], R41 ;  /* 0x0000442902007985 */ /* 0x000fe8000c10190c */
        /* <DEDUP_REMOVED lines=8> */
[----:B------:R-:W-:Y:S01]  /*41b90*/  ST.E desc[UR8][R2.64+0x60], R48 ;  /* 0x0000603002007985 */ /* 0x000fe2000c101908 */
[C---:B------:R-:W-:Y:S02]  /*41ba0*/  R2UR UR8, R4.reuse ;  /* 0x00000000040872ca */ /* 0x040fe400000e0000 */
[----:B------:R-:W-:Y:S01]  /*41bb0*/  R2UR UR9, R5 ;  /* 0x00000000050972ca */ /* 0x000fe200000e0000 */
[----:B------:R-:W-:Y:S01]  /*41bc0*/  ST.E desc[UR4][R2.64+0x64], R49 ;  /* 0x0000643102007985 */ /* 0x000fe2000c101904 */
        /* <DEDUP_REMOVED lines=14> */
[----:B------:R-:W-:Y:S01]  /*41cb0*/  ST.E desc[UR6][R2.64+0x68], R50 ;  /* 0x0000683202007985 */ /* 0x000fe2000c101906 */
        /* <DEDUP_REMOVED lines=288> */
[----:B------:R-:W2:Y:S01]  /*42ec0*/  LD.E R7, desc[UR28][R2.64] ;  /* 0x0000001c02077980 */ /* 0x000ea2000c101900 */
[----:B------:R-:W-:-:S02]  /*42ed0*/  R2UR UR4, R4 ;  /* 0x00000000040472ca */ /* 0x000fc400000e0000 */
[C---:B------:R-:W-:Y:S02]  /*42ee0*/  R2UR UR5, R5.reuse ;  /* 0x00000000050572ca */ /* 0x040fe400000e0000 */
[----:B------:R-:W-:Y:S02]  /*42ef0*/  R2UR UR6, R4 ;  /* 0x00000000040672ca */ /* 0x000fe400000e0000 */
[----:B------:R-:W-:-:S09]  /*42f00*/  R2UR UR7, R5 ;  /* 0x00000000050772ca */ /* 0x000fd200000e0000 */
[----:B--2---:R1:W-:Y:S04]  /*42f10*/  ST.E desc[UR4][R2.64], R7 ;  /* 0x0000000702007985 */ /* 0x0043e8000c101904 */
[----:B------:R-:W2:Y:S01]  /*42f20*/  LD.E R11, desc[UR6][R2.64+0x4] ;  /* 0x00000406020b7980 */ /* 0x000ea2000c101900 */
[C---:B------:R-:W-:Y:S02]  /*42f30*/  R2UR UR4, R4.reuse ;  /* 0x00000000040472ca */ /* 0x040fe400000e0000 */
[C---:B------:R-:W-:Y:S02]  /*42f40*/  R2UR UR5, R5.reuse ;  /* 0x00000000050572ca */ /* 0x040fe400000e0000 */
[----:B------:R-:W-:Y:S02]  /*42f50*/  R2UR UR6, R4 ;  /* 0x00000000040672ca */ /* 0x000fe400000e0000 */
[----:B------:R-:W-:-:S09]  /*42f60*/  R2UR UR7, R5 ;  /* 0x00000000050772ca */ /* 0x000fd200000e0000 */
[----:B--2---:R2:W-:Y:S04]  /*42f70*/  ST.E desc[UR4][R2.64+0x4], R11 ;  /* 0x0000040b02007985 */ /* 0x0045e8000c101904 */
[----:B------:R-:W3:Y:S01]  /*42f80*/  LD.E R13, desc[UR6][R2.64+0x8] ;  /* 0x00000806020d7980 */ /* 0x000ee2000c101900 */
[C---:B------:R-:W-:Y:S02]  /*42f90*/  R2UR UR4, R4.reuse ;  /* 0x00000000040472ca */ /* 0x040fe400000e0000 */
[C---:B------:R-:W-:Y:S02]  /*42fa0*/  R2UR UR5, R5.reuse ;  /* 0x00000000050572ca */ /* 0x040fe400000e0000 */
[----:B------:R-:W-:Y:S02]  /*42fb0*/  R2UR UR6, R4 ;  /* 0x00000000040672ca */ /* 0x000fe400000e0000 */
[----:B------:R-:W-:-:S09]  /*42fc0*/  R2UR UR7, R5 ;  /* 0x00000000050772ca */ /* 0x000fd200000e0000 */
[----:B---3--:R3:W-:Y:S04]  /*42fd0*/  ST.E desc[UR4][R2.64+0x8], R13 ;  /* 0x0000080d02007985 */ /* 0x0087e8000c101904 */
[----:B0-----:R-:W4:Y:S01]  /*42fe0*/  LD.E R9, desc[UR6][R2.64+0xc] ;  /* 0x00000c0602097980 */ /* 0x001f22000c101900 */
[C---:B------:R-:W-:Y:S02]  /*42ff0*/  R2UR UR4, R4.reuse ;  /* 0x00000000040472ca */ /* 0x040fe400000e0000 */
[C---:B------:R-:W-:Y:S02]  /*43000*/  R2UR UR5, R5.reuse ;  /* 0x00000000050572ca */ /* 0x040fe400000e0000 */
[----:B------:R-:W-:Y:S02]  /*43010*/  R2UR UR6, R4 ;  /* 0x00000000040672ca */ /* 0x000fe400000e0000 */
[----:B------:R-:W-:-:S09]  /*43020*/  R2UR UR7, R5 ;  /* 0x00000000050772ca */ /* 0x000fd200000e0000 */
[----:B----4-:R0:W-:Y:S04]  /*43030*/  ST.E desc[UR4][R2.64+0xc], R9 ;  /* 0x00000c0902007985 */ /* 0x0101e8000c101904 */
[----:B-1----:R-:W4:Y:S01]  /*43040*/  LD.E R7, desc[UR6][R2.64+0x10] ;  /* 0x0000100602077980 */ /* 0x002f22000c101900 */
[C---:B------:R-:W-:Y:S02]  /*43050*/  R2UR UR4, R4.reuse ;  /* 0x00000000040472ca */ /* 0x040fe400000e0000 */
[C---:B------:R-:W-:Y:S02]  /*43060*/  R2UR UR5, R5.reuse ;  /* 0x00000000050572ca */ /* 0x040fe400000e0000 */
[----:B------:R-:W-:Y:S02]  /*43070*/  R2UR UR6, R4 ;  /* 0x00000000040672ca */ /* 0x000fe400000e0000 */
[----:B------:R-:W-:-:S09]  /*43080*/  R2UR UR7, R5 ;  /* 0x00000000050772ca */ /* 0x000fd200000e0000 */
[----:B----4-:R1:W-:Y:S04]  /*43090*/  ST.E desc[UR4][R2.64+0x10], R7 ;  /* 0x0000100702007985 */ /* 0x0103e8000c101904 */
[----:B--2---:R-:W2:Y:S01]  /*430a0*/  LD.E R11, desc[UR6][R2.64+0x14] ;  /* 0x00001406020b7980 */ /* 0x004ea2000c101900 */
[C---:B------:R-:W-:Y:S02]  /*430b0*/  R2UR UR4, R4.reuse ;  /* 0x00000000040472ca */ /* 0x040fe400000e0000 */
[C---:B------:R-:W-:Y:S02]  /*430c0*/  R2UR UR5, R5.reuse ;  /* 0x00000000050572ca */ /* 0x040fe400000e0000 */
[----:B------:R-:W-:Y:S02]  /*430d0*/  R2UR UR6, R4 ;  /* 0x00000000040672ca */ /* 0x000fe400000e0000 */
[----:B------:R-:W-:-:S09]  /*430e0*/  R2UR UR7, R5 ;  /* 0x00000000050772ca */ /* 0x000fd200000e0000 */
[----:B--2---:R2:W-:Y:S04]  /*430f0*/  ST.E desc[UR4][R2.64+0x14], R11 ;  /* 0x0000140b02007985 */ /* 0x0045e8000c101904 */
[----:B---3--:R-:W3:Y:S01]  /*43100*/  LD.E R13, desc[UR6][R2.64+0x18] ;  /* 0x00001806020d7980 */ /* 0x008ee2000c101900 */
        /* <DEDUP_REMOVED lines=719> */
[----:B---3--:R-:W2:Y:S01]  /*45e00*/  LD.E R13, desc[UR6][R2.64+0x1f8] ;  /* 0x0001f806020d7980 */ /* 0x008ea2000c101900 */
[C---:B------:R-:W-:Y:S02]  /*45e10*/  R2UR UR4, R4.reuse ;  /* 0x00000000040472ca */ /* 0x040fe400000e0000 */
[C---:B------:R-:W-:Y:S02]  /*45e20*/  R2UR UR5, R5.reuse ;  /* 0x00000000050572ca */ /* 0x040fe400000e0000 */
[----:B------:R-:W-:Y:S02]  /*45e30*/  R2UR UR6, R4 ;  /* 0x00000000040672ca */ /* 0x000fe400000e0000 */
[----:B------:R-:W-:-:S02]  /*45e40*/  R2UR UR7, R5 ;  /* 0x00000000050772ca */ /* 0x000fc400000e0000 */
[----:B------:R-:W-:-:S07]  /*45e50*/  LOP3.LUT P6, RZ, R203, 0x7f, RZ, 0xc0, !PT ;  /* 0x0000007fcbff7812 */ /* 0x000fce00078cc0ff */
[----:B--2---:R1:W-:Y:S04]  /*45e60*/  ST.E desc[UR4][R2.64+0x1f8], R13 ;  /* 0x0001f80d02007985 */ /* 0x0043e8000c101904 */
[----:B0-----:R-:W2:Y:S01]  /*45e70*/  LD.E R9, desc[UR6][R2.64+0x1fc] ;  /* 0x0001fc0602097980 */ /* 0x001ea2000c101900 */
[----:B------:R-:W-:Y:S02]  /*45e80*/  R2UR UR4, R4 ;  /* 0x00000000040472ca */ /* 0x000fe400000e0000 */
[----:B------:R-:W-:-:S13]  /*45e90*/  R2UR UR5, R5 ;  /* 0x00000000050572ca */ /* 0x000fda00000e0000 */
[----:B--2---:R1:W-:Y:S01]  /*45ea0*/  ST.E desc[UR4][R2.64+0x1fc], R9 ;  /* 0x0001fc0902007985 */ /* 0x0043e2000c101904 */
[----:B------:R-:W-:Y:S05]  /*45eb0*/  @P6 BRA `(.L_x_2339) ;  /* 0x0000000000306947 */ /* 0x000fea0003800000 */
[----:B-1----:R-:W2:Y:S04]  /*45ec0*/  LDL.64 R2, [R0+0x40] ;  /* 0x0000400000027983 */ /* 0x002ea80000100a00 */
[----:B------:R-:W3:Y:S01]  /*45ed0*/  LDL.64 R6, [R0] ;  /* 0x0000000000067983 */ /* 0x000ee20000100a00 */
[C---:B------:R-:W-:Y:S02]  /*45ee0*/  R2UR UR4, R4.reuse ;  /* 0x00000000040472ca */ /* 0x040fe400000e0000 */
[C---:B------:R-:W-:Y:S02]  /*45ef0*/  R2UR UR5, R5.reuse ;  /* 0x00000000050572ca */ /* 0x040fe400000e0000 */
[----:B------:R-:W-:Y:S02]  /*45f00*/  R2UR UR6, R4 ;  /* 0x00000000040672ca */ /* 0x000fe400000e0000 */
[----:B------:R-:W-:-:S09]  /*45f10*/  R2UR UR7, R5 ;  /* 0x00000000050772ca */ /* 0x000fd200000e0000 */
[----:B--2---:R-:W2:Y:S04]  /*45f20*/  LD.E.64 R2, desc[UR4][R2.64+0x30] ;  /* 0x0000300402027980 */ /* 0x004ea8000c101b00 */
[----:B---3--:R-:W3:Y:S01]  /*45f30*/  LD.E R6, desc[UR6][R6.64] ;  /* 0x0000000606067980 */ /* 0x008ee2000c101900 */
[----:B--2---:R-:W-:-:S05]  /*45f40*/  MOV R5, R2 ;  /* 0x0000000200057202 */ /* 0x004fca0000000f00 */
[----:B---3--:R-:W-:-:S05]  /*45f50*/  IMAD R4, R6, 0x8, R5 ;  /* 0x0000000806047824 */ /* 0x008fca00078e0205 */
[----:B------:R-:W-:-:S04]  /*45f60*/  PRMT R4, RZ, 0x654, R4 ;  /* 0x00000654ff047816 */ /* 0x000fc80000000004 */
[----:B------:R0:W-:Y:S03]  /*45f70*/  SYNCS.ARRIVE.TRANS64.RED.A1T0 RZ, [R4+URZ], RZ ;  /* 0x000000ff04ff79a7 */ /* 0x0001e6000810043f */
.L_x_2339:
[----:B-1----:R-:W-:Y:S02]  /*45f80*/  IMAD.MOV.U32 R2, RZ, RZ, R211 ;  /* 0x000000ffff027224 */ /* 0x002fe400078e00d3 */
[----:B------:R-:W-:-:S04]  /*45f90*/  IMAD.MOV.U32 R3, RZ, RZ, 0x0 ;  /* 0x00000000ff037424 */ /* 0x000fc800078e00ff */
[----:B0-----:R-:W-:Y:S05]  /*45fa0*/  RET.REL.NODEC R2 `(_ZN7cutlass13device_kernelIN5flash11enable_sm90INS1_16FlashAttnFwdSm90INS1_25CollectiveMainloopFwdSm90ILi2EN4cute5tupleIJNS5_1CILi1EEES8_S8_EEENS6_IJNS7_ILi128EEENS7_ILi96EEENS7_ILi64EEEEEELi256ENS_6half_tEfNS_4arch4Sm90ELb0ELb1ELb1ELb0ELb0ELb0ELb1ELb1ELb0ELb1ELb0ELb0EEENS1_21CollectiveEpilogueFwdINS6_IJSA_NS7_ILi256EEESB_EEES9_SE_SG_Li256ELb0ELb1ELb0ELb0EEENS1_30DynamicPersistentTileSchedulerILi256ELi128ELb0ELb1ELb1EEEEEEEEEvNT_6ParamsE) ;  /* 0xfffffba002147950 */ /* 0x001fea0003c3ffff */
.L_x_2317:
[----:B0-----:R0:W1:Y:S02]  /*45fb0*/  SYNCS.PHASECHK.TRANS64.TRYWAIT P1, [R2+URZ], R3 ;  /* 0x00000003020075a7 */ /* 0x001064000802017f */
[----:B-1----:R-:W-:Y:S05]  /*45fc0*/  @!P1 NANOSLEEP.SYNCS 0x989680 ;  /* 0x009896800000995d */ /* 0x002fea0003900000 */
[----:B------:R-:W1:Y:S02]  /*45fd0*/  @!P1 SYNCS.PHASECHK.TRANS64 P1, [R2+URZ], R3 ;  /* 0x00000003020095a7 */ /* 0x000e64000802007f */
[----:B-1----:R-:W-:Y:S05]  /*45fe0*/  @!P1 BRA `(.L_x_2317) ;  /* 0xfffffffc00f09947 */ /* 0x002fea000383ffff */
[----:B------:R-:W-:Y:S05]  /*45ff0*/  BRA `(.L_x_2316) ;  /* 0xfffffe4400f07947 */ /* 0x000fea000383ffff */
.L_x_2324:
[----:B0-----:R0:W1:Y:S02]  /*46000*/  SYNCS.PHASECHK.TRANS64.TRYWAIT P1, [R8+URZ], R9 ;  /* 0x00000009080075a7 */ /* 0x001064000802017f */
[----:B-1----:R-:W-:Y:S05]  /*46010*/  @!P1 NANOSLEEP.SYNCS 0x989680 ;  /* 0x009896800000995d */ /* 0x002fea0003900000 */
[----:B------:R-:W1:Y:S02]  /*46020*/  @!P1 SYNCS.PHASECHK.TRANS64 P1, [R8+URZ], R9 ;  /* 0x00000009080095a7 */ /* 0x000e64000802007f */
[----:B-1----:R-:W-:Y:S05]  /*46030*/  @!P1 BRA `(.L_x_2324) ;  /* 0xfffffffc00f09947 */ /* 0x002fea000383ffff */
[----:B------:R-:W-:Y:S05]  /*46040*/  BRA `(.L_x_2323) ;  /* 0xfffffe4c00c47947 */ /* 0x000fea000383ffff */
.L_x_2340:
        /* <DEDUP_REMOVED lines=11> */
.L_x_6037:


//--------------------- .text._ZN7cutlass13device_kernelIN5flash11enable_sm90INS1_16FlashAttnFwdSm90INS1_25CollectiveMainloopFwdSm90ILi2EN4cute5tupleIJNS5_1CILi1EEES8_S8_EEENS6_IJNS7_ILi128EEENS7_ILi96EEENS7_ILi64EEEEEELi256ENS_6half_tEfNS_4arch4Sm90ELb0ELb1ELb1ELb1ELb0ELb0ELb0ELb1ELb0ELb1ELb0ELb0EEENS1_21CollectiveEpilogueFwdINS6_IJSA_NS7_ILi256EEESB_EEES9_SE_SG_Li256ELb1ELb1ELb0ELb0EEENS1_36VarlenDynamicPersistentTileSchedulerILi128ELi96ELi256ELi128ELb0ELb1ELb1ELb1ELb0ELb1EEEEEEEEEvNT_6ParamsE --------------------------
	.section	.text._ZN7cutlass13device_kernelIN5flash11enable_sm90INS1_16FlashAttnFwdSm90INS1_25CollectiveMainloopFwdSm90ILi2EN4cute5tupleIJNS5_1CILi1EEES8_S8_EEENS6_IJNS7_ILi128EEENS7_ILi96EEENS7_ILi64EEEEEELi256ENS_6half_tEfNS_4arch4Sm90ELb0ELb1ELb1ELb1ELb0ELb0ELb0ELb1ELb0ELb1ELb0ELb0EEENS1_21CollectiveEpilogueFwdINS6_IJSA_NS7_ILi256EEESB_EEES9_SE_SG_Li256ELb1ELb1ELb0ELb0EEENS1_36VarlenDynamicPersistentTileSchedulerILi128ELi96ELi256ELi128ELb0ELb1ELb1ELb1ELb0ELb1EEEEEEEEEvNT_6ParamsE,"ax",@progbits
	.align	128
.text._ZN7cutlass13device_kernelIN5flash11enable_sm90INS1_16FlashAttnFwdSm90INS1_25CollectiveMainloopFwdSm90ILi2EN4cute5tupleIJNS5_1CILi1EEES8_S8_EEENS6_IJNS7_ILi128EEENS7_ILi96EEENS7_ILi64EEEEEELi256ENS_6half_tEfNS_4arch4Sm90ELb0ELb1ELb1ELb1ELb0ELb0ELb0ELb1ELb0ELb1ELb0ELb0EEENS1_21CollectiveEpilogueFwdINS6_IJSA_NS7_ILi256EEESB_EEES9_SE_SG_Li256ELb1ELb1ELb0ELb0EEENS1_36VarlenDynamicPersistentTileSchedulerILi128ELi96ELi256ELi128ELb0ELb1ELb1ELb1ELb0ELb1EEEEEEEEEvNT_6ParamsE:
        .type           _ZN7cutlass13device_kernelIN5flash11enable_sm90INS1_16FlashAttnFwdSm90INS1_25CollectiveMainloopFwdSm90ILi2EN4cute5tupleIJNS5_1CILi1EEES8_S8_EEENS6_IJNS7_ILi128EEENS7_ILi96EEENS7_ILi64EEEEEELi256ENS_6half_tEfNS_4arch4Sm90ELb0ELb1ELb1ELb1ELb0ELb0ELb0ELb1ELb0ELb1ELb0ELb0EEENS1_21CollectiveEpilogueFwdINS6_IJSA_NS7_ILi256EEESB_EEES9_SE_SG_Li256ELb1ELb1ELb0ELb0EEENS1_36VarlenDynamicPersistentTileSchedulerILi128ELi96ELi256ELi128ELb0ELb1ELb1ELb1ELb0ELb1EEEEEEEEEvNT_6ParamsE,@function
        .size           _ZN7cutlass13device_kernelIN5flash11enable_sm90INS1_16FlashAttnFwdSm90INS1_25CollectiveMainloopFwdSm90ILi2EN4cute5tupleIJNS5_1CILi1EEES8_S8_EEENS6_IJNS7_ILi128EEENS7_ILi96EEENS7_ILi64EEEEEELi256ENS_6half_tEfNS_4arch4Sm90ELb0ELb1ELb1ELb1ELb0ELb0ELb0ELb1ELb0ELb1ELb0ELb0EEENS1_21CollectiveEpilogueFwdINS6_IJSA_NS7_ILi256EEESB_EEES9_SE_SG_Li256ELb1ELb1ELb0ELb0EEENS1_36VarlenDynamicPersistentTileSchedulerILi128ELi96ELi256ELi128ELb0ELb1ELb1ELb1ELb0ELb1EEEEEEEEEvNT_6ParamsE,(.L_x_6039 - _ZN7cutlass13device_kernelIN5flash11enable_sm90INS1_16FlashAttnFwdSm90INS1_25CollectiveMainloopFwdSm90ILi2EN4cute5tupleIJNS5_1CILi1EEES8_S8_EEENS6_IJNS7_ILi128EEENS7_ILi96EEENS7_ILi64EEEEEELi256ENS_6half_tEfNS_4arch4Sm90ELb0ELb1ELb1ELb1ELb0ELb0ELb0ELb1ELb0ELb1ELb0ELb0EEENS1_21CollectiveEpilogueFwdINS6_IJSA_NS7_ILi256EEESB_EEES9_SE_SG_Li256ELb1ELb1ELb0ELb0EEENS1_36VarlenDynamicPersistentTileSchedulerILi128ELi96ELi256ELi128ELb0ELb1ELb1ELb1ELb0ELb1EEEEEEEEEvNT_6ParamsE)
        .other          _ZN7cutlass13device_kernelIN5flash11enable_sm90INS1_16FlashAttnFwdSm90INS1_25CollectiveMainloopFwdSm90ILi2EN4cute5tupleIJNS5_1CILi1EEES8_S8_EEENS6_IJNS7_ILi128EEENS7_ILi96EEENS7_ILi64EEEEEELi256ENS_6half_tEfNS_4arch4Sm90ELb0ELb1ELb1ELb1ELb0ELb0ELb0ELb1ELb0ELb1ELb0ELb0EEENS1_21CollectiveEpilogueFwdINS6_IJSA_NS7_ILi256EEESB_EEES9_SE_SG_Li256ELb1ELb1ELb0ELb0EEENS1_36VarlenDynamicPersistentTileSchedulerILi128ELi96ELi256ELi128ELb0ELb1ELb1ELb1ELb0ELb1EEEEEEEEEvNT_6ParamsE,@"STO_CUDA_ENTRY STV_DEFAULT"
_ZN7cutlass13device_kernelIN5flash11enable_sm90INS1_16FlashAttnFwdSm90INS1_25CollectiveMainloopFwdSm90ILi2EN4cute5tupleIJNS5_1CILi1EEES8_S8_EEENS6_IJNS7_ILi128EEENS7_ILi96EEENS7_ILi64EEEEEELi256ENS_6half_tEfNS_4arch4Sm90ELb0ELb1ELb1ELb1ELb0ELb0ELb0ELb1ELb0ELb1ELb0ELb0EEENS1_21CollectiveEpilogueFwdINS6_IJSA_NS7_ILi256EEESB_EEES9_SE_SG_Li256ELb1ELb1ELb0ELb0EEENS1_36VarlenDynamicPersistentTileSchedulerILi128ELi96ELi256ELi128ELb0ELb1ELb1ELb1ELb0ELb1EEEEEEEEEvNT_6ParamsE:
        /* <DEDUP_REMOVED lines=18> */
.L_x_2342:
[----:B------:R-:W-:Y:S05]  /*0120*/  BSYNC B0 ;  /* 0x0000000000007941 */ /* 0x000fea0003800000 */
.L_x_2341:
        /* <DEDUP_REMOVED lines=41> */
.L_x_2343:
        /* <DEDUP_REMOVED lines=22> */
.L_x_2344:
        /* <DEDUP_REMOVED lines=18> */
.L_x_2345:
        /* <DEDUP_REMOVED lines=22> */
.L_x_2346:
        /* <DEDUP_REMOVED lines=22> */
.L_x_2347:
[----:B------:R-:W-:Y:S01]  /*0900*/  PLOP3.LUT P0, PT, PT, PT, UP0, 0x80, 0x0 ;  /* 0x000000000000781c */ /* 0x000fe20003f0f008 */
[----:B------:R-:W-:Y:S01]  /*0910*/  UMOV UR36, 0x1 ;  /* 0x0000000100247882 */ /* 0x000fe20000000000 */
[----:B------:R-:W-:Y:S01]  /*0920*/  NOP ;  /* 0x0000000000007918 */ /* 0x000fe20000000000 */
[----:B------:R-:W-:Y:S01]  /*0930*/  USEL UR36, UR36, 0x2, !UP0 ;  /* 0x0000000224247887 */ /* 0x000fe2000c000000 */
[----:B------:R-:W-:Y:S01]  /*0940*/  ULDC.64 UR40, c[0x0][0x208] ;  /* 0x0000820000287ab9 */ /* 0x000fe20000000a00 */
[----:B012-4-:R-:W-:Y:S08]  /*0950*/  BAR.SYNC.DEFER_BLOCKING 0x0 ;  /* 0x0000000000007b1d */ /* 0x017ff00000010000 */
[----:B------:R-:W-:Y:S05]  /*0960*/  @!P0 BRA `(.L_x_2348) ;  /* 0x0000010c00648947 */ /* 0x000fea0003800000 */
.L_x_2349:
        /* <DEDUP_REMOVED lines=23> */
[----:B------:R-:W-:Y:S01]  /*0ae0*/  R2UR UR6, R11 ;  /* 0x000000000b0672ca */ /* 0x000fe200000e0000 */
[----:B------:R-:W-:Y:S01]  /*0af0*/  UMOV UR38, URZ ;  /* 0x0000003f00267c82 */ /* 0x000fe20008000000 */
[----:B------:R-:W-:Y:S01]  /*0b00*/  UMOV UR37, URZ ;  /* 0x0000003f00257c82 */ /* 0x000fe20008000000 */
[----:B0-----:R-:W-:-:S05]  /*0b10*/  VIADD R212, R0, 0xffffff80 ;  /* 0xffffff8000d47836 */ /* 0x001fca0000000000 */
[----:B------:R-:W-:-:S04]  /*0b20*/  SHF.R.S32.HI R3, RZ, 0x1f, R212 ;  /* 0x0000001fff037819 */ /* 0x000fc800000114d4 */
[CC--:B------:R-:W-:Y:S02]  /*0b30*/  LEA.HI R0, R3.reuse, R212.reuse, RZ, 0x7 ;  /* 0x000000d403007211 */ /* 0x0c0fe400078f38ff */
[CC--:B------:R-:W-:Y:S02]  /*0b40*/  LEA.HI R2, R3.reuse, R212.reuse, RZ, 0x4 ;  /* 0x000000d403027211 */ /* 0x0c0fe400078f20ff */
[----:B------:R-:W-:Y:S02]  /*0b50*/  LOP3.LUT R5, R0, 0xffffff80, RZ, 0xc0, !PT ;  /* 0xffffff8000057812 */ /* 0x000fe400078ec0ff */
[----:B------:R-:W-:Y:S02]  /*0b60*/  SHF.R.S32.HI R7, RZ, 0x4, R2 ;  /* 0x00000004ff077819 */ /* 0x000fe40000011402 */
[----:B------:R-:W-:Y:S01]  /*0b70*/  LEA.HI R4, R3, R212, RZ, 0x5 ;  /* 0x000000d403047211 */ /* 0x000fe200078f28ff */
[----:B------:R-:W-:Y:S01]  /*0b80*/  IMAD.IADD R204, R212, 0x1, -R5 ;  /* 0x00000001d4cc7824 */ /* 0x000fe200078e0a05 */
[----:B------:R-:W-:-:S02]  /*0b90*/  LOP3.LUT R5, R2, 0x3fffff0, RZ, 0xc0, !PT ;  /* 0x03fffff002057812 */ /* 0x000fc400078ec0ff */
[----:B------:R-:W-:Y:S01]  /*0ba0*/  LEA.HI R2, R2, R7, RZ, 0x1 ;  /* 0x0000000702027211 */ /* 0x000fe200078f08ff */
[----:B------:R-:W-:Y:S01]  /*0bb0*/  IMAD.SHL.U32 R4, R4, 0x20, RZ ;  /* 0x0000002004047824 */ /* 0x000fe200078e00ff */
[----:B------:R-:W-:Y:S01]  /*0bc0*/  SHF.R.S32.HI R9, RZ, 0x1f, R204 ;  /* 0x0000001fff097819 */ /* 0x000fe200000114cc */
[----:B------:R-:W-:Y:S01]  /*0bd0*/  IMAD.IADD R5, R212, 0x1, -R5 ;  /* 0x00000001d4057824 */ /* 0x000fe200078e0a05 */
[----:B------:R-:W-:Y:S02]  /*0be0*/  LOP3.LUT R2, R2, 0x1ffffffe, RZ, 0xc0, !PT ;  /* 0x1ffffffe02027812 */ /* 0x000fe400078ec0ff */
[----:B------:R-:W-:Y:S02]  /*0bf0*/  LEA.HI R6, R9, R204, RZ, 0x2 ;  /* 0x000000cc09067211 */ /* 0x000fe400078f10ff */
[----:B------:R-:W-:Y:S01]  /*0c00*/  LEA.HI R10, R3, R212, RZ, 0x2 ;  /* 0x000000d4030a7211 */ /* 0x000fe200078f10ff */
[----:B------:R-:W-:Y:S01]  /*0c10*/  IMAD.IADD R2, R7, 0x1, -R2 ;  /* 0x0000000107027824 */ /* 0x000fe200078e0a02 */
[----:B------:R-:W-:-:S02]  /*0c20*/  SHF.R.S32.HI R8, RZ, 0x2, R6 ;  /* 0x00000002ff087819 */ /* 0x000fc40000011406 */
[----:B------:R-:W-:Y:S02]  /*0c30*/  SHF.R.S32.HI R11, RZ, 0x1f, R6 ;  /* 0x0000001fff0b7819 */ /* 0x000fe40000011406 */
[----:B------:R-:W-:Y:S02]  /*0c40*/  LOP3.LUT R4, R4, 0xfffffc00, RZ, 0xc0, !PT ;  /* 0xfffffc0004047812 */ /* 0x000fe400078ec0ff */
[----:B------:R-:W-:Y:S02]  /*0c50*/  LOP3.LUT R7, R10, 0xfffffffc, RZ, 0xc0, !PT ;  /* 0xfffffffc0a077812 */ /* 0x000fe400078ec0ff */
[----:B------:R-:W-:Y:S01]  /*0c60*/  LEA.HI R3, R3, R212, RZ, 0x3 ;  /* 0x000000d403037211 */ /* 0x000fe200078f18ff */
[----:B------:R-:W-:Y:S01]  /*0c70*/  IMAD R5, R5, 0x40, R4 ;  /* 0x0000004005057824 */ /* 0x000fe200078e0204 */
[----:B------:R-:W-:Y:S01]  /*0c80*/  LEA.HI R11, R11, R8, RZ, 0x3 ;  /* 0x000000080b0b7211 */ /* 0x000fe200078f18ff */
[----:B------:R-:W-:Y:S01]  /*0c90*/  IMAD.IADD R4, R212, 0x1, -R7 ;  /* 0x00000001d4047824 */ /* 0x000fe200078e0a07 */
[----:B------:R-:W-:Y:S01]  /*0ca0*/  SHF.R.S32.HI R205, RZ, 0x7, R0 ;  /* 0x00000007ffcd7819 */ /* 0x000fe20000011400 */
[----:B------:R-:W-:Y:S01]  /*0cb0*/  IMAD R207, R2, 0x8, R5 ;  /* 0x0000000802cf7824 */ /* 0x000fe200078e0205 */
[----:B------:R-:W-:-:S02]  /*0cc0*/  LOP3.LUT R7, R3, 0xfffffff8, RZ, 0xc0, !PT ;  /* 0xfffffff803077812 */ /* 0x000fc400078ec0ff */
[----:B------:R-:W-:Y:S02]  /*0cd0*/  LOP3.LUT R11, R11, 0xfffffff8, RZ, 0xc0, !PT ;  /* 0xfffffff80b0b7812 */ /* 0x000fe400078ec0ff */
[----:B------:R-:W-:Y:S01]  /*0ce0*/  LEA.HI R9, R9, R204, RZ, 0x5 ;  /* 0x000000cc09097211 */ /* 0x000fe200078f28ff */
[----:B------:R-:W-:Y:S01]  /*0cf0*/  IMAD.IADD R202, R212, 0x1, -R7 ;  /* 0x00000001d4ca7824 */ /* 0x000fe200078e0a07 */
[----:B------:R-:W-:Y:S01]  /*0d00*/  LEA.HI R0, R0, R205, RZ, 0x1 ;  /* 0x000000cd00007211 */ /* 0x000fe200078f08ff */
[----:B------:R-:W-:Y:S01]  /*0d10*/  IMAD.IADD R8, R8, 0x1, -R11 ;  /* 0x0000000108087824 */ /* 0x000fe200078e0a0b */
[----:B------:R-:W-:Y:S01]  /*0d20*/  SHF.R.S32.HI R9, RZ, 0x5, R9 ;  /* 0x00000005ff097819 */ /* 0x000fe20000011409 */
[----:B------:R-:W-:Y:S01]  /*0d30*/  IMAD.SHL.U32 R19, R202, 0x8, RZ ;  /* 0x00000008ca137824 */ /* 0x000fe200078e00ff */
[----:B------:R-:W-:Y:S02]  /*0d40*/  LEA.HI R10, R4, R4, RZ, 0x1 ;  /* 0x00000004040a7211 */ /* 0x000fe400078f08ff */
[----:B------:R-:W-:Y:S01]  /*0d50*/  LOP3.LUT R0, R0, 0x3fffffe, RZ, 0xc0, !PT ;  /* 0x03fffffe00007812 */ /* 0x000fe200078ec0ff */
[----:B------:R-:W-:Y:S01]  /*0d60*/  IMAD R9, R9, 0x10, R8 ;  /* 0x0000001009097824 */ /* 0x000fe200078e0208 */
[----:B------:R-:W-:Y:S01]  /*0d70*/  LOP3.LUT R11, R10, 0x1ffffffe, RZ, 0xc0, !PT ;  /* 0x1ffffffe0a0b7812 */ /* 0x000fe200078ec0ff */
[----:B------:R-:W-:Y:S01]  /*0d80*/  VIADD R200, R19, 0x40 ;  /* 0x0000004013c87836 */ /* 0x000fe20000000000 */
[----:B------:R-:W-:Y:S01]  /*0d90*/  SHF.R.S32.HI R203, RZ, 0x3, R3 ;  /* 0x00000003ffcb7819 */ /* 0x000fe20000011403 */
[----:B------:R-:W-:Y:S01]  /*0da0*/  IMAD.IADD R0, R205, 0x1, -R0 ;  /* 0x00000001cd007824 */ /* 0x000fe200078e0a00 */
[----:B------:R-:W-:Y:S01]  /*0db0*/  LOP3.LUT R3, R6, 0x7ffffffc, RZ, 0xc0, !PT ;  /* 0x7ffffffc06037812 */ /* 0x000fe200078ec0ff */
        /* <DEDUP_REMOVED lines=8> */
[----:B------:R-:W-:-:S02]  /*0e40*/  IMAD.IADD R18, R204, 0x1, -R3 ;  /* 0x00000001cc127824 */ /* 0x000fc400078e0a03 */
[----:B------:R-:W-:-:S07]  /*0e50*/  IMAD R22, R11, 0x8, R206 ;  /* 0x000000080b167824 */ /* 0x000fce00078e02ce */
.L_x_2449:
[----:B------:R-:W-:Y:S01]  /*0e60*/  ULDC.64 UR8, c[0x0][0xa28] ;  /* 0x00028a0000087ab9 */ /* 0x000fe20000000a00 */
[----:B------:R-:W-:Y:S01]  /*0e70*/  IMAD.MOV.U32 R0, RZ, RZ, RZ ;  /* 0x000000ffff007224 */ /* 0x000fe200078e00ff */
[----:B------:R-:W-:-:S04]  /*0e80*/  UISETP.NE.U32.AND UP0, UPT, UR8, URZ, UPT ;  /* 0x0000003f0800728c */ /* 0x000fc8000bf05070 */
[----:B------:R-:W-:-:S03]  /*0e90*/  UISETP.NE.AND.EX UP0, UPT, UR9, URZ, UPT, UP0 ;  /* 0x0000003f0900728c */ /* 0x000fc6000bf05300 */
[----:B------:R-:W-:Y:S02]  /*0ea0*/  ULDC.64 UR8, c[0x0][0xa18] ;  /* 0x0002860000087ab9 */ /* 0x000fe40000000a00 */
[----:B------:R-:W-:Y:S01]  /*0eb0*/  UISETP.NE.U32.AND UP1, UPT, UR8, URZ, UPT ;  /* 0x0000003f0800728c */ /* 0x000fe2000bf25070 */
[----:B------:R-:W-:-:S03]  /*0ec0*/  PLOP3.LUT P0, PT, PT, PT, UP0, 0x80, 0x0 ;  /* 0x000000000000781c */ /* 0x000fc60003f0f008 */
[----:B------:R-:W-:-:S03]  /*0ed0*/  UISETP.NE.AND.EX UP1, UPT, UR9, URZ, UPT, UP1 ;  /* 0x0000003f0900728c */ /* 0x000fc6000bf25310 */
[----:B------:R-:W-:Y:S02]  /*0ee0*/  @UP0 ULDC.64 UR8, c[0x0][0xa28] ;  /* 0x00028a0000080ab9 */ /* 0x000fe40000000a00 */
[----:B------:R-:W-:Y:S01]  /*0ef0*/  @UP0 UIMAD.WIDE UR8, UR6, 0x4, UR8 ;  /* 0x00000004060808a5 */ /* 0x000fe2000f8e0208 */
[----:B------:R-:W-:-:S05]  /*0f00*/  PLOP3.LUT P2, PT, PT, PT, UP1, 0x80, 0x0 ;  /* 0x000000000000781c */ /* 0x000fca0003f4f018 */
[----:B------:R-:W-:Y:S01]  /*0f10*/  @UP1 ULDC.64 UR10, c[0x0][0xa18] ;  /* 0x00028600000a1ab9 */ /* 0x000fe20000000a00 */
[----:B01--4-:R-:W-:Y:S02]  /*0f20*/  IMAD.U32 R2, RZ, RZ, UR8 ;  /* 0x00000008ff027e24 */ /* 0x013fe4000f8e00ff */
[----:B------:R-:W-:Y:S01]  /*0f30*/  IMAD.U32 R3, RZ, RZ, UR9 ;  /* 0x00000009ff037e24 */ /* 0x000fe2000f8e00ff */
[----:B------:R-:W-:Y:S01]  /*0f40*/  @UP1 UIMAD.WIDE UR8, UR6, 0x4, UR10 ;  /* 0x00000004060818a5 */ /* 0x000fe2000f8e020a */
[----:B------:R-:W-:Y:S02]  /*0f50*/  ULDC UR4, c[0x0][0x288] ;  /* 0x0000a20000047ab9 */ /* 0x000fe40000000800 */
[----:B------:R-:W-:Y:S01]  /*0f60*/  IMAD.U32 R16, RZ, RZ, UR4 ;  /* 0x00000004ff107e24 */ /* 0x000fe2000f8e00ff */
[----:B------:R0:W5:Y:S02]  /*0f70*/  @P0 LDG.E R0, desc[UR40][R2.64] ;  /* 0x0000002802000981 */ /* 0x000164000c1e1900 */
[----:B--2---:R-:W-:Y:S01]  /*0f80*/  IMAD.U32 R4, RZ, RZ, UR8 ;  /* 0x00000008ff047e24 */ /* 0x004fe2000f8e00ff */
[----:B------:R-:W-:Y:S01]  /*0f90*/  ULDC UR4, c[0x0][0x424] ;  /* 0x0001090000047ab9 */ /* 0x000fe20000000800 */
[----:B------:R-:W-:Y:S01]  /*0fa0*/  IMAD.U32 R5, RZ, RZ, UR9 ;  /* 0x00000009ff057e24 */ /* 0x000fe2000f8e00ff */
[----:B------:R-:W-:-:S04]  /*0fb0*/  ULDC.64 UR8, c[0x0][0x418] ;  /* 0x0001060000087ab9 */ /* 0x000fc80000000a00 */
[----:B------:R0:W5:Y:S01]  /*0fc0*/  @P2 LDG.E R16, desc[UR40][R4.64] ;  /* 0x0000002804102981 */ /* 0x000162000c1e1900 */
[----:B------:R-:W-:Y:S01]  /*0fd0*/  UISETP.NE.U32.AND UP0, UPT, UR8, URZ, UPT ;  /* 0x0000003f0800728c */ /* 0x000fe2000bf05070 */
[----:B------:R-:W-:-:S03]  /*0fe0*/  UMOV UR45, UR7 ;  /* 0x00000007002d7c82 */ /* 0x000fc60008000000 */
[----:B------:R-:W-:-:S03]  /*0ff0*/  UISETP.NE.AND.EX UP0, UPT, UR9, URZ, UPT, UP0 ;  /* 0x0000003f0900728c */ /* 0x000fc6000bf05300 */
[----:B------:R-:W-:Y:S01]  /*1000*/  ULDC.64 UR8, c[0x0][0xa20] ;  /* 0x0002880000087ab9 */ /* 0x000fe20000000a00 */
[----:B------:R-:W-:Y:S01]  /*1010*/  USEL UR4, UR4, 0x1, UP0 ;  /* 0x0000000104047887 */ /* 0x000fe20008000000 */
[----:B------:R-:W-:Y:S01]  /*1020*/  ISETP.NE.U32.AND P1, PT, RZ, UR8, PT ;  /* 0x00000008ff007c0c */ /* 0x000fe2000bf25070 */
[----:B------:R-:W-:Y:S02]  /*1030*/  ULDC UR8, c[0x0][0x2f0] ;  /* 0x0000bc0000087ab9 */ /* 0x000fe40000000800 */
[----:B------:R-:W-:Y:S01]  /*1040*/  UIMAD UR4, UR4, UR8, URZ ;  /* 0x00000008040472a4 */ /* 0x000fe2000f8e023f */
[----:B------:R-:W-:Y:S01]  /*1050*/  ISETP.NE.AND.EX P1, PT, RZ, UR9, PT, P1 ;  /* 0x00000009ff007c0c */ /* 0x000fe2000bf25310 */
[----:B0--3--:R-:W-:-:S12]  /*1060*/  @P2 BRA `(.L_x_2350) ;  /* 0x00000000002c2947 */ /* 0x009fd80003800000 */
        /* <DEDUP_REMOVED lines=8> */
[----:B-----5:R-:W2:Y:S04]  /*10f0*/  LDG.E R16, desc[UR40][R2.64] ;  /* 0x0000002802107981 */ /* 0x020ea8000c1e1900 */
[----:B------:R-:W2:Y:S02]  /*1100*/  LDG.E R5, desc[UR40][R2.64+0x4] ;  /* 0x0000042802057981 */ /* 0x000ea4000c1e1900 */
[----:B--2---:R-:W-:-:S07]  /*1110*/  IMAD.IADD R16, R5, 0x1, -R16 ;  /* 0x0000000105107824 */ /* 0x004fce00078e0a10 */
.L_x_2350:
[----:B------:R-:W-:Y:S01]  /*1120*/  IMAD.U32 R17, RZ, RZ, UR4 ;  /* 0x00000004ff117e24 */ /* 0x000fe2000f8e00ff */
[----:B------:R-:W-:Y:S01]  /*1130*/  UMOV UR44, UR6 ;  /* 0x00000006002c7c82 */ /* 0x000fe20008000000 */
[----:B------:R-:W-:Y:S05]  /*1140*/  @!P1 BRA `(.L_x_2351) ;  /* 0x0000000000189947 */ /* 0x000fea0003800000 */
[----:B------:R-:W-:Y:S02]  /*1150*/  ULDC.64 UR8, c[0x0][0xa20] ;  /* 0x0002880000087ab9 */ /* 0x000fe40000000a00 */
[----:B------:R-:W-:-:S06]  /*1160*/  UIMAD.WIDE UR6, UR6, 0x4, UR8 ;  /* 0x00000004060678a5 */ /* 0x000fcc000f8e0208 */
[----:B------:R-:W-:Y:S02]  /*1170*/  IMAD.U32 R2, RZ, RZ, UR6 ;  /* 0x00000006ff027e24 */ /* 0x000fe4000f8e00ff */
[----:B------:R-:W-:-:S05]  /*1180*/  IMAD.U32 R3, RZ, RZ, UR7 ;  /* 0x00000007ff037e24 */ /* 0x000fca000f8e00ff */
[----:B------:R0:W5:Y:S01]  /*1190*/  LDG.E R17, desc[UR40][R2.64] ;  /* 0x0000002802117981 */ /* 0x000162000c1e1900 */
[----:B------:R-:W-:Y:S05]  /*11a0*/  BRA `(.L_x_2352) ;  /* 0x00000000002c7947 */ /* 0x000fea0003800000 */
.L_x_2351:
        /* <DEDUP_REMOVED lines=9> */
[----:B------:R-:W2:Y:S02]  /*1240*/  LDG.E R4, desc[UR40][R2.64+0x4] ;  /* 0x0000042802047981 */ /* 0x000ea4000c1e1900 */
[----:B--2---:R-:W-:-:S07]  /*1250*/  IMAD.IADD R17, R4, 0x1, -R17 ;  /* 0x0000000104117824 */ /* 0x004fce00078e0a11 */
.L_x_2352:
[----:B0-----:R-:W0:Y:S01]  /*1260*/  LDC R2, c[0x0][0x448] ;  /* 0x00011200ff027b82 */ /* 0x001e220000000800 */
[----:B------:R-:W-:Y:S01]  /*1270*/  USHF.L.U32 UR43, UR5, 0x7, URZ ;  /* 0x00000007052b7899 */ /* 0x000fe2000800063f */
[----:B-----5:R-:W-:-:S03]  /*1280*/  IMAD.IADD R17, R17, 0x1, -R0 ;  /* 0x0000000111117824 */ /* 0x020fc600078e0a00 */
[----:B------:R-:W-:Y:S02]  /*1290*/  UIADD3 UR4, UR43, 0x7f, URZ ;  /* 0x0000007f2b047890 */ /* 0x000fe4000fffe03f */
[----:B------:R-:W-:Y:S01]  /*12a0*/  IADD3 R3, R17, 0x1, -R16 ;  /* 0x0000000111037810 */ /* 0x000fe20007ffe810 */
[----:B------:R-:W1:Y:S03]  /*12b0*/  LDC.64 R6, c[0x0][0x9e0] ;  /* 0x00027800ff067b82 */ /* 0x000e660000000a00 */
[----:B------:R-:W-:Y:S01]  /*12c0*/  IMAD.U32 R0, RZ, RZ, UR4 ;  /* 0x00000004ff007e24 */ /* 0x000fe2000f8e00ff */
[----:B0-----:R-:W-:Y:S02]  /*12d0*/  ISETP.NE.AND P1, PT, R2, 0x1, PT ;  /* 0x000000010200780c */ /* 0x001fe40003f25270 */
[----:B-1----:R-:W-:-:S11]  /*12e0*/  ISETP.GE.AND P2, PT, R7, 0x1, PT ;  /* 0x000000010700780c */ /* 0x002fd60003f46270 */
[----:B------:R-:W0:Y:S08]  /*12f0*/  @P1 LDC R2, c[0x0][0x44c] ;  /* 0x00011300ff021b82 */ /* 0x000e300000000800 */
[----:B------:R-:W1:Y:S01]  /*1300*/  @P1 LDC R5, c[0x0][0x450] ;  /* 0x00011400ff051b82 */ /* 0x000e620000000800 */
[----:B0-----:R-:W-:-:S05]  /*1310*/  @P1 IMAD.HI.U32 R2, R2, UR4, RZ ;  /* 0x0000000402021c27 */ /* 0x001fca000f8e00ff */
[----:B-1----:R-:W-:-:S05]  /*1320*/  @P1 SHF.R.U32.HI R0, RZ, R5, R2 ;  /* 0x00000005ff001219 */ /* 0x002fca0000011602 */
        /* <DEDUP_REMOVED lines=13> */
.L_x_2354:
[----:B------:R-:W-:-:S13]  /*1400*/  ISETP.NE.AND P0, PT, R7, 0x1, PT ;  /* 0x000000010700780c */ /* 0x000fda0003f05270 */
[----:B------:R-:W0:Y:S02]  /*1410*/  @P0 LDC.64 R4, c[0x0][0x9e8] ;  /* 0x00027a00ff040b82 */ /* 0x000e240000000a00 */
[----:B0-----:R-:W-:-:S05]  /*1420*/  @P0 IMAD.HI.U32 R4, R2, R4, RZ ;  /* 0x0000000402040227 */ /* 0x001fca00078e00ff */
[----:B------:R-:W-:-:S07]  /*1430*/  @P0 SHF.R.U32.HI R2, RZ, R5, R4 ;  /* 0x00000005ff020219 */ /* 0x000fce0000011604 */
.L_x_2355:
[----:B------:R-:W-:-:S05]  /*1440*/  IMAD R3, R2, R7, R7 ;  /* 0x0000000702037224 */ /* 0x000fca00078e0207 */
[----:B------:R-:W-:-:S07]  /*1450*/  VIMNMX R0, R0, R3, PT ;  /* 0x0000000300007248 */ /* 0x000fce0003fe0100 */
.L_x_2353:
[----:B------:R-:W0:Y:S01]  /*1460*/  @P1 LDC R4, c[0x0][0x44c] ;  /* 0x00011300ff041b82 */ /* 0x000e220000000800 */
[----:B------:R-:W-:Y:S01]  /*1470*/  IMAD.U32 R3, RZ, RZ, UR43 ;  /* 0x0000002bff037e24 */ /* 0x000fe2000f8e00ff */
[----:B------:R-:W-:Y:S01]  /*1480*/  ULDC UR4, c[0x0][0x9dc] ;  /* 0x0002770000047ab9 */ /* 0x000fe20000000800 */
[----:B------:R-:W-:Y:S02]  /*1490*/  VIADD R2, R0, 0x5f ;  /* 0x0000005f00027836 */ /* 0x000fe40000000000 */
[----:B------:R-:W-:Y:S02]  /*14a0*/  VIADD R0, R17, 0x5f ;  /* 0x0000005f11007836 */ /* 0x000fe40000000000 */
[----:B------:R-:W-:Y:S01]  /*14b0*/  IMAD.HI R2, R2, 0x2aaaaaab, RZ ;  /* 0x2aaaaaab02027827 */ /* 0x000fe200078e02ff */
[----:B------:R-:W1:Y:S03]  /*14c0*/  @P1 LDC R5, c[0x0][0x450] ;  /* 0x00011400ff051b82 */ /* 0x000e660000000800 */
[----:B------:R-:W-:-:S04]  /*14d0*/  IMAD.HI R0, R0, 0x2aaaaaab, RZ ;  /* 0x2aaaaaab00007827 */ /* 0x000fc800078e02ff */
[----:B0-----:R-:W-:-:S05]  /*14e0*/  @P1 IMAD.HI.U32 R4, R4, UR43, RZ ;  /* 0x0000002b04041c27 */ /* 0x001fca000f8e00ff */
[----:B-1----:R-:W-:Y:S02]  /*14f0*/  @P1 SHF.R.U32.HI R3, RZ, R5, R4 ;  /* 0x00000005ff031219 */ /* 0x002fe40000011604 */
[----:B------:R-:W-:Y:S02]  /*1500*/  SHF.R.U32.HI R5, RZ, 0x1f, R2 ;  /* 0x0000001fff057819 */ /* 0x000fe40000011602 */
[----:B------:R-:W-:Y:S02]  /*1510*/  IADD3 R4, R3, R17, -R16 ;  /* 0x0000001103047210 */ /* 0x000fe40007ffe810 */
        /* <DEDUP_REMOVED lines=16> */
.L_x_2357:
[----:B------:R-:W-:-:S13]  /*1620*/  ISETP.NE.AND P0, PT, R7, 0x1, PT ;  /* 0x000000010700780c */ /* 0x000fda0003f05270 */
[----:B------:R-:W0:Y:S02]  /*1630*/  @P0 LDC.64 R2, c[0x0][0x9e8] ;  /* 0x00027a00ff020b82 */ /* 0x000e240000000a00 */
[----:B0-----:R-:W-:-:S05]  /*1640*/  @P0 IMAD.HI.U32 R0, R4, R2, RZ ;  /* 0x0000000204000227 */ /* 0x001fca00078e00ff */
[----:B------:R-:W-:-:S07]  /*1650*/  @P0 SHF.R.U32.HI R4, RZ, R3, R0 ;  /* 0x00000003ff040219 */ /* 0x000fce0000011600 */
.L_x_2358:
[----:B------:R-:W-:-:S05]  /*1660*/  IMAD R4, R4, R7, RZ ;  /* 0x0000000704047224 */ /* 0x000fca00078e02ff */
[----:B------:R-:W-:-:S13]  /*1670*/  R2UR UR5, R4 ;  /* 0x00000000040572ca */ /* 0x000fda00000e0000 */
[----:B------:R-:W-:-:S04]  /*1680*/  UISETP.LT.AND UP0, UPT, UR4, UR5, UPT ;  /* 0x000000050400728c */ /* 0x000fc8000bf01270 */
[----:B------:R-:W-:-:S12]  /*1690*/  USEL UR4, UR4, UR5, !UP0 ;  /* 0x0000000504047287 */ /* 0x000fd8000c000000 */
.L_x_2356:
[----:B------:R-:W-:Y:S01]  /*16a0*/  UIMAD.WIDE UR4, UR4, 0x2aaaaaab, URZ ;  /* 0x2aaaaaab040478a5 */ /* 0x000fe2000f8e023f */
[----:B------:R-:W-:Y:S02]  /*16b0*/  PLOP3.LUT P0, PT, PT, PT, PT, 0x80, 0x0 ;  /* 0x000000000000781c */ /* 0x000fe40003f0f070 */
[----:B------:R-:W-:Y:S01]  /*16c0*/  CS2R R2, SRZ ;  /* 0x0000000000027805 */ /* 0x000fe2000001ff00 */
[----:B------:R-:W-:Y:S01]  /*16d0*/  IMAD.MOV.U32 R0, RZ, RZ, RZ ;  /* 0x000000ffff007224 */ /* 0x000fe200078e00ff */
[----:B------:R-:W-:Y:S01]  /*16e0*/  USHF.R.U32.HI UR4, URZ, 0x1f, UR5 ;  /* 0x0000001f3f047899 */ /* 0x000fe20008011605 */
[----:B------:R-:W-:Y:S01]  /*16f0*/  IMAD.MOV.U32 R150, RZ, RZ, RZ ;  /* 0x000000ffff967224 */ /* 0x000fe200078e00ff */
        /* <DEDUP_REMOVED lines=24> */
[----:B------:R-:W-:Y:S01]  /*1880*/  CS2R R108, SRZ ;  /* 0x00000000006c7805 */ /* 0x000fe2000001ff00 */
        /* <DEDUP_REMOVED lines=75> */
.L_x_2360:
        /* <DEDUP_REMOVED lines=13> */
.L_x_2582:
[----:B------:R-:W-:Y:S01]  /*1e10*/  IMAD.U32 R0, RZ, RZ, UR46 ;  /* 0x0000002eff007e24 */ /* 0x000fe2000f8e00ff */
[----:B------:R-:W-:Y:S05]  /*1e20*/  WARPSYNC.ALL ;  /* 0x0000000000007948 */ /* 0x000fea0003800000 */
[----:B------:R1:W-:Y:S01]  /*1e30*/  BAR.SYNC.DEFER_BLOCKING R9, 0x100 ;  /* 0x000400090000751d */ /* 0x0003e20000010000 */
[----:B------:R-:W-:-:S13]  /*1e40*/  ISETP.NE.AND P0, PT, R0, 0x3, PT ;  /* 0x000000030000780c */ /* 0x000fda0003f05270 */
[----:B-1----:R-:W-:Y:S05]  /*1e50*/  @!P0 BRA `(.L_x_2362) ;  /* 0x0000000000048947 */ /* 0x002fea0003800000 */
[----:B------:R-:W-:Y:S01]  /*1e60*/  BPT.TRAP 0x1 ;  /* 0x000000040000795c */ /* 0x000fe20000300000 */
.L_x_2362:
[----:B------:R-:W-:Y:S02]  /*1e70*/  IMAD.U32 R10, RZ, RZ, UR38 ;  /* 0x00000026ff0a7e24 */ /* 0x000fe4000f8e00ff */
[----:B0-----:R-:W-:-:S03]  /*1e80*/  IMAD.U32 R3, RZ, RZ, UR37 ;  /* 0x00000025ff037e24 */ /* 0x001fc6000f8e00ff */
[----:B------:R-:W-:Y:S01]  /*1e90*/  SHF.L.U32 R10, R10, 0x1f, RZ ;  /* 0x0000001f0a0a7819 */ /* 0x000fe200000006ff */
[----:B------:R-:W-:-:S04]  /*1ea0*/  IMAD R3, R3, 0x8, R8 ;  /* 0x0000000803037824 */ /* 0x000fc800078e0208 */
[----:B------:R0:W1:Y:S01]  /*1eb0*/  SYNCS.PHASECHK.TRANS64.TRYWAIT P1, [R3+URZ+0x22830], R10 ;  /* 0x0228300a030075a7 */ /* 0x000062000802017f */
[----:B------:R-:W-:Y:S05]  /*1ec0*/  @!P0 BRA `(.L_x_2363) ;  /* 0x0000000000048947 */ /* 0x000fea0003800000 */
[----:B------:R-:W-:Y:S01]  /*1ed0*/  BPT.TRAP 0x1 ;  /* 0x000000040000795c */ /* 0x000fe20000300000 */
.L_x_2363:
[----:B-1----:R-:W-:Y:S05]  /*1ee0*/  @P1 BRA `(.L_x_2364) ;  /* 0x0000000000081947 */ /* 0x002fea0003800000 */
[----:B------:R-:W1:Y:S02]  /*1ef0*/  SYNCS.PHASECHK.TRANS64.TRYWAIT P1, [R3+URZ+0x22830], R10 ;  /* 0x0228300a030075a7 */ /* 0x000e64000802017f */
[----:B-1----:R-:W-:Y:S05]  /*1f00*/  @!P1 BRA `(.L_x_2365) ;  /* 0x0000015c005c9947 */ /* 0x002fea0003800000 */
.L_x_2364:
[----:B------:R-:W-:Y:S01]  /*1f10*/  R2UR UR4, R8 ;  /* 0x00000000080472ca */ /* 0x000fe200000e0000 */
[----:B------:R-:W-:Y:S01]  /*1f20*/  ULOP3.LUT UR16, UR47, 0x10000, URZ, 0xfc, !UPT ;  /* 0x000100002f107892 */ /* 0x000fe2000f8efc3f */
[----:B------:R-:W-:Y:S01]  /*1f30*/  WARPGROUP.ARRIVE ;  /* 0x00000000000079c5 */ /* 0x000fe20000000000 */
[----:B------:R-:W-:Y:S01]  /*1f40*/  UMOV UR17, 0x40000040 ;  /* 0x4000004000117882 */ /* 0x000fe20000000000 */
[----:B------:R-:W-:Y:S01]  /*1f50*/  UMOV UR19, 0x40000040 ;  /* 0x4000004000137882 */ /* 0x000fe20000000000 */
[----:B------:R-:W2:Y:S01]  /*1f60*/  LDL.LU R13, [R1] ;  /* 0x00000000010d7983 */ /* 0x000ea20000300800 */
[----:B------:R-:W-:Y:S01]  /*1f70*/  UMOV UR5, 0x40000040 ;  /* 0x4000004000057882 */ /* 0x000fe20000000000 */
[----:B------:R-:W-:Y:S01]  /*1f80*/  UMOV UR7, 0x40000040 ;  /* 0x4000004000077882 */ /* 0x000fe20000000000 */
[----:B------:R-:W-:Y:S01]  /*1f90*/  UIADD3 UR8, UR16, 0x4, URZ ;  /* 0x0000000410087890 */ /* 0x000fe2000fffe03f */
[----:B------:R-:W3:Y:S01]  /*1fa0*/  LDC R6, c[0x0][0x448] ;  /* 0x00011200ff067b82 */ /* 0x000ee20000000800 */
[----:B------:R-:W-:Y:S01]  /*1fb0*/  UMOV UR9, 0x40000040 ;  /* 0x4000004000097882 */ /* 0x000fe20000000000 */
[----:B------:R-:W-:Y:S01]  /*1fc0*/  UMOV UR11, 0x40000040 ;  /* 0x40000040000b7882 */ /* 0x000fe20000000000 */
[----:B------:R-:W-:Y:S01]  /*1fd0*/  UIADD3 UR12, UR16, 0x6, URZ ;  /* 0x00000006100c7890 */ /* 0x000fe2000fffe03f */
[----:B------:R-:W4:Y:S01]  /*1fe0*/  S2R R7, SR_TID.X ;  /* 0x0000000000077919 */ /* 0x000f220000002100 */
[----:B------:R-:W-:Y:S01]  /*1ff0*/  UIADD3 UR4, UR4, 0x1c400, URZ ;  /* 0x0001c40004047890 */ /* 0x000fe2000fffe03f */
[----:B------:R-:W-:Y:S01]  /*2000*/  VIADD R2, R22, UR43 ;  /* 0x0000002b16027c36 */ /* 0x000fe20008000000 */
[----:B------:R-:W-:Y:S01]  /*2010*/  UMOV UR13, 0x40000040 ;  /* 0x40000040000d7882 */ /* 0x000fe20000000000 */
[----:B------:R-:W-:Y:S01]  /*2020*/  UMOV UR15, 0x40000040 ;  /* 0x40000040000f7882 */ /* 0x000fe20000000000 */
[----:B------:R-:W-:Y:S01]  /*2030*/  USHF.R.U32.HI UR4, URZ, 0x4, UR4 ;  /* 0x000000043f047899 */ /* 0x000fe20008011604 */
[----:B------:R-:W-:-:S03]  /*2040*/  ULDC UR22, c[0x0][0x9dc] ;  /* 0x0002770000167ab9 */ /* 0x000fc60000000800 */
[----:B------:R-:W-:Y:S02]  /*2050*/  ULOP3.LUT UR4, UR4, 0x3fff, URZ, 0xc0, !UPT ;  /* 0x00003fff04047892 */ /* 0x000fe4000f8ec03f */
[----:B------:R-:W-:Y:S02]  /*2060*/  ULOP3.LUT UR22, URZ, UR22, URZ, 0x33, !UPT ;  /* 0x000000163f167292 */ /* 0x000fe4000f8e333f */
[----:B------:R-:W-:Y:S02]  /*2070*/  ULOP3.LUT UR20, UR4, 0x10000, URZ, 0xfc, !UPT ;  /* 0x0001000004147892 */ /* 0x000fe4000f8efc3f */
[----:B------:R-:W-:Y:S02]  /*2080*/  UIADD3 UR4, UR16, 0x2, URZ ;  /* 0x0000000210047890 */ /* 0x000fe4000fffe03f */
[----:B------:R-:W-:Y:S01]  /*2090*/  UIMAD UR18, UR37, 0x300, UR20 ;  /* 0x00000300251278a4 */ /* 0x000fe2000f8e0214 */
[----:B---3--:R-:W-:-:S03]  /*20a0*/  ISETP.NE.AND P2, PT, R6, 0x1, PT ;  /* 0x000000010600780c */ /* 0x008fc60003f45270 */
[----:B------:R-:W-:Y:S02]  /*20b0*/  UIADD3 UR6, UR18, 0x2, URZ ;  /* 0x0000000212067890 */ /* 0x000fe4000fffe03f */
[----:B------:R-:W-:Y:S02]  /*20c0*/  UIADD3 UR10, UR18, 0x4, URZ ;  /* 0x00000004120a7890 */ /* 0x000fe4000fffe03f */
[----:B------:R-:W-:Y:S02]  /*20d0*/  UIADD3 UR14, UR18, 0x6, URZ ;  /* 0x00000006120e7890 */ /* 0x000fe4000fffe03f */
[----:B------:R-:W-:Y:S01]  /*20e0*/  HGMMA.64x96x16.F32 R24, gdesc[UR16], RZ, !UPT, gsb0 ;  /* 0x01600000101879f0 */ /* 0x000fe2000c0008ff */
[----:B----4-:R-:W-:-:S03]  /*20f0*/  LOP3.LUT P1, RZ, R7, 0x7f, RZ, 0xc0, !PT ;  /* 0x0000007f07ff7812 */ /* 0x010fc6000782c0ff */
[----:B------:R-:W3:Y:S01]  /*2100*/  @P2 LDC R5, c[0x0][0x44c] ;  /* 0x00011300ff052b82 */ /* 0x000ee20000000800 */
[----:B------:R-:W-:-:S04]  /*2110*/  SHF.R.U32.HI R7, RZ, 0x7, R7 ;  /* 0x00000007ff077819 */ /* 0x000fc80000011607 */
[----:B------:R-:W-:-:S03]  /*2120*/  IADD3 R7, -R7, 0xb, RZ ;  /* 0x0000000b07077810 */ /* 0x000fc60007ffe1ff */
[----:B------:R-:W4:Y:S01]  /*2130*/  @P2 LDC R14, c[0x0][0x450] ;  /* 0x00011400ff0e2b82 */ /* 0x000f220000000800 */
[----:B---3--:R-:W-:Y:S01]  /*2140*/  @P2 IMAD.HI.U32 R5, R2, R5, RZ ;  /* 0x0000000502052227 */ /* 0x008fe200078e00ff */
[----:B------:R-:W-:Y:S02]  /*2150*/  WARPGROUP.DEPBAR.LE gsb0, 0x0 ;  /* 0x00008000000079c5 */ /* 0x000fe40000010000 */
[----:B------:R-:W-:-:S06]  /*2160*/  WARPGROUP.ARRIVE ;  /* 0x00000000000079c5 */ /* 0x000fcc0000000000 */
[----:B------:R-:W-:Y:S01]  /*2170*/  HGMMA.64x96x16.F32 R24, gdesc[UR4], R24, gsb0 ;  /* 0x01600000041879f0 */ /* 0x000fe20008000818 */
[----:B------:R-:W-:Y:S02]  /*2180*/  ULDC UR6, c[0x0][0x9d8] ;  /* 0x0002760000067ab9 */ /* 0x000fe40000000800 */
[----:B------:R-:W-:Y:S02]  /*2190*/  WARPGROUP.DEPBAR.LE gsb0, 0x0 ;  /* 0x00008000000079c5 */ /* 0x000fe40000010000 */
[----:B------:R-:W-:-:S06]  /*21a0*/  WARPGROUP.ARRIVE ;  /* 0x00000000000079c5 */ /* 0x000fcc0000000000 */
[----:B------:R-:W-:Y:S01]  /*21b0*/  HGMMA.64x96x16.F32 R24, gdesc[UR8], R24, gsb0 ;  /* 0x01600000081879f0 */ /* 0x000fe20008000818 */
[----:B--2---:R-:W-:-:S04]  /*21c0*/  LOP3.LUT R13, R13, 0xffefffff, RZ, 0xc0, !PT ;  /* 0xffefffff0d0d7812 */ /* 0x004fc800078ec0ff */
[----:B------:R-:W-:-:S04]  /*21d0*/  @P2 LOP3.LUT R13, R13, 0x100000, RZ, 0xfc, !PT ;  /* 0x001000000d0d2812 */ /* 0x000fc800078efcff */
[----:B------:R-:W-:-:S04]  /*21e0*/  LOP3.LUT R13, R13, 0xfff7ffff, RZ, 0xc0, !PT ;  /* 0xfff7ffff0d0d7812 */ /* 0x000fc800078ec0ff */
[----:B------:R-:W-:-:S05]  /*21f0*/  @P1 LOP3.LUT R13, R13, 0x80000, RZ, 0xfc, !PT ;  /* 0x000800000d0d1812 */ /* 0x000fca00078efcff */
[----:B------:R2:W-:Y:S02]  /*2200*/  STL [R1], R13 ;  /* 0x0000000d01007387 */ /* 0x0005e40000100800 */
[----:B--2---:R-:W-:Y:S01]  /*2210*/  IMAD.MOV.U32 R13, RZ, RZ, R2 ;  /* 0x000000ffff0d7224 */ /* 0x004fe200078e0002 */
[----:B----4-:R-:W-:Y:S01]  /*2220*/  @P2 SHF.R.U32.HI R13, RZ, R14, R5 ;  /* 0x0000000eff0d2219 */ /* 0x010fe20000011605 */
[----:B------:R-:W-:Y:S02]  /*2230*/  @!P1 VIADD R2, R3, 0x22840 ;  /* 0x0002284003029836 */ /* 0x000fe40000000000 */
[----:B------:R-:W-:Y:S02]  /*2240*/  IMAD R5, R176, -0x60, R17 ;  /* 0xffffffa0b0057824 */ /* 0x000fe400078e0211 */
[----:B------:R-:W2:Y:S01]  /*2250*/  SHFL.IDX PT, R73, R13, RZ, 0x1c1f ;  /* 0x001c1fff0d497589 */ /* 0x000ea200000e0000 */
[----:B------:R-:W-:Y:S01]  /*2260*/  @!P1 PRMT R2, RZ, 0x654, R2 ;  /* 0x00000654ff029816 */ /* 0x000fe20000000002 */
[----:B------:R-:W-:-:S02]  /*2270*/  VIADD R21, R5, 0x61 ;  /* 0x0000006105157836 */ /* 0x000fc40000000000 */
[----:B------:R-:W-:Y:S02]  /*2280*/  VIADD R5, R5, 0x60 ;  /* 0x0000006005057836 */ /* 0x000fe40000000000 */
[----:B------:R-:W-:-:S04]  /*2290*/  IMAD R21, R18, -0x2, R21 ;  /* 0xfffffffe12157824 */ /* 0x000fc800078e0215 */
[----:B------:R-:W-:Y:S01]  /*22a0*/  IMAD.IADD R21, R21, 0x1, -R16 ;  /* 0x0000000115157824 */ /* 0x000fe200078e0a10 */
        /* <DEDUP_REMOVED lines=52> */
[----:B------:R3:W-:Y:S06]  /*25f0*/  BAR.ARV R7, 0x100 ;  /* 0x000400070000751d */ /* 0x0007ec0000002000 */
[----:B------:R2:W-:Y:S01]  /*2600*/  @!P1 SYNCS.ARRIVE.TRANS64.RED.A1T0 RZ, [R2+URZ], RZ ;  /* 0x000000ff02ff99a7 */ /* 0x0005e2000810043f */
[----:B------:R-:W-:Y:S01]  /*2610*/  FMUL.FTZ R25, R25, UR6 ;  /* 0x0000000619197c20 */ /* 0x000fe20008410000 */
[----:B------:R-:W-:Y:S01]  /*2620*/  PLOP3.LUT P1, PT, PT, PT, UP0, 0x40, 0x0 ;  /* 0x000000000000781c */ /* 0x000fe20003f2e808 */
[----:B------:R-:W4:Y:S01]  /*2630*/  MUFU.TANH R24, R24 ;  /* 0x0000001800187308 */ /* 0x000f220000002400 */
[----:B------:R-:W-:Y:S01]  /*2640*/  FMUL.FTZ R30, R30, UR6 ;  /* 0x000000061e1e7c20 */ /* 0x000fe20008410000 */
[----:B------:R-:W-:-:S06]  /*2650*/  VIADD R26, R21, UR14 ;  /* 0x0000000e151a7c36 */ /* 0x000fcc0008000000 */
        /* <DEDUP_REMOVED lines=47> */
[----:B-----5:R-:W-:-:S04]  /*2950*/  IMAD.MOV.U32 R25, RZ, RZ, -0x60 ;  /* 0xffffffa0ff197424 */ /* 0x020fc800078e00ff */
[----:B------:R-:W-:Y:S02]  /*2960*/  IMAD R67, R176, R25, 0x60 ;  /* 0x00000060b0437424 */ /* 0x000fe400078e0219 */
[C---:B------:R-:W-:Y:S02]  /*2970*/  IMAD R25, R18.reuse, -0x2, R5 ;  /* 0xfffffffe12197824 */ /* 0x040fe400078e0205 */
[----:B-1----:R-:W-:Y:S02]  /*2980*/  VIADD R30, R21, UR22 ;  /* 0x00000016151e7c36 */ /* 0x002fe40008000000 */
[----:B------:R-:W-:Y:S01]  /*2990*/  IMAD R71, R18, -0x2, R67 ;  /* 0xfffffffe12477824 */ /* 0x000fe200078e0243 */
[----:B--2---:R-:W-:Y:S01]  /*29a0*/  VIADDMNMX R2, R73, R26, R25, PT ;  /* 0x0000001a49027246 */ /* 0x004fe20003800119 */
[----:B------:R-:W-:Y:S01]  /*29b0*/  IMAD.IADD R5, R30, 0x1, R73 ;  /* 0x000000011e057824 */ /* 0x000fe200078e0249 */
[----:B---34-:R-:W-:Y:S06]  /*29c0*/  @P1 BRA `(.L_x_2366) ;  /* 0x0000000000541947 */ /* 0x018fec0003800000 */
[----:B------:R-:W-:Y:S01]  /*29d0*/  IADD3 R20, -R16, R17, R73 ;  /* 0x0000001110147210 */ /* 0x000fe20007ffe149 */
        /* <DEDUP_REMOVED lines=11> */
.L_x_2368:
[----:B------:R-:W-:-:S06]  /*2a90*/  UISETP.NE.AND UP1, UPT, UR15, 0x1, UPT ;  /* 0x000000010f00788c */ /* 0x000fcc000bf25270 */
[----:B------:R-:W-:-:S05]  /*2aa0*/  PLOP3.LUT P1, PT, PT, PT, UP1, 0x80, 0x0 ;  /* 0x000000000000781c */ /* 0x000fca0003f2f018 */
[----:B------:R-:W-:-:S08]  /*2ab0*/  @UP1 ULDC.64 UR6, c[0x0][0x9e8] ;  /* 0x00027a0000061ab9 */ /* 0x000fd00000000a00 */
[----:B------:R-:W-:-:S05]  /*2ac0*/  @P1 IMAD.HI.U32 R21, R20, UR6, RZ ;  /* 0x0000000614151c27 */ /* 0x000fca000f8e00ff */
[----:B------:R-:W-:-:S07]  /*2ad0*/  @P1 SHF.R.U32.HI R20, RZ, UR7, R21 ;  /* 0x00000007ff141c19 */ /* 0x000fce0008011615 */
.L_x_2369:
[----:B------:R-:W-:Y:S05]  /*2ae0*/  BSYNC B0 ;  /* 0x0000000000007941 */ /* 0x000fea0003800000 */
.L_x_2367:
[----:B------:R-:W-:-:S05]  /*2af0*/  IMAD R20, R20, UR15, R71 ;  /* 0x0000000f14147c24 */ /* 0x000fca000f8e0247 */
[----:B------:R-:W-:Y:S02]  /*2b00*/  VIMNMX R5, R5, R20, !PT ;  /* 0x0000001405057248 */ /* 0x000fe40007fe0100 */
[----:B------:R-:W-:-:S07]  /*2b10*/  VIADDMNMX R2, R20, UR15, R2, PT ;  /* 0x0000000f14027c46 */ /* 0x000fce000b800102 */
.L_x_2366:
[C---:B------:R-:W-:Y:S01]  /*2b20*/  ISETP.GE.AND P6, PT, R67.reuse, 0x9, PT ;  /* 0x000000094300780c */ /* 0x040fe20003fc6270 */
[----:B------:R-:W1:Y:S01]  /*2b30*/  SHFL.IDX PT, R13, R13, 0x1, 0x1c1f ;  /* 0x003c1f000d0d7f89 */ /* 0x000e6200000e0000 */
[----:B------:R-:W-:Y:S02]  /*2b40*/  ISETP.GE.AND P1, PT, R67, 0x2, PT ;  /* 0x000000024300780c */ /* 0x000fe40003f26270 */
        /* <DEDUP_REMOVED lines=98> */
[----:B------:R-:W-:Y:S02]  /*3170*/  ISETP.GT.AND P3, PT, R5, 0x51, !P2 ;  /* 0x000000510500780c */ /* 0x000fe40005764270 */
[----:B-1----:R-:W-:-:S02]  /*3180*/  VIADDMNMX R21, R13, R26, R25, PT ;  /* 0x0000001a0d157246 */ /* 0x002fc40003800119 */
        /* <DEDUP_REMOVED lines=8> */
[----:B------:R-:W-:Y:S01]  /*3210*/  FSEL R44, R24, -INF , !P4 ;  /* 0xff800000182c7808 */ /* 0x000fe20006000000 */
[----:B------:R-:W-:Y:S01]  /*3220*/  IMAD.IADD R24, R30, 0x1, R13 ;  /* 0x000000011e187824 */ /* 0x000fe200078e020d */
[----:B------:R-:W-:-:S04]  /*3230*/  ISETP.GE.AND P4, PT, R67, 0x5a, PT ;  /* 0x0000005a4300780c */ /* 0x000fc80003f86270 */
[----:B------:R-:W-:Y:S02]  /*3240*/  P2R R65, PR, RZ, 0x10 ;  /* 0x00000010ff417803 */ /* 0x000fe40000000000 */
[----:B------:R-:W-:-:S04]  /*3250*/  ISETP.GT.AND P4, PT, R5, 0x59, !P4 ;  /* 0x000000590500780c */ /* 0x000fc80006784270 */
[----:B------:R-:W-:-:S04]  /*3260*/  ISETP.LT.OR P4, PT, R2, 0x5a, P4 ;  /* 0x0000005a0200780c */ /* 0x000fc80002781670 */
[----:B------:R-:W-:Y:S02]  /*3270*/  FSEL R68, R69, -INF , !P4 ;  /* 0xff80000045447808 */ /* 0x000fe40006000000 */
[----:B------:R-:W-:-:S13]  /*3280*/  PLOP3.LUT P4, PT, PT, PT, UP0, 0x40, 0x0 ;  /* 0x000000000000781c */ /* 0x000fda0003f8e808 */
[----:B------:R-:W-:Y:S05]  /*3290*/  @P4 BRA `(.L_x_2370) ;  /* 0x00000000005c4947 */ /* 0x000fea0003800000 */
        /* <DEDUP_REMOVED lines=13> */
.L_x_2372:
[----:B------:R-:W-:-:S06]  /*3370*/  UISETP.NE.AND UP1, UPT, UR15, 0x1, UPT ;  /* 0x000000010f00788c */ /* 0x000fcc000bf25270 */
[----:B------:R-:W-:-:S05]  /*3380*/  PLOP3.LUT P4, PT, PT, PT, UP1, 0x80, 0x0 ;  /* 0x000000000000781c */ /* 0x000fca0003f8f018 */
[----:B------:R-:W-:-:S08]  /*3390*/  @UP1 ULDC.64 UR6, c[0x0][0x9e8] ;  /* 0x00027a0000061ab9 */ /* 0x000fd00000000a00 */
[----:B------:R-:W-:Y:S01]  /*33a0*/  @P4 IMAD.HI.U32 R5, R2, UR6, RZ ;  /* 0x0000000602054c27 */ /* 0x000fe2000f8e00ff */
[----:B------:R-:W-:-:S13]  /*33b0*/  PLOP3.LUT P4, PT, PT, PT, UP1, 0x80, 0x0 ;  /* 0x000000000000781c */ /* 0x000fda0003f8f018 */
[----:B------:R-:W-:-:S07]  /*33c0*/  @P4 SHF.R.U32.HI R2, RZ, UR7, R5 ;  /* 0x00000007ff024c19 */ /* 0x000fce0008011605 */
.L_x_2373:
[----:B------:R-:W-:Y:S05]  /*33d0*/  BSYNC B0 ;  /* 0x0000000000007941 */ /* 0x000fea0003800000 */
.L_x_2371:
[----:B------:R-:W-:-:S05]  /*33e0*/  IMAD R2, R2, UR15, R71 ;  /* 0x0000000f02027c24 */ /* 0x000fca000f8e0247 */
[----:B------:R-:W-:Y:S02]  /*33f0*/  VIMNMX R24, R24, R2, !PT ;  /* 0x0000000218187248 */ /* 0x000fe40007fe0100 */
[----:B------:R-:W-:-:S07]  /*3400*/  VIADDMNMX R21, R2, UR15, R21, PT ;  /* 0x0000000f02157c46 */ /* 0x000fce000b800115 */
.L_x_2370:
[C---:B------:R-:W-:Y:S01]  /*3410*/  ISETP.GT.AND P1, PT, R24.reuse, 0x1, !P1 ;  /* 0x000000011800780c */ /* 0x040fe20004f24270 */
[----:B------:R-:W-:Y:S01]  /*3420*/  ULDC UR10, c[0x0][0x988] ;  /* 0x00026200000a7ab9 */ /* 0x000fe20000000800 */
[----:B------:R-:W-:Y:S02]  /*3430*/  ISETP.GT.AND P5, PT, R24, RZ, !P5 ;  /* 0x000000ff1800720c */ /* 0x000fe40006fa4270 */
[C---:B------:R-:W-:Y:S02]  /*3440*/  ISETP.LT.OR P1, PT, R21.reuse, 0x2, P1 ;  /* 0x000000021500780c */ /* 0x040fe40000f21670 */
[----:B------:R-:W-:Y:S02]  /*3450*/  ISETP.LT.OR P5, PT, R21, 0x1, P5 ;  /* 0x000000011500780c */ /* 0x000fe40002fa1670 */
[----:B------:R-:W-:Y:S02]  /*3460*/  FSEL R26, R0, -INF , !P1 ;  /* 0xff800000001a7808 */ /* 0x000fe40004800000 */
[----:B------:R-:W-:-:S02]  /*3470*/  ISETP.NE.AND P1, PT, R28, RZ, PT ;  /* 0x000000ff1c00720c */ /* 0x000fc40003f25270 */
[----:B------:R-:W-:Y:S02]  /*3480*/  FSEL R25, R4, -INF , !P5 ;  /* 0xff80000004197808 */ /* 0x000fe40006800000 */
[----:B------:R-:W-:Y:S02]  /*3490*/  ISETP.GT.AND P1, PT, R24, 0x9, !P1 ;  /* 0x000000091800780c */ /* 0x000fe40004f24270 */
[----:B------:R-:W-:Y:S02]  /*34a0*/  FMNMX.FTZ R4, R44, R72, !PT ;  /* 0x000000482c047209 */ /* 0x000fe40007810000 */
[----:B------:R-:W-:Y:S02]  /*34b0*/  ISETP.LT.OR P1, PT, R21, 0xa, P1 ;  /* 0x0000000a1500780c */ /* 0x000fe40000f21670 */
[----:B------:R-:W-:Y:S02]  /*34c0*/  ISETP.GT.AND P6, PT, R24, 0x8, !P6 ;  /* 0x000000081800780c */ /* 0x000fe400077c4270 */
[----:B------:R-:W-:-:S02]  /*34d0*/  FSEL R28, R31, -INF , !P1 ;  /* 0xff8000001f1c7808 */ /* 0x000fc40004800000 */
[----:B------:R-:W-:Y:S02]  /*34e0*/  ISETP.NE.AND P1, PT, R29, RZ, PT ;  /* 0x000000ff1d00720c */ /* 0x000fe40003f25270 */
[----:B------:R-:W-:Y:S02]  /*34f0*/  FMNMX.FTZ R4, R66, R4, !PT ;  /* 0x0000000442047209 */ /* 0x000fe40007810000 */
[----:B------:R-:W-:Y:S02]  /*3500*/  ISETP.GT.AND P1, PT, R24, 0x10, !P1 ;  /* 0x000000101800780c */ /* 0x000fe40004f24270 */
[C---:B------:R-:W-:Y:S02]  /*3510*/  ISETP.LT.OR P6, PT, R21.reuse, 0x9, P6 ;  /* 0x000000091500780c */ /* 0x040fe400037c1670 */
[----:B------:R-:W-:Y:S02]  /*3520*/  ISETP.LT.OR P1, PT, R21, 0x11, P1 ;  /* 0x000000111500780c */ /* 0x000fe40000f21670 */
[----:B------:R-:W-:-:S02]  /*3530*/  FMNMX.FTZ R4, R70, R4, !PT ;  /* 0x0000000446047209 */ /* 0x000fc40007810000 */
[----:B------:R-:W-:Y:S02]  /*3540*/  FSEL R29, R34, -INF , !P1 ;  /* 0xff800000221d7808 */ /* 0x000fe40004800000 */
[----:B------:R-:W-:Y:S02]  /*3550*/  ISETP.NE.AND P1, PT, R32, RZ, PT ;  /* 0x000000ff2000720c */ /* 0x000fe40003f25270 */
[----:B------:R-:W-:Y:S02]  /*3560*/  FSEL R27, R27, -INF , !P6 ;  /* 0xff8000001b1b7808 */ /* 0x000fe40007000000 */
[----:B------:R-:W-:Y:S02]  /*3570*/  ISETP.GT.AND P1, PT, R24, 0x11, !P1 ;  /* 0x000000111800780c */ /* 0x000fe40004f24270 */
[----:B------:R-:W-:Y:S02]  /*3580*/  ISETP.NE.AND P6, PT, R33, RZ, PT ;  /* 0x000000ff2100720c */ /* 0x000fe40003fc5270 */
[----:B------:R-:W-:-:S02]  /*3590*/  ISETP.LT.OR P1, PT, R21, 0x12, P1 ;  /* 0x000000121500780c */ /* 0x000fc40000f21670 */
[----:B------:R-:W-:Y:S02]  /*35a0*/  FMNMX.FTZ R4, R74, R4, !PT ;  /* 0x000000044a047209 */ /* 0x000fe40007810000 */
[----:B------:R-:W-:Y:S02]  /*35b0*/  FSEL R30, R35, -INF , !P1 ;  /* 0xff800000231e7808 */ /* 0x000fe40004800000 */
[----:B------:R-:W-:Y:S02]  /*35c0*/  ISETP.GT.AND P1, PT, R24, 0x18, !P6 ;  /* 0x000000181800780c */ /* 0x000fe40007724270 */
[----:B------:R-:W-:Y:S02]  /*35d0*/  FMNMX.FTZ R4, R76, R4, !PT ;  /* 0x000000044c047209 */ /* 0x000fe40007810000 */
[----:B------:R-:W-:Y:S02]  /*35e0*/  ISETP.LT.OR P1, PT, R21, 0x19, P1 ;  /* 0x000000191500780c */ /* 0x000fe40000f21670 */
[----:B------:R-:W-:-:S02]  /*35f0*/  ISETP.NE.AND P4, PT, R36, RZ, PT ;  /* 0x000000ff2400720c */ /* 0x000fc40003f85270 */
[----:B------:R-:W-:Y:S02]  /*3600*/  FMNMX.FTZ R4, R78, R4, !PT ;  /* 0x000000044e047209 */ /* 0x000fe40007810000 */
[----:B------:R-:W-:Y:S02]  /*3610*/  FSEL R31, R38, -INF , !P1 ;  /* 0xff800000261f7808 */ /* 0x000fe40004800000 */
[----:B------:R-:W-:Y:S02]  /*3620*/  ISETP.GT.AND P1, PT, R24, 0x19, !P4 ;  /* 0x000000191800780c */ /* 0x000fe40006724270 */
[----:B------:R-:W-:Y:S02]  /*3630*/  FMNMX.FTZ R4, R80, R4, !PT ;  /* 0x0000000450047209 */ /* 0x000fe40007810000 */
[----:B------:R-:W-:Y:S02]  /*3640*/  ISETP.LT.OR P1, PT, R21, 0x1a, P1 ;  /* 0x0000001a1500780c */ /* 0x000fe40000f21670 */
[----:B------:R-:W-:-:S02]  /*3650*/  FMNMX.FTZ R4, R82, R4, !PT ;  /* 0x0000000452047209 */ /* 0x000fc40007810000 */
[----:B------:R-:W-:Y:S02]  /*3660*/  FSEL R32, R39, -INF , !P1 ;  /* 0xff80000027207808 */ /* 0x000fe40004800000 */
[----:B------:R-:W-:Y:S02]  /*3670*/  FMNMX.FTZ R4, R84, R4, !PT ;  /* 0x0000000454047209 */ /* 0x000fe40007810000 */
        /* <DEDUP_REMOVED lines=21> */
[----:B------:R-:W-:-:S02]  /*37d0*/  ISETP.NE.AND P1, PT, R73, RZ, PT ;  /* 0x000000ff4900720c */ /* 0x000fc40003f25270 */
[----:B------:R-:W-:Y:S02]  /*37e0*/  FMNMX.FTZ R4, R104, R4, !PT ;  /* 0x0000000468047209 */ /* 0x000fe40007810000 */
        /* <DEDUP_REMOVED lines=9> */
[----:B------:R-:W-:Y:S01]  /*3880*/  ISETP.NE.AND P6, PT, R56, RZ, PT ;  /* 0x000000ff3800720c */ /* 0x000fe20003fc5270 */
[----:B------:R-:W0:Y:S01]  /*3890*/  SHFL.BFLY PT, R5, R4, 0x2, 0x1f ;  /* 0x0c401f0004057f89 */ /* 0x000e2200000e0000 */
[----:B------:R-:W-:-:S02]  /*38a0*/  ISETP.LT.OR P1, PT, R21, 0x31, P1 ;  /* 0x000000311500780c */ /* 0x000fc40000f21670 */
[----:B------:R-:W-:Y:S02]  /*38b0*/  ISETP.NE.AND P4, PT, R57, RZ, PT ;  /* 0x000000ff3900720c */ /* 0x000fe40003f85270 */
[----:B------:R-:W-:Y:S02]  /*38c0*/  FSEL R37, R50, -INF , !P1 ;  /* 0xff80000032257808 */ /* 0x000fe40004800000 */
[----:B------:R-:W-:Y:S02]  /*38d0*/  ISETP.NE.AND P1, PT, R48, RZ, PT ;  /* 0x000000ff3000720c */ /* 0x000fe40003f25270 */
[C---:B------:R-:W-:Y:S02]  /*38e0*/  ISETP.GT.AND P2, PT, R24.reuse, 0x51, !P2 ;  /* 0x000000511800780c */ /* 0x040fe40005744270 */
[C---:B------:R-:W-:Y:S02]  /*38f0*/  ISETP.GT.AND P1, PT, R24.reuse, 0x31, !P1 ;  /* 0x000000311800780c */ /* 0x040fe40004f24270 */
[----:B------:R-:W-:-:S02]  /*3900*/  ISETP.GT.AND P3, PT, R24, 0x58, !P3 ;  /* 0x000000581800780c */ /* 0x000fc40005f64270 */
[C---:B------:R-:W-:Y:S02]  /*3910*/  ISETP.LT.OR P1, PT, R21.reuse, 0x32, P1 ;  /* 0x000000321500780c */ /* 0x040fe40000f21670 */
[----:B------:R-:W-:Y:S02]  /*3920*/  ISETP.LT.OR P2, PT, R21, 0x52, P2 ;  /* 0x000000521500780c */ /* 0x000fe40001741670 */
[----:B------:R-:W-:Y:S02]  /*3930*/  FSEL R38, R51, -INF , !P1 ;  /* 0xff80000033267808 */ /* 0x000fe40004800000 */
[----:B------:R-:W-:Y:S02]  /*3940*/  ISETP.NE.AND P1, PT, R49, RZ, PT ;  /* 0x000000ff3100720c */ /* 0x000fe40003f25270 */
[----:B------:R-:W-:Y:S02]  /*3950*/  ISETP.LT.OR P3, PT, R21, 0x59, P3 ;  /* 0x000000591500780c */ /* 0x000fe40001f61670 */
[----:B------:R-:W-:-:S02]  /*3960*/  ISETP.GT.AND P1, PT, R24, 0x38, !P1 ;  /* 0x000000381800780c */ /* 0x000fc40004f24270 */
[----:B0-----:R-:W-:Y:S02]  /*3970*/  FMNMX.FTZ R42, R4, R5, !PT ;  /* 0x00000005042a7209 */ /* 0x001fe40007810000 */
[----:B------:R-:W-:Y:S02]  /*3980*/  FMNMX.FTZ R4, R25, R26, !PT ;  /* 0x0000001a19047209 */ /* 0x000fe40007810000 */
[----:B------:R-:W-:Y:S01]  /*3990*/  ISETP.LT.OR P1, PT, R21, 0x39, P1 ;  /* 0x000000391500780c */ /* 0x000fe20000f21670 */
[----:B------:R-:W0:Y:S01]  /*39a0*/  SHFL.BFLY PT, R5, R42, 0x1, 0x1f ;  /* 0x0c201f002a057f89 */ /* 0x000e2200000e0000 */
        /* <DEDUP_REMOVED lines=9> */
[----:B------:R-:W-:Y:S02]  /*3a40*/  ISETP.NE.AND P1, PT, R53, RZ, PT ;  /* 0x000000ff3500720c */ /* 0x000fe40003f25270 */
[----:B------:R-:W-:Y:S02]  /*3a50*/  FMNMX.FTZ R43, R31, R4, !PT ;  /* 0x000000041f2b7209 */ /* 0x000fe40007810000 */
[----:B------:R-:W-:Y:S02]  /*3a60*/  ISETP.GT.AND P1, PT, R24, 0x40, !P1 ;  /* 0x000000401800780c */ /* 0x000fe40004f24270 */
[----:B------:R-:W-:Y:S02]  /*3a70*/  FMNMX.FTZ R4, R32, R43, !PT ;  /* 0x0000002b20047209 */ /* 0x000fe40007810000 */
        /* <DEDUP_REMOVED lines=9> */
[----:B------:R-:W-:Y:S02]  /*3b10*/  ISETP.GT.AND P1, PT, R24, 0x48, !P4 ;  /* 0x000000481800780c */ /* 0x000fe40006724270 */
[----:B0-----:R-:W-:Y:S02]  /*3b20*/  FMNMX.FTZ R5, R42, R5, !PT ;  /* 0x000000052a057209 */ /* 0x001fe40007810000 */
[----:B------:R-:W-:Y:S02]  /*3b30*/  FMNMX.FTZ R43, R37, R4, !PT ;  /* 0x00000004252b7209 */ /* 0x000fe40007810000 */
[----:B------:R-:W-:Y:S01]  /*3b40*/  ISETP.LT.OR P1, PT, R21, 0x49, P1 ;  /* 0x000000491500780c */ /* 0x000fe20000f21670 */
[----:B------:R-:W-:Y:S01]  /*3b50*/  FMUL.FTZ R41, R5, UR10 ;  /* 0x0000000a05297c20 */ /* 0x000fe20008410000 */
[----:B------:R-:W-:-:S02]  /*3b60*/  FMNMX.FTZ R4, R38, R43, !PT ;  /* 0x0000002b26047209 */ /* 0x000fc40007810000 */
[----:B------:R-:W-:Y:S02]  /*3b70*/  FSEL R0, R62, -INF , !P1 ;  /* 0xff8000003e007808 */ /* 0x000fe40004800000 */
[----:B------:R-:W-:Y:S02]  /*3b80*/  FSETP.NEU.FTZ.AND P1, PT, R5, -INF , PT ;  /* 0xff8000000500780b */ /* 0x000fe40003f3d000 */
[----:B------:R-:W-:Y:S02]  /*3b90*/  ISETP.NE.AND P4, PT, R60, RZ, PT ;  /* 0x000000ff3c00720c */ /* 0x000fe40003f85270 */
[----:B------:R-:W-:Y:S02]  /*3ba0*/  FMNMX.FTZ R43, R39, R4, !PT ;  /* 0x00000004272b7209 */ /* 0x000fe40007810000 */
[----:B------:R-:W-:Y:S02]  /*3bb0*/  FSEL R45, R41, RZ, P1 ;  /* 0x000000ff292d7208 */ /* 0x000fe40000800000 */
[----:B------:R-:W-:-:S02]  /*3bc0*/  ISETP.GT.AND P1, PT, R24, 0x49, !P4 ;  /* 0x000000491800780c */ /* 0x000fc40006724270 */
        /* <DEDUP_REMOVED lines=26> */
[----:B------:R-:W-:Y:S01]  /*3d70*/  FSEL R11, R11, -INF , !P2 ;  /* 0xff8000000b0b7808 */ /* 0x000fe20005000000 */
[--C-:B------:R-:W-:Y:S01]  /*3d80*/  FFMA.FTZ R24, R82, UR10, -R45.reuse ;  /* 0x0000000a52187c23 */ /* 0x100fe2000801082d */
[----:B------:R-:W-:Y:S01]  /*3d90*/  FMNMX.FTZ R4, R12, R43, !PT ;  /* 0x0000002b0c047209 */ /* 0x000fe20007810000 */
[----:B------:R-:W-:Y:S01]  /*3da0*/  FFMA.FTZ R58, R94, UR10, -R45 ;  /* 0x0000000a5e3a7c23 */ /* 0x000fe2000801082d */
[----:B------:R-:W-:Y:S01]  /*3db0*/  ISETP.LT.OR P4, PT, R21, 0x5a, P4 ;  /* 0x0000005a1500780c */ /* 0x000fe20002781670 */
[----:B------:R0:W2:Y:S01]  /*3dc0*/  MUFU.EX2 R49, R48 ;  /* 0x0000003000317308 */ /* 0x0000a20000000800 */
[----:B------:R-:W-:Y:S01]  /*3dd0*/  FSEL R14, R14, -INF , !P3 ;  /* 0xff8000000e0e7808 */ /* 0x000fe20005800000 */
[----:B-1----:R-:W-:Y:S01]  /*3de0*/  FADD.FTZ R67, R44, R47 ;  /* 0x0000002f2c437221 */ /* 0x002fe20000010000 */
[----:B------:R-:W-:Y:S01]  /*3df0*/  FMNMX.FTZ R21, R11, R4, !PT ;  /* 0x000000040b157209 */ /* 0x000fe20007810000 */
[--C-:B------:R-:W-:Y:S01]  /*3e00*/  FFMA.FTZ R59, R96, UR10, -R45.reuse ;  /* 0x0000000a603b7c23 */ /* 0x100fe2000801082d */
[----:B------:R-:W-:Y:S01]  /*3e10*/  FSEL R15, R15, -INF , !P4 ;  /* 0xff8000000f0f7808 */ /* 0x000fe20006000000 */
[--C-:B------:R-:W-:Y:S01]  /*3e20*/  FFMA.FTZ R60, R98, UR10, -R45.reuse ;  /* 0x0000000a623c7c23 */ /* 0x100fe2000801082d */
[----:B------:R-:W-:Y:S01]  /*3e30*/  FMNMX.FTZ R4, R14, R21, !PT ;  /* 0x000000150e047209 */ /* 0x000fe20007810000 */
[----:B------:R-:W-:Y:S01]  /*3e40*/  MUFU.EX2 R50, R50 ;  /* 0x0000003200327308 */ /* 0x000fe20000000800 */
[--C-:B0-----:R-:W-:Y:S01]  /*3e50*/  FFMA.FTZ R48, R80, UR10, -R45.reuse ;  /* 0x0000000a50307c23 */ /* 0x101fe2000801082d */
[--C-:B------:R-:W-:Y:S01]  /*3e60*/  FFMA.FTZ R64, R64, UR10, -R45.reuse ;  /* 0x0000000a40407c23 */ /* 0x100fe2000801082d */
[----:B------:R-:W-:Y:S01]  /*3e70*/  FMNMX.FTZ R4, R15, R4, !PT ;  /* 0x000000040f047209 */ /* 0x000fe20007810000 */
[--C-:B------:R-:W-:Y:S01]  /*3e80*/  FFMA.FTZ R65, R106, UR10, -R45.reuse ;  /* 0x0000000a6a417c23 */ /* 0x100fe2000801082d */
[----:B------:R-:W-:Y:S01]  /*3e90*/  F2FP.F16.F32.PACK_AB R152, R47, R44 ;  /* 0x0000002c2f98723e */ /* 0x000fe200000000ff */
[----:B------:R-:W-:-:S02]  /*3ea0*/  FFMA.FTZ R20, R20, UR10, -R45 ;  /* 0x0000000a14147c23 */ /* 0x000fc4000801082d */
[----:B------:R-:W0:Y:S01]  /*3eb0*/  SHFL.BFLY PT, R21, R4, 0x2, 0x1f ;  /* 0x0c401f0004157f89 */ /* 0x000e2200000e0000 */
[----:B------:R1:W-:Y:S01]  /*3ec0*/  MUFU.EX2 R55, R54 ;  /* 0x0000003600377308 */ /* 0x0003e20000000800 */
[----:B--2---:R-:W-:-:S07]  /*3ed0*/  F2FP.F16.F32.PACK_AB R154, R49, R46 ;  /* 0x0000002e319a723e */ /* 0x004fce00000000ff */
[----:B------:R2:W3:Y:S01]  /*3ee0*/  MUFU.EX2 R51, R42 ;  /* 0x0000002a00337308 */ /* 0x0004e20000000800 */
[----:B-1----:R-:W-:-:S07]  /*3ef0*/  FFMA.FTZ R54, R100, UR10, -R45 ;  /* 0x0000000a64367c23 */ /* 0x002fce000801082d */
[----:B------:R-:W-:Y:S01]  /*3f00*/  MUFU.EX2 R52, R52 ;  /* 0x0000003400347308 */ /* 0x000fe20000000800 */
[----:B--2---:R-:W-:Y:S01]  /*3f10*/  FFMA.FTZ R42, R84, UR10, -R45 ;  /* 0x0000000a542a7c23 */ /* 0x004fe2000801082d */
[----:B0-----:R-:W-:-:S06]  /*3f20*/  FMNMX.FTZ R21, R4, R21, !PT ;  /* 0x0000001504157209 */ /* 0x001fcc0007810000 */
[----:B------:R0:W-:Y:S01]  /*3f30*/  MUFU.EX2 R61, R54 ;  /* 0x00000036003d7308 */ /* 0x0001e20000000800 */
[----:B---3--:R-:W-:Y:S01]  /*3f40*/  F2FP.F16.F32.PACK_AB R156, R51, R50 ;  /* 0x00000032339c723e */ /* 0x008fe200000000ff */
[----:B------:R-:W1:Y:S06]  /*3f50*/  SHFL.BFLY PT, R4, R21, 0x1, 0x1f ;  /* 0x0c201f0015047f89 */ /* 0x000e6c00000e0000 */
[----:B------:R2:W3:Y:S01]  /*3f60*/  MUFU.EX2 R53, R48 ;  /* 0x0000003000357308 */ /* 0x0004e20000000800 */
[----:B0-----:R-:W-:-:S04]  /*3f70*/  FADD.FTZ R54, R46, R67 ;  /* 0x000000432e367221 */ /* 0x001fc80000010000 */
[----:B------:R-:W-:-:S03]  /*3f80*/  FADD.FTZ R67, R49, R54 ;  /* 0x0000003631437221 */ /* 0x000fc60000010000 */
[----:B------:R-:W0:Y:S01]  /*3f90*/  MUFU.EX2 R24, R24 ;  /* 0x0000001800187308 */ /* 0x000e220000000800 */
[----:B--2---:R-:W-:-:S07]  /*3fa0*/  FFMA.FTZ R48, R86, UR10, -R45 ;  /* 0x0000000a56307c23 */ /* 0x004fce000801082d */
[----:B------:R2:W-:Y:S01]  /*3fb0*/  MUFU.EX2 R63, R62 ;  /* 0x0000003e003f7308 */ /* 0x0005e20000000800 */
[----:B---3--:R-:W-:Y:S02]  /*3fc0*/  F2FP.F16.F32.PACK_AB R158, R53, R52 ;  /* 0x00000034359e723e */ /* 0x008fe400000000ff */
[----:B-1----:R-:W-:-:S04]  /*3fd0*/  FMNMX.FTZ R4, R21, R4, !PT ;  /* 0x0000000415047209 */ /* 0x002fc80007810000 */
[C---:B------:R-:W-:Y:S01]  /*3fe0*/  FSETP.NEU.FTZ.AND P1, PT, R4.reuse, -INF , PT ;  /* 0xff8000000400780b */ /* 0x040fe20003f3d000 */
[----:B------:R-:W-:Y:S01]  /*3ff0*/  FMUL.FTZ R21, R4, UR10 ;  /* 0x0000000a04157c20 */ /* 0x000fe20008410000 */
[----:B--2---:R-:W-:Y:S01]  /*4000*/  FADD.FTZ R62, R50, R67 ;  /* 0x00000043323e7221 */ /* 0x004fe20000010000 */
[----:B------:R1:W2:Y:S03]  /*4010*/  MUFU.EX2 R43, R42 ;  /* 0x0000002a002b7308 */ /* 0x0002a60000000800 */
[----:B------:R-:W-:Y:S01]  /*4020*/  FSEL R21, R21, RZ, P1 ;  /* 0x000000ff15157208 */ /* 0x000fe20000800000 */
[----:B------:R-:W-:-:S04]  /*4030*/  FADD.FTZ R69, R51, R62 ;  /* 0x0000003e33457221 */ /* 0x000fc80000010000 */
        /* <DEDUP_REMOVED lines=9> */
[----:B------:R-:W-:Y:S01]  /*40d0*/  FFMA.FTZ R33, R33, UR10, -R21 ;  /* 0x0000000a21217c23 */ /* 0x000fe20008010815 */
[----:B------:R-:W-:Y:S01]  /*40e0*/  FADD.FTZ R62, R52, R69 ;  /* 0x00000045343e7221 */ /* 0x000fe20000010000 */
[--C-:B------:R-:W-:Y:S01]  /*40f0*/  FFMA.FTZ R34, R34, UR10, -R21.reuse ;  /* 0x0000000a22227c23 */ /* 0x100fe20008010815 */
[----:B------:R-:W-:Y:S01]  /*4100*/  FFMA.FTZ R35, R35, UR10, -R21 ;  /* 0x0000000a23237c23 */ /* 0x000fe20008010815 */
[----:B-1----:R-:W-:Y:S01]  /*4110*/  FFMA.FTZ R42, R92, UR10, -R45 ;  /* 0x0000000a5c2a7c23 */ /* 0x002fe2000801082d */
[----:B------:R-:W1:Y:S01]  /*4120*/  MUFU.EX2 R26, R26 ;  /* 0x0000001a001a7308 */ /* 0x000e620000000800 */
[----:B------:R-:W-:Y:S01]  /*4130*/  FADD.FTZ R69, R53, R62 ;  /* 0x0000003e35457221 */ /* 0x000fe20000010000 */
[--C-:B------:R-:W-:Y:S01]  /*4140*/  FFMA.FTZ R36, R36, UR10, -R21.reuse ;  /* 0x0000000a24247c23 */ /* 0x100fe20008010815 */
[--C-:B------:R-:W-:Y:S01]  /*4150*/  FFMA.FTZ R37, R37, UR10, -R21.reuse ;  /* 0x0000000a25257c23 */ /* 0x100fe20008010815 */
[----:B------:R-:W-:Y:S01]  /*4160*/  FFMA.FTZ R38, R38, UR10, -R21 ;  /* 0x0000000a26267c23 */ /* 0x000fe20008010815 */
[----:B0-----:R-:W-:Y:S01]  /*4170*/  FADD.FTZ R62, R24, R69 ;  /* 0x00000045183e7221 */ /* 0x001fe20000010000 */
[--C-:B------:R-:W-:Y:S01]  /*4180*/  FFMA.FTZ R39, R39, UR10, -R21.reuse ;  /* 0x0000000a27277c23 */ /* 0x100fe20008010815 */
[--C-:B------:R-:W-:Y:S01]  /*4190*/  FFMA.FTZ R40, R40, UR10, -R21.reuse ;  /* 0x0000000a28287c23 */ /* 0x100fe20008010815 */
[----:B------:R-:W0:Y:S01]  /*41a0*/  MUFU.EX2 R27, R27 ;  /* 0x0000001b001b7308 */ /* 0x000e220000000800 */
[----:B--2---:R-:W-:Y:S01]  /*41b0*/  FADD.FTZ R69, R43, R62 ;  /* 0x0000003e2b457221 */ /* 0x004fe20000010000 */
[--C-:B------:R-:W-:Y:S01]  /*41c0*/  FFMA.FTZ R2, R2, UR10, -R21.reuse ;  /* 0x0000000a02027c23 */ /* 0x100fe20008010815 */
[--C-:B------:R-:W-:Y:S01]  /*41d0*/  FFMA.FTZ R13, R13, UR10, -R21.reuse ;  /* 0x0000000a0d0d7c23 */ /* 0x100fe20008010815 */
[--C-:B------:R-:W-:Y:S01]  /*41e0*/  FFMA.FTZ R0, R0, UR10, -R21.reuse ;  /* 0x0000000a00007c23 */ /* 0x100fe20008010815 */
[--C-:B------:R-:W-:Y:S01]  /*41f0*/  FFMA.FTZ R41, R41, UR10, -R21.reuse ;  /* 0x0000000a29297c23 */ /* 0x100fe20008010815 */
[--C-:B------:R-:W-:Y:S01]  /*4200*/  FFMA.FTZ R12, R12, UR10, -R21.reuse ;  /* 0x0000000a0c0c7c23 */ /* 0x100fe20008010815 */
[--C-:B------:R-:W-:Y:S01]  /*4210*/  FFMA.FTZ R11, R11, UR10, -R21.reuse ;  /* 0x0000000a0b0b7c23 */ /* 0x100fe20008010815 */
[----:B------:R-:W2:Y:S01]  /*4220*/  MUFU.EX2 R28, R28 ;  /* 0x0000001c001c7308 */ /* 0x000ea20000000800 */
[----:B-1----:R-:W-:Y:S01]  /*4230*/  FADD.FTZ R54, R25, R26 ;  /* 0x0000001a19367221 */ /* 0x002fe20000010000 */
[--C-:B------:R-:W-:Y:S01]  /*4240*/  FFMA.FTZ R14, R14, UR10, -R21.reuse ;  /* 0x0000000a0e0e7c23 */ /* 0x100fe20008010815 */
[----:B------:R-:W-:Y:S01]  /*4250*/  FFMA.FTZ R15, R15, UR10, -R21 ;  /* 0x0000000a0f0f7c23 */ /* 0x000fe20008010815 */
[----:B------:R-:W-:-:S02]  /*4260*/  F2FP.F16.F32.PACK_AB R160, R43, R24 ;  /* 0x000000182ba0723e */ /* 0x000fc400000000ff */
[----:B------:R-:W-:Y:S02]  /*4270*/  F2FP.F16.F32.PACK_AB R153, R26, R25 ;  /* 0x000000191a99723e */ /* 0x000fe400000000ff */
        /* <DEDUP_REMOVED lines=13> */
[----:B-1----:R-:W-:Y:S01]  /*4350*/  FADD.FTZ R66, R48, R69 ;  /* 0x0000004530427221 */ /* 0x002fe20000010000 */
[----:B------:R-:W-:-:S03]  /*4360*/  F2FP.F16.F32.PACK_AB R162, R55, R48 ;  /* 0x0000003037a2723e */ /* 0x000fc600000000ff */
[----:B------:R-:W-:-:S03]  /*4370*/  FADD.FTZ R69, R55, R66 ;  /* 0x0000004237457221 */ /* 0x000fc60000010000 */
[----:B------:R-:W1:Y:S01]  /*4380*/  MUFU.EX2 R56, R56 ;  /* 0x0000003800387308 */ /* 0x000e620000000800 */
[C---:B0-----:R-:W-:Y:S01]  /*4390*/  FADD.FTZ R62, R32.reuse, R67 ;  /* 0x00000043203e7221 */ /* 0x041fe20000010000 */
[----:B------:R-:W-:-:S06]  /*43a0*/  F2FP.F16.F32.PACK_AB R159, R32, R31 ;  /* 0x0000001f209f723e */ /* 0x000fcc00000000ff */
[----:B------:R-:W0:Y:S01]  /*43b0*/  MUFU.EX2 R34, R34 ;  /* 0x0000002200227308 */ /* 0x000e220000000800 */
[----:B--2---:R-:W-:-:S07]  /*43c0*/  FADD.FTZ R67, R33, R62 ;  /* 0x0000003e21437221 */ /* 0x004fce0000010000 */
[----:B------:R2:W3:Y:S01]  /*43d0*/  MUFU.EX2 R57, R42 ;  /* 0x0000002a00397308 */ /* 0x0004e20000000800 */
[----:B-1----:R-:W-:-:S07]  /*43e0*/  FADD.FTZ R66, R56, R69 ;  /* 0x0000004538427221 */ /* 0x002fce0000010000 */
[----:B------:R-:W1:Y:S01]  /*43f0*/  MUFU.EX2 R35, R35 ;  /* 0x0000002300237308 */ /* 0x000e620000000800 */
[----:B--2---:R-:W-:Y:S01]  /*4400*/  FFMA.FTZ R42, R102, UR10, -R45 ;  /* 0x0000000a662a7c23 */ /* 0x004fe2000801082d */
[----:B0-----:R-:W-:Y:S01]  /*4410*/  FADD.FTZ R62, R34, R67 ;  /* 0x00000043223e7221 */ /* 0x001fe20000010000 */
[----:B------:R-:W-:Y:S01]  /*4420*/  FFMA.FTZ R45, R68, UR10, -R45 ;  /* 0x0000000a442d7c23 */ /* 0x000fe2000801082d */
[----:B------:R-:W-:-:S04]  /*4430*/  F2FP.F16.F32.PACK_AB R161, R34, R33 ;  /* 0x0000002122a1723e */ /* 0x000fc800000000ff */
[----:B------:R-:W0:Y:S01]  /*4440*/  MUFU.EX2 R58, R58 ;  /* 0x0000003a003a7308 */ /* 0x000e220000000800 */
[C---:B---3--:R-:W-:Y:S01]  /*4450*/  FADD.FTZ R69, R57.reuse, R66 ;  /* 0x0000004239457221 */ /* 0x048fe20000010000 */
[----:B------:R-:W-:-:S06]  /*4460*/  F2FP.F16.F32.PACK_AB R164, R57, R56 ;  /* 0x0000003839a4723e */ /* 0x000fcc00000000ff */
[----:B------:R-:W2:Y:S01]  /*4470*/  MUFU.EX2 R36, R36 ;  /* 0x0000002400247308 */ /* 0x000ea20000000800 */
[----:B-1----:R-:W-:-:S07]  /*4480*/  FADD.FTZ R67, R35, R62 ;  /* 0x0000003e23437221 */ /* 0x002fce0000010000 */
[----:B------:R-:W1:Y:S01]  /*4490*/  MUFU.EX2 R59, R59 ;  /* 0x0000003b003b7308 */ /* 0x000e620000000800 */
[----:B0-----:R-:W-:-:S07]  /*44a0*/  FADD.FTZ R62, R58, R69 ;  /* 0x000000453a3e7221 */ /* 0x001fce0000010000 */
[----:B------:R-:W-:Y:S01]  /*44b0*/  MUFU.EX2 R37, R37 ;  /* 0x0000002500257308 */ /* 0x000fe20000000800 */
[----:B--2---:R-:W-:-:S07]  /*44c0*/  F2FP.F16.F32.PACK_AB R163, R36, R35 ;  /* 0x0000002324a3723e */ /* 0x004fce00000000ff */
[----:B------:R-:W0:Y:S01]  /*44d0*/  MUFU.EX2 R60, R60 ;  /* 0x0000003c003c7308 */ /* 0x000e220000000800 */
[----:B-1----:R-:W-:-:S07]  /*44e0*/  F2FP.F16.F32.PACK_AB R166, R59, R58 ;  /* 0x0000003a3ba6723e */ /* 0x002fce00000000ff */
[----:B------:R-:W1:Y:S08]  /*44f0*/  MUFU.EX2 R38, R38 ;  /* 0x0000002600267308 */ /* 0x000e700000000800 */
[----:B------:R-:W-:Y:S01]  /*4500*/  MUFU.EX2 R39, R39 ;  /* 0x0000002700277308 */ /* 0x000fe20000000800 */
[----:B0-----:R-:W-:-:S07]  /*4510*/  F2FP.F16.F32.PACK_AB R168, R61, R60 ;  /* 0x0000003c3da8723e */ /* 0x001fce00000000ff */
[----:B------:R-:W0:Y:S01]  /*4520*/  MUFU.EX2 R42, R42 ;  /* 0x0000002a002a7308 */ /* 0x000e220000000800 */
[----:B-1----:R-:W-:-:S07]  /*4530*/  F2FP.F16.F32.PACK_AB R165, R38, R37 ;  /* 0x0000002526a5723e */ /* 0x002fce00000000ff */
[----:B------:R-:W1:Y:S08]  /*4540*/  MUFU.EX2 R40, R40 ;  /* 0x0000002800287308 */ /* 0x000e700000000800 */
[----:B------:R2:W-:Y:S01]  /*4550*/  MUFU.EX2 R54, R2 ;  /* 0x0000000200367308 */ /* 0x0005e20000000800 */
[----:B0-----:R-:W-:-:S07]  /*4560*/  F2FP.F16.F32.PACK_AB R170, R63, R42 ;  /* 0x0000002a3faa723e */ /* 0x001fce00000000ff */
[----:B------:R-:W0:Y:S01]  /*4570*/  MUFU.EX2 R13, R13 ;  /* 0x0000000d000d7308 */ /* 0x000e220000000800 */
[----:B--2---:R-:W-:Y:S01]  /*4580*/  FADD.FTZ R2, R36, R67 ;  /* 0x0000004324027221 */ /* 0x004fe20000010000 */
[----:B------:R-:W-:Y:S01]  /*4590*/  FADD.FTZ R67, R59, R62 ;  /* 0x0000003e3b437221 */ /* 0x000fe20000010000 */
[----:B-1----:R-:W-:Y:S02]  /*45a0*/  F2FP.F16.F32.PACK_AB R167, R40, R39 ;  /* 0x0000002728a7723e */ /* 0x002fe400000000ff */
[----:B------:R-:W-:Y:S01]  /*45b0*/  FADD.FTZ R21, R37, R2 ;  /* 0x0000000225157221 */ /* 0x000fe20000010000 */
[----:B------:R-:W-:Y:S02]  /*45c0*/  FADD.FTZ R44, R60, R67 ;  /* 0x000000433c2c7221 */ /* 0x000fe40000010000 */
[----:B------:R-:W1:Y:S01]  /*45d0*/  MUFU.EX2 R64, R64 ;  /* 0x0000004000407308 */ /* 0x000e620000000800 */
[----:B------:R-:W-:Y:S01]  /*45e0*/  FADD.FTZ R2, R38, R21 ;  /* 0x0000001526027221 */ /* 0x000fe20000010000 */
[----:B------:R-:W-:-:S03]  /*45f0*/  FADD.FTZ R47, R61, R44 ;  /* 0x0000002c3d2f7221 */ /* 0x000fc60000010000 */
[----:B------:R-:W-:Y:S01]  /*4600*/  FADD.FTZ R21, R39, R2 ;  /* 0x0000000227157221 */ /* 0x000fe20000010000 */
[----:B------:R-:W-:Y:S02]  /*4610*/  FADD.FTZ R44, R42, R47 ;  /* 0x0000002f2a2c7221 */ /* 0x000fe40000010000 */
[----:B------:R-:W2:Y:S01]  /*4620*/  MUFU.EX2 R65, R65 ;  /* 0x0000004100417308 */ /* 0x000ea20000000800 */
[----:B------:R-:W-:Y:S01]  /*4630*/  FADD.FTZ R2, R40, R21 ;  /* 0x0000001528027221 */ /* 0x000fe20000010000 */
[----:B------:R-:W-:Y:S01]  /*4640*/  FADD.FTZ R43, R63, R44 ;  /* 0x0000002c3f2b7221 */ /* 0x000fe20000010000 */
[----:B0-----:R-:W-:Y:S02]  /*4650*/  F2FP.F16.F32.PACK_AB R169, R54, R13 ;  /* 0x0000000d36a9723e */ /* 0x001fe400000000ff */
[----:B------:R-:W-:-:S03]  /*4660*/  FADD.FTZ R21, R13, R2 ;  /* 0x000000020d157221 */ /* 0x000fc60000010000 */
[----:B------:R-:W0:Y:S01]  /*4670*/  MUFU.EX2 R0, R0 ;  /* 0x0000000000007308 */ /* 0x000e220000000800 */
[----:B-1----:R-:W-:Y:S01]  /*4680*/  FADD.FTZ R2, R64, R43 ;  /* 0x0000002b40027221 */ /* 0x002fe20000010000 */
[----:B------:R-:W-:-:S06]  /*4690*/  FADD.FTZ R21, R54, R21 ;  /* 0x0000001536157221 */ /* 0x000fcc0000010000 */
        /* <DEDUP_REMOVED lines=11> */
[C---:B0-----:R-:W-:Y:S01]  /*4750*/  F2FP.F16.F32.PACK_AB R174, R45.reuse, R20 ;  /* 0x000000142dae723e */ /* 0x041fe200000000ff */
[----:B------:R-:W-:-:S06]  /*4760*/  FADD.FTZ R2, R45, R24 ;  /* 0x000000182d027221 */ /* 0x000fcc0000010000 */
[----:B------:R-:W0:Y:S01]  /*4770*/  MUFU.EX2 R14, R14 ;  /* 0x0000000e000e7308 */ /* 0x000e220000000800 */
[----:B-1----:R-:W-:-:S07]  /*4780*/  FADD.FTZ R20, R12, R21 ;  /* 0x000000150c147221 */ /* 0x002fce0000010000 */
[----:B------:R-:W1:Y:S01]  /*4790*/  MUFU.EX2 R15, R15 ;  /* 0x0000000f000f7308 */ /* 0x000e620000000800 */
[C---:B--2---:R-:W-:Y:S01]  /*47a0*/  FADD.FTZ R21, R11.reuse, R20 ;  /* 0x000000140b157221 */ /* 0x044fe20000010000 */
[----:B------:R-:W-:-:S03]  /*47b0*/  F2FP.F16.F32.PACK_AB R173, R11, R12 ;  /* 0x0000000c0bad723e */ /* 0x000fc600000000ff */
[----:B0-----:R-:W-:-:S04]  /*47c0*/  FADD.FTZ R20, R14, R21 ;  /* 0x000000150e147221 */ /* 0x001fc80000010000 */
[C---:B-1----:R-:W-:Y:S01]  /*47d0*/  FADD.FTZ R0, R15.reuse, R20 ;  /* 0x000000140f007221 */ /* 0x042fe20000010000 */
[----:B------:R-:W-:Y:S01]  /*47e0*/  F2FP.F16.F32.PACK_AB R175, R15, R14 ;  /* 0x0000000e0faf723e */ /* 0x000fe200000000ff */
[----:B------:R-:W-:Y:S06]  /*47f0*/  @!P0 BRA `(.L_x_2374) ;  /* 0x0000000000048947 */ /* 0x000fec0003800000 */
[----:B------:R-:W-:Y:S01]  /*4800*/  BPT.TRAP 0x1 ;  /* 0x000000040000795c */ /* 0x000fe20000300000 */
.L_x_2374:
[----:B------:R0:W1:Y:S01]  /*4810*/  SYNCS.PHASECHK.TRANS64.TRYWAIT P1, [R3+URZ+0x22850], R10 ;  /* 0x0228500a030075a7 */ /* 0x000062000802017f */
[----:B------:R-:W-:Y:S05]  /*4820*/  @!P0 BRA `(.L_x_2375) ;  /* 0x0000000000048947 */ /* 0x000fea0003800000 */
[----:B------:R-:W-:Y:S01]  /*4830*/  BPT.TRAP 0x1 ;  /* 0x000000040000795c */ /* 0x000fe20000300000 */
.L_x_2375:
[----:B-1----:R-:W-:Y:S05]  /*4840*/  @P1 BRA `(.L_x_2376) ;  /* 0x0000000000081947 */ /* 0x002fea0003800000 */
[----:B------:R-:W1:Y:S02]  /*4850*/  SYNCS.PHASECHK.TRANS64.TRYWAIT P1, [R3+URZ+0x22850], R10 ;  /* 0x0228500a030075a7 */ /* 0x000e64000802017f */
[----:B-1----:R-:W-:Y:S05]  /*4860*/  @!P1 BRA `(.L_x_2377) ;  /* 0x0000013400189947 */ /* 0x002fea0003800000 */
.L_x_2376:
[----:B------:R-:W-:Y:S01]  /*4870*/  R2UR UR6, R8 ;  /* 0x00000000080672ca */ /* 0x000fe200000e0000 */
[----:B------:R2:W-:Y:S01]  /*4880*/  BAR.SYNC.DEFER_BLOCKING R9, 0x100 ;  /* 0x000400090000751d */ /* 0x0005e20000010000 */
[----:B------:R-:W-:-:S05]  /*4890*/  ISETP.NE.AND P2, PT, R6, 0x1, PT ;  /* 0x000000010600780c */ /* 0x000fca0003f45270 */
[----:B------:R-:W-:Y:S01]  /*48a0*/  UMOV UR7, 0x40000040 ;  /* 0x4000004000077882 */ /* 0x000fe20000000000 */
[----:B------:R-:W3:Y:S05]  /*48b0*/  S2R R11, SR_TID.X ;  /* 0x00000000000b7919 */ /* 0x000eea0000002100 */
[----:B------:R-:W-:Y:S02]  /*48c0*/  UIADD3 UR6, UR6, 0x400, URZ ;  /* 0x0000040006067890 */ /* 0x000fe4000fffe03f */
[----:B------:R-:W2:Y:S02]  /*48d0*/  @P2 LDC R8, c[0x0][0x44c] ;  /* 0x00011300ff082b82 */ /* 0x000ea40000000800 */
[----:B------:R-:W-:-:S04]  /*48e0*/  USHF.R.U32.HI UR6, URZ, 0x4, UR6 ;  /* 0x000000043f067899 */ /* 0x000fc80008011606 */
[----:B------:R-:W-:Y:S02]  /*48f0*/  ULOP3.LUT UR6, UR6, 0x3fff, URZ, 0xc0, !UPT ;  /* 0x00003fff06067892 */ /* 0x000fe4000f8ec03f */
[----:B01----:R-:W0:Y:S02]  /*4900*/  @P2 LDC R10, c[0x0][0x450] ;  /* 0x00011400ff0a2b82 */ /* 0x003e240000000800 */
        /* <DEDUP_REMOVED lines=8> */
[----:B---3--:R-:W-:Y:S02]  /*4990*/  LOP3.LUT P1, RZ, R11, 0x7f, RZ, 0xc0, !PT ;  /* 0x0000007f0bff7812 */ /* 0x008fe4000782c0ff */
[----:B------:R-:W-:Y:S01]  /*49a0*/  IMAD.U32 R8, RZ, RZ, UR43 ;  /* 0x0000002bff087e24 */ /* 0x000fe2000f8e00ff */
[----:B0-----:R-:W-:-:S04]  /*49b0*/  @P2 SHF.R.U32.HI R8, RZ, R10, R9 ;  /* 0x0000000aff082219 */ /* 0x001fc80000011609 */
[----:B------:R-:W-:-:S06]  /*49c0*/  IADD3 R8, R8, R17, -R16 ;  /* 0x0000001108087210 */ /* 0x000fcc0007ffe810 */
        /* <DEDUP_REMOVED lines=47> */
.L_x_2379:
[----:B------:R-:W-:-:S11]  /*4cc0*/  UISETP.NE.AND UP1, UPT, UR15, 0x1, UPT ;  /* 0x000000010f00788c */ /* 0x000fd6000bf25270 */
[----:B------:R-:W-:Y:S02]  /*4cd0*/  @UP1 ULDC.64 UR18, c[0x0][0x9e8] ;  /* 0x00027a0000121ab9 */ /* 0x000fe40000000a00 */
[----:B------:R-:W-:-:S04]  /*4ce0*/  UIMAD.WIDE.U32 UR6, UR11, UR18, URZ ;  /* 0x000000120b0672a5 */ /* 0x000fc8000f8e003f */
[----:B------:R-:W-:-:S12]  /*4cf0*/  @UP1 USHF.R.U32.HI UR11, URZ, UR19, UR7 ;  /* 0x000000133f0b1299 */ /* 0x000fd80008011607 */
.L_x_2380:
[----:B------:R-:W-:-:S04]  /*4d00*/  UIMAD UR11, UR11, UR15, UR15 ;  /* 0x0000000f0b0b72a4 */ /* 0x000fc8000f8e020f */
[----:B------:R-:W-:-:S04]  /*4d10*/  UISETP.LT.AND UP1, UPT, UR14, UR11, UPT ;  /* 0x0000000b0e00728c */ /* 0x000fc8000bf21270 */
[----:B------:R-:W-:-:S12]  /*4d20*/  USEL UR14, UR14, UR11, UP1 ;  /* 0x0000000b0e0e7287 */ /* 0x000fd80008800000 */
.L_x_2378:
        /* <DEDUP_REMOVED lines=11> */
.L_x_2398:
[----:B------:R-:W-:-:S04]  /*4de0*/  UIADD3 UR37, UR37, 0x1, URZ ;  /* 0x0000000125257890 */ /* 0x000fc8000fffe03f */
[----:B------:R-:W-:-:S04]  /*4df0*/  UISETP.NE.AND UP1, UPT, UR37, 0x2, UPT ;  /* 0x000000022500788c */ /* 0x000fc8000bf25270 */
[----:B------:R-:W-:Y:S02]  /*4e00*/  USEL UR6, URZ, 0x1, UP1 ;  /* 0x000000013f067887 */ /* 0x000fe40008800000 */
[----:B------:R-:W-:Y:S02]  /*4e10*/  USEL UR37, UR37, URZ, UP1 ;  /* 0x0000003f25257287 */ /* 0x000fe40008800000 */
[----:B------:R-:W-:Y:S01]  /*4e20*/  ULOP3.LUT UR38, UR38, UR6, URZ, 0x3c, !UPT ;  /* 0x0000000626267292 */ /* 0x000fe2000f8e3c3f */
[----:B0-----:R-:W-:Y:S11]  /*4e30*/  @!P0 BRA `(.L_x_2382) ;  /* 0x0000000000048947 */ /* 0x001ff60003800000 */
[----:B------:R-:W-:Y:S01]  /*4e40*/  BPT.TRAP 0x1 ;  /* 0x000000040000795c */ /* 0x000fe20000300000 */
.L_x_2382:
        /* <DEDUP_REMOVED lines=9> */
.L_x_2383:
[----:B-1----:R-:W-:Y:S05]  /*4ee0*/  @P1 BRA `(.L_x_2384) ;  /* 0x0000000000081947 */ /* 0x002fea0003800000 */
[----:B------:R-:W1:Y:S02]  /*4ef0*/  SYNCS.PHASECHK.TRANS64.TRYWAIT P1, [UR28+0x22830], R8 ;  /* 0x02283008ff0075a7 */ /* 0x000e64000802015c */
[----:B-1----:R-:W-:Y:S05]  /*4f00*/  @!P1 BRA `(.L_x_2385) ;  /* 0x0000012c00849947 */ /* 0x002fea0003800000 */
.L_x_2384:
        /* <DEDUP_REMOVED lines=14> */
[----:B--2---:R-:W-:Y:S02]  /*4ff0*/  LOP3.LUT P1, RZ, R11, 0x7f, RZ, 0xc0, !PT ;  /* 0x0000007f0bff7812 */ /* 0x004fe4000782c0ff */
[----:B------:R-:W-:Y:S01]  /*5000*/  SHF.R.U32.HI R11, RZ, 0x7, R11 ;  /* 0x00000007ff0b7819 */ /* 0x000fe2000001160b */
        /* <DEDUP_REMOVED lines=24> */
[----:B------:R-:W-:Y:S01]  /*5190*/  IMAD.U32 R177, RZ, RZ, UR28 ;  /* 0x0000001cffb17e24 */ /* 0x000fe2000f8e00ff */
[----:B---3--:R-:W-:Y:S01]  /*51a0*/  @P2 SHF.R.U32.HI R194, RZ, R10, R7 ;  /* 0x0000000affc22219 */ /* 0x008fe20000011607 */
        /* <DEDUP_REMOVED lines=46> */
[----:B------:R-:W3:Y:S04]  /*5490*/  MUFU.TANH R13, R13 ;  /* 0x0000000d000d7308 */ /* 0x000ee80000002400 */
[----:B------:R-:W-:-:S04]  /*54a0*/  IADD3 R11, -R16, R11, R17 ;  /* 0x0000000b100b7210 */ /* 0x000fc80007ffe111 */
[----:B------:R-:W4:Y:S01]  /*54b0*/  MUFU.TANH R14, R14 ;  /* 0x0000000e000e7308 */ /* 0x000f220000002400 */
[C---:B------:R-:W-:Y:S02]  /*54c0*/  VIADD R199, R11.reuse, UR27 ;  /* 0x0000001b0bc77c36 */ /* 0x040fe40008000000 */
[----:B------:R-:W-:Y:S02]  /*54d0*/  VIADD R198, R11, UR22 ;  /* 0x000000160bc67c36 */ /* 0x000fe40008000000 */
        /* <DEDUP_REMOVED lines=49> */
[----:B------:R-:W-:Y:S01]  /*57f0*/  IADD3 R213, -R16, R17, R213 ;  /* 0x0000001110d57210 */ /* 0x000fe20007ffe1d5 */
        /* <DEDUP_REMOVED lines=11> */
.L_x_2388:
[----:B------:R-:W-:-:S05]  /*58b0*/  IMAD.U32 R214, RZ, RZ, UR25 ;  /* 0x00000019ffd67e24 */ /* 0x000fca000f8e00ff */
[----:B------:R-:W-:-:S13]  /*58c0*/  ISETP.NE.AND P1, PT, R214, 0x1, PT ;  /* 0x00000001d600780c */ /* 0x000fda0003f25270 */
[----:B------:R-:W1:Y:S02]  /*58d0*/  @P1 LDC.64 R10, c[0x0][0x9e8] ;  /* 0x00027a00ff0a1b82 */ /* 0x000e640000000a00 */
[----:B-1----:R-:W-:-:S05]  /*58e0*/  @P1 IMAD.HI.U32 R10, R213, R10, RZ ;  /* 0x0000000ad50a1227 */ /* 0x002fca00078e00ff */
[----:B------:R-:W-:-:S07]  /*58f0*/  @P1 SHF.R.U32.HI R213, RZ, R11, R10 ;  /* 0x0000000bffd51219 */ /* 0x000fce000001160a */
.L_x_2389:
[----:B------:R-:W-:Y:S05]  /*5900*/  BSYNC B0 ;  /* 0x0000000000007941 */ /* 0x000fea0003800000 */
.L_x_2387:
[----:B------:R-:W-:-:S04]  /*5910*/  IMAD R10, R18, -0x2, R189 ;  /* 0xfffffffe120a7824 */ /* 0x000fc800078e02bd */
[----:B------:R-:W-:-:S05]  /*5920*/  IMAD R10, R213, R214, R10 ;  /* 0x000000d6d50a7224 */ /* 0x000fca00078e020a */
[----:B------:R-:W-:Y:S02]  /*5930*/  VIADDMNMX R197, R10, R214, R197, PT ;  /* 0x000000d60ac57246 */ /* 0x000fe400038001c5 */
[----:B------:R-:W-:-:S07]  /*5940*/  VIMNMX R196, R196, R10, !PT ;  /* 0x0000000ac4c47248 */ /* 0x000fce0007fe0100 */
.L_x_2386:
[----:B------:R-:W2:Y:S01]  /*5950*/  LDL.LU R213, [R1] ;  /* 0x0000000001d57983 */ /* 0x000ea20000300800 */
[C---:B------:R-:W-:Y:S02]  /*5960*/  ISETP.GE.AND P2, PT, R189.reuse, 0x1, PT ;  /* 0x00000001bd00780c */ /* 0x040fe40003f46270 */
[C---:B------:R-:W-:Y:S02]  /*5970*/  ISETP.GE.AND P1, PT, R189.reuse, 0x2, PT ;  /* 0x00000002bd00780c */ /* 0x040fe40003f26270 */
[----:B------:R-:W-:Y:S02]  /*5980*/  ISETP.GT.AND P3, PT, R196, RZ, !P2 ;  /* 0x000000ffc400720c */ /* 0x000fe40005764270 */
[----:B------:R-:W-:Y:S02]  /*5990*/  ISETP.GE.AND P4, PT, R189, 0x9, PT ;  /* 0x00000009bd00780c */ /* 0x000fe40003f86270 */
[----:B------:R-:W-:-:S04]  /*59a0*/  ISETP.LT.OR P3, PT, R197, 0x1, P3 ;  /* 0x00000001c500780c */ /* 0x000fc80001f61670 */
[----:B------:R-:W-:Y:S02]  /*59b0*/  FSEL R214, R13, -INF , !P3 ;  /* 0xff8000000dd67808 */ /* 0x000fe40005800000 */
[----:B------:R-:W-:Y:S01]  /*59c0*/  ISETP.GE.AND P3, PT, R189, 0xa, PT ;  /* 0x0000000abd00780c */ /* 0x000fe20003f66270 */
[----:B------:R-:W1:Y:S02]  /*59d0*/  SHFL.IDX PT, R13, R194, 0x1, 0x1c1f ;  /* 0x003c1f00c20d7f89 */ /* 0x000e6400000e0000 */
[--C-:B-1----:R-:W-:Y:S02]  /*59e0*/  IMAD.IADD R199, R199, 0x1, R13.reuse ;  /* 0x00000001c7c77824 */ /* 0x102fe400078e020d */
[----:B------:R-:W-:Y:S01]  /*59f0*/  IMAD.IADD R198, R198, 0x1, R13 ;  /* 0x00000001c6c67824 */ /* 0x000fe200078e020d */
[----:B--2---:R-:W-:-:S04]  /*5a00*/  LOP3.LUT R213, R213, 0xfffbffff, RZ, 0xc0, !PT ;  /* 0xfffbffffd5d57812 */ /* 0x004fc800078ec0ff */
[----:B------:R-:W-:Y:S02]  /*5a10*/  @P2 LOP3.LUT R213, R213, 0x40000, RZ, 0xfc, !PT ;  /* 0x00040000d5d52812 */ /* 0x000fe400078efcff */
[----:B------:R-:W-:Y:S02]  /*5a20*/  ISETP.GT.AND P2, PT, R196, 0x1, !P1 ;  /* 0x00000001c400780c */ /* 0x000fe40004f44270 */
[----:B------:R-:W-:Y:S02]  /*5a30*/  LOP3.LUT R213, R213, 0xfffffffd, RZ, 0xc0, !PT ;  /* 0xfffffffdd5d57812 */ /* 0x000fe400078ec0ff */
[----:B------:R-:W-:Y:S02]  /*5a40*/  ISETP.LT.OR P2, PT, R197, 0x2, P2 ;  /* 0x00000002c500780c */ /* 0x000fe40001741670 */
[----:B------:R-:W-:Y:S02]  /*5a50*/  @P4 LOP3.LUT R213, R213, 0x2, RZ, 0xfc, !PT ;  /* 0x00000002d5d54812 */ /* 0x000fe400078efcff */
[----:B------:R-:W-:-:S02]  /*5a60*/  FSEL R14, R14, -INF , !P2 ;  /* 0xff8000000e0e7808 */ /* 0x000fc40005000000 */
[C---:B------:R-:W-:Y:S02]  /*5a70*/  ISETP.GT.AND P2, PT, R196.reuse, 0x8, !P4 ;  /* 0x00000008c400780c */ /* 0x040fe40006744270 */
[----:B------:R-:W-:Y:S02]  /*5a80*/  LOP3.LUT R213, R213, 0xfffffffb, RZ, 0xc0, !PT ;  /* 0xfffffffbd5d57812 */ /* 0x000fe400078ec0ff */
[----:B------:R-:W-:Y:S02]  /*5a90*/  ISETP.LT.OR P2, PT, R197, 0x9, P2 ;  /* 0x00000009c500780c */ /* 0x000fe40001741670 */
[----:B------:R-:W-:Y:S02]  /*5aa0*/  @P3 LOP3.LUT R213, R213, 0x4, RZ, 0xfc, !PT ;  /* 0x00000004d5d53812 */ /* 0x000fe400078efcff */
[----:B0-----:R-:W-:Y:S02]  /*5ab0*/  FSEL R21, R21, -INF , !P2 ;  /* 0xff80000015157808 */ /* 0x001fe40005000000 */
[----:B------:R-:W-:-:S02]  /*5ac0*/  ISETP.GT.AND P2, PT, R196, 0x9, !P3 ;  /* 0x00000009c400780c */ /* 0x000fc40005f44270 */
[----:B------:R-:W-:Y:S02]  /*5ad0*/  ISETP.GE.AND P3, PT, R189, 0x11, PT ;  /* 0x00000011bd00780c */ /* 0x000fe40003f66270 */
[----:B------:R-:W-:Y:S02]  /*5ae0*/  ISETP.LT.OR P2, PT, R197, 0xa, P2 ;  /* 0x0000000ac500780c */ /* 0x000fe40001741670 */
[----:B------:R-:W-:Y:S02]  /*5af0*/  LOP3.LUT R213, R213, 0xfffffff7, RZ, 0xc0, !PT ;  /* 0xfffffff7d5d57812 */ /* 0x000fe400078ec0ff */
        /* <DEDUP_REMOVED lines=108> */
[----:B------:R-:W-:-:S03]  /*61c0*/  ISETP.GT.AND P6, PT, R196, 0x59, !P6 ;  /* 0x00000059c400780c */ /* 0x000fc600077c4270 */
[----:B------:R0:W-:Y:S01]  /*61d0*/  STL [R1], R213 ;  /* 0x000000d501007387 */ /* 0x0001e20000100800 */
[----:B------:R-:W-:-:S04]  /*61e0*/  ISETP.LT.OR P6, PT, R197, 0x5a, P6 ;  /* 0x0000005ac500780c */ /* 0x000fc800037c1670 */
[----:B------:R-:W-:Y:S02]  /*61f0*/  FSEL R195, R195, -INF , !P6 ;  /* 0xff800000c3c37808 */ /* 0x000fe40007000000 */
[----:B------:R-:W-:-:S13]  /*6200*/  PLOP3.LUT P6, PT, PT, PT, UP0, 0x40, 0x0 ;  /* 0x000000000000781c */ /* 0x000fda0003fce808 */
[----:B0-----:R-:W-:Y:S05]  /*6210*/  @P6 BRA `(.L_x_2390) ;  /* 0x0000000000586947 */ /* 0x001fea0003800000 */
[----:B------:R-:W-:Y:S01]  /*6220*/  IADD3 R13, -R16, R17, R13 ;  /* 0x00000011100d7210 */ /* 0x000fe20007ffe10d */
        /* <DEDUP_REMOVED lines=11> */
.L_x_2392:
[----:B------:R-:W-:-:S05]  /*62e0*/  IMAD.U32 R194, RZ, RZ, UR25 ;  /* 0x00000019ffc27e24 */ /* 0x000fca000f8e00ff */
[----:B------:R-:W-:-:S13]  /*62f0*/  ISETP.NE.AND P6, PT, R194, 0x1, PT ;  /* 0x00000001c200780c */ /* 0x000fda0003fc5270 */
[----:B------:R-:W0:Y:S02]  /*6300*/  @P6 LDC.64 R10, c[0x0][0x9e8] ;  /* 0x00027a00ff0a6b82 */ /* 0x000e240000000a00 */
[----:B0-----:R-:W-:-:S05]  /*6310*/  @P6 IMAD.HI.U32 R10, R13, R10, RZ ;  /* 0x0000000a0d0a6227 */ /* 0x001fca00078e00ff */
[----:B------:R-:W-:-:S07]  /*6320*/  @P6 SHF.R.U32.HI R13, RZ, R11, R10 ;  /* 0x0000000bff0d6219 */ /* 0x000fce000001160a */
.L_x_2393:
[----:B------:R-:W-:Y:S05]  /*6330*/  BSYNC B0 ;  /* 0x0000000000007941 */ /* 0x000fea0003800000 */
.L_x_2391:
[----:B------:R-:W-:-:S04]  /*6340*/  IMAD R189, R18, -0x2, R189 ;  /* 0xfffffffe12bd7824 */ /* 0x000fc800078e02bd */
[----:B------:R-:W-:-:S05]  /*6350*/  IMAD R13, R13, R194, R189 ;  /* 0x000000c20d0d7224 */ /* 0x000fca00078e02bd */
[----:B------:R-:W-:Y:S02]  /*6360*/  VIADDMNMX R199, R13, R194, R199, PT ;  /* 0x000000c20dc77246 */ /* 0x000fe400038001c7 */
[----:B------:R-:W-:-:S07]  /*6370*/  VIMNMX R198, R198, R13, !PT ;  /* 0x0000000dc6c67248 */ /* 0x000fce0007fe0100 */
.L_x_2390:
        /* <DEDUP_REMOVED lines=156> */
[----:B------:R-:W-:Y:S01]  /*6d40*/  FFMA.FTZ R193, R193, UR10, -R11 ;  /* 0x0000000ac1c17c23 */ /* 0x000fe2000801080b */
[----:B------:R-:W-:-:S04]  /*6d50*/  FMNMX.FTZ R189, R165, R152, !PT ;  /* 0x00000098a5bd7209 */ /* 0x000fc80007810000 */
[----:B------:R-:W-:Y:S01]  /*6d60*/  FMNMX.FTZ R152, R166, R189, !PT ;  /* 0x000000bda6987209 */ /* 0x000fe20007810000 */
[----:B------:R-:W-:Y:S03]  /*6d70*/  MUFU.EX2 R155, R155 ;  /* 0x0000009b009b7308 */ /* 0x000fe60000000800 */
        /* <DEDUP_REMOVED lines=14> */
[----:B------:R-:W-:Y:S01]  /*6e60*/  MUFU.EX2 R164, R164 ;  /* 0x000000a400a47308 */ /* 0x000fe20000000800 */
[----:B------:R-:W-:Y:S01]  /*6e70*/  FSEL R152, R192, -INF , !P2 ;  /* 0xff800000c0987808 */ /* 0x000fe20005000000 */
[--C-:B------:R-:W-:Y:S01]  /*6e80*/  FFMA.FTZ R192, R176, UR10, -R11.reuse ;  /* 0x0000000ab0c07c23 */ /* 0x100fe2000801080b */
[----:B------:R-:W-:Y:S02]  /*6e90*/  FMNMX.FTZ R189, R191, R196, !PT ;  /* 0x000000c4bfbd7209 */ /* 0x000fe40007810000 */
[----:B------:R-:W-:Y:S02]  /*6ea0*/  FSEL R176, R10, RZ, P1 ;  /* 0x000000ff0ab07208 */ /* 0x000fe40000800000 */
[----:B------:R-:W-:Y:S01]  /*6eb0*/  FMNMX.FTZ R189, R152, R189, !PT ;  /* 0x000000bd98bd7209 */ /* 0x000fe20007810000 */
[----:B------:R-:W-:Y:S04]  /*6ec0*/  MUFU.EX2 R167, R167 ;  /* 0x000000a700a77308 */ /* 0x000fe80000000800 */
[----:B------:R-:W0:Y:S04]  /*6ed0*/  SHFL.BFLY PT, R196, R189, 0x2, 0x1f ;  /* 0x0c401f00bdc47f89 */ /* 0x000e2800000e0000 */
[----:B------:R-:W-:Y:S08]  /*6ee0*/  MUFU.EX2 R168, R168 ;  /* 0x000000a800a87308 */ /* 0x000ff00000000800 */
[----:B------:R-:W-:Y:S08]  /*6ef0*/  MUFU.EX2 R171, R171 ;  /* 0x000000ab00ab7308 */ /* 0x000ff00000000800 */
[----:B------:R-:W-:Y:S01]  /*6f00*/  MUFU.EX2 R172, R172 ;  /* 0x000000ac00ac7308 */ /* 0x000fe20000000800 */
[----:B0-----:R-:W-:Y:S01]  /*6f10*/  FMNMX.FTZ R196, R189, R196, !PT ;  /* 0x000000c4bdc47209 */ /* 0x001fe20007810000 */
[----:B------:R-:W-:Y:S01]  /*6f20*/  FFMA.FTZ R189, R190, UR10, -R11 ;  /* 0x0000000abebd7c23 */ /* 0x000fe2000801080b */
[----:B------:R-:W-:-:S05]  /*6f30*/  FADD.FTZ R190, -R176, R5 ;  /* 0x00000005b0be7221 */ /* 0x000fca0000010100 */
[----:B------:R-:W-:Y:S01]  /*6f40*/  MUFU.EX2 R5, R193 ;  /* 0x000000c100057308 */ /* 0x000fe20000000800 */
[----:B------:R-:W0:Y:S01]  /*6f50*/  SHFL.BFLY PT, R197, R196, 0x1, 0x1f ;  /* 0x0c201f00c4c57f89 */ /* 0x000e2200000e0000 */
[----:B------:R-:W-:-:S06]  /*6f60*/  FMUL.FTZ R190, R190, UR10 ;  /* 0x0000000abebe7c20 */ /* 0x000fcc0008410000 */
[----:B------:R-:W1:Y:S08]  /*6f70*/  MUFU.EX2 R190, R190 ;  /* 0x000000be00be7308 */ /* 0x000e700000000800 */
[----:B------:R-:W2:Y:S08]  /*6f80*/  MUFU.EX2 R175, R175 ;  /* 0x000000af00af7308 */ /* 0x000eb00000000800 */
[----:B------:R-:W3:Y:S01]  /*6f90*/  MUFU.EX2 R192, R192 ;  /* 0x000000c000c07308 */ /* 0x000ee20000000800 */
[----:B0-----:R-:W-:Y:S01]  /*6fa0*/  FMNMX.FTZ R176, R196, R197, !PT ;  /* 0x000000c5c4b07209 */ /* 0x001fe20007810000 */
[----:B------:R-:W-:Y:S01]  /*6fb0*/  FFMA.FTZ R196, R195, UR10, -R11 ;  /* 0x0000000ac3c47c23 */ /* 0x000fe2000801080b */
[----:B-1----:R-:W-:Y:S01]  /*6fc0*/  FFMA.FTZ R11, R190, R2, R13 ;  /* 0x00000002be0b7223 */ /* 0x002fe2000001000d */
[-C--:B------:R-:W-:Y:S01]  /*6fd0*/  FMUL.FTZ R24, R24, R190.reuse ;  /* 0x000000be18187220 */ /* 0x080fe20000410000 */
[C---:B------:R-:W-:Y:S01]  /*6fe0*/  FSETP.NEU.FTZ.AND P1, PT, R176.reuse, -INF , PT ;  /* 0xff800000b000780b */ /* 0x040fe20003f3d000 */
[----:B------:R-:W-:Y:S01]  /*6ff0*/  FMUL.FTZ R197, R176, UR10 ;  /* 0x0000000ab0c57c20 */ /* 0x000fe20008410000 */
[----:B------:R-:W-:Y:S01]  /*7000*/  FADD.FTZ R2, R14, R11 ;  /* 0x0000000b0e027221 */ /* 0x000fe20000010000 */
[----:B------:R-:W0:Y:S01]  /*7010*/  MUFU.EX2 R180, R180 ;  /* 0x000000b400b47308 */ /* 0x000e220000000800 */
[-C--:B------:R-:W-:Y:S01]  /*7020*/  FMUL.FTZ R25, R25, R190.reuse ;  /* 0x000000be19197220 */ /* 0x080fe20000410000 */
[-C--:B------:R-:W-:Y:S01]  /*7030*/  FMUL.FTZ R28, R28, R190.reuse ;  /* 0x000000be1c1c7220 */ /* 0x080fe20000410000 */
[----:B------:R-:W-:Y:S01]  /*7040*/  FSEL R195, R197, RZ, P1 ;  /* 0x000000ffc5c37208 */ /* 0x000fe20000800000 */
[-C--:B------:R-:W-:Y:S01]  /*7050*/  FMUL.FTZ R29, R29, R190.reuse ;  /* 0x000000be1d1d7220 */ /* 0x080fe20000410000 */
[-C--:B------:R-:W-:Y:S01]  /*7060*/  FMUL.FTZ R32, R32, R190.reuse ;  /* 0x000000be20207220 */ /* 0x080fe20000410000 */
[-C--:B------:R-:W-:Y:S01]  /*7070*/  FMUL.FTZ R33, R33, R190.reuse ;  /* 0x000000be21217220 */ /* 0x080fe20000410000 */
[-C--:B------:R-:W-:Y:S01]  /*7080*/  FMUL.FTZ R36, R36, R190.reuse ;  /* 0x000000be24247220 */ /* 0x080fe20000410000 */
[--C-:B------:R-:W-:Y:S01]  /*7090*/  FFMA.FTZ R11, R15, UR10, -R195.reuse ;  /* 0x0000000a0f0b7c23 */ /* 0x100fe200080108c3 */
[----:B------:R-:W-:Y:S01]  /*70a0*/  FADD.FTZ R15, R21, R2 ;  /* 0x00000002150f7221 */ /* 0x000fe20000010000 */
[--C-:B------:R-:W-:Y:S01]  /*70b0*/  FFMA.FTZ R193, R157, UR10, -R195.reuse ;  /* 0x0000000a9dc17c23 */ /* 0x100fe200080108c3 */
[----:B------:R-:W-:Y:S01]  /*70c0*/  FFMA.FTZ R198, R154, UR10, -R195 ;  /* 0x0000000a9ac67c23 */ /* 0x000fe200080108c3 */
[----:B------:R-:W1:Y:S01]  /*70d0*/  MUFU.EX2 R181, R181 ;  /* 0x000000b500b57308 */ /* 0x000e620000000800 */
[----:B------:R-:W-:Y:S01]  /*70e0*/  FADD.FTZ R2, R194, R15 ;  /* 0x0000000fc2027221 */ /* 0x000fe20000010000 */
[--C-:B------:R-:W-:Y:S01]  /*70f0*/  FFMA.FTZ R199, R165, UR10, -R195.reuse ;  /* 0x0000000aa5c77c23 */ /* 0x100fe200080108c3 */
[--C-:B------:R-:W-:Y:S01]  /*7100*/  FFMA.FTZ R162, R162, UR10, -R195.reuse ;  /* 0x0000000aa2a27c23 */ /* 0x100fe200080108c3 */
[--C-:B------:R-:W-:Y:S01]  /*7110*/  FFMA.FTZ R9, R9, UR10, -R195.reuse ;  /* 0x0000000a09097c23 */ /* 0x100fe200080108c3 */
[----:B------:R-:W-:Y:S01]  /*7120*/  FADD.FTZ R15, R155, R2 ;  /* 0x000000029b0f7221 */ /* 0x000fe20000010000 */
[--C-:B------:R-:W-:Y:S01]  /*7130*/  FFMA.FTZ R12, R12, UR10, -R195.reuse ;  /* 0x0000000a0c0c7c23 */ /* 0x100fe200080108c3 */
[----:B------:R-:W-:Y:S01]  /*7140*/  FFMA.FTZ R20, R20, UR10, -R195 ;  /* 0x0000000a14147c23 */ /* 0x000fe200080108c3 */
[----:B------:R-:W-:Y:S01]  /*7150*/  MUFU.EX2 R184, R184 ;  /* 0x000000b800b87308 */ /* 0x000fe20000000800 */
        /* <DEDUP_REMOVED lines=17> */
[----:B------:R-:W-:Y:S01]  /*7270*/  FSEL R153, R176, RZ, P1 ;  /* 0x000000ffb0997208 */ /* 0x000fe20000800000 */
[----:B------:R-:W-:Y:S01]  /*7280*/  FFMA.FTZ R191, R191, UR10, -R195 ;  /* 0x0000000abfbf7c23 */ /* 0x000fe200080108c3 */
[----:B------:R-:W-:Y:S01]  /*7290*/  F2FP.F16.F32.PACK_AB R156, R156, R155 ;  /* 0x0000009b9c9c723e */ /* 0x000fe200000000ff */
[----:B------:R-:W-:Y:S01]  /*72a0*/  FADD.FTZ R157, R167, R2 ;  /* 0x00000002a79d7221 */ /* 0x000fe20000010000 */
[-C--:B------:R-:W-:Y:S01]  /*72b0*/  FMUL.FTZ R37, R37, R190.reuse ;  /* 0x000000be25257220 */ /* 0x080fe20000410000 */
[----:B------:R-:W-:Y:S01]  /*72c0*/  FADD.FTZ R2, -R153, R4 ;  /* 0x0000000499027221 */ /* 0x000fe20000010100 */
[----:B------:R-:W-:Y:S01]  /*72d0*/  MUFU.EX2 R189, R189 ;  /* 0x000000bd00bd7308 */ /* 0x000fe20000000800 */
[----:B------:R-:W-:Y:S01]  /*72e0*/  FADD.FTZ R154, R168, R157 ;  /* 0x0000009da89a7221 */ /* 0x000fe20000010000 */
[--C-:B------:R-:W-:Y:S01]  /*72f0*/  FFMA.FTZ R4, R158, UR10, -R195.reuse ;  /* 0x0000000a9e047c23 */ /* 0x100fe200080108c3 */
[----:B------:R-:W-:Y:S01]  /*7300*/  FFMA.FTZ R157, R174, UR10, -R195 ;  /* 0x0000000aae9d7c23 */ /* 0x000fe200080108c3 */
[-C--:B------:R-:W-:Y:S01]  /*7310*/  FMUL.FTZ R40, R40, R190.reuse ;  /* 0x000000be28287220 */ /* 0x080fe20000410000 */
[----:B------:R-:W-:Y:S01]  /*7320*/  FADD.FTZ R153, R171, R154 ;  /* 0x0000009aab997221 */ /* 0x000fe20000010000 */
[-C--:B------:R-:W-:Y:S01]  /*7330*/  FMUL.FTZ R41, R41, R190.reuse ;  /* 0x000000be29297220 */ /* 0x080fe20000410000 */
[-C--:B------:R-:W-:Y:S01]  /*7340*/  FMUL.FTZ R44, R44, R190.reuse ;  /* 0x000000be2c2c7220 */ /* 0x080fe20000410000 */
[----:B------:R-:W4:Y:S01]  /*7350*/  MUFU.EX2 R196, R196 ;  /* 0x000000c400c47308 */ /* 0x000f220000000800 */
[----:B------:R-:W-:Y:S01]  /*7360*/  FADD.FTZ R154, R172, R153 ;  /* 0x00000099ac9a7221 */ /* 0x000fe20000010000 */
[----:B------:R-:W-:Y:S01]  /*7370*/  FFMA.FTZ R153, R170, UR10, -R195 ;  /* 0x0000000aaa997c23 */ /* 0x000fe200080108c3 */
[-C--:B------:R-:W-:Y:S01]  /*7380*/  FMUL.FTZ R45, R45, R190.reuse ;  /* 0x000000be2d2d7220 */ /* 0x080fe20000410000 */
[-C--:B------:R-:W-:Y:S01]  /*7390*/  FMUL.FTZ R48, R48, R190.reuse ;  /* 0x000000be30307220 */ /* 0x080fe20000410000 */
[----:B--2---:R-:W-:Y:S01]  /*73a0*/  FADD.FTZ R165, R175, R154 ;  /* 0x0000009aafa57221 */ /* 0x004fe20000010000 */
[-C--:B------:R-:W-:Y:S01]  /*73b0*/  FMUL.FTZ R49, R49, R190.reuse ;  /* 0x000000be31317220 */ /* 0x080fe20000410000 */
[-C--:B------:R-:W-:Y:S01]  /*73c0*/  FMUL.FTZ R52, R52, R190.reuse ;  /* 0x000000be34347220 */ /* 0x080fe20000410000 */
[----:B------:R-:W-:Y:S01]  /*73d0*/  MUFU.EX2 R9, R9 ;  /* 0x0000000900097308 */ /* 0x000fe20000000800 */
[----:B---3--:R-:W-:Y:S01]  /*73e0*/  FADD.FTZ R213, R192, R165 ;  /* 0x000000a5c0d57221 */ /* 0x008fe20000010000 */
[--C-:B------:R-:W-:Y:S01]  /*73f0*/  FFMA.FTZ R165, R182, UR10, -R195.reuse ;  /* 0x0000000ab6a57c23 */ /* 0x100fe200080108c3 */
[----:B------:R-:W-:Y:S01]  /*7400*/  FFMA.FTZ R195, R152, UR10, -R195 ;  /* 0x0000000a98c37c23 */ /* 0x000fe200080108c3 */
[----:B------:R-:W-:Y:S01]  /*7410*/  F2FP.F16.F32.PACK_AB R152, R14, R13 ;  /* 0x0000000d0e98723e */ /* 0x000fe200000000ff */
[----:B0-----:R-:W-:Y:S01]  /*7420*/  FADD.FTZ R154, R180, R213 ;  /* 0x000000d5b49a7221 */ /* 0x001fe20000010000 */
[-C--:B------:R-:W-:Y:S01]  /*7430*/  FMUL.FTZ R53, R53, R190.reuse ;  /* 0x000000be35357220 */ /* 0x080fe20000410000 */
[-C--:B------:R-:W-:Y:S01]  /*7440*/  FMUL.FTZ R56, R56, R190.reuse ;  /* 0x000000be38387220 */ /* 0x080fe20000410000 */
[----:B------:R0:W-:Y:S01]  /*7450*/  MUFU.EX2 R182, R162 ;  /* 0x000000a200b67308 */ /* 0x0001e20000000800 */
[----:B-1----:R-:W-:Y:S01]  /*7460*/  FADD.FTZ R213, R181, R154 ;  /* 0x0000009ab5d57221 */ /* 0x002fe20000010000 */
[----:B------:R-:W-:Y:S01]  /*7470*/  F2FP.F16.F32.PACK_AB R154, R194, R21 ;  /* 0x00000015c29a723e */ /* 0x000fe200000000ff */
[-C--:B------:R-:W-:Y:S01]  /*7480*/  FMUL.FTZ R57, R57, R190.reuse ;  /* 0x000000be39397220 */ /* 0x080fe20000410000 */
[----:B----4-:R-:W-:Y:S01]  /*7490*/  F2FP.F16.F32.PACK_AB R174, R196, R5 ;  /* 0x00000005c4ae723e */ /* 0x010fe200000000ff */
[----:B------:R-:W-:Y:S01]  /*74a0*/  FADD.FTZ R158, R184, R213 ;  /* 0x000000d5b89e7221 */ /* 0x000fe20000010000 */
[-C--:B------:R-:W-:Y:S01]  /*74b0*/  FMUL.FTZ R60, R60, R190.reuse ;  /* 0x000000be3c3c7220 */ /* 0x080fe20000410000 */
[----:B------:R-:W-:Y:S01]  /*74c0*/  FMUL.FTZ R61, R61, R190 ;  /* 0x000000be3d3d7220 */ /* 0x000fe20000410000 */
[----:B------:R-:W-:Y:S01]  /*74d0*/  MUFU.EX2 R12, R12 ;  /* 0x0000000c000c7308 */ /* 0x000fe20000000800 */
[----:B0-----:R-:W-:Y:S01]  /*74e0*/  F2FP.F16.F32.PACK_AB R162, R168, R167 ;  /* 0x000000a7a8a2723e */ /* 0x001fe200000000ff */
[----:B------:R-:W-:Y:S01]  /*74f0*/  FADD.FTZ R21, R185, R158 ;  /* 0x0000009eb9157221 */ /* 0x000fe20000010000 */
[----:B------:R-:W-:Y:S01]  /*7500*/  F2FP.F16.F32.PACK_AB R168, R181, R180 ;  /* 0x000000b4b5a8723e */ /* 0x000fe200000000ff */
[----:B------:R-:W-:Y:S01]  /*7510*/  FMUL.FTZ R180, R2, UR10 ;  /* 0x0000000a02b47c20 */ /* 0x000fe20008410000 */
[----:B------:R-:W-:Y:S01]  /*7520*/  F2FP.F16.F32.PACK_AB R158, R160, R159 ;  /* 0x0000009fa09e723e */ /* 0x000fe200000000ff */
[----:B------:R-:W-:Y:S01]  /*7530*/  FADD.FTZ R166, R188, R21 ;  /* 0x00000015bca67221 */ /* 0x000fe20000010000 */
[----:B------:R-:W-:Y:S01]  /*7540*/  F2FP.F16.F32.PACK_AB R160, R164, R163 ;  /* 0x000000a3a4a0723e */ /* 0x000fe200000000ff */
[----:B------:R-:W-:Y:S01]  /*7550*/  MUFU.EX2 R11, R11 ;  /* 0x0000000b000b7308 */ /* 0x000fe20000000800 */
[----:B------:R-:W-:Y:S01]  /*7560*/  F2FP.F16.F32.PACK_AB R164, R172, R171 ;  /* 0x000000abaca4723e */ /* 0x000fe200000000ff */
[C---:B------:R-:W-:Y:S01]  /*7570*/  FADD.FTZ R170, R189.reuse, R166 ;  /* 0x000000a6bdaa7221 */ /* 0x040fe20000010000 */
[----:B------:R-:W-:Y:S01]  /*7580*/  F2FP.F16.F32.PACK_AB R172, R189, R188 ;  /* 0x000000bcbdac723e */ /* 0x000fe200000000ff */
[----:B------:R-:W-:Y:S01]  /*7590*/  FMUL.FTZ R64, R64, R190 ;  /* 0x000000be40407220 */ /* 0x000fe20000410000 */
[----:B------:R-:W-:Y:S01]  /*75a0*/  F2FP.F16.F32.PACK_AB R166, R192, R175 ;  /* 0x000000afc0a6723e */ /* 0x000fe200000000ff */
[----:B------:R-:W-:Y:S01]  /*75b0*/  FADD.FTZ R21, R5, R170 ;  /* 0x000000aa05157221 */ /* 0x000fe20000010000 */
[----:B------:R-:W-:Y:S01]  /*75c0*/  F2FP.F16.F32.PACK_AB R170, R185, R184 ;  /* 0x000000b8b9aa723e */ /* 0x000fe200000000ff */
[----:B------:R-:W0:Y:S01]  /*75d0*/  MUFU.EX2 R180, R180 ;  /* 0x000000b400b47308 */ /* 0x000e220000000800 */
[-C--:B------:R-:W-:Y:S01]  /*75e0*/  FMUL.FTZ R65, R65, R190.reuse ;  /* 0x000000be41417220 */ /* 0x080fe20000410000 */
[----:B------:R-:W-:Y:S01]  /*75f0*/  FADD.FTZ R2, R196, R21 ;  /* 0x00000015c4027221 */ /* 0x000fe20000010000 */
[-C--:B------:R-:W-:Y:S01]  /*7600*/  FMUL.FTZ R68, R68, R190.reuse ;  /* 0x000000be44447220 */ /* 0x080fe20000410000 */
[-C--:B------:R-:W-:Y:S01]  /*7610*/  FMUL.FTZ R69, R69, R190.reuse ;  /* 0x000000be45457220 */ /* 0x080fe20000410000 */
[-C--:B------:R-:W-:Y:S01]  /*7620*/  FMUL.FTZ R72, R72, R190.reuse ;  /* 0x000000be48487220 */ /* 0x080fe20000410000 */
[-C--:B------:R-:W-:Y:S01]  /*7630*/  FMUL.FTZ R73, R73, R190.reuse ;  /* 0x000000be49497220 */ /* 0x080fe20000410000 */
[-C--:B------:R-:W-:Y:S01]  /*7640*/  FMUL.FTZ R76, R76, R190.reuse ;  /* 0x000000be4c4c7220 */ /* 0x080fe20000410000 */
[----:B------:R-:W1:Y:S01]  /*7650*/  MUFU.EX2 R20, R20 ;  /* 0x0000001400147308 */ /* 0x000e620000000800 */
[-C--:B------:R-:W-:Y:S01]  /*7660*/  FMUL.FTZ R77, R77, R190.reuse ;  /* 0x000000be4d4d7220 */ /* 0x080fe20000410000 */
[-C--:B------:R-:W-:Y:S01]  /*7670*/  FMUL.FTZ R80, R80, R190.reuse ;  /* 0x000000be50507220 */ /* 0x080fe20000410000 */
[-C--:B------:R-:W-:Y:S01]  /*7680*/  FMUL.FTZ R81, R81, R190.reuse ;  /* 0x000000be51517220 */ /* 0x080fe20000410000 */
[-C--:B------:R-:W-:Y:S01]  /*7690*/  FMUL.FTZ R84, R84, R190.reuse ;  /* 0x000000be54547220 */ /* 0x080fe20000410000 */
[-C--:B------:R-:W-:Y:S01]  /*76a0*/  FMUL.FTZ R85, R85, R190.reuse ;  /* 0x000000be55557220 */ /* 0x080fe20000410000 */
[-C--:B------:R-:W-:Y:S01]  /*76b0*/  FMUL.FTZ R88, R88, R190.reuse ;  /* 0x000000be58587220 */ /* 0x080fe20000410000 */
[----:B------:R-:W-:Y:S01]  /*76c0*/  FMUL.FTZ R89, R89, R190 ;  /* 0x000000be59597220 */ /* 0x000fe20000410000 */
[----:B------:R-:W2:Y:S01]  /*76d0*/  MUFU.EX2 R15, R15 ;  /* 0x0000000f000f7308 */ /* 0x000ea20000000800 */
[----:B0-----:R-:W-:Y:S01]  /*76e0*/  FFMA.FTZ R5, R180, R0, R9 ;  /* 0x00000000b4057223 */ /* 0x001fe20000010009 */
[-C--:B------:R-:W-:Y:S01]  /*76f0*/  FMUL.FTZ R92, R92, R190.reuse ;  /* 0x000000be5c5c7220 */ /* 0x080fe20000410000 */
[-C--:B------:R-:W-:Y:S01]  /*7700*/  FMUL.FTZ R93, R93, R190.reuse ;  /* 0x000000be5d5d7220 */ /* 0x080fe20000410000 */
[-C--:B------:R-:W-:Y:S01]  /*7710*/  FMUL.FTZ R96, R96, R190.reuse ;  /* 0x000000be60607220 */ /* 0x080fe20000410000 */
[----:B------:R-:W-:Y:S01]  /*7720*/  FADD.FTZ R0, R12, R5 ;  /* 0x000000050c007221 */ /* 0x000fe20000010000 */
[-C--:B------:R-:W-:Y:S01]  /*7730*/  FMUL.FTZ R97, R97, R190.reuse ;  /* 0x000000be61617220 */ /* 0x080fe20000410000 */
[-C--:B------:R-:W-:Y:S01]  /*7740*/  FMUL.FTZ R100, R100, R190.reuse ;  /* 0x000000be64647220 */ /* 0x080fe20000410000 */
[----:B------:R-:W0:Y:S01]  /*7750*/  MUFU.EX2 R198, R198 ;  /* 0x000000c600c67308 */ /* 0x000e220000000800 */
[----:B------:R-:W-:Y:S01]  /*7760*/  FADD.FTZ R5, R11, R0 ;  /* 0x000000000b057221 */ /* 0x000fe20000010000 */
[-C--:B------:R-:W-:Y:S01]  /*7770*/  FMUL.FTZ R101, R101, R190.reuse ;  /* 0x000000be65657220 */ /* 0x080fe20000410000 */
[-C--:B------:R-:W-:Y:S01]  /*7780*/  FMUL.FTZ R104, R104, R190.reuse ;  /* 0x000000be68687220 */ /* 0x080fe20000410000 */
[-C--:B------:R-:W-:Y:S01]  /*7790*/  FMUL.FTZ R105, R105, R190.reuse ;  /* 0x000000be69697220 */ /* 0x080fe20000410000 */
[----:B-1----:R-:W-:Y:S01]  /*77a0*/  FADD.FTZ R188, R20, R5 ;  /* 0x0000000514bc7221 */ /* 0x002fe20000010000 */
        /* <DEDUP_REMOVED lines=30> */
[----:B------:R-:W-:Y:S01]  /*7990*/  FMUL.FTZ R149, R149, R190 ;  /* 0x000000be95957220 */ /* 0x000fe20000410000 */
[----:B------:R-:W-:Y:S01]  /*79a0*/  F2FP.F16.F32.PACK_AB R155, R20, R11 ;  /* 0x0000000b149b723e */ /* 0x000fe200000000ff */
[-C--:B------:R-:W-:Y:S01]  /*79b0*/  FMUL.FTZ R26, R26, R180.reuse ;  /* 0x000000b41a1a7220 */ /* 0x080fe20000410000 */
[-C--:B------:R-:W-:Y:S01]  /*79c0*/  FMUL.FTZ R27, R27, R180.reuse ;  /* 0x000000b41b1b7220 */ /* 0x080fe20000410000 */
[----:B------:R-:W2:Y:S01]  /*79d0*/  MUFU.EX2 R14, R197 ;  /* 0x000000c5000e7308 */ /* 0x000ea20000000800 */
[----:B0-----:R-:W-:Y:S01]  /*79e0*/  FADD.FTZ R5, R161, R188 ;  /* 0x000000bca1057221 */ /* 0x001fe20000010000 */
[----:B------:R-:W-:Y:S01]  /*79f0*/  F2FP.F16.F32.PACK_AB R161, R182, R161 ;  /* 0x000000a1b6a1723e */ /* 0x000fe200000000ff */
[-C--:B------:R-:W-:Y:S01]  /*7a00*/  FMUL.FTZ R30, R30, R180.reuse ;  /* 0x000000b41e1e7220 */ /* 0x080fe20000410000 */
[-C--:B------:R-:W-:Y:S01]  /*7a10*/  FMUL.FTZ R31, R31, R180.reuse ;  /* 0x000000b41f1f7220 */ /* 0x080fe20000410000 */
[----:B------:R-:W-:Y:S01]  /*7a20*/  FADD.FTZ R188, R182, R5 ;  /* 0x00000005b6bc7221 */ /* 0x000fe20000010000 */
        /* <DEDUP_REMOVED lines=22> */
[-C--:B------:R-:W-:Y:S01]  /*7b90*/  FMUL.FTZ R62, R62, R180.reuse ;  /* 0x000000b43e3e7220 */ /* 0x080fe20000410000 */
[-C--:B------:R-:W-:Y:S01]  /*7ba0*/  FMUL.FTZ R63, R63, R180.reuse ;  /* 0x000000b43f3f7220 */ /* 0x080fe20000410000 */
[-C--:B------:R-:W-:Y:S01]  /*7bb0*/  FMUL.FTZ R66, R66, R180.reuse ;  /* 0x000000b442427220 */ /* 0x080fe20000410000 */
[-C--:B------:R-:W-:Y:S01]  /*7bc0*/  FMUL.FTZ R67, R67, R180.reuse ;  /* 0x000000b443437220 */ /* 0x080fe20000410000 */
[----:B------:R0:W1:Y:S01]  /*7bd0*/  MUFU.EX2 R0, R157 ;  /* 0x0000009d00007308 */ /* 0x0000620000000800 */
[----:B---3--:R-:W-:Y:S01]  /*7be0*/  FADD.FTZ R192, R184, R5 ;  /* 0x00000005b8c07221 */ /* 0x008fe20000010000 */
[-C--:B------:R-:W-:Y:S01]  /*7bf0*/  FMUL.FTZ R70, R70, R180.reuse ;  /* 0x000000b446467220 */ /* 0x080fe20000410000 */
[-C--:B------:R-:W-:Y:S01]  /*7c00*/  FMUL.FTZ R71, R71, R180.reuse ;  /* 0x000000b447477220 */ /* 0x080fe20000410000 */
[-C--:B------:R-:W-:Y:S01]  /*7c10*/  FMUL.FTZ R74, R74, R180.reuse ;  /* 0x000000b44a4a7220 */ /* 0x080fe20000410000 */
[-C--:B------:R-:W-:Y:S01]  /*7c20*/  FMUL.FTZ R75, R75, R180.reuse ;  /* 0x000000b44b4b7220 */ /* 0x080fe20000410000 */
[-C--:B------:R-:W-:Y:S01]  /*7c30*/  FMUL.FTZ R78, R78, R180.reuse ;  /* 0x000000b44e4e7220 */ /* 0x080fe20000410000 */
[-C--:B------:R-:W-:Y:S01]  /*7c40*/  FMUL.FTZ R79, R79, R180.reuse ;  /* 0x000000b44f4f7220 */ /* 0x080fe20000410000 */
[----:B------:R-:W-:Y:S01]  /*7c50*/  MUFU.EX2 R178, R178 ;  /* 0x000000b200b27308 */ /* 0x000fe20000000800 */
        /* <DEDUP_REMOVED lines=8> */
[C---:B-1----:R-:W-:Y:S01]  /*7ce0*/  FADD.FTZ R5, R0.reuse, R5 ;  /* 0x0000000500057221 */ /* 0x042fe20000010000 */
[----:B------:R-:W-:Y:S01]  /*7cf0*/  F2FP.F16.F32.PACK_AB R167, R0, R167 ;  /* 0x000000a700a7723e */ /* 0x000fe200000000ff */
[-C--:B------:R-:W-:Y:S01]  /*7d00*/  FMUL.FTZ R91, R91, R180.reuse ;  /* 0x000000b45b5b7220 */ /* 0x080fe20000410000 */
[-C--:B------:R-:W-:Y:S01]  /*7d10*/  FMUL.FTZ R94, R94, R180.reuse ;  /* 0x000000b45e5e7220 */ /* 0x080fe20000410000 */
[-C--:B------:R-:W-:Y:S01]  /*7d20*/  FMUL.FTZ R95, R95, R180.reuse ;  /* 0x000000b45f5f7220 */ /* 0x080fe20000410000 */
[-C--:B------:R-:W-:Y:S01]  /*7d30*/  FMUL.FTZ R98, R98, R180.reuse ;  /* 0x000000b462627220 */ /* 0x080fe20000410000 */
[-C--:B------:R-:W-:Y:S01]  /*7d40*/  FMUL.FTZ R99, R99, R180.reuse ;  /* 0x000000b463637220 */ /* 0x080fe20000410000 */
[----:B------:R1:W2:Y:S01]  /*7d50*/  MUFU.EX2 R171, R165 ;  /* 0x000000a500ab7308 */ /* 0x0002a20000000800 */
[-C--:B------:R-:W-:Y:S01]  /*7d60*/  FMUL.FTZ R102, R102, R180.reuse ;  /* 0x000000b466667220 */ /* 0x080fe20000410000 */
[-C--:B------:R-:W-:Y:S01]  /*7d70*/  FMUL.FTZ R103, R103, R180.reuse ;  /* 0x000000b467677220 */ /* 0x080fe20000410000 */
[-C--:B------:R-:W-:Y:S01]  /*7d80*/  FMUL.FTZ R106, R106, R180.reuse ;  /* 0x000000b46a6a7220 */ /* 0x080fe20000410000 */
[-C--:B------:R-:W-:Y:S01]  /*7d90*/  FMUL.FTZ R107, R107, R180.reuse ;  /* 0x000000b46b6b7220 */ /* 0x080fe20000410000 */
[-C--:B------:R-:W-:Y:S01]  /*7da0*/  FMUL.FTZ R110, R110, R180.reuse ;  /* 0x000000b46e6e7220 */ /* 0x080fe20000410000 */
[-C--:B------:R-:W-:Y:S01]  /*7db0*/  FMUL.FTZ R111, R111, R180.reuse ;  /* 0x000000b46f6f7220 */ /* 0x080fe20000410000 */
[-C--:B------:R-:W-:Y:S01]  /*7dc0*/  FMUL.FTZ R114, R114, R180.reuse ;  /* 0x000000b472727220 */ /* 0x080fe20000410000 */
[----:B------:R-:W3:Y:S01]  /*7dd0*/  MUFU.EX2 R188, R183 ;  /* 0x000000b700bc7308 */ /* 0x000ee20000000800 */
[----:B-1----:R-:W-:Y:S01]  /*7de0*/  F2FP.F16.F32.PACK_AB R165, R184, R169 ;  /* 0x000000a9b8a5723e */ /* 0x002fe200000000ff */
[----:B------:R-:W-:Y:S01]  /*7df0*/  FMUL.FTZ R115, R115, R180 ;  /* 0x000000b473737220 */ /* 0x000fe20000410000 */
[----:B0-----:R-:W-:Y:S01]  /*7e00*/  F2FP.F16.F32.PACK_AB R169, R179, R178 ;  /* 0x000000b2b3a9723e */ /* 0x001fe200000000ff */
[-C--:B------:R-:W-:Y:S01]  /*7e10*/  FMUL.FTZ R118, R118, R180.reuse ;  /* 0x000000b476767220 */ /* 0x080fe20000410000 */
[-C--:B------:R-:W-:Y:S01]  /*7e20*/  FMUL.FTZ R119, R119, R180.reuse ;  /* 0x000000b477777220 */ /* 0x080fe20000410000 */
[-C--:B------:R-:W-:Y:S01]  /*7e30*/  FMUL.FTZ R122, R122, R180.reuse ;  /* 0x000000b47a7a7220 */ /* 0x080fe20000410000 */
[-C--:B------:R-:W-:Y:S01]  /*7e40*/  FMUL.FTZ R123, R123, R180.reuse ;  /* 0x000000b47b7b7220 */ /* 0x080fe20000410000 */
[----:B------:R0:W1:Y:S01]  /*7e50*/  MUFU.EX2 R173, R186 ;  /* 0x000000ba00ad7308 */ /* 0x0000620000000800 */
        /* <DEDUP_REMOVED lines=16> */
[----:B--2---:R-:W-:Y:S01]  /*7f60*/  FADD.FTZ R5, R171, R186 ;  /* 0x000000baab057221 */ /* 0x004fe20000010000 */
[----:B---3--:R-:W-:Y:S01]  /*7f70*/  F2FP.F16.F32.PACK_AB R171, R188, R171 ;  /* 0x000000abbcab723e */ /* 0x008fe200000000ff */
[-C--:B------:R-:W-:Y:S01]  /*7f80*/  FMUL.FTZ R150, R150, R180.reuse ;  /* 0x000000b496967220 */ /* 0x080fe20000410000 */
[----:B------:R-:W-:Y:S01]  /*7f90*/  FMUL.FTZ R151, R151, R180 ;  /* 0x000000b497977220 */ /* 0x000fe20000410000 */
[----:B------:R-:W-:-:S03]  /*7fa0*/  FADD.FTZ R194, R188, R5 ;  /* 0x00000005bcc27221 */ /* 0x000fc60000010000 */
[----:B------:R-:W2:Y:S01]  /*7fb0*/  MUFU.EX2 R186, R195 ;  /* 0x000000c300ba7308 */ /* 0x000ea20000000800 */
[----:B-1----:R-:W-:Y:S01]  /*7fc0*/  FADD.FTZ R5, R173, R194 ;  /* 0x000000c2ad057221 */ /* 0x002fe20000010000 */
[----:B----4-:R-:W-:-:S03]  /*7fd0*/  F2FP.F16.F32.PACK_AB R173, R192, R173 ;  /* 0x000000adc0ad723e */ /* 0x010fc600000000ff */
[----:B------:R-:W-:-:S04]  /*7fe0*/  FADD.FTZ R4, R192, R5 ;  /* 0x00000005c0047221 */ /* 0x000fc80000010000 */
[----:B0-----:R-:W-:-:S04]  /*7ff0*/  FADD.FTZ R5, R175, R4 ;  /* 0x00000004af057221 */ /* 0x001fc80000010000 */
[C---:B--2---:R-:W-:Y:S01]  /*8000*/  FADD.FTZ R0, R186.reuse, R5 ;  /* 0x00000005ba007221 */ /* 0x044fe20000010000 */
[----:B------:R-:W-:Y:S01]  /*8010*/  F2FP.F16.F32.PACK_AB R175, R186, R175 ;  /* 0x000000afbaaf723e */ /* 0x000fe200000000ff */
[----:B------:R-:W-:Y:S06]  /*8020*/  @!P0 BRA `(.L_x_2394) ;  /* 0x0000000000048947 */ /* 0x000fec0003800000 */
[----:B------:R-:W-:Y:S01]  /*8030*/  BPT.TRAP 0x1 ;  /* 0x000000040000795c */ /* 0x000fe20000300000 */
.L_x_2394:
[----:B------:R0:W1:Y:S01]  /*8040*/  SYNCS.PHASECHK.TRANS64.TRYWAIT P1, [UR28+0x22850], R8 ;  /* 0x02285008ff0075a7 */ /* 0x000062000802015c */
[----:B------:R-:W-:Y:S05]  /*8050*/  @!P0 BRA `(.L_x_2395) ;  /* 0x0000000000048947 */ /* 0x000fea0003800000 */
[----:B------:R-:W-:Y:S01]  /*8060*/  BPT.TRAP 0x1 ;  /* 0x000000040000795c */ /* 0x000fe20000300000 */
.L_x_2395:
[----:B-1----:R-:W-:Y:S05]  /*8070*/  @P1 BRA `(.L_x_2396) ;  /* 0x0000000000081947 */ /* 0x002fea0003800000 */
[----:B------:R-:W1:Y:S02]  /*8080*/  SYNCS.PHASECHK.TRANS64.TRYWAIT P1, [UR28+0x22850], R8 ;  /* 0x02285008ff0075a7 */ /* 0x000e64000802015c */
[----:B-1----:R-:W-:Y:S05]  /*8090*/  @!P1 BRA `(.L_x_2397) ;  /* 0x000000fc00389947 */ /* 0x002fea0003800000 */
.L_x_2396:
        /* <DEDUP_REMOVED lines=52> */
.L_x_2381:
        /* <DEDUP_REMOVED lines=26> */
.L_x_2400:
[----:B------:R-:W-:-:S11]  /*8580*/  UISETP.NE.AND UP2, UPT, UR15, 0x1, UPT ;  /* 0x000000010f00788c */ /* 0x000fd6000bf45270 */
[----:B------:R-:W-:Y:S02]  /*8590*/  @UP2 ULDC.64 UR18, c[0x0][0x9e8] ;  /* 0x00027a0000122ab9 */ /* 0x000fe40000000a00 */
[----:B------:R-:W-:-:S04]  /*85a0*/  UIMAD.WIDE.U32 UR6, UR11, UR18, URZ ;  /* 0x000000120b0672a5 */ /* 0x000fc8000f8e003f */
[----:B------:R-:W-:-:S12]  /*85b0*/  @UP2 USHF.R.U32.HI UR11, URZ, UR19, UR7 ;  /* 0x000000133f0b2299 */ /* 0x000fd80008011607 */
.L_x_2401:
[----:B------:R-:W-:-:S04]  /*85c0*/  UIMAD UR11, UR11, UR15, URZ ;  /* 0x0000000f0b0b72a4 */ /* 0x000fc8000f8e023f */
[----:B------:R-:W-:-:S04]  /*85d0*/  UISETP.LT.AND UP2, UPT, UR14, UR11, UPT ;  /* 0x0000000b0e00728c */ /* 0x000fc8000bf41270 */
[----:B------:R-:W-:-:S12]  /*85e0*/  USEL UR14, UR14, UR11, !UP2 ;  /* 0x0000000b0e0e7287 */ /* 0x000fd8000d000000 */
.L_x_2399:
        /* <DEDUP_REMOVED lines=8> */
[----:B------:R-:W-:Y:S01]  /*8670*/  IMAD.MOV.U32 R9, RZ, RZ, R4 ;  /* 0x000000ffff097224 */ /* 0x000fe200078e0004 */
[----:B------:R-:W-:Y:S01]  /*8680*/  ULDC UR25, c[0x0][0x9d8] ;  /* 0x0002760000197ab9 */ /* 0x000fe20000000800 */
[----:B0-----:R-:W-:Y:S01]  /*8690*/  IMAD.MOV.U32 R8, RZ, RZ, R5 ;  /* 0x000000ffff087224 */ /* 0x001fe200078e0005 */
[----:B------:R-:W-:Y:S01]  /*86a0*/  ULDC UR24, c[0x0][0x988] ;  /* 0x0002620000187ab9 */ /* 0x000fe20000000800 */
[----:B------:R-:W-:-:S07]  /*86b0*/  IMAD.MOV.U32 R6, RZ, RZ, R3 ;  /* 0x000000ffff067224 */ /* 0x000fce00078e0003 */
.L_x_2411:
        /* <DEDUP_REMOVED lines=9> */
.L_x_2403:
        /* <DEDUP_REMOVED lines=9> */
.L_x_2404:
[----:B-1----:R-:W-:Y:S05]  /*87e0*/  @P2 BRA `(.L_x_2405) ;  /* 0x0000000000082947 */ /* 0x002fea0003800000 */
[----:B------:R-:W1:Y:S02]  /*87f0*/  SYNCS.PHASECHK.TRANS64.TRYWAIT P2, [UR26+0x22830], R3 ;  /* 0x02283003ff0075a7 */ /* 0x000e64000804015a */
[----:B-1----:R-:W-:Y:S05]  /*8800*/  @!P2 BRA `(.L_x_2406) ;  /* 0x000000f40070a947 */ /* 0x002fea0003800000 */
.L_x_2405:
        /* <DEDUP_REMOVED lines=25> */
[----:B-1----:R-:W-:Y:S01]  /*89a0*/  FMUL.FTZ R4, R153, UR25 ;  /* 0x0000001999047c20 */ /* 0x002fe20008410000 */
        /* <DEDUP_REMOVED lines=57> */
[----:B------:R-:W-:-:S05]  /*8d40*/  FMUL.FTZ R189, R199, UR25 ;  /* 0x00000019c7bd7c20 */ /* 0x000fca0008410000 */
        /* <DEDUP_REMOVED lines=14> */
[----:B---3--:R-:W-:Y:S01]  /*8e30*/  FMNMX.FTZ R5, R167, R176, !PT ;  /* 0x000000b0a7057209 */ /* 0x008fe20007810000 */
[----:B------:R-:W-:-:S06]  /*8e40*/  FMUL.FTZ R176, R196, UR25 ;  /* 0x00000019c4b07c20 */ /* 0x000fcc0008410000 */
        /* <DEDUP_REMOVED lines=22> */
[----:B------:R-:W4:Y:S08]  /*8fb0*/  MUFU.TANH R13, R13 ;  /* 0x0000000d000d7308 */ /* 0x000f300000002400 */
[----:B------:R-:W5:Y:S08]  /*8fc0*/  MUFU.TANH R15, R15 ;  /* 0x0000000f000f7308 */ /* 0x000f700000002400 */
[----:B------:R-:W0:Y:S01]  /*8fd0*/  MUFU.TANH R21, R21 ;  /* 0x0000001500157308 */ /* 0x000e220000002400 */
[----:B---3--:R-:W-:Y:S01]  /*8fe0*/  FMNMX.FTZ R192, R5, R184, !PT ;  /* 0x000000b805c07209 */ /* 0x008fe20007810000 */
[----:B------:R-:W-:-:S06]  /*8ff0*/  FMUL.FTZ R184, R190, UR25 ;  /* 0x00000019beb87c20 */ /* 0x000fcc0008410000 */
[----:B------:R-:W3:Y:S01]  /*9000*/  MUFU.TANH R153, R153 ;  /* 0x0000009900997308 */ /* 0x000ee20000002400 */
[----:B------:R-:W1:Y:S07]  /*9010*/  SHFL.BFLY PT, R5, R192, 0x1, 0x1f ;  /* 0x0c201f00c0057f89 */ /* 0x000e6e00000e0000 */
[----:B------:R-:W3:Y:S08]  /*9020*/  MUFU.TANH R156, R156 ;  /* 0x0000009c009c7308 */ /* 0x000ef00000002400 */
[----:B------:R-:W3:Y:S08]  /*9030*/  MUFU.TANH R157, R157 ;  /* 0x0000009d009d7308 */ /* 0x000ef00000002400 */
[----:B------:R-:W3:Y:S01]  /*9040*/  MUFU.TANH R160, R160 ;  /* 0x000000a000a07308 */ /* 0x000ee20000002400 */
[----:B-1----:R-:W-:-:S05]  /*9050*/  FMNMX.FTZ R5, R192, R5, !PT ;  /* 0x00000005c0057209 */ /* 0x002fca0007810000 */
[C---:B------:R-:W-:Y:S01]  /*9060*/  FADD.FTZ R8, -R5.reuse, R8 ;  /* 0x0000000805087221 */ /* 0x040fe20000010100 */
[----:B------:R-:W-:Y:S01]  /*9070*/  FMUL.FTZ R213, R5, UR10 ;  /* 0x0000000a05d57c20 */ /* 0x000fe20008410000 */
[----:B------:R-:W1:Y:S02]  /*9080*/  MUFU.TANH R161, R161 ;  /* 0x000000a100a17308 */ /* 0x000e640000002400 */
[----:B------:R-:W-:Y:S01]  /*9090*/  FMUL.FTZ R191, R8, UR10 ;  /* 0x0000000a08bf7c20 */ /* 0x000fe20008410000 */
[----:B------:R-:W-:Y:S01]  /*90a0*/  FMNMX.FTZ R8, R10, R9, !PT ;  /* 0x000000090a087209 */ /* 0x000fe20007810000 */
[--C-:B------:R-:W-:Y:S01]  /*90b0*/  FFMA.FTZ R192, R7, UR10, -R213.reuse ;  /* 0x0000000a07c07c23 */ /* 0x100fe200080108d5 */
[--C-:B------:R-:W-:Y:S01]  /*90c0*/  FFMA.FTZ R193, R4, UR10, -R213.reuse ;  /* 0x0000000a04c17c23 */ /* 0x100fe200080108d5 */
[--C-:B------:R-:W-:Y:S01]  /*90d0*/  FFMA.FTZ R197, R152, UR10, -R213.reuse ;  /* 0x0000000a98c57c23 */ /* 0x100fe200080108d5 */
[----:B--2---:R-:W-:Y:S01]  /*90e0*/  FMNMX.FTZ R190, R11, R8, !PT ;  /* 0x000000080bbe7209 */ /* 0x004fe20007810000 */
[----:B------:R-:W2:Y:S01]  /*90f0*/  MUFU.TANH R163, R163 ;  /* 0x000000a300a37308 */ /* 0x000ea20000002400 */
[--C-:B------:R-:W-:Y:S01]  /*9100*/  FFMA.FTZ R12, R12, UR10, -R213.reuse ;  /* 0x0000000a0c0c7c23 */ /* 0x100fe200080108d5 */
[--C-:B------:R-:W-:Y:S01]  /*9110*/  FFMA.FTZ R195, R14, UR10, -R213.reuse ;  /* 0x0000000a0ec37c23 */ /* 0x100fe200080108d5 */
[----:B----4-:R-:W-:Y:S01]  /*9120*/  FMNMX.FTZ R190, R13, R190, !PT ;  /* 0x000000be0dbe7209 */ /* 0x010fe20007810000 */
[--C-:B------:R-:W-:Y:S01]  /*9130*/  FFMA.FTZ R14, R20, UR10, -R213.reuse ;  /* 0x0000000a140e7c23 */ /* 0x100fe200080108d5 */
[--C-:B------:R-:W-:Y:S01]  /*9140*/  FFMA.FTZ R20, R154, UR10, -R213.reuse ;  /* 0x0000000a9a147c23 */ /* 0x100fe200080108d5 */
[--C-:B------:R-:W-:Y:S01]  /*9150*/  FFMA.FTZ R155, R155, UR10, -R213.reuse ;  /* 0x0000000a9b9b7c23 */ /* 0x100fe200080108d5 */
[----:B-----5:R-:W-:Y:S01]  /*9160*/  FMNMX.FTZ R190, R15, R190, !PT ;  /* 0x000000be0fbe7209 */ /* 0x020fe20007810000 */
[----:B------:R-:W4:Y:S01]  /*9170*/  MUFU.TANH R175, R175 ;  /* 0x000000af00af7308 */ /* 0x000f220000002400 */
[--C-:B------:R-:W-:Y:S01]  /*9180*/  FFMA.FTZ R159, R159, UR10, -R213.reuse ;  /* 0x0000000a9f9f7c23 */ /* 0x100fe200080108d5 */
[--C-:B------:R-:W-:Y:S01]  /*9190*/  FFMA.FTZ R162, R162, UR10, -R213.reuse ;  /* 0x0000000aa2a27c23 */ /* 0x100fe200080108d5 */
[----:B0-----:R-:W-:Y:S01]  /*91a0*/  FMNMX.FTZ R190, R21, R190, !PT ;  /* 0x000000be15be7209 */ /* 0x001fe20007810000 */
[--C-:B------:R-:W-:Y:S01]  /*91b0*/  FFMA.FTZ R199, R164, UR10, -R213.reuse ;  /* 0x0000000aa4c77c23 */ /* 0x100fe200080108d5 */
[--C-:B------:R-:W-:Y:S01]  /*91c0*/  FFMA.FTZ R164, R165, UR10, -R213.reuse ;  /* 0x0000000aa5a47c23 */ /* 0x100fe200080108d5 */
[--C-:B------:R-:W-:Y:S01]  /*91d0*/  FFMA.FTZ R165, R166, UR10, -R213.reuse ;  /* 0x0000000aa6a57c23 */ /* 0x100fe200080108d5 */
[----:B---3--:R-:W-:Y:S01]  /*91e0*/  FMNMX.FTZ R7, R153, R190, !PT ;  /* 0x000000be99077209 */ /* 0x008fe20007810000 */
[----:B------:R-:W0:Y:S01]  /*91f0*/  MUFU.TANH R178, R178 ;  /* 0x000000b200b27308 */ /* 0x000e220000002400 */
[--C-:B------:R-:W-:Y:S01]  /*9200*/  FFMA.FTZ R190, R158, UR10, -R213.reuse ;  /* 0x0000000a9ebe7c23 */ /* 0x100fe200080108d5 */
[--C-:B------:R-:W-:Y:S01]  /*9210*/  FFMA.FTZ R166, R167, UR10, -R213.reuse ;  /* 0x0000000aa7a67c23 */ /* 0x100fe200080108d5 */
[----:B------:R-:W-:Y:S01]  /*9220*/  FMNMX.FTZ R4, R156, R7, !PT ;  /* 0x000000079c047209 */ /* 0x000fe20007810000 */
[--C-:B------:R-:W-:Y:S01]  /*9230*/  FFMA.FTZ R167, R168, UR10, -R213.reuse ;  /* 0x0000000aa8a77c23 */ /* 0x100fe200080108d5 */
[--C-:B------:R-:W-:Y:S01]  /*9240*/  FFMA.FTZ R168, R169, UR10, -R213.reuse ;  /* 0x0000000aa9a87c23 */ /* 0x100fe200080108d5 */
[--C-:B------:R-:W-:Y:S01]  /*9250*/  FFMA.FTZ R169, R170, UR10, -R213.reuse ;  /* 0x0000000aaaa97c23 */ /* 0x100fe200080108d5 */
[----:B------:R-:W-:Y:S01]  /*9260*/  FMNMX.FTZ R7, R157, R4, !PT ;  /* 0x000000049d077209 */ /* 0x000fe20007810000 */
[----:B------:R-:W3:Y:S01]  /*9270*/  MUFU.TANH R179, R179 ;  /* 0x000000b300b37308 */ /* 0x000ee20000002400 */
[--C-:B------:R-:W-:Y:S01]  /*9280*/  FFMA.FTZ R170, R171, UR10, -R213.reuse ;  /* 0x0000000aabaa7c23 */ /* 0x100fe200080108d5 */
[--C-:B------:R-:W-:Y:S01]  /*9290*/  FFMA.FTZ R171, R172, UR10, -R213.reuse ;  /* 0x0000000aacab7c23 */ /* 0x100fe200080108d5 */
[----:B------:R-:W-:Y:S01]  /*92a0*/  FMNMX.FTZ R4, R160, R7, !PT ;  /* 0x00000007a0047209 */ /* 0x000fe20007810000 */
[--C-:B------:R-:W-:Y:S01]  /*92b0*/  FFMA.FTZ R172, R173, UR10, -R213.reuse ;  /* 0x0000000aadac7c23 */ /* 0x100fe200080108d5 */
[--C-:B------:R-:W-:Y:S01]  /*92c0*/  FFMA.FTZ R173, R174, UR10, -R213.reuse ;  /* 0x0000000aaead7c23 */ /* 0x100fe200080108d5 */
[--C-:B------:R-:W-:Y:S01]  /*92d0*/  FFMA.FTZ R174, R176, UR10, -R213.reuse ;  /* 0x0000000ab0ae7c23 */ /* 0x100fe200080108d5 */
[----:B-1----:R-:W-:Y:S01]  /*92e0*/  FMNMX.FTZ R4, R161, R4, !PT ;  /* 0x00000004a1047209 */ /* 0x002fe20007810000 */
[----:B------:R-:W1:Y:S01]  /*92f0*/  MUFU.TANH R180, R180 ;  /* 0x000000b400b47308 */ /* 0x000e620000002400 */
[----:B------:R-:W-:-:S02]  /*9300*/  FFMA.FTZ R177, R177, UR10, -R213 ;  /* 0x0000000ab1b17c23 */ /* 0x000fc400080108d5 */
[----:B--2---:R-:W-:-:S04]  /*9310*/  FMNMX.FTZ R4, R163, R4, !PT ;  /* 0x00000004a3047209 */ /* 0x004fc80007810000 */
[----:B----4-:R-:W-:Y:S01]  /*9320*/  FMNMX.FTZ R7, R175, R4, !PT ;  /* 0x00000004af077209 */ /* 0x010fe20007810000 */
[----:B------:R-:W2:Y:S03]  /*9330*/  MUFU.TANH R181, R181 ;  /* 0x000000b500b57308 */ /* 0x000ea60000002400 */
[----:B0-----:R-:W-:-:S04]  /*9340*/  FMNMX.FTZ R4, R178, R7, !PT ;  /* 0x00000007b2047209 */ /* 0x001fc80007810000 */
[----:B---3--:R-:W-:Y:S01]  /*9350*/  FMNMX.FTZ R7, R179, R4, !PT ;  /* 0x00000004b3077209 */ /* 0x008fe20007810000 */
[----:B------:R-:W0:Y:S03]  /*9360*/  MUFU.TANH R182, R182 ;  /* 0x000000b600b67308 */ /* 0x000e260000002400 */
[----:B-1----:R-:W-:-:S05]  /*9370*/  FMNMX.FTZ R4, R180, R7, !PT ;  /* 0x00000007b4047209 */ /* 0x002fca0007810000 */
        /* <DEDUP_REMOVED lines=14> */
[----:B------:R-:W2:Y:S01]  /*9460*/  MUFU.EX2 R191, R191 ;  /* 0x000000bf00bf7308 */ /* 0x000ea20000000800 */
[----:B0-----:R-:W-:-:S07]  /*9470*/  FMNMX.FTZ R4, R188, R7, !PT ;  /* 0x00000007bc047209 */ /* 0x001fce0007810000 */
[----:B------:R-:W0:Y:S01]  /*9480*/  MUFU.EX2 R8, R192 ;  /* 0x000000c000087308 */ /* 0x000e220000000800 */
[----:B-1----:R-:W-:-:S05]  /*9490*/  FMNMX.FTZ R4, R189, R4, !PT ;  /* 0x00000004bd047209 */ /* 0x002fca0007810000 */
[----:B------:R-:W1:Y:S02]  /*94a0*/  SHFL.BFLY PT, R7, R4, 0x2, 0x1f ;  /* 0x0c401f0004077f89 */ /* 0x000e6400000e0000 */
[----:B------:R-:W3:Y:S01]  /*94b0*/  MUFU.EX2 R193, R193 ;  /* 0x000000c100c17308 */ /* 0x000ee20000000800 */
        /* <DEDUP_REMOVED lines=20> */
[----:B------:R-:W-:Y:S01]  /*9600*/  FMUL.FTZ R57, R57, R191 ;  /* 0x000000bf39397220 */ /* 0x000fe20000410000 */
[----:B-1----:R-:W-:Y:S01]  /*9610*/  FMNMX.FTZ R7, R4, R7, !PT ;  /* 0x0000000704077209 */ /* 0x002fe20007810000 */
[-C--:B------:R-:W-:Y:S01]  /*9620*/  FMUL.FTZ R60, R60, R191.reuse ;  /* 0x000000bf3c3c7220 */ /* 0x080fe20000410000 */
[----:B------:R-:W-:Y:S01]  /*9630*/  MUFU.EX2 R14, R14 ;  /* 0x0000000e000e7308 */ /* 0x000fe20000000800 */
[-C--:B------:R-:W-:Y:S01]  /*9640*/  FMUL.FTZ R61, R61, R191.reuse ;  /* 0x000000bf3d3d7220 */ /* 0x080fe20000410000 */
[-C--:B------:R-:W-:Y:S01]  /*9650*/  FMUL.FTZ R64, R64, R191.reuse ;  /* 0x000000bf40407220 */ /* 0x080fe20000410000 */
[----:B------:R-:W1:Y:S01]  /*9660*/  SHFL.BFLY PT, R4, R7, 0x1, 0x1f ;  /* 0x0c201f0007047f89 */ /* 0x000e6200000e0000 */
        /* <DEDUP_REMOVED lines=28> */
[C---:B------:R-:W-:Y:S01]  /*9830*/  FMUL.FTZ R152, R4.reuse, UR10 ;  /* 0x0000000a04987c20 */ /* 0x040fe20008410000 */
[----:B------:R-:W-:Y:S01]  /*9840*/  FADD.FTZ R7, -R4, R9 ;  /* 0x0000000904077221 */ /* 0x000fe20000010100 */
[----:B------:R-:W-:Y:S01]  /*9850*/  MUFU.EX2 R190, R190 ;  /* 0x000000be00be7308 */ /* 0x000fe20000000800 */
[----:B------:R-:W-:Y:S01]  /*9860*/  FMUL.FTZ R113, R113, R191 ;  /* 0x000000bf71717220 */ /* 0x000fe20000410000 */
[--C-:B------:R-:W-:Y:S01]  /*9870*/  FFMA.FTZ R198, R175, UR10, -R152.reuse ;  /* 0x0000000aafc67c23 */ /* 0x100fe20008010898 */
[----:B------:R-:W-:Y:S01]  /*9880*/  FFMA.FTZ R175, R178, UR10, -R152 ;  /* 0x0000000ab2af7c23 */ /* 0x000fe20008010898 */
[----:B------:R-:W-:-:S02]  /*9890*/  IMAD.U32 R178, RZ, RZ, UR26 ;  /* 0x0000001affb27e24 */ /* 0x000fc4000f8e00ff */
[----:B------:R-:W-:Y:S01]  /*98a0*/  FMUL.FTZ R7, R7, UR10 ;  /* 0x0000000a07077c20 */ /* 0x000fe20008410000 */
[--C-:B------:R-:W-:Y:S01]  /*98b0*/  FFMA.FTZ R192, R153, UR10, -R152.reuse ;  /* 0x0000000a99c07c23 */ /* 0x100fe20008010898 */
[--C-:B------:R-:W-:Y:S01]  /*98c0*/  FFMA.FTZ R10, R10, UR10, -R152.reuse ;  /* 0x0000000a0a0a7c23 */ /* 0x100fe20008010898 */
[----:B------:R-:W-:Y:S01]  /*98d0*/  @!P2 VIADD R153, R178, 0x22840 ;  /* 0x00022840b299a836 */ /* 0x000fe20000000000 */
[----:B------:R1:W4:Y:S01]  /*98e0*/  MUFU.EX2 R9, R7 ;  /* 0x0000000700097308 */ /* 0x0003220000000800 */
[--C-:B------:R-:W-:Y:S01]  /*98f0*/  FFMA.FTZ R11, R11, UR10, -R152.reuse ;  /* 0x0000000a0b0b7c23 */ /* 0x100fe20008010898 */
[--C-:B------:R-:W-:Y:S01]  /*9900*/  FFMA.FTZ R13, R13, UR10, -R152.reuse ;  /* 0x0000000a0d0d7c23 */ /* 0x100fe20008010898 */
[--C-:B------:R-:W-:Y:S01]  /*9910*/  FFMA.FTZ R176, R15, UR10, -R152.reuse ;  /* 0x0000000a0fb07c23 */ /* 0x100fe20008010898 */
[----:B------:R-:W-:Y:S01]  /*9920*/  @!P2 PRMT R153, RZ, 0x654, R153 ;  /* 0x00000654ff99a816 */ /* 0x000fe20000000099 */
[--C-:B------:R-:W-:Y:S01]  /*9930*/  FFMA.FTZ R15, R21, UR10, -R152.reuse ;  /* 0x0000000a150f7c23 */ /* 0x100fe20008010898 */
[--C-:B------:R-:W-:Y:S01]  /*9940*/  FFMA.FTZ R21, R156, UR10, -R152.reuse ;  /* 0x0000000a9c157c23 */ /* 0x100fe20008010898 */
[--C-:B------:R-:W-:Y:S01]  /*9950*/  FFMA.FTZ R194, R157, UR10, -R152.reuse ;  /* 0x0000000a9dc27c23 */ /* 0x100fe20008010898 */
[----:B------:R-:W5:Y:S01]  /*9960*/  MUFU.EX2 R159, R159 ;  /* 0x0000009f009f7308 */ /* 0x000f620000000800 */
[----:B-1----:R-:W-:Y:S01]  /*9970*/  IADD3 R7, -R215, 0xb, RZ ;  /* 0x0000000bd7077810 */ /* 0x002fe20007ffe1ff */
[--C-:B------:R-:W-:Y:S01]  /*9980*/  FFMA.FTZ R196, R160, UR10, -R152.reuse ;  /* 0x0000000aa0c47c23 */ /* 0x100fe20008010898 */
[--C-:B------:R-:W-:Y:S01]  /*9990*/  FFMA.FTZ R161, R161, UR10, -R152.reuse ;  /* 0x0000000aa1a17c23 */ /* 0x100fe20008010898 */
[--C-:B------:R-:W-:Y:S01]  /*99a0*/  FFMA.FTZ R163, R163, UR10, -R152.reuse ;  /* 0x0000000aa3a37c23 */ /* 0x100fe20008010898 */
[--C-:B------:R-:W-:Y:S01]  /*99b0*/  FFMA.FTZ R214, R179, UR10, -R152.reuse ;  /* 0x0000000ab3d67c23 */ /* 0x100fe20008010898 */
[----:B------:R1:W-:Y:S06]  /*99c0*/  BAR.ARV R7, 0x100 ;  /* 0x000400070000751d */ /* 0x0003ec0000002000 */
[----:B------:R3:W-:Y:S01]  /*99d0*/  @!P2 SYNCS.ARRIVE.TRANS64.RED.A1T0 RZ, [R153+URZ], RZ ;  /* 0x000000ff99ffa9a7 */ /* 0x0007e2000810043f */
[----:B------:R-:W1:Y:S01]  /*99e0*/  MUFU.EX2 R162, R162 ;  /* 0x000000a200a27308 */ /* 0x000e620000000800 */
[--C-:B------:R-:W-:Y:S01]  /*99f0*/  FFMA.FTZ R179, R180, UR10, -R152.reuse ;  /* 0x0000000ab4b37c23 */ /* 0x100fe20008010898 */
[--C-:B------:R-:W-:Y:S01]  /*9a00*/  FFMA.FTZ R180, R181, UR10, -R152.reuse ;  /* 0x0000000ab5b47c23 */ /* 0x100fe20008010898 */
[--C-:B------:R-:W-:Y:S01]  /*9a10*/  FFMA.FTZ R181, R182, UR10, -R152.reuse ;  /* 0x0000000ab6b57c23 */ /* 0x100fe20008010898 */
[--C-:B------:R-:W-:Y:S01]  /*9a20*/  FFMA.FTZ R182, R183, UR10, -R152.reuse ;  /* 0x0000000ab7b67c23 */ /* 0x100fe20008010898 */
[--C-:B------:R-:W-:Y:S01]  /*9a30*/  FFMA.FTZ R183, R184, UR10, -R152.reuse ;  /* 0x0000000ab8b77c23 */ /* 0x100fe20008010898 */
[----:B------:R-:W-:Y:S01]  /*9a40*/  FFMA.FTZ R184, R185, UR10, -R152 ;  /* 0x0000000ab9b87c23 */ /* 0x000fe20008010898 */
[----:B---3--:R-:W-:Y:S01]  /*9a50*/  FADD.FTZ R153, R193, R2 ;  /* 0x00000002c1997221 */ /* 0x008fe20000010000 */
[----:B------:R-:W3:Y:S01]  /*9a60*/  MUFU.EX2 R199, R199 ;  /* 0x000000c700c77308 */ /* 0x000ee20000000800 */
[--C-:B------:R-:W-:Y:S01]  /*9a70*/  FFMA.FTZ R185, R186, UR10, -R152.reuse ;  /* 0x0000000abab97c23 */ /* 0x100fe20008010898 */
[--C-:B------:R-:W-:Y:S01]  /*9a80*/  FFMA.FTZ R187, R187, UR10, -R152.reuse ;  /* 0x0000000abbbb7c23 */ /* 0x100fe20008010898 */
[----:B--2---:R-:W-:Y:S01]  /*9a90*/  FADD.FTZ R2, R12, R153 ;  /* 0x000000990c027221 */ /* 0x004fe20000010000 */
[--C-:B------:R-:W-:Y:S01]  /*9aa0*/  FFMA.FTZ R188, R188, UR10, -R152.reuse ;  /* 0x0000000abcbc7c23 */ /* 0x100fe20008010898 */
[----:B------:R-:W-:Y:S01]  /*9ab0*/  FFMA.FTZ R189, R189, UR10, -R152 ;  /* 0x0000000abdbd7c23 */ /* 0x000fe20008010898 */
[----:B------:R-:W-:Y:S01]  /*9ac0*/  F2FP.F16.F32.PACK_AB R152, R193, R8 ;  /* 0x00000008c198723e */ /* 0x000fe200000000ff */
[----:B0-----:R-:W-:Y:S01]  /*9ad0*/  FADD.FTZ R153, R195, R2 ;  /* 0x00000002c3997221 */ /* 0x001fe20000010000 */
[----:B------:R-:W0:Y:S01]  /*9ae0*/  MUFU.EX2 R164, R164 ;  /* 0x000000a400a47308 */ /* 0x000e220000000800 */
[-C--:B----4-:R-:W-:Y:S01]  /*9af0*/  FMUL.FTZ R26, R26, R9.reuse ;  /* 0x000000091a1a7220 */ /* 0x090fe20000410000 */
[-C--:B------:R-:W-:Y:S01]  /*9b00*/  FMUL.FTZ R27, R27, R9.reuse ;  /* 0x000000091b1b7220 */ /* 0x080fe20000410000 */
[----:B------:R-:W-:Y:S01]  /*9b10*/  FADD.FTZ R2, R14, R153 ;  /* 0x000000990e027221 */ /* 0x000fe20000010000 */
[-C--:B------:R-:W-:Y:S01]  /*9b20*/  FMUL.FTZ R30, R30, R9.reuse ;  /* 0x000000091e1e7220 */ /* 0x080fe20000410000 */
[-C--:B------:R-:W-:Y:S01]  /*9b30*/  FMUL.FTZ R31, R31, R9.reuse ;  /* 0x000000091f1f7220 */ /* 0x080fe20000410000 */
[-C--:B------:R-:W-:Y:S01]  /*9b40*/  FMUL.FTZ R34, R34, R9.reuse ;  /* 0x0000000922227220 */ /* 0x080fe20000410000 */
[----:B------:R-:W-:Y:S01]  /*9b50*/  FADD.FTZ R153, R197, R2 ;  /* 0x00000002c5997221 */ /* 0x000fe20000010000 */
[----:B------:R-:W2:Y:S01]  /*9b60*/  MUFU.EX2 R165, R165 ;  /* 0x000000a500a57308 */ /* 0x000ea20000000800 */
[-C--:B------:R-:W-:Y:S01]  /*9b70*/  FMUL.FTZ R35, R35, R9.reuse ;  /* 0x0000000923237220 */ /* 0x080fe20000410000 */
[-C--:B------:R-:W-:Y:S01]  /*9b80*/  FMUL.FTZ R38, R38, R9.reuse ;  /* 0x0000000926267220 */ /* 0x080fe20000410000 */
[----:B------:R-:W-:Y:S01]  /*9b90*/  FADD.FTZ R2, R20, R153 ;  /* 0x0000009914027221 */ /* 0x000fe20000010000 */
[-C--:B------:R-:W-:Y:S01]  /*9ba0*/  FMUL.FTZ R39, R39, R9.reuse ;  /* 0x0000000927277220 */ /* 0x080fe20000410000 */
[-C--:B------:R-:W-:Y:S01]  /*9bb0*/  FMUL.FTZ R42, R42, R9.reuse ;  /* 0x000000092a2a7220 */ /* 0x080fe20000410000 */
[-C--:B------:R-:W-:Y:S01]  /*9bc0*/  FMUL.FTZ R43, R43, R9.reuse ;  /* 0x000000092b2b7220 */ /* 0x080fe20000410000 */
[----:B------:R-:W-:Y:S01]  /*9bd0*/  FADD.FTZ R153, R155, R2 ;  /* 0x000000029b997221 */ /* 0x000fe20000010000 */
[----:B------:R-:W4:Y:S01]  /*9be0*/  MUFU.EX2 R166, R166 ;  /* 0x000000a600a67308 */ /* 0x000f220000000800 */
[-C--:B------:R-:W-:Y:S01]  /*9bf0*/  FMUL.FTZ R46, R46, R9.reuse ;  /* 0x000000092e2e7220 */ /* 0x080fe20000410000 */
[-C--:B------:R-:W-:Y:S01]  /*9c00*/  FMUL.FTZ R47, R47, R9.reuse ;  /* 0x000000092f2f7220 */ /* 0x080fe20000410000 */
[----:B------:R-:W-:Y:S01]  /*9c10*/  FADD.FTZ R2, R190, R153 ;  /* 0x00000099be027221 */ /* 0x000fe20000010000 */
[-C--:B------:R-:W-:Y:S01]  /*9c20*/  FMUL.FTZ R50, R50, R9.reuse ;  /* 0x0000000932327220 */ /* 0x080fe20000410000 */
[-C--:B------:R-:W-:Y:S01]  /*9c30*/  FMUL.FTZ R51, R51, R9.reuse ;  /* 0x0000000933337220 */ /* 0x080fe20000410000 */
[-C--:B------:R-:W-:Y:S01]  /*9c40*/  FMUL.FTZ R54, R54, R9.reuse ;  /* 0x0000000936367220 */ /* 0x080fe20000410000 */
[----:B-----5:R-:W-:Y:S01]  /*9c50*/  FADD.FTZ R153, R159, R2 ;  /* 0x000000029f997221 */ /* 0x020fe20000010000 */
[----:B------:R-:W5:Y:S01]  /*9c60*/  MUFU.EX2 R167, R167 ;  /* 0x000000a700a77308 */ /* 0x000f620000000800 */
[-C--:B------:R-:W-:Y:S01]  /*9c70*/  FMUL.FTZ R55, R55, R9.reuse ;  /* 0x0000000937377220 */ /* 0x080fe20000410000 */
[-C--:B------:R-:W-:Y:S01]  /*9c80*/  FMUL.FTZ R58, R58, R9.reuse ;  /* 0x000000093a3a7220 */ /* 0x080fe20000410000 */
[----:B-1----:R-:W-:Y:S01]  /*9c90*/  FADD.FTZ R2, R162, R153 ;  /* 0x00000099a2027221 */ /* 0x002fe20000010000 */
[-C--:B------:R-:W-:Y:S01]  /*9ca0*/  FMUL.FTZ R59, R59, R9.reuse ;  /* 0x000000093b3b7220 */ /* 0x080fe20000410000 */
[-C--:B------:R-:W-:Y:S01]  /*9cb0*/  FMUL.FTZ R62, R62, R9.reuse ;  /* 0x000000093e3e7220 */ /* 0x080fe20000410000 */
[-C--:B------:R-:W-:Y:S01]  /*9cc0*/  FMUL.FTZ R63, R63, R9.reuse ;  /* 0x000000093f3f7220 */ /* 0x080fe20000410000 */
[----:B---3--:R-:W-:Y:S01]  /*9cd0*/  FADD.FTZ R153, R199, R2 ;  /* 0x00000002c7997221 */ /* 0x008fe20000010000 */
[----:B------:R-:W1:Y:S01]  /*9ce0*/  MUFU.EX2 R168, R168 ;  /* 0x000000a800a87308 */ /* 0x000e620000000800 */
[-C--:B------:R-:W-:Y:S01]  /*9cf0*/  FMUL.FTZ R66, R66, R9.reuse ;  /* 0x0000000942427220 */ /* 0x080fe20000410000 */
[-C--:B------:R-:W-:Y:S01]  /*9d00*/  FMUL.FTZ R67, R67, R9.reuse ;  /* 0x0000000943437220 */ /* 0x080fe20000410000 */
[----:B0-----:R-:W-:Y:S01]  /*9d10*/  FADD.FTZ R2, R164, R153 ;  /* 0x00000099a4027221 */ /* 0x001fe20000010000 */
[-C--:B------:R-:W-:Y:S01]  /*9d20*/  FMUL.FTZ R70, R70, R9.reuse ;  /* 0x0000000946467220 */ /* 0x080fe20000410000 */
[-C--:B------:R-:W-:Y:S01]  /*9d30*/  FMUL.FTZ R71, R71, R9.reuse ;  /* 0x0000000947477220 */ /* 0x080fe20000410000 */
[-C--:B------:R-:W-:Y:S01]  /*9d40*/  FMUL.FTZ R74, R74, R9.reuse ;  /* 0x000000094a4a7220 */ /* 0x080fe20000410000 */
[----:B--2---:R-:W-:Y:S01]  /*9d50*/  FADD.FTZ R153, R165, R2 ;  /* 0x00000002a5997221 */ /* 0x004fe20000010000 */
[----:B------:R-:W0:Y:S01]  /*9d60*/  MUFU.EX2 R169, R169 ;  /* 0x000000a900a97308 */ /* 0x000e220000000800 */
[-C--:B------:R-:W-:Y:S01]  /*9d70*/  FMUL.FTZ R75, R75, R9.reuse ;  /* 0x000000094b4b7220 */ /* 0x080fe20000410000 */
[-C--:B------:R-:W-:Y:S01]  /*9d80*/  FMUL.FTZ R78, R78, R9.reuse ;  /* 0x000000094e4e7220 */ /* 0x080fe20000410000 */
[----:B----4-:R-:W-:Y:S01]  /*9d90*/  FADD.FTZ R2, R166, R153 ;  /* 0x00000099a6027221 */ /* 0x010fe20000010000 */
[-C--:B------:R-:W-:Y:S01]  /*9da0*/  FMUL.FTZ R79, R79, R9.reuse ;  /* 0x000000094f4f7220 */ /* 0x080fe20000410000 */
[-C--:B------:R-:W-:Y:S01]  /*9db0*/  FMUL.FTZ R82, R82, R9.reuse ;  /* 0x0000000952527220 */ /* 0x080fe20000410000 */
[-C--:B------:R-:W-:Y:S01]  /*9dc0*/  FMUL.FTZ R83, R83, R9.reuse ;  /* 0x0000000953537220 */ /* 0x080fe20000410000 */
[----:B-----5:R-:W-:Y:S01]  /*9dd0*/  FADD.FTZ R153, R167, R2 ;  /* 0x00000002a7997221 */ /* 0x020fe20000010000 */
[----:B------:R-:W2:Y:S01]  /*9de0*/  MUFU.EX2 R170, R170 ;  /* 0x000000aa00aa7308 */ /* 0x000ea20000000800 */
        /* <DEDUP_REMOVED lines=44> */
[----:B------:R-:W-:Y:S01]  /*a0b0*/  FMUL.FTZ R151, R151, R9 ;  /* 0x0000000997977220 */ /* 0x000fe20000410000 */
[----:B------:R-:W-:Y:S01]  /*a0c0*/  F2FP.F16.F32.PACK_AB R164, R165, R164 ;  /* 0x000000a4a5a4723e */ /* 0x000fe200000000ff */
[-C--:B------:R-:W-:Y:S01]  /*a0d0*/  FMUL.FTZ R116, R116, R191.reuse ;  /* 0x000000bf74747220 */ /* 0x080fe20000410000 */
[----:B------:R-:W2:Y:S01]  /*a0e0*/  MUFU.EX2 R174, R174 ;  /* 0x000000ae00ae7308 */ /* 0x000ea20000000800 */
[----:B-1----:R-:W-:Y:S01]  /*a0f0*/  FADD.FTZ R153, R173, R2 ;  /* 0x00000002ad997221 */ /* 0x002fe20000010000 */
[----:B------:R-:W-:Y:S01]  /*a100*/  F2FP.F16.F32.PACK_AB R158, R155, R20 ;  /* 0x000000149b9e723e */ /* 0x000fe200000000ff */
[-C--:B------:R-:W-:Y:S01]  /*a110*/  FMUL.FTZ R117, R117, R191.reuse ;  /* 0x000000bf75757220 */ /* 0x080fe20000410000 */
[----:B------:R-:W-:Y:S01]  /*a120*/  F2FP.F16.F32.PACK_AB R160, R159, R190 ;  /* 0x000000be9fa0723e */ /* 0x000fe200000000ff */
[-C--:B------:R-:W-:Y:S01]  /*a130*/  FMUL.FTZ R120, R120, R191.reuse ;  /* 0x000000bf78787220 */ /* 0x080fe20000410000 */
[----:B------:R-:W-:Y:S01]  /*a140*/  F2FP.F16.F32.PACK_AB R166, R167, R166 ;  /* 0x000000a6a7a6723e */ /* 0x000fe200000000ff */
[-C--:B------:R-:W-:Y:S01]  /*a150*/  FMUL.FTZ R121, R121, R191.reuse ;  /* 0x000000bf79797220 */ /* 0x080fe20000410000 */
[----:B------:R-:W1:Y:S01]  /*a160*/  MUFU.EX2 R13, R13 ;  /* 0x0000000d000d7308 */ /* 0x000e620000000800 */
[----:B0-----:R-:W-:Y:S01]  /*a170*/  FADD.FTZ R0, R11, R0 ;  /* 0x000000000b007221 */ /* 0x001fe20000010000 */
[----:B------:R-:W-:Y:S01]  /*a180*/  F2FP.F16.F32.PACK_AB R168, R169, R168 ;  /* 0x000000a8a9a8723e */ /* 0x000fe200000000ff */
[-C--:B------:R-:W-:Y:S01]  /*a190*/  FMUL.FTZ R124, R124, R191.reuse ;  /* 0x000000bf7c7c7220 */ /* 0x080fe20000410000 */
[----:B------:R-:W-:Y:S01]  /*a1a0*/  F2FP.F16.F32.PACK_AB R170, R171, R170 ;  /* 0x000000aaabaa723e */ /* 0x000fe200000000ff */
[-C--:B------:R-:W-:Y:S01]  /*a1b0*/  FMUL.FTZ R125, R125, R191.reuse ;  /* 0x000000bf7d7d7220 */ /* 0x080fe20000410000 */
[----:B------:R-:W-:Y:S01]  /*a1c0*/  F2FP.F16.F32.PACK_AB R172, R173, R172 ;  /* 0x000000acadac723e */ /* 0x000fe200000000ff */
        /* <DEDUP_REMOVED lines=15> */
[----:B------:R-:W-:Y:S01]  /*a2c0*/  FMUL.FTZ R149, R149, R191 ;  /* 0x000000bf95957220 */ /* 0x000fe20000410000 */
[----:B------:R-:W-:Y:S01]  /*a2d0*/  F2FP.F16.F32.PACK_AB R154, R195, R12 ;  /* 0x0000000cc39a723e */ /* 0x000fe200000000ff */
[----:B------:R-:W1:Y:S01]  /*a2e0*/  MUFU.EX2 R192, R192 ;  /* 0x000000c000c07308 */ /* 0x000e620000000800 */
[----:B0-----:R-:W-:Y:S01]  /*a2f0*/  FADD.FTZ R0, R176, R153 ;  /* 0x00000099b0007221 */ /* 0x001fe20000010000 */
[----:B------:R-:W-:-:S02]  /*a300*/  F2FP.F16.F32.PACK_AB R156, R197, R14 ;  /* 0x0000000ec59c723e */ /* 0x000fc400000000ff */
[----:B------:R-:W-:Y:S02]  /*a310*/  F2FP.F16.F32.PACK_AB R162, R199, R162 ;  /* 0x000000a2c7a2723e */ /* 0x000fe400000000ff */
[----:B------:R-:W-:Y:S02]  /*a320*/  F2FP.F16.F32.PACK_AB R155, R176, R13 ;  /* 0x0000000db09b723e */ /* 0x000fe400000000ff */
        /* <DEDUP_REMOVED lines=39> */
[----:B------:R-:W-:Y:S02]  /*a5a0*/  F2FP.F16.F32.PACK_AB R153, R11, R10 ;  /* 0x0000000a0b99723e */ /* 0x000fe400000000ff */
[----:B------:R-:W-:-:S04]  /*a5b0*/  F2FP.F16.F32.PACK_AB R171, R184, R183 ;  /* 0x000000b7b8ab723e */ /* 0x000fc800000000ff */
        /* <DEDUP_REMOVED lines=13> */
.L_x_2407:
[----:B------:R0:W1:Y:S01]  /*a690*/  SYNCS.PHASECHK.TRANS64.TRYWAIT P2, [UR26+0x22850], R3 ;  /* 0x02285003ff0075a7 */ /* 0x000062000804015a */
[----:B------:R-:W-:Y:S05]  /*a6a0*/  @!P0 BRA `(.L_x_2408) ;  /* 0x0000000000048947 */ /* 0x000fea0003800000 */
[----:B------:R-:W-:Y:S01]  /*a6b0*/  BPT.TRAP 0x1 ;  /* 0x000000040000795c */ /* 0x000fe20000300000 */
.L_x_2408:
[----:B-1----:R-:W-:Y:S05]  /*a6c0*/  @P2 BRA `(.L_x_2409) ;  /* 0x0000000000082947 */ /* 0x002fea0003800000 */
[----:B------:R-:W1:Y:S02]  /*a6d0*/  SYNCS.PHASECHK.TRANS64.TRYWAIT P2, [UR26+0x22850], R3 ;  /* 0x02285003ff0075a7 */ /* 0x000e64000804015a */
[----:B-1----:R-:W-:Y:S05]  /*a6e0*/  @!P2 BRA `(.L_x_2410) ;  /* 0x000000d400d0a947 */ /* 0x002fea0003800000 */
.L_x_2409:
        /* <DEDUP_REMOVED lines=48> */
.L_x_2402:
[----:B------:R-:W-:-:S13]  /*a9f0*/  ISETP.GE.AND P1, PT, R3, UR42, PT ;  /* 0x0000002a03007c0c */ /* 0x000fda000bf26270 */
[----:B------:R-:W-:Y:S05]  /*aa00*/  @!P1 BRA `(.L_x_2412) ;  /* 0x00000034003c9947 */ /* 0x000fea0003800000 */
[----:B------:R-:W-:Y:S01]  /*aa10*/  IMAD.MOV.U32 R9, RZ, RZ, R4 ;  /* 0x000000ffff097224 */ /* 0x000fe200078e0004 */
[----:B------:R-:W-:Y:S01]  /*aa20*/  ULDC UR24, c[0x0][0x9e4] ;  /* 0x0002790000187ab9 */ /* 0x000fe20000000800 */
[----:B0-----:R-:W-:Y:S01]  /*aa30*/  IMAD.MOV.U32 R8, RZ, RZ, R5 ;  /* 0x000000ffff087224 */ /* 0x001fe200078e0005 */
[----:B------:R-:W-:Y:S01]  /*aa40*/  ULDC UR25, c[0x0][0x9d8] ;  /* 0x0002760000197ab9 */ /* 0x000fe20000000800 */
[----:B------:R-:W-:Y:S01]  /*aa50*/  ULDC UR23, c[0x0][0x988] ;  /* 0x0002620000177ab9 */ /* 0x000fe20000000800 */
[----:B------:R-:W-:-:S05]  /*aa60*/  ULDC UR26, c[0x0][0x9e0] ;  /* 0x00027800001a7ab9 */ /* 0x000fca0000000800 */
.L_x_2429:
[----:B------:R-:W-:-:S04]  /*aa70*/  UIADD3 UR37, UR37, 0x1, URZ ;  /* 0x0000000125257890 */ /* 0x000fc8000fffe03f */
[----:B------:R-:W-:-:S04]  /*aa80*/  UISETP.NE.AND UP2, UPT, UR37, 0x2, UPT ;  /* 0x000000022500788c */ /* 0x000fc8000bf45270 */
[----:B------:R-:W-:Y:S02]  /*aa90*/  USEL UR6, URZ, 0x1, UP2 ;  /* 0x000000013f067887 */ /* 0x000fe40009000000 */
[----:B------:R-:W-:Y:S02]  /*aaa0*/  USEL UR37, UR37, URZ, UP2 ;  /* 0x0000003f25257287 */ /* 0x000fe40009000000 */
[----:B------:R-:W-:Y:S01]  /*aab0*/  ULOP3.LUT UR38, UR38, UR6, URZ, 0x3c, !UPT ;  /* 0x0000000626267292 */ /* 0x000fe2000f8e3c3f */
[----:B------:R-:W-:Y:S11]  /*aac0*/  @!P0 BRA `(.L_x_2413) ;  /* 0x0000000000048947 */ /* 0x000ff60003800000 */
[----:B------:R-:W-:Y:S01]  /*aad0*/  BPT.TRAP 0x1 ;  /* 0x000000040000795c */ /* 0x000fe20000300000 */
.L_x_2413:
        /* <DEDUP_REMOVED lines=9> */
.L_x_2414:
[----:B-1----:R-:W-:Y:S05]  /*ab70*/  @P1 BRA `(.L_x_2415) ;  /* 0x0000000000081947 */ /* 0x002fea0003800000 */
[----:B------:R-:W1:Y:S02]  /*ab80*/  SYNCS.PHASECHK.TRANS64.TRYWAIT P1, [UR27+0x22830], R6 ;  /* 0x02283006ff0075a7 */ /* 0x000e64000802015b */
[----:B-1----:R-:W-:Y:S05]  /*ab90*/  @!P1 BRA `(.L_x_2416) ;  /* 0x000000d000b89947 */ /* 0x002fea0003800000 */
.L_x_2415:
        /* <DEDUP_REMOVED lines=87> */
[----:B------:R-:W-:Y:S02]  /*b110*/  IADD3 R5, -R16, R5, R17 ;  /* 0x0000000510057210 */ /* 0x000fe40007ffe111 */
        /* <DEDUP_REMOVED lines=67> */
.L_x_2419:
[----:B------:R-:W-:-:S05]  /*b550*/  IMAD.U32 R213, RZ, RZ, UR24 ;  /* 0x00000018ffd57e24 */ /* 0x000fca000f8e00ff */
[----:B------:R-:W-:-:S13]  /*b560*/  ISETP.NE.AND P1, PT, R213, 0x1, PT ;  /* 0x00000001d500780c */ /* 0x000fda0003f25270 */
[----:B------:R-:W1:Y:S02]  /*b570*/  @P1 LDC.64 R4, c[0x0][0x9e8] ;  /* 0x00027a00ff041b82 */ /* 0x000e640000000a00 */
[----:B-1----:R-:W-:-:S05]  /*b580*/  @P1 IMAD.HI.U32 R4, R195, R4, RZ ;  /* 0x00000004c3041227 */ /* 0x002fca00078e00ff */
[----:B------:R-:W-:-:S07]  /*b590*/  @P1 SHF.R.U32.HI R195, RZ, R5, R4 ;  /* 0x00000005ffc31219 */ /* 0x000fce0000011604 */
.L_x_2420:
[----:B------:R-:W-:Y:S05]  /*b5a0*/  BSYNC B0 ;  /* 0x0000000000007941 */ /* 0x000fea0003800000 */
.L_x_2418:
[----:B------:R-:W-:-:S04]  /*b5b0*/  IMAD R4, R18, -0x2, R187 ;  /* 0xfffffffe12047824 */ /* 0x000fc800078e02bb */
[----:B------:R-:W-:-:S05]  /*b5c0*/  IMAD R4, R195, R213, R4 ;  /* 0x000000d5c3047224 */ /* 0x000fca00078e0204 */
[----:B------:R-:W-:Y:S02]  /*b5d0*/  VIADDMNMX R197, R4, R213, R197, PT ;  /* 0x000000d504c57246 */ /* 0x000fe400038001c5 */
[----:B------:R-:W-:-:S07]  /*b5e0*/  VIMNMX R196, R196, R4, !PT ;  /* 0x00000004c4c47248 */ /* 0x000fce0007fe0100 */
.L_x_2417:
[C---:B------:R-:W-:Y:S01]  /*b5f0*/  ISETP.GE.AND P1, PT, R187.reuse, 0x1, PT ;  /* 0x00000001bb00780c */ /* 0x040fe20003f26270 */
[----:B------:R-:W1:Y:S01]  /*b600*/  SHFL.IDX PT, R193, R193, 0x1, 0x1c1f ;  /* 0x003c1f00c1c17f89 */ /* 0x000e6200000e0000 */
[----:B------:R-:W-:Y:S02]  /*b610*/  ISETP.GE.AND P4, PT, R187, 0x9, PT ;  /* 0x00000009bb00780c */ /* 0x000fe40003f86270 */
[----:B------:R-:W-:Y:S02]  /*b620*/  ISETP.GT.AND P2, PT, R196, RZ, !P1 ;  /* 0x000000ffc400720c */ /* 0x000fe40004f44270 */
[----:B------:R-:W-:Y:S02]  /*b630*/  P2R R213, PR, RZ, 0x2 ;  /* 0x00000002ffd57803 */ /* 0x000fe40000000000 */
[----:B------:R-:W-:Y:S02]  /*b640*/  ISETP.LT.OR P2, PT, R197, 0x1, P2 ;  /* 0x00000001c500780c */ /* 0x000fe40001741670 */
[----:B------:R-:W-:-:S02]  /*b650*/  ISETP.GE.AND P1, PT, R187, 0x2, PT ;  /* 0x00000002bb00780c */ /* 0x000fc40003f26270 */
[----:B------:R-:W-:Y:S02]  /*b660*/  FSEL R195, R12, -INF , !P2 ;  /* 0xff8000000cc37808 */ /* 0x000fe40005000000 */
[C---:B------:R-:W-:Y:S02]  /*b670*/  ISETP.GT.AND P2, PT, R196.reuse, 0x8, !P4 ;  /* 0x00000008c400780c */ /* 0x040fe40006744270 */
[----:B------:R-:W-:Y:S02]  /*b680*/  P2R R12, PR, RZ, 0x10 ;  /* 0x00000010ff0c7803 */ /* 0x000fe40000000000 */
[----:B------:R-:W-:Y:S02]  /*b690*/  ISETP.LT.OR P2, PT, R197, 0x9, P2 ;  /* 0x00000009c500780c */ /* 0x000fe40001741670 */
[----:B------:R-:W-:Y:S02]  /*b6a0*/  ISETP.GT.AND P3, PT, R196, 0x1, !P1 ;  /* 0x00000001c400780c */ /* 0x000fe40004f64270 */
[----:B------:R-:W-:-:S02]  /*b6b0*/  ISETP.GE.AND P4, PT, R187, 0xa, PT ;  /* 0x0000000abb00780c */ /* 0x000fc40003f86270 */
[----:B0-----:R-:W-:Y:S01]  /*b6c0*/  FSEL R20, R20, -INF , !P2 ;  /* 0xff80000014147808 */ /* 0x001fe20005000000 */
[--C-:B-1----:R-:W-:Y:S01]  /*b6d0*/  IMAD.IADD R199, R199, 0x1, R193.reuse ;  /* 0x00000001c7c77824 */ /* 0x102fe200078e02c1 */
[----:B------:R-:W-:Y:S01]  /*b6e0*/  ISETP.LT.OR P3, PT, R197, 0x2, P3 ;  /* 0x00000002c500780c */ /* 0x000fe20001f61670 */
[----:B------:R-:W-:Y:S01]  /*b6f0*/  IMAD.IADD R198, R198, 0x1, R193 ;  /* 0x00000001c6c67824 */ /* 0x000fe200078e02c1 */
        /* <DEDUP_REMOVED lines=115> */
.L_x_2423:
[----:B------:R-:W-:-:S05]  /*be30*/  IMAD.U32 R196, RZ, RZ, UR24 ;  /* 0x00000018ffc47e24 */ /* 0x000fca000f8e00ff */
[----:B------:R-:W-:-:S13]  /*be40*/  ISETP.NE.AND P6, PT, R196, 0x1, PT ;  /* 0x00000001c400780c */ /* 0x000fda0003fc5270 */
[----:B------:R-:W0:Y:S02]  /*be50*/  @P6 LDC.64 R4, c[0x0][0x9e8] ;  /* 0x00027a00ff046b82 */ /* 0x000e240000000a00 */
[----:B0-----:R-:W-:-:S05]  /*be60*/  @P6 IMAD.HI.U32 R4, R193, R4, RZ ;  /* 0x00000004c1046227 */ /* 0x001fca00078e00ff */
[----:B------:R-:W-:-:S07]  /*be70*/  @P6 SHF.R.U32.HI R193, RZ, R5, R4 ;  /* 0x00000005ffc16219 */ /* 0x000fce0000011604 */
.L_x_2424:
[----:B------:R-:W-:Y:S05]  /*be80*/  BSYNC B0 ;  /* 0x0000000000007941 */ /* 0x000fea0003800000 */
.L_x_2422:
[----:B------:R-:W-:-:S04]  /*be90*/  IMAD R187, R18, -0x2, R187 ;  /* 0xfffffffe12bb7824 */ /* 0x000fc800078e02bb */
[----:B------:R-:W-:-:S05]  /*bea0*/  IMAD R193, R193, R196, R187 ;  /* 0x000000c4c1c17224 */ /* 0x000fca00078e02bb */
[----:B------:R-:W-:Y:S02]  /*beb0*/  VIADDMNMX R199, R193, R196, R199, PT ;  /* 0x000000c4c1c77246 */ /* 0x000fe400038001c7 */
[----:B------:R-:W-:-:S07]  /*bec0*/  VIMNMX R198, R198, R193, !PT ;  /* 0x000000c1c6c67248 */ /* 0x000fce0007fe0100 */
.L_x_2421:
[----:B------:R-:W-:Y:S01]  /*bed0*/  ISETP.GT.AND P1, PT, R198, 0x1, !P1 ;  /* 0x00000001c600780c */ /* 0x000fe20004f24270 */
[----:B------:R-:W-:Y:S01]  /*bee0*/  UMOV UR10, UR23 ;  /* 0x00000017000a7c82 */ /* 0x000fe20008000000 */
[----:B------:R-:W-:Y:S02]  /*bef0*/  ISETP.NE.AND P6, PT, R218, RZ, PT ;  /* 0x000000ffda00720c */ /* 0x000fe40003fc5270 */
        /* <DEDUP_REMOVED lines=57> */
[----:B------:R-:W-:Y:S01]  /*c290*/  ISETP.NE.AND P1, PT, R221, RZ, PT ;  /* 0x000000ffdd00720c */ /* 0x000fe20003f25270 */
[----:B------:R-:W0:Y:S01]  /*c2a0*/  SHFL.BFLY PT, R5, R4, 0x2, 0x1f ;  /* 0x0c401f0004057f89 */ /* 0x000e2200000e0000 */
[----:B------:R-:W-:-:S02]  /*c2b0*/  ISETP.NE.AND P6, PT, R229, RZ, PT ;  /* 0x000000ffe500720c */ /* 0x000fc40003fc5270 */
[C---:B------:R-:W-:Y:S02]  /*c2c0*/  ISETP.GT.AND P1, PT, R198.reuse, 0x28, !P1 ;  /* 0x00000028c600780c */ /* 0x040fe40004f24270 */
[----:B------:R-:W-:Y:S02]  /*c2d0*/  ISETP.GT.AND P2, PT, R198, 0x49, !P2 ;  /* 0x00000049c600780c */ /* 0x000fe40005744270 */
        /* <DEDUP_REMOVED lines=8> */
[----:B------:R-:W-:Y:S02]  /*c360*/  ISETP.GT.AND P4, PT, R198, 0x51, !P4 ;  /* 0x00000051c600780c */ /* 0x000fe40006784270 */
[----:B------:R-:W-:-:S02]  /*c370*/  FSEL R165, R165, -INF , !P1 ;  /* 0xff800000a5a57808 */ /* 0x000fc40004800000 */
[----:B------:R-:W-:Y:S02]  /*c380*/  ISETP.NE.AND P1, PT, R223, RZ, PT ;  /* 0x000000ffdf00720c */ /* 0x000fe40003f25270 */
[----:B0-----:R-:W-:Y:S02]  /*c390*/  FMNMX.FTZ R193, R4, R5, !PT ;  /* 0x0000000504c17209 */ /* 0x001fe40007810000 */
[C---:B------:R-:W-:Y:S02]  /*c3a0*/  ISETP.GT.AND P1, PT, R198.reuse, 0x30, !P1 ;  /* 0x00000030c600780c */ /* 0x040fe40004f24270 */
[C---:B------:R-:W-:Y:S01]  /*c3b0*/  ISETP.LT.OR P3, PT, R199.reuse, 0x51, P3 ;  /* 0x00000051c700780c */ /* 0x040fe20001f61670 */
[----:B------:R-:W0:Y:S01]  /*c3c0*/  SHFL.BFLY PT, R12, R193, 0x1, 0x1f ;  /* 0x0c201f00c10c7f89 */ /* 0x000e2200000e0000 */
[----:B------:R-:W-:Y:S02]  /*c3d0*/  ISETP.LT.OR P1, PT, R199, 0x31, P1 ;  /* 0x00000031c700780c */ /* 0x000fe40000f21670 */
[----:B------:R-:W-:-:S02]  /*c3e0*/  ISETP.GT.AND P5, PT, R198, 0x58, !P5 ;  /* 0x00000058c600780c */ /* 0x000fc40006fa4270 */
[----:B------:R-:W-:Y:S02]  /*c3f0*/  FSEL R168, R168, -INF , !P1 ;  /* 0xff800000a8a87808 */ /* 0x000fe40004800000 */
[----:B------:R-:W-:Y:S02]  /*c400*/  ISETP.NE.AND P1, PT, R224, RZ, PT ;  /* 0x000000ffe000720c */ /* 0x000fe40003f25270 */
[C---:B------:R-:W-:Y:S02]  /*c410*/  ISETP.LT.OR P4, PT, R199.reuse, 0x52, P4 ;  /* 0x00000052c700780c */ /* 0x040fe40002781670 */
[----:B------:R-:W-:Y:S02]  /*c420*/  ISETP.GT.AND P1, PT, R198, 0x31, !P1 ;  /* 0x00000031c600780c */ /* 0x000fe40004f24270 */
[----:B------:R-:W-:Y:S02]  /*c430*/  FSEL R184, R184, -INF , !P3 ;  /* 0xff800000b8b87808 */ /* 0x000fe40005800000 */
[----:B------:R-:W-:-:S02]  /*c440*/  ISETP.LT.OR P1, PT, R199, 0x32, P1 ;  /* 0x00000032c700780c */ /* 0x000fc40000f21670 */
[----:B------:R-:W-:Y:S02]  /*c450*/  ISETP.LT.OR P5, PT, R199, 0x59, P5 ;  /* 0x00000059c700780c */ /* 0x000fe40002fa1670 */
[----:B------:R-:W-:Y:S02]  /*c460*/  FSEL R169, R169, -INF , !P1 ;  /* 0xff800000a9a97808 */ /* 0x000fe40004800000 */
[----:B------:R-:W-:Y:S02]  /*c470*/  ISETP.NE.AND P1, PT, R225, RZ, PT ;  /* 0x000000ffe100720c */ /* 0x000fe40003f25270 */
[----:B------:R-:W-:Y:S02]  /*c480*/  FSEL R186, R186, -INF , !P4 ;  /* 0xff800000baba7808 */ /* 0x000fe40006000000 */
[----:B------:R-:W-:Y:S02]  /*c490*/  ISETP.GT.AND P1, PT, R198, 0x38, !P1 ;  /* 0x00000038c600780c */ /* 0x000fe40004f24270 */
[----:B0-----:R-:W-:-:S02]  /*c4a0*/  FMNMX.FTZ R5, R193, R12, !PT ;  /* 0x0000000cc1057209 */ /* 0x001fc40007810000 */
[----:B------:R-:W-:Y:S02]  /*c4b0*/  ISETP.LT.OR P1, PT, R199, 0x39, P1 ;  /* 0x00000039c700780c */ /* 0x000fe40000f21670 */
[----:B------:R-:W-:Y:S01]  /*c4c0*/  FSEL R189, R189, -INF , !P5 ;  /* 0xff800000bdbd7808 */ /* 0x000fe20006800000 */
[----:B------:R-:W-:Y:S01]  /*c4d0*/  FMUL.FTZ R12, R5, UR10 ;  /* 0x0000000a050c7c20 */ /* 0x000fe20008410000 */
        /* <DEDUP_REMOVED lines=17> */
[----:B------:R-:W-:Y:S02]  /*c5f0*/  ISETP.GT.AND P1, PT, R198, RZ, !P6 ;  /* 0x000000ffc600720c */ /* 0x000fe40007724270 */
[----:B------:R-:W-:Y:S02]  /*c600*/  ISETP.NE.AND P6, PT, R230, RZ, PT ;  /* 0x000000ffe600720c */ /* 0x000fe40003fc5270 */
[----:B------:R-:W-:Y:S02]  /*c610*/  ISETP.LT.OR P1, PT, R199, 0x1, P1 ;  /* 0x00000001c700780c */ /* 0x000fe40000f21670 */
[----:B------:R-:W-:Y:S02]  /*c620*/  ISETP.GT.AND P2, PT, R198, 0x59, !P6 ;  /* 0x00000059c600780c */ /* 0x000fe40007744270 */
[----:B------:R-:W-:-:S02]  /*c630*/  FSEL R10, R10, -INF , !P1 ;  /* 0xff8000000a0a7808 */ /* 0x000fc40004800000 */
[----:B------:R-:W-:Y:S02]  /*c640*/  FSETP.NEU.FTZ.AND P1, PT, R5, -INF , PT ;  /* 0xff8000000500780b */ /* 0x000fe40003f3d000 */
[----:B------:R-:W-:Y:S02]  /*c650*/  FMNMX.FTZ R4, R10, R9, !PT ;  /* 0x000000090a047209 */ /* 0x000fe40007810000 */
[----:B------:R-:W-:Y:S02]  /*c660*/  FSEL R12, R12, RZ, P1 ;  /* 0x000000ff0c0c7208 */ /* 0x000fe40000800000 */
[----:B------:R-:W-:-:S03]  /*c670*/  ISETP.LT.OR P2, PT, R199, 0x5a, P2 ;  /* 0x0000005ac700780c */ /* 0x000fc60001741670 */
[--C-:B------:R-:W-:Y:S01]  /*c680*/  FFMA.FTZ R196, R13, UR10, -R12.reuse ;  /* 0x0000000a0dc47c23 */ /* 0x100fe2000801080c */
[----:B------:R-:W-:Y:S01]  /*c690*/  FMNMX.FTZ R13, R11, R4, !PT ;  /* 0x000000040b0d7209 */ /* 0x000fe20007810000 */
[--C-:B------:R-:W-:Y:S01]  /*c6a0*/  FFMA.FTZ R214, R155, UR10, -R12.reuse ;  /* 0x0000000a9bd67c23 */ /* 0x100fe2000801080c */
[----:B------:R-:W-:Y:S01]  /*c6b0*/  FSEL R191, R191, -INF , !P2 ;  /* 0xff800000bfbf7808 */ /* 0x000fe20005000000 */
[--C-:B------:R-:W-:Y:S01]  /*c6c0*/  FFMA.FTZ R198, R185, UR10, -R12.reuse ;  /* 0x0000000ab9c67c23 */ /* 0x100fe2000801080c */
[----:B------:R-:W-:Y:S01]  /*c6d0*/  FMNMX.FTZ R4, R14, R13, !PT ;  /* 0x0000000d0e047209 */ /* 0x000fe20007810000 */
[--C-:B------:R-:W-:Y:S01]  /*c6e0*/  FFMA.FTZ R13, R20, UR10, -R12.reuse ;  /* 0x0000000a140d7c23 */ /* 0x100fe2000801080c */
[--C-:B------:R-:W-:Y:S01]  /*c6f0*/  FFMA.FTZ R20, R21, UR10, -R12.reuse ;  /* 0x0000000a15147c23 */ /* 0x100fe2000801080c */
[----:B------:R-:W-:Y:S01]  /*c700*/  FSEL R185, R5, RZ, P1 ;  /* 0x000000ff05b97208 */ /* 0x000fe20000800000 */
[--C-:B------:R-:W-:Y:S01]  /*c710*/  FFMA.FTZ R187, R195, UR10, -R12.reuse ;  /* 0x0000000ac3bb7c23 */ /* 0x100fe2000801080c */
[----:B------:R-:W-:Y:S01]  /*c720*/  FMNMX.FTZ R193, R15, R4, !PT ;  /* 0x000000040fc17209 */ /* 0x000fe20007810000 */
[----:B------:R-:W-:Y:S01]  /*c730*/  MUFU.EX2 R196, R196 ;  /* 0x000000c400c47308 */ /* 0x000fe20000000800 */
[----:B------:R-:W-:Y:S01]  /*c740*/  FFMA.FTZ R158, R158, UR10, -R12 ;  /* 0x0000000a9e9e7c23 */ /* 0x000fe2000801080c */
[----:B------:R-:W-:Y:S01]  /*c750*/  FADD.FTZ R8, -R185, R8 ;  /* 0x00000008b9087221 */ /* 0x000fe20000010100 */
[----:B------:R-:W-:Y:S01]  /*c760*/  FMNMX.FTZ R4, R152, R193, !PT ;  /* 0x000000c198047209 */ /* 0x000fe20007810000 */
[--C-:B------:R-:W-:Y:S01]  /*c770*/  FFMA.FTZ R180, R180, UR10, -R12.reuse ;  /* 0x0000000ab4b47c23 */ /* 0x100fe2000801080c */
[--C-:B------:R-:W-:Y:S01]  /*c780*/  FFMA.FTZ R192, R192, UR10, -R12.reuse ;  /* 0x0000000ac0c07c23 */ /* 0x100fe2000801080c */
[----:B------:R-:W-:Y:S01]  /*c790*/  FMUL.FTZ R8, R8, UR10 ;  /* 0x0000000a08087c20 */ /* 0x000fe20008410000 */
[----:B------:R-:W-:Y:S01]  /*c7a0*/  FMNMX.FTZ R21, R153, R4, !PT ;  /* 0x0000000499157209 */ /* 0x000fe20007810000 */
[----:B------:R-:W-:Y:S03]  /*c7b0*/  MUFU.EX2 R187, R187 ;  /* 0x000000bb00bb7308 */ /* 0x000fe60000000800 */
[----:B------:R-:W-:Y:S01]  /*c7c0*/  FMNMX.FTZ R4, R156, R21, !PT ;  /* 0x000000159c047209 */ /* 0x000fe20007810000 */
[--C-:B------:R-:W-:Y:S01]  /*c7d0*/  FFMA.FTZ R21, R154, UR10, -R12.reuse ;  /* 0x0000000a9a157c23 */ /* 0x100fe2000801080c */
[--C-:B------:R-:W-:Y:S01]  /*c7e0*/  FFMA.FTZ R154, R166, UR10, -R12.reuse ;  /* 0x0000000aa69a7c23 */ /* 0x100fe2000801080c */
[--C-:B------:R-:W-:Y:S01]  /*c7f0*/  FFMA.FTZ R166, R167, UR10, -R12.reuse ;  /* 0x0000000aa7a67c23 */ /* 0x100fe2000801080c */
[----:B------:R-:W-:Y:S01]  /*c800*/  FMNMX.FTZ R193, R157, R4, !PT ;  /* 0x000000049dc17209 */ /* 0x000fe20007810000 */
[----:B------:R-:W0:Y:S01]  /*c810*/  MUFU.EX2 R8, R8 ;  /* 0x0000000800087308 */ /* 0x000e220000000800 */
        /* <DEDUP_REMOVED lines=11> */
[----:B------:R-:W-:-:S03]  /*c8d0*/  FFMA.FTZ R188, R190, UR10, -R12 ;  /* 0x0000000abebc7c23 */ /* 0x000fc6000801080c */
[----:B------:R-:W-:Y:S01]  /*c8e0*/  FMNMX.FTZ R155, R165, R4, !PT ;  /* 0x00000004a59b7209 */ /* 0x000fe20007810000 */
[----:B------:R-:W1:Y:S01]  /*c8f0*/  MUFU.EX2 R20, R20 ;  /* 0x0000001400147308 */ /* 0x000e620000000800 */
[-C--:B0-----:R-:W-:Y:S01]  /*c900*/  FMUL.FTZ R24, R24, R8.reuse ;  /* 0x0000000818187220 */ /* 0x081fe20000410000 */
[-C--:B------:R-:W-:Y:S01]  /*c910*/  FMUL.FTZ R25, R25, R8.reuse ;  /* 0x0000000819197220 */ /* 0x080fe20000410000 */
[----:B------:R-:W-:Y:S01]  /*c920*/  FMNMX.FTZ R4, R168, R155, !PT ;  /* 0x0000009ba8047209 */ /* 0x000fe20007810000 */
[--C-:B------:R-:W-:Y:S01]  /*c930*/  FFMA.FTZ R155, R159, UR10, -R12.reuse ;  /* 0x0000000a9f9b7c23 */ /* 0x100fe2000801080c */
[-C--:B------:R-:W-:Y:S01]  /*c940*/  FMUL.FTZ R28, R28, R8.reuse ;  /* 0x000000081c1c7220 */ /* 0x080fe20000410000 */
[----:B------:R-:W-:Y:S01]  /*c950*/  FMUL.FTZ R29, R29, R8 ;  /* 0x000000081d1d7220 */ /* 0x000fe20000410000 */
[----:B------:R-:W-:Y:S01]  /*c960*/  FMNMX.FTZ R159, R169, R4, !PT ;  /* 0x00000004a99f7209 */ /* 0x000fe20007810000 */
[----:B------:R-:W0:Y:S01]  /*c970*/  MUFU.EX2 R21, R21 ;  /* 0x0000001500157308 */ /* 0x000e220000000800 */
[-C--:B------:R-:W-:Y:S01]  /*c980*/  FMUL.FTZ R32, R32, R8.reuse ;  /* 0x0000000820207220 */ /* 0x080fe20000410000 */
[----:B------:R-:W-:Y:S01]  /*c990*/  FMUL.FTZ R33, R33, R8 ;  /* 0x0000000821217220 */ /* 0x000fe20000410000 */
[----:B------:R-:W-:Y:S01]  /*c9a0*/  FMNMX.FTZ R4, R172, R159, !PT ;  /* 0x0000009fac047209 */ /* 0x000fe20007810000 */
[--C-:B------:R-:W-:Y:S01]  /*c9b0*/  FFMA.FTZ R159, R162, UR10, -R12.reuse ;  /* 0x0000000aa29f7c23 */ /* 0x100fe2000801080c */
[--C-:B------:R-:W-:Y:S01]  /*c9c0*/  FFMA.FTZ R162, R163, UR10, -R12.reuse ;  /* 0x0000000aa3a27c23 */ /* 0x100fe2000801080c */
[----:B------:R-:W-:Y:S01]  /*c9d0*/  FFMA.FTZ R12, R194, UR10, -R12 ;  /* 0x0000000ac20c7c23 */ /* 0x000fe2000801080c */
[----:B------:R-:W-:Y:S01]  /*c9e0*/  FMNMX.FTZ R193, R173, R4, !PT ;  /* 0x00000004adc17209 */ /* 0x000fe20007810000 */
[----:B------:R-:W2:Y:S01]  /*c9f0*/  MUFU.EX2 R214, R214 ;  /* 0x000000d600d67308 */ /* 0x000ea20000000800 */
[-C--:B------:R-:W-:Y:S01]  /*ca00*/  FMUL.FTZ R36, R36, R8.reuse ;  /* 0x0000000824247220 */ /* 0x080fe20000410000 */
[-C--:B------:R-:W-:Y:S01]  /*ca10*/  FMUL.FTZ R37, R37, R8.reuse ;  /* 0x0000000825257220 */ /* 0x080fe20000410000 */
[----:B------:R-:W-:Y:S01]  /*ca20*/  FMNMX.FTZ R193, R176, R193, !PT ;  /* 0x000000c1b0c17209 */ /* 0x000fe20007810000 */
[-C--:B------:R-:W-:Y:S01]  /*ca30*/  FMUL.FTZ R40, R40, R8.reuse ;  /* 0x0000000828287220 */ /* 0x080fe20000410000 */
[-C--:B------:R-:W-:Y:S01]  /*ca40*/  FMUL.FTZ R41, R41, R8.reuse ;  /* 0x0000000829297220 */ /* 0x080fe20000410000 */
[-C--:B------:R-:W-:Y:S01]  /*ca50*/  FMUL.FTZ R44, R44, R8.reuse ;  /* 0x000000082c2c7220 */ /* 0x080fe20000410000 */
[----:B------:R-:W-:Y:S01]  /*ca60*/  FMNMX.FTZ R4, R178, R193, !PT ;  /* 0x000000c1b2047209 */ /* 0x000fe20007810000 */
[----:B------:R-:W3:Y:S01]  /*ca70*/  MUFU.EX2 R158, R158 ;  /* 0x0000009e009e7308 */ /* 0x000ee20000000800 */
[-C--:B------:R-:W-:Y:S01]  /*ca80*/  FMUL.FTZ R45, R45, R8.reuse ;  /* 0x000000082d2d7220 */ /* 0x080fe20000410000 */
[----:B------:R-:W-:Y:S01]  /*ca90*/  FMUL.FTZ R48, R48, R8 ;  /* 0x0000000830307220 */ /* 0x000fe20000410000 */
[----:B------:R-:W-:Y:S01]  /*caa0*/  FMNMX.FTZ R163, R181, R4, !PT ;  /* 0x00000004b5a37209 */ /* 0x000fe20007810000 */
[-C--:B------:R-:W-:Y:S01]  /*cab0*/  FMUL.FTZ R49, R49, R8.reuse ;  /* 0x0000000831317220 */ /* 0x080fe20000410000 */
[-C--:B------:R-:W-:Y:S01]  /*cac0*/  FMUL.FTZ R52, R52, R8.reuse ;  /* 0x0000000834347220 */ /* 0x080fe20000410000 */
[-C--:B------:R-:W-:Y:S01]  /*cad0*/  FMUL.FTZ R53, R53, R8.reuse ;  /* 0x0000000835357220 */ /* 0x080fe20000410000 */
[----:B------:R-:W-:Y:S01]  /*cae0*/  FMNMX.FTZ R193, R182, R163, !PT ;  /* 0x000000a3b6c17209 */ /* 0x000fe20007810000 */
[----:B------:R-:W4:Y:S01]  /*caf0*/  MUFU.EX2 R155, R155 ;  /* 0x0000009b009b7308 */ /* 0x000f220000000800 */
[-C--:B------:R-:W-:Y:S01]  /*cb00*/  FMUL.FTZ R56, R56, R8.reuse ;  /* 0x0000000838387220 */ /* 0x080fe20000410000 */
[-C--:B------:R-:W-:Y:S01]  /*cb10*/  FMUL.FTZ R57, R57, R8.reuse ;  /* 0x0000000839397220 */ /* 0x080fe20000410000 */
[----:B------:R-:W-:Y:S01]  /*cb20*/  FMNMX.FTZ R193, R184, R193, !PT ;  /* 0x000000c1b8c17209 */ /* 0x000fe20007810000 */
[-C--:B------:R-:W-:Y:S01]  /*cb30*/  FMUL.FTZ R60, R60, R8.reuse ;  /* 0x000000083c3c7220 */ /* 0x080fe20000410000 */
[-C--:B------:R-:W-:Y:S01]  /*cb40*/  FMUL.FTZ R61, R61, R8.reuse ;  /* 0x000000083d3d7220 */ /* 0x080fe20000410000 */
[-C--:B------:R-:W-:Y:S01]  /*cb50*/  FMUL.FTZ R64, R64, R8.reuse ;  /* 0x0000000840407220 */ /* 0x080fe20000410000 */
[----:B------:R-:W-:Y:S01]  /*cb60*/  FMNMX.FTZ R4, R186, R193, !PT ;  /* 0x000000c1ba047209 */ /* 0x000fe20007810000 */
[----:B------:R-:W-:Y:S01]  /*cb70*/  MUFU.EX2 R159, R159 ;  /* 0x0000009f009f7308 */ /* 0x000fe20000000800 */
[-C--:B------:R-:W-:Y:S01]  /*cb80*/  FMUL.FTZ R65, R65, R8.reuse ;  /* 0x0000000841417220 */ /* 0x080fe20000410000 */
[----:B------:R-:W-:Y:S01]  /*cb90*/  FMUL.FTZ R68, R68, R8 ;  /* 0x0000000844447220 */ /* 0x000fe20000410000 */
[----:B------:R-:W-:Y:S01]  /*cba0*/  FMNMX.FTZ R4, R189, R4, !PT ;  /* 0x00000004bd047209 */ /* 0x000fe20007810000 */
[-C--:B------:R-:W-:Y:S01]  /*cbb0*/  FMUL.FTZ R69, R69, R8.reuse ;  /* 0x0000000845457220 */ /* 0x080fe20000410000 */
[-C--:B------:R-:W-:Y:S01]  /*cbc0*/  FMUL.FTZ R72, R72, R8.reuse ;  /* 0x0000000848487220 */ /* 0x080fe20000410000 */
[----:B------:R-:W-:Y:S01]  /*cbd0*/  FMUL.FTZ R73, R73, R8 ;  /* 0x0000000849497220 */ /* 0x000fe20000410000 */
[----:B------:R-:W-:Y:S01]  /*cbe0*/  FMNMX.FTZ R4, R191, R4, !PT ;  /* 0x00000004bf047209 */ /* 0x000fe20007810000 */
[----:B------:R-:W-:Y:S01]  /*cbf0*/  MUFU.EX2 R162, R162 ;  /* 0x000000a200a27308 */ /* 0x000fe20000000800 */
[-C--:B------:R-:W-:Y:S01]  /*cc00*/  FMUL.FTZ R76, R76, R8.reuse ;  /* 0x000000084c4c7220 */ /* 0x080fe20000410000 */
[-C--:B------:R-:W-:Y:S01]  /*cc10*/  FMUL.FTZ R77, R77, R8.reuse ;  /* 0x000000084d4d7220 */ /* 0x080fe20000410000 */
[-C--:B------:R-:W-:Y:S01]  /*cc20*/  FMUL.FTZ R80, R80, R8.reuse ;  /* 0x0000000850507220 */ /* 0x080fe20000410000 */
[----:B------:R-:W5:Y:S01]  /*cc30*/  SHFL.BFLY PT, R193, R4, 0x2, 0x1f ;  /* 0x0c401f0004c17f89 */ /* 0x000f6200000e0000 */
        /* <DEDUP_REMOVED lines=12> */
[----:B-1----:R-:W-:Y:S01]  /*cd00*/  F2FP.F16.F32.PACK_AB R154, R20, R13 ;  /* 0x0000000d149a723e */ /* 0x002fe200000000ff */
        /* <DEDUP_REMOVED lines=10> */
[----:B-----5:R-:W-:Y:S01]  /*cdb0*/  FMNMX.FTZ R193, R4, R193, !PT ;  /* 0x000000c104c17209 */ /* 0x020fe20007810000 */
[-C--:B------:R-:W-:Y:S01]  /*cdc0*/  FMUL.FTZ R120, R120, R8.reuse ;  /* 0x0000000878787220 */ /* 0x080fe20000410000 */
[-C--:B------:R-:W-:Y:S01]  /*cdd0*/  FMUL.FTZ R121, R121, R8.reuse ;  /* 0x0000000879797220 */ /* 0x080fe20000410000 */
[-C--:B------:R-:W-:Y:S01]  /*cde0*/  FMUL.FTZ R124, R124, R8.reuse ;  /* 0x000000087c7c7220 */ /* 0x080fe20000410000 */
[----:B------:R-:W1:Y:S01]  /*cdf0*/  MUFU.EX2 R170, R170 ;  /* 0x000000aa00aa7308 */ /* 0x000e620000000800 */
[----:B------:R-:W5:Y:S01]  /*ce00*/  SHFL.BFLY PT, R4, R193, 0x1, 0x1f ;  /* 0x0c201f00c1047f89 */ /* 0x000f6200000e0000 */
        /* <DEDUP_REMOVED lines=13> */
[----:B------:R-:W-:Y:S01]  /*cee0*/  FMUL.FTZ R149, R149, R8 ;  /* 0x0000000895957220 */ /* 0x000fe20000410000 */
[----:B------:R-:W-:Y:S08]  /*cef0*/  MUFU.EX2 R174, R174 ;  /* 0x000000ae00ae7308 */ /* 0x000ff00000000800 */
[----:B------:R-:W-:Y:S01]  /*cf00*/  MUFU.EX2 R175, R175 ;  /* 0x000000af00af7308 */ /* 0x000fe20000000800 */
[----:B-----5:R-:W-:-:S04]  /*cf10*/  FMNMX.FTZ R4, R193, R4, !PT ;  /* 0x00000004c1047209 */ /* 0x020fc80007810000 */
[C---:B------:R-:W-:Y:S01]  /*cf20*/  FSETP.NEU.FTZ.AND P1, PT, R4.reuse, -INF , PT ;  /* 0xff8000000400780b */ /* 0x040fe20003f3d000 */
[----:B------:R-:W-:Y:S02]  /*cf30*/  FMUL.FTZ R195, R4, UR10 ;  /* 0x0000000a04c37c20 */ /* 0x000fe40008410000 */
[----:B------:R-:W-:Y:S03]  /*cf40*/  MUFU.EX2 R180, R180 ;  /* 0x000000b400b47308 */ /* 0x000fe60000000800 */
[----:B------:R-:W-:-:S05]  /*cf50*/  FSEL R195, R195, RZ, P1 ;  /* 0x000000ffc3c37208 */ /* 0x000fca0000800000 */
[--C-:B------:R-:W-:Y:S01]  /*cf60*/  FFMA.FTZ R193, R10, UR10, -R195.reuse ;  /* 0x0000000a0ac17c23 */ /* 0x100fe200080108c3 */
[----:B------:R-:W-:Y:S01]  /*cf70*/  FFMA.FTZ R10, R11, UR10, -R195 ;  /* 0x0000000a0b0a7c23 */ /* 0x000fe200080108c3 */
[----:B------:R-:W-:Y:S01]  /*cf80*/  FFMA.FTZ R11, R8, R2, R187 ;  /* 0x00000002080b7223 */ /* 0x000fe200000100bb */
[--C-:B------:R-:W-:Y:S01]  /*cf90*/  FFMA.FTZ R190, R153, UR10, -R195.reuse ;  /* 0x0000000a99be7c23 */ /* 0x100fe200080108c3 */
[----:B------:R-:W-:Y:S01]  /*cfa0*/  MUFU.EX2 R179, R179 ;  /* 0x000000b300b37308 */ /* 0x000fe20000000800 */
[----:B------:R-:W-:Y:S01]  /*cfb0*/  FFMA.FTZ R194, R165, UR10, -R195 ;  /* 0x0000000aa5c27c23 */ /* 0x000fe200080108c3 */
[----:B------:R-:W-:Y:S01]  /*cfc0*/  FADD.FTZ R2, R196, R11 ;  /* 0x0000000bc4027221 */ /* 0x000fe20000010000 */
[--C-:B------:R-:W-:Y:S01]  /*cfd0*/  FFMA.FTZ R11, R14, UR10, -R195.reuse ;  /* 0x0000000a0e0b7c23 */ /* 0x100fe200080108c3 */
[--C-:B------:R-:W-:Y:S01]  /*cfe0*/  FFMA.FTZ R14, R15, UR10, -R195.reuse ;  /* 0x0000000a0f0e7c23 */ /* 0x100fe200080108c3 */
[--C-:B------:R-:W-:Y:S01]  /*cff0*/  FFMA.FTZ R160, R160, UR10, -R195.reuse ;  /* 0x0000000aa0a07c23 */ /* 0x100fe200080108c3 */
[----:B------:R-:W-:Y:S01]  /*d000*/  FADD.FTZ R197, R13, R2 ;  /* 0x000000020dc57221 */ /* 0x000fe20000010000 */
[--C-:B------:R-:W-:Y:S01]  /*d010*/  FFMA.FTZ R199, R164, UR10, -R195.reuse ;  /* 0x0000000aa4c77c23 */ /* 0x100fe200080108c3 */
[----:B------:R-:W-:Y:S01]  /*d020*/  MUFU.EX2 R198, R198 ;  /* 0x000000c600c67308 */ /* 0x000fe20000000800 */
[----:B------:R-:W-:Y:S01]  /*d030*/  FFMA.FTZ R169, R169, UR10, -R195 ;  /* 0x0000000aa9a97c23 */ /* 0x000fe200080108c3 */
[----:B------:R-:W-:Y:S01]  /*d040*/  FADD.FTZ R2, R20, R197 ;  /* 0x000000c514027221 */ /* 0x000fe20000010000 */
[--C-:B------:R-:W-:Y:S01]  /*d050*/  FFMA.FTZ R173, R173, UR10, -R195.reuse ;  /* 0x0000000aadad7c23 */ /* 0x100fe200080108c3 */
[--C-:B------:R-:W-:Y:S01]  /*d060*/  FFMA.FTZ R178, R178, UR10, -R195.reuse ;  /* 0x0000000ab2b27c23 */ /* 0x100fe200080108c3 */
[--C-:B------:R-:W-:Y:S01]  /*d070*/  FFMA.FTZ R181, R181, UR10, -R195.reuse ;  /* 0x0000000ab5b57c23 */ /* 0x100fe200080108c3 */
[----:B0-----:R-:W-:Y:S01]  /*d080*/  FADD.FTZ R15, R21, R2 ;  /* 0x00000002150f7221 */ /* 0x001fe20000010000 */
[--C-:B------:R-:W-:Y:S01]  /*d090*/  FFMA.FTZ R182, R182, UR10, -R195.reuse ;  /* 0x0000000ab6b67c23 */ /* 0x100fe200080108c3 */
[----:B------:R-:W-:Y:S01]  /*d0a0*/  MUFU.EX2 R183, R183 ;  /* 0x000000b700b77308 */ /* 0x000fe20000000800 */
[----:B------:R-:W-:Y:S01]  /*d0b0*/  FFMA.FTZ R184, R184, UR10, -R195 ;  /* 0x0000000ab8b87c23 */ /* 0x000fe200080108c3 */
[----:B--2---:R-:W-:Y:S01]  /*d0c0*/  FADD.FTZ R197, R214, R15 ;  /* 0x0000000fd6c57221 */ /* 0x004fe20000010000 */
[--C-:B------:R-:W-:Y:S01]  /*d0d0*/  FFMA.FTZ R15, R152, UR10, -R195.reuse ;  /* 0x0000000a980f7c23 */ /* 0x100fe200080108c3 */
[--C-:B------:R-:W-:Y:S01]  /*d0e0*/  FFMA.FTZ R186, R186, UR10, -R195.reuse ;  /* 0x0000000ababa7c23 */ /* 0x100fe200080108c3 */
[----:B------:R-:W-:Y:S01]  /*d0f0*/  FFMA.FTZ R189, R189, UR10, -R195 ;  /* 0x0000000abdbd7c23 */ /* 0x000fe200080108c3 */
[----:B---3--:R-:W-:Y:S01]  /*d100*/  FADD.FTZ R2, R158, R197 ;  /* 0x000000c59e027221 */ /* 0x008fe20000010000 */
[--C-:B------:R-:W-:Y:S01]  /*d110*/  FFMA.FTZ R197, R161, UR10, -R195.reuse ;  /* 0x0000000aa1c57c23 */ /* 0x100fe200080108c3 */
[----:B------:R-:W0:Y:S01]  /*d120*/  MUFU.EX2 R188, R188 ;  /* 0x000000bc00bc7308 */ /* 0x000e220000000800 */
[----:B------:R-:W-:Y:S01]  /*d130*/  FFMA.FTZ R191, R191, UR10, -R195 ;  /* 0x0000000abfbf7c23 */ /* 0x000fe200080108c3 */
[----:B----4-:R-:W-:Y:S01]  /*d140*/  FADD.FTZ R2, R155, R2 ;  /* 0x000000029b027221 */ /* 0x010fe20000010000 */
[----:B-1----:R-:W-:-:S02]  /*d150*/  F2FP.F16.F32.PACK_AB R164, R170, R167 ;  /* 0x000000a7aaa4723e */ /* 0x002fc400000000ff */
[----:B------:R-:W-:Y:S01]  /*d160*/  F2FP.F16.F32.PACK_AB R158, R155, R158 ;  /* 0x0000009e9b9e723e */ /* 0x000fe200000000ff */
[----:B------:R-:W-:Y:S01]  /*d170*/  FADD.FTZ R153, R159, R2 ;  /* 0x000000029f997221 */ /* 0x000fe20000010000 */
[----:B------:R-:W-:Y:S01]  /*d180*/  FSEL R2, R4, RZ, P1 ;  /* 0x000000ff04027208 */ /* 0x000fe20000800000 */
[----:B------:R1:W2:Y:S02]  /*d190*/  MUFU.EX2 R185, R192 ;  /* 0x000000c000b97308 */ /* 0x0002a40000000800 */
[----:B------:R-:W-:Y:S02]  /*d1a0*/  FADD.FTZ R152, R162, R153 ;  /* 0x00000099a2987221 */ /* 0x000fe40000010000 */
[----:B------:R-:W-:Y:S01]  /*d1b0*/  FADD.FTZ R2, -R2, R9 ;  /* 0x0000000902027221 */ /* 0x000fe20000010100 */
[--C-:B------:R-:W-:Y:S01]  /*d1c0*/  FFMA.FTZ R9, R157, UR10, -R195.reuse ;  /* 0x0000000a9d097c23 */ /* 0x100fe200080108c3 */
[----:B------:R-:W-:Y:S01]  /*d1d0*/  FADD.FTZ R153, R163, R152 ;  /* 0x00000098a3997221 */ /* 0x000fe20000010000 */
[--C-:B------:R-:W-:Y:S01]  /*d1e0*/  FFMA.FTZ R157, R172, UR10, -R195.reuse ;  /* 0x0000000aac9d7c23 */ /* 0x100fe200080108c3 */
[----:B------:R-:W-:Y:S01]  /*d1f0*/  MUFU.EX2 R12, R12 ;  /* 0x0000000c000c7308 */ /* 0x000fe20000000800 */
[----:B-1----:R-:W-:Y:S01]  /*d200*/  FFMA.FTZ R192, R156, UR10, -R195 ;  /* 0x0000000a9cc07c23 */ /* 0x002fe200080108c3 */
[----:B------:R-:W-:Y:S01]  /*d210*/  FADD.FTZ R152, R166, R153 ;  /* 0x00000099a6987221 */ /* 0x000fe20000010000 */
[----:B------:R-:W-:-:S02]  /*d220*/  F2FP.F16.F32.PACK_AB R156, R214, R21 ;  /* 0x00000015d69c723e */ /* 0x000fc400000000ff */
[----:B0-----:R-:W-:Y:S01]  /*d230*/  F2FP.F16.F32.PACK_AB R172, R188, R183 ;  /* 0x000000b7bcac723e */ /* 0x001fe200000000ff */
[----:B------:R-:W-:Y:S02]  /*d240*/  FADD.FTZ R153, R167, R152 ;  /* 0x00000098a7997221 */ /* 0x000fe40000010000 */
[----:B------:R-:W-:Y:S02]  /*d250*/  MUFU.EX2 R193, R193 ;  /* 0x000000c100c17308 */ /* 0x000fe40000000800 */
[----:B------:R-:W-:Y:S01]  /*d260*/  FADD.FTZ R152, R170, R153 ;  /* 0x00000099aa987221 */ /* 0x000fe20000010000 */
[----:B------:R-:W-:Y:S01]  /*d270*/  FFMA.FTZ R153, R168, UR10, -R195 ;  /* 0x0000000aa8997c23 */ /* 0x000fe200080108c3 */
[----:B------:R-:W-:Y:S02]  /*d280*/  F2FP.F16.F32.PACK_AB R168, R180, R175 ;  /* 0x000000afb4a8723e */ /* 0x000fe400000000ff */
[----:B------:R-:W-:Y:S02]  /*d290*/  FADD.FTZ R165, R171, R152 ;  /* 0x00000098aba57221 */ /* 0x000fe40000010000 */
[----:B------:R-:W-:Y:S02]  /*d2a0*/  MUFU.EX2 R10, R10 ;  /* 0x0000000a000a7308 */ /* 0x000fe40000000800 */
[----:B------:R-:W-:Y:S01]  /*d2b0*/  FADD.FTZ R152, R174, R165 ;  /* 0x000000a5ae987221 */ /* 0x000fe20000010000 */
[----:B------:R-:W-:-:S03]  /*d2c0*/  FFMA.FTZ R165, R176, UR10, -R195 ;  /* 0x0000000ab0a57c23 */ /* 0x000fc600080108c3 */
[----:B------:R-:W-:Y:S02]  /*d2d0*/  FADD.FTZ R213, R175, R152 ;  /* 0x00000098afd57221 */ /* 0x000fe40000010000 */
[----:B------:R-:W-:Y:S02]  /*d2e0*/  MUFU.EX2 R11, R11 ;  /* 0x0000000b000b7308 */ /* 0x000fe40000000800 */
[----:B------:R-:W-:Y:S01]  /*d2f0*/  FADD.FTZ R152, R180, R213 ;  /* 0x000000d5b4987221 */ /* 0x000fe20000010000 */
[----:B------:R-:W-:-:S03]  /*d300*/  FMUL.FTZ R180, R2, UR10 ;  /* 0x0000000a02b47c20 */ /* 0x000fc60008410000 */
[----:B------:R-:W-:Y:S01]  /*d310*/  FADD.FTZ R195, R179, R152 ;  /* 0x00000098b3c37221 */ /* 0x000fe20000010000 */
[----:B------:R-:W-:Y:S01]  /*d320*/  F2FP.F16.F32.PACK_AB R152, R196, R187 ;  /* 0x000000bbc498723e */ /* 0x000fe200000000ff */
[----:B------:R-:W0:Y:S02]  /*d330*/  MUFU.EX2 R14, R14 ;  /* 0x0000000e000e7308 */ /* 0x000e240000000800 */
[----:B------:R-:W-:-:S04]  /*d340*/  FADD.FTZ R20, R198, R195 ;  /* 0x000000c3c6147221 */ /* 0x000fc80000010000 */
[----:B------:R-:W-:Y:S02]  /*d350*/  FADD.FTZ R21, R183, R20 ;  /* 0x00000014b7157221 */ /* 0x000fe40000010000 */
[----:B------:R-:W1:Y:S02]  /*d360*/  MUFU.EX2 R180, R180 ;  /* 0x000000b400b47308 */ /* 0x000e640000000800 */
[----:B------:R-:W-:-:S04]  /*d370*/  FADD.FTZ R170, R188, R21 ;  /* 0x00000015bcaa7221 */ /* 0x000fc80000010000 */
[----:B--2---:R-:W-:Y:S01]  /*d380*/  FADD.FTZ R21, R185, R170 ;  /* 0x000000aab9157221 */ /* 0x004fe20000010000 */
[----:B------:R-:W-:Y:S01]  /*d390*/  F2FP.F16.F32.PACK_AB R170, R198, R179 ;  /* 0x000000b3c6aa723e */ /* 0x000fe200000000ff */
[----:B------:R-:W-:Y:S01]  /*d3a0*/  MUFU.EX2 R15, R15 ;  /* 0x0000000f000f7308 */ /* 0x000fe20000000800 */
[----:B0-----:R-:W-:Y:S01]  /*d3b0*/  F2FP.F16.F32.PACK_AB R155, R14, R11 ;  /* 0x0000000b0e9b723e */ /* 0x001fe200000000ff */
[----:B------:R-:W-:-:S06]  /*d3c0*/  FADD.FTZ R2, R12, R21 ;  /* 0x000000150c027221 */ /* 0x000fcc0000010000 */
[----:B------:R-:W-:Y:S01]  /*d3d0*/  MUFU.EX2 R190, R190 ;  /* 0x000000be00be7308 */ /* 0x000fe20000000800 */
[----:B-1----:R-:W-:Y:S01]  /*d3e0*/  FFMA.FTZ R21, R180, R0, R193 ;  /* 0x00000000b4157223 */ /* 0x002fe200000100c1 */
[-C--:B------:R-:W-:Y:S01]  /*d3f0*/  FMUL.FTZ R26, R26, R180.reuse ;  /* 0x000000b41a1a7220 */ /* 0x080fe20000410000 */
[-C--:B------:R-:W-:Y:S01]  /*d400*/  FMUL.FTZ R27, R27, R180.reuse ;  /* 0x000000b41b1b7220 */ /* 0x080fe20000410000 */
[-C--:B------:R-:W-:Y:S01]  /*d410*/  FMUL.FTZ R30, R30, R180.reuse ;  /* 0x000000b41e1e7220 */ /* 0x080fe20000410000 */
[----:B------:R-:W-:Y:S01]  /*d420*/  FADD.FTZ R0, R10, R21 ;  /* 0x000000150a007221 */ /* 0x000fe20000010000 */
[-C--:B------:R-:W-:Y:S01]  /*d430*/  FMUL.FTZ R31, R31, R180.reuse ;  /* 0x000000b41f1f7220 */ /* 0x080fe20000410000 */
[-C--:B------:R-:W-:Y:S01]  /*d440*/  FMUL.FTZ R34, R34, R180.reuse ;  /* 0x000000b422227220 */ /* 0x080fe20000410000 */
[----:B------:R-:W-:Y:S01]  /*d450*/  MUFU.EX2 R192, R192 ;  /* 0x000000c000c07308 */ /* 0x000fe20000000800 */
[----:B------:R-:W-:Y:S01]  /*d460*/  FADD.FTZ R21, R11, R0 ;  /* 0x000000000b157221 */ /* 0x000fe20000010000 */
[-C--:B------:R-:W-:Y:S01]  /*d470*/  FMUL.FTZ R35, R35, R180.reuse ;  /* 0x000000b423237220 */ /* 0x080fe20000410000 */
[-C--:B------:R-:W-:Y:S01]  /*d480*/  FMUL.FTZ R38, R38, R180.reuse ;  /* 0x000000b426267220 */ /* 0x080fe20000410000 */
[-C--:B------:R-:W-:Y:S01]  /*d490*/  FMUL.FTZ R39, R39, R180.reuse ;  /* 0x000000b427277220 */ /* 0x080fe20000410000 */
[----:B------:R-:W-:Y:S01]  /*d4a0*/  FADD.FTZ R188, R14, R21 ;  /* 0x000000150ebc7221 */ /* 0x000fe20000010000 */
        /* <DEDUP_REMOVED lines=10> */
[----:B------:R-:W1:Y:S01]  /*d550*/  MUFU.EX2 R9, R9 ;  /* 0x0000000900097308 */ /* 0x000e620000000800 */
[----:B0-----:R-:W-:Y:S01]  /*d560*/  F2FP.F16.F32.PACK_AB R160, R162, R159 ;  /* 0x0000009fa2a0723e */ /* 0x001fe200000000ff */
[-C--:B------:R-:W-:Y:S01]  /*d570*/  FMUL.FTZ R59, R59, R180.reuse ;  /* 0x000000b43b3b7220 */ /* 0x080fe20000410000 */
[----:B------:R-:W-:Y:S01]  /*d580*/  F2FP.F16.F32.PACK_AB R162, R166, R163 ;  /* 0x000000a3a6a2723e */ /* 0x000fe200000000ff */
[-C--:B------:R-:W-:Y:S01]  /*d590*/  FMUL.FTZ R62, R62, R180.reuse ;  /* 0x000000b43e3e7220 */ /* 0x080fe20000410000 */
[----:B------:R-:W-:Y:S01]  /*d5a0*/  F2FP.F16.F32.PACK_AB R166, R174, R171 ;  /* 0x000000abaea6723e */ /* 0x000fe200000000ff */
[-C--:B------:R-:W-:Y:S01]  /*d5b0*/  FMUL.FTZ R63, R63, R180.reuse ;  /* 0x000000b43f3f7220 */ /* 0x080fe20000410000 */
[----:B------:R-:W-:Y:S01]  /*d5c0*/  F2FP.F16.F32.PACK_AB R174, R12, R185 ;  /* 0x000000b90cae723e */ /* 0x000fe200000000ff */
[----:B------:R-:W0:Y:S01]  /*d5d0*/  MUFU.EX2 R176, R197 ;  /* 0x000000c500b07308 */ /* 0x000e220000000800 */
[-C--:B------:R-:W-:Y:S01]  /*d5e0*/  FMUL.FTZ R66, R66, R180.reuse ;  /* 0x000000b442427220 */ /* 0x080fe20000410000 */
[-C--:B------:R-:W-:Y:S01]  /*d5f0*/  FMUL.FTZ R67, R67, R180.reuse ;  /* 0x000000b443437220 */ /* 0x080fe20000410000 */
[-C--:B------:R-:W-:Y:S01]  /*d600*/  FMUL.FTZ R70, R70, R180.reuse ;  /* 0x000000b446467220 */ /* 0x080fe20000410000 */
[-C--:B------:R-:W-:Y:S01]  /*d610*/  FMUL.FTZ R71, R71, R180.reuse ;  /* 0x000000b447477220 */ /* 0x080fe20000410000 */
[-C--:B------:R-:W-:Y:S01]  /*d620*/  FMUL.FTZ R74, R74, R180.reuse ;  /* 0x000000b44a4a7220 */ /* 0x080fe20000410000 */
[-C--:B------:R-:W-:Y:S01]  /*d630*/  FMUL.FTZ R75, R75, R180.reuse ;  /* 0x000000b44b4b7220 */ /* 0x080fe20000410000 */
[----:B------:R-:W-:Y:S01]  /*d640*/  FMUL.FTZ R78, R78, R180 ;  /* 0x000000b44e4e7220 */ /* 0x000fe20000410000 */
[----:B------:R2:W-:Y:S01]  /*d650*/  MUFU.EX2 R12, R153 ;  /* 0x00000099000c7308 */ /* 0x0005e20000000800 */
[----:B-1----:R-:W-:Y:S01]  /*d660*/  F2FP.F16.F32.PACK_AB R159, R9, R192 ;  /* 0x000000c0099f723e */ /* 0x002fe200000000ff */
        /* <DEDUP_REMOVED lines=11> */
[----:B------:R-:W-:Y:S01]  /*d720*/  FADD.FTZ R153, R190, R153 ;  /* 0x00000099be997221 */ /* 0x000fe20000010000 */
[-C--:B------:R-:W-:Y:S01]  /*d730*/  FMUL.FTZ R98, R98, R180.reuse ;  /* 0x000000b462627220 */ /* 0x080fe20000410000 */
        /* <DEDUP_REMOVED lines=8> */
[-C--:B------:R-:W-:Y:S01]  /*d7c0*/  FMUL.FTZ R110, R110, R180.reuse ;  /* 0x000000b46e6e7220 */ /* 0x080fe20000410000 */
[----:B------:R-:W3:Y:S01]  /*d7d0*/  MUFU.EX2 R169, R169 ;  /* 0x000000a900a97308 */ /* 0x000ee20000000800 */
[----:B------:R-:W-:Y:S01]  /*d7e0*/  FADD.FTZ R153, R161, R188 ;  /* 0x000000bca1997221 */ /* 0x000fe20000010000 */
[----:B0-----:R-:W-:Y:S01]  /*d7f0*/  F2FP.F16.F32.PACK_AB R161, R176, R161 ;  /* 0x000000a1b0a1723e */ /* 0x001fe200000000ff */
[-C--:B------:R-:W-:Y:S01]  /*d800*/  FMUL.FTZ R111, R111, R180.reuse ;  /* 0x000000b46f6f7220 */ /* 0x080fe20000410000 */
[-C--:B------:R-:W-:Y:S01]  /*d810*/  FMUL.FTZ R114, R114, R180.reuse ;  /* 0x000000b472727220 */ /* 0x080fe20000410000 */
[----:B------:R-:W-:Y:S01]  /*d820*/  FADD.FTZ R188, R176, R153 ;  /* 0x00000099b0bc7221 */ /* 0x000fe20000010000 */
[-C--:B------:R-:W-:Y:S01]  /*d830*/  FMUL.FTZ R115, R115, R180.reuse ;  /* 0x000000b473737220 */ /* 0x080fe20000410000 */
[-C--:B------:R-:W-:Y:S01]  /*d840*/  FMUL.FTZ R118, R118, R180.reuse ;  /* 0x000000b476767220 */ /* 0x080fe20000410000 */
[----:B------:R0:W4:Y:S01]  /*d850*/  MUFU.EX2 R167, R157 ;  /* 0x0000009d00a77308 */ /* 0x0001220000000800 */
[----:B-1----:R-:W-:Y:S01]  /*d860*/  FADD.FTZ R153, R13, R188 ;  /* 0x000000bc0d997221 */ /* 0x002fe20000010000 */
[----:B--2---:R-:W-:Y:S01]  /*d870*/  F2FP.F16.F32.PACK_AB R163, R20, R13 ;  /* 0x0000000d14a3723e */ /* 0x004fe200000000ff */
[-C--:B------:R-:W-:Y:S01]  /*d880*/  FMUL.FTZ R119, R119, R180.reuse ;  /* 0x000000b477777220 */ /* 0x080fe20000410000 */
[-C--:B------:R-:W-:Y:S01]  /*d890*/  FMUL.FTZ R122, R122, R180.reuse ;  /* 0x000000b47a7a7220 */ /* 0x080fe20000410000 */
[----:B------:R-:W-:Y:S01]  /*d8a0*/  FADD.FTZ R153, R20, R153 ;  /* 0x0000009914997221 */ /* 0x000fe20000010000 */
[-C--:B------:R-:W-:Y:S01]  /*d8b0*/  FMUL.FTZ R123, R123, R180.reuse ;  /* 0x000000b47b7b7220 */ /* 0x080fe20000410000 */
[-C--:B------:R-:W-:Y:S01]  /*d8c0*/  FMUL.FTZ R126, R126, R180.reuse ;  /* 0x000000b47e7e7220 */ /* 0x080fe20000410000 */
[----:B------:R-:W1:Y:S01]  /*d8d0*/  MUFU.EX2 R0, R173 ;  /* 0x000000ad00007308 */ /* 0x000e620000000800 */
[----:B------:R-:W-:Y:S01]  /*d8e0*/  FADD.FTZ R188, R12, R153 ;  /* 0x000000990cbc7221 */ /* 0x000fe20000010000 */
[----:B0-----:R-:W-:Y:S01]  /*d8f0*/  F2FP.F16.F32.PACK_AB R157, R190, R15 ;  /* 0x0000000fbe9d723e */ /* 0x001fe200000000ff */
[-C--:B------:R-:W-:Y:S01]  /*d900*/  FMUL.FTZ R127, R127, R180.reuse ;  /* 0x000000b47f7f7220 */ /* 0x080fe20000410000 */
[-C--:B------:R-:W-:Y:S01]  /*d910*/  FMUL.FTZ R130, R130, R180.reuse ;  /* 0x000000b482827220 */ /* 0x080fe20000410000 */
[----:B---3--:R-:W-:Y:S01]  /*d920*/  FADD.FTZ R188, R169, R188 ;  /* 0x000000bca9bc7221 */ /* 0x008fe20000010000 */
[-C--:B------:R-:W-:Y:S01]  /*d930*/  FMUL.FTZ R131, R131, R180.reuse ;  /* 0x000000b483837220 */ /* 0x080fe20000410000 */
[-C--:B------:R-:W-:Y:S01]  /*d940*/  FMUL.FTZ R134, R134, R180.reuse ;  /* 0x000000b486867220 */ /* 0x080fe20000410000 */
[----:B------:R0:W2:Y:S01]  /*d950*/  MUFU.EX2 R21, R165 ;  /* 0x000000a500157308 */ /* 0x0000a20000000800 */
[----:B----4-:R-:W-:Y:S01]  /*d960*/  FADD.FTZ R153, R167, R188 ;  /* 0x000000bca7997221 */ /* 0x010fe20000010000 */
[-C--:B------:R-:W-:Y:S01]  /*d970*/  FMUL.FTZ R135, R135, R180.reuse ;  /* 0x000000b487877220 */ /* 0x080fe20000410000 */
[-C--:B------:R-:W-:Y:S01]  /*d980*/  FMUL.FTZ R138, R138, R180.reuse ;  /* 0x000000b48a8a7220 */ /* 0x080fe20000410000 */
[-C--:B------:R-:W-:Y:S01]  /*d990*/  FMUL.FTZ R139, R139, R180.reuse ;  /* 0x000000b48b8b7220 */ /* 0x080fe20000410000 */
[-C--:B------:R-:W-:Y:S01]  /*d9a0*/  FMUL.FTZ R142, R142, R180.reuse ;  /* 0x000000b48e8e7220 */ /* 0x080fe20000410000 */
[-C--:B------:R-:W-:Y:S01]  /*d9b0*/  FMUL.FTZ R143, R143, R180.reuse ;  /* 0x000000b48f8f7220 */ /* 0x080fe20000410000 */
[----:B------:R-:W-:Y:S01]  /*d9c0*/  FMUL.FTZ R146, R146, R180 ;  /* 0x000000b492927220 */ /* 0x000fe20000410000 */
[----:B------:R-:W3:Y:S01]  /*d9d0*/  MUFU.EX2 R178, R178 ;  /* 0x000000b200b27308 */ /* 0x000ee20000000800 */
[C---:B-1----:R-:W-:Y:S01]  /*d9e0*/  FADD.FTZ R188, R0.reuse, R153 ;  /* 0x0000009900bc7221 */ /* 0x042fe20000010000 */
[----:B0-----:R-:W-:Y:S01]  /*d9f0*/  F2FP.F16.F32.PACK_AB R165, R169, R12 ;  /* 0x0000000ca9a5723e */ /* 0x001fe200000000ff */
[-C--:B------:R-:W-:Y:S01]  /*da00*/  FMUL.FTZ R147, R147, R180.reuse ;  /* 0x000000b493937220 */ /* 0x080fe20000410000 */
[----:B------:R-:W-:Y:S01]  /*da10*/  F2FP.F16.F32.PACK_AB R167, R0, R167 ;  /* 0x000000a700a7723e */ /* 0x000fe200000000ff */
[-C--:B------:R-:W-:Y:S01]  /*da20*/  FMUL.FTZ R150, R150, R180.reuse ;  /* 0x000000b496967220 */ /* 0x080fe20000410000 */
[----:B------:R-:W-:-:S02]  /*da30*/  FMUL.FTZ R151, R151, R180 ;  /* 0x000000b497977220 */ /* 0x000fc40000410000 */
[----:B------:R-:W0:Y:S01]  /*da40*/  MUFU.EX2 R171, R181 ;  /* 0x000000b500ab7308 */ /* 0x000e220000000800 */
[----:B--2---:R-:W-:-:S07]  /*da50*/  FADD.FTZ R153, R21, R188 ;  /* 0x000000bc15997221 */ /* 0x004fce0000010000 */
[----:B------:R-:W1:Y:S01]  /*da60*/  MUFU.EX2 R182, R182 ;  /* 0x000000b600b67308 */ /* 0x000e620000000800 */
[----:B---3--:R-:W-:-:S07]  /*da70*/  F2FP.F16.F32.PACK_AB R169, R178, R21 ;  /* 0x00000015b2a9723e */ /* 0x008fce00000000ff */
[----:B------:R2:W3:Y:S08]  /*da80*/  MUFU.EX2 R173, R184 ;  /* 0x000000b800ad7308 */ /* 0x0004f00000000800 */
[----:B------:R-:W4:Y:S01]  /*da90*/  MUFU.EX2 R186, R186 ;  /* 0x000000ba00ba7308 */ /* 0x000f220000000800 */
[----:B--2---:R-:W-:-:S04]  /*daa0*/  FADD.FTZ R184, R178, R153 ;  /* 0x00000099b2b87221 */ /* 0x004fc80000010000 */
[----:B0-----:R-:W-:Y:S01]  /*dab0*/  FADD.FTZ R153, R171, R184 ;  /* 0x000000b8ab997221 */ /* 0x001fe20000010000 */
[C---:B-1----:R-:W-:Y:S02]  /*dac0*/  F2FP.F16.F32.PACK_AB R171, R182.reuse, R171 ;  /* 0x000000abb6ab723e */ /* 0x042fe400000000ff */
[----:B------:R-:W0:Y:S01]  /*dad0*/  MUFU.EX2 R175, R189 ;  /* 0x000000bd00af7308 */ /* 0x000e220000000800 */
[----:B------:R-:W-:Y:S01]  /*dae0*/  FADD.FTZ R188, R182, R153 ;  /* 0x00000099b6bc7221 */ /* 0x000fe20000010000 */
[----:B------:R-:W-:-:S03]  /*daf0*/  F2FP.F16.F32.PACK_AB R153, R10, R193 ;  /* 0x000000c10a99723e */ /* 0x000fc600000000ff */
[----:B---3--:R-:W-:-:S03]  /*db00*/  FADD.FTZ R11, R173, R188 ;  /* 0x000000bcad0b7221 */ /* 0x008fc60000010000 */
[----:B------:R-:W1:Y:S01]  /*db10*/  MUFU.EX2 R184, R191 ;  /* 0x000000bf00b87308 */ /* 0x000e620000000800 */
[C---:B----4-:R-:W-:Y:S01]  /*db20*/  FADD.FTZ R8, R186.reuse, R11 ;  /* 0x0000000bba087221 */ /* 0x050fe20000010000 */
[----:B------:R-:W-:-:S03]  /*db30*/  F2FP.F16.F32.PACK_AB R173, R186, R173 ;  /* 0x000000adbaad723e */ /* 0x000fc600000000ff */
[----:B0-----:R-:W-:-:S04]  /*db40*/  FADD.FTZ R9, R175, R8 ;  /* 0x00000008af097221 */ /* 0x001fc80000010000 */
[C---:B-1----:R-:W-:Y:S01]  /*db50*/  FADD.FTZ R0, R184.reuse, R9 ;  /* 0x00000009b8007221 */ /* 0x042fe20000010000 */
[----:B------:R-:W-:Y:S01]  /*db60*/  F2FP.F16.F32.PACK_AB R175, R184, R175 ;  /* 0x000000afb8af723e */ /* 0x000fe200000000ff */
[----:B------:R-:W-:Y:S06]  /*db70*/  @!P0 BRA `(.L_x_2425) ;  /* 0x0000000000048947 */ /* 0x000fec0003800000 */
[----:B------:R-:W-:Y:S01]  /*db80*/  BPT.TRAP 0x1 ;  /* 0x000000040000795c */ /* 0x000fe20000300000 */
.L_x_2425:
[----:B------:R0:W1:Y:S01]  /*db90*/  SYNCS.PHASECHK.TRANS64.TRYWAIT P1, [UR27+0x22850], R6 ;  /* 0x02285006ff0075a7 */ /* 0x000062000802015b */
[----:B------:R-:W-:Y:S05]  /*dba0*/  @!P0 BRA `(.L_x_2426) ;  /* 0x0000000000048947 */ /* 0x000fea0003800000 */
[----:B------:R-:W-:Y:S01]  /*dbb0*/  BPT.TRAP 0x1 ;  /* 0x000000040000795c */ /* 0x000fe20000300000 */
.L_x_2426:
[----:B-1----:R-:W-:Y:S05]  /*dbc0*/  @P1 BRA `(.L_x_2427) ;  /* 0x0000000000081947 */ /* 0x002fea0003800000 */
[----:B------:R-:W1:Y:S02]  /*dbd0*/  SYNCS.PHASECHK.TRANS64.TRYWAIT P1, [UR27+0x22850], R6 ;  /* 0x02285006ff0075a7 */ /* 0x000e64000802015b */
[----:B-1----:R-:W-:Y:S05]  /*dbe0*/  @!P1 BRA `(.L_x_2428) ;  /* 0x000000a000bc9947 */ /* 0x002fea0003800000 */
.L_x_2427:
        /* <DEDUP_REMOVED lines=49> */
.L_x_2412:
[----:B------:R-:W1:Y:S01]  /*df00*/  SHFL.BFLY PT, R3, R2, 0x2, 0x1f ;  /* 0x0c401f0002037f89 */ /* 0x000e6200000e0000 */
[----:B0-----:R-:W-:Y:S01]  /*df10*/  IMAD.MOV.U32 R8, RZ, RZ, RZ ;  /* 0x000000ffff087224 */ /* 0x001fe200078e00ff */
[----:B------:R-:W-:Y:S01]  /*df20*/  UIADD3 UR37, UR37, 0x1, URZ ;  /* 0x0000000125257890 */ /* 0x000fe2000fffe03f */
[----:B------:R-:W-:Y:S01]  /*df30*/  IMAD.U32 R14, RZ, RZ, UR10 ;  /* 0x0000000aff0e7e24 */ /* 0x000fe2000f8e00ff */
[----:B------:R-:W0:Y:S01]  /*df40*/  SHFL.BFLY PT, R9, R0, 0x2, 0x1f ;  /* 0x0c401f0000097f89 */ /* 0x000e2200000e0000 */
[----:B------:R2:W-:Y:S06]  /*df50*/  BAR.ARV R7, 0x100 ;  /* 0x000400070000751d */ /* 0x0005ec0000002000 */
[----:B------:R-:W-:-:S02]  /*df60*/  UISETP.NE.AND UP0, UPT, UR37, 0x2, UPT ;  /* 0x000000022500788c */ /* 0x000fc4000bf05270 */
[----:B------:R-:W-:Y:S06]  /*df70*/  BAR.ARV 0x8, 0x180 ;  /* 0x0206000000007b1d */ /* 0x000fec0000002000 */
[----:B------:R-:W-:Y:S01]  /*df80*/  USEL UR4, URZ, 0x1, UP0 ;  /* 0x000000013f047887 */ /* 0x000fe20008000000 */
[----:B------:R-:W-:Y:S01]  /*df90*/  PLOP3.LUT P0, PT, PT, PT, PT, 0x8, 0x0 ;  /* 0x000000000000781c */ /* 0x000fe20003f0e170 */
[----:B-1----:R-:W-:Y:S01]  /*dfa0*/  FADD.FTZ R3, R3, R2 ;  /* 0x0000000203037221 */ /* 0x002fe20000010000 */
[----:B------:R-:W-:Y:S01]  /*dfb0*/  IMAD.MOV.U32 R2, RZ, RZ, -0x800000 ;  /* 0xff800000ff027424 */ /* 0x000fe200078e00ff */
[----:B------:R-:W-:Y:S01]  /*dfc0*/  UIADD3 UR39, UR39, 0x1, URZ ;  /* 0x0000000127277890 */ /* 0x000fe2000fffe03f */
[----:B0-----:R-:W-:-:S02]  /*dfd0*/  FADD.FTZ R9, R9, R0 ;  /* 0x0000000009097221 */ /* 0x001fc40000010000 */
[----:B------:R-:W0:Y:S01]  /*dfe0*/  SHFL.BFLY PT, R6, R3, 0x1, 0x1f ;  /* 0x0c201f0003067f89 */ /* 0x000e2200000e0000 */
[----:B------:R-:W-:Y:S01]  /*dff0*/  IMAD.MOV.U32 R0, RZ, RZ, RZ ;  /* 0x000000ffff007224 */ /* 0x000fe200078e00ff */
[----:B------:R-:W-:Y:S02]  /*e000*/  USEL UR37, UR37, URZ, UP0 ;  /* 0x0000003f25257287 */ /* 0x000fe40008000000 */
[----:B------:R-:W-:Y:S01]  /*e010*/  ULOP3.LUT UR38, UR38, UR4, URZ, 0x3c, !UPT ;  /* 0x0000000426267292 */ /* 0x000fe2000f8e3c3f */
[----:B0-----:R-:W-:Y:S01]  /*e020*/  FADD.FTZ R12, R3, R6 ;  /* 0x00000006030c7221 */ /* 0x001fe20000010000 */
[----:B------:R-:W-:Y:S01]  /*e030*/  IMAD.MOV.U32 R3, RZ, RZ, -0x800000 ;  /* 0xff800000ff037424 */ /* 0x000fe200078e00ff */
[----:B------:R-:W0:Y:S03]  /*e040*/  SHFL.BFLY PT, R6, R9, 0x1, 0x1f ;  /* 0x0c201f0009067f89 */ /* 0x000e2600000e0000 */
[----:B------:R-:W-:-:S13]  /*e050*/  FSETP.NE.FTZ.AND P1, PT, R12, RZ, PT ;  /* 0x000000ff0c00720b */ /* 0x000fda0003f35000 */
[----:B------:R-:W1:Y:S01]  /*e060*/  @P1 MUFU.RCP R8, R12 ;  /* 0x0000000c00081308 */ /* 0x000e620000001000 */
[----:B0-----:R-:W-:-:S07]  /*e070*/  FADD.FTZ R11, R9, R6 ;  /* 0x00000006090b7221 */ /* 0x001fce0000010000 */
[----:B--2---:R-:W0:Y:S01]  /*e080*/  @P1 MUFU.LG2 R7, R12 ;  /* 0x0000000c00071308 */ /* 0x004e220000000c00 */
[----:B------:R-:W-:Y:S01]  /*e090*/  IMAD.U32 R6, RZ, RZ, UR10 ;  /* 0x0000000aff067e24 */ /* 0x000fe2000f8e00ff */
[----:B------:R-:W-:-:S03]  /*e0a0*/  FSETP.NE.FTZ.AND P2, PT, R11, RZ, PT ;  /* 0x000000ff0b00720b */ /* 0x000fc60003f55000 */
[----:B------:R-:W-:Y:S01]  /*e0b0*/  @P1 FMUL.FTZ R6, R6, 0.69314718246459960938 ;  /* 0x3f31721806061820 */ /* 0x000fe20000410000 */
        /* <DEDUP_REMOVED lines=9> */
[----:B------:R-:W-:Y:S01]  /*e150*/  @P2 MUFU.RCP R0, R11 ;  /* 0x0000000b00002308 */ /* 0x000fe20000001000 */
[-C--:B------:R-:W-:Y:S01]  /*e160*/  FMUL.FTZ R41, R41, R8.reuse ;  /* 0x0000000829297220 */ /* 0x080fe20000410000 */
[-C--:B------:R-:W-:Y:S01]  /*e170*/  FMUL.FTZ R44, R44, R8.reuse ;  /* 0x000000082c2c7220 */ /* 0x080fe20000410000 */
[-C--:B------:R-:W-:Y:S01]  /*e180*/  FMUL.FTZ R45, R45, R8.reuse ;  /* 0x000000082d2d7220 */ /* 0x080fe20000410000 */
[-C--:B------:R-:W-:Y:S01]  /*e190*/  FMUL.FTZ R48, R48, R8.reuse ;  /* 0x0000000830307220 */ /* 0x080fe20000410000 */
[-C--:B------:R-:W-:Y:S01]  /*e1a0*/  FMUL.FTZ R49, R49, R8.reuse ;  /* 0x0000000831317220 */ /* 0x080fe20000410000 */
[-C--:B------:R-:W-:Y:S01]  /*e1b0*/  FMUL.FTZ R52, R52, R8.reuse ;  /* 0x0000000834347220 */ /* 0x080fe20000410000 */
[-C--:B------:R-:W-:Y:S01]  /*e1c0*/  FMUL.FTZ R53, R53, R8.reuse ;  /* 0x0000000835357220 */ /* 0x080fe20000410000 */
[----:B------:R-:W1:Y:S01]  /*e1d0*/  @P2 MUFU.LG2 R11, R11 ;  /* 0x0000000b000b2308 */ /* 0x000e620000000c00 */
        /* <DEDUP_REMOVED lines=48> */
[----:B------:R-:W-:Y:S01]  /*e4e0*/  @P2 FMUL.FTZ R14, R14, 0.69314718246459960938 ;  /* 0x3f3172180e0e2820 */ /* 0x000fe20000410000 */
[----:B0-----:R-:W-:Y:S01]  /*e4f0*/  @P1 FMUL.FTZ R7, R7, 0.69314718246459960938 ;  /* 0x3f31721807071820 */ /* 0x001fe20000410000 */
        /* <DEDUP_REMOVED lines=67> */
.L_x_2359:
[----:B------:R-:W0:Y:S01]  /*e930*/  S2R R4, SR_CgaCtaId ;  /* 0x0000000000047919 */ /* 0x000e220000008800 */
[----:B------:R-:W-:Y:S01]  /*e940*/  MOV R151, 0x400 ;  /* 0x0000040000977802 */ /* 0x000fe20000000f00 */
[----:B------:R-:W-:Y:S01]  /*e950*/  BSSY B0, `(.L_x_2430) ;  /* 0x00002d5000007945 */ /* 0x000fe20003800000 */
[----:B------:R-:W-:Y:S02]  /*e960*/  BAR.SYNC.DEFER_BLOCKING 0x5, 0x180 ;  /* 0x0146000000007b1d */ /* 0x000fe40000010000 */
[----:B0-----:R-:W-:-:S05]  /*e970*/  LEA R151, R4, R151, 0x18 ;  /* 0x0000009704977211 */ /* 0x001fca00078ec0ff */
[----:B------:R-:W0:Y:S02]  /*e980*/  LDS.128 R4, [R151+0x228d0] ;  /* 0x0228d00097047984 */ /* 0x000e240000000c00 */
[----:B0-----:R-:W-:Y:S02]  /*e990*/  R2UR UR5, R5 ;  /* 0x00000000050572ca */ /* 0x001fe400000e0000 */
[----:B------:R-:W-:Y:S02]  /*e9a0*/  R2UR UR7, R6 ;  /* 0x00000000060772ca */ /* 0x000fe400000e0000 */
        /* <DEDUP_REMOVED lines=8> */
[----:B------:R-:W-:Y:S02]  /*ea30*/  F2FP.F16.F32.PACK_AB R26, R29, R28 ;  /* 0x0000001c1d1a723e */ /* 0x000fe400000000ff */
[----:B------:R-:W-:Y:S01]  /*ea40*/  F2FP.F16.F32.PACK_AB R27, R10, R27 ;  /* 0x0000001b0a1b723e */ /* 0x000fe200000000ff */
[----:B------:R-:W-:Y:S01]  /*ea50*/  UISETP.NE.AND.EX UP0, UPT, UR9, URZ, UPT, UP0 ;  /* 0x0000003f0900728c */ /* 0x000fe2000bf05300 */
[----:B------:R-:W-:Y:S02]  /*ea60*/  F2FP.F16.F32.PACK_AB R32, R33, R32 ;  /* 0x000000202120723e */ /* 0x000fe400000000ff */
[----:B------:R-:W-:Y:S01]  /*ea70*/  F2FP.F16.F32.PACK_AB R33, R161, R34 ;  /* 0x00000022a121723e */ /* 0x000fe200000000ff */
[----:B------:R-:W-:Y:S01]  /*ea80*/  ULDC.64 UR8, c[0x0][0xc00] ;  /* 0x0003000000087ab9 */ /* 0x000fe20000000a00 */
[----:B------:R-:W-:Y:S01]  /*ea90*/  F2FP.F16.F32.PACK_AB R40, R41, R40 ;  /* 0x000000282928723e */ /* 0x000fe200000000ff */
[----:B------:R-:W-:Y:S01]  /*eaa0*/  UIMAD.WIDE UR8, UR44, 0x4, UR8 ;  /* 0x000000042c0878a5 */ /* 0x000fe2000f8e0208 */
        /* <DEDUP_REMOVED lines=9> */
[----:B------:R-:W-:Y:S02]  /*eb40*/  MOV R4, R151 ;  /* 0x0000009700047202 */ /* 0x000fe40000000f00 */
[----:B0-----:R-:W-:Y:S02]  /*eb50*/  MOV R5, R6 ;  /* 0x0000000600057202 */ /* 0x001fe40000000f00 */
[----:B------:R-:W-:Y:S02]  /*eb60*/  F2FP.F16.F32.PACK_AB R51, R156, R51 ;  /* 0x000000339c33723e */ /* 0x000fe400000000ff */
[----:B------:R-:W-:Y:S01]  /*eb70*/  F2FP.F16.F32.PACK_AB R57, R155, R58 ;  /* 0x0000003a9b39723e */ /* 0x000fe200000000ff */
[----:B------:R-:W-:Y:S01]  /*eb80*/  IMAD.WIDE R106, R207, 0x2, R4 ;  /* 0x00000002cf6a7825 */ /* 0x000fe200078e0204 */
[----:B------:R-:W-:-:S02]  /*eb90*/  F2FP.F16.F32.PACK_AB R64, R65, R64 ;  /* 0x000000404140723e */ /* 0x000fc400000000ff */
[----:B------:R-:W-:Y:S02]  /*eba0*/  F2FP.F16.F32.PACK_AB R58, R61, R60 ;  /* 0x0000003c3d3a723e */ /* 0x000fe400000000ff */
[C---:B------:R-:W-:Y:S02]  /*ebb0*/  IADD3 R171, P1, R106.reuse, 0x20, RZ ;  /* 0x000000206aab7810 */ /* 0x040fe40007f3e0ff */
[C---:B------:R-:W-:Y:S02]  /*ebc0*/  IADD3 R173, P0, R106.reuse, 0x40, RZ ;  /* 0x000000406aad7810 */ /* 0x040fe40007f1e0ff */
[C---:B------:R-:W-:Y:S01]  /*ebd0*/  IADD3 R179, P6, R106.reuse, 0x4020, RZ ;  /* 0x000040206ab37810 */ /* 0x040fe20007fde0ff */
[--C-:B------:R-:W-:Y:S01]  /*ebe0*/  IMAD.X R13, RZ, RZ, R107.reuse, P1 ;  /* 0x000000ffff0d7224 */ /* 0x100fe200008e066b */
[C---:B------:R-:W-:Y:S01]  /*ebf0*/  IADD3 R185, P1, R106.reuse, 0x8000, RZ ;  /* 0x000080006ab97810 */ /* 0x040fe20007f3e0ff */
[--C-:B------:R-:W-:Y:S01]  /*ec00*/  IMAD.X R15, RZ, RZ, R107.reuse, P0 ;  /* 0x000000ffff0f7224 */ /* 0x100fe200000e066b */
        /* <DEDUP_REMOVED lines=11> */
[----:B------:R-:W-:Y:S01]  /*ecc0*/  LOP3.LUT R12, R171, 0x380, RZ, 0xc0, !PT ;  /* 0x00000380ab0c7812 */ /* 0x000fe200078ec0ff */
[--C-:B------:R-:W-:Y:S01]  /*ecd0*/  IMAD.X R39, RZ, RZ, R107.reuse, P5 ;  /* 0x000000ffff277224 */ /* 0x100fe200028e066b */
[----:B------:R-:W-:Y:S01]  /*ece0*/  LOP3.LUT R14, R173, 0x380, RZ, 0xc0, !PT ;  /* 0x00000380ad0e7812 */ /* 0x000fe200078ec0ff */
[----:B------:R-:W-:Y:S01]  /*ecf0*/  IMAD.X R47, RZ, RZ, R107, P2 ;  /* 0x000000ffff2f7224 */ /* 0x000fe200010e066b */
[----:B------:R-:W-:Y:S02]  /*ed00*/  LOP3.LUT R16, R175, 0x380, RZ, 0xc0, !PT ;  /* 0x00000380af107812 */ /* 0x000fe400078ec0ff */
[----:B------:R-:W-:-:S02]  /*ed10*/  IADD3 R193, P6, R106, 0xc000, RZ ;  /* 0x0000c0006ac17810 */ /* 0x000fc40007fde0ff */
[----:B------:R-:W-:Y:S02]  /*ed20*/  SHF.R.U64 R7, R7, 0x3, RZ ;  /* 0x0000000307077819 */ /* 0x000fe400000012ff */
[----:B------:R-:W-:Y:S01]  /*ed30*/  LOP3.LUT R20, R177, 0x380, RZ, 0xc0, !PT ;  /* 0x00000380b1147812 */ /* 0x000fe200078ec0ff */
[--C-:B------:R-:W-:Y:S01]  /*ed40*/  IMAD.X R99, RZ, RZ, R107.reuse, P6 ;  /* 0x000000ffff637224 */ /* 0x100fe200030e066b */
        /* <DEDUP_REMOVED lines=20> */
[----:B------:R-:W-:Y:S02]  /*ee90*/  LOP3.LUT R98, R193, 0x380, RZ, 0xc0, !PT ;  /* 0x00000380c1627812 */ /* 0x000fe400078ec0ff */
[----:B------:R-:W-:Y:S02]  /*eea0*/  SHF.R.U64 R28, R162, 0x3, RZ ;  /* 0x00000003a21c7819 */ /* 0x000fe400000012ff */
        /* <DEDUP_REMOVED lines=8> */
[----:B------:R-:W-:Y:S02]  /*ef30*/  LOP3.LUT R94, R191, 0x380, RZ, 0xc0, !PT ;  /* 0x00000380bf5e7812 */ /* 0x000fe400078ec0ff */
[----:B------:R-:W-:Y:S02]  /*ef40*/  LOP3.LUT R20, R20, R177, RZ, 0x3c, !PT ;  /* 0x000000b114147212 */ /* 0x000fe400078e3cff */
[----:B------:R-:W-:Y:S02]  /*ef50*/  SHF.R.U64 R54, R54, 0x3, RZ ;  /* 0x0000000336367819 */ /* 0x000fe400000012ff */
[----:B------:R-:W-:Y:S02]  /*ef60*/  SHF.R.U64 R98, R98, 0x3, RZ ;  /* 0x0000000362627819 */ /* 0x000fe400000012ff */
[----:B------:R-:W-:Y:S01]  /*ef70*/  MOV R106, R106 ;  /* 0x0000006a006a7202 */ /* 0x000fe20000000f00 */
[----:B------:R-:W-:Y:S01]  /*ef80*/  BAR.SYNC.DEFER_BLOCKING 0x1, 0x100 ;  /* 0x0044000000007b1d */ /* 0x000fe20000010000 */
[----:B------:R-:W-:-:S02]  /*ef90*/  LOP3.LUT R102, R6, 0x380, RZ, 0xc0, !PT ;  /* 0x0000038006667812 */ /* 0x000fc400078ec0ff */
[----:B------:R-:W-:Y:S02]  /*efa0*/  LOP3.LUT R10, R28, R169, RZ, 0x3c, !PT ;  /* 0x000000a91c0a7212 */ /* 0x000fe400078e3cff */
[----:B------:R-:W-:Y:S02]  /*efb0*/  LOP3.LUT R30, R30, R179, RZ, 0x3c, !PT ;  /* 0x000000b31e1e7212 */ /* 0x000fe400078e3cff */
[----:B------:R-:W-:Y:S02]  /*efc0*/  SHF.R.U64 R62, R62, 0x3, RZ ;  /* 0x000000033e3e7819 */ /* 0x000fe400000012ff */
[----:B------:R-:W-:Y:S02]  /*efd0*/  LOP3.LUT R107, R170, 0x380, RZ, 0xc0, !PT ;  /* 0x00000380aa6b7812 */ /* 0x000fe400078ec0ff */
[----:B------:R-:W-:Y:S02]  /*efe0*/  MOV R28, R12 ;  /* 0x0000000c001c7202 */ /* 0x000fe40000000f00 */
[----:B------:R-:W-:-:S02]  /*eff0*/  LOP3.LUT R38, R38, R181, RZ, 0x3c, !PT ;  /* 0x000000b526267212 */ /* 0x000fc400078e3cff */
[----:B------:R-:W-:Y:S02]  /*f000*/  SHF.R.U64 R70, R70, 0x3, RZ ;  /* 0x0000000346467819 */ /* 0x000fe400000012ff */
[----:B------:R-:W-:Y:S02]  /*f010*/  MOV R14, R14 ;  /* 0x0000000e000e7202 */ /* 0x000fe40000000f00 */
[----:B------:R-:W-:Y:S02]  /*f020*/  LOP3.LUT R46, R46, R183, RZ, 0x3c, !PT ;  /* 0x000000b72e2e7212 */ /* 0x000fe400078e3cff */
[----:B------:R-:W-:Y:S02]  /*f030*/  SHF.R.U64 R94, R94, 0x3, RZ ;  /* 0x000000035e5e7819 */ /* 0x000fe400000012ff */
[----:B------:R-:W-:Y:S01]  /*f040*/  MOV R16, R16 ;  /* 0x0000001000107202 */ /* 0x000fe20000000f00 */
[----:B------:R0:W-:Y:S01]  /*f050*/  STSM.16.M88.4 [R106], R24 ;  /* 0x000000186a007844 */ /* 0x0001e20000000200 */
[----:B------:R-:W-:-:S02]  /*f060*/  LOP3.LUT R54, R54, R185, RZ, 0x3c, !PT ;  /* 0x000000b936367212 */ /* 0x000fc400078e3cff */
[----:B------:R-:W-:Y:S01]  /*f070*/  LOP3.LUT R98, R98, R193, RZ, 0x3c, !PT ;  /* 0x000000c162627212 */ /* 0x000fe200078e3cff */
[----:B------:R-:W-:Y:S01]  /*f080*/  STSM.16.M88.4 [R28], R32 ;  /* 0x000000201c007844 */ /* 0x000fe20000000200 */
[----:B------:R-:W-:Y:S02]  /*f090*/  SHF.R.U64 R29, R102, 0x3, RZ ;  /* 0x00000003661d7819 */ /* 0x000fe400000012ff */
[----:B------:R-:W-:Y:S01]  /*f0a0*/  MOV R20, R20 ;  /* 0x0000001400147202 */ /* 0x000fe20000000f00 */
[----:B------:R1:W-:Y:S01]  /*f0b0*/  STSM.16.M88.4 [R14], R40 ;  /* 0x000000280e007844 */ /* 0x0003e20000000200 */
[----:B------:R-:W-:Y:S02]  /*f0c0*/  F2FP.F16.F32.PACK_AB R59, R154, R59 ;  /* 0x0000003b9a3b723e */ /* 0x000fe400000000ff */
[----:B------:R-:W-:Y:S01]  /*f0d0*/  F2FP.F16.F32.PACK_AB R65, R153, R66 ;  /* 0x000000429941723e */ /* 0x000fe200000000ff */
[----:B------:R-:W-:Y:S01]  /*f0e0*/  STSM.16.M88.4 [R16], R48 ;  /* 0x0000003010007844 */ /* 0x000fe20000000200 */
[----:B------:R-:W-:-:S02]  /*f0f0*/  F2FP.F16.F32.PACK_AB R72, R73, R72 ;  /* 0x000000484948723e */ /* 0x000fc400000000ff */
[----:B------:R-:W-:Y:S01]  /*f100*/  LOP3.LUT R62, R62, R187, RZ, 0x3c, !PT ;  /* 0x000000bb3e3e7212 */ /* 0x000fe200078e3cff */
[----:B------:R-:W-:Y:S01]  /*f110*/  STSM.16.M88.4 [R20], R56 ;  /* 0x0000003814007844 */ /* 0x000fe20000000200 */
[----:B------:R-:W-:Y:S02]  /*f120*/  SHF.R.U64 R107, R107, 0x3, RZ ;  /* 0x000000036b6b7819 */ /* 0x000fe400000012ff */
[----:B------:R-:W-:Y:S02]  /*f130*/  MOV R30, R30 ;  /* 0x0000001e001e7202 */ /* 0x000fe40000000f00 */
[----:B------:R-:W-:Y:S02]  /*f140*/  F2FP.F16.F32.PACK_AB R66, R69, R68 ;  /* 0x000000444542723e */ /* 0x000fe400000000ff */
[----:B------:R-:W-:Y:S02]  /*f150*/  F2FP.F16.F32.PACK_AB R67, R152, R67 ;  /* 0x000000439843723e */ /* 0x000fe400000000ff */
[----:B------:R-:W-:-:S02]  /*f160*/  F2FP.F16.F32.PACK_AB R73, R9, R74 ;  /* 0x0000004a0949723e */ /* 0x000fc400000000ff */
[----:B------:R-:W-:Y:S01]  /*f170*/  F2FP.F16.F32.PACK_AB R80, R81, R80 ;  /* 0x000000505150723e */ /* 0x000fe200000000ff */
[----:B------:R-:W-:Y:S01]  /*f180*/  STSM.16.M88.4 [R30], R64 ;  /* 0x000000401e007844 */ /* 0x000fe20000000200 */
[----:B------:R-:W-:Y:S02]  /*f190*/  LOP3.LUT R70, R70, R189, RZ, 0x3c, !PT ;  /* 0x000000bd46467212 */ /* 0x000fe400078e3cff */
[----:B------:R-:W-:Y:S02]  /*f1a0*/  MOV R38, R38 ;  /* 0x0000002600267202 */ /* 0x000fe40000000f00 */
[----:B------:R-:W-:Y:S02]  /*f1b0*/  F2FP.F16.F32.PACK_AB R74, R77, R76 ;  /* 0x0000004c4d4a723e */ /* 0x000fe400000000ff */
[----:B------:R-:W-:Y:S02]  /*f1c0*/  F2FP.F16.F32.PACK_AB R75, R79, R75 ;  /* 0x0000004b4f4b723e */ /* 0x000fe400000000ff */
[----:B------:R-:W-:-:S02]  /*f1d0*/  F2FP.F16.F32.PACK_AB R83, R83, R86 ;  /* 0x000000565353723e */ /* 0x000fc400000000ff */
[----:B------:R-:W-:Y:S01]  /*f1e0*/  F2FP.F16.F32.PACK_AB R87, R87, R78 ;  /* 0x0000004e5757723e */ /* 0x000fe200000000ff */
[----:B------:R-:W-:Y:S01]  /*f1f0*/  STSM.16.M88.4 [R38], R72 ;  /* 0x0000004826007844 */ /* 0x000fe20000000200 */
[----:B------:R-:W-:Y:S02]  /*f200*/  F2FP.F16.F32.PACK_AB R81, R8, R82 ;  /* 0x000000520851723e */ /* 0x000fe400000000ff */
[----:B------:R-:W-:Y:S02]  /*f210*/  F2FP.F16.F32.PACK_AB R96, R97, R96 ;  /* 0x000000606160723e */ /* 0x000fe400000000ff */
[----:B------:R-:W-:Y:S02]  /*f220*/  F2FP.F16.F32.PACK_AB R104, R105, R104 ;  /* 0x000000686968723e */ /* 0x000fe400000000ff */
[----:B------:R-:W-:Y:S02]  /*f230*/  F2FP.F16.F32.PACK_AB R112, R113, R112 ;  /* 0x000000707170723e */ /* 0x000fe400000000ff */
[----:B------:R-:W-:-:S02]  /*f240*/  F2FP.F16.F32.PACK_AB R120, R121, R120 ;  /* 0x000000787978723e */ /* 0x000fc400000000ff */
[----:B------:R-:W-:Y:S02]  /*f250*/  F2FP.F16.F32.PACK_AB R128, R129, R128 ;  /* 0x000000808180723e */ /* 0x000fe400000000ff */
[----:B------:R-:W-:Y:S02]  /*f260*/  F2FP.F16.F32.PACK_AB R136, R137, R136 ;  /* 0x000000888988723e */ /* 0x000fe400000000ff */
[----:B------:R-:W-:Y:S01]  /*f270*/  F2FP.F16.F32.PACK_AB R144, R145, R144 ;  /* 0x000000909190723e */ /* 0x000fe200000000ff */
[----:B------:R-:W-:Y:S01]  /*f280*/  ULDC UR10, c[0x0][0xa88] ;  /* 0x0002a200000a7ab9 */ /* 0x000fe20000000800 */
[----:B------:R-:W-:Y:S01]  /*f290*/  LOP3.LUT R94, R94, R191, RZ, 0x3c, !PT ;  /* 0x000000bf5e5e7212 */ /* 0x000fe200078e3cff */
[----:B------:R-:W-:Y:S01]  /*f2a0*/  UMOV UR4, URZ ;  /* 0x0000003f00047c82 */ /* 0x000fe20008000000 */
[----:B------:R-:W-:Y:S01]  /*f2b0*/  MOV R46, R46 ;  /* 0x0000002e002e7202 */ /* 0x000fe20000000f00 */
[----:B------:R-:W2:Y:S01]  /*f2c0*/  LDC R77, c[0x0][0xbe8] ;  /* 0x0002fa00ff4d7b82 */ /* 0x000ea20000000800 */
[----:B------:R-:W-:-:S02]  /*f2d0*/  F2FP.F16.F32.PACK_AB R82, R85, R84 ;  /* 0x000000545552723e */ /* 0x000fc400000000ff */
[----:B------:R-:W-:Y:S02]  /*f2e0*/  LOP3.LUT R102, R29, R6, RZ, 0x3c, !PT ;  /* 0x000000061d667212 */ /* 0x000fe400078e3cff */
[----:B------:R-:W-:Y:S01]  /*f2f0*/  MOV R54, R54 ;  /* 0x0000003600367202 */ /* 0x000fe20000000f00 */
[----:B------:R-:W-:Y:S01]  /*f300*/  STSM.16.M88.4 [R46], R80 ;  /* 0x000000502e007844 */ /* 0x000fe20000000200 */
[----:B------:R-:W-:Y:S02]  /*f310*/  MOV R13, R98 ;  /* 0x00000062000d7202 */ /* 0x000fe40000000f00 */
[----:B------:R-:W-:Y:S02]  /*f320*/  F2FP.F16.F32.PACK_AB R84, R89, R88 ;  /* 0x000000585954723e */ /* 0x000fe400000000ff */
[----:B------:R-:W-:Y:S02]  /*f330*/  F2FP.F16.F32.PACK_AB R85, R91, R90 ;  /* 0x0000005a5b55723e */ /* 0x000fe400000000ff */
[----:B------:R-:W-:-:S02]  /*f340*/  F2FP.F16.F32.PACK_AB R86, R93, R92 ;  /* 0x0000005c5d56723e */ /* 0x000fc400000000ff */
[----:B------:R-:W-:Y:S02]  /*f350*/  LOP3.LUT R6, R107, R170, RZ, 0x3c, !PT ;  /* 0x000000aa6b067212 */ /* 0x000fe400078e3cff */
[----:B------:R-:W-:Y:S01]  /*f360*/  MOV R62, R62 ;  /* 0x0000003e003e7202 */ /* 0x000fe20000000f00 */
[----:B------:R-:W-:Y:S01]  /*f370*/  STSM.16.M88.4 [R54], R84 ;  /* 0x0000005436007844 */ /* 0x000fe20000000200 */
[----:B------:R-:W-:Y:S02]  /*f380*/  F2FP.F16.F32.PACK_AB R97, R164, R163 ;  /* 0x000000a3a461723e */ /* 0x000fe400000000ff */
[----:B------:R-:W-:Y:S02]  /*f390*/  F2FP.F16.F32.PACK_AB R98, R101, R100 ;  /* 0x000000646562723e */ /* 0x000fe400000000ff */
[----:B------:R-:W-:Y:S02]  /*f3a0*/  F2FP.F16.F32.PACK_AB R99, R166, R165 ;  /* 0x000000a5a663723e */ /* 0x000fe400000000ff */
[----:B------:R-:W-:-:S02]  /*f3b0*/  MOV R70, R70 ;  /* 0x0000004600467202 */ /* 0x000fc40000000f00 */
[----:B------:R-:W-:Y:S01]  /*f3c0*/  F2FP.F16.F32.PACK_AB R105, R168, R167 ;  /* 0x000000a7a869723e */ /* 0x000fe200000000ff */
[----:B------:R-:W-:Y:S01]  /*f3d0*/  STSM.16.M88.4 [R62], R96 ;  /* 0x000000603e007844 */ /* 0x000fe20000000200 */
[----:B0-----:R-:W-:Y:S02]  /*f3e0*/  F2FP.F16.F32.PACK_AB R106, R109, R108 ;  /* 0x0000006c6d6a723e */ /* 0x001fe400000000ff */
[----:B------:R-:W-:Y:S02]  /*f3f0*/  F2FP.F16.F32.PACK_AB R107, R111, R110 ;  /* 0x0000006e6f6b723e */ /* 0x000fe400000000ff */
[----:B------:R-:W-:Y:S02]  /*f400*/  F2FP.F16.F32.PACK_AB R113, R115, R114 ;  /* 0x000000727371723e */ /* 0x000fe400000000ff */
[----:B------:R-:W-:Y:S01]  /*f410*/  MOV R94, R94 ;  /* 0x0000005e005e7202 */ /* 0x000fe20000000f00 */
[----:B------:R-:W-:Y:S01]  /*f420*/  STSM.16.M88.4 [R70], R104 ;  /* 0x0000006846007844 */ /* 0x000fe20000000200 */
[----:B------:R-:W-:-:S02]  /*f430*/  F2FP.F16.F32.PACK_AB R114, R117, R116 ;  /* 0x000000747572723e */ /* 0x000fc400000000ff */
[----:B------:R-:W-:Y:S02]  /*f440*/  F2FP.F16.F32.PACK_AB R115, R119, R118 ;  /* 0x000000767773723e */ /* 0x000fe400000000ff */
[----:B------:R-:W-:Y:S02]  /*f450*/  F2FP.F16.F32.PACK_AB R121, R123, R122 ;  /* 0x0000007a7b79723e */ /* 0x000fe400000000ff */
[----:B------:R-:W-:Y:S01]  /*f460*/  F2FP.F16.F32.PACK_AB R122, R125, R124 ;  /* 0x0000007c7d7a723e */ /* 0x000fe200000000ff */
[----:B------:R-:W-:Y:S01]  /*f470*/  STSM.16.M88.4 [R94], R112 ;  /* 0x000000705e007844 */ /* 0x000fe20000000200 */
[----:B------:R-:W-:Y:S02]  /*f480*/  F2FP.F16.F32.PACK_AB R123, R127, R126 ;  /* 0x0000007e7f7b723e */ /* 0x000fe400000000ff */
[----:B------:R-:W-:Y:S02]  /*f490*/  F2FP.F16.F32.PACK_AB R129, R131, R130 ;  /* 0x000000828381723e */ /* 0x000fe400000000ff */
[----:B------:R-:W-:Y:S01]  /*f4a0*/  MOV R102, R102 ;  /* 0x0000006600667202 */ /* 0x000fe20000000f00 */
[----:B------:R-:W-:Y:S01]  /*f4b0*/  STSM.16.M88.4 [R13], R120 ;  /* 0x000000780d007844 */ /* 0x000fe20000000200 */
[----:B------:R-:W-:-:S02]  /*f4c0*/  F2FP.F16.F32.PACK_AB R130, R133, R132 ;  /* 0x000000848582723e */ /* 0x000fc400000000ff */
[----:B------:R-:W-:Y:S02]  /*f4d0*/  F2FP.F16.F32.PACK_AB R131, R135, R134 ;  /* 0x000000868783723e */ /* 0x000fe400000000ff */
[----:B------:R-:W-:Y:S02]  /*f4e0*/  F2FP.F16.F32.PACK_AB R137, R139, R138 ;  /* 0x0000008a8b89723e */ /* 0x000fe400000000ff */
[----:B------:R-:W-:Y:S01]  /*f4f0*/  MOV R12, R6 ;  /* 0x00000006000c7202 */ /* 0x000fe20000000f00 */
[----:B------:R-:W-:Y:S01]  /*f500*/  STSM.16.M88.4 [R102], R128 ;  /* 0x0000008066007844 */ /* 0x000fe20000000200 */
[----:B------:R-:W-:Y:S01]  /*f510*/  F2FP.F16.F32.PACK_AB R138, R141, R140 ;  /* 0x0000008c8d8a723e */ /* 0x000fe200000000ff */
[----:B------:R-:W-:Y:S01]  /*f520*/  IMAD.U32 R6, RZ, RZ, UR8 ;  /* 0x00000008ff067e24 */ /* 0x000fe2000f8e00ff */
[----:B------:R-:W-:Y:S01]  /*f530*/  F2FP.F16.F32.PACK_AB R139, R143, R142 ;  /* 0x0000008e8f8b723e */ /* 0x000fe200000000ff */
[----:B------:R-:W-:Y:S01]  /*f540*/  IMAD.U32 R7, RZ, RZ, UR9 ;  /* 0x00000009ff077e24 */ /* 0x000fe2000f8e00ff */
[----:B------:R-:W-:Y:S01]  /*f550*/  F2FP.F16.F32.PACK_AB R145, R147, R146 ;  /* 0x000000929391723e */ /* 0x000fe200000000ff */
[----:B------:R-:W-:Y:S01]  /*f560*/  ULDC.64 UR8, c[0x0][0xc08] ;  /* 0x0003020000087ab9 */ /* 0x000fe20000000a00 */
[----:B------:R-:W-:Y:S01]  /*f570*/  MOV R10, R10 ;  /* 0x0000000a000a7202 */ /* 0x000fe20000000f00 */
[----:B------:R-:W-:Y:S01]  /*f580*/  STSM.16.M88.4 [R12], R136 ;  /* 0x000000880c007844 */ /* 0x000fe20000000200 */
[----:B------:R-:W-:-:S02]  /*f590*/  F2FP.F16.F32.PACK_AB R146, R149, R148 ;  /* 0x000000949592723e */ /* 0x000fc400000000ff */
[----:B------:R-:W-:Y:S02]  /*f5a0*/  F2FP.F16.F32.PACK_AB R147, R0, R150 ;  /* 0x000000960093723e */ /* 0x000fe400000000ff */
[----:B------:R-:W-:-:S03]  /*f5b0*/  PLOP3.LUT P0, PT, PT, PT, UP0, 0x80, 0x0 ;  /* 0x000000000000781c */ /* 0x000fc60003f0f008 */
[----:B------:R0:W-:Y:S01]  /*f5c0*/  STSM.16.M88.4 [R10], R144 ;  /* 0x000000900a007844 */ /* 0x0001e20000000200 */
[----:B------:R-:W-:Y:S09]  /*f5d0*/  BAR.SYNC.DEFER_BLOCKING 0x1, 0x100 ;  /* 0x0044000000007b1d */ /* 0x000ff20000010000 */
[----:B------:R-:W3:Y:S01]  /*f5e0*/  @P0 LDG.E R0, desc[UR40][R6.64] ;  /* 0x0000002806000981 */ /* 0x000ee2000c1e1900 */
[----:B------:R-:W-:Y:S01]  /*f5f0*/  UISETP.NE.U32.AND UP1, UPT, UR8, URZ, UPT ;  /* 0x0000003f0800728c */ /* 0x000fe2000bf25070 */
[----:B--2---:R-:W-:-:S03]  /*f600*/  ISETP.NE.AND P1, PT, R77, 0x1, PT ;  /* 0x000000014d00780c */ /* 0x004fc60003f25270 */
[----:B------:R-:W-:-:S06]  /*f610*/  UISETP.NE.AND.EX UP1, UPT, UR9, URZ, UPT, UP1 ;  /* 0x0000003f0900728c */ /* 0x000fcc000bf25310 */
[----:B------:R-:W-:-:S04]  /*f620*/  PLOP3.LUT P2, PT, PT, PT, UP1, 0x80, 0x0 ;  /* 0x000000000000781c */ /* 0x000fc80003f4f018 */
[----:B------:R-:W2:Y:S01]  /*f630*/  @P1 LDC R8, c[0x0][0xbec] ;  /* 0x0002fb00ff081b82 */ /* 0x000ea20000000800 */
[----:B------:R-:W-:Y:S02]  /*f640*/  @UP1 ULDC.64 UR8, c[0x0][0xc08] ;  /* 0x0003020000081ab9 */ /* 0x000fe40000000a00 */
[----:B------:R-:W-:-:S05]  /*f650*/  @UP1 UIMAD.WIDE UR8, UR44, 0x4, UR8 ;  /* 0x000000042c0818a5 */ /* 0x000fca000f8e0208 */
[----:B-1----:R-:W1:Y:S01]  /*f660*/  @P1 LDC R14, c[0x0][0xbf0] ;  /* 0x0002fc00ff0e1b82 */ /* 0x002e620000000800 */
[----:B0-----:R-:W-:Y:S02]  /*f670*/  IMAD.U32 R10, RZ, RZ, UR8 ;  /* 0x00000008ff0a7e24 */ /* 0x001fe4000f8e00ff */
[----:B------:R-:W-:Y:S01]  /*f680*/  IMAD.U32 R11, RZ, RZ, UR9 ;  /* 0x00000009ff0b7e24 */ /* 0x000fe2000f8e00ff */
[----:B---3--:R-:W-:Y:S01]  /*f690*/  @P0 R2UR UR4, R0 ;  /* 0x00000000000402ca */ /* 0x008fe200000e0000 */
[----:B------:R-:W-:-:S06]  /*f6a0*/  IMAD.U32 R0, RZ, RZ, UR10 ;  /* 0x0000000aff007e24 */ /* 0x000fcc000f8e00ff */
[----:B------:R0:W5:Y:S01]  /*f6b0*/  @P2 LDG.E R0, desc[UR40][R10.64] ;  /* 0x000000280a002981 */ /* 0x000162000c1e1900 */
[----:B-12---:R-:W-:Y:S07]  /*f6c0*/  @P2 BRA `(.L_x_2432) ;  /* 0x0000000000102947 */ /* 0x006fee0003800000 */
[----:B------:R-:W-:Y:S05]  /*f6d0*/  @!P0 BRA `(.L_x_2432) ;  /* 0x00000000000c8947 */ /* 0x000fea0003800000 */
[----:B------:R-:W2:Y:S04]  /*f6e0*/  LDG.E R9, desc[UR40][R6.64] ;  /* 0x0000002806097981 */ /* 0x000ea8000c1e1900 */
[----:B-----5:R-:W2:Y:S02]  /*f6f0*/  LDG.E R0, desc[UR40][R6.64+0x4] ;  /* 0x0000042806007981 */ /* 0x020ea4000c1e1900 */
[----:B--2---:R-:W-:-:S07]  /*f700*/  IMAD.IADD R0, R0, 0x1, -R9 ;  /* 0x0000000100007824 */ /* 0x004fce00078e0a09 */
.L_x_2432:
[----:B------:R-:W-:Y:S01]  /*f710*/  USHF.R.S32.HI UR9, URZ, 0x1f, UR4 ;  /* 0x0000001f3f097899 */ /* 0x000fe20008011404 */
[----:B------:R-:W-:Y:S01]  /*f720*/  VIADD R9, R22, UR43 ;  /* 0x0000002b16097c36 */ /* 0x000fe20008000000 */
[----:B------:R-:W-:Y:S01]  /*f730*/  USHF.R.S32.HI UR16, URZ, 0x1f, UR45 ;  /* 0x0000001f3f107899 */ /* 0x000fe2000801142d */
[----:B------:R-:W-:Y:S01]  /*f740*/  VIADD R26, R206, UR43 ;  /* 0x0000002bce1a7c36 */ /* 0x000fe20008000000 */
[----:B------:R-:W-:Y:S01]  /*f750*/  ULDC.64 UR14, c[0x0][0xb90] ;  /* 0x0002e400000e7ab9 */ /* 0x000fe20000000a00 */
[----:B------:R-:W-:Y:S01]  /*f760*/  UMOV UR8, UR4 ;  /* 0x0000000400087c82 */ /* 0x000fe20008000000 */
[----:B------:R-:W-:Y:S01]  /*f770*/  UIMAD UR12, UR16, UR14, URZ ;  /* 0x0000000e100c72a4 */ /* 0x000fe2000f8e023f */
[----:B------:R-:W-:Y:S01]  /*f780*/  @P1 IMAD.HI.U32 R7, R9, R8, RZ ;  /* 0x0000000809071227 */ /* 0x000fe200078e00ff */
[----:B------:R-:W-:Y:S02]  /*f790*/  UIMAD.WIDE.U32 UR10, UR45, UR14, UR8 ;  /* 0x0000000e2d0a72a5 */ /* 0x000fe4000f8e0008 */
[----:B------:R-:W-:Y:S01]  /*f7a0*/  USHF.R.S32.HI UR8, URZ, 0x1f, UR44 ;  /* 0x0000001f3f087899 */ /* 0x000fe2000801142c */
[----:B------:R-:W-:Y:S01]  /*f7b0*/  IMAD.MOV.U32 R6, RZ, RZ, R9 ;  /* 0x000000ffff067224 */ /* 0x000fe200078e0009 */
[----:B------:R-:W-:Y:S01]  /*f7c0*/  UIMAD UR12, UR45, UR15, UR12 ;  /* 0x0000000f2d0c72a4 */ /* 0x000fe2000f8e020c */
[----:B------:R-:W-:Y:S01]  /*f7d0*/  @P1 SHF.R.U32.HI R6, RZ, R14, R7 ;  /* 0x0000000eff061219 */ /* 0x000fe20000011607 */
[----:B------:R-:W-:Y:S01]  /*f7e0*/  USEL UR18, UR8, URZ, !UP0 ;  /* 0x0000003f08127287 */ /* 0x000fe2000c000000 */
[----:B------:R-:W-:Y:S01]  /*f7f0*/  IMAD R7, R203, 0x40, R19 ;  /* 0x00000040cb077824 */ /* 0x000fe200078e0213 */
[----:B------:R-:W-:Y:S01]  /*f800*/  ULDC.64 UR14, c[0x0][0xb98] ;  /* 0x0002e600000e7ab9 */ /* 0x000fe20000000a00 */
[----:B------:R-:W-:Y:S01]  /*f810*/  USEL UR17, UR44, URZ, !UP0 ;  /* 0x0000003f2c117287 */ /* 0x000fe2000c000000 */
[----:B------:R-:W-:Y:S01]  /*f820*/  IMAD.MOV R8, RZ, RZ, -R6 ;  /* 0x000000ffff087224 */ /* 0x000fe200078e0a06 */
[----:B------:R-:W-:Y:S01]  /*f830*/  UIMAD UR8, UR18, UR14, URZ ;  /* 0x0000000e120872a4 */ /* 0x000fe2000f8e023f */
[----:B------:R-:W-:Y:S01]  /*f840*/  IMAD.WIDE R4, R7, 0x2, R4 ;  /* 0x0000000207047825 */ /* 0x000fe200078e0204 */
[----:B------:R-:W-:Y:S01]  /*f850*/  UIADD3 UR11, UR11, UR12, URZ ;  /* 0x0000000c0b0b7290 */ /* 0x000fe2000fffe03f */
[----:B------:R-:W-:Y:S01]  /*f860*/  SHF.R.S32.HI R7, RZ, 0x1f, R6 ;  /* 0x0000001fff077819 */ /* 0x000fe20000011406 */
[----:B------:R-:W-:Y:S01]  /*f870*/  UIMAD UR8, UR17, UR15, UR8 ;  /* 0x0000000f110872a4 */ /* 0x000fe2000f8e0208 */
[----:B------:R-:W-:Y:S01]  /*f880*/  IMAD R9, R77, R8, R9 ;  /* 0x000000084d097224 */ /* 0x000fe200078e0209 */
[----:B------:R-:W-:Y:S01]  /*f890*/  UIMAD.WIDE.U32 UR10, UR17, UR14, UR10 ;  /* 0x0000000e110a72a5 */ /* 0x000fe2000f8e000a */
[----:B------:R-:W-:Y:S01]  /*f8a0*/  IADD3 R29, P2, R4, 0x5000, RZ ;  /* 0x00005000041d7810 */ /* 0x000fe20007f5e0ff */
[----:B-----5:R-:W-:Y:S01]  /*f8b0*/  IMAD R79, R0, R77, RZ ;  /* 0x0000004d004f7224 */ /* 0x020fe200078e02ff */
[----:B------:R-:W-:Y:S01]  /*f8c0*/  IADD3 R53, P3, R4, 0x4000, RZ ;  /* 0x0000400004357810 */ /* 0x000fe20007f7e0ff */
[----:B0-----:R-:W-:Y:S01]  /*f8d0*/  IMAD.U32 R10, RZ, RZ, UR8 ;  /* 0x00000008ff0a7e24 */ /* 0x001fe2000f8e00ff */
[----:B------:R-:W-:Y:S01]  /*f8e0*/  SHF.R.S32.HI R8, RZ, 0x1f, R9 ;  /* 0x0000001fff087819 */ /* 0x000fe20000011409 */
[----:B------:R-:W-:Y:S01]  /*f8f0*/  ULDC.64 UR12, c[0x0][0xaa0] ;  /* 0x0002a800000c7ab9 */ /* 0x000fe20000000a00 */
[----:B------:R-:W-:-:S02]  /*f900*/  IADD3 R6, P0, R6, UR10, RZ ;  /* 0x0000000a06067c10 */ /* 0x000fc4000ff1e0ff */
[----:B------:R-:W-:Y:S02]  /*f910*/  LOP3.LUT R28, R29, 0x380, RZ, 0xc0, !PT ;  /* 0x000003801d1c7812 */ /* 0x000fe400078ec0ff */
[----:B------:R-:W-:Y:S01]  /*f920*/  IADD3.X R7, R7, UR11, R10, P0, !PT ;  /* 0x0000000b07077c10 */ /* 0x000fe200087fe40a */
[----:B------:R-:W-:Y:S01]  /*f930*/  ULDC.64 UR10, c[0x0][0xb88] ;  /* 0x0002e200000a7ab9 */ /* 0x000fe20000000a00 */
[----:B------:R-:W-:Y:S01]  /*f940*/  SHF.R.U64 R28, R28, 0x3, RZ ;  /* 0x000000031c1c7819 */ /* 0x000fe200000012ff */
[----:B------:R-:W-:Y:S01]  /*f950*/  IMAD R10, R8, UR10, RZ ;  /* 0x0000000a080a7c24 */ /* 0x000fe2000f8e02ff */
[----:B------:R-:W-:Y:S01]  /*f960*/  LOP3.LUT R52, R53, 0x380, RZ, 0xc0, !PT ;  /* 0x0000038035347812 */ /* 0x000fe200078ec0ff */
[C---:B------:R-:W-:Y:S01]  /*f970*/  IMAD.WIDE.U32 R6, R9.reuse, UR10, R6 ;  /* 0x0000000a09067c25 */ /* 0x040fe2000f8e0006 */
[----:B------:R-:W-:Y:S02]  /*f980*/  LOP3.LUT R28, R28, R29, RZ, 0x3c, !PT ;  /* 0x0000001d1c1c7212 */ /* 0x000fe400078e3cff */
[----:B------:R-:W-:Y:S01]  /*f990*/  SHF.R.U64 R52, R52, 0x3, RZ ;  /* 0x0000000334347819 */ /* 0x000fe200000012ff */
[----:B------:R-:W-:Y:S01]  /*f9a0*/  IMAD R15, R9, UR11, R10 ;  /* 0x0000000b090f7c24 */ /* 0x000fe2000f8e020a */
[----:B------:R-:W-:Y:S01]  /*f9b0*/  ULDC.64 UR10, c[0x0][0xb50] ;  /* 0x0002d400000a7ab9 */ /* 0x000fe20000000a00 */
[----:B------:R-:W-:Y:S01]  /*f9c0*/  IMAD.X R29, RZ, RZ, R5, P2 ;  /* 0x000000ffff1d7224 */ /* 0x000fe200010e0605 */
[----:B------:R-:W-:Y:S01]  /*f9d0*/  LEA R10, P0, R6, UR10, 0x2 ;  /* 0x0000000a060a7c11 */ /* 0x000fe2000f8010ff */
[----:B------:R-:W-:Y:S01]  /*f9e0*/  IMAD.IADD R7, R7, 0x1, R15 ;  /* 0x0000000107077824 */ /* 0x000fe200078e020f */
[----:B------:R-:W-:-:S02]  /*f9f0*/  IADD3 R41, P2, R4, 0xb000, RZ ;  /* 0x0000b00004297810 */ /* 0x000fc40007f5e0ff */
[----:B------:R-:W-:Y:S01]  /*fa00*/  LOP3.LUT R52, R52, R53, RZ, 0x3c, !PT ;  /* 0x0000003534347212 */ /* 0x000fe200078e3cff */
[----:B------:R-:W-:Y:S01]  /*fa10*/  SHFL.IDX PT, R16, R10, RZ, 0x1c1f ;  /* 0x001c1fff0a107589 */ /* 0x000fe200000e0000 */
[----:B------:R-:W-:Y:S01]  /*fa20*/  LEA.HI.X R14, R6, UR11, R7, 0x2, P0 ;  /* 0x0000000b060e7c11 */ /* 0x000fe200080f1407 */
[----:B------:R-:W-:Y:S01]  /*fa30*/  VIADD R6, R26, 0x8 ;  /* 0x000000081a067836 */ /* 0x000fe20000000000 */
[----:B------:R-:W-:Y:S01]  /*fa40*/  IADD3 R25, P0, R4, 0x3000, RZ ;  /* 0x0000300004197810 */ /* 0x000fe20007f1e0ff */
[----:B------:R-:W-:Y:S01]  /*fa50*/  SHFL.IDX PT, R20, R10, 0x1, 0x1c1f ;  /* 0x003c1f000a147f89 */ /* 0x000fe200000e0000 */
[----:B------:R-:W-:Y:S01]  /*fa60*/  LOP3.LUT R40, R41, 0x380, RZ, 0xc0, !PT ;  /* 0x0000038029287812 */ /* 0x000fe200078ec0ff */
[----:B------:R-:W-:Y:S01]  /*fa70*/  IMAD.X R53, RZ, RZ, R5, P3 ;  /* 0x000000ffff357224 */ /* 0x000fe200018e0605 */
[----:B------:R-:W-:Y:S01]  /*fa80*/  LOP3.LUT R24, R25, 0x380, RZ, 0xc0, !PT ;  /* 0x0000038019187812 */ /* 0x000fe200078ec0ff */
[----:B------:R-:W0:Y:S01]  /*fa90*/  SHFL.IDX PT, R17, R14, RZ, 0x1c1f ;  /* 0x001c1fff0e117589 */ /* 0x000e2200000e0000 */
[----:B------:R-:W-:-:S02]  /*faa0*/  SHF.R.U64 R40, R40, 0x3, RZ ;  /* 0x0000000328287819 */ /* 0x000fc400000012ff */
[----:B------:R-:W-:Y:S01]  /*fab0*/  SHF.R.U64 R24, R24, 0x3, RZ ;  /* 0x0000000318187819 */ /* 0x000fe200000012ff */
[----:B------:R-:W1:Y:S01]  /*fac0*/  SHFL.IDX PT, R21, R14, 0x1, 0x1c1f ;  /* 0x003c1f000e157f89 */ /* 0x000e6200000e0000 */
[----:B------:R-:W-:Y:S01]  /*fad0*/  LOP3.LUT R40, R40, R41, RZ, 0x3c, !PT ;  /* 0x0000002928287212 */ /* 0x000fe200078e3cff */
[--C-:B------:R-:W-:Y:S01]  /*fae0*/  IMAD.X R41, RZ, RZ, R5.reuse, P2 ;  /* 0x000000ffff297224 */ /* 0x100fe200010e0605 */
[----:B------:R-:W-:Y:S01]  /*faf0*/  LOP3.LUT R24, R24, R25, RZ, 0x3c, !PT ;  /* 0x0000001918187212 */ /* 0x000fe200078e3cff */
[----:B------:R-:W-:Y:S01]  /*fb00*/  IMAD.X R25, RZ, RZ, R5, P0 ;  /* 0x000000ffff197224 */ /* 0x000fe200000e0605 */
[C---:B------:R-:W-:Y:S02]  /*fb10*/  IADD3 R57, P0, R4.reuse, 0x9000, RZ ;  /* 0x0000900004397810 */ /* 0x040fe40007f1e0ff */
[----:B------:R-:W-:Y:S02]  /*fb20*/  IADD3 R45, P3, R4, 0xa000, RZ ;  /* 0x0000a000042d7810 */ /* 0x000fe40007f7e0ff */
[----:B------:R-:W-:-:S02]  /*fb30*/  LOP3.LUT R56, R57, 0x380, RZ, 0xc0, !PT ;  /* 0x0000038039387812 */ /* 0x000fc400078ec0ff */
[----:B------:R-:W-:Y:S02]  /*fb40*/  LOP3.LUT R44, R45, 0x380, RZ, 0xc0, !PT ;  /* 0x000003802d2c7812 */ /* 0x000fe400078ec0ff */
[----:B------:R-:W-:Y:S02]  /*fb50*/  SHF.R.U64 R56, R56, 0x3, RZ ;  /* 0x0000000338387819 */ /* 0x000fe400000012ff */
[----:B------:R-:W-:Y:S02]  /*fb60*/  IADD3 R13, P4, R4, 0x2000, RZ ;  /* 0x00002000040d7810 */ /* 0x000fe40007f9e0ff */
[----:B------:R-:W-:Y:S01]  /*fb70*/  LOP3.LUT R56, R56, R57, RZ, 0x3c, !PT ;  /* 0x0000003938387212 */ /* 0x000fe200078e3cff */
[----:B------:R-:W-:Y:S01]  /*fb80*/  IMAD.X R57, RZ, RZ, R5, P0 ;  /* 0x000000ffff397224 */ /* 0x000fe200000e0605 */
[----:B------:R-:W-:Y:S02]  /*fb90*/  LOP3.LUT P0, RZ, R204, 0x3, RZ, 0xc0, !PT ;  /* 0x00000003ccff7812 */ /* 0x000fe4000780c0ff */
[----:B------:R-:W-:-:S02]  /*fba0*/  SHF.R.U64 R44, R44, 0x3, RZ ;  /* 0x000000032c2c7819 */ /* 0x000fc400000012ff */
[-C--:B------:R-:W-:Y:S02]  /*fbb0*/  ISETP.GE.OR P2, PT, R26, R79.reuse, P0 ;  /* 0x0000004f1a00720c */ /* 0x080fe40000746670 */
[----:B------:R-:W-:Y:S02]  /*fbc0*/  ISETP.GE.OR P0, PT, R6, R79, P0 ;  /* 0x0000004f0600720c */ /* 0x000fe40000706670 */
[----:B------:R-:W-:Y:S02]  /*fbd0*/  LOP3.LUT R12, R13, 0x380, RZ, 0xc0, !PT ;  /* 0x000003800d0c7812 */ /* 0x000fe400078ec0ff */
[----:B------:R-:W-:Y:S01]  /*fbe0*/  LOP3.LUT R44, R44, R45, RZ, 0x3c, !PT ;  /* 0x0000002d2c2c7212 */ /* 0x000fe200078e3cff */
[----:B------:R-:W-:Y:S01]  /*fbf0*/  IMAD.X R45, RZ, RZ, R5, P3 ;  /* 0x000000ffff2d7224 */ /* 0x000fe200018e0605 */
[----:B------:R-:W-:Y:S02]  /*fc00*/  IADD3 R11, P5, R4, 0x1000, RZ ;  /* 0x00001000040b7810 */ /* 0x000fe40007fbe0ff */
[----:B------:R-:W-:-:S02]  /*fc10*/  SHF.R.U64 R12, R12, 0x3, RZ ;  /* 0x000000030c0c7819 */ /* 0x000fc400000012ff */
[----:B------:R-:W-:Y:S01]  /*fc20*/  IADD3 R7, P3, R4, 0xf000, RZ ;  /* 0x0000f00004077810 */ /* 0x000fe20007f7e0ff */
[----:B0-----:R0:W-:Y:S01]  /*fc30*/  @!P2 ST.E desc[UR40][R16.64], R3 ;  /* 0x000000031000a985 */ /* 0x0011e2000c101928 */
[----:B------:R-:W-:Y:S01]  /*fc40*/  LOP3.LUT R12, R12, R13, RZ, 0x3c, !PT ;  /* 0x0000000d0c0c7212 */ /* 0x000fe200078e3cff */
[--C-:B------:R-:W-:Y:S01]  /*fc50*/  IMAD.X R9, RZ, RZ, R5.reuse, P5 ;  /* 0x000000ffff097224 */ /* 0x100fe200028e0605 */
[----:B------:R-:W-:Y:S01]  /*fc60*/  LOP3.LUT R0, R7, 0x380, RZ, 0xc0, !PT ;  /* 0x0000038007007812 */ /* 0x000fe200078ec0ff */
[----:B-1----:R1:W-:Y:S01]  /*fc70*/  @!P0 ST.E desc[UR40][R20.64], R2 ;  /* 0x0000000214008985 */ /* 0x0023e2000c101928 */
[--C-:B------:R-:W-:Y:S01]  /*fc80*/  IMAD.X R13, RZ, RZ, R5.reuse, P4 ;  /* 0x000000ffff0d7224 */ /* 0x100fe200020e0605 */
[C---:B------:R-:W-:Y:S01]  /*fc90*/  IADD3 R33, P6, R4.reuse, 0x6000, RZ ;  /* 0x0000600004217810 */ /* 0x040fe20007fde0ff */
[----:B------:R-:W-:Y:S01]  /*fca0*/  UIMAD UR10, UR9, UR12, URZ ;  /* 0x0000000c090a72a4 */ /* 0x000fe2000f8e023f */
[C---:B------:R-:W-:Y:S01]  /*fcb0*/  IADD3 R37, P5, R4.reuse, 0x7000, RZ ;  /* 0x0000700004257810 */ /* 0x040fe20007fbe0ff */
[----:B------:R-:W-:Y:S01]  /*fcc0*/  IMAD.X R49, RZ, RZ, R5, P3 ;  /* 0x000000ffff317224 */ /* 0x000fe200018e0605 */
[----:B------:R-:W-:Y:S01]  /*fcd0*/  IADD3 R65, P4, R4, 0x8000, RZ ;  /* 0x0000800004417810 */ /* 0x000fe20007f9e0ff */
[----:B0-----:R-:W0:Y:S01]  /*fce0*/  @P1 LDC R3, c[0x0][0xbec] ;  /* 0x0002fb00ff031b82 */ /* 0x001e220000000800 */
[----:B------:R-:W-:-:S02]  /*fcf0*/  SHF.R.U64 R0, R0, 0x3, RZ ;  /* 0x0000000300007819 */ /* 0x000fc400000012ff */
[----:B------:R-:W-:-:S05]  /*fd00*/  LOP3.LUT R8, R11, 0x380, RZ, 0xc0, !PT ;  /* 0x000003800b087812 */ /* 0x000fca00078ec0ff */
[----:B-1----:R-:W1:Y:S01]  /*fd10*/  @P1 LDC R21, c[0x0][0xbf0] ;  /* 0x0002fc00ff151b82 */ /* 0x002e620000000800 */
[----:B------:R-:W-:Y:S01]  /*fd20*/  LOP3.LUT R32, R33, 0x380, RZ, 0xc0, !PT ;  /* 0x0000038021207812 */ /* 0x000fe200078ec0ff */
[----:B------:R-:W-:Y:S01]  /*fd30*/  UIMAD.WIDE.U32 UR8, UR4, UR12, URZ ;  /* 0x0000000c040872a5 */ /* 0x000fe2000f8e003f */
[----:B------:R-:W-:Y:S01]  /*fd40*/  LOP3.LUT R36, R37, 0x380, RZ, 0xc0, !PT ;  /* 0x0000038025247812 */ /* 0x000fe200078ec0ff */
[----:B------:R-:W-:Y:S01]  /*fd50*/  UIMAD UR10, UR4, UR13, UR10 ;  /* 0x0000000d040a72a4 */ /* 0x000fe2000f8e020a */
[----:B------:R-:W-:Y:S01]  /*fd60*/  LOP3.LUT R64, R65, 0x380, RZ, 0xc0, !PT ;  /* 0x0000038041407812 */ /* 0x000fe200078ec0ff */
[----:B------:R-:W5:Y:S01]  /*fd70*/  LD.E.128 R12, desc[UR40][R12.64] ;  /* 0x000000280c0c7980 */ /* 0x000f62000c101d00 */
[----:B------:R-:W-:Y:S01]  /*fd80*/  LOP3.LUT R48, R0, R7, RZ, 0x3c, !PT ;  /* 0x0000000700307212 */ /* 0x000fe200078e3cff */
[----:B------:R-:W-:Y:S01]  /*fd90*/  ULDC.64 UR12, c[0x0][0xae8] ;  /* 0x0002ba00000c7ab9 */ /* 0x000fe20000000a00 */
[----:B------:R-:W-:Y:S01]  /*fda0*/  SHF.R.U64 R32, R32, 0x3, RZ ;  /* 0x0000000320207819 */ /* 0x000fe200000012ff */
[----:B------:R-:W-:Y:S01]  /*fdb0*/  IMAD R0, R202, 0x20, R203 ;  /* 0x00000020ca007824 */ /* 0x000fe200078e02cb */
[----:B------:R-:W-:Y:S01]  /*fdc0*/  SHF.R.U64 R36, R36, 0x3, RZ ;  /* 0x0000000324247819 */ /* 0x000fe200000012ff */
[----:B------:R-:W-:Y:S01]  /*fdd0*/  UIADD3 UR9, UR9, UR10, URZ ;  /* 0x0000000a09097290 */ /* 0x000fe2000fffe03f */
        /* <DEDUP_REMOVED lines=8> */
[----:B------:R-:W-:Y:S01]  /*fe60*/  UIMAD UR4, UR45, UR13, UR4 ;  /* 0x0000000d2d0472a4 */ /* 0x000fe2000f8e0204 */
[----:B------:R-:W-:Y:S01]  /*fe70*/  IMAD.X R65, RZ, RZ, R5, P4 ;  /* 0x000000ffff417224 */ /* 0x000fe200020e0605 */
[----:B------:R-:W-:Y:S01]  /*fe80*/  UIMAD.WIDE.U32 UR8, UR45, UR12, UR8 ;  /* 0x0000000c2d0872a5 */ /* 0x000fe2000f8e0008 */
[----:B------:R-:W-:Y:S01]  /*fe90*/  SHF.R.U64 R8, R8, 0x3, RZ ;  /* 0x0000000308087819 */ /* 0x000fe200000012ff */
[----:B------:R-:W-:Y:S01]  /*fea0*/  ULDC.64 UR10, c[0x0][0xaf0] ;  /* 0x0002bc00000a7ab9 */ /* 0x000fe20000000a00 */
[----:B------:R-:W-:Y:S01]  /*feb0*/  IADD3 R73, P6, R4, 0xc000, RZ ;  /* 0x0000c00004497810 */ /* 0x000fe20007fde0ff */
[----:B0-----:R-:W-:Y:S01]  /*fec0*/  @P1 IMAD.HI.U32 R0, R20, R3, RZ ;  /* 0x0000000314001227 */ /* 0x001fe200078e00ff */
[C---:B------:R-:W-:Y:S01]  /*fed0*/  IADD3 R69, P5, R4.reuse, 0xd000, RZ ;  /* 0x0000d00004457810 */ /* 0x040fe20007fbe0ff */
[----:B------:R-:W5:Y:S01]  /*fee0*/  LD.E.128 R24, desc[UR40][R24.64] ;  /* 0x0000002818187980 */ /* 0x000f62000c101d00 */
[----:B------:R-:W-:Y:S01]  /*fef0*/  IADD3 R61, P4, R4, 0xe000, RZ ;  /* 0x0000e000043d7810 */ /* 0x000fe20007f9e0ff */
[----:B------:R-:W-:Y:S01]  /*ff00*/  UIADD3 UR9, UR9, UR4, URZ ;  /* 0x0000000409097290 */ /* 0x000fe2000fffe03f */
[----:B------:R-:W-:Y:S01]  /*ff10*/  LOP3.LUT R8, R8, R11, RZ, 0x3c, !PT ;  /* 0x0000000b08087212 */ /* 0x000fe200078e3cff */
[----:B------:R-:W-:Y:S01]  /*ff20*/  UIMAD UR4, UR18, UR10, URZ ;  /* 0x0000000a120472a4 */ /* 0x000fe2000f8e023f */
[----:B------:R-:W-:Y:S01]  /*ff30*/  LOP3.LUT R72, R73, 0x380, RZ, 0xc0, !PT ;  /* 0x0000038049487812 */ /* 0x000fe200078ec0ff */
[----:B------:R-:W-:Y:S01]  /*ff40*/  IMAD.MOV.U32 R17, RZ, RZ, R20 ;  /* 0x000000ffff117224 */ /* 0x000fe200078e0014 */
[----:B------:R-:W-:Y:S01]  /*ff50*/  LOP3.LUT R68, R69, 0x380, RZ, 0xc0, !PT ;  /* 0x0000038045447812 */ /* 0x000fe200078ec0ff */
[----:B------:R-:W5:Y:S01]  /*ff60*/  LD.E.128 R52, desc[UR40][R52.64] ;  /* 0x0000002834347980 */ /* 0x000f62000c101d00 */
[----:B------:R-:W-:-:S02]  /*ff70*/  LOP3.LUT R60, R61, 0x380, RZ, 0xc0, !PT ;  /* 0x000003803d3c7812 */ /* 0x000fc400078ec0ff */
[----:B------:R-:W-:Y:S01]  /*ff80*/  LOP3.LUT R11, R4, 0x380, RZ, 0xc0, !PT ;  /* 0x00000380040b7812 */ /* 0x000fe200078ec0ff */
[----:B------:R-:W-:Y:S01]  /*ff90*/  UIMAD UR4, UR17, UR11, UR4 ;  /* 0x0000000b110472a4 */ /* 0x000fe2000f8e0204 */
[----:B-1----:R-:W-:Y:S01]  /*ffa0*/  @P1 SHF.R.U32.HI R17, RZ, R21, R0 ;  /* 0x00000015ff111219 */ /* 0x002fe20000011600 */
[----:B------:R-:W-:Y:S01]  /*ffb0*/  UIMAD.WIDE.U32 UR8, UR17, UR10, UR8 ;  /* 0x0000000a110872a5 */ /* 0x000fe2000f8e0008 */
[----:B------:R-:W-:Y:S01]  /*ffc0*/  SHF.R.U64 R72, R72, 0x3, RZ ;  /* 0x0000000348487819 */ /* 0x000fe200000012ff */
[----:B------:R-:W5:Y:S01]  /*ffd0*/  LD.E.128 R28, desc[UR40][R28.64] ;  /* 0x000000281c1c7980 */ /* 0x000f62000c101d00 */
[----:B------:R-:W-:Y:S02]  /*ffe0*/  SHF.R.U64 R68, R68, 0x3, RZ ;  /* 0x0000000344447819 */ /* 0x000fe400000012ff */
[----:B------:R-:W-:Y:S01]  /*fff0*/  SHF.R.U64 R60, R60, 0x3, RZ ;  /* 0x000000033c3c7819 */ /* 0x000fe200000012ff */
[----:B------:R-:W5:Y:S01]  /*10000*/  LD.E.128 R32, desc[UR40][R32.64] ;  /* 0x0000002820207980 */ /* 0x000f62000c101d00 */
[----:B------:R-:W-:Y:S01]  /*10010*/  SHF.R.U64 R11, R11, 0x3, RZ ;  /* 0x000000030b0b7819 */ /* 0x000fe200000012ff */
[----:B------:R-:W-:Y:S01]  /*10020*/  UIADD3 UR4, UR9, UR4, URZ ;  /* 0x0000000409047290 */ /* 0x000fe2000fffe03f */
[--C-:B------:R-:W-:Y:S01]  /*10030*/  SHF.R.S32.HI R0, RZ, 0x1f, R17.reuse ;  /* 0x0000001fff007819 */ /* 0x100fe20000011411 */
[----:B------:R-:W-:Y:S01]  /*10040*/  IMAD.MOV R16, RZ, RZ, -R17 ;  /* 0x000000ffff107224 */ /* 0x000fe200078e0a11 */
        /* <DEDUP_REMOVED lines=8> */
[----:B------:R-:W-:Y:S01]  /*100d0*/  IMAD R21, R77, R16, R20 ;  /* 0x000000104d157224 */ /* 0x000fe200078e0214 */
[----:B------:R-:W5:Y:S01]  /*100e0*/  LD.E.128 R8, desc[UR40][R8.64] ;  /* 0x0000002808087980 */ /* 0x000f62000c101d00 */
[----:B------:R-:W-:-:S02]  /*100f0*/  IMAD R0, R0, UR10, RZ ;  /* 0x0000000a00007c24 */ /* 0x000fc4000f8e02ff */
[----:B------:R-:W-:Y:S01]  /*10100*/  IMAD.U32 R3, RZ, RZ, UR9 ;  /* 0x00000009ff037e24 */ /* 0x000fe2000f8e00ff */
[----:B------:R-:W5:Y:S01]  /*10110*/  LD.E.128 R4, desc[UR40][R4.64] ;  /* 0x0000002804047980 */ /* 0x000f62000c101d00 */
[----:B------:R-:W-:Y:S01]  /*10120*/  IMAD.U32 R2, RZ, RZ, UR8 ;  /* 0x00000008ff027e24 */ /* 0x000fe2000f8e00ff */
[----:B------:R-:W-:Y:S01]  /*10130*/  ULDC.64 UR8, c[0x0][0xad8] ;  /* 0x0002b60000087ab9 */ /* 0x000fe20000000a00 */
[----:B------:R-:W-:Y:S01]  /*10140*/  IMAD.U32 R3, RZ, RZ, UR4 ;  /* 0x00000004ff037e24 */ /* 0x000fe2000f8e00ff */
[----:B------:R-:W5:Y:S01]  /*10150*/  LD.E.128 R36, desc[UR40][R36.64] ;  /* 0x0000002824247980 */ /* 0x000f62000c101d00 */
[C---:B------:R-:W-:Y:S01]  /*10160*/  IMAD R77, R17.reuse, UR11, R0 ;  /* 0x0000000b114d7c24 */ /* 0x040fe2000f8e0200 */
[----:B------:R-:W-:Y:S02]  /*10170*/  SHF.R.S32.HI R0, RZ, 0x1f, R21 ;  /* 0x0000001fff007819 */ /* 0x000fe40000011415 */
[----:B------:R-:W5:Y:S01]  /*10180*/  LD.E.128 R64, desc[UR40][R64.64] ;  /* 0x0000002840407980 */ /* 0x000f62000c101d00 */
[----:B------:R-:W-:-:S03]  /*10190*/  IMAD.WIDE.U32 R2, R17, UR10, R2 ;  /* 0x0000000a11027c25 */ /* 0x000fc6000f8e0002 */
[----:B------:R-:W5:Y:S04]  /*101a0*/  LD.E.128 R56, desc[UR40][R56.64] ;  /* 0x0000002838387980 */ /* 0x000f68000c101d00 */
[----:B------:R-:W5:Y:S04]  /*101b0*/  LD.E.128 R44, desc[UR40][R44.64] ;  /* 0x000000282c2c7980 */ /* 0x000f68000c101d00 */
[----:B------:R-:W5:Y:S04]  /*101c0*/  LD.E.128 R40, desc[UR40][R40.64] ;  /* 0x0000002828287980 */ /* 0x000f68000c101d00 */
[----:B------:R-:W5:Y:S04]  /*101d0*/  LD.E.128 R72, desc[UR40][R72.64] ;  /* 0x0000002848487980 */ /* 0x000f68000c101d00 */
[----:B------:R-:W5:Y:S04]  /*101e0*/  LD.E.128 R68, desc[UR40][R68.64] ;  /* 0x0000002844447980 */ /* 0x000f68000c101d00 */
        /* <DEDUP_REMOVED lines=10> */
[----:B------:R-:W-:Y:S02]  /*10290*/  VIADD R82, R203, UR43 ;  /* 0x0000002bcb527c36 */ /* 0x000fe40008000000 */
[C---:B------:R-:W-:Y:S02]  /*102a0*/  IMAD R17, R21.reuse, UR9, R16 ;  /* 0x0000000915117c24 */ /* 0x040fe4000f8e0210 */
[----:B------:R-:W-:Y:S01]  /*102b0*/  IMAD.WIDE.U32 R2, R21, UR8, R2 ;  /* 0x0000000815027c25 */ /* 0x000fe2000f8e0002 */
[C---:B------:R-:W-:Y:S01]  /*102c0*/  ISETP.GE.AND P2, PT, R82.reuse, R79, PT ;  /* 0x0000004f5200720c */ /* 0x040fe20003f46270 */
[----:B------:R-:W-:Y:S02]  /*102d0*/  ULDC.64 UR8, c[0x0][0xa80] ;  /* 0x0002a00000087ab9 */ /* 0x000fe40000000a00 */
[----:B------:R-:W-:Y:S01]  /*102e0*/  VIADD R0, R82, 0x20 ;  /* 0x0000002052007836 */ /* 0x000fe20000000000 */
[----:B------:R-:W-:Y:S01]  /*102f0*/  LEA R78, P3, R2, UR8, 0x1 ;  /* 0x00000008024e7c11 */ /* 0x000fe2000f8608ff */
[----:B------:R-:W-:-:S02]  /*10300*/  IMAD.IADD R3, R3, 0x1, R17 ;  /* 0x0000000103037824 */ /* 0x000fc400078e0211 */
[----:B------:R-:W-:Y:S01]  /*10310*/  VIADD R151, R151, 0x22820 ;  /* 0x0002282097977836 */ /* 0x000fe20000000000 */
[-C--:B------:R-:W-:Y:S01]  /*10320*/  ISETP.GE.AND P1, PT, R0, R79.reuse, PT ;  /* 0x0000004f0000720c */ /* 0x080fe20003f26270 */
[----:B------:R-:W-:Y:S01]  /*10330*/  VIADD R0, R82, 0x40 ;  /* 0x0000004052007836 */ /* 0x000fe20000000000 */
[----:B------:R-:W-:Y:S02]  /*10340*/  LEA.HI.X R80, R2, UR9, R3, 0x1, P3 ;  /* 0x0000000902507c11 */ /* 0x000fe400098f0c03 */
[----:B------:R-:W-:Y:S01]  /*10350*/  PRMT R151, RZ, 0x654, R151 ;  /* 0x00000654ff977816 */ /* 0x000fe20000000097 */
[----:B0-----:R0:W1:Y:S01]  /*10360*/  SHFL.IDX PT, R76, R78, RZ, 0x181f ;  /* 0x00181fff4e4c7589 */ /* 0x00106200000e0000 */
[----:B------:R-:W-:Y:S01]  /*10370*/  ISETP.GE.AND P0, PT, R0, R79, PT ;  /* 0x0000004f0000720c */ /* 0x000fe20003f06270 */
[----:B------:R-:W-:Y:S01]  /*10380*/  BSSY B1, `(.L_x_2433) ;  /* 0x0000015000017945 */ /* 0x000fe20003800000 */
[----:B------:R0:W-:Y:S01]  /*10390*/  SYNCS.ARRIVE.TRANS64.RED.A1T0 RZ, [R151+URZ], RZ ;  /* 0x000000ff97ff79a7 */ /* 0x0001e2000810043f */
[----:B------:R0:W2:Y:S02]  /*103a0*/  SHFL.IDX PT, R0, R80, RZ, 0x181f ;  /* 0x00181fff50007589 */ /* 0x0000a400000e0000 */
[----:B------:R-:W-:Y:S08]  /*103b0*/  @P2 BRA `(.L_x_2434) ;  /* 0x0000000000442947 */ /* 0x000ff00003800000 */
        /* <DEDUP_REMOVED lines=17> */
.L_x_2434:
[----:B------:R-:W-:Y:S05]  /*104d0*/  BSYNC B1 ;  /* 0x0000000000017941 */ /* 0x000fea0003800000 */
.L_x_2433:
[----:B--2---:R2:W4:Y:S01]  /*104e0*/  SHFL.IDX PT, R0, R80, 0x1, 0x181f ;  /* 0x00381f0050007f89 */ /* 0x00452200000e0000 */
        /* <DEDUP_REMOVED lines=9> */
[C---:B-----5:R-:W-:Y:S02]  /*10580*/  @!P3 LEA R4, P5, R200.reuse, R16, 0x1 ;  /* 0x00000010c804b211 */ /* 0x060fe400078a08ff */
        /* <DEDUP_REMOVED lines=10> */
.L_x_2436:
[----:B------:R-:W-:Y:S05]  /*10630*/  BSYNC B1 ;  /* 0x0000000000017941 */ /* 0x000fea0003800000 */
.L_x_2435:
[----:B----4-:R4:W0:Y:S01]  /*10640*/  SHFL.IDX PT, R0, R80, 0x2, 0x181f ;  /* 0x00581f0050007f89 */ /* 0x01082200000e0000 */
        /* <DEDUP_REMOVED lines=8> */
[-C--:B---3--:R-:W-:Y:S02]  /*106d0*/  @!P3 LEA R2, P6, R19, R8.reuse, 0x1 ;  /* 0x000000081302b211 */ /* 0x088fe400078c08ff */
[CC--:B------:R-:W-:Y:S02]  /*106e0*/  @!P2 LEA R4, P5, R200.reuse, R8.reuse, 0x1 ;  /* 0x00000008c804a211 */ /* 0x0c0fe400078a08ff */
[----:B------:R-:W-:Y:S02]  /*106f0*/  @!P1 LEA R6, P4, R23, R8, 0x1 ;  /* 0x0000000817069211 */ /* 0x000fe400078808ff */
[----:B0-----:R-:W-:Y:S02]  /*10700*/  @!P3 LEA.HI.X R3, R19, R0, R211, 0x1, P6 ;  /* 0x000000001303b211 */ /* 0x001fe400030f0cd3 */
        /* <DEDUP_REMOVED lines=8> */
.L_x_2438:
[----:B------:R-:W-:Y:S05]  /*10790*/  BSYNC B1 ;  /* 0x0000000000017941 */ /* 0x000fea0003800000 */
.L_x_2437:
[----:B0-----:R-:W-:Y:S01]  /*107a0*/  VIADD R0, R82, 0x60 ;  /* 0x0000006052007836 */ /* 0x001fe20000000000 */
[----:B--2-4-:R-:W0:Y:S04]  /*107b0*/  SHFL.IDX PT, R80, R80, 0x3, 0x181f ;  /* 0x00781f0050507f89 */ /* 0x014e2800000e0000 */
[----:B------:R-:W-:Y:S01]  /*107c0*/  ISETP.GE.AND P0, PT, R0, R79, PT ;  /* 0x0000004f0000720c */ /* 0x000fe20003f06270 */
[----:B------:R-:W2:-:S12]  /*107d0*/  SHFL.IDX PT, R78, R78, 0x3, 0x181f ;  /* 0x00781f004e4e7f89 */ /* 0x000e9800000e0000 */
[----:B------:R-:W-:Y:S05]  /*107e0*/  @P0 BRA `(.L_x_2439) ;  /* 0x0000000c00ac0947 */ /* 0x000fea0003800000 */
[----:B------:R-:W-:Y:S02]  /*107f0*/  ULDC UR4, c[0x0][0xac8] ;  /* 0x0002b20000047ab9 */ /* 0x000fe40000000800 */
[----:B------:R-:W-:Y:S02]  /*10800*/  ISETP.GE.AND P3, PT, R19, UR4, PT ;  /* 0x0000000413007c0c */ /* 0x000fe4000bf66270 */
[----:B------:R-:W-:Y:S02]  /*10810*/  ISETP.GE.AND P4, PT, R200, UR4, PT ;  /* 0x00000004c8007c0c */ /* 0x000fe4000bf86270 */
[----:B------:R-:W-:-:S09]  /*10820*/  ISETP.GE.AND P5, PT, R23, UR4, PT ;  /* 0x0000000417007c0c */ /* 0x000fd2000bfa6270 */
[-C--:B--2---:R-:W-:Y:S02]  /*10830*/  @!P3 LEA R2, P0, R19, R78.reuse, 0x1 ;  /* 0x0000004e1302b211 */ /* 0x084fe400078008ff */
[CC--:B------:R-:W-:Y:S02]  /*10840*/  @!P4 LEA R4, P1, R200.reuse, R78.reuse, 0x1 ;  /* 0x0000004ec804c211 */ /* 0x0c0fe400078208ff */
[----:B------:R-:W-:Y:S02]  /*10850*/  @!P5 LEA R6, P2, R23, R78, 0x1 ;  /* 0x0000004e1706d211 */ /* 0x000fe400078408ff */
        /* <DEDUP_REMOVED lines=12> */
.L_x_2431:
        /* <DEDUP_REMOVED lines=11> */
[----:B------:R-:W-:Y:S01]  /*109d0*/  UISETP.NE.U32.AND UP1, UPT, UR8, URZ, UPT ;  /* 0x0000003f0800728c */ /* 0x000fe2000bf25070 */
[----:B------:R-:W-:Y:S02]  /*109e0*/  IMAD.U32 R0, RZ, RZ, UR4 ;  /* 0x00000004ff007e24 */ /* 0x000fe4000f8e00ff */
[----:B------:R-:W2:Y:S01]  /*109f0*/  @P2 LDG.E R6, desc[UR40][R2.64] ;  /* 0x0000002802062981 */ /* 0x000ea2000c1e1900 */
[----:B------:R-:W-:-:S06]  /*10a00*/  UISETP.NE.AND.EX UP1, UPT, UR9, URZ, UPT, UP1 ;  /* 0x0000003f0900728c */ /* 0x000fcc000bf25310 */
        /* <DEDUP_REMOVED lines=11> */
[----:B--2---:R-:W-:Y:S01]  /*10ac0*/  @P2 R2UR UR4, R6 ;  /* 0x00000000060422ca */ /* 0x004fe200000e0000 */
[----:B01----:R-:W-:-:S14]  /*10ad0*/  @P3 BRA `(.L_x_2440) ;  /* 0x0000000000103947 */ /* 0x003fdc0003800000 */
[----:B------:R-:W-:Y:S05]  /*10ae0*/  @!P2 BRA `(.L_x_2440) ;  /* 0x00000000000ca947 */ /* 0x000fea0003800000 */
[----:B------:R-:W2:Y:S04]  /*10af0*/  LDG.E R5, desc[UR40][R2.64] ;  /* 0x0000002802057981 */ /* 0x000ea8000c1e1900 */
[----:B-----5:R-:W2:Y:S02]  /*10b00*/  LDG.E R0, desc[UR40][R2.64+0x4] ;  /* 0x0000042802007981 */ /* 0x020ea4000c1e1900 */
[----:B--2---:R-:W-:-:S07]  /*10b10*/  IMAD.IADD R0, R0, 0x1, -R5 ;  /* 0x0000000100007824 */ /* 0x004fce00078e0a05 */
.L_x_2440:
[----:B------:R-:W-:Y:S01]  /*10b20*/  USHF.R.S32.HI UR8, URZ, 0x1f, UR44 ;  /* 0x0000001f3f087899 */ /* 0x000fe2000801142c */
[----:B------:R-:W-:Y:S01]  /*10b30*/  BSSY B1, `(.L_x_2441) ;  /* 0x000002e000017945 */ /* 0x000fe20003800000 */
[----:B------:R-:W-:Y:S02]  /*10b40*/  USHF.R.S32.HI UR11, URZ, 0x1f, UR4 ;  /* 0x0000001f3f0b7899 */ /* 0x000fe40008011404 */
[----:B------:R-:W-:Y:S02]  /*10b50*/  USEL UR13, UR44, URZ, !UP0 ;  /* 0x0000003f2c0d7287 */ /* 0x000fe4000c000000 */
[----:B------:R-:W-:Y:S01]  /*10b60*/  USEL UR14, UR8, URZ, !UP0 ;  /* 0x0000003f080e7287 */ /* 0x000fe2000c000000 */
[----:B------:R-:W-:Y:S11]  /*10b70*/  @P1 BRA `(.L_x_2442) ;  /* 0x0000000000a41947 */ /* 0x000ff60003800000 */
[----:B------:R-:W0:Y:S01]  /*10b80*/  S2R R3, SR_TID.X ;  /* 0x0000000000037919 */ /* 0x000e220000002100 */
[----:B------:R-:W1:Y:S01]  /*10b90*/  LDC R7, c[0x0][0xbe8] ;  /* 0x0002fa00ff077b82 */ /* 0x000e620000000800 */
[----:B------:R-:W-:Y:S02]  /*10ba0*/  IMAD.U32 R4, RZ, RZ, UR43 ;  /* 0x0000002bff047e24 */ /* 0x000fe4000f8e00ff */
[----:B-1---5:R-:W-:-:S03]  /*10bb0*/  IMAD R2, R0, R7, RZ ;  /* 0x0000000700027224 */ /* 0x022fc600078e02ff */
[----:B0-----:R-:W-:-:S04]  /*10bc0*/  IADD3 R4, R4, -0x80, R3 ;  /* 0xffffff8004047810 */ /* 0x001fc80007ffe003 */
[----:B------:R-:W-:-:S13]  /*10bd0*/  ISETP.GE.AND P1, PT, R4, R2, PT ;  /* 0x000000020400720c */ /* 0x000fda0003f26270 */
[----:B------:R-:W-:Y:S05]  /*10be0*/  @P1 BRA `(.L_x_2442) ;  /* 0x0000000000881947 */ /* 0x000fea0003800000 */
[----:B------:R-:W-:Y:S01]  /*10bf0*/  ISETP.NE.AND P1, PT, R7, 0x1, PT ;  /* 0x000000010700780c */ /* 0x000fe20003f25270 */
[----:B------:R-:W-:Y:S01]  /*10c00*/  ULDC.64 UR16, c[0x0][0xb90] ;  /* 0x0002e40000107ab9 */ /* 0x000fe20000000a00 */
[----:B------:R-:W-:Y:S01]  /*10c10*/  UMOV UR8, UR4 ;  /* 0x0000000400087c82 */ /* 0x000fe20008000000 */
[----:B------:R-:W-:Y:S01]  /*10c20*/  UIMAD UR10, UR12, UR16, URZ ;  /* 0x000000100c0a72a4 */ /* 0x000fe2000f8e023f */
[----:B------:R-:W-:Y:S01]  /*10c30*/  IMAD.MOV.U32 R2, RZ, RZ, R4 ;  /* 0x000000ffff027224 */ /* 0x000fe200078e0004 */
[----:B------:R-:W-:Y:S02]  /*10c40*/  UMOV UR9, UR11 ;  /* 0x0000000b00097c82 */ /* 0x000fe40008000000 */
[----:B------:R-:W-:Y:S02]  /*10c50*/  UIMAD.WIDE.U32 UR8, UR45, UR16, UR8 ;  /* 0x000000102d0872a5 */ /* 0x000fe4000f8e0008 */
[----:B------:R-:W-:-:S03]  /*10c60*/  UIMAD UR10, UR45, UR17, UR10 ;  /* 0x000000112d0a72a4 */ /* 0x000fc6000f8e020a */
[----:B------:R-:W-:Y:S01]  /*10c70*/  ULDC.64 UR16, c[0x0][0xb98] ;  /* 0x0002e60000107ab9 */ /* 0x000fe20000000a00 */
[----:B------:R-:W0:Y:S01]  /*10c80*/  @P1 LDC R3, c[0x0][0xbec] ;  /* 0x0002fb00ff031b82 */ /* 0x000e220000000800 */
[----:B------:R-:W-:Y:S02]  /*10c90*/  UIADD3 UR9, UR9, UR10, URZ ;  /* 0x0000000a09097290 */ /* 0x000fe4000fffe03f */
[----:B------:R-:W-:Y:S02]  /*10ca0*/  UIMAD UR10, UR14, UR16, URZ ;  /* 0x000000100e0a72a4 */ /* 0x000fe4000f8e023f */
[----:B------:R-:W-:Y:S02]  /*10cb0*/  UIMAD.WIDE.U32 UR8, UR13, UR16, UR8 ;  /* 0x000000100d0872a5 */ /* 0x000fe4000f8e0008 */
[----:B------:R-:W-:Y:S01]  /*10cc0*/  UIMAD UR10, UR13, UR17, UR10 ;  /* 0x000000110d0a72a4 */ /* 0x000fe2000f8e020a */
[----:B------:R-:W1:Y:S02]  /*10cd0*/  @P1 LDC R6, c[0x0][0xbf0] ;  /* 0x0002fc00ff061b82 */ /* 0x000e640000000800 */
[----:B------:R-:W-:Y:S01]  /*10ce0*/  ULDC.64 UR16, c[0x0][0xb88] ;  /* 0x0002e20000107ab9 */ /* 0x000fe20000000a00 */
[----:B0-----:R-:W-:-:S05]  /*10cf0*/  @P1 IMAD.HI.U32 R3, R4, R3, RZ ;  /* 0x0000000304031227 */ /* 0x001fca00078e00ff */
[----:B-1----:R-:W-:Y:S01]  /*10d00*/  @P1 SHF.R.U32.HI R2, RZ, R6, R3 ;  /* 0x00000006ff021219 */ /* 0x002fe20000011603 */
[----:B------:R-:W-:-:S03]  /*10d10*/  IMAD.U32 R6, RZ, RZ, UR10 ;  /* 0x0000000aff067e24 */ /* 0x000fc6000f8e00ff */
[--C-:B------:R-:W-:Y:S01]  /*10d20*/  SHF.R.S32.HI R3, RZ, 0x1f, R2.reuse ;  /* 0x0000001fff037819 */ /* 0x100fe20000011402 */
[----:B------:R-:W-:Y:S01]  /*10d30*/  IMAD.MOV R5, RZ, RZ, -R2 ;  /* 0x000000ffff057224 */ /* 0x000fe200078e0a02 */
[----:B------:R-:W-:-:S03]  /*10d40*/  IADD3 R2, P1, R2, UR8, RZ ;  /* 0x0000000802027c10 */ /* 0x000fc6000ff3e0ff */
[----:B------:R-:W-:Y:S01]  /*10d50*/  IMAD R5, R7, R5, R4 ;  /* 0x0000000507057224 */ /* 0x000fe200078e0204 */
[----:B------:R-:W-:Y:S01]  /*10d60*/  IADD3.X R3, R3, UR9, R6, P1, !PT ;  /* 0x0000000903037c10 */ /* 0x000fe20008ffe406 */
[----:B------:R-:W-:-:S03]  /*10d70*/  ULDC.64 UR8, c[0x0][0xb50] ;  /* 0x0002d40000087ab9 */ /* 0x000fc60000000a00 */
[----:B------:R-:W-:Y:S01]  /*10d80*/  SHF.R.S32.HI R4, RZ, 0x1f, R5 ;  /* 0x0000001fff047819 */ /* 0x000fe20000011405 */
[----:B------:R-:W-:-:S04]  /*10d90*/  IMAD.WIDE.U32 R2, R5, UR16, R2 ;  /* 0x0000001005027c25 */ /* 0x000fc8000f8e0002 */
[----:B------:R-:W-:-:S04]  /*10da0*/  IMAD R4, R4, UR16, RZ ;  /* 0x0000001004047c24 */ /* 0x000fc8000f8e02ff */
[----:B------:R-:W-:Y:S01]  /*10db0*/  IMAD R7, R5, UR17, R4 ;  /* 0x0000001105077c24 */ /* 0x000fe2000f8e0204 */
[----:B------:R-:W-:-:S03]  /*10dc0*/  LEA R4, P1, R2, UR8, 0x2 ;  /* 0x0000000802047c11 */ /* 0x000fc6000f8210ff */
[----:B------:R-:W-:-:S05]  /*10dd0*/  IMAD.IADD R3, R3, 0x1, R7 ;  /* 0x0000000103037824 */ /* 0x000fca00078e0207 */
[----:B------:R-:W-:Y:S01]  /*10de0*/  LEA.HI.X R5, R2, UR9, R3, 0x2, P1 ;  /* 0x0000000902057c11 */ /* 0x000fe200088f1403 */
[----:B------:R-:W-:-:S05]  /*10df0*/  IMAD.MOV.U32 R3, RZ, RZ, -0x800000 ;  /* 0xff800000ff037424 */ /* 0x000fca00078e00ff */
[----:B------:R0:W-:Y:S02]  /*10e00*/  STG.E desc[UR40][R4.64], R3 ;  /* 0x0000000304007986 */ /* 0x0001e4000c101928 */
.L_x_2442:
[----:B------:R-:W-:Y:S05]  /*10e10*/  BSYNC B1 ;  /* 0x0000000000017941 */ /* 0x000fea0003800000 */
.L_x_2441:
[----:B0-----:R-:W0:Y:S01]  /*10e20*/  @P0 LDC R3, c[0x0][0xbf0] ;  /* 0x0002fc00ff030b82 */ /* 0x001e220000000800 */
[----:B------:R-:W-:Y:S01]  /*10e30*/  ULDC.64 UR16, c[0x0][0xaa0] ;  /* 0x0002a80000107ab9 */ /* 0x000fe20000000a00 */
[----:B------:R-:W-:Y:S01]  /*10e40*/  IMAD R2, R202, 0x20, R203 ;  /* 0x00000020ca027824 */ /* 0x000fe200078e02cb */
[----:B------:R-:W-:Y:S01]  /*10e50*/  UIMAD UR10, UR11, UR16, URZ ;  /* 0x000000100b0a72a4 */ /* 0x000fe2000f8e023f */
[----:B------:R-:W-:Y:S01]  /*10e60*/  VIADD R8, R203, UR43 ;  /* 0x0000002bcb087c36 */ /* 0x000fe20008000000 */
[----:B------:R-:W-:Y:S01]  /*10e70*/  UIMAD.WIDE.U32 UR8, UR4, UR16, URZ ;  /* 0x00000010040872a5 */ /* 0x000fe2000f8e003f */
[----:B------:R-:W-:Y:S01]  /*10e80*/  VIADD R6, R2, UR43 ;  /* 0x0000002b02067c36 */ /* 0x000fe20008000000 */
[----:B------:R-:W-:Y:S01]  /*10e90*/  UIMAD UR10, UR4, UR17, UR10 ;  /* 0x00000011040a72a4 */ /* 0x000fe2000f8e020a */
[----:B------:R-:W-:Y:S02]  /*10ea0*/  BSSY B1, `(.L_x_2443) ;  /* 0x000003d000017945 */ /* 0x000fe40003800000 */
        /* <DEDUP_REMOVED lines=10> */
[----:B0-----:R-:W-:Y:S01]  /*10f50*/  @P0 SHF.R.U32.HI R5, RZ, R3, R2 ;  /* 0x00000003ff050219 */ /* 0x001fe20000011602 */
        /* <DEDUP_REMOVED lines=11> */
[----:B------:R-:W-:Y:S02]  /*11010*/  IMAD.U32 R3, RZ, RZ, UR4 ;  /* 0x00000004ff037e24 */ /* 0x000fe4000f8e00ff */
[C---:B------:R-:W-:Y:S01]  /*11020*/  IMAD R9, R5.reuse, UR11, R4 ;  /* 0x0000000b05097c24 */ /* 0x040fe2000f8e0204 */
[----:B------:R-:W-:Y:S01]  /*11030*/  SHF.R.S32.HI R4, RZ, 0x1f, R7 ;  /* 0x0000001fff047819 */ /* 0x000fe20000011407 */
[----:B------:R-:W-:-:S04]  /*11040*/  IMAD.WIDE.U32 R2, R5, UR10, R2 ;  /* 0x0000000a05027c25 */ /* 0x000fc8000f8e0002 */
[----:B------:R-:W-:Y:S02]  /*11050*/  IMAD.IADD R3, R3, 0x1, R9 ;  /* 0x0000000103037824 */ /* 0x000fe400078e0209 */
[----:B------:R-:W-:Y:S02]  /*11060*/  IMAD R4, R4, UR8, RZ ;  /* 0x0000000804047c24 */ /* 0x000fe4000f8e02ff */
[----:B-----5:R-:W-:Y:S02]  /*11070*/  IMAD R11, R0, R11, RZ ;  /* 0x0000000b000b7224 */ /* 0x020fe400078e02ff */
        /* <DEDUP_REMOVED lines=31> */
.L_x_2444:
[----:B------:R-:W-:Y:S05]  /*11270*/  BSYNC B1 ;  /* 0x0000000000017941 */ /* 0x000fea0003800000 */
.L_x_2443:
        /* <DEDUP_REMOVED lines=21> */
.L_x_2446:
[----:B------:R-:W-:Y:S05]  /*113d0*/  BSYNC B1 ;  /* 0x0000000000017941 */ /* 0x000fea0003800000 */
.L_x_2445:
        /* <DEDUP_REMOVED lines=21> */
.L_x_2448:
[----:B------:R-:W-:Y:S05]  /*11530*/  BSYNC B1 ;  /* 0x0000000000017941 */ /* 0x000fea0003800000 */
.L_x_2447:
[----:B0-----:R-:W-:Y:S01]  /*11540*/  VIADD R0, R8, 0x60 ;  /* 0x0000006008007836 */ /* 0x001fe20000000000 */
[----:B---3--:R0:W3:Y:S04]  /*11550*/  SHFL.IDX PT, R6, R5, 0x3, 0x181f ;  /* 0x00781f0005067f89 */ /* 0x0080e800000e0000 */
        /* <DEDUP_REMOVED lines=20> */
.L_x_2439:
[----:B------:R-:W-:Y:S05]  /*116a0*/  BSYNC B0 ;  /* 0x0000000000007941 */ /* 0x000fea0003800000 */
.L_x_2430:
[----:B------:R-:W-:Y:S02]  /*116b0*/  ULDC UR4, c[0x0][0xc3c] ;  /* 0x00030f0000047ab9 */ /* 0x000fe40000000800 */
[----:B------:R-:W-:-:S06]  /*116c0*/  UISETP.GE.AND UP0, UPT, UR6, UR4, UPT ;  /* 0x000000040600728c */ /* 0x000fcc000bf06270 */
[----:B------:R-:W-:-:S13]  /*116d0*/  PLOP3.LUT P0, PT, PT, PT, UP0, 0x80, 0x0 ;  /* 0x000000000000781c */ /* 0x000fda0003f0f008 */
[----:B------:R-:W-:Y:S05]  /*116e0*/  @!P0 BRA `(.L_x_2449) ;  /* 0xfffffef400dc8947 */ /* 0x000fea000383ffff */
[----:B------:R-:W-:Y:S05]  /*116f0*/  EXIT ;  /* 0x000000000000794d */ /* 0x000fea0003800000 */
.L_x_2348:
[----:B------:R-:W-:-:S08]  /*11700*/  NOP ;  /* 0x0000000000007918 */ /* 0x000fd00000000000 */
[----:B------:R-:W0:-:S00]  /*11710*/  USETMAXREG.DEALLOC.CTAPOOL 0x18 ;  /* 0x00000018000079c8 */ /* 0x000e0000080e0500 */
[----:B0-----:R-:W2:Y:S01]  /*11720*/  LDL.LU R2, [R1] ;  /* 0x0000000001027983 */ /* 0x001ea20000300800 */
[----:B------:R-:W-:Y:S01]  /*11730*/  LOP3.LUT R0, R0, 0x3, RZ, 0xc0, !PT ;  /* 0x0000000300007812 */ /* 0x000fe200078ec0ff */
[----:B------:R-:W-:-:S05]  /*11740*/  IMAD.MOV.U32 R4, RZ, RZ, RZ ;  /* 0x000000ffff047224 */ /* 0x000fca00078e00ff */
[----:B------:R-:W0:Y:S02]  /*11750*/  SHFL.IDX PT, R0, R0, RZ, 0x1f ;  /* 0x00001fff00007589 */ /* 0x000e2400000e0000 */
[----:B0-----:R-:W-:Y:S02]  /*11760*/  ISETP.NE.AND P0, PT, R0, RZ, PT ;  /* 0x000000ff0000720c */ /* 0x001fe40003f05270 */
[----:B--2---:R-:W-:-:S11]  /*11770*/  LOP3.LUT R2, R2, 0xfffffffd, RZ, 0xc0, !PT ;  /* 0xfffffffd02027812 */ /* 0x004fd600078ec0ff */
[----:B------:R-:W-:-:S05]  /*11780*/  @P0 LOP3.LUT R2, R2, 0x2, RZ, 0xfc, !PT ;  /* 0x0000000202020812 */ /* 0x000fca00078efcff */
[----:B------:R0:W-:Y:S01]  /*11790*/  STL [R1], R2 ;  /* 0x0000000201007387 */ /* 0x0001e20000100800 */
[----:B------:R-:W-:Y:S05]  /*117a0*/  @!P0 BRA `(.L_x_2450) ;  /* 0x00000000001c8947 */ /* 0x000fea0003800000 */
[----:B------:R-:W1:Y:S08]  /*117b0*/  S2UR UR5, SR_CgaCtaId ;  /* 0x00000000000579c3 */ /* 0x000e700000008800 */
[----:B------:R-:W-:Y:S06]  /*117c0*/  BAR.SYNC.DEFER_BLOCKING 0x5, 0x180 ;  /* 0x0146000000007b1d */ /* 0x000fec0000010000 */
[----:B------:R-:W-:-:S02]  /*117d0*/  UMOV UR4, 0x400 ;  /* 0x0000040000047882 */ /* 0x000fc40000000000 */
[----:B-1----:R-:W-:-:S09]  /*117e0*/  ULEA UR4, UR5, UR4, 0x18 ;  /* 0x0000000405047291 */ /* 0x002fd2000f8ec03f */
[----:B------:R-:W2:Y:S01]  /*117f0*/  LDS.128 R16, [UR4+0x228d0] ;  /* 0x0228d004ff107984 */ /* 0x000ea20008000c00 */
[----:B------:R-:W-:Y:S06]  /*11800*/  BAR.ARV 0x4, 0x180 ;  /* 0x0106000000007b1d */ /* 0x000fec0000002000 */
[----:B------:R-:W-:Y:S05]  /*11810*/  BRA `(.L_x_2451) ;  /* 0x0000000800847947 */ /* 0x000fea0003800000 */
.L_x_2450:
[----:B------:R-:W1:Y:S01]  /*11820*/  S2R R0, SR_TID.X ;  /* 0x0000000000007919 */ /* 0x000e620000002100 */
[----:B------:R-:W-:Y:S01]  /*11830*/  ULDC UR4, c[0x0][0xc3c] ;  /* 0x00030f0000047ab9 */ /* 0x000fe20000000800 */
[----:B------:R-:W2:Y:S01]  /*11840*/  S2UR UR6, SR_CTAID.X ;  /* 0x00000000000679c3 */ /* 0x000ea20000002500 */
[----:B------:R-:W-:Y:S01]  /*11850*/  ULDC UR5, c[0x0][0xc38] ;  /* 0x00030e0000057ab9 */ /* 0x000fe20000000800 */
[----:B-1----:R-:W-:-:S04]  /*11860*/  LOP3.LUT R0, R0, 0x1f, RZ, 0xc0, !PT ;  /* 0x0000001f00007812 */ /* 0x002fc800078ec0ff */
[----:B------:R-:W-:-:S04]  /*11870*/  ISETP.NE.AND P0, PT, R0, 0x1f, PT ;  /* 0x0000001f0000780c */ /* 0x000fc80003f05270 */
[----:B------:R-:W-:-:S13]  /*11880*/  ISETP.GE.OR P1, PT, R0, UR4, !P0 ;  /* 0x0000000400007c0c */ /* 0x000fda000c726670 */
[----:B0-----:R-:W0:Y:S02]  /*11890*/  @!P1 LDC.64 R2, c[0x0][0xc80] ;  /* 0x00032000ff029b82 */ /* 0x001e240000000a00 */
[----:B0-----:R-:W-:-:S05]  /*118a0*/  @!P1 IMAD.WIDE.U32 R2, R0, 0x4, R2 ;  /* 0x0000000400029825 */ /* 0x001fca00078e0002 */
[----:B------:R-:W3:Y:S01]  /*118b0*/  @!P1 LDG.E R4, desc[UR40][R2.64] ;  /* 0x0000002802049981 */ /* 0x000ee2000c1e1900 */
[C---:B------:R-:W-:Y:S01]  /*118c0*/  ISETP.NE.AND P1, PT, R0.reuse, RZ, PT ;  /* 0x000000ff0000720c */ /* 0x040fe20003f25270 */
[----:B------:R-:W-:Y:S01]  /*118d0*/  UMOV UR4, URZ ;  /* 0x0000003f00047c82 */ /* 0x000fe20008000000 */
[C---:B------:R-:W-:Y:S01]  /*118e0*/  ISETP.GE.U32.AND P2, PT, R0.reuse, 0x2, PT ;  /* 0x000000020000780c */ /* 0x040fe20003f46070 */
[----:B------:R-:W-:Y:S01]  /*118f0*/  IMAD.MOV.U32 R16, RZ, RZ, RZ ;  /* 0x000000ffff107224 */ /* 0x000fe200078e00ff */
[C---:B------:R-:W-:Y:S02]  /*11900*/  ISETP.GE.U32.AND P3, PT, R0.reuse, 0x4, PT ;  /* 0x000000040000780c */ /* 0x040fe40003f66070 */
[C---:B------:R-:W-:Y:S02]  /*11910*/  ISETP.GE.U32.AND P4, PT, R0.reuse, 0x8, PT ;  /* 0x000000080000780c */ /* 0x040fe40003f86070 */
[----:B------:R-:W-:Y:S01]  /*11920*/  ISETP.GE.U32.AND P5, PT, R0, 0x10, PT ;  /* 0x000000100000780c */ /* 0x000fe20003fa6070 */
[----:B---3--:R-:W0:Y:S02]  /*11930*/  SHFL.UP PT, R5, R4, 0x1, RZ ;  /* 0x0420000004057989 */ /* 0x008e2400000e00ff */
        /* <DEDUP_REMOVED lines=17> */
[----:B--2---:R-:W-:-:S13]  /*11a50*/  ISETP.GT.AND P6, PT, R6, UR6, PT ;  /* 0x0000000606007c0c */ /* 0x004fda000bfc4270 */
[----:B------:R-:W-:Y:S05]  /*11a60*/  @P6 BRA `(.L_x_2452) ;  /* 0x00000000009c6947 */ /* 0x000fea0003800000 */
[----:B------:R-:W0:Y:S01]  /*11a70*/  LDC R5, c[0x0][0xc3c] ;  /* 0x00030f00ff057b82 */ /* 0x000e220000000800 */
[----:B------:R-:W-:Y:S01]  /*11a80*/  IMAD.MOV.U32 R6, RZ, RZ, R3 ;  /* 0x000000ffff067224 */ /* 0x000fe200078e0003 */
[----:B------:R-:W-:Y:S01]  /*11a90*/  UMOV UR4, URZ ;  /* 0x0000003f00047c82 */ /* 0x000fe20008000000 */
[----:B------:R-:W-:Y:S01]  /*11aa0*/  ULDC UR7, c[0x0][0xc3c] ;  /* 0x00030f0000077ab9 */ /* 0x000fe20000000800 */
[----:B------:R-:W-:-:S05]  /*11ab0*/  ULDC UR5, c[0x0][0xc38] ;  /* 0x00030e0000057ab9 */ /* 0x000fca0000000800 */
.L_x_2456:
        /* <DEDUP_REMOVED lines=12> */
.L_x_2455:
[----:B------:R-:W-:Y:S05]  /*11b80*/  BSYNC B0 ;  /* 0x0000000000007941 */ /* 0x000fea0003800000 */
.L_x_2454:
        /* <DEDUP_REMOVED lines=20> */
[----:B------:R-:W-:-:S07]  /*11cd0*/  IMAD.MOV.U32 R5, RZ, RZ, R9 ;  /* 0x000000ffff057224 */ /* 0x000fce00078e0009 */
.L_x_2452:
[----:B------:R-:W-:-:S04]  /*11ce0*/  IMAD.IADD R6, R6, 0x1, -R3 ;  /* 0x0000000106067824 */ /* 0x000fc800078e0a03 */
[----:B------:R-:W-:-:S05]  /*11cf0*/  IMAD R2, R5, UR5, R6 ;  /* 0x0000000505027c24 */ /* 0x000fca000f8e0206 */
[----:B------:R-:W-:Y:S02]  /*11d00*/  ISETP.GT.AND P0, PT, R2, UR6, PT ;  /* 0x0000000602007c0c */ /* 0x000fe4000bf04270 */
[----:B------:R-:W0:Y:S11]  /*11d10*/  LDC.64 R2, c[0x0][0xc90] ;  /* 0x00032400ff027b82 */ /* 0x000e360000000a00 */
[----:B------:R-:W-:-:S04]  /*11d20*/  VOTE.ANY R11, PT, !P0 ;  /* 0x00000000000b7806 */ /* 0x000fc800040e0100 */
[----:B------:R-:W1:Y:S02]  /*11d30*/  POPC R7, R11 ;  /* 0x0000000b00077309 */ /* 0x000e640000000000 */
[----:B-1----:R-:W-:-:S04]  /*11d40*/  VIADD R19, R7, UR4 ;  /* 0x0000000407137c36 */ /* 0x002fc80008000000 */
[----:B0-----:R-:W-:-:S05]  /*11d50*/  IMAD.WIDE R2, R19, 0x4, R2 ;  /* 0x0000000413027825 */ /* 0x001fca00078e0202 */
[----:B------:R-:W2:Y:S01]  /*11d60*/  LDG.E R9, desc[UR40][R2.64] ;  /* 0x0000002802097981 */ /* 0x000ea2000c1e1900 */
[----:B------:R-:W-:-:S03]  /*11d70*/  ISETP.NE.AND P0, PT, R11, RZ, PT ;  /* 0x000000ff0b00720c */ /* 0x000fc60003f05270 */
[----:B------:R-:W2:Y:S02]  /*11d80*/  SHFL.IDX PT, R4, R4, R7, 0x1f ;  /* 0x00001f0704047589 */ /* 0x000ea400000e0000 */
[----:B--2---:R-:W-:-:S05]  /*11d90*/  IMAD R8, R4, R9, RZ ;  /* 0x0000000904087224 */ /* 0x004fca00078e02ff */
[----:B------:R-:W-:-:S04]  /*11da0*/  IABS R10, R8 ;  /* 0x00000008000a7213 */ /* 0x000fc80000000000 */
[----:B------:R-:W0:Y:S08]  /*11db0*/  I2F.RP R12, R10 ;  /* 0x0000000a000c7306 */ /* 0x000e300000209400 */
[----:B0-----:R-:W0:Y:S02]  /*11dc0*/  MUFU.RCP R12, R12 ;  /* 0x0000000c000c7308 */ /* 0x001e240000001000 */
[----:B0-----:R-:W-:-:S06]  /*11dd0*/  VIADD R13, R12, 0xffffffe ;  /* 0x0ffffffe0c0d7836 */ /* 0x001fcc0000000000 */
[----:B------:R0:W1:Y:S01]  /*11de0*/  F2I.FTZ.U32.TRUNC.NTZ R3, R13 ;  /* 0x0000000d00037305 */ /* 0x000062000021f000 */
[----:B------:R-:W-:Y:S05]  /*11df0*/  @!P0 BRA `(.L_x_2457) ;  /* 0x0000000000088947 */ /* 0x000fea0003800000 */
[----:B------:R-:W-:-:S06]  /*11e00*/  VIADD R16, R7, 0xffffffff ;  /* 0xffffffff07107836 */ /* 0x000fcc0000000000 */
[----:B------:R2:W3:Y:S02]  /*11e10*/  SHFL.IDX PT, R16, R5, R16, 0x1f ;  /* 0x00001f1005107589 */ /* 0x0004e400000e0000 */
.L_x_2457:
[--C-:B-12---:R-:W-:Y:S02]  /*11e20*/  IMAD.MOV R5, RZ, RZ, -R3.reuse ;  /* 0x000000ffff057224 */ /* 0x106fe400078e0a03 */
[----:B---3--:R-:W-:Y:S01]  /*11e30*/  IMAD R16, R16, UR5, R6 ;  /* 0x0000000510107c24 */ /* 0x008fe2000f8e0206 */
[----:B------:R-:W-:Y:S01]  /*11e40*/  IABS R6, R8 ;  /* 0x0000000800067213 */ /* 0x000fe20000000000 */
[----:B------:R-:W-:Y:S02]  /*11e50*/  IMAD R5, R5, R10, RZ ;  /* 0x0000000a05057224 */ /* 0x000fe400078e02ff */
[----:B------:R-:W-:Y:S02]  /*11e60*/  IMAD.MOV.U32 R2, RZ, RZ, RZ ;  /* 0x000000ffff027224 */ /* 0x000fe400078e00ff */
[----:B------:R-:W-:Y:S02]  /*11e70*/  IMAD.MOV R6, RZ, RZ, -R6 ;  /* 0x000000ffff067224 */ /* 0x000fe400078e0a06 */
[----:B------:R-:W-:Y:S01]  /*11e80*/  IMAD.HI.U32 R2, R3, R5, R2 ;  /* 0x0000000503027227 */ /* 0x000fe200078e0002 */
[----:B------:R-:W-:-:S04]  /*11e90*/  IADD3 R5, -R16, UR6, RZ ;  /* 0x0000000610057c10 */ /* 0x000fc8000fffe1ff */
        /* <DEDUP_REMOVED lines=13> */
[----:B------:R-:W-:Y:S02]  /*11f70*/  IMAD R6, R9, R2, RZ ;  /* 0x0000000209067224 */ /* 0x000fe400078e02ff */
[----:B------:R-:W-:Y:S02]  /*11f80*/  IMAD.MOV R2, RZ, RZ, -R2 ;  /* 0x000000ffff027224 */ /* 0x000fe400078e0a02 */
[----:B------:R-:W-:Y:S02]  /*11f90*/  IMAD.MOV R10, RZ, RZ, -R6 ;  /* 0x000000ffff0a7224 */ /* 0x000fe400078e0a06 */
[----:B------:R-:W-:-:S03]  /*11fa0*/  IMAD R5, R8, R2, R5 ;  /* 0x0000000208057224 */ /* 0x000fc600078e0205 */
[----:B------:R-:W-:-:S04]  /*11fb0*/  VIADDMNMX R9, R10, UR5, R9, PT ;  /* 0x000000050a097c46 */ /* 0x000fc8000b800109 */
[-C--:B------:R-:W-:Y:S02]  /*11fc0*/  IABS R7, R9.reuse ;  /* 0x0000000900077213 */ /* 0x080fe40000000000 */
[----:B------:R-:W-:Y:S02]  /*11fd0*/  IABS R8, R9 ;  /* 0x0000000900087213 */ /* 0x000fe40000000000 */
[----:B------:R-:W1:Y:S03]  /*11fe0*/  I2F.RP R10, R7 ;  /* 0x00000007000a7306 */ /* 0x000e660000209400 */
[----:B------:R-:W-:-:S05]  /*11ff0*/  IMAD.MOV R8, RZ, RZ, -R8 ;  /* 0x000000ffff087224 */ /* 0x000fca00078e0a08 */
[----:B-1----:R-:W1:Y:S02]  /*12000*/  MUFU.RCP R10, R10 ;  /* 0x0000000a000a7308 */ /* 0x002e640000001000 */
[----:B-1----:R-:W-:-:S06]  /*12010*/  VIADD R3, R10, 0xffffffe ;  /* 0x0ffffffe0a037836 */ /* 0x002fcc0000000000 */
[----:B------:R-:W1:Y:S02]  /*12020*/  F2I.FTZ.U32.TRUNC.NTZ R3, R3 ;  /* 0x0000000300037305 */ /* 0x000e64000021f000 */
[----:B-1----:R-:W-:-:S04]  /*12030*/  IMAD.MOV R2, RZ, RZ, -R3 ;  /* 0x000000ffff027224 */ /* 0x002fc800078e0a03 */
[----:B------:R-:W-:Y:S02]  /*12040*/  IMAD R11, R2, R7, RZ ;  /* 0x00000007020b7224 */ /* 0x000fe400078e02ff */
[----:B------:R-:W-:-:S04]  /*12050*/  IMAD.MOV.U32 R2, RZ, RZ, RZ ;  /* 0x000000ffff027224 */ /* 0x000fc800078e00ff */
[----:B------:R-:W-:Y:S01]  /*12060*/  IMAD.HI.U32 R2, R3, R11, R2 ;  /* 0x0000000b03027227 */ /* 0x000fe200078e0002 */
[----:B------:R-:W-:Y:S02]  /*12070*/  IABS R11, R5 ;  /* 0x00000005000b7213 */ /* 0x000fe40000000000 */
[C---:B------:R-:W-:Y:S01]  /*12080*/  LOP3.LUT R3, R5.reuse, R9, RZ, 0x3c, !PT ;  /* 0x0000000905037212 */ /* 0x040fe200078e3cff */
[----:B------:R-:W-:Y:S02]  /*12090*/  IMAD.IADD R5, R5, 0x1, R6 ;  /* 0x0000000105057824 */ /* 0x000fe400078e0206 */
[----:B------:R-:W-:Y:S01]  /*120a0*/  IMAD.HI.U32 R2, R2, R11, RZ ;  /* 0x0000000b02027227 */ /* 0x000fe200078e00ff */
[----:B------:R-:W-:-:S03]  /*120b0*/  ISETP.GE.AND P2, PT, R3, RZ, PT ;  /* 0x000000ff0300720c */ /* 0x000fc60003f46270 */
[----:B------:R-:W-:-:S05]  /*120c0*/  IMAD R8, R2, R8, R11 ;  /* 0x0000000802087224 */ /* 0x000fca00078e020b */
[----:B------:R-:W-:-:S13]  /*120d0*/  ISETP.GT.U32.AND P1, PT, R7, R8, PT ;  /* 0x000000080700720c */ /* 0x000fda0003f24070 */
[----:B------:R-:W-:Y:S02]  /*120e0*/  @!P1 IMAD.IADD R8, R8, 0x1, -R7 ;  /* 0x0000000108089824 */ /* 0x000fe400078e0a07 */
[----:B------:R-:W-:Y:S01]  /*120f0*/  @!P1 VIADD R2, R2, 0x1 ;  /* 0x0000000102029836 */ /* 0x000fe20000000000 */
[----:B------:R-:W-:Y:S02]  /*12100*/  ISETP.NE.AND P1, PT, R9, RZ, PT ;  /* 0x000000ff0900720c */ /* 0x000fe40003f25270 */
[----:B------:R-:W-:-:S13]  /*12110*/  ISETP.GE.U32.AND P0, PT, R8, R7, PT ;  /* 0x000000070800720c */ /* 0x000fda0003f06070 */
[----:B------:R-:W-:-:S04]  /*12120*/  @P0 VIADD R2, R2, 0x1 ;  /* 0x0000000102020836 */ /* 0x000fc80000000000 */
[----:B------:R-:W-:Y:S01]  /*12130*/  @!P2 IMAD.MOV R2, RZ, RZ, -R2 ;  /* 0x000000ffff02a224 */ /* 0x000fe200078e0a02 */
[----:B------:R-:W-:Y:S01]  /*12140*/  @!P1 LOP3.LUT R2, RZ, R9, RZ, 0x33, !PT ;  /* 0x00000009ff029212 */ /* 0x000fe200078e33ff */
[----:B------:R-:W-:-:S03]  /*12150*/  IMAD.MOV R9, RZ, RZ, -R9 ;  /* 0x000000ffff097224 */ /* 0x000fc600078e0a09 */
[----:B------:R-:W-:Y:S01]  /*12160*/  LOP3.LUT R17, RZ, R2, RZ, 0x33, !PT ;  /* 0x00000002ff117212 */ /* 0x000fe200078e33ff */
[----:B------:R-:W-:-:S04]  /*12170*/  IMAD R18, R2, R9, R5 ;  /* 0x0000000902127224 */ /* 0x000fc800078e0205 */
[----:B------:R-:W-:Y:S01]  /*12180*/  IMAD.IADD R17, R4, 0x1, R17 ;  /* 0x0000000104117824 */ /* 0x000fe200078e0211 */
[----:B------:R-:W-:Y:S06]  /*12190*/  BRA `(.L_x_2458) ;  /* 0x00000000000c7947 */ /* 0x000fec0003800000 */
.L_x_2453:
[----:B------:R-:W-:Y:S02]  /*121a0*/  IMAD.MOV.U32 R17, RZ, RZ, RZ ;  /* 0x000000ffff117224 */ /* 0x000fe400078e00ff */
[----:B------:R-:W-:Y:S02]  /*121b0*/  IMAD.U32 R16, RZ, RZ, UR6 ;  /* 0x00000006ff107e24 */ /* 0x000fe4000f8e00ff */
[----:B------:R-:W-:-:S07]  /*121c0*/  IMAD.MOV.U32 R18, RZ, RZ, RZ ;  /* 0x000000ffff127224 */ /* 0x000fce00078e00ff */
.L_x_2458:
[----:B------:R-:W-:-:S13]  /*121d0*/  ISETP.NE.AND P0, PT, R0, RZ, PT ;  /* 0x000000ff0000720c */ /* 0x000fda0003f05270 */
[----:B------:R-:W1:Y:S01]  /*121e0*/  @!P0 S2R R3, SR_CgaCtaId ;  /* 0x0000000000038919 */ /* 0x000e620000008800 */
[----:B------:R-:W-:-:S04]  /*121f0*/  @!P0 MOV R0, 0x400 ;  /* 0x0000040000008802 */ /* 0x000fc80000000f00 */
[----:B-1----:R-:W-:-:S05]  /*12200*/  @!P0 LEA R0, R3, R0, 0x18 ;  /* 0x0000000003008211 */ /* 0x002fca00078ec0ff */
[----:B------:R1:W-:Y:S01]  /*12210*/  @!P0 STS.128 [R0+0x228d0], R16 ;  /* 0x0228d01000008388 */ /* 0x0003e20000000c00 */
[----:B------:R-:W-:Y:S06]  /*12220*/  BAR.ARV 0x5, 0x180 ;  /* 0x0146000000007b1d */ /* 0x000fec0000002000 */
.L_x_2451:
[----:B-1----:R-:W-:Y:S01]  /*12230*/  IMAD.MOV.U32 R0, RZ, RZ, 0x1 ;  /* 0x00000001ff007424 */ /* 0x002fe200078e00ff */
[----:B------:R1:W-:Y:S01]  /*12240*/  STL [R1+0x8], RZ ;  /* 0x000008ff01007387 */ /* 0x0003e20000100800 */
[----:B------:R-:W-:Y:S02]  /*12250*/  ULDC UR4, c[0x0][0xc3c] ;  /* 0x00030f0000047ab9 */ /* 0x000fe40000000800 */
[----:B--2---:R-:W-:Y:S01]  /*12260*/  ISETP.GE.AND P0, PT, R19, UR4, PT ;  /* 0x0000000413007c0c */ /* 0x004fe2000bf06270 */
[----:B------:R1:W-:Y:S04]  /*12270*/  STL [R1+0x10], R0 ;  /* 0x0000100001007387 */ /* 0x0003e80000100800 */
[----:B------:R1:W-:Y:S08]  /*12280*/  STL [R1+0x40], RZ ;  /* 0x000040ff01007387 */ /* 0x0003f00000100800 */
[----:B-1----:R-:W-:Y:S05]  /*12290*/  @P0 BRA `(.L_x_2459) ;  /* 0x0000005400700947 */ /* 0x002fea0003800000 */
        /* <DEDUP_REMOVED lines=24> */
.L_x_2569:
[----:B------:R-:W-:Y:S05]  /*12420*/  YIELD ;  /* 0x0000000000007946 */ /* 0x000fea0003800000 */
[----:B------:R-:W-:Y:S01]  /*12430*/  ULDC.64 UR4, c[0x0][0xa28] ;  /* 0x00028a0000047ab9 */ /* 0x000fe20000000a00 */
[----:B0--3--:R-:W-:Y:S01]  /*12440*/  IMAD.MOV.U32 R0, RZ, RZ, RZ ;  /* 0x000000ffff007224 */ /* 0x009fe200078e00ff */
[----:B------:R-:W-:Y:S01]  /*12450*/  ISETP.NE.U32.AND P0, PT, RZ, UR4, PT ;  /* 0x00000004ff007c0c */ /* 0x000fe2000bf05070 */
[----:B------:R-:W0:Y:S01]  /*12460*/  LDC.64 R4, c[0x0][0xa00] ;  /* 0x00028000ff047b82 */ /* 0x000e220000000a00 */
[----:B-1---5:R-:W-:Y:S01]  /*12470*/  CS2R R8, SRZ ;  /* 0x0000000000087805 */ /* 0x022fe2000001ff00 */
[----:B------:R-:W-:Y:S01]  /*12480*/  ULDC.64 UR6, c[0x0][0xa08] ;  /* 0x0002820000067ab9 */ /* 0x000fe20000000a00 */
[----:B------:R-:W-:Y:S01]  /*12490*/  ISETP.NE.AND.EX P0, PT, RZ, UR5, PT, P0 ;  /* 0x00000005ff007c0c */ /* 0x000fe2000bf05300 */
[----:B------:R-:W-:-:S12]  /*124a0*/  ULDC.64 UR4, c[0x0][0xa18] ;  /* 0x0002860000047ab9 */ /* 0x000fd80000000a00 */
[----:B------:R-:W1:Y:S02]  /*124b0*/  @P0 LDC.64 R2, c[0x0][0xa28] ;  /* 0x00028a00ff020b82 */ /* 0x000e640000000a00 */
[----:B-1----:R-:W-:-:S05]  /*124c0*/  @P0 IMAD.WIDE R2, R19, 0x4, R2 ;  /* 0x0000000413020825 */ /* 0x002fca00078e0202 */
[----:B------:R1:W5:Y:S01]  /*124d0*/  @P0 LDG.E R0, desc[UR40][R2.64] ;  /* 0x0000002802000981 */ /* 0x000362000c1e1900 */
[----:B------:R-:W-:Y:S01]  /*124e0*/  ISETP.NE.U32.AND P0, PT, RZ, UR4, PT ;  /* 0x00000004ff007c0c */ /* 0x000fe2000bf05070 */
[----:B0-----:R-:W-:Y:S01]  /*124f0*/  IMAD.WIDE R4, R19, 0x4, R4 ;  /* 0x0000000413047825 */ /* 0x001fe200078e0204 */
[----:B------:R-:W-:Y:S02]  /*12500*/  ISETP.NE.U32.AND P1, PT, RZ, UR6, PT ;  /* 0x00000006ff007c0c */ /* 0x000fe4000bf25070 */
[----:B------:R-:W-:Y:S01]  /*12510*/  ISETP.NE.AND.EX P2, PT, RZ, UR5, PT, P0 ;  /* 0x00000005ff007c0c */ /* 0x000fe2000bf45300 */
[----:B------:R-:W-:Y:S01]  /*12520*/  ULDC.64 UR4, c[0x0][0xa00] ;  /* 0x0002800000047ab9 */ /* 0x000fe20000000a00 */
[----:B------:R-:W-:Y:S02]  /*12530*/  ISETP.NE.AND.EX P1, PT, RZ, UR7, PT, P1 ;  /* 0x00000007ff007c0c */ /* 0x000fe4000bf25310 */
[----:B------:R-:W-:Y:S01]  /*12540*/  ISETP.NE.U32.AND P0, PT, RZ, UR4, PT ;  /* 0x00000004ff007c0c */ /* 0x000fe2000bf05070 */
[----:B-1----:R-:W0:Y:S03]  /*12550*/  LDC.64 R2, c[0x0][0xa08] ;  /* 0x00028200ff027b82 */ /* 0x002e260000000a00 */
[----:B------:R-:W-:-:S05]  /*12560*/  ISETP.NE.AND.EX P0, PT, RZ, UR5, PT, P0 ;  /* 0x00000005ff007c0c */ /* 0x000fca000bf05300 */
[----:B--2---:R-:W1:Y:S08]  /*12570*/  @P2 LDC.64 R6, c[0x0][0xa18] ;  /* 0x00028600ff062b82 */ /* 0x004e700000000a00 */
[----:B------:R-:W2:Y:S01]  /*12580*/  @P0 LDG.E R9, desc[UR40][R4.64] ;  /* 0x0000002804090981 */ /* 0x000ea2000c1e1900 */
[----:B------:R-:W-:Y:S01]  /*12590*/  ULDC UR4, c[0x0][0x288] ;  /* 0x0000a20000047ab9 */ /* 0x000fe20000000800 */
[----:B0-----:R-:W-:-:S05]  /*125a0*/  IMAD.WIDE R2, R19, 0x4, R2 ;  /* 0x0000000413027825 */ /* 0x001fca00078e0202 */
[----:B------:R-:W5:Y:S01]  /*125b0*/  @P1 LDG.E R8, desc[UR40][R2.64] ;  /* 0x0000002802081981 */ /* 0x000f62000c1e1900 */
[----:B-1----:R-:W-:-:S03]  /*125c0*/  @P2 IMAD.WIDE R6, R19, 0x4, R6 ;  /* 0x0000000413062825 */ /* 0x002fc600078e0206 */
        /* <DEDUP_REMOVED lines=14> */
[----:B------:R-:W0:Y:S04]  /*126b0*/  LDG.E R7, desc[UR40][R4.64] ;  /* 0x0000002804077981 */ /* 0x000e28000c1e1900 */
[----:B------:R-:W0:Y:S02]  /*126c0*/  LDG.E R4, desc[UR40][R4.64+0x4] ;  /* 0x0000042804047981 */ /* 0x000e24000c1e1900 */
[----:B0-----:R-:W-:-:S05]  /*126d0*/  IMAD.IADD R9, R4, 0x1, -R7 ;  /* 0x0000000104097824 */ /* 0x001fca00078e0a07 */
[----:B------:R1:W-:Y:S02]  /*126e0*/  STL [R1+0x30], R9 ;  /* 0x0000300901007387 */ /* 0x0003e40000100800 */
.L_x_2460:
[----:B-----5:R-:W-:Y:S01]  /*126f0*/  IMAD.IADD R4, R8, 0x1, R0 ;  /* 0x0000000108047824 */ /* 0x020fe200078e0200 */
[----:B------:R-:W-:Y:S02]  /*12700*/  ULDC.64 UR4, c[0x0][0xa20] ;  /* 0x0002880000047ab9 */ /* 0x000fe40000000a00 */
[----:B------:R-:W-:Y:S02]  /*12710*/  ISETP.NE.U32.AND P0, PT, RZ, UR4, PT ;  /* 0x00000004ff007c0c */ /* 0x000fe4000bf05070 */
[----:B------:R2:W-:Y:S02]  /*12720*/  STL [R1+0x18], R4 ;  /* 0x0000180401007387 */ /* 0x0005e40000100800 */
[----:B------:R-:W-:-:S13]  /*12730*/  ISETP.NE.AND.EX P0, PT, RZ, UR5, PT, P0 ;  /* 0x00000005ff007c0c */ /* 0x000fda000bf05300 */
[----:B--2---:R-:W-:Y:S05]  /*12740*/  @!P0 BRA `(.L_x_2461) ;  /* 0x0000000000108947 */ /* 0x004fea0003800000 */
[----:B------:R-:W2:Y:S02]  /*12750*/  LDC.64 R2, c[0x0][0xa20] ;  /* 0x00028800ff027b82 */ /* 0x000ea40000000a00 */
[----:B--2---:R-:W-:-:S05]  /*12760*/  IMAD.WIDE R2, R19, 0x4, R2 ;  /* 0x0000000413027825 */ /* 0x004fca00078e0202 */
[----:B------:R2:W5:Y:S01]  /*12770*/  LDG.E R6, desc[UR40][R2.64] ;  /* 0x0000002802067981 */ /* 0x000562000c1e1900 */
[----:B------:R-:W-:Y:S05]  /*12780*/  BRA `(.L_x_2462) ;  /* 0x0000000000107947 */ /* 0x000fea0003800000 */
.L_x_2461:
[----:B------:R-:W-:Y:S05]  /*12790*/  @!P1 BRA `(.L_x_2462) ;  /* 0x00000000000c9947 */ /* 0x000fea0003800000 */
[----:B------:R-:W2:Y:S04]  /*127a0*/  LDG.E R6, desc[UR40][R2.64] ;  /* 0x0000002802067981 */ /* 0x000ea8000c1e1900 */
[----:B------:R-:W2:Y:S02]  /*127b0*/  LDG.E R2, desc[UR40][R2.64+0x4] ;  /* 0x0000042802027981 */ /* 0x000ea4000c1e1900 */
[----:B--2---:R-:W-:-:S07]  /*127c0*/  IMAD.IADD R6, R2, 0x1, -R6 ;  /* 0x0000000102067824 */ /* 0x004fce00078e0a06 */
.L_x_2462:
[----:B--2---:R-:W2:Y:S01]  /*127d0*/  LDC R2, c[0x0][0x448] ;  /* 0x00011200ff027b82 */ /* 0x004ea20000000800 */
[----:B------:R-:W-:Y:S02]  /*127e0*/  IMAD.SHL.U32 R8, R17, 0x80, RZ ;  /* 0x0000008011087824 */ /* 0x000fe400078e00ff */
[----:B-----5:R-:W-:Y:S02]  /*127f0*/  IMAD.IADD R0, R6, 0x1, -R0 ;  /* 0x0000000106007824 */ /* 0x020fe400078e0a00 */
[----:B------:R-:W-:Y:S01]  /*12800*/  VIADD R4, R8, 0x7f ;  /* 0x0000007f08047836 */ /* 0x000fe20000000000 */
[----:B------:R3:W-:Y:S03]  /*12810*/  STL [R1+0x2c], R8 ;  /* 0x00002c0801007387 */ /* 0x0007e60000100800 */
[----:B------:R-:W-:Y:S01]  /*12820*/  IMAD.MOV.U32 R6, RZ, RZ, R4 ;  /* 0x000000ffff067224 */ /* 0x000fe200078e0004 */
[----:B--2---:R-:W-:-:S13]  /*12830*/  ISETP.NE.AND P1, PT, R2, 0x1, PT ;  /* 0x000000010200780c */ /* 0x004fda0003f25270 */
[----:B------:R-:W2:Y:S08]  /*12840*/  @P1 LDC R3, c[0x0][0x44c] ;  /* 0x00011300ff031b82 */ /* 0x000eb00000000800 */
[----:B------:R-:W4:Y:S01]  /*12850*/  @P1 LDC R2, c[0x0][0x450] ;  /* 0x00011400ff021b82 */ /* 0x000f220000000800 */
[----:B--2---:R-:W-:-:S05]  /*12860*/  @P1 IMAD.HI.U32 R3, R4, R3, RZ ;  /* 0x0000000304031227 */ /* 0x004fca00078e00ff */
[----:B----4-:R-:W-:Y:S02]  /*12870*/  @P1 SHF.R.U32.HI R6, RZ, R2, R3 ;  /* 0x00000002ff061219 */ /* 0x010fe40000011603 */
[----:B------:R-:W-:-:S05]  /*12880*/  IADD3 R2, R0, 0x1, -R9 ;  /* 0x0000000100027810 */ /* 0x000fca0007ffe809 */
[----:B------:R-:W-:Y:S02]  /*12890*/  IMAD.IADD R6, R2, 0x1, R6 ;  /* 0x0000000102067824 */ /* 0x000fe400078e0206 */
[----:B------:R-:W2:Y:S02]  /*128a0*/  LDC.64 R2, c[0x0][0x9e0] ;  /* 0x00027800ff027b82 */ /* 0x000ea40000000a00 */
[----:B--2---:R-:W-:Y:S01]  /*128b0*/  ISETP.GE.AND P2, PT, R3, 0x1, PT ;  /* 0x000000010300780c */ /* 0x004fe20003f46270 */
[----:B------:R-:W-:-:S12]  /*128c0*/  IMAD.IADD R2, R6, 0x1, R2 ;  /* 0x0000000106027824 */ /* 0x000fd800078e0202 */
[----:B---3--:R-:W-:Y:S05]  /*128d0*/  @!P2 BRA `(.L_x_2463) ;  /* 0x000000000048a947 */ /* 0x008fea0003800000 */
[C---:B------:R-:W-:Y:S01]  /*128e0*/  ISETP.GT.AND P0, PT, R6.reuse, RZ, PT ;  /* 0x000000ff0600720c */ /* 0x040fe20003f04270 */
[----:B------:R-:W-:Y:S01]  /*128f0*/  BSSY B0, `(.L_x_2464) ;  /* 0x000000e000007945 */ /* 0x000fe20003800000 */
[----:B------:R-:W-:-:S11]  /*12900*/  VIADD R7, R6, 0xffffffff ;  /* 0xffffffff06077836 */ /* 0x000fd60000000000 */
[----:B------:R-:W-:Y:S05]  /*12910*/  @P0 BRA `(.L_x_2465) ;  /* 0x00000000001c0947 */ /* 0x000fea0003800000 */
[----:B------:R-:W-:Y:S01]  /*12920*/  ISETP.NE.AND P0, PT, R3, 0x1, PT ;  /* 0x000000010300780c */ /* 0x000fe20003f05270 */
[----:B------:R-:W-:-:S12]  /*12930*/  IMAD.MOV R6, RZ, RZ, -R6 ;  /* 0x000000ffff067224 */ /* 0x000fd800078e0a06 */
[----:B------:R-:W2:Y:S02]  /*12940*/  @P0 LDC.64 R4, c[0x0][0x9e8] ;  /* 0x00027a00ff040b82 */ /* 0x000ea40000000a00 */
[----:B--2---:R-:W-:-:S05]  /*12950*/  @P0 IMAD.HI.U32 R4, R6, R4, RZ ;  /* 0x0000000406040227 */ /* 0x004fca00078e00ff */
[----:B------:R-:W-:-:S04]  /*12960*/  @P0 SHF.R.U32.HI R6, RZ, R5, R4 ;  /* 0x00000005ff060219 */ /* 0x000fc80000011604 */
[----:B------:R-:W-:Y:S01]  /*12970*/  LOP3.LUT R7, RZ, R6, RZ, 0x33, !PT ;  /* 0x00000006ff077212 */ /* 0x000fe200078e33ff */
[----:B------:R-:W-:Y:S06]  /*12980*/  BRA `(.L_x_2466) ;  /* 0x0000000000107947 */ /* 0x000fec0003800000 */
.L_x_2465:
[----:B------:R-:W-:-:S13]  /*12990*/  ISETP.NE.AND P0, PT, R3, 0x1, PT ;  /* 0x000000010300780c */ /* 0x000fda0003f05270 */
[----:B------:R-:W2:Y:S02]  /*129a0*/  @P0 LDC.64 R4, c[0x0][0x9e8] ;  /* 0x00027a00ff040b82 */ /* 0x000ea40000000a00 */
[----:B--2---:R-:W-:-:S05]  /*129b0*/  @P0 IMAD.HI.U32 R4, R7, R4, RZ ;  /* 0x0000000407040227 */ /* 0x004fca00078e00ff */
[----:B------:R-:W-:-:S07]  /*129c0*/  @P0 SHF.R.U32.HI R7, RZ, R5, R4 ;  /* 0x00000005ff070219 */ /* 0x000fce0000011604 */
.L_x_2466:
[----:B------:R-:W-:Y:S05]  /*129d0*/  BSYNC B0 ;  /* 0x0000000000007941 */ /* 0x000fea0003800000 */
.L_x_2464:
[----:B------:R-:W-:-:S05]  /*129e0*/  IMAD R7, R7, R3, R3 ;  /* 0x0000000307077224 */ /* 0x000fca00078e0203 */
[----:B------:R-:W-:-:S07]  /*129f0*/  VIMNMX R2, R2, R7, PT ;  /* 0x0000000702027248 */ /* 0x000fce0003fe0100 */
.L_x_2463:
[----:B------:R-:W2:Y:S01]  /*12a00*/  @P1 LDC R6, c[0x0][0x44c] ;  /* 0x00011300ff061b82 */ /* 0x000ea20000000800 */
[----:B------:R-:W-:Y:S01]  /*12a10*/  IMAD.MOV.U32 R4, RZ, RZ, R8 ;  /* 0x000000ffff047224 */ /* 0x000fe200078e0008 */
[----:B------:R-:W-:-:S06]  /*12a20*/  ULDC UR4, c[0x0][0x9dc] ;  /* 0x0002770000047ab9 */ /* 0x000fcc0000000800 */
[----:B------:R-:W3:Y:S01]  /*12a30*/  @P1 LDC R5, c[0x0][0x450] ;  /* 0x00011400ff051b82 */ /* 0x000ee20000000800 */
[----:B--2---:R-:W-:-:S05]  /*12a40*/  @P1 IMAD.HI.U32 R6, R8, R6, RZ ;  /* 0x0000000608061227 */ /* 0x004fca00078e00ff */
[----:B---3--:R-:W-:Y:S01]  /*12a50*/  @P1 SHF.R.U32.HI R4, RZ, R5, R6 ;  /* 0x00000005ff041219 */ /* 0x008fe20000011606 */
[----:B------:R-:W-:Y:S02]  /*12a60*/  VIADD R5, R2, 0x5f ;  /* 0x0000005f02057836 */ /* 0x000fe40000000000 */
[----:B------:R-:W-:Y:S01]  /*12a70*/  VIADD R6, R0, 0x5f ;  /* 0x0000005f00067836 */ /* 0x000fe20000000000 */
[----:B------:R-:W-:Y:S01]  /*12a80*/  IADD3 R2, R4, R0, -R9 ;  /* 0x0000000004027210 */ /* 0x000fe20007ffe809 */
[----:B------:R-:W-:-:S04]  /*12a90*/  IMAD.HI R5, R5, 0x2aaaaaab, RZ ;  /* 0x2aaaaaab05057827 */ /* 0x000fc800078e02ff */
[----:B------:R-:W-:Y:S01]  /*12aa0*/  IMAD.HI R6, R6, 0x2aaaaaab, RZ ;  /* 0x2aaaaaab06067827 */ /* 0x000fe200078e02ff */
[----:B------:R-:W-:-:S04]  /*12ab0*/  SHF.R.U32.HI R0, RZ, 0x1f, R5 ;  /* 0x0000001fff007819 */ /* 0x000fc80000011605 */
[----:B------:R-:W-:Y:S02]  /*12ac0*/  SHF.R.U32.HI R4, RZ, 0x1f, R6 ;  /* 0x0000001fff047819 */ /* 0x000fe40000011606 */
[----:B------:R-:W-:Y:S02]  /*12ad0*/  LEA.HI.SX32 R0, R5, R0, 0x1c ;  /* 0x0000000005007211 */ /* 0x000fe400078fe2ff */
[----:B------:R-:W-:-:S04]  /*12ae0*/  LEA.HI.SX32 R4, R6, R4, 0x1c ;  /* 0x0000000406047211 */ /* 0x000fc800078fe2ff */
[----:B------:R-:W-:Y:S01]  /*12af0*/  VIMNMX R7, R4, R0, PT ;  /* 0x0000000004077248 */ /* 0x000fe20003fe0100 */
[----:B------:R-:W-:-:S04]  /*12b00*/  VIADD R0, R2, -UR4 ;  /* 0x8000000402007c36 */ /* 0x000fc80008000000 */
[----:B------:R2:W-:Y:S01]  /*12b10*/  STL [R1+0x20], R7 ;  /* 0x0000200701007387 */ /* 0x0005e20000100800 */
[----:B------:R-:W-:Y:S05]  /*12b20*/  @!P2 BRA `(.L_x_2467) ;  /* 0x000000000044a947 */ /* 0x000fea0003800000 */
[----:B------:R-:W-:Y:S01]  /*12b30*/  ISETP.GT.AND P0, PT, R2, -0x1, PT ;  /* 0xffffffff0200780c */ /* 0x000fe20003f04270 */
[----:B------:R-:W-:-:S12]  /*12b40*/  BSSY B0, `(.L_x_2468) ;  /* 0x000000d000007945 */ /* 0x000fd80003800000 */
[----:B------:R-:W-:Y:S05]  /*12b50*/  @P0 BRA `(.L_x_2469) ;  /* 0x00000000001c0947 */ /* 0x000fea0003800000 */
[----:B------:R-:W-:Y:S02]  /*12b60*/  ISETP.NE.AND P0, PT, R3, 0x1, PT ;  /* 0x000000010300780c */ /* 0x000fe40003f05270 */
[----:B------:R-:W-:-:S11]  /*12b70*/  LOP3.LUT R2, RZ, R2, RZ, 0x33, !PT ;  /* 0x00000002ff027212 */ /* 0x000fd600078e33ff */
[----:B------:R-:W3:Y:S02]  /*12b80*/  @P0 LDC.64 R4, c[0x0][0x9e8] ;  /* 0x00027a00ff040b82 */ /* 0x000ee40000000a00 */
[----:B---3--:R-:W-:-:S05]  /*12b90*/  @P0 IMAD.HI.U32 R4, R2, R4, RZ ;  /* 0x0000000402040227 */ /* 0x008fca00078e00ff */
[----:B------:R-:W-:-:S04]  /*12ba0*/  @P0 SHF.R.U32.HI R2, RZ, R5, R4 ;  /* 0x00000005ff020219 */ /* 0x000fc80000011604 */
[----:B------:R-:W-:Y:S01]  /*12bb0*/  LOP3.LUT R2, RZ, R2, RZ, 0x33, !PT ;  /* 0x00000002ff027212 */ /* 0x000fe200078e33ff */
[----:B------:R-:W-:Y:S06]  /*12bc0*/  BRA `(.L_x_2470) ;  /* 0x0000000000107947 */ /* 0x000fec0003800000 */
.L_x_2469:
[----:B------:R-:W-:-:S13]  /*12bd0*/  ISETP.NE.AND P0, PT, R3, 0x1, PT ;  /* 0x000000010300780c */ /* 0x000fda0003f05270 */
[----:B------:R-:W3:Y:S02]  /*12be0*/  @P0 LDC.64 R4, c[0x0][0x9e8] ;  /* 0x00027a00ff040b82 */ /* 0x000ee40000000a00 */
[----:B---3--:R-:W-:-:S05]  /*12bf0*/  @P0 IMAD.HI.U32 R4, R2, R4, RZ ;  /* 0x0000000402040227 */ /* 0x008fca00078e00ff */
[----:B------:R-:W-:-:S07]  /*12c00*/  @P0 SHF.R.U32.HI R2, RZ, R5, R4 ;  /* 0x00000005ff020219 */ /* 0x000fce0000011604 */
.L_x_2470:
[----:B------:R-:W-:Y:S05]  /*12c10*/  BSYNC B0 ;  /* 0x0000000000007941 */ /* 0x000fea0003800000 */
.L_x_2468:
[----:B------:R-:W-:-:S05]  /*12c20*/  IMAD R2, R2, R3, RZ ;  /* 0x0000000302027224 */ /* 0x000fca00078e02ff */
[----:B------:R-:W-:-:S07]  /*12c30*/  VIMNMX R0, R0, R2, !PT ;  /* 0x0000000200007248 */ /* 0x000fce0007fe0100 */
.L_x_2467:
[----:B------:R-:W-:Y:S01]  /*12c40*/  IMAD.HI R0, R0, 0x2aaaaaab, RZ ;  /* 0x2aaaaaab00007827 */ /* 0x000fe200078e02ff */
[----:B------:R-:W-:Y:S04]  /*12c50*/  BSSY B7, `(.L_x_2471) ;  /* 0x00003fa000077945 */ /* 0x000fe80003800000 */
[----:B------:R-:W-:-:S04]  /*12c60*/  SHF.R.U32.HI R2, RZ, 0x1f, R0 ;  /* 0x0000001fff027819 */ /* 0x000fc80000011600 */
[----:B------:R-:W-:-:S04]  /*12c70*/  LEA.HI.SX32 R2, R0, R2, 0x1c ;  /* 0x0000000200027211 */ /* 0x000fc800078fe2ff */
[----:B------:R-:W-:-:S04]  /*12c80*/  VIMNMX R3, RZ, R2, !PT ;  /* 0x00000002ff037248 */ /* 0x000fc80007fe0100 */
[----:B------:R-:W-:Y:S01]  /*12c90*/  ISETP.GT.AND P0, PT, R7, R3, PT ;  /* 0x000000030700720c */ /* 0x000fe20003f04270 */
[----:B------:R3:W-:-:S12]  /*12ca0*/  STL [R1+0x1c], R3 ;  /* 0x00001c0301007387 */ /* 0x0007d80000100800 */
[----:B---3--:R-:W-:Y:S05]  /*12cb0*/  @P0 BRA `(.L_x_2472) ;  /* 0x0000000000440947 */ /* 0x008fea0003800000 */
[----:B------:R-:W3:Y:S02]  /*12cc0*/  S2R R3, SR_TID.X ;  /* 0x0000000000037919 */ /* 0x000ee40000002100 */
[----:B---3--:R-:W-:-:S04]  /*12cd0*/  LOP3.LUT R3, R3, 0x7f, RZ, 0xc0, !PT ;  /* 0x0000007f03037812 */ /* 0x008fc800078ec0ff */
[----:B------:R-:W-:-:S13]  /*12ce0*/  ISETP.NE.AND P0, PT, R3, RZ, PT ;  /* 0x000000ff0300720c */ /* 0x000fda0003f05270 */
[----:B------:R-:W-:Y:S05]  /*12cf0*/  @P0 BRA `(.L_x_2473) ;  /* 0x0000003c00bc0947 */ /* 0x000fea0003800000 */
[----:B------:R-:W3:Y:S01]  /*12d00*/  S2R R5, SR_LANEID ;  /* 0x0000000000057919 */ /* 0x000ee20000000000 */
[----:B------:R-:W-:Y:S01]  /*12d10*/  VOTEU.ANY UR4, UPT, PT ;  /* 0x0000000000047886 */ /* 0x000fe200038e0100 */
[----:B------:R-:W4:Y:S01]  /*12d20*/  LDC.64 R2, c[0x0][0xc60] ;  /* 0x00031800ff027b82 */ /* 0x000f220000000a00 */
[----:B------:R-:W3:Y:S02]  /*12d30*/  FLO.U32 R0, UR4 ;  /* 0x0000000400007d00 */ /* 0x000ee400080e0000 */
[----:B---3--:R-:W-:-:S06]  /*12d40*/  ISETP.EQ.U32.AND P0, PT, R0, R5, PT ;  /* 0x000000050000720c */ /* 0x008fcc0003f02070 */
[----:B------:R-:W4:Y:S07]  /*12d50*/  POPC R5, UR4 ;  /* 0x0000000400057d09 */ /* 0x000f2e0008000000 */
[----:B----4-:R-:W3:Y:S01]  /*12d60*/  @P0 ATOMG.E.ADD.STRONG.GPU PT, R3, desc[UR40][R2.64], R5 ;  /* 0x00000005020309a8 */ /* 0x010ee200081ee1e8 */
[----:B------:R-:W4:Y:S02]  /*12d70*/  S2R R4, SR_LTMASK ;  /* 0x0000000000047919 */ /* 0x000f240000003900 */
[----:B----4-:R-:W-:-:S04]  /*12d80*/  LOP3.LUT R4, R4, UR4, RZ, 0xc0, !PT ;  /* 0x0000000404047c12 */ /* 0x010fc8000f8ec0ff */
[----:B--2---:R-:W2:Y:S01]  /*12d90*/  POPC R7, R4 ;  /* 0x0000000400077309 */ /* 0x004ea20000000000 */
[----:B---3--:R-:W2:Y:S02]  /*12da0*/  SHFL.IDX PT, R0, R3, R0, 0x1f ;  /* 0x00001f0003007589 */ /* 0x008ea400000e0000 */
[----:B--2---:R-:W-:Y:S01]  /*12db0*/  IADD3 R16, R0, UR37, R7 ;  /* 0x0000002500107c10 */ /* 0x004fe2000fffe007 */
[----:B------:R-:W-:Y:S06]  /*12dc0*/  BRA `(.L_x_2473) ;  /* 0x0000003c00887947 */ /* 0x000fec0003800000 */
.L_x_2472:
        /* <DEDUP_REMOVED lines=17> */
[----:B------:R-:W-:Y:S02]  /*12ee0*/  IMAD.MOV.U32 R12, RZ, RZ, 0x1 ;  /* 0x00000001ff0c7424 */ /* 0x000fe400078e00ff */
[----:B------:R-:W-:-:S07]  /*12ef0*/  IMAD.MOV.U32 R13, RZ, RZ, RZ ;  /* 0x000000ffff0d7224 */ /* 0x000fce00078e00ff */
[----:B------:R-:W-:-:S07]  /*12f00*/  LEPC R20, `(.L_x_2475) ;  /* 0x000000001014794e */ /* 0x000fce0000000000 */
[----:B01-3--:R-:W-:Y:S05]  /*12f10*/  CALL.ABS.NOINC R2 ;  /* 0x0000000002007343 */ /* 0x00bfea0003c00000 */
.L_x_2475:
[----:B------:R-:W-:Y:S05]  /*12f20*/  BSYNC B6 ;  /* 0x0000000000067941 */ /* 0x000fea0003800000 */
.L_x_2474:
        /* <DEDUP_REMOVED lines=16> */
[----:B------:R-:W-:Y:S02]  /*13030*/  IMAD.MOV.U32 R12, RZ, RZ, 0x1 ;  /* 0x00000001ff0c7424 */ /* 0x000fe400078e00ff */
[----:B---3--:R-:W-:-:S07]  /*13040*/  IMAD.MOV.U32 R13, RZ, RZ, RZ ;  /* 0x000000ffff0d7224 */ /* 0x008fce00078e00ff */
[----:B------:R-:W-:-:S07]  /*13050*/  LEPC R20, `(.L_x_2478) ;  /* 0x000000001014794e */ /* 0x000fce0000000000 */
[----:B01--4-:R-:W-:Y:S05]  /*13060*/  CALL.ABS.NOINC R2 ;  /* 0x0000000002007343 */ /* 0x013fea0003c00000 */
.L_x_2478:
        /* <DEDUP_REMOVED lines=15> */
.L_x_2477:
[----:B------:R-:W-:Y:S05]  /*13160*/  BSYNC B6 ;  /* 0x0000000000067941 */ /* 0x000fea0003800000 */
.L_x_2476:
[----:B------:R-:W-:Y:S01]  /*13170*/  ULDC.64 UR4, c[0x0][0x9f8] ;  /* 0x00027e0000047ab9 */ /* 0x000fe20000000a00 */
[----:B------:R-:W3:Y:S01]  /*13180*/  LDL R17, [R1+0x20] ;  /* 0x0000200001117983 */ /* 0x000ee20000100800 */
[----:B------:R-:W-:Y:S01]  /*13190*/  ISETP.NE.U32.AND P0, PT, RZ, UR4, PT ;  /* 0x00000004ff007c0c */ /* 0x000fe2000bf05070 */
[----:B--2---:R-:W-:-:S03]  /*131a0*/  IMAD.MOV.U32 R7, RZ, RZ, R19 ;  /* 0x000000ffff077224 */ /* 0x004fc600078e0013 */
[----:B------:R-:W-:Y:S01]  /*131b0*/  ISETP.NE.AND.EX P0, PT, RZ, UR5, PT, P0 ;  /* 0x00000005ff007c0c */ /* 0x000fe2000bf05300 */
[----:B------:R-:W-:-:S12]  /*131c0*/  ULDC.64 UR4, c[0x0][0xa08] ;  /* 0x0002820000047ab9 */ /* 0x000fd80000000a00 */
[----:B------:R-:W2:Y:S02]  /*131d0*/  @P0 LDC.64 R2, c[0x0][0x9f8] ;  /* 0x00027e00ff020b82 */ /* 0x000ea40000000a00 */
[----:B--2---:R-:W-:-:S05]  /*131e0*/  @P0 IMAD.WIDE R2, R19, 0x4, R2 ;  /* 0x0000000413020825 */ /* 0x004fca00078e0202 */
[----:B------:R2:W4:Y:S02]  /*131f0*/  @P0 LDG.E R7, desc[UR40][R2.64] ;  /* 0x0000002802070981 */ /* 0x000524000c1e1900 */
[----:B--2---:R-:W2:Y:S02]  /*13200*/  LDC.64 R2, c[0x0][0x418] ;  /* 0x00010600ff027b82 */ /* 0x004ea40000000a00 */
[----:B--2---:R-:W-:Y:S01]  /*13210*/  LOP3.LUT P0, RZ, R2, UR4, RZ, 0xfc, !PT ;  /* 0x0000000402ff7c12 */ /* 0x004fe2000f80fcff */
[----:B------:R-:W-:-:S03]  /*13220*/  UMOV UR4, 0xffffffff ;  /* 0xffffffff00047882 */ /* 0x000fc60000000000 */
[----:B------:R-:W-:Y:S01]  /*13230*/  LOP3.LUT P0, RZ, R3, UR5, RZ, 0xfc, P0 ;  /* 0x0000000503ff7c12 */ /* 0x000fe2000800fcff */
[----:B---3--:R-:W-:Y:S01]  /*13240*/  VIADD R0, R17, 0xffffffff ;  /* 0xffffffff11007836 */ /* 0x008fe20000000000 */
[----:B----4-:R-:W-:Y:S01]  /*13250*/  SHF.R.S32.HI R8, RZ, 0x1f, R7 ;  /* 0x0000001fff087819 */ /* 0x010fe20000011407 */
[----:B------:R2:W-:Y:S01]  /*13260*/  STL [R1+0xc], R7 ;  /* 0x00000c0701007387 */ /* 0x0005e20000100800 */
[----:B------:R-:W-:-:S03]  /*13270*/  SEL R17, R7, RZ, !P0 ;  /* 0x000000ff07117207 */ /* 0x000fc60004000000 */
[----:B------:R2:W-:Y:S01]  /*13280*/  STL [R1+0x14], R8 ;  /* 0x0000140801007387 */ /* 0x0005e20000100800 */
[----:B------:R-:W-:Y:S05]  /*13290*/  BRA.DIV UR4, `(.L_x_2479) ;  /* 0x0000004e04247947 */ /* 0x000fea000b800000 */
[----:B------:R-:W3:Y:S02]  /*132a0*/  S2R R4, SR_TID.X ;  /* 0x0000000000047919 */ /* 0x000ee40000002100 */
[----:B---3--:R-:W-:-:S04]  /*132b0*/  SHF.R.U32.HI R4, RZ, 0x5, R4 ;  /* 0x00000005ff047819 */ /* 0x008fc80000011604 */
[----:B------:R-:W-:-:S05]  /*132c0*/  LOP3.LUT R4, R4, 0x3, RZ, 0xc0, !PT ;  /* 0x0000000304047812 */ /* 0x000fca00078ec0ff */
[----:B------:R3:W4:Y:S02]  /*132d0*/  SHFL.IDX PT, R14, R4, RZ, 0x1f ;  /* 0x00001fff040e7589 */ /* 0x00072400000e0000 */
.L_x_2585:
[----:B---3--:R-:W3:Y:S01]  /*132e0*/  LDL.LU R4, [R1] ;  /* 0x0000000001047983 */ /* 0x008ee20000300800 */
[----:B------:R-:W-:Y:S02]  /*132f0*/  PLOP3.LUT P1, PT, PT, PT, PT, 0x8, 0x0 ;  /* 0x000000000000781c */ /* 0x000fe40003f2e170 */
[----:B----4-:R-:W-:Y:S01]  /*13300*/  ISETP.NE.AND P0, PT, R14, RZ, PT ;  /* 0x000000ff0e00720c */ /* 0x010fe20003f05270 */
[----:B------:R4:W-:Y:S01]  /*13310*/  STL [R1+0x28], R0 ;  /* 0x0000280001007387 */ /* 0x0009e20000100800 */
[----:B---3--:R-:W-:-:S09]  /*13320*/  LOP3.LUT R4, R4, 0xfffffffe, RZ, 0xc0, !PT ;  /* 0xfffffffe04047812 */ /* 0x008fd200078ec0ff */
[----:B------:R-:W-:-:S05]  /*13330*/  @P1 LOP3.LUT R4, R4, 0x1, RZ, 0xfc, !PT ;  /* 0x0000000104041812 */ /* 0x000fca00078efcff */
[----:B------:R4:W-:Y:S01]  /*13340*/  STL [R1], R4 ;  /* 0x0000000401007387 */ /* 0x0009e20000100800 */
[----:B------:R-:W-:Y:S05]  /*13350*/  @P0 BRA `(.L_x_2480) ;  /* 0x00000004001c0947 */ /* 0x000fea0003800000 */
[----:B------:R-:W-:-:S03]  /*13360*/  UMOV UR4, 0xffffffff ;  /* 0xffffffff00047882 */ /* 0x000fc60000000000 */
[----:B------:R-:W-:Y:S05]  /*13370*/  BRA.DIV UR4, `(.L_x_2481) ;  /* 0x0000004e04207947 */ /* 0x000fea000b800000 */
[----:B------:R-:W-:-:S13]  /*13380*/  ELECT P6, URZ, PT ;  /* 0x00000000003f782f */ /* 0x000fda00038c0000 */
.L_x_2588:
[----:B------:R-:W-:Y:S05]  /*13390*/  @!P6 BRA `(.L_x_2480) ;  /* 0x00000004000ce947 */ /* 0x000fea0003800000 */
[----:B------:R-:W-:-:S04]  /*133a0*/  ISETP.NE.U32.AND P0, PT, R2, RZ, PT ;  /* 0x000000ff0200720c */ /* 0x000fc80003f05070 */
[----:B------:R-:W-:-:S13]  /*133b0*/  ISETP.NE.AND.EX P0, PT, R3, RZ, PT, P0 ;  /* 0x000000ff0300720c */ /* 0x000fda0003f05300 */
[----:B------:R-:W-:Y:S05]  /*133c0*/  @!P0 BRA `(.L_x_2482) ;  /* 0x0000000000508947 */ /* 0x000fea0003800000 */
[----:B------:R-:W3:Y:S01]  /*133d0*/  LDC R6, c[0x0][0x43c] ;  /* 0x00010f00ff067b82 */ /* 0x000ee20000000800 */
[----:B01----:R-:W-:Y:S01]  /*133e0*/  IMAD.MOV.U32 R9, RZ, RZ, R0 ;  /* 0x000000ffff097224 */ /* 0x003fe200078e0000 */
[----:B------:R-:W-:-:S03]  /*133f0*/  ULDC.64 UR4, c[0x0][0x428] ;  /* 0x00010a0000047ab9 */ /* 0x000fc60000000a00 */
[----:B----4-:R-:W-:Y:S01]  /*13400*/  IMAD.MOV.U32 R0, RZ, RZ, R9 ;  /* 0x000000ffff007224 */ /* 0x010fe200078e0009 */
[----:B---3--:R-:W-:-:S13]  /*13410*/  ISETP.NE.AND P0, PT, R6, 0x1, PT ;  /* 0x000000010600780c */ /* 0x008fda0003f05270 */
[----:B------:R-:W0:Y:S02]  /*13420*/  @P0 LDC.64 R4, c[0x0][0x440] ;  /* 0x00011000ff040b82 */ /* 0x000e240000000a00 */
[----:B0-----:R-:W-:-:S05]  /*13430*/  @P0 IMAD.HI.U32 R4, R9, R4, RZ ;  /* 0x0000000409040227 */ /* 0x001fca00078e00ff */
[----:B------:R-:W-:-:S04]  /*13440*/  @P0 SHF.R.U32.HI R0, RZ, R5, R4 ;  /* 0x00000005ff000219 */ /* 0x000fc80000011604 */
[--C-:B------:R-:W-:Y:S01]  /*13450*/  SHF.R.S32.HI R5, RZ, 0x1f, R0.reuse ;  /* 0x0000001fff057819 */ /* 0x100fe20000011400 */
[----:B------:R-:W-:-:S04]  /*13460*/  IMAD.MOV R4, RZ, RZ, -R0 ;  /* 0x000000ffff047224 */ /* 0x000fc800078e0a00 */
[----:B------:R-:W-:Y:S02]  /*13470*/  IMAD R9, R6, R4, R9 ;  /* 0x0000000406097224 */ /* 0x000fe400078e0209 */
[----:B------:R-:W-:Y:S02]  /*13480*/  IMAD R6, R8, UR4, RZ ;  /* 0x0000000408067c24 */ /* 0x000fe4000f8e02ff */
[----:B------:R-:W-:Y:S01]  /*13490*/  IMAD.MOV.U32 R4, RZ, RZ, R0 ;  /* 0x000000ffff047224 */ /* 0x000fe200078e0000 */
[----:B------:R3:W-:Y:S01]  /*134a0*/  STL [R1+0x28], R9 ;  /* 0x0000280901007387 */ /* 0x0007e20000100800 */
[C---:B------:R-:W-:Y:S02]  /*134b0*/  IMAD R0, R7.reuse, UR5, R6 ;  /* 0x0000000507007c24 */ /* 0x040fe4000f8e0206 */
[----:B------:R-:W-:-:S04]  /*134c0*/  IMAD.WIDE.U32 R4, R7, UR4, R4 ;  /* 0x0000000407047c25 */ /* 0x000fc8000f8e0004 */
[----:B------:R-:W-:Y:S01]  /*134d0*/  IMAD.IADD R0, R5, 0x1, R0 ;  /* 0x0000000105007824 */ /* 0x000fe200078e0200 */
[----:B------:R-:W-:-:S04]  /*134e0*/  LEA R2, P0, R4, R2, 0x2 ;  /* 0x0000000204027211 */ /* 0x000fc800078010ff */
[----:B------:R-:W-:-:S05]  /*134f0*/  LEA.HI.X R3, R4, R3, R0, 0x2, P0 ;  /* 0x0000000304037211 */ /* 0x000fca00000f1400 */
[----:B------:R3:W5:Y:S04]  /*13500*/  LDG.E R17, desc[UR40][R2.64] ;  /* 0x0000002802117981 */ /* 0x000768000c1e1900 */
.L_x_2482:
[----:B--2---:R-:W2:Y:S04]  /*13510*/  LDL R7, [R1+0x4] ;  /* 0x0000040001077983 */ /* 0x004ea80000100800 */
[----:B----4-:R-:W2:Y:S04]  /*13520*/  LDL R0, [R1+0x8] ;  /* 0x0000080001007983 */ /* 0x010ea80000100800 */
[----:B---3--:R-:W3:Y:S01]  /*13530*/  LDL R2, [R1+0x10] ;  /* 0x0000100001027983 */ /* 0x008ee20000100800 */
[----:B--2---:R-:W-:Y:S01]  /*13540*/  IMAD R0, R0, 0x8, R7 ;  /* 0x0000000800007824 */ /* 0x004fe200078e0207 */
[----:B---3--:R-:W-:-:S04]  /*13550*/  SHF.L.U32 R2, R2, 0x1f, RZ ;  /* 0x0000001f02027819 */ /* 0x008fc800000006ff */
[----:B------:R-:W2:Y:S02]  /*13560*/  SYNCS.PHASECHK.TRANS64.TRYWAIT P0, [R0+URZ+0x22840], R2 ;  /* 0x02284002000075a7 */ /* 0x000ea4000800017f */
[----:B--2---:R-:W-:Y:S05]  /*13570*/  @!P0 BRA `(.L_x_2483) ;  /* 0x0000004800c08947 */ /* 0x004fea0003800000 */
.L_x_2589:
        /* <DEDUP_REMOVED lines=11> */
.L_x_2484:
[----:B------:R-:W3:Y:S04]  /*13630*/  LDL R6, [R1+0x4] ;  /* 0x0000040001067983 */ /* 0x000ee80000100800 */
[----:B------:R-:W3:Y:S04]  /*13640*/  LDL R5, [R1+0x8] ;  /* 0x0000080001057983 */ /* 0x000ee80000100800 */
[----:B------:R-:W4:Y:S04]  /*13650*/  LDL R4, [R1+0x28] ;  /* 0x0000280001047983 */ /* 0x000f280000100800 */
[----:B------:R-:W4:Y:S04]  /*13660*/  LDL R3, [R1+0x18] ;  /* 0x0000180001037983 */ /* 0x000f280000100800 */
[----:B--2---:R-:W2:Y:S01]  /*13670*/  LDL.LU R2, [R1] ;  /* 0x0000000001027983 */ /* 0x004ea20000300800 */
[----:B------:R-:W-:Y:S01]  /*13680*/  R2UR UR9, R0 ;  /* 0x00000000000972ca */ /* 0x000fe200000e0000 */
[----:B------:R-:W-:Y:S01]  /*13690*/  UIADD3 UR6, UP0, UR38, 0x370, URZ ;  /* 0x0000037026067890 */ /* 0x000fe2000ff1e03f */
[----:B------:R-:W-:Y:S01]  /*136a0*/  PLOP3.LUT P0, PT, PT, PT, PT, 0x80, 0x0 ;  /* 0x000000000000781c */ /* 0x000fe20003f0f070 */
[----:B------:R-:W-:Y:S01]  /*136b0*/  UMOV UR5, 0x14f00000 ;  /* 0x14f0000000057882 */ /* 0x000fe20000000000 */
[----:B------:R-:W-:Y:S01]  /*136c0*/  R2UR UR12, R18 ;  /* 0x00000000120c72ca */ /* 0x000fe200000e0000 */
[----:B------:R-:W-:Y:S01]  /*136d0*/  UIADD3.X UR7, URZ, UR39, URZ, UP0, !UPT ;  /* 0x000000273f077290 */ /* 0x000fe200087fe43f */
[----:B-----5:R-:W-:Y:S01]  /*136e0*/  R2UR UR13, R17 ;  /* 0x00000000110d72ca */ /* 0x020fe200000e0000 */
[----:B------:R-:W-:-:S06]  /*136f0*/  UMOV UR10, URZ ;  /* 0x0000003f000a7c82 */ /* 0x000fcc0008000000 */
[----:B------:R-:W-:Y:S01]  /*13700*/  UIADD3 UR9, UR9, 0x22830, URZ ;  /* 0x0002283009097890 */ /* 0x000fe2000fffe03f */
[----:B---3--:R-:W-:Y:S01]  /*13710*/  IMAD R0, R5, 0x3000, R6 ;  /* 0x0000300005007824 */ /* 0x008fe200078e0206 */
[----:B----4-:R-:W-:-:S04]  /*13720*/  R2UR UR11, R4 ;  /* 0x00000000040b72ca */ /* 0x010fc800000e0000 */
[----:B------:R-:W-:Y:S02]  /*13730*/  R2UR UR8, R0 ;  /* 0x00000000000872ca */ /* 0x000fe400000e0000 */
[----:B------:R-:W-:Y:S02]  /*13740*/  R2UR UR4, R3 ;  /* 0x00000000030472ca */ /* 0x000fe400000e0000 */
[----:B--2---:R-:W-:-:S04]  /*13750*/  LOP3.LUT R2, R2, 0xfffffffe, RZ, 0xc0, !PT ;  /* 0xfffffffe02027812 */ /* 0x004fc800078ec0ff */
[----:B------:R-:W-:-:S05]  /*13760*/  @P0 LOP3.LUT R2, R2, 0x1, RZ, 0xfc, !PT ;  /* 0x0000000102020812 */ /* 0x000fca00078efcff */
[----:B------:R-:W-:Y:S02]  /*13770*/  UIADD3 UR8, UR8, 0x1c400, URZ ;  /* 0x0001c40008087890 */ /* 0x000fe4000fffe03f */
[----:B------:R-:W-:Y:S01]  /*13780*/  UIMAD UR11, UR11, 0x60, UR4 ;  /* 0x000000600b0b78a4 */ /* 0x000fe2000f8e0204 */
[----:B------:R3:W-:Y:S02]  /*13790*/  STL [R1], R2 ;  /* 0x0000000201007387 */ /* 0x0007e40000100800 */
[----:B------:R-:W-:-:S06]  /*137a0*/  UMOV UR4, 0x0 ;  /* 0x0000000000047882 */ /* 0x000fcc0000000000 */
[----:B------:R3:W-:Y:S01]  /*137b0*/  UTMALDG.4D [UR8], [UR6], desc[UR4] ;  /* 0x00000408060075b4 */ /* 0x0007e20008019000 */
[----:B------:R-:W-:Y:S02]  /*137c0*/  NOP ;  /* 0x0000000000007918 */ /* 0x000fe40000000000 */
.L_x_2480:
[----:B----4-:R-:W4:Y:S04]  /*137d0*/  LDL R0, [R1+0x4] ;  /* 0x0000040001007983 */ /* 0x010f280000100800 */
[----:B------:R-:W5:Y:S01]  /*137e0*/  LDL.LU R3, [R1+0x38] ;  /* 0x0000380001037983 */ /* 0x000f620000300800 */
[----:B------:R-:W-:Y:S05]  /*137f0*/  WARPSYNC.ALL ;  /* 0x0000000000007948 */ /* 0x000fea0003800000 */
[----:B---3--:R-:W-:Y:S01]  /*13800*/  ULDC.64 UR4, c[0x0][0x298] ;  /* 0x0000a60000047ab9 */ /* 0x008fe20000000a00 */
[----:B------:R-:W-:Y:S01]  /*13810*/  BSSY B6, `(.L_x_2485) ;  /* 0x000001c000067945 */ /* 0x000fe20003800000 */
[----:B------:R-:W-:Y:S01]  /*13820*/  BAR.SYNC.DEFER_BLOCKING 0x8, 0x180 ;  /* 0x0206000000007b1d */ /* 0x000fe20000010000 */
[----:B----4-:R-:W-:Y:S01]  /*13830*/  VIADD R0, R0, 0x18400 ;  /* 0x0001840000007836 */ /* 0x010fe20000000000 */
[----:B-----5:R-:W-:Y:S01]  /*13840*/  SHF.R.S32.HI R2, RZ, 0x1f, R3 ;  /* 0x0000001fff027819 */ /* 0x020fe20000011403 */
[----:B------:R-:W-:-:S03]  /*13850*/  IMAD.WIDE.U32 R4, R3, UR4, RZ ;  /* 0x0000000403047c25 */ /* 0x000fc6000f8e00ff */
[----:B------:R-:W-:Y:S01]  /*13860*/  LOP3.LUT P0, RZ, R0, 0x3ff, RZ, 0xc0, !PT ;  /* 0x000003ff00ff7812 */ /* 0x000fe2000780c0ff */
[----:B------:R-:W-:Y:S01]  /*13870*/  IMAD R2, R2, UR4, RZ ;  /* 0x0000000402027c24 */ /* 0x000fe2000f8e02ff */
[----:B------:R3:W-:Y:S03]  /*13880*/  STL.64 [R1+0x38], R4 ;  /* 0x0000380401007387 */ /* 0x0007e60000100a00 */
[----:B------:R-:W-:-:S04]  /*13890*/  IMAD R2, R3, UR5, R2 ;  /* 0x0000000503027c24 */ /* 0x000fc8000f8e0202 */
[----:B------:R-:W-:-:S05]  /*138a0*/  IMAD.IADD R0, R5, 0x1, R2 ;  /* 0x0000000105007824 */ /* 0x000fca00078e0202 */
[----:B------:R3:W-:Y:S01]  /*138b0*/  STL [R1+0x44], R0 ;  /* 0x0000440001007387 */ /* 0x0007e20000100800 */
[----:B------:R-:W-:Y:S05]  /*138c0*/  @!P0 BRA `(.L_x_2486) ;  /* 0x0000000000408947 */ /* 0x000fea0003800000 */
[----:B------:R-:W-:Y:S01]  /*138d0*/  MOV R2, 0x0 ;  /* 0x0000000000027802 */ /* 0x000fe20000000f00 */
[----:B------:R-:W-:Y:S01]  /*138e0*/  ULDC.64 UR6, c[0x4][0x98] ;  /* 0x0100260000067ab9 */ /* 0x000fe20000000a00 */
[----:B------:R-:W-:Y:S01]  /*138f0*/  ULDC.64 UR8, c[0x4][0xa0] ;  /* 0x0100280000087ab9 */ /* 0x000fe20000000a00 */
[----:B------:R-:W-:Y:S01]  /*13900*/  ULDC.64 UR4, c[0x4][0x20] ;  /* 0x0100080000047ab9 */ /* 0x000fe20000000a00 */
[----:B---3--:R-:W-:Y:S02]  /*13910*/  IMAD.U32 R4, RZ, RZ, UR6 ;  /* 0x00000006ff047e24 */ /* 0x008fe4000f8e00ff */
        /* <DEDUP_REMOVED lines=11> */
.L_x_2486:
[----:B------:R-:W-:Y:S05]  /*139d0*/  BSYNC B6 ;  /* 0x0000000000067941 */ /* 0x000fea0003800000 */
.L_x_2485:
[----:B---3--:R-:W3:Y:S01]  /*139e0*/  LDL.LU R0, [R1+0x44] ;  /* 0x0000440001007983 */ /* 0x008ee20000300800 */
[----:B--2---:R-:W2:Y:S01]  /*139f0*/  LDC R7, c[0x0][0x448] ;  /* 0x00011200ff077b82 */ /* 0x004ea20000000800 */
[----:B------:R-:W-:Y:S01]  /*13a00*/  ULDC.64 UR4, c[0x0][0x2d8] ;  /* 0x0000b60000047ab9 */ /* 0x000fe20000000a00 */
[----:B------:R-:W-:Y:S01]  /*13a10*/  ULDC UR6, c[0x0][0x2b8] ;  /* 0x0000ae0000067ab9 */ /* 0x000fe20000000800 */
[----:B------:R-:W3:Y:S04]  /*13a20*/  LDL.LU.64 R2, [R1+0x38] ;  /* 0x0000380001027983 */ /* 0x000ee80000300a00 */
[----:B------:R-:W4:Y:S04]  /*13a30*/  LDL R12, [R1+0x2c] ;  /* 0x00002c00010c7983 */ /* 0x000f280000100800 */
[----:B01----:R0:W5:Y:S01]  /*13a40*/  LDL R9, [R1+0x24] ;  /* 0x0000240001097983 */ /* 0x0031620000100800 */
[----:B------:R-:W1:Y:S01]  /*13a50*/  S2R R5, SR_TID.X ;  /* 0x0000000000057919 */ /* 0x000e620000002100 */
[----:B------:R-:W0:Y:S01]  /*13a60*/  S2R R6, SR_TID.X ;  /* 0x0000000000067919 */ /* 0x000e220000002100 */
[----:B-1----:R-:W-:-:S04]  /*13a70*/  LOP3.LUT R5, R5, 0x7f, RZ, 0xc0, !PT ;  /* 0x0000007f05057812 */ /* 0x002fc800078ec0ff */
[----:B------:R-:W-:Y:S01]  /*13a80*/  SHF.R.U32.HI R5, RZ, 0x3, R5 ;  /* 0x00000003ff057819 */ /* 0x000fe20000011605 */
[----:B0-----:R-:W-:-:S05]  /*13a90*/  IMAD.SHL.U32 R8, R6, 0x10, RZ ;  /* 0x0000001006087824 */ /* 0x001fca00078e00ff */
[----:B------:R-:W-:Y:S01]  /*13aa0*/  LOP3.LUT R8, R5, 0x70, R8, 0xf8, !PT ;  /* 0x0000007005087812 */ /* 0x000fe200078ef808 */
[----:B---3--:R-:W-:Y:S01]  /*13ab0*/  IMAD.MOV.U32 R3, RZ, RZ, R0 ;  /* 0x000000ffff037224 */ /* 0x008fe200078e0000 */
[----:B------:R-:W-:-:S05]  /*13ac0*/  SHF.R.S32.HI R0, RZ, 0x1f, R18 ;  /* 0x0000001fff007819 */ /* 0x000fca0000011412 */
[----:B------:R-:W-:Y:S02]  /*13ad0*/  IMAD R0, R0, UR4, RZ ;  /* 0x0000000400007c24 */ /* 0x000fe4000f8e02ff */
[----:B------:R-:W-:-:S04]  /*13ae0*/  IMAD.WIDE.U32 R2, R18, UR4, R2 ;  /* 0x0000000412027c25 */ /* 0x000fc8000f8e0002 */
[----:B------:R-:W-:Y:S01]  /*13af0*/  IMAD R0, R18, UR5, R0 ;  /* 0x0000000512007c24 */ /* 0x000fe2000f8e0200 */
[----:B------:R-:W-:Y:S02]  /*13b00*/  ULDC.64 UR4, c[0x0][0xa00] ;  /* 0x0002800000047ab9 */ /* 0x000fe40000000a00 */
[----:B------:R-:W-:Y:S01]  /*13b10*/  ISETP.NE.U32.AND P0, PT, RZ, UR4, PT ;  /* 0x00000004ff007c0c */ /* 0x000fe2000bf05070 */
[----:B------:R-:W-:Y:S01]  /*13b20*/  IMAD.IADD R3, R3, 0x1, R0 ;  /* 0x0000000103037824 */ /* 0x000fe200078e0200 */
[----:B------:R-:W-:Y:S02]  /*13b30*/  SHF.R.S32.HI R0, RZ, 0x1f, R19 ;  /* 0x0000001fff007819 */ /* 0x000fe40000011413 */
[----:B------:R-:W-:Y:S01]  /*13b40*/  ISETP.NE.AND.EX P0, PT, RZ, UR5, PT, P0 ;  /* 0x00000005ff007c0c */ /* 0x000fe2000bf05300 */
[----:B------:R-:W-:-:S03]  /*13b50*/  ULDC.64 UR4, c[0x0][0x2e0] ;  /* 0x0000b80000047ab9 */ /* 0x000fc60000000a00 */
[----:B------:R-:W-:Y:S02]  /*13b60*/  SEL R4, R0, RZ, !P0 ;  /* 0x000000ff00047207 */ /* 0x000fe40004000000 */
[----:B------:R-:W-:Y:S02]  /*13b70*/  SEL R0, R19, RZ, !P0 ;  /* 0x000000ff13007207 */ /* 0x000fe40004000000 */
[----:B--2---:R-:W-:-:S13]  /*13b80*/  ISETP.NE.AND P0, PT, R7, 0x1, PT ;  /* 0x000000010700780c */ /* 0x004fda0003f05270 */
[----:B------:R-:W0:Y:S08]  /*13b90*/  @P0 LDC R5, c[0x0][0x44c] ;  /* 0x00011300ff050b82 */ /* 0x000e300000000800 */
[----:B------:R-:W1:Y:S01]  /*13ba0*/  @P0 LDC R6, c[0x0][0x450] ;  /* 0x00011400ff060b82 */ /* 0x000e620000000800 */
[----:B------:R-:W-:Y:S02]  /*13bb0*/  IMAD R4, R4, UR4, RZ ;  /* 0x0000000404047c24 */ /* 0x000fe4000f8e02ff */
[----:B------:R-:W-:-:S04]  /*13bc0*/  IMAD.WIDE.U32 R2, R0, UR4, R2 ;  /* 0x0000000400027c25 */ /* 0x000fc8000f8e0002 */
[----:B------:R-:W-:Y:S01]  /*13bd0*/  IMAD R0, R0, UR5, R4 ;  /* 0x0000000500007c24 */ /* 0x000fe2000f8e0204 */
[----:B------:R-:W-:Y:S01]  /*13be0*/  ULDC.64 UR4, c[0x0][0x2d0] ;  /* 0x0000b40000047ab9 */ /* 0x000fe20000000a00 */
[----:B----4-:R-:W-:Y:S02]  /*13bf0*/  IMAD.IADD R4, R8, 0x1, R12 ;  /* 0x0000000108047824 */ /* 0x010fe400078e020c */
[----:B------:R-:W-:Y:S02]  /*13c00*/  IMAD.IADD R3, R3, 0x1, R0 ;  /* 0x0000000103037824 */ /* 0x000fe400078e0200 */
[----:B0-----:R-:W-:Y:S01]  /*13c10*/  @P0 IMAD.HI.U32 R5, R4, R5, RZ ;  /* 0x0000000504050227 */ /* 0x001fe200078e00ff */
[----:B------:R-:W0:Y:S03]  /*13c20*/  S2R R8, SR_TID.X ;  /* 0x0000000000087919 */ /* 0x000e260000002100 */
[----:B------:R-:W-:Y:S01]  /*13c30*/  IMAD.MOV.U32 R0, RZ, RZ, R4 ;  /* 0x000000ffff007224 */ /* 0x000fe200078e0004 */
[----:B-1----:R-:W-:-:S05]  /*13c40*/  @P0 SHF.R.U32.HI R0, RZ, R6, R5 ;  /* 0x00000006ff000219 */ /* 0x002fca0000011605 */
        /* <DEDUP_REMOVED lines=18> */
[----:B------:R-:W-:Y:S02]  /*13d70*/  LOP3.LUT R8, R8, 0x7f, RZ, 0xc0, !PT ;  /* 0x0000007f08087812 */ /* 0x000fe400078ec0ff */
[----:B------:R-:W-:Y:S02]  /*13d80*/  ISETP.GE.AND P0, PT, R10, UR6, PT ;  /* 0x000000060a007c0c */ /* 0x000fe4000bf06270 */
[----:B------:R-:W-:-:S02]  /*13d90*/  LEA.HI.X R2, R2, UR5, R4, 0x1, P1 ;  /* 0x0000000502027c11 */ /* 0x000fc400088f0c04 */
[----:B------:R-:W-:Y:S01]  /*13da0*/  SHF.R.U32.HI R8, RZ, 0x3, R8 ;  /* 0x00000003ff087819 */ /* 0x000fe20000011608 */
[----:B------:R-:W-:Y:S08]  /*13db0*/  BRA.DIV UR4, `(.L_x_2487) ;  /* 0x0000004204c47947 */ /* 0x000ff0000b800000 */
[----:B------:R-:W2:Y:S04]  /*13dc0*/  LDL.LU R6, [R1+0x30] ;  /* 0x0000300001067983 */ /* 0x000ea80000300800 */
[----:B------:R-:W3:Y:S01]  /*13dd0*/  LDL.LU R11, [R1+0x2c] ;  /* 0x00002c00010b7983 */ /* 0x000ee20000300800 */
[----:B--2---:R-:W-:-:S03]  /*13de0*/  IMAD R4, R6, R7, RZ ;  /* 0x0000000706047224 */ /* 0x004fc600078e02ff */
[----:B------:R-:W0:Y:S01]  /*13df0*/  SHFL.IDX PT, R7, R0, RZ, 0x181f ;  /* 0x00181fff00077589 */ /* 0x000e2200000e0000 */
[----:B---3--:R-:W-:-:S03]  /*13e00*/  IMAD.IADD R3, R8, 0x1, R11 ;  /* 0x0000000108037824 */ /* 0x008fc600078e020b */
[----:B------:R-:W1:Y:S01]  /*13e10*/  SHFL.IDX PT, R6, R2, RZ, 0x181f ;  /* 0x00181fff02067589 */ /* 0x000e6200000e0000 */
[C---:B------:R-:W-:Y:S01]  /*13e20*/  VIADD R5, R3.reuse, 0x10 ;  /* 0x0000001003057836 */ /* 0x040fe20000000000 */
        /* <DEDUP_REMOVED lines=63> */
.L_x_2606:
        /* <DEDUP_REMOVED lines=11> */
.L_x_2488:
        /* <DEDUP_REMOVED lines=19> */
.L_x_2607:
[----:B------:R-:W-:Y:S05]  /*14400*/  BSYNC B0 ;  /* 0x0000000000007941 */ /* 0x000fea0003800000 */
.L_x_2489:
[----:B0-----:R-:W2:Y:S01]  /*14410*/  LDL R2, [R1] ;  /* 0x0000000001027983 */ /* 0x001ea20000100800 */
        /* <DEDUP_REMOVED lines=15> */
.L_x_2608:
[----:B------:R-:W-:Y:S05]  /*14510*/  BSYNC B1 ;  /* 0x0000000000017941 */ /* 0x000fea0003800000 */
.L_x_2493:
        /* <DEDUP_REMOVED lines=9> */
.L_x_2496:
[----:B------:R-:W-:Y:S05]  /*145b0*/  BSYNC B1 ;  /* 0x0000000000017941 */ /* 0x000fea0003800000 */
.L_x_2495:
[----:B------:R-:W2:Y:S04]  /*145c0*/  LDL R5, [R1+0x4] ;  /* 0x0000040001057983 */ /* 0x000ea80000100800 */
[----:B0-----:R-:W2:Y:S04]  /*145d0*/  LDL R0, [R1+0x8] ;  /* 0x0000080001007983 */ /* 0x001ea80000100800 */
[----:B------:R-:W3:Y:S04]  /*145e0*/  LDL R4, [R1+0x18] ;  /* 0x0000180001047983 */ /* 0x000ee80000100800 */
[----:B------:R-:W3:Y:S01]  /*145f0*/  LDL.LU R3, [R1+0x28] ;  /* 0x0000280001037983 */ /* 0x000ee20000300800 */
        /* <DEDUP_REMOVED lines=10> */
.L_x_2497:
        /* <DEDUP_REMOVED lines=15> */
.L_x_2498:
        /* <DEDUP_REMOVED lines=15> */
.L_x_2499:
        /* <DEDUP_REMOVED lines=15> */
.L_x_2500:
        /* <DEDUP_REMOVED lines=10> */
.L_x_2492:
[----:B------:R-:W-:Y:S05]  /*14a10*/  BSYNC B0 ;  /* 0x0000000000007941 */ /* 0x000fea0003800000 */
.L_x_2491:
[----:B------:R-:W2:Y:S04]  /*14a20*/  LDL R4, [R1+0x20] ;  /* 0x0000200001047983 */ /* 0x000ea80000100800 */
[----:B------:R-:W3:Y:S01]  /*14a30*/  LDL R5, [R1+0x1c] ;  /* 0x00001c0001057983 */ /* 0x000ee20000100800 */
[----:B------:R-:W-:Y:S01]  /*14a40*/  BSSY B0, `(.L_x_2501) ;  /* 0x00001ff000007945 */ /* 0x000fe20003800000 */
[----:B--2---:R-:W-:-:S05]  /*14a50*/  VIADD R0, R4, 0xfffffffe ;  /* 0xfffffffe04007836 */ /* 0x004fca0000000000 */
[----:B---3--:R-:W-:-:S13]  /*14a60*/  ISETP.GE.AND P0, PT, R0, R5, PT ;  /* 0x000000050000720c */ /* 0x008fda0003f06270 */
[----:B------:R-:W-:Y:S05]  /*14a70*/  @!P0 BRA `(.L_x_2502) ;  /* 0x0000001c00ec8947 */ /* 0x000fea0003800000 */
[----:B------:R-:W-:Y:S01]  /*14a80*/  IMAD.MOV R2, RZ, RZ, -R4 ;  /* 0x000000ffff027224 */ /* 0x000fe200078e0a04 */
[----:B------:R-:W-:Y:S01]  /*14a90*/  LOP3.LUT R6, RZ, R5, RZ, 0x33, !PT ;  /* 0x00000005ff067212 */ /* 0x000fe200078e33ff */
[----:B------:R-:W-:Y:S03]  /*14aa0*/  BSSY B2, `(.L_x_2503) ;  /* 0x00000ab000027945 */ /* 0x000fe60003800000 */
[----:B------:R-:W-:-:S05]  /*14ab0*/  VIADDMNMX R6, R2, 0x1, R6, !PT ;  /* 0x0000000102067846 */ /* 0x000fca0007800106 */
[----:B------:R-:W-:-:S05]  /*14ac0*/  IMAD.IADD R2, R4, 0x1, R6 ;  /* 0x0000000104027824 */ /* 0x000fca00078e0206 */
[----:B------:R-:W-:-:S04]  /*14ad0*/  LOP3.LUT R2, R2, 0x1, RZ, 0xc0, !PT ;  /* 0x0000000102027812 */ /* 0x000fc800078ec0ff */
[----:B------:R-:W-:-:S13]  /*14ae0*/  ISETP.NE.U32.AND P0, PT, R2, 0x1, PT ;  /* 0x000000010200780c */ /* 0x000fda0003f05070 */
[----:B------:R-:W-:Y:S05]  /*14af0*/  @P0 BRA `(.L_x_2504) ;  /* 0x0000000800940947 */ /* 0x000fea0003800000 */
[----:B------:R-:W2:Y:S04]  /*14b00*/  LDL R5, [R1] ;  /* 0x0000000001057983 */ /* 0x000ea80000100800 */
        /* <DEDUP_REMOVED lines=34> */
[----:B------:R1:W5:Y:S04]  /*14d30*/  LDG.E R17, desc[UR40][R4.64] ;  /* 0x0000002804117981 */ /* 0x000368000c1e1900 */
.L_x_2507:
[----:B------:R-:W2:Y:S01]  /*14d40*/  LDL R2, [R1+0x4] ;  /* 0x0000040001027983 */ /* 0x000ea20000100800 */
        /* <DEDUP_REMOVED lines=8> */
.L_x_2609:
[----:B------:R-:W-:Y:S05]  /*14dd0*/  BSYNC B3 ;  /* 0x0000000000037941 */ /* 0x000fea0003800000 */
.L_x_2508:
        /* <DEDUP_REMOVED lines=9> */
.L_x_2511:
[----:B------:R-:W-:Y:S05]  /*14e70*/  BSYNC B3 ;  /* 0x0000000000037941 */ /* 0x000fea0003800000 */
.L_x_2510:
        /* <DEDUP_REMOVED lines=14> */
.L_x_2512:
        /* <DEDUP_REMOVED lines=13> */
.L_x_2610:
[----:B------:R-:W-:Y:S05]  /*15030*/  BSYNC B3 ;  /* 0x0000000000037941 */ /* 0x000fea0003800000 */
.L_x_2513:
        /* <DEDUP_REMOVED lines=11> */
.L_x_2516:
[----:B------:R-:W-:Y:S05]  /*150f0*/  BSYNC B3 ;  /* 0x0000000000037941 */ /* 0x000fea0003800000 */
.L_x_2515:
        /* <DEDUP_REMOVED lines=11> */
.L_x_2517:
        /* <DEDUP_REMOVED lines=15> */
.L_x_2518:
        /* <DEDUP_REMOVED lines=15> */
.L_x_2519:
        /* <DEDUP_REMOVED lines=15> */
.L_x_2520:
        /* <DEDUP_REMOVED lines=10> */
.L_x_2506:
[----:B------:R-:W-:Y:S05]  /*15520*/  BSYNC B1 ;  /* 0x0000000000017941 */ /* 0x000fea0003800000 */
.L_x_2505:
[----:B------:R-:W2:Y:S02]  /*15530*/  LDL R4, [R1+0x20] ;  /* 0x0000200001047983 */ /* 0x000ea40000100800 */
[----:B--2---:R-:W-:-:S07]  /*15540*/  VIADD R0, R4, 0xfffffffd ;  /* 0xfffffffd04007836 */ /* 0x004fce0000000000 */
.L_x_2504:
[----:B------:R-:W-:Y:S05]  /*15550*/  BSYNC B2 ;  /* 0x0000000000027941 */ /* 0x000fea0003800000 */
.L_x_2503:
[----:B------:R-:W2:Y:S01]  /*15560*/  LDL.LU R2, [R1+0x20] ;  /* 0x0000200001027983 */ /* 0x000ea20000300800 */
[----:B------:R-:W-:Y:S01]  /*15570*/  VIADD R6, R6, 0xfffffffe ;  /* 0xfffffffe06067836 */ /* 0x000fe20000000000 */
[----:B--2---:R-:W-:-:S04]  /*15580*/  LOP3.LUT R2, RZ, R2, RZ, 0x33, !PT ;  /* 0x00000002ff027212 */ /* 0x004fc800078e33ff */
[----:B------:R-:W-:-:S13]  /*15590*/  ISETP.NE.AND P0, PT, R6, R2, PT ;  /* 0x000000020600720c */ /* 0x000fda0003f05270 */
[----:B------:R-:W-:Y:S05]  /*155a0*/  @!P0 BRA `(.L_x_2502) ;  /* 0x0000001400208947 */ /* 0x000fea0003800000 */
.L_x_2553:
[----:B------:R-:W2:Y:S04]  /*155b0*/  LDL R4, [R1] ;  /* 0x0000000001047983 */ /* 0x000ea80000100800 */
        /* <DEDUP_REMOVED lines=35> */
.L_x_2523:
[----:B------:R-:W2:Y:S01]  /*157f0*/  LDL R2, [R1+0x4] ;  /* 0x0000040001027983 */ /* 0x000ea20000100800 */
        /* <DEDUP_REMOVED lines=8> */
.L_x_2611:
[----:B------:R-:W-:Y:S05]  /*15880*/  BSYNC B2 ;  /* 0x0000000000027941 */ /* 0x000fea0003800000 */
.L_x_2524:
        /* <DEDUP_REMOVED lines=9> */
.L_x_2527:
[----:B------:R-:W-:Y:S05]  /*15920*/  BSYNC B2 ;  /* 0x0000000000027941 */ /* 0x000fea0003800000 */
.L_x_2526:
        /* <DEDUP_REMOVED lines=13> */
.L_x_2528:
        /* <DEDUP_REMOVED lines=13> */
.L_x_2612:
[----:B------:R-:W-:Y:S05]  /*15ad0*/  BSYNC B2 ;  /* 0x0000000000027941 */ /* 0x000fea0003800000 */
.L_x_2529:
        /* <DEDUP_REMOVED lines=11> */
.L_x_2532:
[----:B------:R-:W-:Y:S05]  /*15b90*/  BSYNC B2 ;  /* 0x0000000000027941 */ /* 0x000fea0003800000 */
.L_x_2531:
        /* <DEDUP_REMOVED lines=10> */
.L_x_2533:
        /* <DEDUP_REMOVED lines=15> */
.L_x_2534:
        /* <DEDUP_REMOVED lines=15> */
.L_x_2535:
        /* <DEDUP_REMOVED lines=15> */
.L_x_2536:
        /* <DEDUP_REMOVED lines=10> */
.L_x_2522:
[----:B------:R-:W-:Y:S05]  /*15fb0*/  BSYNC B1 ;  /* 0x0000000000017941 */ /* 0x000fea0003800000 */
.L_x_2521:
[----:B------:R-:W2:Y:S01]  /*15fc0*/  LDL R5, [R1] ;  /* 0x0000000001057983 */ /* 0x000ea20000100800 */
[----:B------:R-:W-:Y:S01]  /*15fd0*/  VIADD R7, R7, 0x1 ;  /* 0x0000000107077836 */ /* 0x000fe20000000000 */
[----:B------:R-:W-:Y:S04]  /*15fe0*/  BSSY B1, `(.L_x_2537) ;  /* 0x00000a0000017945 */ /* 0x000fe80003800000 */
[----:B------:R-:W-:-:S04]  /*15ff0*/  ISETP.NE.AND P0, PT, R7, 0x2, PT ;  /* 0x000000020700780c */ /* 0x000fc80003f05270 */
[----:B------:R-:W-:Y:S02]  /*16000*/  SEL R2, RZ, 0x1, P0 ;  /* 0x00000001ff027807 */ /* 0x000fe40000000000 */
[----:B------:R-:W-:Y:S02]  /*16010*/  SEL R9, R7, RZ, P0 ;  /* 0x000000ff07097207 */ /* 0x000fe40000000000 */
[----:B-----5:R-:W-:Y:S01]  /*16020*/  LOP3.LUT R8, R6, R2, RZ, 0x3c, !PT ;  /* 0x0000000206087212 */ /* 0x020fe200078e3cff */
[----:B------:R-:W-:-:S04]  /*16030*/  VIADD R6, R0, 0xffffffff ;  /* 0xffffffff00067836 */ /* 0x000fc80000000000 */
[----:B------:R0:W-:Y:S04]  /*16040*/  STL [R1+0x10], R8 ;  /* 0x0000100801007387 */ /* 0x0001e80000100800 */
[----:B------:R0:W-:Y:S01]  /*16050*/  STL [R1+0x8], R9 ;  /* 0x0000080901007387 */ /* 0x0001e20000100800 */
[----:B--2---:R-:W-:-:S13]  /*16060*/  LOP3.LUT P2, RZ, R5, 0x1, RZ, 0xc0, !PT ;  /* 0x0000000105ff7812 */ /* 0x004fda000784c0ff */
[----:B0-----:R-:W-:Y:S05]  /*16070*/  @!P2 BRA `(.L_x_2538) ;  /* 0x000000080058a947 */ /* 0x001fea0003800000 */
        /* <DEDUP_REMOVED lines=24> */
.L_x_2539:
[----:B------:R-:W2:Y:S01]  /*16200*/  LDL R2, [R1+0x4] ;  /* 0x0000040001027983 */ /* 0x000ea20000100800 */
        /* <DEDUP_REMOVED lines=8> */
.L_x_2613:
[----:B------:R-:W-:Y:S05]  /*16290*/  BSYNC B2 ;  /* 0x0000000000027941 */ /* 0x000fea0003800000 */
.L_x_2540:
        /* <DEDUP_REMOVED lines=9> */
.L_x_2543:
[----:B------:R-:W-:Y:S05]  /*16330*/  BSYNC B2 ;  /* 0x0000000000027941 */ /* 0x000fea0003800000 */
.L_x_2542:
        /* <DEDUP_REMOVED lines=14> */
.L_x_2544:
        /* <DEDUP_REMOVED lines=13> */
.L_x_2614:
[----:B------:R-:W-:Y:S05]  /*164f0*/  BSYNC B2 ;  /* 0x0000000000027941 */ /* 0x000fea0003800000 */
.L_x_2545:
        /* <DEDUP_REMOVED lines=11> */
.L_x_2548:
[----:B------:R-:W-:Y:S05]  /*165b0*/  BSYNC B2 ;  /* 0x0000000000027941 */ /* 0x000fea0003800000 */
.L_x_2547:
        /* <DEDUP_REMOVED lines=11> */
.L_x_2549:
        /* <DEDUP_REMOVED lines=15> */
.L_x_2550:
        /* <DEDUP_REMOVED lines=15> */
.L_x_2551:
        /* <DEDUP_REMOVED lines=15> */
.L_x_2552:
        /* <DEDUP_REMOVED lines=10> */
.L_x_2538:
[----:B------:R-:W-:Y:S05]  /*169e0*/  BSYNC B1 ;  /* 0x0000000000017941 */ /* 0x000fea0003800000 */
.L_x_2537:
[----:B------:R-:W2:Y:S01]  /*169f0*/  LDL R5, [R1+0x1c] ;  /* 0x00001c0001057983 */ /* 0x000ea20000100800 */
[----:B------:R-:W-:Y:S01]  /*16a00*/  VIADD R0, R0, 0xfffffffe ;  /* 0xfffffffe00007836 */ /* 0x000fe20000000000 */
[----:B--2---:R-:W-:-:S13]  /*16a10*/  ISETP.GT.AND P0, PT, R6, R5, PT ;  /* 0x000000050600720c */ /* 0x004fda0003f04270 */
[----:B------:R-:W-:Y:S05]  /*16a20*/  @P0 BRA `(.L_x_2553) ;  /* 0xffffffe800e00947 */ /* 0x000fea000383ffff */
.L_x_2502:
[----:B------:R-:W-:Y:S05]  /*16a30*/  BSYNC B0 ;  /* 0x0000000000007941 */ /* 0x000fea0003800000 */
.L_x_2501:
        /* <DEDUP_REMOVED lines=24> */
.L_x_2555:
[----:B------:R-:W-:Y:S05]  /*16bc0*/  BSYNC B0 ;  /* 0x0000000000007941 */ /* 0x000fea0003800000 */
.L_x_2554:
[----:B------:R-:W-:-:S05]  /*16bd0*/  SEL R0, R0, RZ, P0 ;  /* 0x000000ff00007207 */ /* 0x000fca0000000000 */
[----:B------:R3:W-:Y:S02]  /*16be0*/  STL [R1+0x8], R0 ;  /* 0x0000080001007387 */ /* 0x0007e40000100800 */
.L_x_2473:
[----:B------:R-:W-:Y:S05]  /*16bf0*/  BSYNC B7 ;  /* 0x0000000000077941 */ /* 0x000fea0003800000 */
.L_x_2471:
[----:B---3--:R-:W3:Y:S02]  /*16c00*/  LDL R0, [R1] ;  /* 0x0000000001007983 */ /* 0x008ee40000100800 */
        /* <DEDUP_REMOVED lines=12> */
.L_x_2556:
[----:B------:R-:W3:Y:S01]  /*16cd0*/  S2R R0, SR_TID.X ;  /* 0x0000000000007919 */ /* 0x000ee20000002100 */
[----:B------:R-:W-:Y:S01]  /*16ce0*/  UMOV UR4, 0xffffffff ;  /* 0xffffffff00047882 */ /* 0x000fe20000000000 */
[----:B---3--:R-:W-:-:S04]  /*16cf0*/  LOP3.LUT R4, R0, 0x1f, RZ, 0xc0, !PT ;  /* 0x0000001f00047812 */ /* 0x008fc800078ec0ff */
[----:B------:R-:W-:Y:S01]  /*16d00*/  ISETP.NE.AND P0, PT, R4, 0x1f, PT ;  /* 0x0000001f0400780c */ /* 0x000fe20003f05270 */
[----:B------:R-:W-:-:S12]  /*16d10*/  BRA.DIV UR4, `(.L_x_2558) ;  /* 0x0000002204247947 */ /* 0x000fd8000b800000 */
[----:B------:R-:W-:Y:S01]  /*16d20*/  IMAD.IADD R5, R19, 0x1, R4 ;  /* 0x0000000113057824 */ /* 0x000fe200078e0204 */
[----:B------:R-:W-:-:S04]  /*16d30*/  ULDC UR4, c[0x0][0xc3c] ;  /* 0x00030f0000047ab9 */ /* 0x000fc80000000800 */
[----:B------:R-:W-:-:S13]  /*16d40*/  ISETP.GE.OR P1, PT, R5, UR4, !P0 ;  /* 0x0000000405007c0c */ /* 0x000fda000c726670 */
[----:B-1----:R-:W1:Y:S02]  /*16d50*/  @!P1 LDC.64 R2, c[0x0][0xc80] ;  /* 0x00032000ff029b82 */ /* 0x002e640000000a00 */
[----:B-1----:R-:W-:-:S06]  /*16d60*/  @!P1 IMAD.WIDE R2, R5, 0x4, R2 ;  /* 0x0000000405029825 */ /* 0x002fcc00078e0202 */
[----:B------:R1:W3:Y:S01]  /*16d70*/  @!P1 LDG.E R3, desc[UR40][R2.64] ;  /* 0x0000002802039981 */ /* 0x0002e2000c1e1900 */
[C---:B------:R-:W-:Y:S02]  /*16d80*/  ISETP.GE.U32.AND P2, PT, R4.reuse, 0x2, PT ;  /* 0x000000020400780c */ /* 0x040fe40003f46070 */
[C---:B------:R-:W-:Y:S01]  /*16d90*/  ISETP.GE.U32.AND P3, PT, R4.reuse, 0x4, PT ;  /* 0x000000040400780c */ /* 0x040fe20003f66070 */
[----:B------:R-:W-:Y:S01]  /*16da0*/  SHFL.IDX PT, R0, R16, RZ, 0x1f ;  /* 0x00001fff10007589 */ /* 0x000fe200000e0000 */
[C---:B------:R-:W-:Y:S02]  /*16db0*/  ISETP.GE.U32.AND P4, PT, R4.reuse, 0x8, PT ;  /* 0x000000080400780c */ /* 0x040fe40003f86070 */
[C---:B------:R-:W-:Y:S01]  /*16dc0*/  ISETP.GE.U32.AND P5, PT, R4.reuse, 0x10, PT ;  /* 0x000000100400780c */ /* 0x040fe20003fa6070 */
[----:B-1----:R-:W-:Y:S02]  /*16dd0*/  IMAD.MOV.U32 R2, RZ, RZ, RZ ;  /* 0x000000ffff027224 */ /* 0x002fe400078e00ff */
[----:B---3--:R-:W-:Y:S01]  /*16de0*/  @!P1 IMAD.MOV.U32 R2, RZ, RZ, R3 ;  /* 0x000000ffff029224 */ /* 0x008fe200078e0003 */
[----:B------:R-:W-:-:S04]  /*16df0*/  ISETP.NE.AND P1, PT, R4, RZ, PT ;  /* 0x000000ff0400720c */ /* 0x000fc80003f25270 */
[----:B------:R-:W1:Y:S02]  /*16e00*/  SHFL.UP PT, R14, R2, 0x1, RZ ;  /* 0x04200000020e7989 */ /* 0x000e6400000e00ff */
[----:B-1----:R-:W-:-:S05]  /*16e10*/  SEL R5, R14, RZ, P1 ;  /* 0x000000ff0e057207 */ /* 0x002fca0000800000 */
[----:B------:R-:W-:Y:S02]  /*16e20*/  IMAD.IADD R3, R2, 0x1, R5 ;  /* 0x0000000102037824 */ /* 0x000fe400078e0205 */
[----:B------:R-:W-:Y:S04]  /*16e30*/  SHFL.IDX PT, R5, R16, 0x1, 0x1f ;  /* 0x00201f0010057f89 */ /* 0x000fe800000e0000 */
        /* <DEDUP_REMOVED lines=12> */
[----:B------:R1:W3:Y:S02]  /*16f00*/  SHFL.IDX PT, R14, R3, 0x1f, 0x1f ;  /* 0x03e01f00030e7f89 */ /* 0x0002e400000e0000 */
.L_x_2624:
[----:B------:R-:W-:Y:S02]  /*16f10*/  ULDC UR4, c[0x0][0xc38] ;  /* 0x00030e0000047ab9 */ /* 0x000fe40000000800 */
[----:B------:R-:W-:-:S04]  /*16f20*/  IMAD.U32 R4, RZ, RZ, UR4 ;  /* 0x00000004ff047e24 */ /* 0x000fc8000f8e00ff */
[----:B---3--:R-:W-:-:S04]  /*16f30*/  IMAD R14, R14, R4, RZ ;  /* 0x000000040e0e7224 */ /* 0x008fc800078e02ff */
[----:B------:R-:W-:-:S05]  /*16f40*/  IMAD.IADD R5, R5, 0x1, R14 ;  /* 0x0000000105057824 */ /* 0x000fca00078e020e */
[----:B------:R-:W-:-:S13]  /*16f50*/  ISETP.GT.AND P6, PT, R5, R0, PT ;  /* 0x000000000500720c */ /* 0x000fda0003fc4270 */
[----:B------:R-:W-:Y:S05]  /*16f60*/  @P6 BRA `(.L_x_2559) ;  /* 0x00000000009c6947 */ /* 0x000fea0003800000 */
.L_x_2564:
[----:B------:R-:W3:Y:S01]  /*16f70*/  LDC R4, c[0x0][0xc3c] ;  /* 0x00030f00ff047b82 */ /* 0x000ee20000000800 */
[----:B------:R-:W-:-:S05]  /*16f80*/  VIADD R19, R19, 0x1f ;  /* 0x0000001f13137836 */ /* 0x000fca0000000000 */
[----:B---3--:R-:W-:-:S13]  /*16f90*/  ISETP.GE.AND P6, PT, R19, R4, PT ;  /* 0x000000041300720c */ /* 0x008fda0003fc6270 */
[----:B0-----:R-:W-:Y:S05]  /*16fa0*/  @P6 BRA `(.L_x_2560) ;  /* 0x0000000400d06947 */ /* 0x001fea0003800000 */
[----:B------:R-:W3:Y:S01]  /*16fb0*/  S2R R2, SR_TID.X ;  /* 0x0000000000027919 */ /* 0x000ee20000002100 */
[----:B------:R-:W-:Y:S01]  /*16fc0*/  BSSY B0, `(.L_x_2561) ;  /* 0x0000009000007945 */ /* 0x000fe20003800000 */
[----:B---3--:R-:W-:-:S05]  /*16fd0*/  LOP3.LUT R2, R2, 0x1f, RZ, 0xc0, !PT ;  /* 0x0000001f02027812 */ /* 0x008fca00078ec0ff */
[----:B0-2---:R-:W-:Y:S02]  /*16fe0*/  IMAD.IADD R7, R19, 0x1, R2 ;  /* 0x0000000113077824 */ /* 0x005fe400078e0202 */
[----:B------:R-:W-:-:S03]  /*16ff0*/  IMAD.MOV.U32 R2, RZ, RZ, RZ ;  /* 0x000000ffff027224 */ /* 0x000fc600078e00ff */
[----:B------:R-:W-:-:S13]  /*17000*/  ISETP.GE.OR P6, PT, R7, R4, !P0 ;  /* 0x000000040700720c */ /* 0x000fda00047c6670 */
[----:B------:R-:W-:Y:S05]  /*17010*/  @P6 BRA `(.L_x_2562) ;  /* 0x00000000000c6947 */ /* 0x000fea0003800000 */
[----:B-1----:R-:W0:Y:S02]  /*17020*/  LDC.64 R2, c[0x0][0xc80] ;  /* 0x00032000ff027b82 */ /* 0x002e240000000a00 */
[----:B0-----:R-:W-:-:S06]  /*17030*/  IMAD.WIDE R2, R7, 0x4, R2 ;  /* 0x0000000407027825 */ /* 0x001fcc00078e0202 */
[----:B------:R0:W5:Y:S02]  /*17040*/  LDG.E R2, desc[UR40][R2.64] ;  /* 0x0000002802027981 */ /* 0x000164000c1e1900 */
.L_x_2562:
[----:B------:R-:W-:Y:S05]  /*17050*/  BSYNC B0 ;  /* 0x0000000000007941 */ /* 0x000fea0003800000 */
.L_x_2561:
[----:B------:R-:W-:-:S03]  /*17060*/  UMOV UR4, 0xffffffff ;  /* 0xffffffff00047882 */ /* 0x000fc60000000000 */
[----:B------:R-:W-:Y:S05]  /*17070*/  BRA.DIV UR4, `(.L_x_2563) ;  /* 0x0000002204707947 */ /* 0x000fea000b800000 */
[----:B-----5:R-:W2:Y:S02]  /*17080*/  SHFL.UP PT, R14, R2, 0x1, RZ ;  /* 0x04200000020e7989 */ /* 0x020ea400000e00ff */
[----:B--2---:R-:W-:-:S05]  /*17090*/  SEL R13, R14, RZ, P1 ;  /* 0x000000ff0e0d7207 */ /* 0x004fca0000800000 */
[----:B------:R-:W-:-:S05]  /*170a0*/  IMAD.IADD R13, R2, 0x1, R13 ;  /* 0x00000001020d7824 */ /* 0x000fca00078e020d */
[----:B------:R-:W2:Y:S02]  /*170b0*/  SHFL.UP PT, R14, R13, 0x2, RZ ;  /* 0x044000000d0e7989 */ /* 0x000ea400000e00ff */
[----:B--2---:R-:W-:-:S05]  /*170c0*/  SEL R4, R14, RZ, P2 ;  /* 0x000000ff0e047207 */ /* 0x004fca0001000000 */
[----:B------:R-:W-:-:S05]  /*170d0*/  IMAD.IADD R4, R13, 0x1, R4 ;  /* 0x000000010d047824 */ /* 0x000fca00078e0204 */
[----:B------:R-:W0:Y:S02]  /*170e0*/  SHFL.UP PT, R14, R4, 0x4, RZ ;  /* 0x04800000040e7989 */ /* 0x000e2400000e00ff */
[----:B01----:R-:W-:-:S05]  /*170f0*/  SEL R3, R14, RZ, P3 ;  /* 0x000000ff0e037207 */ /* 0x003fca0001800000 */
        /* <DEDUP_REMOVED lines=8> */
.L_x_2632:
[----:B------:R-:W-:Y:S02]  /*17180*/  ULDC UR4, c[0x0][0xc38] ;  /* 0x00030e0000047ab9 */ /* 0x000fe40000000800 */
[----:B------:R-:W-:-:S04]  /*17190*/  IMAD.U32 R4, RZ, RZ, UR4 ;  /* 0x00000004ff047e24 */ /* 0x000fc8000f8e00ff */
[----:B-1----:R-:W-:-:S04]  /*171a0*/  IMAD R14, R14, R4, RZ ;  /* 0x000000040e0e7224 */ /* 0x002fc800078e02ff */
[----:B------:R-:W-:-:S05]  /*171b0*/  IMAD.IADD R5, R14, 0x1, R5 ;  /* 0x000000010e057824 */ /* 0x000fca00078e0205 */
[----:B------:R-:W-:-:S13]  /*171c0*/  ISETP.GT.AND P6, PT, R5, R0, PT ;  /* 0x000000000500720c */ /* 0x000fda0003fc4270 */
[----:B------:R-:W-:Y:S05]  /*171d0*/  @!P6 BRA `(.L_x_2564) ;  /* 0xfffffffc0064e947 */ /* 0x000fea000383ffff */
.L_x_2559:
[----:B------:R-:W-:Y:S01]  /*171e0*/  IMAD.IADD R16, R5, 0x1, -R14 ;  /* 0x0000000105107824 */ /* 0x000fe200078e0a0e */
[----:B------:R-:W-:-:S03]  /*171f0*/  UMOV UR4, 0xffffffff ;  /* 0xffffffff00047882 */ /* 0x000fc60000000000 */
[----:B------:R-:W-:-:S05]  /*17200*/  IMAD R5, R3, R4, R16 ;  /* 0x0000000403057224 */ /* 0x000fca00078e0210 */
[----:B------:R-:W-:Y:S01]  /*17210*/  ISETP.GT.AND P6, PT, R5, R0, PT ;  /* 0x000000000500720c */ /* 0x000fe20003fc4270 */
[----:B------:R-:W-:-:S12]  /*17220*/  BRA.DIV UR4, `(.L_x_2565) ;  /* 0x0000002204c07947 */ /* 0x000fd8000b800000 */
[----:B------:R-:W-:-:S04]  /*17230*/  VOTE.ANY R5, PT, !P6 ;  /* 0x0000000000057806 */ /* 0x000fc800070e0100 */
[----:B------:R-:W3:Y:S02]  /*17240*/  POPC R6, R5 ;  /* 0x0000000500067309 */ /* 0x000ee40000000000 */
[----:B---3--:R3:W4:Y:S02]  /*17250*/  SHFL.IDX PT, R17, R2, R6, 0x1f ;  /* 0x00001f0602117589 */ /* 0x00872400000e0000 */
.L_x_2636:
[----:B------:R-:W-:Y:S01]  /*17260*/  ISETP.NE.AND P0, PT, R5, RZ, PT ;  /* 0x000000ff0500720c */ /* 0x000fe20003f05270 */
[----:B------:R-:W-:-:S12]  /*17270*/  IMAD.MOV.U32 R5, RZ, RZ, RZ ;  /* 0x000000ffff057224 */ /* 0x000fd800078e00ff */
[----:B------:R-:W-:Y:S05]  /*17280*/  @!P0 BRA `(.L_x_2566) ;  /* 0x0000000000108947 */ /* 0x000fea0003800000 */
[----:B------:R-:W-:Y:S01]  /*17290*/  UMOV UR4, 0xffffffff ;  /* 0xffffffff00047882 */ /* 0x000fe20000000000 */
[----:B------:R-:W-:Y:S02]  /*172a0*/  VIADD R12, R6, 0xffffffff ;  /* 0xffffffff060c7836 */ /* 0x000fe40000000000 */
[----:B------:R-:W-:Y:S05]  /*172b0*/  BRA.DIV UR4, `(.L_x_2567) ;  /* 0x0000002204e47947 */ /* 0x000fea000b800000 */
[----:B------:R0:W0:Y:S02]  /*172c0*/  SHFL.IDX PT, R5, R3, R12, 0x1f ;  /* 0x00001f0c03057589 */ /* 0x00002400000e0000 */
.L_x_2566:
[----:B01-3--:R-:W0:Y:S01]  /*172d0*/  LDC.64 R2, c[0x0][0xc90] ;  /* 0x00032400ff027b82 */ /* 0x00be220000000a00 */
[----:B------:R-:W-:-:S04]  /*172e0*/  IMAD.IADD R19, R6, 0x1, R19 ;  /* 0x0000000106137824 */ /* 0x000fc800078e0213 */
[----:B0-----:R-:W-:-:S05]  /*172f0*/  IMAD.WIDE R2, R19, 0x4, R2 ;  /* 0x0000000413027825 */ /* 0x001fca00078e0202 */
[----:B--2---:R-:W4:Y:S01]  /*17300*/  LDG.E R7, desc[UR40][R2.64] ;  /* 0x0000002802077981 */ /* 0x004f22000c1e1900 */
[----:B------:R-:W-:-:S04]  /*17310*/  IMAD R16, R5, R4, R16 ;  /* 0x0000000405107224 */ /* 0x000fc800078e0210 */
[----:B------:R-:W-:Y:S02]  /*17320*/  IMAD.IADD R0, R0, 0x1, -R16 ;  /* 0x0000000100007824 */ /* 0x000fe400078e0a10 */
[----:B----4-:R-:W-:-:S05]  /*17330*/  IMAD R6, R17, R7, RZ ;  /* 0x0000000711067224 */ /* 0x010fca00078e02ff */
[----:B-----5:R-:W-:-:S04]  /*17340*/  IABS R8, R6 ;  /* 0x0000000600087213 */ /* 0x020fc80000000000 */
[----:B------:R-:W0:Y:S08]  /*17350*/  I2F.RP R2, R8 ;  /* 0x0000000800027306 */ /* 0x000e300000209400 */
[----:B0-----:R-:W0:Y:S02]  /*17360*/  MUFU.RCP R2, R2 ;  /* 0x0000000200027308 */ /* 0x001e240000001000 */
[----:B0-----:R-:W-:-:S06]  /*17370*/  VIADD R2, R2, 0xffffffe ;  /* 0x0ffffffe02027836 */ /* 0x001fcc0000000000 */
[----:B------:R-:W0:Y:S02]  /*17380*/  F2I.FTZ.U32.TRUNC.NTZ R3, R2 ;  /* 0x0000000200037305 */ /* 0x000e24000021f000 */
[----:B0-----:R-:W-:-:S04]  /*17390*/  IMAD.MOV R2, RZ, RZ, -R3 ;  /* 0x000000ffff027224 */ /* 0x001fc800078e0a03 */
[----:B------:R-:W-:Y:S02]  /*173a0*/  IMAD R5, R2, R8, RZ ;  /* 0x0000000802057224 */ /* 0x000fe400078e02ff */
[----:B------:R-:W-:-:S04]  /*173b0*/  IMAD.MOV.U32 R2, RZ, RZ, RZ ;  /* 0x000000ffff027224 */ /* 0x000fc800078e00ff */
[----:B------:R-:W-:Y:S01]  /*173c0*/  IMAD.HI.U32 R2, R3, R5, R2 ;  /* 0x0000000503027227 */ /* 0x000fe200078e0002 */
[----:B------:R-:W-:Y:S02]  /*173d0*/  IABS R3, R0 ;  /* 0x0000000000037213 */ /* 0x000fe40000000000 */
[----:B------:R-:W-:-:S03]  /*173e0*/  IABS R5, R6 ;  /* 0x0000000600057213 */ /* 0x000fc60000000000 */
[----:B------:R-:W-:-:S04]  /*173f0*/  IMAD.HI.U32 R2, R2, R3, RZ ;  /* 0x0000000302027227 */ /* 0x000fc800078e00ff */
[----:B------:R-:W-:-:S04]  /*17400*/  IMAD.MOV R5, RZ, RZ, -R5 ;  /* 0x000000ffff057224 */ /* 0x000fc800078e0a05 */
        /* <DEDUP_REMOVED lines=15> */
[----:B------:R-:W-:Y:S01]  /*17500*/  VIADDMNMX R4, R3, R4, R7, PT ;  /* 0x0000000403047246 */ /* 0x000fe20003800107 */
[----:B------:R-:W-:-:S03]  /*17510*/  IMAD.IADD R5, R0, 0x1, R5 ;  /* 0x0000000100057824 */ /* 0x000fc600078e0205 */
[----:B------:R-:W-:-:S04]  /*17520*/  IABS R7, R4 ;  /* 0x0000000400077213 */ /* 0x000fc80000000000 */
        /* <DEDUP_REMOVED lines=22> */
[----:B------:R-:W-:Y:S01]  /*17690*/  @!P1 LOP3.LUT R2, RZ, R4, RZ, 0x33, !PT ;  /* 0x00000004ff029212 */ /* 0x000fe200078e33ff */
[----:B------:R-:W-:-:S04]  /*176a0*/  IMAD.MOV R4, RZ, RZ, -R4 ;  /* 0x000000ffff047224 */ /* 0x000fc800078e0a04 */
[----:B------:R-:W-:Y:S01]  /*176b0*/  IMAD R18, R2, R4, R5 ;  /* 0x0000000402127224 */ /* 0x000fe200078e0205 */
[----:B------:R-:W-:-:S05]  /*176c0*/  LOP3.LUT R2, RZ, R2, RZ, 0x33, !PT ;  /* 0x00000002ff027212 */ /* 0x000fca00078e33ff */
[----:B------:R-:W-:Y:S01]  /*176d0*/  IMAD.IADD R17, R17, 0x1, R2 ;  /* 0x0000000111117824 */ /* 0x000fe200078e0202 */
[----:B------:R-:W-:Y:S06]  /*176e0*/  BRA `(.L_x_2568) ;  /* 0x00000000001c7947 */ /* 0x000fec0003800000 */
.L_x_2560:
[----:B------:R-:W-:Y:S01]  /*176f0*/  UMOV UR4, URZ ;  /* 0x0000003f00047c82 */ /* 0x000fe20008000000 */
[----:B------:R-:W-:Y:S01]  /*17700*/  UMOV UR5, URZ ;  /* 0x0000003f00057c82 */ /* 0x000fe20008000000 */
[----:B------:R-:W-:Y:S01]  /*17710*/  ULDC UR6, c[0x0][0xc3c] ;  /* 0x00030f0000067ab9 */ /* 0x000fe20000000800 */
[----:B------:R-:W-:Y:S02]  /*17720*/  IMAD.MOV.U32 R16, RZ, RZ, R0 ;  /* 0x000000ffff107224 */ /* 0x000fe400078e0000 */
[----:B------:R-:W-:Y:S02]  /*17730*/  IMAD.U32 R17, RZ, RZ, UR4 ;  /* 0x00000004ff117e24 */ /* 0x000fe4000f8e00ff */
[----:B------:R-:W-:Y:S02]  /*17740*/  IMAD.U32 R18, RZ, RZ, UR5 ;  /* 0x00000005ff127e24 */ /* 0x000fe4000f8e00ff */
[----:B------:R-:W-:-:S07]  /*17750*/  IMAD.U32 R19, RZ, RZ, UR6 ;  /* 0x00000006ff137e24 */ /* 0x000fce000f8e00ff */
.L_x_2568:
[----:B------:R3:W4:Y:S01]  /*17760*/  LDL R2, [R1+0x4] ;  /* 0x0000040001027983 */ /* 0x0007220000100800 */
[----:B------:R-:W0:Y:S01]  /*17770*/  S2R R0, SR_TID.X ;  /* 0x0000000000007919 */ /* 0x000e220000002100 */
[----:B------:R-:W-:Y:S05]  /*17780*/  WARPSYNC.ALL ;  /* 0x0000000000007948 */ /* 0x000fea0003800000 */
[----:B0-----:R-:W-:Y:S01]  /*17790*/  LOP3.LUT R0, R0, 0x1f, RZ, 0xc0, !PT ;  /* 0x0000001f00007812 */ /* 0x001fe200078ec0ff */
[----:B------:R-:W-:Y:S03]  /*177a0*/  BAR.SYNC.DEFER_BLOCKING 0x4, 0x180 ;  /* 0x0106000000007b1d */ /* 0x000fe60000010000 */
[----:B------:R-:W-:-:S13]  /*177b0*/  ISETP.NE.AND P0, PT, R0, RZ, PT ;  /* 0x000000ff0000720c */ /* 0x000fda0003f05270 */
[----:B-1----:R-:W4:Y:S01]  /*177c0*/  @!P0 S2R R3, SR_CgaCtaId ;  /* 0x0000000000038919 */ /* 0x002f220000008800 */
[----:B------:R-:W-:-:S04]  /*177d0*/  @!P0 MOV R0, 0x400 ;  /* 0x0000040000008802 */ /* 0x000fc80000000f00 */
[----:B----4-:R-:W-:-:S05]  /*177e0*/  @!P0 LEA R2, R3, R0, 0x18 ;  /* 0x0000000003028211 */ /* 0x010fca00078ec0ff */
[----:B------:R3:W-:Y:S04]  /*177f0*/  @!P0 STS.128 [R2+0x228d0], R16 ;  /* 0x0228d01002008388 */ /* 0x0007e80000000c00 */
[----:B------:R3:W-:Y:S01]  /*17800*/  @!P0 STL [R1+0x4], R2 ;  /* 0x0000040201008387 */ /* 0x0007e20000100800 */
[----:B------:R-:W-:Y:S06]  /*17810*/  BAR.ARV 0x5, 0x180 ;  /* 0x0146000000007b1d */ /* 0x000fec0000002000 */
.L_x_2557:
[----:B------:R-:W-:Y:S02]  /*17820*/  ULDC UR4, c[0x0][0xc3c] ;  /* 0x00030f0000047ab9 */ /* 0x000fe40000000800 */
[----:B----4-:R-:W-:-:S13]  /*17830*/  ISETP.GE.AND P0, PT, R19, UR4, PT ;  /* 0x0000000413007c0c */ /* 0x010fda000bf06270 */
[----:B------:R-:W-:Y:S05]  /*17840*/  @!P0 BRA `(.L_x_2569) ;  /* 0xffffffa800f48947 */ /* 0x000fea000383ffff */
[----:B------:R-:W-:Y:S05]  /*17850*/  BSYNC B8 ;  /* 0x0000000000087941 */ /* 0x000fea0003800000 */
.L_x_2459:
[----:B---3--:R-:W3:Y:S01]  /*17860*/  LDL.LU R0, [R1+0x40] ;  /* 0x0000400001007983 */ /* 0x008ee20000300800 */
[----:B------:R-:W-:Y:S01]  /*17870*/  BSSY B0, `(.L_x_2570) ;  /* 0x000000b000007945 */ /* 0x000fe20003800000 */
[----:B------:R-:W4:Y:S01]  /*17880*/  S2R R5, SR_CgaCtaId ;  /* 0x0000000000057919 */ /* 0x000f220000008800 */
[----:B---3--:R-:W-:-:S05]  /*17890*/  VIADD R0, R0, 0x1 ;  /* 0x0000000100007836 */ /* 0x008fca0000000000 */
[----:B0-----:R-:W-:-:S04]  /*178a0*/  LEA.HI R2, R0, R0, RZ, 0x1 ;  /* 0x0000000000027211 */ /* 0x001fc800078f08ff */
[----:B-1----:R-:W-:-:S05]  /*178b0*/  LOP3.LUT R3, R2, 0xfffffffe, RZ, 0xc0, !PT ;  /* 0xfffffffe02037812 */ /* 0x002fca00078ec0ff */
[----:B------:R-:W-:Y:S01]  /*178c0*/  IMAD.IADD R3, R0, 0x1, -R3 ;  /* 0x0000000100037824 */ /* 0x000fe200078e0a03 */
[----:B------:R-:W-:-:S04]  /*178d0*/  MOV R0, 0x400 ;  /* 0x0000040000007802 */ /* 0x000fc80000000f00 */
[----:B----4-:R-:W-:Y:S02]  /*178e0*/  LEA R0, R5, R0, 0x18 ;  /* 0x0000000005007211 */ /* 0x010fe400078ec0ff */
[----:B------:R-:W-:-:S04]  /*178f0*/  SHF.L.U32 R3, R3, 0x1f, RZ ;  /* 0x0000001f03037819 */ /* 0x000fc800000006ff */
[----:B------:R-:W0:Y:S02]  /*17900*/  SYNCS.PHASECHK.TRANS64.TRYWAIT P0, [R0+URZ+0x22820], R3 ;  /* 0x02282003000075a7 */ /* 0x000e24000800017f */
[----:B0-----:R-:W-:Y:S05]  /*17910*/  @!P0 BRA `(.L_x_2571) ;  /* 0x0000001c00748947 */ /* 0x001fea0003800000 */
.L_x_2639:
[----:B------:R-:W-:Y:S05]  /*17920*/  BSYNC B0 ;  /* 0x0000000000007941 */ /* 0x000fea0003800000 */
.L_x_2570:
[----:B------:R-:W-:-:S03]  /*17930*/  UMOV UR4, 0xffffffff ;  /* 0xffffffff00047882 */ /* 0x000fc60000000000 */
[----:B------:R-:W-:Y:S05]  /*17940*/  BRA.DIV UR4, `(.L_x_2572) ;  /* 0x0000001e047c7947 */ /* 0x000fea000b800000 */
[----:B------:R-:W1:Y:S02]  /*17950*/  S2R R2, SR_TID.X ;  /* 0x0000000000027919 */ /* 0x000e640000002100 */
[----:B-1----:R-:W-:-:S04]  /*17960*/  SHF.R.U32.HI R2, RZ, 0x5, R2 ;  /* 0x00000005ff027819 */ /* 0x002fc80000011602 */
[----:B------:R-:W-:-:S05]  /*17970*/  LOP3.LUT R2, R2, 0x3, RZ, 0xc0, !PT ;  /* 0x0000000302027812 */ /* 0x000fca00078ec0ff */
[----:B------:R1:W3:Y:S02]  /*17980*/  SHFL.IDX PT, R14, R2, RZ, 0x1f ;  /* 0x00001fff020e7589 */ /* 0x0002e400000e0000 */
.L_x_2642:
[----:B---3--:R-:W-:Y:S01]  /*17990*/  ISETP.NE.AND P0, PT, R14, RZ, PT ;  /* 0x000000ff0e00720c */ /* 0x008fe20003f05270 */
[----:B------:R-:W-:-:S12]  /*179a0*/  BSSY B0, `(.L_x_2573) ;  /* 0x0000027000007945 */ /* 0x000fd80003800000 */
[----:B------:R-:W-:Y:S05]  /*179b0*/  @P0 BRA `(.L_x_2574) ;  /* 0x0000000000940947 */ /* 0x000fea0003800000 */
[----:B------:R-:W-:-:S03]  /*179c0*/  UMOV UR4, 0xffffffff ;  /* 0xffffffff00047882 */ /* 0x000fc60000000000 */
[----:B------:R-:W-:Y:S05]  /*179d0*/  BRA.DIV UR4, `(.L_x_2575) ;  /* 0x0000001e048c7947 */ /* 0x000fea000b800000 */
[----:B------:R-:W-:-:S13]  /*179e0*/  ELECT P6, URZ, PT ;  /* 0x00000000003f782f */ /* 0x000fda00038c0000 */
.L_x_2645:
[----:B------:R-:W-:Y:S05]  /*179f0*/  @!P6 BRA `(.L_x_2574) ;  /* 0x000000000084e947 */ /* 0x000fea0003800000 */
[----:B------:R-:W-:-:S06]  /*17a00*/  ULOP3.LUT UR4, UR36, 0x2, URZ, 0xfc, !UPT ;  /* 0x0000000224047892 */ /* 0x000fcc000f8efc3f */
[----:B-1----:R-:W-:-:S05]  /*17a10*/  IMAD.U32 R2, RZ, RZ, UR4 ;  /* 0x00000004ff027e24 */ /* 0x002fca000f8e00ff */
[----:B------:R-:W-:-:S13]  /*17a20*/  ISETP.NE.AND P2, PT, R2, 0x3, PT ;  /* 0x000000030200780c */ /* 0x000fda0003f45270 */
[----:B------:R-:W-:Y:S05]  /*17a30*/  @!P2 BRA `(.L_x_2576) ;  /* 0x000000000004a947 */ /* 0x000fea0003800000 */
[----:B------:R-:W-:Y:S01]  /*17a40*/  BPT.TRAP 0x1 ;  /* 0x000000040000795c */ /* 0x000fe20000300000 */
.L_x_2576:
[----:B0-----:R-:W3:Y:S04]  /*17a50*/  LDL R3, [R1+0x8] ;  /* 0x0000080001037983 */ /* 0x001ee80000100800 */
[----:B--2---:R-:W2:Y:S01]  /*17a60*/  LDL.LU R7, [R1+0x10] ;  /* 0x0000100001077983 */ /* 0x004ea20000300800 */
[----:B------:R-:W-:-:S04]  /*17a70*/  VIADD R2, R0, 0x22840 ;  /* 0x0002284000027836 */ /* 0x000fc80000000000 */
[C---:B---3--:R-:W-:Y:S02]  /*17a80*/  IMAD R6, R3.reuse, 0x8, R2 ;  /* 0x0000000803067824 */ /* 0x048fe400078e0202 */
[----:B------:R-:W-:Y:S01]  /*17a90*/  VIADD R3, R3, 0x1 ;  /* 0x0000000103037836 */ /* 0x000fe20000000000 */
[----:B--2---:R-:W-:-:S04]  /*17aa0*/  SHF.L.U32 R5, R7, 0x1f, RZ ;  /* 0x0000001f07057819 */ /* 0x004fc800000006ff */
        /* <DEDUP_REMOVED lines=8> */
.L_x_2646:
[----:B------:R-:W1:Y:S02]  /*17b30*/  SYNCS.PHASECHK.TRANS64.TRYWAIT P0, [R7+URZ], R2 ;  /* 0x00000002070075a7 */ /* 0x000e64000800017f */
[----:B-1----:R-:W-:Y:S05]  /*17b40*/  @!P0 BRA `(.L_x_2578) ;  /* 0x0000001c00648947 */ /* 0x002fea0003800000 */
.L_x_2647:
[----:B------:R-:W-:Y:S05]  /*17b50*/  @!P2 BRA `(.L_x_2579) ;  /* 0x000000000004a947 */ /* 0x000fea0003800000 */
[----:B------:R-:W-:Y:S01]  /*17b60*/  BPT.TRAP 0x1 ;  /* 0x000000040000795c */ /* 0x000fe20000300000 */
.L_x_2579:
[----:B------:R-:W2:Y:S01]  /*17b70*/  LDL.LU R4, [R1+0x8] ;  /* 0x0000080001047983 */ /* 0x000ea20000300800 */
[----:B------:R-:W-:-:S04]  /*17b80*/  VIADD R0, R0, 0x22860 ;  /* 0x0002286000007836 */ /* 0x000fc80000000000 */
[----:B--2---:R-:W-:-:S04]  /*17b90*/  IMAD R4, R4, 0x8, R0 ;  /* 0x0000000804047824 */ /* 0x004fc800078e0200 */
[----:B------:R-:W2:Y:S02]  /*17ba0*/  SYNCS.PHASECHK.TRANS64.TRYWAIT P0, [R4+URZ], R5 ;  /* 0x00000005040075a7 */ /* 0x000ea4000800017f */
[----:B--2---:R-:W-:Y:S05]  /*17bb0*/  @!P0 BRA `(.L_x_2580) ;  /* 0x0000001c005c8947 */ /* 0x004fea0003800000 */
.L_x_2648:
[----:B------:R-:W-:-:S07]  /*17bc0*/  IMAD R3, R3, 0x8, R0 ;  /* 0x0000000803037824 */ /* 0x000fce00078e0200 */
.L_x_2581:
[----:B---3--:R3:W4:Y:S02]  /*17bd0*/  SYNCS.PHASECHK.TRANS64.TRYWAIT P0, [R3+URZ], R2 ;  /* 0x00000002030075a7 */ /* 0x008724000800017f */
[----:B----4-:R-:W-:Y:S05]  /*17be0*/  @!P0 NANOSLEEP.SYNCS 0x989680 ;  /* 0x009896800000895d */ /* 0x010fea0003900000 */
[----:B------:R-:W4:Y:S02]  /*17bf0*/  @!P0 SYNCS.PHASECHK.TRANS64 P0, [R3+URZ], R2 ;  /* 0x00000002030085a7 */ /* 0x000f24000800007f */
[----:B----4-:R-:W-:Y:S05]  /*17c00*/  @!P0 BRA `(.L_x_2581) ;  /* 0xfffffffc00f08947 */ /* 0x010fea000383ffff */
.L_x_2574:
[----:B------:R-:W-:Y:S05]  /*17c10*/  BSYNC B0 ;  /* 0x0000000000007941 */ /* 0x000fea0003800000 */
.L_x_2573:
[----:B------:R-:W-:Y:S05]  /*17c20*/  EXIT ;  /* 0x000000000000794d */ /* 0x000fea0003800000 */
.L_x_2361:
[----:B0-----:R0:W1:Y:S02]  /*17c30*/  SYNCS.PHASECHK.TRANS64.TRYWAIT P0, [R8+URZ+0x22800], R3 ;  /* 0x02280003080075a7 */ /* 0x001064000800017f */
[----:B-1----:R-:W-:Y:S05]  /*17c40*/  @!P0 NANOSLEEP.SYNCS 0x989680 ;  /* 0x009896800000895d */ /* 0x002fea0003900000 */
[----:B------:R-:W1:Y:S02]  /*17c50*/  @!P0 SYNCS.PHASECHK.TRANS64 P0, [R8+URZ+0x22800], R3 ;  /* 0x02280003080085a7 */ /* 0x000e64000800007f */
[----:B-1----:R-:W-:Y:S05]  /*17c60*/  @!P0 BRA `(.L_x_2361) ;  /* 0xfffffffc00f08947 */ /* 0x002fea000383ffff */
[----:B------:R-:W-:Y:S05]  /*17c70*/  BRA `(.L_x_2582) ;  /* 0xfffffea000647947 */ /* 0x000fea000383ffff */
.L_x_2365:
[----:B-1----:R1:W2:Y:S02]  /*17c80*/  SYNCS.PHASECHK.TRANS64.TRYWAIT P1, [R3+URZ+0x22830], R10 ;  /* 0x0228300a030075a7 */ /* 0x0022a4000802017f */
[----:B--2---:R-:W-:Y:S05]  /*17c90*/  @!P1 NANOSLEEP.SYNCS 0x989680 ;  /* 0x009896800000995d */ /* 0x004fea0003900000 */
[----:B------:R-:W2:Y:S02]  /*17ca0*/  @!P1 SYNCS.PHASECHK.TRANS64 P1, [R3+URZ+0x22830], R10 ;  /* 0x0228300a030095a7 */ /* 0x000ea4000802007f */
[----:B--2---:R-:W-:Y:S05]  /*17cb0*/  @!P1 BRA `(.L_x_2365) ;  /* 0xfffffffc00f09947 */ /* 0x004fea000383ffff */
[----:B------:R-:W-:Y:S05]  /*17cc0*/  BRA `(.L_x_2364) ;  /* 0xfffffea000907947 */ /* 0x000fea000383ffff */
.L_x_2377:
[----:B-1----:R1:W2:Y:S02]  /*17cd0*/  SYNCS.PHASECHK.TRANS64.TRYWAIT P1, [R3+URZ+0x22850], R10 ;  /* 0x0228500a030075a7 */ /* 0x0022a4000802017f */
[----:B--2---:R-:W-:Y:S05]  /*17ce0*/  @!P1 NANOSLEEP.SYNCS 0x989680 ;  /* 0x009896800000995d */ /* 0x004fea0003900000 */
[----:B------:R-:W2:Y:S02]  /*17cf0*/  @!P1 SYNCS.PHASECHK.TRANS64 P1, [R3+URZ+0x22850], R10 ;  /* 0x0228500a030095a7 */ /* 0x000ea4000802007f */
[----:B--2---:R-:W-:Y:S05]  /*17d00*/  @!P1 BRA `(.L_x_2377) ;  /* 0xfffffffc00f09947 */ /* 0x004fea000383ffff */
[----:B------:R-:W-:Y:S05]  /*17d10*/  BRA `(.L_x_2376) ;  /* 0xfffffec800d47947 */ /* 0x000fea000383ffff */
.L_x_2385:
[----:B-1----:R-:W-:-:S04]  /*17d20*/  IMAD.U32 R7, RZ, RZ, UR28 ;  /* 0x0000001cff077e24 */ /* 0x002fc8000f8e00ff */
[----:B------:R1:W2:Y:S03]  /*17d30*/  SYNCS.PHASECHK.TRANS64.TRYWAIT P1, [R7+URZ+0x22830], R8 ;  /* 0x02283008070075a7 */ /* 0x0002a6000802017f */
[----:B--2---:R-:W-:Y:S05]  /*17d40*/  @!P1 NANOSLEEP.SYNCS 0x989680 ;  /* 0x009896800000995d */ /* 0x004fea0003900000 */
[----:B------:R-:W2:Y:S02]  /*17d50*/  @!P1 SYNCS.PHASECHK.TRANS64 P1, [R7+URZ+0x22830], R8 ;  /* 0x02283008070095a7 */ /* 0x000ea4000802007f */
[----:B--2---:R-:W-:Y:S05]  /*17d60*/  @!P1 BRA `(.L_x_2385) ;  /* 0xfffffffc00ec9947 */ /* 0x004fea000383ffff */
[----:B------:R-:W-:Y:S05]  /*17d70*/  BRA `(.L_x_2384) ;  /* 0xfffffed000647947 */ /* 0x000fea000383ffff */
.L_x_2397:
[----:B-1----:R1:W2:Y:S02]  /*17d80*/  SYNCS.PHASECHK.TRANS64.TRYWAIT P1, [R177+URZ+0x22850], R8 ;  /* 0x02285008b10075a7 */ /* 0x0022a4000802017f */
[----:B--2---:R-:W-:Y:S05]  /*17d90*/  @!P1 NANOSLEEP.SYNCS 0x989680 ;  /* 0x009896800000995d */ /* 0x004fea0003900000 */
[----:B------:R-:W2:Y:S02]  /*17da0*/  @!P1 SYNCS.PHASECHK.TRANS64 P1, [R177+URZ+0x22850], R8 ;  /* 0x02285008b10095a7 */ /* 0x000ea4000802007f */
[----:B--2---:R-:W-:Y:S05]  /*17db0*/  @!P1 BRA `(.L_x_2397) ;  /* 0xfffffffc00f09947 */ /* 0x004fea000383ffff */
[----:B------:R-:W-:Y:S05]  /*17dc0*/  BRA `(.L_x_2396) ;  /* 0xffffff0000b47947 */ /* 0x000fea000383ffff */
.L_x_2406:
[----:B-1----:R-:W-:-:S04]  /*17dd0*/  IMAD.U32 R4, RZ, RZ, UR26 ;  /* 0x0000001aff047e24 */ /* 0x002fc8000f8e00ff */
[----:B------:R1:W2:Y:S03]  /*17de0*/  SYNCS.PHASECHK.TRANS64.TRYWAIT P2, [R4+URZ+0x22830], R3 ;  /* 0x02283003040075a7 */ /* 0x0002a6000804017f */
[----:B--2---:R-:W-:Y:S05]  /*17df0*/  @!P2 NANOSLEEP.SYNCS 0x989680 ;  /* 0x009896800000a95d */ /* 0x004fea0003900000 */
[----:B------:R-:W2:Y:S02]  /*17e00*/  @!P2 SYNCS.PHASECHK.TRANS64 P2, [R4+URZ+0x22830], R3 ;  /* 0x022830030400a5a7 */ /* 0x000ea4000804007f */
[----:B--2---:R-:W-:Y:S05]  /*17e10*/  @!P2 BRA `(.L_x_2406) ;  /* 0xfffffffc00eca947 */ /* 0x004fea000383ffff */
[----:B------:R-:W-:Y:S05]  /*17e20*/  BRA `(.L_x_2405) ;  /* 0xffffff0800787947 */ /* 0x000fea000383ffff */
.L_x_2410:
[----:B-1----:R1:W2:Y:S02]  /*17e30*/  SYNCS.PHASECHK.TRANS64.TRYWAIT P2, [R178+URZ+0x22850], R3 ;  /* 0x02285003b20075a7 */ /* 0x0022a4000804017f */
[----:B--2---:R-:W-:Y:S05]  /*17e40*/  @!P2 NANOSLEEP.SYNCS 0x989680 ;  /* 0x009896800000a95d */ /* 0x004fea0003900000 */
[----:B------:R-:W2:Y:S02]  /*17e50*/  @!P2 SYNCS.PHASECHK.TRANS64 P2, [R178+URZ+0x22850], R3 ;  /* 0x02285003b200a5a7 */ /* 0x000ea4000804007f */
[----:B--2---:R-:W-:Y:S05]  /*17e60*/  @!P2 BRA `(.L_x_2410) ;  /* 0xfffffffc00f0a947 */ /* 0x004fea000383ffff */
[----:B------:R-:W-:Y:S05]  /*17e70*/  BRA `(.L_x_2409) ;  /* 0xffffff28001c7947 */ /* 0x000fea000383ffff */
.L_x_2416:
[----:B-1----:R-:W-:-:S04]  /*17e80*/  IMAD.U32 R5, RZ, RZ, UR27 ;  /* 0x0000001bff057e24 */ /* 0x002fc8000f8e00ff */
[----:B------:R1:W2:Y:S03]  /*17e90*/  SYNCS.PHASECHK.TRANS64.TRYWAIT P1, [R5+URZ+0x22830], R6 ;  /* 0x02283006050075a7 */ /* 0x0002a6000802017f */
[----:B--2---:R-:W-:Y:S05]  /*17ea0*/  @!P1 NANOSLEEP.SYNCS 0x989680 ;  /* 0x009896800000995d */ /* 0x004fea0003900000 */
[----:B------:R-:W2:Y:S02]  /*17eb0*/  @!P1 SYNCS.PHASECHK.TRANS64 P1, [R5+URZ+0x22830], R6 ;  /* 0x02283006050095a7 */ /* 0x000ea4000802007f */
[----:B--2---:R-:W-:Y:S05]  /*17ec0*/  @!P1 BRA `(.L_x_2416) ;  /* 0xfffffffc00ec9947 */ /* 0x004fea000383ffff */
[----:B------:R-:W-:Y:S05]  /*17ed0*/  BRA `(.L_x_2415) ;  /* 0xffffff2c00307947 */ /* 0x000fea000383ffff */
.L_x_2428:
[----:B-1----:R1:W2:Y:S02]  /*17ee0*/  SYNCS.PHASECHK.TRANS64.TRYWAIT P1, [R177+URZ+0x22850], R6 ;  /* 0x02285006b10075a7 */ /* 0x0022a4000802017f */
[----:B--2---:R-:W-:Y:S05]  /*17ef0*/  @!P1 NANOSLEEP.SYNCS 0x989680 ;  /* 0x009896800000995d */ /* 0x004fea0003900000 */
[----:B------:R-:W2:Y:S02]  /*17f00*/  @!P1 SYNCS.PHASECHK.TRANS64 P1, [R177+URZ+0x22850], R6 ;  /* 0x02285006b10095a7 */ /* 0x000ea4000802007f */
[----:B--2---:R-:W-:Y:S05]  /*17f10*/  @!P1 BRA `(.L_x_2428) ;  /* 0xfffffffc00f09947 */ /* 0x004fea000383ffff */
[----:B------:R-:W-:Y:S05]  /*17f20*/  BRA `(.L_x_2427) ;  /* 0xffffff5c00307947 */ /* 0x000fea000383ffff */
.L_x_2479:
[----:B------:R-:W3:Y:S01]  /*17f30*/  S2R R4, SR_TID.X ;  /* 0x0000000000047919 */ /* 0x000ee20000002100 */
[----:B------:R-:W-:Y:S01]  /*17f40*/  BSSY B0, `(.L_x_2583) ;  /* 0x000000a000007945 */ /* 0x000fe20003800000 */
[----:B------:R-:W-:Y:S02]  /*17f50*/  IMAD.MOV.U32 R12, RZ, RZ, RZ ;  /* 0x000000ffff0c7224 */ /* 0x000fe400078e00ff */
[----:B------:R-:W-:Y:S02]  /*17f60*/  IMAD.MOV.U32 R11, RZ, RZ, 0x1f ;  /* 0x0000001fff0b7424 */ /* 0x000fe400078e00ff */
[----:B------:R-:W-:Y:S01]  /*17f70*/  IMAD.MOV.U32 R15, RZ, RZ, -0x1 ;  /* 0xffffffffff0f7424 */ /* 0x000fe200078e00ff */
[----:B---3--:R-:W-:-:S04]  /*17f80*/  SHF.R.U32.HI R4, RZ, 0x5, R4 ;  /* 0x00000005ff047819 */ /* 0x008fc80000011604 */
[----:B------:R-:W-:-:S05]  /*17f90*/  LOP3.LUT R4, R4, 0x3, RZ, 0xc0, !PT ;  /* 0x0000000304047812 */ /* 0x000fca00078ec0ff */
[----:B------:R-:W-:-:S07]  /*17fa0*/  IMAD.MOV.U32 R13, RZ, RZ, R4 ;  /* 0x000000ffff0d7224 */ /* 0x000fce00078e0004 */
[----:B012---:R-:W-:Y:S05]  /*17fb0*/  WARPSYNC.COLLECTIVE R15, `(.L_x_2584) ;  /* 0x000000000f087348 */ /* 0x007fea0003c00000 */
[----:B------:R3:W4:Y:S02]  /*17fc0*/  SHFL.IDX P6, R14, R13, R12, R11 ;  /* 0x0000000c0d0e7389 */ /* 0x00072400000c000b */
[----:B01234-:R-:W-:Y:S01]  /*17fd0*/  ENDCOLLECTIVE ;  /* 0x000000000000791b */ /* 0x01ffe20003800000 */
.L_x_2584:
[----:B------:R-:W-:Y:S05]  /*17fe0*/  BSYNC B0 ;  /* 0x0000000000007941 */ /* 0x000fea0003800000 */
.L_x_2583:
[----:B------:R-:W-:Y:S05]  /*17ff0*/  BRA `(.L_x_2585) ;  /* 0xffffffb000b87947 */ /* 0x000fea000383ffff */
.L_x_2481:
[----:B------:R-:W-:Y:S01]  /*18000*/  BSSY B0, `(.L_x_2586) ;  /* 0x0000006000007945 */ /* 0x000fe20003800000 */
[----:B------:R-:W-:-:S07]  /*18010*/  IMAD.MOV.U32 R15, RZ, RZ, -0x1 ;  /* 0xffffffffff0f7424 */ /* 0x000fce00078e00ff */
[----:B012-4-:R-:W-:Y:S05]  /*18020*/  WARPSYNC.COLLECTIVE R15, `(.L_x_2587) ;  /* 0x000000000f0c7348 */ /* 0x017fea0003c00000 */
[----:B------:R-:W-:Y:S02]  /*18030*/  ELECT P6, UR62, PT ;  /* 0x00000000003e782f */ /* 0x000fe400038c0000 */
[----:B------:R-:W-:Y:S01]  /*18040*/  MOV R14, UR62 ;  /* 0x0000003e000e7c02 */ /* 0x000fe20008000f00 */
[----:B012-4-:R-:W-:Y:S10]  /*18050*/  ENDCOLLECTIVE ;  /* 0x000000000000791b */ /* 0x017ff40003800000 */
.L_x_2587:
[----:B------:R-:W-:Y:S05]  /*18060*/  BSYNC B0 ;  /* 0x0000000000007941 */ /* 0x000fea0003800000 */
.L_x_2586:
[----:B------:R-:W-:Y:S05]  /*18070*/  BRA `(.L_x_2588) ;  /* 0xffffffb000c47947 */ /* 0x000fea000383ffff */
.L_x_2483:
[----:B--2---:R2:W3:Y:S02]  /*18080*/  SYNCS.PHASECHK.TRANS64.TRYWAIT P0, [R0+URZ+0x22840], R2 ;  /* 0x02284002000075a7 */ /* 0x0044e4000800017f */
[----:B---3--:R-:W-:Y:S05]  /*18090*/  @!P0 NANOSLEEP.SYNCS 0x989680 ;  /* 0x009896800000895d */ /* 0x008fea0003900000 */
[----:B------:R-:W3:Y:S02]  /*180a0*/  @!P0 SYNCS.PHASECHK.TRANS64 P0, [R0+URZ+0x22840], R2 ;  /* 0x02284002000085a7 */ /* 0x000ee4000800007f */
[----:B---3--:R-:W-:Y:S05]  /*180b0*/  @!P0 BRA `(.L_x_2483) ;  /* 0xfffffffc00f08947 */ /* 0x008fea000383ffff */
[----:B------:R-:W-:Y:S05]  /*180c0*/  BRA `(.L_x_2589) ;  /* 0xffffffb4002c7947 */ /* 0x000fea000383ffff */
.L_x_2487:
[----:B------:R-:W2:Y:S01]  /*180d0*/  LDL.LU R11, [R1+0x30] ;  /* 0x00003000010b7983 */ /* 0x000ea20000300800 */
[----:B------:R-:W-:Y:S02]  /*180e0*/  IMAD.MOV.U32 R5, RZ, RZ, R12 ;  /* 0x000000ffff057224 */ /* 0x000fe400078e000c */
        /* <DEDUP_REMOVED lines=11> */
.L_x_2590:
[----:B------:R-:W-:Y:S02]  /*181a0*/  IMAD.MOV.U32 R13, RZ, RZ, R0 ;  /* 0x000000ffff0d7224 */ /* 0x000fe400078e0000 */
[----:B------:R-:W-:-:S07]  /*181b0*/  IMAD.MOV.U32 R6, RZ, RZ, R14 ;  /* 0x000000ffff067224 */ /* 0x000fce00078e000e */
[----:B------:R-:W-:Y:S05]  /*181c0*/  WARPSYNC.COLLECTIVE R15, `(.L_x_2591) ;  /* 0x000000000f087348 */ /* 0x000fea0003c00000 */
[----:B------:R0:W1:Y:S02]  /*181d0*/  SHFL.IDX P6, R14, R13, R12, R11 ;  /* 0x0000000c0d0e7389 */ /* 0x00006400000c000b */
[----:B01----:R-:W-:Y:S01]  /*181e0*/  ENDCOLLECTIVE ;  /* 0x000000000000791b */ /* 0x003fe20003800000 */
.L_x_2591:
[----:B------:R-:W-:Y:S02]  /*181f0*/  IMAD.MOV.U32 R13, RZ, RZ, R2 ;  /* 0x000000ffff0d7224 */ /* 0x000fe400078e0002 */
[----:B------:R-:W-:Y:S02]  /*18200*/  IMAD.MOV.U32 R12, RZ, RZ, 0x1 ;  /* 0x00000001ff0c7424 */ /* 0x000fe400078e00ff */
[----:B------:R-:W-:-:S07]  /*18210*/  IMAD.MOV.U32 R7, RZ, RZ, R14 ;  /* 0x000000ffff077224 */ /* 0x000fce00078e000e */
[----:B------:R-:W-:Y:S05]  /*18220*/  WARPSYNC.COLLECTIVE R15, `(.L_x_2592) ;  /* 0x000000000f087348 */ /* 0x000fea0003c00000 */
[----:B------:R0:W1:Y:S02]  /*18230*/  SHFL.IDX P6, R14, R13, R12, R11 ;  /* 0x0000000c0d0e7389 */ /* 0x00006400000c000b */
[----:B01----:R-:W-:Y:S01]  /*18240*/  ENDCOLLECTIVE ;  /* 0x000000000000791b */ /* 0x003fe20003800000 */
.L_x_2592:
        /* <DEDUP_REMOVED lines=15> */
.L_x_2593:
[----:B------:R-:W-:Y:S02]  /*18340*/  IMAD.MOV.U32 R13, RZ, RZ, R2 ;  /* 0x000000ffff0d7224 */ /* 0x000fe400078e0002 */
[----:B------:R-:W-:Y:S02]  /*18350*/  IMAD.MOV.U32 R12, RZ, RZ, 0x2 ;  /* 0x00000002ff0c7424 */ /* 0x000fe400078e00ff */
[----:B------:R-:W-:-:S07]  /*18360*/  IMAD.MOV.U32 R5, RZ, RZ, R14 ;  /* 0x000000ffff057224 */ /* 0x000fce00078e000e */
[----:B------:R-:W-:Y:S05]  /*18370*/  WARPSYNC.COLLECTIVE R15, `(.L_x_2594) ;  /* 0x000000000f087348 */ /* 0x000fea0003c00000 */
[----:B------:R0:W1:Y:S02]  /*18380*/  SHFL.IDX P6, R14, R13, R12, R11 ;  /* 0x0000000c0d0e7389 */ /* 0x00006400000c000b */
[----:B01----:R-:W-:Y:S01]  /*18390*/  ENDCOLLECTIVE ;  /* 0x000000000000791b */ /* 0x003fe20003800000 */
.L_x_2594:
        /* <DEDUP_REMOVED lines=15> */
.L_x_2595:
[----:B------:R-:W-:Y:S02]  /*18490*/  IMAD.MOV.U32 R13, RZ, RZ, R2 ;  /* 0x000000ffff0d7224 */ /* 0x000fe400078e0002 */
[----:B------:R-:W-:Y:S02]  /*184a0*/  IMAD.MOV.U32 R12, RZ, RZ, 0x3 ;  /* 0x00000003ff0c7424 */ /* 0x000fe400078e00ff */
[----:B------:R-:W-:-:S07]  /*184b0*/  IMAD.MOV.U32 R5, RZ, RZ, R14 ;  /* 0x000000ffff057224 */ /* 0x000fce00078e000e */
[----:B------:R-:W-:Y:S05]  /*184c0*/  WARPSYNC.COLLECTIVE R15, `(.L_x_2596) ;  /* 0x000000000f087348 */ /* 0x000fea0003c00000 */
[----:B------:R0:W1:Y:S02]  /*184d0*/  SHFL.IDX P6, R14, R13, R12, R11 ;  /* 0x0000000c0d0e7389 */ /* 0x00006400000c000b */
[----:B01----:R-:W-:Y:S01]  /*184e0*/  ENDCOLLECTIVE ;  /* 0x000000000000791b */ /* 0x003fe20003800000 */
.L_x_2596:
        /* <DEDUP_REMOVED lines=15> */
.L_x_2597:
[----:B------:R-:W-:Y:S02]  /*185e0*/  IMAD.MOV.U32 R13, RZ, RZ, R2 ;  /* 0x000000ffff0d7224 */ /* 0x000fe400078e0002 */
[----:B------:R-:W-:Y:S02]  /*185f0*/  IMAD.MOV.U32 R12, RZ, RZ, 0x4 ;  /* 0x00000004ff0c7424 */ /* 0x000fe400078e00ff */
[----:B------:R-:W-:-:S07]  /*18600*/  IMAD.MOV.U32 R5, RZ, RZ, R14 ;  /* 0x000000ffff057224 */ /* 0x000fce00078e000e */
[----:B------:R-:W-:Y:S05]  /*18610*/  WARPSYNC.COLLECTIVE R15, `(.L_x_2598) ;  /* 0x000000000f087348 */ /* 0x000fea0003c00000 */
[----:B------:R0:W1:Y:S02]  /*18620*/  SHFL.IDX P6, R14, R13, R12, R11 ;  /* 0x0000000c0d0e7389 */ /* 0x00006400000c000b */
[----:B01----:R-:W-:Y:S01]  /*18630*/  ENDCOLLECTIVE ;  /* 0x000000000000791b */ /* 0x003fe20003800000 */
.L_x_2598:
        /* <DEDUP_REMOVED lines=15> */
.L_x_2599:
[----:B------:R-:W-:Y:S02]  /*18730*/  IMAD.MOV.U32 R13, RZ, RZ, R2 ;  /* 0x000000ffff0d7224 */ /* 0x000fe400078e0002 */
[----:B------:R-:W-:Y:S02]  /*18740*/  IMAD.MOV.U32 R12, RZ, RZ, 0x5 ;  /* 0x00000005ff0c7424 */ /* 0x000fe400078e00ff */
[----:B------:R-:W-:-:S07]  /*18750*/  IMAD.MOV.U32 R5, RZ, RZ, R14 ;  /* 0x000000ffff057224 */ /* 0x000fce00078e000e */
[----:B------:R-:W-:Y:S05]  /*18760*/  WARPSYNC.COLLECTIVE R15, `(.L_x_2600) ;  /* 0x000000000f087348 */ /* 0x000fea0003c00000 */
[----:B------:R0:W1:Y:S02]  /*18770*/  SHFL.IDX P6, R14, R13, R12, R11 ;  /* 0x0000000c0d0e7389 */ /* 0x00006400000c000b */
[----:B01----:R-:W-:Y:S01]  /*18780*/  ENDCOLLECTIVE ;  /* 0x000000000000791b */ /* 0x003fe20003800000 */
.L_x_2600:
        /* <DEDUP_REMOVED lines=15> */
.L_x_2601:
[----:B------:R-:W-:Y:S02]  /*18880*/  IMAD.MOV.U32 R13, RZ, RZ, R2 ;  /* 0x000000ffff0d7224 */ /* 0x000fe400078e0002 */
[----:B------:R-:W-:Y:S02]  /*18890*/  IMAD.MOV.U32 R12, RZ, RZ, 0x6 ;  /* 0x00000006ff0c7424 */ /* 0x000fe400078e00ff */
[----:B------:R-:W-:-:S07]  /*188a0*/  IMAD.MOV.U32 R5, RZ, RZ, R14 ;  /* 0x000000ffff057224 */ /* 0x000fce00078e000e */
[----:B------:R-:W-:Y:S05]  /*188b0*/  WARPSYNC.COLLECTIVE R15, `(.L_x_2602) ;  /* 0x000000000f087348 */ /* 0x000fea0003c00000 */
[----:B------:R0:W1:Y:S02]  /*188c0*/  SHFL.IDX P6, R14, R13, R12, R11 ;  /* 0x0000000c0d0e7389 */ /* 0x00006400000c000b */
[----:B01----:R-:W-:Y:S01]  /*188d0*/  ENDCOLLECTIVE ;  /* 0x000000000000791b */ /* 0x003fe20003800000 */
.L_x_2602:
        /* <DEDUP_REMOVED lines=13> */
.L_x_2603:
        /* <DEDUP_REMOVED lines=8> */
.L_x_2604:
        /* <DEDUP_REMOVED lines=13> */
.L_x_2605:
[----:B------:R-:W-:Y:S01]  /*18b00*/  IMAD.MOV.U32 R0, RZ, RZ, R14 ;  /* 0x000000ffff007224 */ /* 0x000fe200078e000e */
[----:B------:R-:W-:Y:S06]  /*18b10*/  BRA `(.L_x_2606) ;  /* 0xffffffb400c07947 */ /* 0x000fec000383ffff */
.L_x_2490:
[----:B0-----:R-:W2:Y:S02]  /*18b20*/  LDL R2, [R1+0x4] ;  /* 0x0000040001027983 */ /* 0x001ea40000100800 */
[----:B--2---:R0:W1:Y:S02]  /*18b30*/  SYNCS.PHASECHK.TRANS64.TRYWAIT P0, [R2+URZ+0x22820], R0 ;  /* 0x02282000020075a7 */ /* 0x004064000800017f */
[----:B-1----:R-:W-:Y:S05]  /*18b40*/  @!P0 NANOSLEEP.SYNCS 0x989680 ;  /* 0x009896800000895d */ /* 0x002fea0003900000 */
[----:B------:R-:W1:Y:S02]  /*18b50*/  @!P0 SYNCS.PHASECHK.TRANS64 P0, [R2+URZ+0x22820], R0 ;  /* 0x02282000020085a7 */ /* 0x000e64000800007f */
[----:B-1----:R-:W-:Y:S05]  /*18b60*/  @!P0 BRA `(.L_x_2490) ;  /* 0xfffffffc00ec8947 */ /* 0x002fea000383ffff */
[----:B------:R-:W-:Y:S05]  /*18b70*/  BRA `(.L_x_2607) ;  /* 0xffffffb800207947 */ /* 0x000fea000383ffff */
.L_x_2494:
[----:B0-----:R0:W1:Y:S02]  /*18b80*/  SYNCS.PHASECHK.TRANS64.TRYWAIT P0, [R2+URZ+0x22860], R0 ;  /* 0x02286000020075a7 */ /* 0x001064000800017f */
[----:B-1----:R-:W-:Y:S05]  /*18b90*/  @!P0 NANOSLEEP.SYNCS 0x989680 ;  /* 0x009896800000895d */ /* 0x002fea0003900000 */
[----:B------:R-:W1:Y:S02]  /*18ba0*/  @!P0 SYNCS.PHASECHK.TRANS64 P0, [R2+URZ+0x22860], R0 ;  /* 0x02286000020085a7 */ /* 0x000e64000800007f */
[----:B-1----:R-:W-:Y:S05]  /*18bb0*/  @!P0 BRA `(.L_x_2494) ;  /* 0xfffffffc00f08947 */ /* 0x002fea000383ffff */
[----:B------:R-:W-:Y:S05]  /*18bc0*/  BRA `(.L_x_2608) ;  /* 0xffffffb800507947 */ /* 0x000fea000383ffff */
.L_x_2509:
[----:B-1----:R1:W2:Y:S02]  /*18bd0*/  SYNCS.PHASECHK.TRANS64.TRYWAIT P0, [R3+URZ+0x22840], R2 ;  /* 0x02284002030075a7 */ /* 0x0022a4000800017f */
[----:B--2---:R-:W-:Y:S05]  /*18be0*/  @!P0 NANOSLEEP.SYNCS 0x989680 ;  /* 0x009896800000895d */ /* 0x004fea0003900000 */
[----:B------:R-:W2:Y:S02]  /*18bf0*/  @!P0 SYNCS.PHASECHK.TRANS64 P0, [R3+URZ+0x22840], R2 ;  /* 0x02284002030085a7 */ /* 0x000ea4000800007f */
[----:B--2---:R-:W-:Y:S05]  /*18c00*/  @!P0 BRA `(.L_x_2509) ;  /* 0xfffffffc00f08947 */ /* 0x004fea000383ffff */
[----:B------:R-:W-:Y:S05]  /*18c10*/  BRA `(.L_x_2609) ;  /* 0xffffffc0006c7947 */ /* 0x000fea000383ffff */
.L_x_2514:
[----:B0-----:R0:W2:Y:S02]  /*18c20*/  SYNCS.PHASECHK.TRANS64.TRYWAIT P0, [R3+URZ+0x22860], R2 ;  /* 0x02286002030075a7 */ /* 0x0010a4000800017f */
[----:B--2---:R-:W-:Y:S05]  /*18c30*/  @!P0 NANOSLEEP.SYNCS 0x989680 ;  /* 0x009896800000895d */ /* 0x004fea0003900000 */
[----:B------:R-:W2:Y:S02]  /*18c40*/  @!P0 SYNCS.PHASECHK.TRANS64 P0, [R3+URZ+0x22860], R2 ;  /* 0x02286002030085a7 */ /* 0x000ea4000800007f */
[----:B--2---:R-:W-:Y:S05]  /*18c50*/  @!P0 BRA `(.L_x_2514) ;  /* 0xfffffffc00f08947 */ /* 0x004fea000383ffff */
[----:B------:R-:W-:Y:S05]  /*18c60*/  BRA `(.L_x_2610) ;  /* 0xffffffc000f07947 */ /* 0x000fea000383ffff */
.L_x_2525:
[----:B0-----:R0:W1:Y:S02]  /*18c70*/  SYNCS.PHASECHK.TRANS64.TRYWAIT P0, [R2+URZ+0x22840], R3 ;  /* 0x02284003020075a7 */ /* 0x001064000800017f */
[----:B-1----:R-:W-:Y:S05]  /*18c80*/  @!P0 NANOSLEEP.SYNCS 0x989680 ;  /* 0x009896800000895d */ /* 0x002fea0003900000 */
[----:B------:R-:W1:Y:S02]  /*18c90*/  @!P0 SYNCS.PHASECHK.TRANS64 P0, [R2+URZ+0x22840], R3 ;  /* 0x02284003020085a7 */ /* 0x000e64000800007f */
[----:B-1----:R-:W-:Y:S05]  /*18ca0*/  @!P0 BRA `(.L_x_2525) ;  /* 0xfffffffc00f08947 */ /* 0x002fea000383ffff */
[----:B------:R-:W-:Y:S05]  /*18cb0*/  BRA `(.L_x_2611) ;  /* 0xffffffc800f07947 */ /* 0x000fea000383ffff */
.L_x_2530:
[----:B-1----:R1:W2:Y:S02]  /*18cc0*/  SYNCS.PHASECHK.TRANS64.TRYWAIT P0, [R2+URZ+0x22860], R3 ;  /* 0x02286003020075a7 */ /* 0x0022a4000800017f */
[----:B--2---:R-:W-:Y:S05]  /*18cd0*/  @!P0 NANOSLEEP.SYNCS 0x989680 ;  /* 0x009896800000895d */ /* 0x004fea0003900000 */
[----:B------:R-:W2:Y:S02]  /*18ce0*/  @!P0 SYNCS.PHASECHK.TRANS64 P0, [R2+URZ+0x22860], R3 ;  /* 0x02286003020085a7 */ /* 0x000ea4000800007f */
[----:B--2---:R-:W-:Y:S05]  /*18cf0*/  @!P0 BRA `(.L_x_2530) ;  /* 0xfffffffc00f08947 */ /* 0x004fea000383ffff */
[----:B------:R-:W-:Y:S05]  /*18d00*/  BRA `(.L_x_2612) ;  /* 0xffffffcc00707947 */ /* 0x000fea000383ffff */
.L_x_2541:
[----:B0-----:R0:W1:Y:S02]  /*18d10*/  SYNCS.PHASECHK.TRANS64.TRYWAIT P0, [R3+URZ+0x22840], R2 ;  /* 0x02284002030075a7 */ /* 0x001064000800017f */
[----:B-1----:R-:W-:Y:S05]  /*18d20*/  @!P0 NANOSLEEP.SYNCS 0x989680 ;  /* 0x009896800000895d */ /* 0x002fea0003900000 */
[----:B------:R-:W1:Y:S02]  /*18d30*/  @!P0 SYNCS.PHASECHK.TRANS64 P0, [R3+URZ+0x22840], R2 ;  /* 0x02284002030085a7 */ /* 0x000e64000800007f */
[----:B-1----:R-:W-:Y:S05]  /*18d40*/  @!P0 BRA `(.L_x_2541) ;  /* 0xfffffffc00f08947 */ /* 0x002fea000383ffff */
[----:B------:R-:W-:Y:S05]  /*18d50*/  BRA `(.L_x_2613) ;  /* 0xffffffd4004c7947 */ /* 0x000fea000383ffff */
.L_x_2546:
[----:B-1----:R1:W2:Y:S02]  /*18d60*/  SYNCS.PHASECHK.TRANS64.TRYWAIT P0, [R3+URZ+0x22860], R2 ;  /* 0x02286002030075a7 */ /* 0x0022a4000800017f */
[----:B--2---:R-:W-:Y:S05]  /*18d70*/  @!P0 NANOSLEEP.SYNCS 0x989680 ;  /* 0x009896800000895d */ /* 0x004fea0003900000 */
[----:B------:R-:W2:Y:S02]  /*18d80*/  @!P0 SYNCS.PHASECHK.TRANS64 P0, [R3+URZ+0x22860], R2 ;  /* 0x02286002030085a7 */ /* 0x000ea4000800007f */
[----:B--2---:R-:W-:Y:S05]  /*18d90*/  @!P0 BRA `(.L_x_2546) ;  /* 0xfffffffc00f08947 */ /* 0x004fea000383ffff */
[----:B------:R-:W-:Y:S05]  /*18da0*/  BRA `(.L_x_2614) ;  /* 0xffffffd400d07947 */ /* 0x000fea000383ffff */
.L_x_2558:
[----:B------:R-:W-:Y:S01]  /*18db0*/  BSSY B0, `(.L_x_2615) ;  /* 0x0000008000007945 */ /* 0x000fe20003800000 */
[----:B------:R-:W-:Y:S02]  /*18dc0*/  IMAD.MOV.U32 R13, RZ, RZ, R16 ;  /* 0x000000ffff0d7224 */ /* 0x000fe400078e0010 */
[----:B------:R-:W-:Y:S02]  /*18dd0*/  IMAD.MOV.U32 R12, RZ, RZ, RZ ;  /* 0x000000ffff0c7224 */ /* 0x000fe400078e00ff */
[----:B------:R-:W-:Y:S02]  /*18de0*/  IMAD.MOV.U32 R11, RZ, RZ, 0x1f ;  /* 0x0000001fff0b7424 */ /* 0x000fe400078e00ff */
[----:B------:R-:W-:-:S07]  /*18df0*/  IMAD.MOV.U32 R15, RZ, RZ, -0x1 ;  /* 0xffffffffff0f7424 */ /* 0x000fce00078e00ff */
[----:B012--5:R-:W-:Y:S05]  /*18e00*/  WARPSYNC.COLLECTIVE R15, `(.L_x_2616) ;  /* 0x000000000f087348 */ /* 0x027fea0003c00000 */
[----:B------:R3:W4:Y:S02]  /*18e10*/  SHFL.IDX P6, R14, R13, R12, R11 ;  /* 0x0000000c0d0e7389 */ /* 0x00072400000c000b */
[----:B012345:R-:W-:Y:S01]  /*18e20*/  ENDCOLLECTIVE ;  /* 0x000000000000791b */ /* 0x03ffe20003800000 */
.L_x_2616:
[----:B------:R-:W-:Y:S05]  /*18e30*/  BSYNC B0 ;  /* 0x0000000000007941 */ /* 0x000fea0003800000 */
.L_x_2615:
        /* <DEDUP_REMOVED lines=9> */
.L_x_2617:
        /* <DEDUP_REMOVED lines=18> */
.L_x_2618:
[----:B------:R-:W-:Y:S01]  /*18ff0*/  IMAD.MOV.U32 R12, RZ, RZ, 0x2 ;  /* 0x00000002ff0c7424 */ /* 0x000fe200078e00ff */
[----:B------:R-:W-:-:S05]  /*19000*/  SEL R7, R14, RZ, P1 ;  /* 0x000000ff0e077207 */ /* 0x000fca0000800000 */
[----:B------:R-:W-:-:S04]  /*19010*/  IMAD.IADD R3, R2, 0x1, R7 ;  /* 0x0000000102037824 */ /* 0x000fc800078e0207 */
[----:B------:R-:W-:-:S07]  /*19020*/  IMAD.MOV.U32 R13, RZ, RZ, R3 ;  /* 0x000000ffff0d7224 */ /* 0x000fce00078e0003 */
[----:B------:R-:W-:Y:S05]  /*19030*/  WARPSYNC.COLLECTIVE R15, `(.L_x_2619) ;  /* 0x000000000f087348 */ /* 0x000fea0003c00000 */
[----:B------:R0:W1:Y:S02]  /*19040*/  SHFL.UP P6, R14, R13, R12, R11 ;  /* 0x0400000c0d0e7389 */ /* 0x00006400000c000b */
[----:B01----:R-:W-:Y:S01]  /*19050*/  ENDCOLLECTIVE ;  /* 0x000000000000791b */ /* 0x003fe20003800000 */
.L_x_2619:
[----:B------:R-:W-:Y:S01]  /*19060*/  IMAD.MOV.U32 R12, RZ, RZ, 0x4 ;  /* 0x00000004ff0c7424 */ /* 0x000fe200078e00ff */
[----:B------:R-:W-:-:S05]  /*19070*/  SEL R14, R14, RZ, P2 ;  /* 0x000000ff0e0e7207 */ /* 0x000fca0001000000 */
[----:B------:R-:W-:-:S04]  /*19080*/  IMAD.IADD R3, R3, 0x1, R14 ;  /* 0x0000000103037824 */ /* 0x000fc800078e020e */
[----:B------:R-:W-:-:S07]  /*19090*/  IMAD.MOV.U32 R13, RZ, RZ, R3 ;  /* 0x000000ffff0d7224 */ /* 0x000fce00078e0003 */
[----:B------:R-:W-:Y:S05]  /*190a0*/  WARPSYNC.COLLECTIVE R15, `(.L_x_2620) ;  /* 0x000000000f087348 */ /* 0x000fea0003c00000 */
[----:B------:R0:W1:Y:S02]  /*190b0*/  SHFL.UP P6, R14, R13, R12, R11 ;  /* 0x0400000c0d0e7389 */ /* 0x00006400000c000b */
[----:B01----:R-:W-:Y:S01]  /*190c0*/  ENDCOLLECTIVE ;  /* 0x000000000000791b */ /* 0x003fe20003800000 */
.L_x_2620:
[----:B------:R-:W-:Y:S01]  /*190d0*/  IMAD.MOV.U32 R12, RZ, RZ, 0x8 ;  /* 0x00000008ff0c7424 */ /* 0x000fe200078e00ff */
[----:B------:R-:W-:-:S05]  /*190e0*/  SEL R14, R14, RZ, P3 ;  /* 0x000000ff0e0e7207 */ /* 0x000fca0001800000 */
[----:B------:R-:W-:-:S04]  /*190f0*/  IMAD.IADD R3, R3, 0x1, R14 ;  /* 0x0000000103037824 */ /* 0x000fc800078e020e */
[----:B------:R-:W-:-:S07]  /*19100*/  IMAD.MOV.U32 R13, RZ, RZ, R3 ;  /* 0x000000ffff0d7224 */ /* 0x000fce00078e0003 */
[----:B------:R-:W-:Y:S05]  /*19110*/  WARPSYNC.COLLECTIVE R15, `(.L_x_2621) ;  /* 0x000000000f087348 */ /* 0x000fea0003c00000 */
[----:B------:R0:W1:Y:S02]  /*19120*/  SHFL.UP P6, R14, R13, R12, R11 ;  /* 0x0400000c0d0e7389 */ /* 0x00006400000c000b */
[----:B01----:R-:W-:Y:S01]  /*19130*/  ENDCOLLECTIVE ;  /* 0x000000000000791b */ /* 0x003fe20003800000 */
.L_x_2621:
[----:B------:R-:W-:Y:S01]  /*19140*/  IMAD.MOV.U32 R12, RZ, RZ, 0x10 ;  /* 0x00000010ff0c7424 */ /* 0x000fe200078e00ff */
[----:B------:R-:W-:-:S05]  /*19150*/  SEL R14, R14, RZ, P4 ;  /* 0x000000ff0e0e7207 */ /* 0x000fca0002000000 */
[----:B------:R-:W-:-:S04]  /*19160*/  IMAD.IADD R3, R3, 0x1, R14 ;  /* 0x0000000103037824 */ /* 0x000fc800078e020e */
[----:B------:R-:W-:-:S07]  /*19170*/  IMAD.MOV.U32 R13, RZ, RZ, R3 ;  /* 0x000000ffff0d7224 */ /* 0x000fce00078e0003 */
[----:B------:R-:W-:Y:S05]  /*19180*/  WARPSYNC.COLLECTIVE R15, `(.L_x_2622) ;  /* 0x000000000f087348 */ /* 0x000fea0003c00000 */
[----:B------:R0:W1:Y:S02]  /*19190*/  SHFL.UP P6, R14, R13, R12, R11 ;  /* 0x0400000c0d0e7389 */ /* 0x00006400000c000b */
[----:B01----:R-:W-:Y:S01]  /*191a0*/  ENDCOLLECTIVE ;  /* 0x000000000000791b */ /* 0x003fe20003800000 */
.L_x_2622:
        /* <DEDUP_REMOVED lines=8> */
.L_x_2623:
[----:B------:R-:W-:Y:S05]  /*19230*/  BRA `(.L_x_2624) ;  /* 0xffffffdc00347947 */ /* 0x000fea000383ffff */
.L_x_2563:
[----:B------:R-:W-:Y:S01]  /*19240*/  BSSY B0, `(.L_x_2625) ;  /* 0x0000008000007945 */ /* 0x000fe20003800000 */
[----:B-----5:R-:W-:Y:S02]  /*19250*/  IMAD.MOV.U32 R13, RZ, RZ, R2 ;  /* 0x000000ffff0d7224 */ /* 0x020fe400078e0002 */
[----:B------:R-:W-:Y:S02]  /*19260*/  IMAD.MOV.U32 R12, RZ, RZ, 0x1 ;  /* 0x00000001ff0c7424 */ /* 0x000fe400078e00ff */
[----:B------:R-:W-:Y:S02]  /*19270*/  IMAD.MOV.U32 R11, RZ, RZ, RZ ;  /* 0x000000ffff0b7224 */ /* 0x000fe400078e00ff */
[----:B------:R-:W-:-:S07]  /*19280*/  IMAD.MOV.U32 R15, RZ, RZ, -0x1 ;  /* 0xffffffffff0f7424 */ /* 0x000fce00078e00ff */
[----:B01----:R-:W-:Y:S05]  /*19290*/  WARPSYNC.COLLECTIVE R15, `(.L_x_2626) ;  /* 0x000000000f087348 */ /* 0x003fea0003c00000 */
[----:B------:R2:W3:Y:S02]  /*192a0*/  SHFL.UP P6, R14, R13, R12, R11 ;  /* 0x0400000c0d0e7389 */ /* 0x0004e400000c000b */
[----:B0123--:R-:W-:Y:S01]  /*192b0*/  ENDCOLLECTIVE ;  /* 0x000000000000791b */ /* 0x00ffe20003800000 */
.L_x_2626:
[----:B------:R-:W-:Y:S05]  /*192c0*/  BSYNC B0 ;  /* 0x0000000000007941 */ /* 0x000fea0003800000 */
.L_x_2625:
[----:B------:R-:W-:Y:S01]  /*192d0*/  SEL R13, R14, RZ, P1 ;  /* 0x000000ff0e0d7207 */ /* 0x000fe20000800000 */
[----:B------:R-:W-:Y:S02]  /*192e0*/  IMAD.MOV.U32 R12, RZ, RZ, 0x2 ;  /* 0x00000002ff0c7424 */ /* 0x000fe400078e00ff */
[----:B------:R-:W-:Y:S02]  /*192f0*/  IMAD.MOV.U32 R11, RZ, RZ, RZ ;  /* 0x000000ffff0b7224 */ /* 0x000fe400078e00ff */
[----:B------:R-:W-:Y:S02]  /*19300*/  IMAD.IADD R13, R2, 0x1, R13 ;  /* 0x00000001020d7824 */ /* 0x000fe400078e020d */
[----:B------:R-:W-:-:S07]  /*19310*/  IMAD.MOV.U32 R15, RZ, RZ, -0x1 ;  /* 0xffffffffff0f7424 */ /* 0x000fce00078e00ff */
[----:B------:R-:W-:Y:S05]  /*19320*/  WARPSYNC.COLLECTIVE R15, `(.L_x_2627) ;  /* 0x000000000f087348 */ /* 0x000fea0003c00000 */
[----:B------:R0:W1:Y:S02]  /*19330*/  SHFL.UP P6, R14, R13, R12, R11 ;  /* 0x0400000c0d0e7389 */ /* 0x00006400000c000b */
[----:B01----:R-:W-:Y:S01]  /*19340*/  ENDCOLLECTIVE ;  /* 0x000000000000791b */ /* 0x003fe20003800000 */
.L_x_2627:
[----:B------:R-:W-:Y:S01]  /*19350*/  IMAD.MOV.U32 R12, RZ, RZ, 0x4 ;  /* 0x00000004ff0c7424 */ /* 0x000fe200078e00ff */
[----:B------:R-:W-:-:S05]  /*19360*/  SEL R4, R14, RZ, P2 ;  /* 0x000000ff0e047207 */ /* 0x000fca0001000000 */
[----:B------:R-:W-:-:S04]  /*19370*/  IMAD.IADD R4, R13, 0x1, R4 ;  /* 0x000000010d047824 */ /* 0x000fc800078e0204 */
[----:B------:R-:W-:-:S07]  /*19380*/  IMAD.MOV.U32 R13, RZ, RZ, R4 ;  /* 0x000000ffff0d7224 */ /* 0x000fce00078e0004 */
[----:B------:R-:W-:Y:S05]  /*19390*/  WARPSYNC.COLLECTIVE R15, `(.L_x_2628) ;  /* 0x000000000f087348 */ /* 0x000fea0003c00000 */
[----:B------:R0:W1:Y:S02]  /*193a0*/  SHFL.UP P6, R14, R13, R12, R11 ;  /* 0x0400000c0d0e7389 */ /* 0x00006400000c000b */
[----:B01----:R-:W-:Y:S01]  /*193b0*/  ENDCOLLECTIVE ;  /* 0x000000000000791b */ /* 0x003fe20003800000 */
.L_x_2628:
[----:B------:R-:W-:Y:S01]  /*193c0*/  IMAD.MOV.U32 R12, RZ, RZ, 0x8 ;  /* 0x00000008ff0c7424 */ /* 0x000fe200078e00ff */
[----:B------:R-:W-:-:S05]  /*193d0*/  SEL R3, R14, RZ, P3 ;  /* 0x000000ff0e037207 */ /* 0x000fca0001800000 */
[----:B------:R-:W-:-:S04]  /*193e0*/  IMAD.IADD R6, R4, 0x1, R3 ;  /* 0x0000000104067824 */ /* 0x000fc800078e0203 */
[----:B------:R-:W-:-:S07]  /*193f0*/  IMAD.MOV.U32 R13, RZ, RZ, R6 ;  /* 0x000000ffff0d7224 */ /* 0x000fce00078e0006 */
[----:B------:R-:W-:Y:S05]  /*19400*/  WARPSYNC.COLLECTIVE R15, `(.L_x_2629) ;  /* 0x000000000f087348 */ /* 0x000fea0003c00000 */
[----:B------:R0:W1:Y:S02]  /*19410*/  SHFL.UP P6, R14, R13, R12, R11 ;  /* 0x0400000c0d0e7389 */ /* 0x00006400000c000b */
[----:B01----:R-:W-:Y:S01]  /*19420*/  ENDCOLLECTIVE ;  /* 0x000000000000791b */ /* 0x003fe20003800000 */
.L_x_2629:
[----:B------:R-:W-:Y:S01]  /*19430*/  IMAD.MOV.U32 R12, RZ, RZ, 0x10 ;  /* 0x00000010ff0c7424 */ /* 0x000fe200078e00ff */
[----:B------:R-:W-:-:S05]  /*19440*/  SEL R7, R14, RZ, P4 ;  /* 0x000000ff0e077207 */ /* 0x000fca0002000000 */
[----:B------:R-:W-:-:S04]  /*19450*/  IMAD.IADD R7, R6, 0x1, R7 ;  /* 0x0000000106077824 */ /* 0x000fc800078e0207 */
[----:B------:R-:W-:-:S07]  /*19460*/  IMAD.MOV.U32 R13, RZ, RZ, R7 ;  /* 0x000000ffff0d7224 */ /* 0x000fce00078e0007 */
[----:B------:R-:W-:Y:S05]  /*19470*/  WARPSYNC.COLLECTIVE R15, `(.L_x_2630) ;  /* 0x000000000f087348 */ /* 0x000fea0003c00000 */
[----:B------:R0:W1:Y:S02]  /*19480*/  SHFL.UP P6, R14, R13, R12, R11 ;  /* 0x0400000c0d0e7389 */ /* 0x00006400000c000b */
[----:B01----:R-:W-:Y:S01]  /*19490*/  ENDCOLLECTIVE ;  /* 0x000000000000791b */ /* 0x003fe20003800000 */
.L_x_2630:
        /* <DEDUP_REMOVED lines=8> */
.L_x_2631:
[----:B------:R-:W-:Y:S05]  /*19520*/  BRA `(.L_x_2632) ;  /* 0xffffffdc00147947 */ /* 0x000fea000383ffff */
.L_x_2565:
[----:B------:R-:W-:Y:S01]  /*19530*/  BSSY B0, `(.L_x_2633) ;  /* 0x0000006000007945 */ /* 0x000fe20003800000 */
[----:B------:R-:W-:Y:S01]  /*19540*/  PLOP3.LUT P6, PT, P6, PT, PT, 0x8, 0x0 ;  /* 0x000000000000781c */ /* 0x000fe200037ce170 */
[----:B------:R-:W-:-:S12]  /*19550*/  IMAD.MOV.U32 R15, RZ, RZ, -0x1 ;  /* 0xffffffffff0f7424 */ /* 0x000fd800078e00ff */
[----:B012--5:R-:W-:Y:S05]  /*19560*/  WARPSYNC.COLLECTIVE R15, `(.L_x_2634) ;  /* 0x000000000f087348 */ /* 0x027fea0003c00000 */
[----:B------:R-:W-:Y:S01]  /*19570*/  VOTE.ANY R14, PT, P6 ;  /* 0x00000000000e7806 */ /* 0x000fe200030e0100 */
[----:B012--5:R-:W-:Y:S06]  /*19580*/  ENDCOLLECTIVE ;  /* 0x000000000000791b */ /* 0x027fec0003800000 */
.L_x_2634:
[----:B------:R-:W-:Y:S05]  /*19590*/  BSYNC B0 ;  /* 0x0000000000007941 */ /* 0x000fea0003800000 */
.L_x_2633:
        /* <DEDUP_REMOVED lines=9> */
.L_x_2635:
[----:B------:R-:W-:Y:S01]  /*19630*/  IMAD.MOV.U32 R17, RZ, RZ, R14 ;  /* 0x000000ffff117224 */ /* 0x000fe200078e000e */
[----:B------:R-:W-:Y:S06]  /*19640*/  BRA `(.L_x_2636) ;  /* 0xffffffdc00047947 */ /* 0x000fec000383ffff */
.L_x_2567:
[----:B------:R-:W-:Y:S01]  /*19650*/  BSSY B0, `(.L_x_2637) ;  /* 0x0000007000007945 */ /* 0x000fe20003800000 */
[----:B------:R-:W-:Y:S02]  /*19660*/  IMAD.MOV.U32 R13, RZ, RZ, R3 ;  /* 0x000000ffff0d7224 */ /* 0x000fe400078e0003 */
[----:B------:R-:W-:Y:S02]  /*19670*/  IMAD.MOV.U32 R11, RZ, RZ, 0x1f ;  /* 0x0000001fff0b7424 */ /* 0x000fe400078e00ff */
[----:B------:R-:W-:-:S07]  /*19680*/  IMAD.MOV.U32 R15, RZ, RZ, -0x1 ;  /* 0xffffffffff0f7424 */ /* 0x000fce00078e00ff */
[----:B012345:R-:W-:Y:S05]  /*19690*/  WARPSYNC.COLLECTIVE R15, `(.L_x_2638) ;  /* 0x000000000f087348 */ /* 0x03ffea0003c00000 */
[----:B------:R0:W0:Y:S02]  /*196a0*/  SHFL.IDX P6, R14, R13, R12, R11 ;  /* 0x0000000c0d0e7389 */ /* 0x00002400000c000b */
[----:B012345:R-:W-:Y:S01]  /*196b0*/  ENDCOLLECTIVE ;  /* 0x000000000000791b */ /* 0x03ffe20003800000 */
.L_x_2638:
[----:B------:R-:W-:Y:S05]  /*196c0*/  BSYNC B0 ;  /* 0x0000000000007941 */ /* 0x000fea0003800000 */
.L_x_2637:
[----:B------:R-:W-:Y:S01]  /*196d0*/  IMAD.MOV.U32 R5, RZ, RZ, R14 ;  /* 0x000000ffff057224 */ /* 0x000fe200078e000e */
[----:B------:R-:W-:Y:S06]  /*196e0*/  BRA `(.L_x_2566) ;  /* 0xffffffd800f87947 */ /* 0x000fec000383ffff */
.L_x_2571:
[----:B0-----:R0:W1:Y:S02]  /*196f0*/  SYNCS.PHASECHK.TRANS64.TRYWAIT P0, [R0+URZ+0x22820], R3 ;  /* 0x02282003000075a7 */ /* 0x001064000800017f */
[----:B-1----:R-:W-:Y:S05]  /*19700*/  @!P0 NANOSLEEP.SYNCS 0x989680 ;  /* 0x009896800000895d */ /* 0x002fea0003900000 */
[----:B------:R-:W1:Y:S02]  /*19710*/  @!P0 SYNCS.PHASECHK.TRANS64 P0, [R0+URZ+0x22820], R3 ;  /* 0x02282003000085a7 */ /* 0x000e64000800007f */
[----:B-1----:R-:W-:Y:S05]  /*19720*/  @!P0 BRA `(.L_x_2571) ;  /* 0xfffffffc00f08947 */ /* 0x002fea000383ffff */
[----:B------:R-:W-:Y:S05]  /*19730*/  BRA `(.L_x_2639) ;  /* 0xffffffe000787947 */ /* 0x000fea000383ffff */
.L_x_2572:
        /* <DEDUP_REMOVED lines=8> */
[----:B0-2--5:R-:W-:Y:S05]  /*197c0*/  WARPSYNC.COLLECTIVE R15, `(.L_x_2641) ;  /* 0x000000000f087348 */ /* 0x025fea0003c00000 */
[----:B------:R1:W3:Y:S02]  /*197d0*/  SHFL.IDX P6, R14, R13, R12, R11 ;  /* 0x0000000c0d0e7389 */ /* 0x0002e400000c000b */
[----:B0123-5:R-:W-:Y:S01]  /*197e0*/  ENDCOLLECTIVE ;  /* 0x000000000000791b */ /* 0x02ffe20003800000 */
.L_x_2641:
[----:B------:R-:W-:Y:S05]  /*197f0*/  BSYNC B0 ;  /* 0x0000000000007941 */ /* 0x000fea0003800000 */
.L_x_2640:
[----:B------:R-:W-:Y:S05]  /*19800*/  BRA `(.L_x_2642) ;  /* 0xffffffe000607947 */ /* 0x000fea000383ffff */
.L_x_2575:
[----:B------:R-:W-:Y:S01]  /*19810*/  BSSY B1, `(.L_x_2643) ;  /* 0x0000006000017945 */ /* 0x000fe20003800000 */
[----:B------:R-:W-:-:S07]  /*19820*/  IMAD.MOV.U32 R15, RZ, RZ, -0x1 ;  /* 0xffffffffff0f7424 */ /* 0x000fce00078e00ff */
[----:B012--5:R-:W-:Y:S05]  /*19830*/  WARPSYNC.COLLECTIVE R15, `(.L_x_2644) ;  /* 0x000000000f0c7348 */ /* 0x027fea0003c00000 */
[----:B------:R-:W-:Y:S02]  /*19840*/  ELECT P6, UR62, PT ;  /* 0x00000000003e782f */ /* 0x000fe400038c0000 */
[----:B------:R-:W-:Y:S01]  /*19850*/  MOV R14, UR62 ;  /* 0x0000003e000e7c02 */ /* 0x000fe20008000f00 */
[----:B012--5:R-:W-:Y:S10]  /*19860*/  ENDCOLLECTIVE ;  /* 0x000000000000791b */ /* 0x027ff40003800000 */
.L_x_2644:
[----:B------:R-:W-:Y:S05]  /*19870*/  BSYNC B1 ;  /* 0x0000000000017941 */ /* 0x000fea0003800000 */
.L_x_2643:
[----:B------:R-:W-:Y:S05]  /*19880*/  BRA `(.L_x_2645) ;  /* 0xffffffe000587947 */ /* 0x000fea000383ffff */
.L_x_2577:
[----:B0-----:R0:W1:Y:S02]  /*19890*/  SYNCS.PHASECHK.TRANS64.TRYWAIT P0, [R6+URZ], R5 ;  /* 0x00000005060075a7 */ /* 0x001064000800017f */
[----:B-1----:R-:W-:Y:S05]  /*198a0*/  @!P0 NANOSLEEP.SYNCS 0x989680 ;  /* 0x009896800000895d */ /* 0x002fea0003900000 */
[----:B------:R-:W1:Y:S02]  /*198b0*/  @!P0 SYNCS.PHASECHK.TRANS64 P0, [R6+URZ], R5 ;  /* 0x00000005060085a7 */ /* 0x000e64000800007f */
[----:B-1----:R-:W-:Y:S05]  /*198c0*/  @!P0 BRA `(.L_x_2577) ;  /* 0xfffffffc00f08947 */ /* 0x002fea000383ffff */
[----:B------:R-:W-:Y:S05]  /*198d0*/  BRA `(.L_x_2646) ;  /* 0xffffffe000947947 */ /* 0x000fea000383ffff */
.L_x_2578:
[----:B-1----:R1:W2:Y:S02]  /*198e0*/  SYNCS.PHASECHK.TRANS64.TRYWAIT P0, [R7+URZ], R2 ;  /* 0x00000002070075a7 */ /* 0x0022a4000800017f */
[----:B--2---:R-:W-:Y:S05]  /*198f0*/  @!P0 NANOSLEEP.SYNCS 0x989680 ;  /* 0x009896800000895d */ /* 0x004fea0003900000 */
[----:B------:R-:W2:Y:S02]  /*19900*/  @!P0 SYNCS.PHASECHK.TRANS64 P0, [R7+URZ], R2 ;  /* 0x00000002070085a7 */ /* 0x000ea4000800007f */
[----:B--2---:R-:W-:Y:S05]  /*19910*/  @!P0 BRA `(.L_x_2578) ;  /* 0xfffffffc00f08947 */ /* 0x004fea000383ffff */
[----:B------:R-:W-:Y:S05]  /*19920*/  BRA `(.L_x_2647) ;  /* 0xffffffe000887947 */ /* 0x000fea000383ffff */
.L_x_2580:
[----:B--2---:R2:W3:Y:S02]  /*19930*/  SYNCS.PHASECHK.TRANS64.TRYWAIT P0, [R4+URZ], R5 ;  /* 0x00000005040075a7 */ /* 0x0044e4000800017f */
[----:B---3--:R-:W-:Y:S05]  /*19940*/  @!P0 NANOSLEEP.SYNCS 0x989680 ;  /* 0x009896800000895d */ /* 0x008fea0003900000 */
[----:B------:R-:W3:Y:S02]  /*19950*/  @!P0 SYNCS.PHASECHK.TRANS64 P0, [R4+URZ], R5 ;  /* 0x00000005040085a7 */ /* 0x000ee4000800007f */
[----:B---3--:R-:W-:Y:S05]  /*19960*/  @!P0 BRA `(.L_x_2580) ;  /* 0xfffffffc00f08947 */ /* 0x008fea000383ffff */
[----:B------:R-:W-:Y:S05]  /*19970*/  BRA `(.L_x_2648) ;  /* 0xffffffe000907947 */ /* 0x000fea000383ffff */
.L_x_2649:
        /* <DEDUP_REMOVED lines=16> */
.L_x_6039:


//--------------------- .text._ZN7cutlass13device_kernelIN5flash11enable_sm90INS1_16FlashAttnFwdSm90INS1_25CollectiveMainloopFwdSm90ILi2EN4cute5tupleIJNS5_1CILi1EEES8_S8_EEENS6_IJNS7_ILi128EEENS7_ILi96EEENS7_ILi64EEEEEELi256ENS_6half_tEfNS_4arch4Sm90ELb0ELb1ELb1ELb1ELb0ELb1ELb0ELb1ELb0ELb1ELb0ELb0EEENS1_21CollectiveEpilogueFwdINS6_IJSA_NS7_ILi256EEESB_EEES9_SE_SG_Li256ELb1ELb1ELb0ELb0EEENS1_36VarlenDynamicPersistentTileSchedulerILi128ELi96ELi256ELi128ELb0ELb1ELb1ELb1ELb0ELb1EEEEEEEEEvNT_6ParamsE --------------------------
	.section	.text._ZN7cutlass13device_kernelIN5flash11enable_sm90INS1_16FlashAttnFwdSm90INS1_25CollectiveMainloopFwdSm90ILi2EN4cute5tupleIJNS5_1CILi1EEES8_S8_EEENS6_IJNS7_ILi128EEENS7_ILi96EEENS7_ILi64EEEEEELi256ENS_6half_tEfNS_4arch4Sm90ELb0ELb1ELb1ELb1ELb0ELb1ELb0ELb1ELb0ELb1ELb0ELb0EEENS1_21CollectiveEpilogueFwdINS6_IJSA_NS7_ILi256EEESB_EEES9_SE_SG_Li256ELb1ELb1ELb0ELb0EEENS1_36VarlenDynamicPersistentTileSchedulerILi128ELi96ELi256ELi128ELb0ELb1ELb1ELb1ELb0ELb1EEEEEEEEEvNT_6ParamsE,"ax",@progbits
	.align	128
.text._ZN7cutlass13device_kernelIN5flash11enable_sm90INS1_16FlashAttnFwdSm90INS1_25CollectiveMainloopFwdSm90ILi2EN4cute5tupleIJNS5_1CILi1EEES8_S8_EEENS6_IJNS7_ILi128EEENS7_ILi96EEENS7_ILi64EEEEEELi256ENS_6half_tEfNS_4arch4Sm90ELb0ELb1ELb1ELb1ELb0ELb1ELb0ELb1ELb0ELb1ELb0ELb0EEENS1_21CollectiveEpilogueFwdINS6_IJSA_NS7_ILi256EEESB_EEES9_SE_SG_Li256ELb1ELb1ELb0ELb0EEENS1_36VarlenDynamicPersistentTileSchedulerILi128ELi96ELi256ELi128ELb0ELb1ELb1ELb1ELb0ELb1EEEEEEEEEvNT_6ParamsE:
        .type           _ZN7cutlass13device_kernelIN5flash11enable_sm90INS1_16FlashAttnFwdSm90INS1_25CollectiveMainloopFwdSm90ILi2EN4cute5tupleIJNS5_1CILi1EEES8_S8_EEENS6_IJNS7_ILi128EEENS7_ILi96EEENS7_ILi64EEEEEELi256ENS_6half_tEfNS_4arch4Sm90ELb0ELb1ELb1ELb1ELb0ELb1ELb0ELb1ELb0ELb1ELb0ELb0EEENS1_21CollectiveEpilogueFwdINS6_IJSA_NS7_ILi256EEESB_EEES9_SE_SG_Li256ELb1ELb1ELb0ELb0EEENS1_36VarlenDynamicPersistentTileSchedulerILi128ELi96ELi256ELi128ELb0ELb1ELb1ELb1ELb0ELb1EEEEEEEEEvNT_6ParamsE,@function
        .size           _ZN7cutlass13device_kernelIN5flash11enable_sm90INS1_16FlashAttnFwdSm90INS1_25CollectiveMainloopFwdSm90ILi2EN4cute5tupleIJNS5_1CILi1EEES8_S8_EEENS6_IJNS7_ILi128EEENS7_ILi96EEENS7_ILi64EEEEEELi256ENS_6half_tEfNS_4arch4Sm90ELb0ELb1ELb1ELb1ELb0ELb1ELb0ELb1ELb0ELb1ELb0ELb0EEENS1_21CollectiveEpilogueFwdINS6_IJSA_NS7_ILi256EEESB_EEES9_SE_SG_Li256ELb1ELb1ELb0ELb0EEENS1_36VarlenDynamicPersistentTileSchedulerILi128ELi96ELi256ELi128ELb0ELb1ELb1ELb1ELb0ELb1EEEEEEEEEvNT_6ParamsE,(.L_x_6040 - _ZN7cutlass13device_kernelIN5flash11enable_sm90INS1_16FlashAttnFwdSm90INS1_25CollectiveMainloopFwdSm90ILi2EN4cute5tupleIJNS5_1CILi1EEES8_S8_EEENS6_IJNS7_ILi128EEENS7_ILi96EEENS7_ILi64EEEEEELi256ENS_6half_tEfNS_4arch4Sm90ELb0ELb1ELb1ELb1ELb0ELb1ELb0ELb1ELb0ELb1ELb0ELb0EEENS1_21CollectiveEpilogueFwdINS6_IJSA_NS7_ILi256EEESB_EEES9_SE_SG_Li256ELb1ELb1ELb0ELb0EEENS1_36VarlenDynamicPersistentTileSchedulerILi128ELi96ELi256ELi128ELb0ELb1ELb1ELb1ELb0ELb1EEEEEEEEEvNT_6ParamsE)
        .other          _ZN7cutlass13device_kernelIN5flash11enable_sm90INS1_16FlashAttnFwdSm90INS1_25CollectiveMainloopFwdSm90ILi2EN4cute5tupleIJNS5_1CILi1EEES8_S8_EEENS6_IJNS7_ILi128EEENS7_ILi96EEENS7_ILi64EEEEEELi256ENS_6half_tEfNS_4arch4Sm90ELb0ELb1ELb1ELb1ELb0ELb1ELb0ELb1ELb0ELb1ELb0ELb0EEENS1_21CollectiveEpilogueFwdINS6_IJSA_NS7_ILi256EEESB_EEES9_SE_SG_Li256ELb1ELb1ELb0ELb0EEENS1_36VarlenDynamicPersistentTileSchedulerILi128ELi96ELi256ELi128ELb0ELb1ELb1ELb1ELb0ELb1EEEEEEEEEvNT_6ParamsE,@"STO_CUDA_ENTRY STV_DEFAULT"
_ZN7cutlass13device_kernelIN5flash11enable_sm90INS1_16FlashAttnFwdSm90INS1_25CollectiveMainloopFwdSm90ILi2EN4cute5tupleIJNS5_1CILi1EEES8_S8_EEENS6_IJNS7_ILi128EEENS7_ILi96EEENS7_ILi64EEEEEELi256ENS_6half_tEfNS_4arch4Sm90ELb0ELb1ELb1ELb1ELb0ELb1ELb0ELb1ELb0ELb1ELb0ELb0EEENS1_21CollectiveEpilogueFwdINS6_IJSA_NS7_ILi256EEESB_EEES9_SE_SG_Li256ELb1ELb1ELb0ELb0EEENS1_36VarlenDynamicPersistentTileSchedulerILi128ELi96ELi256ELi128ELb0ELb1ELb1ELb1ELb0ELb1EEEEEEEEEvNT_6ParamsE:
        /* <DEDUP_REMOVED lines=23> */
.L_x_2651:
[----:B------:R-:W-:Y:S05]  /*0170*/  BSYNC B0 ;  /* 0x0000000000007941 */ /* 0x000fea0003800000 */
.L_x_2650:
        /* <DEDUP_REMOVED lines=40> */
.L_x_2652:
        /* <DEDUP_REMOVED lines=22> */
.L_x_2653:
        /* <DEDUP_REMOVED lines=18> */
.L_x_2654:
        /* <DEDUP_REMOVED lines=22> */
.L_x_2655:
        /* <DEDUP_REMOVED lines=22> */
.L_x_2656:
        /* <DEDUP_REMOVED lines=9> */
.L_x_2659:
[----:B------:R-:W-:-:S08]  /*09d0*/  NOP ;  /* 0x0000000000007918 */ /* 0x000fd00000000000 */
[----:B------:R-:W0:Y:S02]  /*09e0*/  USETMAXREG.TRY_ALLOC.CTAPOOL UP0, 0xf0 ;  /* 0x000000f0000079c8 */ /* 0x000e240008000600 */
[----:B0-----:R-:W-:-:S13]  /*09f0*/  PLOP3.LUT P0, PT, PT, PT, UP0, 0x80, 0x0 ;  /* 0x000000000000781c */ /* 0x001fda0003f0f008 */
[----:B------:R-:W-:Y:S05]  /*0a00*/  @!P0 BRA `(.L_x_2659) ;  /* 0xfffffffc00f08947 */ /* 0x000fea000383ffff */
[----:B------:R-:W3:Y:S01]  /*0a10*/  LDL.LU R0, [R1] ;  /* 0x0000000001007983 */ /* 0x000ee20000300800 */
[----:B--2---:R-:W-:Y:S01]  /*0a20*/  SHF.R.U32.HI R2, RZ, 0x7, R4 ;  /* 0x00000007ff027819 */ /* 0x004fe20000011604 */
[----:B------:R-:W0:Y:S01]  /*0a30*/  S2UR UR5, SR_CgaCtaId ;  /* 0x00000000000579c3 */ /* 0x000e220000008800 */
[----:B------:R-:W-:-:S07]  /*0a40*/  UMOV UR4, 0x400 ;  /* 0x0000040000047882 */ /* 0x000fce0000000000 */
[----:B------:R-:W-:Y:S06]  /*0a50*/  BAR.ARV 0x8, 0x180 ;  /* 0x0206000000007b1d */ /* 0x000fec0000002000 */
[----:B------:R-:W-:-:S13]  /*0a60*/  ISETP.NE.AND P0, PT, R2, 0x1, PT ;  /* 0x000000010200780c */ /* 0x000fda0003f05270 */
[----:B------:R-:W-:Y:S06]  /*0a70*/  @!P0 BAR.ARV 0x9, 0x100 ;  /* 0x0244000000008b1d */ /* 0x000fec0000002000 */
[----:B0-----:R-:W-:Y:S02]  /*0a80*/  ULEA UR4, UR5, UR4, 0x18 ;  /* 0x0000000405047291 */ /* 0x001fe4000f8ec03f */
[----:B------:R-:W-:Y:S04]  /*0a90*/  BAR.SYNC.DEFER_BLOCKING 0x5, 0x180 ;  /* 0x0146000000007b1d */ /* 0x000fe80000010000 */
[----:B------:R-:W-:-:S02]  /*0aa0*/  IMAD.U32 R16, RZ, RZ, UR4 ;  /* 0x00000004ff107e24 */ /* 0x000fc4000f8e00ff */
[----:B------:R-:W-:-:S03]  /*0ab0*/  ULDC UR4, c[0x0][0xc3c] ;  /* 0x00030f0000047ab9 */ /* 0x000fc60000000800 */
[----:B------:R-:W0:Y:S01]  /*0ac0*/  LDS.128 R80, [R16+0x228d0] ;  /* 0x0228d00010507984 */ /* 0x000e220000000c00 */
[----:B------:R-:W-:Y:S06]  /*0ad0*/  BAR.ARV 0x4, 0x180 ;  /* 0x0106000000007b1d */ /* 0x000fec0000002000 */
[----:B---3--:R-:W-:-:S04]  /*0ae0*/  LOP3.LUT R0, R0, 0xffbfffff, RZ, 0xc0, !PT ;  /* 0xffbfffff00007812 */ /* 0x008fc800078ec0ff */
[----:B------:R-:W-:Y:S02]  /*0af0*/  @P0 LOP3.LUT R0, R0, 0x400000, RZ, 0xfc, !PT ;  /* 0x0040000000000812 */ /* 0x000fe400078efcff */
[----:B0-----:R-:W-:-:S03]  /*0b00*/  ISETP.GE.AND P0, PT, R83, UR4, PT ;  /* 0x0000000453007c0c */ /* 0x001fc6000bf06270 */
[----:B------:R0:W-:Y:S10]  /*0b10*/  STL [R1], R0 ;  /* 0x0000000001007387 */ /* 0x0001f40000100800 */
[----:B0-----:R-:W-:Y:S05]  /*0b20*/  @P0 BRA `(.L_x_2660) ;  /* 0x0000020400840947 */ /* 0x001fea0003800000 */
[----:B------:R-:W2:Y:S01]  /*0b30*/  LDL.LU R10, [R1+0x50] ;  /* 0x00005000010a7983 */ /* 0x000ea20000300800 */
[----:B------:R-:W-:Y:S02]  /*0b40*/  VIADD R9, R4, 0xffffff80 ;  /* 0xffffff8004097836 */ /* 0x000fe40000000000 */
[----:B------:R-:W-:Y:S02]  /*0b50*/  IMAD.MOV.U32 R234, RZ, RZ, RZ ;  /* 0x000000ffffea7224 */ /* 0x000fe400078e00ff */
[----:B------:R-:W-:Y:S01]  /*0b60*/  IMAD.MOV.U32 R17, RZ, RZ, RZ ;  /* 0x000000ffff117224 */ /* 0x000fe200078e00ff */
[----:B------:R-:W-:Y:S01]  /*0b70*/  SHF.R.S32.HI R0, RZ, 0x1f, R9 ;  /* 0x0000001fff007819 */ /* 0x000fe20000011409 */
[----:B------:R-:W-:Y:S02]  /*0b80*/  IMAD.MOV.U32 R204, RZ, RZ, RZ ;  /* 0x000000ffffcc7224 */ /* 0x000fe400078e00ff */
[----:B------:R-:W-:Y:S01]  /*0b90*/  IMAD.MOV.U32 R19, RZ, RZ, RZ ;  /* 0x000000ffff137224 */ /* 0x000fe200078e00ff */
[----:B------:R-:W-:-:S02]  /*0ba0*/  LEA.HI R2, R0, R9, RZ, 0x7 ;  /* 0x0000000900027211 */ /* 0x000fc400078f38ff */
[----:B------:R-:W-:Y:S02]  /*0bb0*/  LEA.HI R219, R0, R9, RZ, 0x5 ;  /* 0x0000000900db7211 */ /* 0x000fe400078f28ff */
[----:B------:R-:W-:Y:S02]  /*0bc0*/  LOP3.LUT R237, R2, 0xffffff80, RZ, 0xc0, !PT ;  /* 0xffffff8002ed7812 */ /* 0x000fe400078ec0ff */
[----:B------:R-:W-:Y:S02]  /*0bd0*/  SHF.R.S32.HI R219, RZ, 0x5, R219 ;  /* 0x00000005ffdb7819 */ /* 0x000fe400000114db */
[----:B------:R-:W-:Y:S01]  /*0be0*/  SHF.R.S32.HI R11, RZ, 0x7, R2 ;  /* 0x00000007ff0b7819 */ /* 0x000fe20000011402 */
[----:B------:R-:W-:-:S03]  /*0bf0*/  IMAD.IADD R237, R9, 0x1, -R237 ;  /* 0x0000000109ed7824 */ /* 0x000fc600078e0aed */
[----:B------:R-:W-:Y:S02]  /*0c00*/  LEA.HI R2, R2, R11, RZ, 0x1 ;  /* 0x0000000b02027211 */ /* 0x000fe400078f08ff */
[----:B------:R-:W-:Y:S02]  /*0c10*/  SHF.R.S32.HI R8, RZ, 0x1f, R237 ;  /* 0x0000001fff087819 */ /* 0x000fe400000114ed */
[----:B------:R-:W-:Y:S02]  /*0c20*/  LOP3.LUT R2, R2, 0x3fffffe, RZ, 0xc0, !PT ;  /* 0x03fffffe02027812 */ /* 0x000fe400078ec0ff */
[CC--:B------:R-:W-:Y:S02]  /*0c30*/  LEA.HI R7, R8.reuse, R237.reuse, RZ, 0x2 ;  /* 0x000000ed08077211 */ /* 0x0c0fe400078f10ff */
[----:B------:R-:W-:Y:S01]  /*0c40*/  LEA.HI R8, R8, R237, RZ, 0x5 ;  /* 0x000000ed08087211 */ /* 0x000fe200078f28ff */
[----:B------:R-:W-:Y:S01]  /*0c50*/  IMAD.IADD R2, R11, 0x1, -R2 ;  /* 0x000000010b027824 */ /* 0x000fe200078e0a02 */
[----:B------:R-:W-:-:S02]  /*0c60*/  SHF.R.S32.HI R4, RZ, 0x2, R7 ;  /* 0x00000002ff047819 */ /* 0x000fc40000011407 */
[----:B------:R-:W-:Y:S02]  /*0c70*/  SHF.R.S32.HI R3, RZ, 0x1f, R7 ;  /* 0x0000001fff037819 */ /* 0x000fe40000011407 */
[----:B------:R-:W-:Y:S02]  /*0c80*/  SHF.R.S32.HI R8, RZ, 0x5, R8 ;  /* 0x00000005ff087819 */ /* 0x000fe40000011408 */
[----:B------:R-:W-:Y:S02]  /*0c90*/  LEA.HI R5, R3, R4, RZ, 0x3 ;  /* 0x0000000403057211 */ /* 0x000fe400078f18ff */
[----:B------:R-:W-:Y:S02]  /*0ca0*/  LEA.HI R3, R0, R9, RZ, 0x4 ;  /* 0x0000000900037211 */ /* 0x000fe400078f20ff */
[----:B------:R-:W-:Y:S02]  /*0cb0*/  LOP3.LUT R5, R5, 0xfffffff8, RZ, 0xc0, !PT ;  /* 0xfffffff805057812 */ /* 0x000fe400078ec0ff */
[----:B------:R-:W-:-:S02]  /*0cc0*/  SHF.R.S32.HI R6, RZ, 0x4, R3 ;  /* 0x00000004ff067819 */ /* 0x000fc40000011403 */
[----:B------:R-:W-:Y:S01]  /*0cd0*/  LOP3.LUT R202, R7, 0x7ffffffc, RZ, 0xc0, !PT ;  /* 0x7ffffffc07ca7812 */ /* 0x000fe200078ec0ff */
[----:B------:R-:W-:Y:S01]  /*0ce0*/  IMAD.IADD R5, R4, 0x1, -R5 ;  /* 0x0000000104057824 */ /* 0x000fe200078e0a05 */
[C---:B------:R-:W-:Y:S02]  /*0cf0*/  LOP3.LUT R4, R3.reuse, 0x3fffff0, RZ, 0xc0, !PT ;  /* 0x03fffff003047812 */ /* 0x040fe400078ec0ff */
[----:B------:R-:W-:Y:S01]  /*0d00*/  LEA.HI R3, R3, R6, RZ, 0x1 ;  /* 0x0000000603037211 */ /* 0x000fe200078f08ff */
[----:B------:R-:W-:Y:S02]  /*0d10*/  IMAD R5, R8, 0x10, R5 ;  /* 0x0000001008057824 */ /* 0x000fe400078e0205 */
[----:B------:R-:W-:Y:S01]  /*0d20*/  IMAD.IADD R4, R9, 0x1, -R4 ;  /* 0x0000000109047824 */ /* 0x000fe200078e0a04 */
[----:B------:R-:W-:Y:S01]  /*0d30*/  LOP3.LUT R3, R3, 0x1ffffffe, RZ, 0xc0, !PT ;  /* 0x1ffffffe03037812 */ /* 0x000fe200078ec0ff */
[----:B------:R-:W-:Y:S02]  /*0d40*/  IMAD R8, R2, 0x40, R5 ;  /* 0x0000004002087824 */ /* 0x000fe400078e0205 */
[----:B------:R-:W-:-:S02]  /*0d50*/  IMAD R4, R219, 0x10, R4 ;  /* 0x00000010db047824 */ /* 0x000fc400078e0204 */
[----:B------:R-:W-:Y:S01]  /*0d60*/  IMAD.IADD R3, R6, 0x1, -R3 ;  /* 0x0000000106037824 */ /* 0x000fe200078e0a03 */
[----:B------:R0:W-:Y:S01]  /*0d70*/  STL [R1+0x14], R8 ;  /* 0x0000140801007387 */ /* 0x0001e20000100800 */
[----:B------:R-:W-:Y:S02]  /*0d80*/  IMAD.MOV.U32 R2, RZ, RZ, RZ ;  /* 0x000000ffff027224 */ /* 0x000fe400078e00ff */
[----:B------:R-:W-:Y:S01]  /*0d90*/  IMAD R6, R4, 0x8, R3 ;  /* 0x0000000804067824 */ /* 0x000fe200078e0203 */
[CC--:B------:R-:W-:Y:S01]  /*0da0*/  LEA.HI R3, R0.reuse, R9.reuse, RZ, 0x2 ;  /* 0x0000000900037211 */ /* 0x0c0fe200078f10ff */
[----:B------:R-:W-:Y:S01]  /*0db0*/  IMAD.IADD R202, R237, 0x1, -R202 ;  /* 0x00000001edca7824 */ /* 0x000fe200078e0aca */
[----:B------:R-:W-:Y:S02]  /*0dc0*/  LEA.HI R0, R0, R9, RZ, 0x3 ;  /* 0x0000000900007211 */ /* 0x000fe400078f18ff */
[----:B------:R-:W-:Y:S02]  /*0dd0*/  SHF.R.S32.HI R18, RZ, 0x2, R3 ;  /* 0x00000002ff127819 */ /* 0x000fe40000011403 */
[----:B------:R-:W-:-:S02]  /*0de0*/  LOP3.LUT R233, R3, 0xfffffffc, RZ, 0xc0, !PT ;  /* 0xfffffffc03e97812 */ /* 0x000fc400078ec0ff */
[----:B------:R-:W-:Y:S01]  /*0df0*/  LOP3.LUT R224, R0, 0xfffffff8, RZ, 0xc0, !PT ;  /* 0xfffffff800e07812 */ /* 0x000fe200078ec0ff */
[----:B------:R-:W-:Y:S01]  /*0e00*/  VIADD R232, R18, 0x40 ;  /* 0x0000004012e87836 */ /* 0x000fe20000000000 */
[----:B------:R-:W-:Y:S01]  /*0e10*/  SHF.R.S32.HI R5, RZ, 0x1f, R3 ;  /* 0x0000001fff057819 */ /* 0x000fe20000011403 */
[C---:B------:R-:W-:Y:S01]  /*0e20*/  IMAD.IADD R233, R9.reuse, 0x1, -R233 ;  /* 0x0000000109e97824 */ /* 0x040fe200078e0ae9 */
[----:B------:R-:W-:Y:S01]  /*0e30*/  SHF.R.S32.HI R235, RZ, 0x3, R0 ;  /* 0x00000003ffeb7819 */ /* 0x000fe20000011400 */
[----:B------:R-:W-:Y:S01]  /*0e40*/  IMAD.IADD R224, R9, 0x1, -R224 ;  /* 0x0000000109e07824 */ /* 0x000fe200078e0ae0 */
[----:B------:R-:W-:Y:S01]  /*0e50*/  SHF.R.S32.HI R9, RZ, 0x1f, R232 ;  /* 0x0000001fff097819 */ /* 0x000fe200000114e8 */
[----:B------:R-:W-:Y:S01]  /*0e60*/  IMAD.SHL.U32 R217, R232, 0x40, RZ ;  /* 0x00000040e8d97824 */ /* 0x000fe200078e00ff */
[----:B------:R-:W-:Y:S01]  /*0e70*/  LEA.HI R5, R5, R18, RZ, 0x3 ;  /* 0x0000001205057211 */ /* 0x000fe200078f18ff */
[----:B------:R-:W-:Y:S01]  /*0e80*/  IMAD.SHL.U32 R208, R224, 0x8, RZ ;  /* 0x00000008e0d07824 */ /* 0x000fe200078e00ff */
[----:B------:R-:W-:Y:S01]  /*0e90*/  LEA.HI R9, R9, R232, RZ, 0x3 ;  /* 0x000000e809097211 */ /* 0x000fe200078f18ff */
[----:B------:R-:W-:Y:S01]  /*0ea0*/  IMAD.SHL.U32 R0, R233, 0x8, RZ ;  /* 0x00000008e9007824 */ /* 0x000fe200078e00ff */
[----:B------:R-:W-:Y:S01]  /*0eb0*/  LOP3.LUT R5, R5, 0xfffffff8, RZ, 0xc0, !PT ;  /* 0xfffffff805057812 */ /* 0x000fe200078ec0ff */
[----:B------:R-:W-:Y:S01]  /*0ec0*/  VIADD R222, R208, 0x40 ;  /* 0x00000040d0de7836 */ /* 0x000fe20000000000 */
[----:B------:R-:W-:Y:S01]  /*0ed0*/  LEA.HI R3, R233, R233, RZ, 0x1 ;  /* 0x000000e9e9037211 */ /* 0x000fe200078f08ff */
[----:B------:R-:W-:Y:S01]  /*0ee0*/  IMAD.SHL.U32 R9, R9, 0x40, RZ ;  /* 0x0000004009097824 */ /* 0x000fe200078e00ff */
[----:B------:R-:W-:Y:S01]  /*0ef0*/  LOP3.LUT R217, R217, 0x1c0, RZ, 0xc0, !PT ;  /* 0x000001c0d9d97812 */ /* 0x000fe200078ec0ff */
[----:B------:R-:W-:Y:S01]  /*0f00*/  IMAD.IADD R236, R18, 0x1, -R5 ;  /* 0x0000000112ec7824 */ /* 0x000fe200078e0a05 */
[----:B------:R-:W-:Y:S01]  /*0f10*/  LOP3.LUT R4, R3, 0x1ffffffe, RZ, 0xc0, !PT ;  /* 0x1ffffffe03047812 */ /* 0x000fe200078ec0ff */
[C---:B------:R-:W-:Y:S01]  /*0f20*/  VIADD R223, R208.reuse, 0xc0 ;  /* 0x000000c0d0df7836 */ /* 0x040fe20000000000 */
[----:B------:R-:W-:Y:S01]  /*0f30*/  SHF.R.S32.HI R3, RZ, 0x1f, R208 ;  /* 0x0000001fff037819 */ /* 0x000fe200000114d0 */
[----:B------:R-:W-:Y:S01]  /*0f40*/  VIADD R221, R208, 0x80 ;  /* 0x00000080d0dd7836 */ /* 0x000fe20000000000 */
[----:B------:R-:W-:Y:S01]  /*0f50*/  LOP3.LUT R3, R217, 0x38, R0, 0xf8, !PT ;  /* 0x00000038d9037812 */ /* 0x000fe200078ef800 */
[C---:B------:R-:W-:Y:S01]  /*0f60*/  IMAD.SHL.U32 R22, R233.reuse, 0x4, RZ ;  /* 0x00000004e9167824 */ /* 0x040fe200078e00ff */
[----:B------:R-:W-:Y:S01]  /*0f70*/  SHF.R.U32.HI R5, RZ, 0x3, R217 ;  /* 0x00000003ff057819 */ /* 0x000fe200000116d9 */
[----:B------:R-:W-:Y:S01]  /*0f80*/  IMAD.IADD R4, R233, 0x1, -R4 ;  /* 0x00000001e9047824 */ /* 0x000fe200078e0a04 */
[----:B------:R-:W-:Y:S01]  /*0f90*/  LOP3.LUT R220, R9, 0xfffffe00, RZ, 0xc0, !PT ;  /* 0xfffffe0009dc7812 */ /* 0x000fe200078ec0ff */
[----:B------:R-:W-:Y:S01]  /*0fa0*/  VIADD R205, R22, 0x10 ;  /* 0x0000001016cd7836 */ /* 0x000fe20000000000 */
[----:B------:R-:W-:Y:S01]  /*0fb0*/  SHF.R.S32.HI R0, RZ, 0x1f, R222 ;  /* 0x0000001fff007819 */ /* 0x000fe200000114de */
[----:B------:R-:W-:Y:S01]  /*0fc0*/  IMAD R211, R4, 0x8, R8 ;  /* 0x0000000804d37824 */ /* 0x000fe200078e0208 */
[----:B------:R-:W-:Y:S01]  /*0fd0*/  LOP3.LUT R3, R220, R3, R5, 0xf6, !PT ;  /* 0x00000003dc037212 */ /* 0x000fe200078ef605 */
[----:B------:R-:W-:Y:S01]  /*0fe0*/  IMAD.SHL.U32 R5, R6, 0x8, RZ ;  /* 0x0000000806057824 */ /* 0x000fe200078e00ff */
[----:B------:R-:W-:-:S02]  /*0ff0*/  SHF.R.S32.HI R0, RZ, 0x1f, R223 ;  /* 0x0000001fff007819 */ /* 0x000fc400000114df */
[----:B------:R-:W-:Y:S01]  /*1000*/  SHF.R.S32.HI R7, RZ, 0x1f, R221 ;  /* 0x0000001fff077819 */ /* 0x000fe200000114dd */
[----:B------:R-:W-:Y:S01]  /*1010*/  IMAD R0, R3, 0x2, R16 ;  /* 0x0000000203007824 */ /* 0x000fe200078e0210 */
[----:B------:R0:W-:Y:S04]  /*1020*/  STL [R1+0x18], R5 ;  /* 0x0000180501007387 */ /* 0x0001e80000100800 */
[----:B------:R0:W-:Y:S02]  /*1030*/  STL [R1+0x8], R0 ;  /* 0x0000080001007387 */ /* 0x0001e40000100800 */
[----:B0-2---:R-:W-:-:S07]  /*1040*/  LOP3.LUT R203, R10, 0x1, RZ, 0xfc, !PT ;  /* 0x000000010acb7812 */ /* 0x005fce00078efcff */
.L_x_2866:
[----:B------:R-:W-:Y:S05]  /*1050*/  YIELD ;  /* 0x0000000000007946 */ /* 0x000fea0003800000 */
[----:B------:R-:W-:Y:S01]  /*1060*/  ULDC.64 UR4, c[0x0][0xa28] ;  /* 0x00028a0000047ab9 */ /* 0x000fe20000000a00 */
[----:B0-----:R-:W0:Y:S01]  /*1070*/  LDC.64 R6, c[0x0][0xa08] ;  /* 0x00028200ff067b82 */ /* 0x001e220000000a00 */
[----:B------:R-:W-:Y:S01]  /*1080*/  ISETP.NE.U32.AND P1, PT, RZ, UR4, PT ;  /* 0x00000004ff007c0c */ /* 0x000fe2000bf25070 */
[----:B------:R-:W-:Y:S02]  /*1090*/  IMAD.MOV.U32 R0, RZ, RZ, RZ ;  /* 0x000000ffff007224 */ /* 0x000fe400078e00ff */
[----:B------:R-:W-:Y:S01]  /*10a0*/  IMAD.MOV.U32 R32, RZ, RZ, RZ ;  /* 0x000000ffff207224 */ /* 0x000fe200078e00ff */
[----:B------:R-:W-:Y:S01]  /*10b0*/  ISETP.NE.AND.EX P1, PT, RZ, UR5, PT, P1 ;  /* 0x00000005ff007c0c */ /* 0x000fe2000bf25310 */
[----:B------:R-:W-:-:S02]  /*10c0*/  ULDC.64 UR4, c[0x0][0xa18] ;  /* 0x0002860000047ab9 */ /* 0x000fc40000000a00 */
[----:B------:R-:W-:-:S04]  /*10d0*/  ISETP.NE.U32.AND P2, PT, RZ, UR4, PT ;  /* 0x00000004ff007c0c */ /* 0x000fc8000bf45070 */
[----:B------:R-:W-:Y:S01]  /*10e0*/  ISETP.NE.AND.EX P2, PT, RZ, UR5, PT, P2 ;  /* 0x00000005ff007c0c */ /* 0x000fe2000bf45320 */
[----:B------:R-:W-:Y:S02]  /*10f0*/  ULDC.64 UR4, c[0x0][0xa08] ;  /* 0x0002820000047ab9 */ /* 0x000fe40000000a00 */
[----:B------:R-:W-:-:S03]  /*1100*/  ISETP.NE.U32.AND P0, PT, RZ, UR4, PT ;  /* 0x00000004ff007c0c */ /* 0x000fc6000bf05070 */
[----:B-1----:R-:W1:Y:S01]  /*1110*/  @P1 LDC.64 R4, c[0x0][0xa28] ;  /* 0x00028a00ff041b82 */ /* 0x002e620000000a00 */
[----:B------:R-:W-:Y:S01]  /*1120*/  ISETP.NE.AND.EX P0, PT, RZ, UR5, PT, P0 ;  /* 0x00000005ff007c0c */ /* 0x000fe2000bf05300 */
[----:B0-----:R-:W-:-:S06]  /*1130*/  IMAD.WIDE R10, R83, 0x4, R6 ;  /* 0x00000004530a7825 */ /* 0x001fcc00078e0206 */
[----:B------:R-:W0:Y:S01]  /*1140*/  @P2 LDC.64 R8, c[0x0][0xa18] ;  /* 0x00028600ff082b82 */ /* 0x000e220000000a00 */
[----:B------:R-:W-:Y:S02]  /*1150*/  ULDC UR4, c[0x0][0x288] ;  /* 0x0000a20000047ab9 */ /* 0x000fe40000000800 */
[----:B------:R-:W-:Y:S01]  /*1160*/  IMAD.U32 R200, RZ, RZ, UR4 ;  /* 0x00000004ffc87e24 */ /* 0x000fe2000f8e00ff */
[----:B------:R-:W-:Y:S02]  /*1170*/  ULDC.64 UR4, c[0x0][0x418] ;  /* 0x0001060000047ab9 */ /* 0x000fe40000000a00 */
[----:B--2---:R2:W5:Y:S01]  /*1180*/  @P0 LDG.E R32, desc[UR38][R10.64] ;  /* 0x000000260a200981 */ /* 0x004562000c1e1900 */
[----:B-1----:R-:W-:-:S05]  /*1190*/  @P1 IMAD.WIDE R4, R83, 0x4, R4 ;  /* 0x0000000453041825 */ /* 0x002fca00078e0204 */
[----:B------:R2:W5:Y:S01]  /*11a0*/  @P1 LDG.E R0, desc[UR38][R4.64] ;  /* 0x0000002604001981 */ /* 0x000562000c1e1900 */
[----:B0-----:R-:W-:-:S05]  /*11b0*/  @P2 IMAD.WIDE R6, R83, 0x4, R8 ;  /* 0x0000000453062825 */ /* 0x001fca00078e0208 */
        /* <DEDUP_REMOVED lines=9> */
[----:B------:R-:W-:Y:S01]  /*1250*/  IMAD.U32 R31, RZ, RZ, UR4 ;  /* 0x00000004ff1f7e24 */ /* 0x000fe2000f8e00ff */
[----:B--2-4-:R-:W-:Y:S06]  /*1260*/  @P2 BRA `(.L_x_2661) ;  /* 0x0000000000242947 */ /* 0x014fec0003800000 */
        /* <DEDUP_REMOVED lines=9> */
.L_x_2661:
[----:B------:R-:W-:Y:S01]  /*1300*/  ULDC.64 UR4, c[0x0][0xa20] ;  /* 0x0002880000047ab9 */ /* 0x000fe20000000a00 */
[----:B------:R-:W-:Y:S01]  /*1310*/  IMAD.MOV.U32 R225, RZ, RZ, R82 ;  /* 0x000000ffffe17224 */ /* 0x000fe200078e0052 */
[----:B------:R-:W-:Y:S01]  /*1320*/  ISETP.NE.U32.AND P1, PT, RZ, UR4, PT ;  /* 0x00000004ff007c0c */ /* 0x000fe2000bf25070 */
[----:B------:R-:W-:-:S03]  /*1330*/  IMAD.MOV.U32 R231, RZ, RZ, R83 ;  /* 0x000000ffffe77224 */ /* 0x000fc600078e0053 */
[----:B------:R-:W-:-:S13]  /*1340*/  ISETP.NE.AND.EX P1, PT, RZ, UR5, PT, P1 ;  /* 0x00000005ff007c0c */ /* 0x000fda000bf25310 */
[----:B------:R-:W-:Y:S05]  /*1350*/  @!P1 BRA `(.L_x_2662) ;  /* 0x0000000000109947 */ /* 0x000fea0003800000 */
[----:B------:R-:W0:Y:S02]  /*1360*/  LDC.64 R4, c[0x0][0xa20] ;  /* 0x00028800ff047b82 */ /* 0x000e240000000a00 */
[----:B0-----:R-:W-:-:S05]  /*1370*/  IMAD.WIDE R4, R83, 0x4, R4 ;  /* 0x0000000453047825 */ /* 0x001fca00078e0204 */
[----:B------:R0:W5:Y:S01]  /*1380*/  LDG.E R31, desc[UR38][R4.64] ;  /* 0x00000026041f7981 */ /* 0x000162000c1e1900 */
[----:B------:R-:W-:Y:S05]  /*1390*/  BRA `(.L_x_2663) ;  /* 0x0000000000107947 */ /* 0x000fea0003800000 */
.L_x_2662:
[----:B------:R-:W-:Y:S05]  /*13a0*/  @!P0 BRA `(.L_x_2663) ;  /* 0x00000000000c8947 */ /* 0x000fea0003800000 */
[----:B------:R-:W2:Y:S04]  /*13b0*/  LDG.E R4, desc[UR38][R10.64] ;  /* 0x000000260a047981 */ /* 0x000ea8000c1e1900 */
[----:B------:R-:W2:Y:S02]  /*13c0*/  LDG.E R31, desc[UR38][R10.64+0x4] ;  /* 0x000004260a1f7981 */ /* 0x000ea4000c1e1900 */
[----:B--2---:R-:W-:-:S07]  /*13d0*/  IMAD.IADD R31, R31, 0x1, -R4 ;  /* 0x000000011f1f7824 */ /* 0x004fce00078e0a04 */
.L_x_2663:
[----:B------:R-:W-:Y:S01]  /*13e0*/  ULDC.64 UR4, c[0x0][0xa10] ;  /* 0x0002840000047ab9 */ /* 0x000fe20000000a00 */
[----:B------:R-:W1:Y:S01]  /*13f0*/  LDC R9, c[0x0][0x448] ;  /* 0x00011200ff097b82 */ /* 0x000e620000000800 */
[----:B------:R-:W-:-:S04]  /*1400*/  ISETP.NE.U32.AND P0, PT, RZ, UR4, PT ;  /* 0x00000004ff007c0c */ /* 0x000fc8000bf05070 */
[----:B------:R-:W-:Y:S01]  /*1410*/  ISETP.NE.AND.EX P0, PT, RZ, UR5, PT, P0 ;  /* 0x00000005ff007c0c */ /* 0x000fe2000bf05300 */
[----:B------:R-:W-:Y:S02]  /*1420*/  ULDC.64 UR4, c[0x0][0xa30] ;  /* 0x00028c0000047ab9 */ /* 0x000fe40000000a00 */
[----:B------:R-:W-:Y:S01]  /*1430*/  ISETP.NE.U32.AND P1, PT, RZ, UR4, PT ;  /* 0x00000004ff007c0c */ /* 0x000fe2000bf25070 */
[----:B-----5:R-:W-:Y:S01]  /*1440*/  IMAD.MOV.U32 R30, RZ, RZ, R31 ;  /* 0x000000ffff1e7224 */ /* 0x020fe200078e001f */
[----:B------:R-:W2:Y:S02]  /*1450*/  LDC.64 R14, c[0x0][0x9e0] ;  /* 0x00027800ff0e7b82 */ /* 0x000ea40000000a00 */
[----:B------:R-:W-:-:S06]  /*1460*/  ISETP.NE.AND.EX P1, PT, RZ, UR5, PT, P1 ;  /* 0x00000005ff007c0c */ /* 0x000fcc000bf25310 */
[----:B0-----:R-:W0:Y:S08]  /*1470*/  @P0 LDC.64 R4, c[0x0][0xa10] ;  /* 0x00028400ff040b82 */ /* 0x001e300000000a00 */
[----:B------:R-:W3:Y:S01]  /*1480*/  @P1 LDC.64 R6, c[0x0][0xa30] ;  /* 0x00028c00ff061b82 */ /* 0x000ee20000000a00 */
[----:B0-----:R-:W-:-:S05]  /*1490*/  @P0 IMAD.WIDE R4, R83, 0x4, R4 ;  /* 0x0000000453040825 */ /* 0x001fca00078e0204 */
[----:B------:R-:W4:Y:S04]  /*14a0*/  @P0 LDG.E R3, desc[UR38][R4.64] ;  /* 0x0000002604030981 */ /* 0x000f28000c1e1900 */
[----:B------:R-:W4:Y:S01]  /*14b0*/  @P0 LDG.E R8, desc[UR38][R4.64+0x4] ;  /* 0x0000042604080981 */ /* 0x000f22000c1e1900 */
[----:B---3--:R-:W-:-:S05]  /*14c0*/  @P1 IMAD.WIDE R6, R83, 0x4, R6 ;  /* 0x0000000453061825 */ /* 0x008fca00078e0206 */
[----:B------:R0:W5:Y:S01]  /*14d0*/  @P1 LDG.E R30, desc[UR38][R6.64] ;  /* 0x00000026061e1981 */ /* 0x000162000c1e1900 */
[----:B-1----:R-:W-:Y:S01]  /*14e0*/  ISETP.NE.AND P1, PT, R9, 0x1, PT ;  /* 0x000000010900780c */ /* 0x002fe20003f25270 */
[----:B------:R-:W-:Y:S01]  /*14f0*/  IMAD.SHL.U32 R206, R81, 0x80, RZ ;  /* 0x0000008051ce7824 */ /* 0x000fe200078e00ff */
[----:B--2---:R-:W-:-:S11]  /*1500*/  ISETP.GE.AND P2, PT, R15, 0x1, PT ;  /* 0x000000010f00780c */ /* 0x004fd60003f46270 */
[----:B------:R-:W1:Y:S08]  /*1510*/  @P1 LDC R10, c[0x0][0x44c] ;  /* 0x00011300ff0a1b82 */ /* 0x000e700000000800 */
[----:B------:R-:W2:Y:S01]  /*1520*/  @P1 LDC R12, c[0x0][0x450] ;  /* 0x00011400ff0c1b82 */ /* 0x000ea20000000800 */
[----:B----4-:R-:W-:Y:S02]  /*1530*/  @P0 IMAD.IADD R24, R8, 0x1, -R3 ;  /* 0x0000000108180824 */ /* 0x010fe400078e0a03 */
[----:B------:R-:W-:-:S02]  /*1540*/  IMAD.IADD R8, R31, 0x1, -R0 ;  /* 0x000000011f087824 */ /* 0x000fc400078e0a00 */
[----:B------:R-:W-:Y:S02]  /*1550*/  VIADD R3, R206, 0x7f ;  /* 0x0000007fce037836 */ /* 0x000fe40000000000 */
[----:B------:R-:W-:Y:S02]  /*1560*/  IMAD.IADD R201, R8, 0x1, R24 ;  /* 0x0000000108c97824 */ /* 0x000fe400078e0218 */
[----:B-1----:R-:W-:-:S04]  /*1570*/  @P1 IMAD.HI.U32 R5, R3, R10, RZ ;  /* 0x0000000a03051227 */ /* 0x002fc800078e00ff */
[C---:B------:R-:W-:Y:S02]  /*1580*/  VIADD R0, R201.reuse, 0x5f ;  /* 0x0000005fc9007836 */ /* 0x040fe40000000000 */
[----:B------:R-:W-:Y:S01]  /*1590*/  IMAD.MOV.U32 R4, RZ, RZ, R3 ;  /* 0x000000ffff047224 */ /* 0x000fe200078e0003 */
[----:B--2---:R-:W-:Y:S01]  /*15a0*/  @P1 SHF.R.U32.HI R4, RZ, R12, R5 ;  /* 0x0000000cff041219 */ /* 0x004fe20000011605 */
[----:B------:R-:W-:Y:S01]  /*15b0*/  IMAD.HI R0, R0, 0x2aaaaaab, RZ ;  /* 0x2aaaaaab00007827 */ /* 0x000fe200078e02ff */
[----:B------:R-:W-:-:S04]  /*15c0*/  IADD3 R5, R201, 0x1, -R200 ;  /* 0x00000001c9057810 */ /* 0x000fc80007ffe8c8 */
[----:B------:R-:W-:Y:S01]  /*15d0*/  SHF.R.U32.HI R3, RZ, 0x1f, R0 ;  /* 0x0000001fff037819 */ /* 0x000fe20000011600 */
[----:B0-----:R-:W-:-:S03]  /*15e0*/  IMAD.IADD R7, R5, 0x1, R4 ;  /* 0x0000000105077824 */ /* 0x001fc600078e0204 */
[----:B------:R-:W-:Y:S01]  /*15f0*/  LEA.HI.SX32 R178, R0, R3, 0x1c ;  /* 0x0000000300b27211 */ /* 0x000fe200078fe2ff */
[----:B------:R-:W-:Y:S01]  /*1600*/  IMAD.IADD R0, R7, 0x1, R14 ;  /* 0x0000000107007824 */ /* 0x000fe200078e020e */
[----:B------:R-:W-:Y:S06]  /*1610*/  @!P2 BRA `(.L_x_2664) ;  /* 0x000000000048a947 */ /* 0x000fec0003800000 */
[C---:B------:R-:W-:Y:S01]  /*1620*/  ISETP.GT.AND P0, PT, R7.reuse, RZ, PT ;  /* 0x000000ff0700720c */ /* 0x040fe20003f04270 */
[----:B------:R-:W-:Y:S01]  /*1630*/  BSSY B0, `(.L_x_2665) ;  /* 0x000000e000007945 */ /* 0x000fe20003800000 */
[----:B------:R-:W-:-:S11]  /*1640*/  VIADD R3, R7, 0xffffffff ;  /* 0xffffffff07037836 */ /* 0x000fd60000000000 */
        /* <DEDUP_REMOVED lines=8> */
.L_x_2666:
[----:B------:R-:W-:-:S13]  /*16d0*/  ISETP.NE.AND P0, PT, R15, 0x1, PT ;  /* 0x000000010f00780c */ /* 0x000fda0003f05270 */
[----:B------:R-:W0:Y:S02]  /*16e0*/  @P0 LDC.64 R4, c[0x0][0x9e8] ;  /* 0x00027a00ff040b82 */ /* 0x000e240000000a00 */
[----:B0-----:R-:W-:-:S05]  /*16f0*/  @P0 IMAD.HI.U32 R4, R3, R4, RZ ;  /* 0x0000000403040227 */ /* 0x001fca00078e00ff */
[----:B------:R-:W-:-:S07]  /*1700*/  @P0 SHF.R.U32.HI R3, RZ, R5, R4 ;  /* 0x00000005ff030219 */ /* 0x000fce0000011604 */
.L_x_2667:
[----:B------:R-:W-:Y:S05]  /*1710*/  BSYNC B0 ;  /* 0x0000000000007941 */ /* 0x000fea0003800000 */
.L_x_2665:
[----:B------:R-:W-:-:S05]  /*1720*/  IMAD R3, R3, R15, R15 ;  /* 0x0000000f03037224 */ /* 0x000fca00078e020f */
[----:B------:R-:W-:-:S07]  /*1730*/  VIMNMX R0, R0, R3, PT ;  /* 0x0000000300007248 */ /* 0x000fce0003fe0100 */
.L_x_2664:
[----:B------:R-:W0:Y:S01]  /*1740*/  @P1 LDC R3, c[0x0][0x44c] ;  /* 0x00011300ff031b82 */ /* 0x000e220000000800 */
[----:B------:R-:W-:-:S07]  /*1750*/  ULDC UR4, c[0x0][0x9dc] ;  /* 0x0002770000047ab9 */ /* 0x000fce0000000800 */
[----:B------:R-:W1:Y:S01]  /*1760*/  @P1 LDC R5, c[0x0][0x450] ;  /* 0x00011400ff051b82 */ /* 0x000e620000000800 */
[----:B0-----:R-:W-:-:S04]  /*1770*/  @P1 IMAD.HI.U32 R4, R206, R3, RZ ;  /* 0x00000003ce041227 */ /* 0x001fc800078e00ff */
[----:B------:R-:W-:Y:S01]  /*1780*/  IMAD.MOV.U32 R3, RZ, RZ, R206 ;  /* 0x000000ffff037224 */ /* 0x000fe200078e00ce */
[----:B-1----:R-:W-:-:S04]  /*1790*/  @P1 SHF.R.U32.HI R3, RZ, R5, R4 ;  /* 0x00000005ff031219 */ /* 0x002fc80000011604 */
[----:B------:R-:W-:-:S05]  /*17a0*/  IADD3 R3, R3, R201, -R200 ;  /* 0x000000c903037210 */ /* 0x000fca0007ffe8c8 */
[----:B------:R-:W-:Y:S01]  /*17b0*/  VIADD R4, R3, -UR4 ;  /* 0x8000000403047c36 */ /* 0x000fe20008000000 */
[----:B------:R-:W-:Y:S06]  /*17c0*/  @!P2 BRA `(.L_x_2668) ;  /* 0x000000000044a947 */ /* 0x000fec0003800000 */
        /* <DEDUP_REMOVED lines=10> */
.L_x_2670:
[----:B------:R-:W-:-:S13]  /*1870*/  ISETP.NE.AND P0, PT, R15, 0x1, PT ;  /* 0x000000010f00780c */ /* 0x000fda0003f05270 */
[----:B------:R-:W0:Y:S02]  /*1880*/  @P0 LDC.64 R6, c[0x0][0x9e8] ;  /* 0x00027a00ff060b82 */ /* 0x000e240000000a00 */
[----:B0-----:R-:W-:-:S05]  /*1890*/  @P0 IMAD.HI.U32 R6, R3, R6, RZ ;  /* 0x0000000603060227 */ /* 0x001fca00078e00ff */
[----:B------:R-:W-:-:S07]  /*18a0*/  @P0 SHF.R.U32.HI R3, RZ, R7, R6 ;  /* 0x00000007ff030219 */ /* 0x000fce0000011606 */
.L_x_2671:
[----:B------:R-:W-:Y:S05]  /*18b0*/  BSYNC B0 ;  /* 0x0000000000007941 */ /* 0x000fea0003800000 */
.L_x_2669:
[----:B------:R-:W-:-:S05]  /*18c0*/  IMAD R3, R3, R15, RZ ;  /* 0x0000000f03037224 */ /* 0x000fca00078e02ff */
[----:B------:R-:W-:-:S07]  /*18d0*/  VIMNMX R4, R4, R3, !PT ;  /* 0x0000000304047248 */ /* 0x000fce0007fe0100 */
.L_x_2668:
[----:B------:R-:W-:Y:S02]  /*18e0*/  VIADD R0, R0, 0x5f ;  /* 0x0000005f00007836 */ /* 0x000fe40000000000 */
[----:B------:R-:W-:-:S04]  /*18f0*/  IMAD.HI R4, R4, 0x2aaaaaab, RZ ;  /* 0x2aaaaaab04047827 */ /* 0x000fc800078e02ff */
[----:B------:R-:W-:Y:S01]  /*1900*/  IMAD.HI R0, R0, 0x2aaaaaab, RZ ;  /* 0x2aaaaaab00007827 */ /* 0x000fe200078e02ff */
[----:B------:R-:W-:-:S04]  /*1910*/  SHF.R.U32.HI R5, RZ, 0x1f, R4 ;  /* 0x0000001fff057819 */ /* 0x000fc80000011604 */
[----:B------:R-:W-:Y:S02]  /*1920*/  SHF.R.U32.HI R3, RZ, 0x1f, R0 ;  /* 0x0000001fff037819 */ /* 0x000fe40000011600 */
[----:B------:R-:W-:Y:S02]  /*1930*/  LEA.HI.SX32 R5, R4, R5, 0x1c ;  /* 0x0000000504057211 */ /* 0x000fe400078fe2ff */
[----:B------:R-:W-:Y:S02]  /*1940*/  LEA.HI.SX32 R3, R0, R3, 0x1c ;  /* 0x0000000300037211 */ /* 0x000fe400078fe2ff */
[----:B------:R-:W-:Y:S02]  /*1950*/  VIMNMX R5, RZ, R5, !PT ;  /* 0x00000005ff057248 */ /* 0x000fe40007fe0100 */
[----:B------:R-:W-:-:S03]  /*1960*/  VIMNMX R3, R178, R3, PT ;  /* 0x00000003b2037248 */ /* 0x000fc60003fe0100 */
[--C-:B------:R-:W-:Y:S02]  /*1970*/  IMAD R5, R5, 0x60, -R8.reuse ;  /* 0x0000006005057824 */ /* 0x100fe400078e0a08 */
[----:B------:R-:W-:-:S03]  /*1980*/  IMAD R3, R3, 0x60, -R8 ;  /* 0x0000006003037824 */ /* 0x000fc600078e0a08 */
[----:B------:R-:W-:Y:S02]  /*1990*/  VIMNMX R5, RZ, R5, !PT ;  /* 0x00000005ff057248 */ /* 0x000fe40007fe0100 */
[----:B------:R-:W-:-:S03]  /*19a0*/  VIMNMX R0, R3, R24, PT ;  /* 0x0000001803007248 */ /* 0x000fc60003fe0100 */
[----:B------:R-:W-:Y:S01]  /*19b0*/  IMAD.WIDE.U32 R28, R5, -0x55555555, RZ ;  /* 0xaaaaaaab051c7825 */ /* 0x000fe200078e00ff */
[----:B------:R-:W-:-:S04]  /*19c0*/  ISETP.GT.AND P0, PT, R0, R5, PT ;  /* 0x000000050000720c */ /* 0x000fc80003f04270 */
[----:B------:R-:W-:-:S05]  /*19d0*/  SHF.R.U32.HI R28, RZ, 0x6, R29 ;  /* 0x00000006ff1c7819 */ /* 0x000fca000001161d */
[----:B------:R-:W-:-:S04]  /*19e0*/  IMAD.MOV.U32 R27, RZ, RZ, R28 ;  /* 0x000000ffff1b7224 */ /* 0x000fc800078e001c */
[----:B------:R-:W-:-:S04]  /*19f0*/  @P0 VIADD R0, R0, 0x5f ;  /* 0x0000005f00000836 */ /* 0x000fc80000000000 */
[----:B------:R-:W-:-:S05]  /*1a00*/  @P0 IMAD.HI R0, R0, 0x2aaaaaab, RZ ;  /* 0x2aaaaaab00000827 */ /* 0x000fca00078e02ff */
[----:B------:R-:W-:-:S04]  /*1a10*/  @P0 SHF.R.U32.HI R3, RZ, 0x1f, R0 ;  /* 0x0000001fff030819 */ /* 0x000fc80000011600 */
[----:B------:R-:W-:Y:S02]  /*1a20*/  @P0 LEA.HI.SX32 R27, R0, R3, 0x1c ;  /* 0x00000003001b0211 */ /* 0x000fe400078fe2ff */
[----:B------:R-:W-:Y:S02]  /*1a30*/  PLOP3.LUT P0, PT, PT, PT, PT, 0x80, 0x0 ;  /* 0x000000000000781c */ /* 0x000fe40003f0f070 */
[----:B------:R-:W-:-:S13]  /*1a40*/  ISETP.GT.AND P1, PT, R27, R28, PT ;  /* 0x0000001c1b00720c */ /* 0x000fda0003f24270 */
[----:B------:R-:W-:Y:S05]  /*1a50*/  @!P1 BRA `(.L_x_2672) ;  /* 0x0000003c00d09947 */ /* 0x000fea0003800000 */
[----:B------:R-:W-:Y:S01]  /*1a60*/  IADD3 R26, R16, 0x1c400, RZ ;  /* 0x0001c400101a7810 */ /* 0x000fe20007ffe0ff */
[----:B------:R-:W-:Y:S03]  /*1a70*/  BSSY B6, `(.L_x_2673) ;  /* 0x0000013000067945 */ /* 0x000fe60003800000 */
        /* <DEDUP_REMOVED lines=18> */
.L_x_2674:
[----:B------:R-:W-:Y:S05]  /*1ba0*/  BSYNC B6 ;  /* 0x0000000000067941 */ /* 0x000fea0003800000 */
.L_x_2673:
        /* <DEDUP_REMOVED lines=20> */
.L_x_2676:
[----:B------:R-:W-:Y:S05]  /*1cf0*/  BSYNC B6 ;  /* 0x0000000000067941 */ /* 0x000fea0003800000 */
.L_x_2675:
[----:B------:R-:W-:Y:S01]  /*1d00*/  ULDC.64 UR4, c[0x0][0x9f8] ;  /* 0x00027e0000047ab9 */ /* 0x000fe20000000a00 */
[----:B------:R-:W0:Y:S01]  /*1d10*/  S2R R38, SR_TID.X ;  /* 0x0000000000267919 */ /* 0x000e220000002100 */
[----:B------:R-:W-:Y:S01]  /*1d20*/  ISETP.NE.U32.AND P0, PT, RZ, UR4, PT ;  /* 0x00000004ff007c0c */ /* 0x000fe2000bf05070 */
[----:B------:R-:W1:Y:S01]  /*1d30*/  LDC.64 R10, c[0x0][0x300] ;  /* 0x0000c000ff0a7b82 */ /* 0x000e620000000a00 */
[----:B------:R-:W-:Y:S01]  /*1d40*/  IMAD.IADD R63, R32, 0x1, R31 ;  /* 0x00000001203f7824 */ /* 0x000fe200078e021f */
[----:B------:R-:W-:Y:S01]  /*1d50*/  ULDC.64 UR6, c[0x0][0xa08] ;  /* 0x0002820000067ab9 */ /* 0x000fe20000000a00 */
[----:B------:R-:W-:Y:S01]  /*1d60*/  ISETP.NE.AND.EX P0, PT, RZ, UR5, PT, P0 ;  /* 0x00000005ff007c0c */ /* 0x000fe2000bf05300 */
[----:B------:R-:W-:Y:S01]  /*1d70*/  ULDC.64 UR4, c[0x0][0x308] ;  /* 0x0000c20000047ab9 */ /* 0x000fe20000000a00 */
[----:B------:R-:W-:Y:S02]  /*1d80*/  SHF.R.S32.HI R12, RZ, 0x1f, R82 ;  /* 0x0000001fff0c7819 */ /* 0x000fe40000011452 */
[----:B------:R-:W-:Y:S01]  /*1d90*/  SHF.R.S32.HI R64, RZ, 0x1f, R18 ;  /* 0x0000001fff407819 */ /* 0x000fe20000011412 */
[----:B------:R-:W2:Y:S08]  /*1da0*/  LDC.64 R60, c[0x0][0x3f8] ;  /* 0x0000fe00ff3c7b82 */ /* 0x000eb00000000a00 */
[----:B------:R-:W3:Y:S08]  /*1db0*/  @P0 LDC.64 R4, c[0x0][0x9f8] ;  /* 0x00027e00ff040b82 */ /* 0x000ef00000000a00 */
[----:B------:R-:W4:Y:S01]  /*1dc0*/  LDC R41, c[0x0][0x3f4] ;  /* 0x0000fd00ff297b82 */ /* 0x000f220000000800 */
[----:B---3--:R-:W-:-:S05]  /*1dd0*/  @P0 IMAD.WIDE R4, R83, 0x4, R4 ;  /* 0x0000000453040825 */ /* 0x008fca00078e0204 */
[----:B------:R3:W4:Y:S01]  /*1de0*/  @P0 LDG.E R83, desc[UR38][R4.64] ;  /* 0x0000002604530981 */ /* 0x000722000c1e1900 */
[----:B------:R-:W-:Y:S01]  /*1df0*/  SHF.R.S32.HI R43, RZ, 0x1f, R63 ;  /* 0x0000001fff2b7819 */ /* 0x000fe2000001143f */
[-C--:B-1----:R-:W-:Y:S01]  /*1e00*/  IMAD.WIDE.U32 R6, R63, R10.reuse, RZ ;  /* 0x0000000a3f067225 */ /* 0x082fe200078e00ff */
[----:B------:R-:W-:Y:S02]  /*1e10*/  ISETP.NE.U32.AND P0, PT, RZ, UR6, PT ;  /* 0x00000006ff007c0c */ /* 0x000fe4000bf05070 */
[----:B0-----:R-:W-:Y:S01]  /*1e20*/  SHF.R.U32.HI R38, RZ, 0x7, R38 ;  /* 0x00000007ff267819 */ /* 0x001fe20000011626 */
[----:B------:R-:W-:Y:S01]  /*1e30*/  IMAD R0, R43, R10, RZ ;  /* 0x0000000a2b007224 */ /* 0x000fe200078e02ff */
[----:B------:R-:W-:Y:S01]  /*1e40*/  ISETP.NE.AND.EX P0, PT, RZ, UR7, PT, P0 ;  /* 0x00000007ff007c0c */ /* 0x000fe2000bf05300 */
[----:B------:R-:W-:Y:S01]  /*1e50*/  IMAD.SHL.U32 R73, R236, 0x40, RZ ;  /* 0x00000040ec497824 */ /* 0x000fe200078e00ff */
[----:B------:R-:W-:Y:S01]  /*1e60*/  ISETP.NE.AND P6, PT, R38, 0x1, PT ;  /* 0x000000012600780c */ /* 0x000fe20003fc5270 */
[----:B------:R-:W-:Y:S01]  /*1e70*/  IMAD R3, R63, R11, R0 ;  /* 0x0000000b3f037224 */ /* 0x000fe200078e0200 */
[----:B------:R-:W-:Y:S01]  /*1e80*/  SHF.R.S32.HI R23, RZ, 0x1f, R22 ;  /* 0x0000001fff177819 */ /* 0x000fe20000011416 */
[----:B---3--:R-:W-:Y:S01]  /*1e90*/  IMAD.SHL.U32 R4, R233, 0x8, RZ ;  /* 0x00000008e9047824 */ /* 0x008fe200078e00ff */
[----:B------:R-:W-:Y:S01]  /*1ea0*/  LOP3.LUT R73, R73, 0x1c0, RZ, 0xc0, !PT ;  /* 0x000001c049497812 */ /* 0x000fe200078ec0ff */
[----:B------:R-:W-:Y:S01]  /*1eb0*/  IMAD.IADD R7, R7, 0x1, R3 ;  /* 0x0000000107077824 */ /* 0x000fe200078e0203 */
[----:B------:R-:W-:Y:S01]  /*1ec0*/  SHF.L.U64.HI R69, R10, 0x6, R11 ;  /* 0x000000060a457819 */ /* 0x000fe2000001020b */
[----:B------:R-:W-:Y:S01]  /*1ed0*/  IMAD R3, R12, UR4, RZ ;  /* 0x000000040c037c24 */ /* 0x000fe2000f8e02ff */
[----:B------:R-:W-:Y:S01]  /*1ee0*/  SHF.R.S32.HI R5, RZ, 0x1f, R4 ;  /* 0x0000001fff057819 */ /* 0x000fe20000011404 */
[----:B------:R-:W-:Y:S01]  /*1ef0*/  IMAD.WIDE.U32 R6, R82, UR4, R6 ;  /* 0x0000000452067c25 */ /* 0x000fe2000f8e0006 */
[----:B------:R-:W-:-:S02]  /*1f00*/  SHF.R.U32.HI R76, RZ, 0x3, R73 ;  /* 0x00000003ff4c7819 */ /* 0x000fc40000011649 */
[----:B--2---:R-:W-:Y:S01]  /*1f10*/  SHF.L.U64.HI R74, R60, 0x6, R61 ;  /* 0x000000063c4a7819 */ /* 0x004fe2000001023d */
[----:B------:R-:W-:Y:S01]  /*1f20*/  IMAD R3, R82, UR5, R3 ;  /* 0x0000000552037c24 */ /* 0x000fe2000f8e0203 */
[----:B------:R-:W-:Y:S01]  /*1f30*/  ULDC.64 UR4, c[0x0][0x310] ;  /* 0x0000c40000047ab9 */ /* 0x000fe20000000a00 */
[----:B------:R-:W-:Y:S01]  /*1f40*/  IMAD.WIDE.U32 R8, R18, R10, R4 ;  /* 0x0000000a12087225 */ /* 0x000fe200078e0004 */
[----:B------:R-:W-:-:S03]  /*1f50*/  SHF.R.S32.HI R77, RZ, 0x1f, R232 ;  /* 0x0000001fff4d7819 */ /* 0x000fc600000114e8 */
[----:B------:R-:W-:Y:S02]  /*1f60*/  IMAD.IADD R7, R7, 0x1, R3 ;  /* 0x0000000107077824 */ /* 0x000fe400078e0203 */
[C---:B------:R-:W-:Y:S02]  /*1f70*/  VIADD R31, R4.reuse, 0x20 ;  /* 0x00000020041f7836 */ /* 0x040fe40000000000 */
[C---:B------:R-:W-:Y:S02]  /*1f80*/  VIADD R13, R4.reuse, 0xc0 ;  /* 0x000000c0040d7836 */ /* 0x040fe40000000000 */
[C---:B------:R-:W-:Y:S02]  /*1f90*/  VIADD R65, R4.reuse, 0x40 ;  /* 0x0000004004417836 */ /* 0x040fe40000000000 */
[C---:B------:R-:W-:Y:S02]  /*1fa0*/  VIADD R66, R4.reuse, 0x60 ;  /* 0x0000006004427836 */ /* 0x040fe40000000000 */
[----:B------:R-:W-:-:S02]  /*1fb0*/  VIADD R14, R4, 0xe0 ;  /* 0x000000e0040e7836 */ /* 0x000fc40000000000 */
[C---:B------:R-:W-:Y:S02]  /*1fc0*/  VIADD R67, R4.reuse, 0x80 ;  /* 0x0000008004437836 */ /* 0x040fe40000000000 */
[----:B------:R-:W-:Y:S02]  /*1fd0*/  VIADD R68, R4, 0xa0 ;  /* 0x000000a004447836 */ /* 0x000fe40000000000 */
[----:B------:R-:W-:Y:S02]  /*1fe0*/  IMAD.MOV.U32 R79, RZ, RZ, 0x20 ;  /* 0x00000020ff4f7424 */ /* 0x000fe400078e00ff */
[----:B------:R-:W-:Y:S01]  /*1ff0*/  VIADD R78, R38, 0x8 ;  /* 0x00000008264e7836 */ /* 0x000fe20000000000 */
[----:B------:R-:W-:Y:S01]  /*2000*/  SHF.R.U32.HI R38, RZ, 0x3, R217 ;  /* 0x00000003ff267819 */ /* 0x000fe200000116d9 */
[----:B------:R-:W-:Y:S02]  /*2010*/  IMAD.SHL.U32 R70, R10, 0x40, RZ ;  /* 0x000000400a467824 */ /* 0x000fe400078e00ff */
[----:B------:R-:W-:-:S02]  /*2020*/  IMAD R39, R61, 0x60, RZ ;  /* 0x000000603d277824 */ /* 0x000fc400078e02ff */
[----:B------:R-:W-:Y:S02]  /*2030*/  IMAD.SHL.U32 R75, R60, 0x40, RZ ;  /* 0x000000403c4b7824 */ /* 0x000fe400078e00ff */
[----:B----4-:R-:W-:Y:S01]  /*2040*/  IMAD.SHL.U32 R80, R41, 0x2, RZ ;  /* 0x0000000229507824 */ /* 0x010fe200078e00ff */
[----:B------:R-:W-:Y:S02]  /*2050*/  SHF.R.S32.HI R0, RZ, 0x1f, R83 ;  /* 0x0000001fff007819 */ /* 0x000fe40000011453 */
[----:B------:R-:W-:Y:S02]  /*2060*/  SEL R21, R83, RZ, !P0 ;  /* 0x000000ff53157207 */ /* 0x000fe40004000000 */
[----:B------:R-:W-:-:S03]  /*2070*/  SEL R20, R0, RZ, !P0 ;  /* 0x000000ff00147207 */ /* 0x000fc60004000000 */
[----:B------:R-:W-:-:S04]  /*2080*/  IMAD.WIDE.U32 R6, R21, UR4, R6 ;  /* 0x0000000415067c25 */ /* 0x000fc8000f8e0006 */
[----:B------:R-:W-:Y:S01]  /*2090*/  IMAD R0, R20, UR4, RZ ;  /* 0x0000000414007c24 */ /* 0x000fe2000f8e02ff */
[----:B------:R-:W-:-:S03]  /*20a0*/  IADD3 R3, P0, R6, R8, RZ ;  /* 0x0000000806037210 */ /* 0x000fc60007f1e0ff */
[----:B------:R-:W-:Y:S01]  /*20b0*/  IMAD R29, R21, UR5, R0 ;  /* 0x00000005151d7c24 */ /* 0x000fe2000f8e0200 */
[----:B------:R-:W-:Y:S05]  /*20c0*/  @!P6 WARPSYNC.ALL ;  /* 0x000000000000e948 */ /* 0x000fea0003800000 */
[----:B------:R-:W-:Y:S01]  /*20d0*/  IMAD R0, R64, R10, RZ ;  /* 0x0000000a40007224 */ /* 0x000fe200078e02ff */
[----:B------:R-:W-:Y:S01]  /*20e0*/  ULDC UR4, c[0x0][0x320] ;  /* 0x0000c80000047ab9 */ /* 0x000fe20000000800 */
[----:B------:R-:W-:Y:S01]  /*20f0*/  IMAD.IADD R29, R7, 0x1, R29 ;  /* 0x00000001071d7824 */ /* 0x000fe200078e021d */
[----:B------:R-:W-:Y:S01]  /*2100*/  @!P6 BAR.SYNC.DEFER_BLOCKING 0x9, 0x100 ;  /* 0x024400000000eb1d */ /* 0x000fe20000010000 */
[----:B------:R-:W-:Y:S01]  /*2110*/  IMAD R0, R18, R11, R0 ;  /* 0x0000000b12007224 */ /* 0x000fe200078e0200 */
[----:B------:R-:W-:-:S02]  /*2120*/  ISETP.GE.AND P2, PT, R31, UR4, PT ;  /* 0x000000041f007c0c */ /* 0x000fc4000bf46270 */
[----:B------:R-:W-:Y:S02]  /*2130*/  ISETP.GE.AND P1, PT, R4, UR4, PT ;  /* 0x0000000404007c0c */ /* 0x000fe4000bf26270 */
[----:B------:R-:W-:Y:S01]  /*2140*/  ULDC.64 UR6, c[0x0][0x330] ;  /* 0x0000cc0000067ab9 */ /* 0x000fe20000000a00 */
[----:B------:R-:W-:Y:S01]  /*2150*/  IADD3.X R0, R29, R9, R0, P0, !PT ;  /* 0x000000091d007210 */ /* 0x000fe200007fe400 */
[----:B------:R-:W-:Y:S01]  /*2160*/  IMAD R9, R12, UR6, RZ ;  /* 0x000000060c097c24 */ /* 0x000fe2000f8e02ff */
[----:B------:R-:W-:Y:S02]  /*2170*/  SEL R8, RZ, 0xffffffff, P2 ;  /* 0xffffffffff087807 */ /* 0x000fe40001000000 */
[----:B------:R-:W-:Y:S01]  /*2180*/  ISETP.GE.AND P0, PT, R13, UR4, PT ;  /* 0x000000040d007c0c */ /* 0x000fe2000bf06270 */
[----:B------:R-:W-:Y:S01]  /*2190*/  IMAD R15, R82, UR7, R9 ;  /* 0x00000007520f7c24 */ /* 0x000fe2000f8e0209 */
[----:B------:R-:W-:Y:S01]  /*21a0*/  SEL R12, RZ, 0x1, P1 ;  /* 0x00000001ff0c7807 */ /* 0x000fe20000800000 */
[----:B------:R-:W-:Y:S01]  /*21b0*/  IMAD.SHL.U32 R13, R8, 0x2, RZ ;  /* 0x00000002080d7824 */ /* 0x000fe200078e00ff */
[----:B------:R-:W-:Y:S01]  /*21c0*/  ISETP.GE.AND P1, PT, R65, UR4, PT ;  /* 0x0000000441007c0c */ /* 0x000fe2000bf26270 */
[----:B------:R-:W-:Y:S01]  /*21d0*/  IMAD.WIDE.U32 R8, R82, UR6, R4 ;  /* 0x0000000652087c25 */ /* 0x000fe2000f8e0004 */
[----:B------:R-:W-:Y:S01]  /*21e0*/  ISETP.GE.AND P2, PT, R66, UR4, PT ;  /* 0x0000000442007c0c */ /* 0x000fe2000bf46270 */
[----:B------:R-:W0:Y:S01]  /*21f0*/  LDC.64 R82, c[0x0][0x408] ;  /* 0x00010200ff527b82 */ /* 0x000e220000000a00 */
[----:B------:R-:W-:Y:S01]  /*2200*/  ISETP.GE.AND P3, PT, R14, UR4, PT ;  /* 0x000000040e007c0c */ /* 0x000fe2000bf66270 */
[----:B------:R-:W-:Y:S01]  /*2210*/  IMAD.IADD R9, R9, 0x1, R15 ;  /* 0x0000000109097824 */ /* 0x000fe200078e020f */
[----:B------:R-:W-:-:S02]  /*2220*/  LOP3.LUT R12, R13, 0x2, R12, 0xe2, !PT ;  /* 0x000000020d0c7812 */ /* 0x000fc400078ee20c */
[----:B------:R-:W-:Y:S02]  /*2230*/  SEL R13, RZ, 0x4, P1 ;  /* 0x00000004ff0d7807 */ /* 0x000fe40000800000 */
[----:B------:R-:W-:Y:S02]  /*2240*/  SEL R14, RZ, 0x8, P2 ;  /* 0x00000008ff0e7807 */ /* 0x000fe40001000000 */
[----:B------:R-:W-:Y:S02]  /*2250*/  ISETP.GE.AND P1, PT, R67, UR4, PT ;  /* 0x0000000443007c0c */ /* 0x000fe4000bf26270 */
[----:B------:R-:W-:Y:S01]  /*2260*/  ISETP.GE.AND P2, PT, R68, UR4, PT ;  /* 0x0000000444007c0c */ /* 0x000fe2000bf46270 */
[----:B------:R-:W-:Y:S01]  /*2270*/  ULDC.64 UR4, c[0x0][0x338] ;  /* 0x0000ce0000047ab9 */ /* 0x000fe20000000a00 */
[----:B------:R-:W-:Y:S01]  /*2280*/  LOP3.LUT R12, R14, R12, R13, 0xfe, !PT ;  /* 0x0000000c0e0c7212 */ /* 0x000fe200078efe0d */
[----:B------:R-:W-:Y:S01]  /*2290*/  IMAD R15, R20, UR4, RZ ;  /* 0x00000004140f7c24 */ /* 0x000fe2000f8e02ff */
[----:B------:R-:W-:Y:S01]  /*22a0*/  SEL R13, RZ, 0x10, P1 ;  /* 0x00000010ff0d7807 */ /* 0x000fe20000800000 */
[----:B------:R-:W-:Y:S01]  /*22b0*/  IMAD R20, R64, R60, RZ ;  /* 0x0000003c40147224 */ /* 0x000fe200078e02ff */
[----:B------:R-:W-:Y:S01]  /*22c0*/  SEL R14, RZ, 0x20, P2 ;  /* 0x00000020ff0e7807 */ /* 0x000fe20001000000 */
[C---:B------:R-:W-:Y:S01]  /*22d0*/  IMAD R95, R21.reuse, UR5, R15 ;  /* 0x00000005155f7c24 */ /* 0x040fe2000f8e020f */
[----:B------:R-:W-:Y:S01]  /*22e0*/  LOP3.LUT P1, RZ, R236, 0x4, RZ, 0xc0, !PT ;  /* 0x00000004ecff7812 */ /* 0x000fe2000782c0ff */
[----:B------:R-:W-:Y:S01]  /*22f0*/  IMAD R59, R18, R61, R20 ;  /* 0x0000003d123b7224 */ /* 0x000fe200078e0214 */
[----:B------:R-:W-:Y:S01]  /*2300*/  LOP3.LUT R13, R14, R12, R13, 0xfe, !PT ;  /* 0x0000000c0e0d7212 */ /* 0x000fe200078efe0d */
[----:B------:R-:W-:Y:S01]  /*2310*/  IMAD.WIDE.U32 R8, R21, UR4, R8 ;  /* 0x0000000415087c25 */ /* 0x000fe2000f8e0008 */
[----:B------:R-:W-:Y:S01]  /*2320*/  SEL R12, RZ, 0x40, P0 ;  /* 0x00000040ff0c7807 */ /* 0x000fe20000000000 */
[----:B------:R-:W-:Y:S01]  /*2330*/  ULDC UR4, c[0x0][0x2f4] ;  /* 0x0000bd0000047ab9 */ /* 0x000fe20000000800 */
[----:B------:R-:W-:Y:S01]  /*2340*/  ISETP.GE.AND P0, PT, R4, R41, PT ;  /* 0x000000290400720c */ /* 0x000fe20003f06270 */
[----:B0-----:R-:W-:Y:S01]  /*2350*/  IMAD.WIDE.U32 R14, R18, R82, R22 ;  /* 0x00000052120e7225 */ /* 0x001fe200078e0016 */
[----:B------:R-:W-:-:S02]  /*2360*/  LOP3.LUT R97, R13, R12, RZ, 0xfc, !PT ;  /* 0x0000000c0d617212 */ /* 0x000fc400078efcff */
[----:B------:R-:W-:Y:S01]  /*2370*/  SEL R35, R41, RZ, P0 ;  /* 0x000000ff29237207 */ /* 0x000fe20000000000 */
[-C--:B------:R-:W-:Y:S01]  /*2380*/  IMAD R12, R64, R82.reuse, RZ ;  /* 0x00000052400c7224 */ /* 0x080fe200078e02ff */
[C---:B------:R-:W-:Y:S01]  /*2390*/  IADD3 R62, P2, R18.reuse, R63, RZ ;  /* 0x0000003f123e7210 */ /* 0x040fe20007f5e0ff */
[----:B------:R-:W-:Y:S01]  /*23a0*/  IMAD.WIDE.U32 R32, R18, R82, R4 ;  /* 0x0000005212207225 */ /* 0x000fe200078e0004 */
[----:B------:R-:W-:Y:S02]  /*23b0*/  SHF.L.U64.HI R71, R82, 0x6, R83 ;  /* 0x0000000652477819 */ /* 0x000fe40000010253 */
[----:B------:R-:W-:Y:S01]  /*23c0*/  SEL R79, R79, 0xffffffe0, !P1 ;  /* 0xffffffe04f4f7807 */ /* 0x000fe20004800000 */
[C---:B------:R-:W-:Y:S01]  /*23d0*/  IMAD R37, R18.reuse, R83, R12 ;  /* 0x0000005312257224 */ /* 0x040fe200078e020c */
[----:B------:R-:W-:Y:S01]  /*23e0*/  SEL R96, RZ, 0xffffff80, P3 ;  /* 0xffffff80ff607807 */ /* 0x000fe20001800000 */
[----:B------:R-:W-:Y:S01]  /*23f0*/  IMAD.WIDE.U32 R12, R18, R60, R22 ;  /* 0x0000003c120c7225 */ /* 0x000fe200078e0016 */
[----:B------:R-:W-:-:S02]  /*2400*/  ISETP.GE.AND P1, PT, R4, UR4, PT ;  /* 0x0000000404007c0c */ /* 0x000fc4000bf26270 */
[----:B------:R-:W-:Y:S01]  /*2410*/  LOP3.LUT R96, R97, 0x80, R96, 0xc8, !PT ;  /* 0x0000008061607812 */ /* 0x000fe200078ec860 */
[----:B------:R-:W-:Y:S01]  /*2420*/  IMAD.IADD R57, R13, 0x1, R59 ;  /* 0x000000010d397824 */ /* 0x000fe200078e023b */
[----:B-----5:R-:W-:Y:S01]  /*2430*/  SHF.R.S32.HI R13, RZ, 0x1f, R30 ;  /* 0x0000001fff0d7819 */ /* 0x020fe2000001141e */
[----:B------:R-:W-:Y:S01]  /*2440*/  IMAD.MOV.U32 R56, RZ, RZ, R12 ;  /* 0x000000ffff387224 */ /* 0x000fe200078e000c */
[----:B------:R-:W-:Y:S01]  /*2450*/  IADD3 R95, R9, R95, RZ ;  /* 0x0000005f095f7210 */ /* 0x000fe20007ffe0ff */
[----:B------:R-:W-:Y:S01]  /*2460*/  IMAD.IADD R35, R4, 0x1, R35 ;  /* 0x0000000104237824 */ /* 0x000fe200078e0223 */
[----:B------:R-:W-:Y:S01]  /*2470*/  LOP3.LUT R97, R97, 0x40, RZ, 0xc0, !PT ;  /* 0x0000004061617812 */ /* 0x000fe200078ec0ff */
[----:B------:R-:W-:Y:S02]  /*2480*/  IMAD R12, R13, R82, RZ ;  /* 0x000000520d0c7224 */ /* 0x000fe400078e02ff */
[----:B------:R-:W-:Y:S01]  /*2490*/  IMAD.IADD R15, R15, 0x1, R37 ;  /* 0x000000010f0f7824 */ /* 0x000fe200078e0225 */
[----:B------:R-:W-:Y:S01]  /*24a0*/  SHF.R.S32.HI R34, RZ, 0x1f, R35 ;  /* 0x0000001fff227819 */ /* 0x000fe20000011423 */
[----:B------:R-:W-:-:S02]  /*24b0*/  IMAD.IADD R33, R37, 0x1, R33 ;  /* 0x0000000125217824 */ /* 0x000fc400078e0221 */
[----:B------:R-:W-:Y:S01]  /*24c0*/  IMAD R37, R30, R83, R12 ;  /* 0x000000531e257224 */ /* 0x000fe200078e020c */
[----:B------:R-:W-:Y:S01]  /*24d0*/  LEA.HI R34, R34, R35, RZ, 0x3 ;  /* 0x0000002322227211 */ /* 0x000fe200078f18ff */
[----:B------:R-:W-:Y:S02]  /*24e0*/  IMAD R36, R13, R60, RZ ;  /* 0x0000003c0d247224 */ /* 0x000fe400078e02ff */
[-C--:B------:R-:W-:Y:S01]  /*24f0*/  IMAD.WIDE.U32 R12, R30, R82.reuse, R14 ;  /* 0x000000521e0c7225 */ /* 0x080fe200078e000e */
[----:B------:R-:W-:Y:S02]  /*2500*/  SHF.R.S32.HI R88, RZ, 0x3, R34 ;  /* 0x00000003ff587819 */ /* 0x000fe40000011422 */
[----:B------:R-:W-:Y:S01]  /*2510*/  LOP3.LUT R89, R34, 0xfffffff8, RZ, 0xc0, !PT ;  /* 0xfffffff822597812 */ /* 0x000fe200078ec0ff */
[----:B------:R-:W-:Y:S01]  /*2520*/  IMAD.WIDE.U32 R14, R30, R82, R32 ;  /* 0x000000521e0e7225 */ /* 0x000fe200078e0020 */
[--C-:B------:R-:W-:Y:S02]  /*2530*/  LOP3.LUT R33, R73, 0x18, R4.reuse, 0xf8, !PT ;  /* 0x0000001849217812 */ /* 0x100fe400078ef804 */
[----:B------:R-:W-:Y:S01]  /*2540*/  SHF.R.S32.HI R92, RZ, 0x1f, R89 ;  /* 0x0000001fff5c7819 */ /* 0x000fe20000011459 */
[----:B------:R-:W-:Y:S01]  /*2550*/  IMAD.WIDE.U32 R20, R18, R60, R4 ;  /* 0x0000003c12147225 */ /* 0x000fe200078e0004 */
[----:B------:R-:W-:-:S02]  /*2560*/  LOP3.LUT R32, R33, R76, RZ, 0x3c, !PT ;  /* 0x0000004c21207212 */ /* 0x000fc400078e3cff */
[--C-:B------:R-:W-:Y:S01]  /*2570*/  LOP3.LUT R33, R73, 0x38, R34.reuse, 0xf8, !PT ;  /* 0x0000003849217812 */ /* 0x100fe200078ef822 */
[----:B------:R-:W-:Y:S01]  /*2580*/  IMAD.IADD R59, R59, 0x1, R21 ;  /* 0x000000013b3b7824 */ /* 0x000fe200078e0215 */
[----:B------:R-:W-:Y:S01]  /*2590*/  LOP3.LUT R34, R217, 0x38, R34, 0xf8, !PT ;  /* 0x00000038d9227812 */ /* 0x000fe200078ef822 */
[----:B------:R-:W-:Y:S02]  /*25a0*/  IMAD.MOV.U32 R58, RZ, RZ, R20 ;  /* 0x000000ffff3a7224 */ /* 0x000fe400078e0014 */
[----:B------:R-:W-:Y:S01]  /*25b0*/  IMAD R81, R219, 0x200, R32 ;  /* 0x00000200db517824 */ /* 0x000fe200078e0220 */
[----:B------:R-:W-:Y:S01]  /*25c0*/  LOP3.LUT R32, R33, R76, RZ, 0x3c, !PT ;  /* 0x0000004c21207212 */ /* 0x000fe200078e3cff */
[----:B------:R-:W-:Y:S01]  /*25d0*/  IMAD R35, R11, 0x60, RZ ;  /* 0x000000600b237824 */ /* 0x000fe200078e02ff */
[----:B------:R-:W-:Y:S01]  /*25e0*/  LOP3.LUT R33, R34, R38, RZ, 0x3c, !PT ;  /* 0x0000002622217212 */ /* 0x000fe200078e3cff */
[C---:B------:R-:W-:Y:S02]  /*25f0*/  IMAD R91, R30.reuse, R61, R36 ;  /* 0x0000003d1e5b7224 */ /* 0x040fe400078e0224 */
[----:B------:R-:W-:-:S04]  /*2600*/  IMAD.WIDE.U32 R56, R30, R60, R56 ;  /* 0x0000003c1e387225 */ /* 0x000fc800078e0038 */
[----:B------:R-:W-:-:S04]  /*2610*/  IMAD.WIDE.U32 R58, R30, R60, R58 ;  /* 0x0000003c1e3a7225 */ /* 0x000fc800078e003a */
[----:B------:R-:W-:-:S04]  /*2620*/  IMAD.WIDE.U32 R10, R10, 0x60, RZ ;  /* 0x000000600a0a7825 */ /* 0x000fc800078e00ff */
[----:B------:R-:W-:Y:S02]  /*2630*/  IMAD R83, R83, 0x60, RZ ;  /* 0x0000006053537824 */ /* 0x000fe400078e02ff */
[----:B------:R-:W-:-:S04]  /*2640*/  IMAD.WIDE.U32 R20, R82, 0x60, RZ ;  /* 0x0000006052147825 */ /* 0x000fc800078e00ff */
[----:B------:R-:W-:-:S04]  /*2650*/  IMAD.WIDE.U32 R60, R60, 0x60, RZ ;  /* 0x000000603c3c7825 */ /* 0x000fc800078e00ff */
[----:B------:R-:W-:Y:S02]  /*2660*/  IMAD.SHL.U32 R72, R82, 0x40, RZ ;  /* 0x0000004052487824 */ /* 0x000fe400078e00ff */
[----:B------:R-:W-:Y:S01]  /*2670*/  IMAD.X R63, R64, 0x1, R43, P2 ;  /* 0x00000001403f7824 */ /* 0x000fe200010e062b */
[----:B------:R-:W-:Y:S01]  /*2680*/  ISETP.GE.AND P2, PT, R31, UR4, PT ;  /* 0x000000041f007c0c */ /* 0x000fe2000bf46270 */
[----:B------:R-:W-:Y:S02]  /*2690*/  IMAD.IADD R87, R57, 0x1, R91 ;  /* 0x0000000139577824 */ /* 0x000fe400078e025b */
[----:B------:R-:W-:Y:S02]  /*26a0*/  IMAD.IADD R82, R11, 0x1, R35 ;  /* 0x000000010b527824 */ /* 0x000fe400078e0223 */
[----:B------:R-:W-:Y:S02]  /*26b0*/  IMAD.IADD R83, R21, 0x1, R83 ;  /* 0x0000000115537824 */ /* 0x000fe400078e0253 */
[----:B------:R-:W-:-:S02]  /*26c0*/  IMAD.IADD R84, R61, 0x1, R39 ;  /* 0x000000013d547824 */ /* 0x000fc400078e0227 */
[----:B------:R-:W-:Y:S02]  /*26d0*/  IMAD.IADD R85, R79, 0x1, R81 ;  /* 0x000000014f557824 */ /* 0x000fe400078e0251 */
[----:B------:R-:W-:Y:S02]  /*26e0*/  IMAD.IADD R86, R13, 0x1, R37 ;  /* 0x000000010d567824 */ /* 0x000fe400078e0225 */
[----:B------:R-:W-:Y:S02]  /*26f0*/  IMAD.IADD R90, R37, 0x1, R15 ;  /* 0x00000001255a7824 */ /* 0x000fe400078e020f */
[----:B------:R-:W-:Y:S02]  /*2700*/  IMAD.IADD R91, R91, 0x1, R59 ;  /* 0x000000015b5b7824 */ /* 0x000fe400078e023b */
[----:B------:R-:W-:Y:S02]  /*2710*/  IMAD R93, R219, 0x200, R32 ;  /* 0x00000200db5d7824 */ /* 0x000fe400078e0220 */
[----:B------:R-:W-:-:S07]  /*2720*/  IMAD.IADD R94, R220, 0x1, R33 ;  /* 0x00000001dc5e7824 */ /* 0x000fce00078e0221 */
.L_x_2724:
        /* <DEDUP_REMOVED lines=9> */
[----:B------:R-:W-:-:S03]  /*27c0*/  IADD3 R33, P5, R3, R104, RZ ;  /* 0x0000006803217210 */ /* 0x000fc60007fbe0ff */
[----:B------:R-:W-:Y:S01]  /*27d0*/  IMAD.IADD R109, R105, 0x1, R27 ;  /* 0x00000001696d7824 */ /* 0x000fe200078e021b */
[----:B------:R-:W-:-:S03]  /*27e0*/  IADD3 R27, P3, P4, R3, R104, R70 ;  /* 0x00000068031b7210 */ /* 0x000fc60007c7e046 */
[----:B------:R-:W-:Y:S01]  /*27f0*/  IMAD.X R34, R109, 0x1, R0, P5 ;  /* 0x000000016d227824 */ /* 0x000fe200028e0600 */
[----:B------:R-:W-:Y:S02]  /*2800*/  IADD3.X R32, R0, R109, R69, P3, P4 ;  /* 0x0000006d00207210 */ /* 0x000fe40001fe8445 */
[-C--:B0-----:R-:W-:Y:S02]  /*2810*/  LEA R40, P3, R27, R100.reuse, 0x1 ;  /* 0x000000641b287211 */ /* 0x081fe400078608ff */
[----:B------:R-:W-:Y:S02]  /*2820*/  LEA R42, P5, R33, R100, 0x1 ;  /* 0x00000064212a7211 */ /* 0x000fe400078a08ff */
[-C--:B------:R-:W-:Y:S01]  /*2830*/  LEA.HI.X R41, R27, R101.reuse, R32, 0x1, P3 ;  /* 0x000000651b297211 */ /* 0x080fe200018f0c20 */
[----:B------:R-:W-:Y:S01]  /*2840*/  IMAD R27, R17, 0x1800, R81 ;  /* 0x00001800111b7824 */ /* 0x000fe200078e0251 */
[----:B-1----:R-:W-:Y:S02]  /*2850*/  ISETP.GE.AND P3, PT, R107, 0x1, PT ;  /* 0x000000016b00780c */ /* 0x002fe40003f66270 */
[----:B------:R-:W-:Y:S01]  /*2860*/  LEA.HI.X R43, R33, R101, R34, 0x1, P5 ;  /* 0x00000065212b7211 */ /* 0x000fe200028f0c22 */
[----:B------:R-:W-:Y:S01]  /*2870*/  IMAD R33, R17, 0x1800, R85 ;  /* 0x0000180011217824 */ /* 0x000fe200078e0255 */
[----:B------:R-:W-:Y:S01]  /*2880*/  ISETP.GT.AND P4, PT, R45, R28, PT ;  /* 0x0000001c2d00720c */ /* 0x000fe20003f84270 */
[----:B------:R-:W-:-:S02]  /*2890*/  IMAD R106, R27, 0x2, R26 ;  /* 0x000000021b6a7824 */ /* 0x000fc400078e021a */
[----:B------:R-:W-:Y:S01]  /*28a0*/  IMAD R102, R33, 0x2, R26 ;  /* 0x0000000221667824 */ /* 0x000fe200078e021a */
[----:B------:R-:W-:Y:S01]  /*28b0*/  P2R R99, PR, RZ, 0x10 ;  /* 0x00000010ff637803 */ /* 0x000fe20000000000 */
[----:B------:R-:W-:-:S04]  /*28c0*/  IMAD.MOV.U32 R27, RZ, RZ, R45 ;  /* 0x000000ffff1b7224 */ /* 0x000fc800078e002d */
        /* <DEDUP_REMOVED lines=42> */
.L_x_2681:
[----:B------:R-:W-:Y:S05]  /*2b70*/  BSYNC B1 ;  /* 0x0000000000017941 */ /* 0x000fea0003800000 */
.L_x_2680:
[----:B------:R-:W-:Y:S01]  /*2b80*/  ISETP.GE.AND P5, PT, R232, R103, PT ;  /* 0x00000067e800720c */ /* 0x000fe20003fa6270 */
[----:B------:R-:W-:Y:S01]  /*2b90*/  BSSY B1, `(.L_x_2682) ;  /* 0x000001b000017945 */ /* 0x000fe20003800000 */
[----:B------:R-:W-:Y:S02]  /*2ba0*/  CS2R R46, SRZ ;  /* 0x00000000002e7805 */ /* 0x000fe4000001ff00 */
[----:B0-----:R-:W-:Y:S01]  /*2bb0*/  CS2R R38, SRZ ;  /* 0x0000000000267805 */ /* 0x001fe2000001ff00 */
        /* <DEDUP_REMOVED lines=24> */
.L_x_2683:
[----:B------:R-:W-:Y:S05]  /*2d40*/  BSYNC B1 ;  /* 0x0000000000017941 */ /* 0x000fea0003800000 */
.L_x_2682:
        /* <DEDUP_REMOVED lines=10> */
[----:B-----5:R-:W-:-:S02]  /*2df0*/  IMAD.MOV.U32 R34, RZ, RZ, R46 ;  /* 0x000000ffff227224 */ /* 0x020fc400078e002e */
[----:B------:R-:W-:Y:S01]  /*2e00*/  IMAD.MOV.U32 R35, RZ, RZ, R47 ;  /* 0x000000ffff237224 */ /* 0x000fe200078e002f */
        /* <DEDUP_REMOVED lines=15> */
.L_x_2684:
[----:B------:R-:W-:Y:S01]  /*2f00*/  IMAD R98, R17, 0x8, R16 ;  /* 0x0000000811627824 */ /* 0x000fe200078e0210 */
[----:B------:R-:W-:Y:S01]  /*2f10*/  SHF.L.U32 R111, R204, 0x1f, RZ ;  /* 0x0000001fcc6f7819 */ /* 0x000fe200000006ff */
[----:B------:R-:W-:Y:S03]  /*2f20*/  BSSY B1, `(.L_x_2685) ;  /* 0x0000003000017945 */ /* 0x000fe60003800000 */
[----:B------:R-:W0:Y:S02]  /*2f30*/  SYNCS.PHASECHK.TRANS64.TRYWAIT P6, [R98+URZ+0x22890], R111 ;  /* 0x0228906f620075a7 */ /* 0x000e2400080c017f */
[----:B0-----:R-:W-:Y:S05]  /*2f40*/  @!P6 BRA `(.L_x_2686) ;  /* 0x000001e00084e947 */ /* 0x001fea0003800000 */
.L_x_3043:
[----:B------:R-:W-:Y:S05]  /*2f50*/  BSYNC B1 ;  /* 0x0000000000017941 */ /* 0x000fea0003800000 */
.L_x_2685:
        /* <DEDUP_REMOVED lines=49> */
.L_x_2692:
[----:B------:R-:W-:Y:S05]  /*3270*/  BSYNC B3 ;  /* 0x0000000000037941 */ /* 0x000fea0003800000 */
.L_x_2691:
[----:B--2---:R1:W-:Y:S02]  /*3280*/  STG.E.128 desc[UR38][R42.64], R32 ;  /* 0x000000202a007986 */ /* 0x0043e4000c101d26 */
.L_x_2690:
[----:B------:R-:W-:Y:S05]  /*3290*/  BSYNC B2 ;  /* 0x0000000000027941 */ /* 0x000fea0003800000 */
.L_x_2689:
[----:B------:R-:W-:Y:S05]  /*32a0*/  @P2 BRA `(.L_x_2688) ;  /* 0x0000000000bc2947 */ /* 0x000fea0003800000 */
[----:B-1----:R1:W2:Y:S01]  /*32b0*/  LDS.128 R32, [R102] ;  /* 0x0000000066207984 */ /* 0x0022a20000000c00 */
        /* <DEDUP_REMOVED lines=19> */
[-C--:B------:R-:W-:Y:S01]  /*33f0*/  FFMA.FTZ R108, R33, R50.reuse, -R108 ;  /* 0x00000032216c7223 */ /* 0x080fe2000001086c */
[----:B------:R-:W-:Y:S01]  /*3400*/  FFMA.FTZ R55, R34, R50, R51 ;  /* 0x0000003222377223 */ /* 0x000fe20000010033 */
[----:B------:R-:W-:Y:S01]  /*3410*/  FMUL.FTZ R54, R35, R54 ;  /* 0x0000003623367220 */ /* 0x000fe20000410000 */
        /* <DEDUP_REMOVED lines=22> */
.L_x_2694:
[----:B------:R-:W-:Y:S05]  /*3580*/  BSYNC B2 ;  /* 0x0000000000027941 */ /* 0x000fea0003800000 */
.L_x_2693:
[----:B--2---:R2:W-:Y:S02]  /*3590*/  STG.E.128 desc[UR38][R42.64+0x40], R32 ;  /* 0x000040202a007986 */ /* 0x0045e4000c101d26 */
.L_x_2688:
[----:B------:R-:W-:Y:S05]  /*35a0*/  BSYNC B1 ;  /* 0x0000000000017941 */ /* 0x000fea0003800000 */
.L_x_2687:
        /* <DEDUP_REMOVED lines=10> */
[----:B------:R-:W-:Y:S01]  /*3650*/  HADD2.F32 R34, -RZ, R33.H1_H1 ;  /* 0x30000021ff227230 */ /* 0x000fe20000004100 */
[--C-:B------:R-:W-:Y:S01]  /*3660*/  SHF.R.U64 R49, R46, 0x10, R47.reuse ;  /* 0x000000102e317819 */ /* 0x100fe2000000122f */
[----:B------:R-:W-:Y:S01]  /*3670*/  HADD2.F32 R45, -RZ, R43.H0_H0 ;  /* 0x2000002bff2d7230 */ /* 0x000fe20000004100 */
[----:B------:R-:W-:Y:S01]  /*3680*/  SHF.R.U32.HI R46, RZ, 0x10, R47 ;  /* 0x00000010ff2e7819 */ /* 0x000fe2000001162f */
[----:B------:R-:W-:Y:S02]  /*3690*/  HADD2.F32 R48, -RZ, R48.H0_H0 ;  /* 0x20000030ff307230 */ /* 0x000fe40000004100 */
[----:B------:R-:W-:Y:S02]  /*36a0*/  HADD2.F32 R33, -RZ, R33.H0_H0 ;  /* 0x20000021ff217230 */ /* 0x000fe40000004100 */
[----:B------:R-:W-:Y:S01]  /*36b0*/  FMUL.FTZ R50, R34, R45 ;  /* 0x0000002d22327220 */ /* 0x000fe20000410000 */
[----:B------:R-:W-:-:S02]  /*36c0*/  HADD2.F32 R43, -RZ, R35.H1_H1 ;  /* 0x30000023ff2b7230 */ /* 0x000fc40000004100 */
[----:B------:R-:W-:Y:S02]  /*36d0*/  HADD2.F32 R44, -RZ, R49.H0_H0 ;  /* 0x20000031ff2c7230 */ /* 0x000fe40000004100 */
[----:B------:R-:W-:Y:S01]  /*36e0*/  FMUL.FTZ R45, R33, R45 ;  /* 0x0000002d212d7220 */ /* 0x000fe20000410000 */
[----:B------:R-:W-:Y:S02]  /*36f0*/  HADD2.F32 R35, -RZ, R35.H0_H0 ;  /* 0x20000023ff237230 */ /* 0x000fe40000004100 */
[----:B------:R-:W-:Y:S01]  /*3700*/  FMUL.FTZ R52, R43, R48 ;  /* 0x000000302b347220 */ /* 0x000fe20000410000 */
[----:B------:R-:W-:Y:S02]  /*3710*/  HADD2.F32 R46, -RZ, R46.H0_H0 ;  /* 0x2000002eff2e7230 */ /* 0x000fe40000004100 */
[-C--:B------:R-:W-:Y:S01]  /*3720*/  FFMA.FTZ R50, R33, R44.reuse, -R50 ;  /* 0x0000002c21327223 */ /* 0x080fe20000010832 */
[----:B------:R-:W-:Y:S01]  /*3730*/  FFMA.FTZ R49, R34, R44, R45 ;  /* 0x0000002c22317223 */ /* 0x000fe2000001002d */
[----:B------:R-:W-:Y:S01]  /*3740*/  FMUL.FTZ R48, R35, R48 ;  /* 0x0000003023307220 */ /* 0x000fe20000410000 */
[----:B------:R-:W-:-:S02]  /*3750*/  HADD2.F32 R45, -RZ, R104.H1_H1 ;  /* 0x30000068ff2d7230 */ /* 0x000fc40000004100 */
[-C--:B------:R-:W-:Y:S01]  /*3760*/  FFMA.FTZ R52, R35, R46.reuse, -R52 ;  /* 0x0000002e23347223 */ /* 0x080fe20000010834 */
[--C-:B------:R-:W-:Y:S02]  /*3770*/  HADD2.F32 R35, -RZ, R105.reuse.H1_H1 ;  /* 0x30000069ff237230 */ /* 0x100fe40000004100 */
        /* <DEDUP_REMOVED lines=19> */
.L_x_2699:
[----:B------:R-:W-:Y:S05]  /*38b0*/  BSYNC B2 ;  /* 0x0000000000027941 */ /* 0x000fea0003800000 */
.L_x_2698:
[----:B--2---:R3:W-:Y:S02]  /*38c0*/  STG.E.128 desc[UR38][R40.64], R32 ;  /* 0x0000002028007986 */ /* 0x0047e4000c101d26 */
.L_x_2697:
[----:B------:R-:W-:Y:S05]  /*38d0*/  BSYNC B1 ;  /* 0x0000000000017941 */ /* 0x000fea0003800000 */
.L_x_2696:
[----:B------:R-:W-:Y:S05]  /*38e0*/  @P2 BRA `(.L_x_2695) ;  /* 0x0000001800302947 */ /* 0x000fea0003800000 */
[----:B-123--:R1:W2:Y:S01]  /*38f0*/  LDS.128 R32, [R102+0x2000] ;  /* 0x0020000066207984 */ /* 0x00e2a20000000c00 */
        /* <DEDUP_REMOVED lines=44> */
.L_x_2701:
[----:B------:R-:W-:Y:S05]  /*3bc0*/  BSYNC B1 ;  /* 0x0000000000017941 */ /* 0x000fea0003800000 */
.L_x_2700:
[----:B--2---:R4:W-:Y:S01]  /*3bd0*/  STG.E.128 desc[UR38][R40.64+0x40], R32 ;  /* 0x0000402028007986 */ /* 0x0049e2000c101d26 */
[----:B------:R-:W-:Y:S05]  /*3be0*/  BRA `(.L_x_2695) ;  /* 0x0000001400707947 */ /* 0x000fea0003800000 */
.L_x_2679:
        /* <DEDUP_REMOVED lines=18> */
[----:B------:R-:W-:Y:S02]  /*3d10*/  CS2R R34, SRZ ;  /* 0x0000000000227805 */ /* 0x000fe4000001ff00 */
[----:B------:R-:W-:-:S05]  /*3d20*/  @!P4 IADD3 R32, P5, R14, R32, RZ ;  /* 0x000000200e20c210 */ /* 0x000fca0007fbe0ff */
[----:B------:R-:W-:Y:S01]  /*3d30*/  @!P4 IMAD.X R33, R111, 0x1, R90, P5 ;  /* 0x000000016f21c824 */ /* 0x000fe200028e065a */
[----:B---3--:R-:W-:-:S04]  /*3d40*/  @!P4 LEA R50, P5, R32, R50, 0x1 ;  /* 0x000000322032c211 */ /* 0x008fc800078a08ff */
[----:B------:R-:W-:Y:S02]  /*3d50*/  @!P4 LEA.HI.X R51, R32, R51, R33, 0x1, P5 ;  /* 0x000000332033c211 */ /* 0x000fe400028f0c21 */
[----:B------:R-:W-:-:S03]  /*3d60*/  CS2R R32, SRZ ;  /* 0x0000000000207805 */ /* 0x000fc6000001ff00 */
[----:B------:R2:W3:Y:S04]  /*3d70*/  @!P4 LDG.E.128 R36, desc[UR38][R50.64] ;  /* 0x000000263224c981 */ /* 0x0004e8000c1e1d00 */
[----:B------:R-:W4:Y:S01]  /*3d80*/  @!P4 LDG.E.128 R32, desc[UR38][R48.64] ;  /* 0x000000263020c981 */ /* 0x000f22000c1e1d00 */
[C---:B0-----:R-:W-:Y:S02]  /*3d90*/  @!P3 LEA R52, P4, R40.reuse, R52, 0x1 ;  /* 0x000000342834b211 */ /* 0x041fe400078808ff */
[----:B------:R-:W-:Y:S02]  /*3da0*/  CS2R R42, SRZ ;  /* 0x00000000002a7805 */ /* 0x000fe4000001ff00 */
[----:B------:R-:W-:Y:S02]  /*3db0*/  @!P3 LEA.HI.X R53, R40, R53, R41, 0x1, P4 ;  /* 0x000000352835b211 */ /* 0x000fe400020f0c29 */
[----:B------:R-:W-:-:S02]  /*3dc0*/  CS2R R40, SRZ ;  /* 0x0000000000287805 */ /* 0x000fc4000001ff00 */
[----:B-1----:R-:W-:-:S04]  /*3dd0*/  @!P3 LEA R54, P4, R46, R44, 0x1 ;  /* 0x0000002c2e36b211 */ /* 0x002fc800078808ff */
[----:B------:R-:W-:Y:S01]  /*3de0*/  @!P3 LEA.HI.X R55, R46, R45, R47, 0x1, P4 ;  /* 0x0000002d2e37b211 */ /* 0x000fe200020f0c2f */
[----:B------:R-:W5:Y:S01]  /*3df0*/  @!P3 LDG.E.128 R40, desc[UR38][R52.64] ;  /* 0x000000263428b981 */ /* 0x000f62000c1e1d00 */
[----:B------:R-:W-:Y:S02]  /*3e00*/  CS2R R46, SRZ ;  /* 0x00000000002e7805 */ /* 0x000fe4000001ff00 */
[----:B------:R-:W-:-:S06]  /*3e10*/  CS2R R44, SRZ ;  /* 0x00000000002c7805 */ /* 0x000fcc000001ff00 */
[----:B------:R-:W5:Y:S01]  /*3e20*/  @!P3 LDG.E.128 R44, desc[UR38][R54.64] ;  /* 0x00000026362cb981 */ /* 0x000f62000c1e1d00 */
[----:B------:R-:W-:Y:S02]  /*3e30*/  ISETP.NE.AND P3, PT, R203, 0x3, PT ;  /* 0x00000003cb00780c */ /* 0x000fe40003f65270 */
[----:B------:R-:W-:Y:S01]  /*3e40*/  ISETP.GE.AND P4, PT, R4, R107, PT ;  /* 0x0000006b0400720c */ /* 0x000fe20003f86270 */
[----:B----4-:R-:W-:Y:S02]  /*3e50*/  IMAD.MOV.U32 R48, RZ, RZ, R34 ;  /* 0x000000ffff307224 */ /* 0x010fe400078e0022 */
[----:B------:R-:W-:Y:S02]  /*3e60*/  IMAD.MOV.U32 R49, RZ, RZ, R35 ;  /* 0x000000ffff317224 */ /* 0x000fe400078e0023 */
[----:B--2---:R-:W-:Y:S02]  /*3e70*/  IMAD.MOV.U32 R50, RZ, RZ, R32 ;  /* 0x000000ffff327224 */ /* 0x004fe400078e0020 */
[----:B------:R-:W-:Y:S01]  /*3e80*/  IMAD.MOV.U32 R51, RZ, RZ, R33 ;  /* 0x000000ffff337224 */ /* 0x000fe200078e0021 */
[----:B------:R-:W-:Y:S01]  /*3e90*/  PRMT R120, R48, 0x7610, R120 ;  /* 0x0000761030787816 */ /* 0x000fe20000000078 */
[----:B---3--:R-:W-:Y:S01]  /*3ea0*/  IMAD.MOV.U32 R48, RZ, RZ, R38 ;  /* 0x000000ffff307224 */ /* 0x008fe200078e0026 */
[----:B------:R-:W-:Y:S01]  /*3eb0*/  PRMT R125, R49, 0x7610, R125 ;  /* 0x00007610317d7816 */ /* 0x000fe2000000007d */
[----:B------:R-:W-:Y:S01]  /*3ec0*/  IMAD.MOV.U32 R49, RZ, RZ, R39 ;  /* 0x000000ffff317224 */ /* 0x000fe200078e0027 */
[----:B------:R-:W-:Y:S01]  /*3ed0*/  PRMT R133, R50, 0x7610, R133 ;  /* 0x0000761032857816 */ /* 0x000fe20000000085 */
[----:B------:R-:W-:Y:S01]  /*3ee0*/  IMAD.MOV.U32 R50, RZ, RZ, R36 ;  /* 0x000000ffff327224 */ /* 0x000fe200078e0024 */
[----:B------:R-:W-:Y:S01]  /*3ef0*/  PRMT R122, R51, 0x7610, R122 ;  /* 0x00007610337a7816 */ /* 0x000fe2000000007a */
[----:B------:R-:W-:Y:S01]  /*3f00*/  IMAD.MOV.U32 R51, RZ, RZ, R37 ;  /* 0x000000ffff337224 */ /* 0x000fe200078e0025 */
[----:B------:R-:W-:Y:S01]  /*3f10*/  PRMT R120, R120, 0x5410, R48 ;  /* 0x0000541078787816 */ /* 0x000fe20000000030 */
[----:B-----5:R-:W-:Y:S01]  /*3f20*/  IMAD.MOV.U32 R48, RZ, RZ, R42 ;  /* 0x000000ffff307224 */ /* 0x020fe200078e002a */
[----:B------:R-:W-:Y:S01]  /*3f30*/  PRMT R125, R125, 0x5410, R49 ;  /* 0x000054107d7d7816 */ /* 0x000fe20000000031 */
[----:B------:R-:W-:Y:S01]  /*3f40*/  IMAD.MOV.U32 R49, RZ, RZ, R43 ;  /* 0x000000ffff317224 */ /* 0x000fe200078e002b */
[----:B------:R-:W-:Y:S01]  /*3f50*/  PRMT R133, R133, 0x5410, R50 ;  /* 0x0000541085857816 */ /* 0x000fe20000000032 */
[----:B------:R-:W-:Y:S01]  /*3f60*/  IMAD.MOV.U32 R50, RZ, RZ, R40 ;  /* 0x000000ffff327224 */ /* 0x000fe200078e0028 */
[----:B------:R-:W-:Y:S01]  /*3f70*/  PRMT R122, R122, 0x5410, R51 ;  /* 0x000054107a7a7816 */ /* 0x000fe20000000033 */
[----:B------:R-:W-:Y:S01]  /*3f80*/  IMAD.MOV.U32 R51, RZ, RZ, R41 ;  /* 0x000000ffff337224 */ /* 0x000fe200078e0029 */
[----:B------:R-:W-:Y:S01]  /*3f90*/  PRMT R114, R48, 0x5410, R49 ;  /* 0x0000541030727816 */ /* 0x000fe20000000031 */
[----:B------:R-:W-:-:S02]  /*3fa0*/  IMAD.MOV.U32 R48, RZ, RZ, R46 ;  /* 0x000000ffff307224 */ /* 0x000fc400078e002e */
        /* <DEDUP_REMOVED lines=8> */
.L_x_2702:
        /* <DEDUP_REMOVED lines=9> */
.L_x_3044:
[----:B------:R-:W-:Y:S05]  /*40c0*/  BSYNC B1 ;  /* 0x0000000000017941 */ /* 0x000fea0003800000 */
.L_x_2703:
        /* <DEDUP_REMOVED lines=34> */
[----:B------:R-:W-:Y:S01]  /*42f0*/  HADD2.F32 R35, -RZ, R122.H1_H1 ;  /* 0x3000007aff237230 */ /* 0x000fe20000004100 */
[--C-:B------:R-:W-:Y:S01]  /*4300*/  SHF.R.U64 R127, R38, 0x10, R39.reuse ;  /* 0x00000010267f7819 */ /* 0x100fe20000001227 */
[----:B------:R-:W-:Y:S01]  /*4310*/  HADD2.F32 R38, -RZ, R36.H0_H0 ;  /* 0x20000024ff267230 */ /* 0x000fe20000004100 */
[----:B------:R-:W-:Y:S01]  /*4320*/  SHF.R.U32.HI R39, RZ, 0x10, R39 ;  /* 0x00000010ff277819 */ /* 0x000fe20000011627 */
[----:B------:R-:W-:-:S02]  /*4330*/  HADD2.F32 R49, -RZ, R49.H1_H1 ;  /* 0x30000031ff317230 */ /* 0x000fc40000004100 */
[-C--:B------:R-:W-:Y:S01]  /*4340*/  FMUL.FTZ R37, R33, R35.reuse ;  /* 0x0000002321257220 */ /* 0x080fe20000410000 */
[----:B------:R-:W-:Y:S02]  /*4350*/  HADD2.F32 R34, -RZ, R122.H0_H0 ;  /* 0x2000007aff227230 */ /* 0x000fe40000004100 */
[C---:B------:R-:W-:Y:S01]  /*4360*/  FMUL.FTZ R122, R32.reuse, R35 ;  /* 0x00000023207a7220 */ /* 0x040fe20000410000 */
[----:B------:R-:W-:Y:S02]  /*4370*/  HADD2.F32 R36, -RZ, R121.H0_H0 ;  /* 0x20000079ff247230 */ /* 0x000fe40000004100 */
[-C--:B------:R-:W-:Y:S01]  /*4380*/  FMUL.FTZ R124, R53, R38.reuse ;  /* 0x00000026357c7220 */ /* 0x080fe20000410000 */
[----:B------:R-:W-:Y:S01]  /*4390*/  FMUL.FTZ R38, R49, R38 ;  /* 0x0000002631267220 */ /* 0x000fe20000410000 */
[-C--:B------:R-:W-:Y:S01]  /*43a0*/  FFMA.FTZ R121, R32, R34.reuse, -R37 ;  /* 0x0000002220797223 */ /* 0x080fe20000010825 */
[----:B------:R-:W-:Y:S01]  /*43b0*/  FFMA.FTZ R122, R33, R34, R122 ;  /* 0x00000022217a7223 */ /* 0x000fe2000001007a */
[----:B------:R-:W-:-:S02]  /*43c0*/  HADD2.F32 R33, -RZ, R55.H0_H0 ;  /* 0x20000037ff217230 */ /* 0x000fc40000004100 */
[-C--:B------:R-:W-:Y:S01]  /*43d0*/  FFMA.FTZ R53, R53, R36.reuse, R38 ;  /* 0x0000002435357223 */ /* 0x080fe20000010026 */
[----:B------:R-:W-:Y:S02]  /*43e0*/  HADD2.F32 R32, -RZ, R51.H0_H0 ;  /* 0x20000033ff207230 */ /* 0x000fe40000004100 */
[----:B------:R-:W-:Y:S01]  /*43f0*/  FFMA.FTZ R124, R49, R36, -R124 ;  /* 0x00000024317c7223 */ /* 0x000fe2000001087c */
[----:B------:R-:W-:Y:S02]  /*4400*/  HADD2.F32 R35, -RZ, R125.H1_H1 ;  /* 0x3000007dff237230 */ /* 0x000fe40000004100 */
[----:B------:R-:W-:Y:S01]  /*4410*/  HADD2.F32 R55, -RZ, R55.H1_H1 ;  /* 0x30000037ff377230 */ /* 0x000fe20000004100 */
[----:B------:R-:W-:Y:S01]  /*4420*/  F2FP.F16.F32.PACK_AB R53, R53, R122 ;  /* 0x0000007a3535723e */ /* 0x000fe200000000ff */
[----:B------:R-:W-:Y:S02]  /*4430*/  HADD2.F32 R38, -RZ, R39.H0_H0 ;  /* 0x20000027ff267230 */ /* 0x000fe40000004100 */
[----:B------:R-:W-:Y:S01]  /*4440*/  FMUL.FTZ R126, R32, R35 ;  /* 0x00000023207e7220 */ /* 0x000fe20000410000 */
[----:B------:R-:W-:-:S02]  /*4450*/  HADD2.F32 R51, -RZ, R51.H1_H1 ;  /* 0x30000033ff337230 */ /* 0x000fc40000004100 */
[----:B------:R-:W-:Y:S01]  /*4460*/  FMUL.FTZ R37, R33, R35 ;  /* 0x0000002321257220 */ /* 0x000fe20000410000 */
[----:B------:R-:W-:Y:S02]  /*4470*/  HADD2.F32 R34, -RZ, R125.H0_H0 ;  /* 0x2000007dff227230 */ /* 0x000fe40000004100 */
[-C--:B------:R-:W-:Y:S01]  /*4480*/  FMUL.FTZ R128, R55, R38.reuse ;  /* 0x0000002637807220 */ /* 0x080fe20000410000 */
[----:B------:R-:W-:Y:S02]  /*4490*/  HADD2.F32 R36, -RZ, R123.H0_H0 ;  /* 0x2000007bff247230 */ /* 0x000fe40000004100 */
[----:B------:R-:W-:Y:S01]  /*44a0*/  FMUL.FTZ R130, R51, R38 ;  /* 0x0000002633827220 */ /* 0x000fe20000410000 */
[----:B------:R-:W-:Y:S02]  /*44b0*/  HADD2.F32 R35, -RZ, R132.H0_H0 ;  /* 0x20000084ff237230 */ /* 0x000fe40000004100 */
[-C--:B------:R-:W-:Y:S01]  /*44c0*/  FFMA.FTZ R126, R33, R34.reuse, R126 ;  /* 0x00000022217e7223 */ /* 0x080fe2000001007e */
[----:B------:R-:W-:Y:S01]  /*44d0*/  FFMA.FTZ R38, R32, R34, -R37 ;  /* 0x0000002220267223 */ /* 0x000fe20000010825 */
[-C--:B------:R-:W-:Y:S01]  /*44e0*/  FFMA.FTZ R123, R51, R36.reuse, -R128 ;  /* 0x00000024337b7223 */ /* 0x080fe20000010880 */
[----:B------:R-:W-:Y:S01]  /*44f0*/  FFMA.FTZ R125, R55, R36, R130 ;  /* 0x00000024377d7223 */ /* 0x000fe20000010082 */
[----:B------:R-:W-:Y:S01]  /*4500*/  HADD2.F32 R36, -RZ, R133.H1_H1 ;  /* 0x30000085ff247230 */ /* 0x000fe20000004100 */
[----:B------:R-:W-:Y:S01]  /*4510*/  F2FP.F16.F32.PACK_AB R121, R124, R121 ;  /* 0x000000797c79723e */ /* 0x000fe200000000ff */
[----:B------:R-:W-:Y:S01]  /*4520*/  HADD2.F32 R33, -RZ, R52.H0_H0 ;  /* 0x20000034ff217230 */ /* 0x000fe20000004100 */
[----:B------:R-:W-:Y:S01]  /*4530*/  F2FP.F16.F32.PACK_AB R38, R123, R38 ;  /* 0x000000267b26723e */ /* 0x000fe200000000ff */
[----:B------:R-:W-:-:S02]  /*4540*/  HADD2.F32 R37, -RZ, R129.H0_H0 ;  /* 0x20000081ff257230 */ /* 0x000fc40000004100 */
[----:B------:R-:W-:Y:S02]  /*4550*/  HADD2.F32 R32, -RZ, R48.H0_H0 ;  /* 0x20000030ff207230 */ /* 0x000fe40000004100 */
[-C--:B------:R-:W-:Y:S01]  /*4560*/  FMUL.FTZ R39, R33, R36.reuse ;  /* 0x0000002421277220 */ /* 0x080fe20000410000 */
[----:B------:R-:W-:Y:S02]  /*4570*/  HADD2.F32 R52, -RZ, R52.H1_H1 ;  /* 0x30000034ff347230 */ /* 0x000fe40000004100 */
[----:B------:R-:W-:Y:S02]  /*4580*/  HADD2.F32 R48, -RZ, R48.H1_H1 ;  /* 0x30000030ff307230 */ /* 0x000fe40000004100 */
[----:B------:R-:W-:Y:S01]  /*4590*/  FMUL.FTZ R36, R32, R36 ;  /* 0x0000002420247220 */ /* 0x000fe20000410000 */
[----:B------:R-:W-:Y:S02]  /*45a0*/  HADD2.F32 R34, -RZ, R133.H0_H0 ;  /* 0x20000085ff227230 */ /* 0x000fe40000004100 */
[-C--:B------:R-:W-:Y:S01]  /*45b0*/  FMUL.FTZ R49, R52, R37.reuse ;  /* 0x0000002534317220 */ /* 0x080fe20000410000 */
[----:B------:R-:W-:-:S02]  /*45c0*/  FMUL.FTZ R37, R48, R37 ;  /* 0x0000002530257220 */ /* 0x000fc40000410000 */
[-C--:B------:R-:W-:Y:S01]  /*45d0*/  FFMA.FTZ R39, R32, R34.reuse, -R39 ;  /* 0x0000002220277223 */ /* 0x080fe20000010827 */
[----:B------:R-:W-:Y:S01]  /*45e0*/  FFMA.FTZ R36, R33, R34, R36 ;  /* 0x0000002221247223 */ /* 0x000fe20000010024 */
[-C--:B------:R-:W-:Y:S01]  /*45f0*/  FFMA.FTZ R48, R48, R35.reuse, -R49 ;  /* 0x0000002330307223 */ /* 0x080fe20000010831 */
[----:B------:R-:W-:Y:S01]  /*4600*/  FFMA.FTZ R49, R52, R35, R37 ;  /* 0x0000002334317223 */ /* 0x000fe20000010025 */
[----:B------:R-:W-:Y:S02]  /*4610*/  HADD2.F32 R34, -RZ, R120.H0_H0 ;  /* 0x20000078ff227230 */ /* 0x000fe40000004100 */
[----:B------:R-:W-:Y:S01]  /*4620*/  HADD2.F32 R33, -RZ, R54.H0_H0 ;  /* 0x20000036ff217230 */ /* 0x000fe20000004100 */
[----:B------:R-:W-:Y:S01]  /*4630*/  F2FP.F16.F32.PACK_AB R48, R48, R39 ;  /* 0x000000273030723e */ /* 0x000fe200000000ff */
[----:B------:R-:W-:Y:S01]  /*4640*/  HADD2.F32 R120, -RZ, R120.H1_H1 ;  /* 0x30000078ff787230 */ /* 0x000fe20000004100 */
[----:B------:R-:W-:Y:S01]  /*4650*/  F2FP.F16.F32.PACK_AB R52, R49, R36 ;  /* 0x000000243134723e */ /* 0x000fe200000000ff */
[----:B------:R-:W-:-:S02]  /*4660*/  HADD2.F32 R37, -RZ, R127.H0_H0 ;  /* 0x2000007fff257230 */ /* 0x000fc40000004100 */
[----:B------:R-:W-:Y:S02]  /*4670*/  HADD2.F32 R32, -RZ, R50.H0_H0 ;  /* 0x20000032ff207230 */ /* 0x000fe40000004100 */
[CC--:B------:R-:W-:Y:S01]  /*4680*/  FMUL.FTZ R51, R33.reuse, R120.reuse ;  /* 0x0000007821337220 */ /* 0x0c0fe20000410000 */
[----:B------:R-:W-:Y:S02]  /*4690*/  HADD2.F32 R54, -RZ, R54.H1_H1 ;  /* 0x30000036ff367230 */ /* 0x000fe40000004100 */
[----:B------:R-:W-:Y:S02]  /*46a0*/  HADD2.F32 R50, -RZ, R50.H1_H1 ;  /* 0x30000032ff327230 */ /* 0x000fe40000004100 */
[----:B------:R-:W-:Y:S01]  /*46b0*/  FMUL.FTZ R120, R32, R120 ;  /* 0x0000007820787220 */ /* 0x000fe20000410000 */
[----:B------:R-:W-:Y:S02]  /*46c0*/  HADD2.F32 R35, -RZ, R131.H0_H0 ;  /* 0x20000083ff237230 */ /* 0x000fe40000004100 */
[-C--:B------:R-:W-:Y:S01]  /*46d0*/  FMUL.FTZ R55, R54, R37.reuse ;  /* 0x0000002536377220 */ /* 0x080fe20000410000 */
[-C--:B------:R-:W-:Y:S01]  /*46e0*/  FFMA.FTZ R51, R32, R34.reuse, -R51 ;  /* 0x0000002220337223 */ /* 0x080fe20000010833 */
[C---:B------:R-:W-:Y:S01]  /*46f0*/  FMUL.FTZ R37, R50.reuse, R37 ;  /* 0x0000002532257220 */ /* 0x040fe20000410000 */
[----:B------:R-:W-:Y:S01]  /*4700*/  FFMA.FTZ R120, R33, R34, R120 ;  /* 0x0000002221787223 */ /* 0x000fe20000010078 */
[-C--:B------:R-:W-:Y:S01]  /*4710*/  FFMA.FTZ R50, R50, R35.reuse, -R55 ;  /* 0x0000002332327223 */ /* 0x080fe20000010837 */
[----:B------:R-:W-:Y:S01]  /*4720*/  F2FP.F16.F32.PACK_AB R55, R125, R126 ;  /* 0x0000007e7d37723e */ /* 0x000fe200000000ff */
[----:B------:R-:W-:Y:S01]  /*4730*/  FFMA.FTZ R37, R54, R35, R37 ;  /* 0x0000002336257223 */ /* 0x000fe20000010025 */
[----:B------:R-:W-:-:S02]  /*4740*/  IMAD.MOV.U32 R49, RZ, RZ, R121 ;  /* 0x000000ffff317224 */ /* 0x000fc400078e0079 */
[----:B------:R-:W-:Y:S01]  /*4750*/  F2FP.F16.F32.PACK_AB R50, R50, R51 ;  /* 0x000000333232723e */ /* 0x000fe200000000ff */
[----:B------:R-:W-:Y:S01]  /*4760*/  IMAD.MOV.U32 R51, RZ, RZ, R38 ;  /* 0x000000ffff337224 */ /* 0x000fe200078e0026 */
[----:B------:R-:W-:-:S07]  /*4770*/  F2FP.F16.F32.PACK_AB R54, R37, R120 ;  /* 0x000000782536723e */ /* 0x000fce00000000ff */
.L_x_2708:
[----:B------:R-:W-:Y:S05]  /*4780*/  BSYNC B2 ;  /* 0x0000000000027941 */ /* 0x000fea0003800000 */
.L_x_2707:
        /* <DEDUP_REMOVED lines=12> */
.L_x_2706:
[----:B------:R-:W-:Y:S05]  /*4850*/  BSYNC B1 ;  /* 0x0000000000017941 */ /* 0x000fea0003800000 */
.L_x_2705:
[C---:B------:R-:W-:Y:S01]  /*4860*/  ISETP.GE.OR P5, PT, R232.reuse, R103, P1 ;  /* 0x00000067e800720c */ /* 0x040fe20000fa6670 */
[-C--:B-12---:R-:W-:Y:S02]  /*4870*/  IMAD R32, R77, R106.reuse, RZ ;  /* 0x0000006a4d207224 */ /* 0x086fe400078e02ff */
[----:B------:R-:W-:-:S04]  /*4880*/  IMAD.WIDE.U32 R104, R232, R106, R104 ;  /* 0x0000006ae8687225 */ /* 0x000fc800078e0068 */
[----:B------:R-:W-:-:S06]  /*4890*/  IMAD R107, R232, R107, R32 ;  /* 0x0000006be86b7224 */ /* 0x000fcc00078e0220 */
[----:B------:R-:W-:Y:S05]  /*48a0*/  @P5 BRA `(.L_x_2695) ;  /* 0x0000000800405947 */ /* 0x000fea0003800000 */
[----:B------:R-:W-:Y:S01]  /*48b0*/  IADD3 R50, R105, R107, RZ ;  /* 0x0000006b69327210 */ /* 0x000fe20007ffe0ff */
[----:B------:R-:W-:Y:S01]  /*48c0*/  BSSY B1, `(.L_x_2709) ;  /* 0x000006b000017945 */ /* 0x000fe20003800000 */
[----:B------:R-:W-:Y:S02]  /*48d0*/  IADD3 R32, P5, P6, R6, R104, R89 ;  /* 0x0000006806207210 */ /* 0x000fe40007ebe059 */
[----:B------:R-:W-:Y:S02]  /*48e0*/  SEL R115, R80, R115, !P0 ;  /* 0x0000007350737207 */ /* 0x000fe40004000000 */
[----:B------:R-:W-:Y:S02]  /*48f0*/  IADD3.X R33, R29, R50, R92, P5, P6 ;  /* 0x000000321d217210 */ /* 0x000fe40002fec45c */
[----:B------:R-:W-:Y:S02]  /*4900*/  LEA R48, P5, R32, R100, 0x1 ;  /* 0x0000006420307211 */ /* 0x000fe400078a08ff */
[----:B------:R-:W-:-:S02]  /*4910*/  SHF.R.U32.HI R34, RZ, 0x3, R217 ;  /* 0x00000003ff227819 */ /* 0x000fc400000116d9 */
[----:B------:R-:W-:Y:S02]  /*4920*/  LEA.HI.X R49, R32, R101, R33, 0x1, P5 ;  /* 0x0000006520317211 */ /* 0x000fe400028f0c21 */
        /* <DEDUP_REMOVED lines=16> */
[----:B------:R-:W-:Y:S01]  /*4a30*/  HADD2.F32 R45, -RZ, R118.H1_H1 ;  /* 0x30000076ff2d7230 */ /* 0x000fe20000004100 */
[--C-:B------:R-:W-:Y:S01]  /*4a40*/  SHF.R.U64 R110, R40, 0x10, R41.reuse ;  /* 0x00000010286e7819 */ /* 0x100fe20000001229 */
[----:B--2---:R-:W-:Y:S01]  /*4a50*/  IMAD.MOV.U32 R40, RZ, RZ, R36 ;  /* 0x000000ffff287224 */ /* 0x004fe200078e0024 */
[----:B------:R-:W-:Y:S01]  /*4a60*/  SHF.R.U32.HI R52, RZ, 0x10, R41 ;  /* 0x00000010ff347819 */ /* 0x000fe20000011629 */
[----:B------:R-:W-:Y:S01]  /*4a70*/  IMAD.MOV.U32 R41, RZ, RZ, R38 ;  /* 0x000000ffff297224 */ /* 0x000fe200078e0026 */
[----:B------:R-:W-:Y:S01]  /*4a80*/  SHF.R.U64 R109, R42, 0x10, R43 ;  /* 0x000000102a6d7819 */ /* 0x000fe2000000122b */
[----:B-1----:R-:W-:Y:S01]  /*4a90*/  IMAD.MOV.U32 R36, RZ, RZ, R34 ;  /* 0x000000ffff247224 */ /* 0x002fe200078e0022 */
[----:B------:R-:W-:Y:S01]  /*4aa0*/  SHF.R.U64 R106, R46, 0x10, R47 ;  /* 0x000000102e6a7819 */ /* 0x000fe2000000122f */
[--C-:B------:R-:W-:Y:S01]  /*4ab0*/  HADD2.F32 R38, -RZ, R37.reuse.H0_H0 ;  /* 0x20000025ff267230 */ /* 0x100fe20000004100 */
[----:B------:R-:W-:Y:S01]  /*4ac0*/  SHF.R.U32.HI R54, RZ, 0x10, R43 ;  /* 0x00000010ff367819 */ /* 0x000fe2000001162b */
[----:B------:R-:W-:Y:S01]  /*4ad0*/  HADD2.F32 R37, -RZ, R37.H1_H1 ;  /* 0x30000025ff257230 */ /* 0x000fe20000004100 */
[----:B------:R-:W-:Y:S01]  /*4ae0*/  SHF.R.U32.HI R53, RZ, 0x10, R47 ;  /* 0x00000010ff357819 */ /* 0x000fe2000001162f */
[----:B------:R-:W-:-:S02]  /*4af0*/  HADD2.F32 R34, -RZ, R33.H0_H0 ;  /* 0x20000021ff227230 */ /* 0x000fc40000004100 */
[-C--:B------:R-:W-:Y:S01]  /*4b00*/  FMUL.FTZ R47, R38, R45.reuse ;  /* 0x0000002d262f7220 */ /* 0x080fe20000410000 */
[----:B------:R-:W-:Y:S02]  /*4b10*/  HADD2.F32 R44, -RZ, R44.H0_H0 ;  /* 0x2000002cff2c7230 */ /* 0x000fe40000004100 */
[----:B------:R-:W-:Y:S02]  /*4b20*/  HADD2.F32 R33, -RZ, R33.H1_H1 ;  /* 0x30000021ff217230 */ /* 0x000fe40000004100 */
[----:B------:R-:W-:Y:S01]  /*4b30*/  FMUL.FTZ R45, R34, R45 ;  /* 0x0000002d222d7220 */ /* 0x000fe20000410000 */
[----:B------:R-:W-:Y:S02]  /*4b40*/  HADD2.F32 R42, -RZ, R52.H0_H0 ;  /* 0x20000034ff2a7230 */ /* 0x000fe40000004100 */
[-C--:B------:R-:W-:Y:S01]  /*4b50*/  FMUL.FTZ R46, R37, R44.reuse ;  /* 0x0000002c252e7220 */ /* 0x080fe20000410000 */
[----:B------:R-:W-:Y:S02]  /*4b60*/  HADD2.F32 R43, -RZ, R116.H1_H1 ;  /* 0x30000074ff2b7230 */ /* 0x000fe40000004100 */
        /* <DEDUP_REMOVED lines=31> */
[----:B------:R-:W-:Y:S02]  /*4d60*/  HADD2.F32 R35, -RZ, R110.H0_H0 ;  /* 0x2000006eff237230 */ /* 0x000fe40000004100 */
[C---:B------:R-:W-:Y:S01]  /*4d70*/  FMUL.FTZ R37, R32.reuse, R37 ;  /* 0x0000002520257220 */ /* 0x040fe20000410000 */
[C---:B------:R-:W-:Y:S01]  /*4d80*/  FMUL.FTZ R39, R33.reuse, R118 ;  /* 0x0000007621277220 */ /* 0x040fe20000410000 */
[----:B------:R-:W-:Y:S01]  /*4d90*/  FFMA.FTZ R38, R33, R116, -R38 ;  /* 0x0000007421267223 */ /* 0x000fe20000010826 */
[----:B------:R-:W-:Y:S02]  /*4da0*/  HADD2.F32 R33, -RZ, R41.H0_H0 ;  /* 0x20000029ff217230 */ /* 0x000fe40000004100 */
[-C--:B------:R-:W-:Y:S01]  /*4db0*/  FFMA.FTZ R43, R32, R35.reuse, -R43 ;  /* 0x00000023202b7223 */ /* 0x080fe2000001082b */
        /* <DEDUP_REMOVED lines=27> */
.L_x_2710:
[----:B------:R-:W-:Y:S05]  /*4f70*/  BSYNC B1 ;  /* 0x0000000000017941 */ /* 0x000fea0003800000 */
.L_x_2709:
[----:B-1----:R1:W-:Y:S01]  /*4f80*/  STG.E.128 desc[UR38][R48.64], R32 ;  /* 0x0000002030007986 */ /* 0x0023e2000c101d26 */
[----:B------:R-:W-:-:S13]  /*4f90*/  ISETP.GE.AND P4, PT, R51, R113, PT ;  /* 0x000000713300720c */ /* 0x000fda0003f86270 */
[----:B------:R-:W-:Y:S05]  /*4fa0*/  @P4 BRA `(.L_x_2695) ;  /* 0x0000000000804947 */ /* 0x000fea0003800000 */
[--C-:B-1----:R-:W-:Y:S02]  /*4fb0*/  SHF.R.S32.HI R32, RZ, 0x1f, R51.reuse ;  /* 0x0000001fff207819 */ /* 0x102fe40000011433 */
[----:B------:R-:W-:-:S04]  /*4fc0*/  IADD3 R51, P4, P5, R6, R104, R51 ;  /* 0x0000006806337210 */ /* 0x000fc80007d9e033 */
[----:B------:R-:W-:Y:S02]  /*4fd0*/  IADD3.X R50, R29, R50, R32, P4, P5 ;  /* 0x000000321d327210 */ /* 0x000fe400027ea420 */
[----:B------:R-:W-:-:S04]  /*4fe0*/  LEA R100, P4, R51, R100, 0x1 ;  /* 0x0000006433647211 */ /* 0x000fc800078808ff */
[----:B------:R-:W-:-:S05]  /*4ff0*/  LEA.HI.X R101, R51, R101, R50, 0x1, P4 ;  /* 0x0000006533657211 */ /* 0x000fca00020f0c32 */
[----:B--2---:R1:W-:Y:S01]  /*5000*/  STG.E.128 desc[UR38][R100.64], R36 ;  /* 0x0000002464007986 */ /* 0x0043e2000c101d26 */
[----:B------:R-:W-:Y:S05]  /*5010*/  BRA `(.L_x_2695) ;  /* 0x0000000000647947 */ /* 0x000fea0003800000 */
.L_x_2678:
[----:B------:R-:W-:-:S13]  /*5020*/  ISETP.NE.AND P3, PT, R203, 0x3, PT ;  /* 0x00000003cb00780c */ /* 0x000fda0003f65270 */
[----:B------:R-:W-:Y:S05]  /*5030*/  @!P3 BRA `(.L_x_2711) ;  /* 0x000000000004b947 */ /* 0x000fea0003800000 */
[----:B------:R-:W-:Y:S01]  /*5040*/  BPT.TRAP 0x1 ;  /* 0x000000040000795c */ /* 0x000fe20000300000 */
.L_x_2711:
[----:B------:R-:W-:Y:S01]  /*5050*/  IMAD R98, R17, 0x8, R16 ;  /* 0x0000000811627824 */ /* 0x000fe200078e0210 */
[----:B------:R-:W-:Y:S01]  /*5060*/  SHF.L.U32 R111, R204, 0x1f, RZ ;  /* 0x0000001fcc6f7819 */ /* 0x000fe200000006ff */
[----:B------:R-:W-:Y:S01]  /*5070*/  IMAD R103, R27, -0x60, R24 ;  /* 0xffffffa01b677824 */ /* 0x000fe200078e0218 */
[----:B------:R-:W-:Y:S02]  /*5080*/  BSSY B1, `(.L_x_2712) ;  /* 0x0000004000017945 */ /* 0x000fe40003800000 */
[----:B------:R-:W0:Y:S02]  /*5090*/  SYNCS.PHASECHK.TRANS64.TRYWAIT P4, [R98+URZ+0x22890], R111 ;  /* 0x0228906f620075a7 */ /* 0x000e24000808017f */
[----:B------:R-:W-:Y:S01]  /*50a0*/  VIMNMX R103, R103, 0x60, PT ;  /* 0x0000006067677848 */ /* 0x000fe20003fe0100 */
[----:B0-----:R-:W-:Y:S06]  /*50b0*/  @!P4 BRA `(.L_x_2713) ;  /* 0x000001c00050c947 */ /* 0x001fec0003800000 */
.L_x_3045:
[----:B------:R-:W-:Y:S05]  /*50c0*/  BSYNC B1 ;  /* 0x0000000000017941 */ /* 0x000fea0003800000 */
.L_x_2712:
        /* <DEDUP_REMOVED lines=8> */
.L_x_2715:
[----:B------:R-:W-:Y:S05]  /*5150*/  BSYNC B1 ;  /* 0x0000000000017941 */ /* 0x000fea0003800000 */
.L_x_2714:
[----:B------:R-:W-:Y:S05]  /*5160*/  @P4 BRA `(.L_x_2695) ;  /* 0x0000000000104947 */ /* 0x000fea0003800000 */
[----:B-1----:R-:W1:Y:S04]  /*5170*/  @!P1 LDS.128 R32, [R106+0x2000] ;  /* 0x002000006a209984 */ /* 0x002e680000000c00 */
[----:B------:R-:W2:Y:S04]  /*5180*/  @!P2 LDS.128 R36, [R102+0x2000] ;  /* 0x002000006624a984 */ /* 0x000ea80000000c00 */
[----:B-1----:R1:W-:Y:S04]  /*5190*/  @!P1 STG.E.128 desc[UR38][R40.64], R32 ;  /* 0x0000002028009986 */ /* 0x0023e8000c101d26 */
[----:B--2---:R1:W-:Y:S02]  /*51a0*/  @!P2 STG.E.128 desc[UR38][R40.64+0x40], R36 ;  /* 0x000040242800a986 */ /* 0x0043e4000c101d26 */
.L_x_2695:
[----:B------:R-:W-:Y:S05]  /*51b0*/  BSYNC B0 ;  /* 0x0000000000007941 */ /* 0x000fea0003800000 */
.L_x_2677:
        /* <DEDUP_REMOVED lines=17> */
.L_x_2717:
[----:B------:R-:W-:Y:S05]  /*52d0*/  BSYNC B0 ;  /* 0x0000000000007941 */ /* 0x000fea0003800000 */
.L_x_2716:
[----:B------:R-:W2:Y:S01]  /*52e0*/  SYNCS.PHASECHK.TRANS64.TRYWAIT P3, [R98+URZ+0x228b0], R111 ;  /* 0x0228b06f620075a7 */ /* 0x000ea2000806017f */
[----:B------:R-:W-:Y:S01]  /*52f0*/  ULDC UR52, c[0x0][0x320] ;  /* 0x0000c80000347ab9 */ /* 0x000fe20000000800 */
[----:B------:R-:W-:Y:S01]  /*5300*/  ULDC.64 UR48, c[0x0][0x328] ;  /* 0x0000ca0000307ab9 */ /* 0x000fe20000000a00 */
[----:B------:R-:W-:Y:S01]  /*5310*/  ULDC.64 UR46, c[0x0][0x318] ;  /* 0x0000c600002e7ab9 */ /* 0x000fe20000000a00 */
[----:B------:R-:W-:Y:S01]  /*5320*/  BSSY B0, `(.L_x_2718) ;  /* 0x0000003000007945 */ /* 0x000fe20003800000 */
[----:B-1----:R-:W-:-:S03]  /*5330*/  IMAD R32, R17, 0x6000, R81 ;  /* 0x0000600011207824 */ /* 0x002fc600078e0251 */
[----:B--2---:R-:W-:Y:S05]  /*5340*/  @!P3 BRA `(.L_x_2719) ;  /* 0x000001bc00c0b947 */ /* 0x004fea0003800000 */
.L_x_3046:
[----:B------:R-:W-:Y:S05]  /*5350*/  BSYNC B0 ;  /* 0x0000000000007941 */ /* 0x000fea0003800000 */
.L_x_2718:
[----:B------:R-:W-:Y:S01]  /*5360*/  ISETP.GE.AND P3, PT, R18, R103, PT ;  /* 0x000000671200720c */ /* 0x000fe20003f66270 */
[----:B------:R-:W-:Y:S01]  /*5370*/  IMAD.IADD R34, R79, 0x1, R32 ;  /* 0x000000014f227824 */ /* 0x000fe200078e0220 */
[----:B------:R-:W-:Y:S01]  /*5380*/  BSSY B0, `(.L_x_2720) ;  /* 0x0000025000007945 */ /* 0x000fe20003800000 */
[----:B------:R-:W-:Y:S02]  /*5390*/  IMAD R40, R32, 0x2, R25 ;  /* 0x0000000220287824 */ /* 0x000fe400078e0219 */
[----:B------:R-:W-:-:S04]  /*53a0*/  IMAD.WIDE R36, R27, 0x60, R62 ;  /* 0x000000601b247825 */ /* 0x000fc800078e023e */
[----:B------:R-:W-:-:S04]  /*53b0*/  IMAD R41, R34, 0x2, R25 ;  /* 0x0000000222297824 */ /* 0x000fc800078e0219 */
        /* <DEDUP_REMOVED lines=33> */
.L_x_2721:
[----:B------:R-:W-:Y:S05]  /*55d0*/  BSYNC B0 ;  /* 0x0000000000007941 */ /* 0x000fea0003800000 */
.L_x_2720:
        /* <DEDUP_REMOVED lines=37> */
.L_x_2723:
[----:B------:R-:W-:Y:S05]  /*5830*/  BSYNC B0 ;  /* 0x0000000000007941 */ /* 0x000fea0003800000 */
.L_x_2722:
        /* <DEDUP_REMOVED lines=22> */
.L_x_2672:
[----:B------:R-:W0:Y:S01]  /*59a0*/  LDC R0, c[0x0][0x448] ;  /* 0x00011200ff007b82 */ /* 0x000e220000000800 */
[----:B------:R-:W-:-:S07]  /*59b0*/  IADD3 R5, R201, 0x1, -R200 ;  /* 0x00000001c9057810 */ /* 0x000fce0007ffe8c8 */
[----:B------:R-:W1:Y:S01]  /*59c0*/  LDC.64 R6, c[0x0][0x9e0] ;  /* 0x00027800ff067b82 */ /* 0x000e620000000a00 */
[----:B0-----:R-:W-:Y:S01]  /*59d0*/  ISETP.NE.AND P1, PT, R0, 0x1, PT ;  /* 0x000000010000780c */ /* 0x001fe20003f25270 */
[----:B------:R-:W-:Y:S01]  /*59e0*/  VIADD R0, R206, 0x7f ;  /* 0x0000007fce007836 */ /* 0x000fe20000000000 */
[----:B-1----:R-:W-:-:S11]  /*59f0*/  ISETP.GE.AND P2, PT, R7, 0x1, PT ;  /* 0x000000010700780c */ /* 0x002fd60003f46270 */
[----:B------:R-:W0:Y:S08]  /*5a00*/  @P1 LDC R3, c[0x0][0x44c] ;  /* 0x00011300ff031b82 */ /* 0x000e300000000800 */
[----:B------:R-:W1:Y:S01]  /*5a10*/  @P1 LDC R4, c[0x0][0x450] ;  /* 0x00011400ff041b82 */ /* 0x000e620000000800 */
[----:B0-----:R-:W-:-:S05]  /*5a20*/  @P1 IMAD.HI.U32 R3, R0, R3, RZ ;  /* 0x0000000300031227 */ /* 0x001fca00078e00ff */
[----:B-1----:R-:W-:-:S05]  /*5a30*/  @P1 SHF.R.U32.HI R0, RZ, R4, R3 ;  /* 0x00000004ff001219 */ /* 0x002fca0000011603 */
[----:B------:R-:W-:Y:S01]  /*5a40*/  IMAD.IADD R5, R5, 0x1, R0 ;  /* 0x0000000105057824 */ /* 0x000fe200078e0200 */
[----:B------:R-:W-:Y:S06]  /*5a50*/  @P0 BRA `(.L_x_2725) ;  /* 0x00000000000c0947 */ /* 0x000fec0003800000 */
[----:B------:R-:W0:Y:S01]  /*5a60*/  FENCE.VIEW.ASYNC.G ;  /* 0x00000000000073c6 */ /* 0x000e220000000100 */
[----:B------:R-:W-:Y:S05]  /*5a70*/  WARPSYNC.ALL ;  /* 0x0000000000007948 */ /* 0x000fea0003800000 */
[----:B0-----:R-:W-:Y:S06]  /*5a80*/  BAR.ARV 0xc, 0x180 ;  /* 0x0306000000007b1d */ /* 0x001fec0000002000 */
.L_x_2725:
        /* <DEDUP_REMOVED lines=13> */
.L_x_2728:
[----:B------:R-:W-:-:S13]  /*5b60*/  ISETP.NE.AND P0, PT, R7, 0x1, PT ;  /* 0x000000010700780c */ /* 0x000fda0003f05270 */
[----:B------:R-:W0:Y:S02]  /*5b70*/  @P0 LDC.64 R4, c[0x0][0x9e8] ;  /* 0x00027a00ff040b82 */ /* 0x000e240000000a00 */
[----:B0-----:R-:W-:-:S05]  /*5b80*/  @P0 IMAD.HI.U32 R4, R3, R4, RZ ;  /* 0x0000000403040227 */ /* 0x001fca00078e00ff */
[----:B------:R-:W-:-:S07]  /*5b90*/  @P0 SHF.R.U32.HI R3, RZ, R5, R4 ;  /* 0x00000005ff030219 */ /* 0x000fce0000011604 */
.L_x_2729:
[----:B------:R-:W-:Y:S05]  /*5ba0*/  BSYNC B0 ;  /* 0x0000000000007941 */ /* 0x000fea0003800000 */
.L_x_2727:
[----:B------:R-:W-:-:S05]  /*5bb0*/  IMAD R3, R3, R7, R7 ;  /* 0x0000000703037224 */ /* 0x000fca00078e0207 */
[----:B------:R-:W-:-:S07]  /*5bc0*/  VIMNMX R0, R0, R3, PT ;  /* 0x0000000300007248 */ /* 0x000fce0003fe0100 */
.L_x_2726:
[----:B------:R-:W0:Y:S01]  /*5bd0*/  @P1 LDC R3, c[0x0][0x44c] ;  /* 0x00011300ff031b82 */ /* 0x000e220000000800 */
[----:B------:R-:W-:Y:S01]  /*5be0*/  VIADD R0, R0, 0x5f ;  /* 0x0000005f00007836 */ /* 0x000fe20000000000 */
[----:B------:R-:W-:Y:S01]  /*5bf0*/  ULDC UR4, c[0x0][0x9dc] ;  /* 0x0002770000047ab9 */ /* 0x000fe20000000800 */
[----:B------:R-:W-:Y:S02]  /*5c00*/  IMAD.MOV.U32 R4, RZ, RZ, R206 ;  /* 0x000000ffff047224 */ /* 0x000fe400078e00ce */
[----:B------:R-:W-:-:S03]  /*5c10*/  IMAD.HI R0, R0, 0x2aaaaaab, RZ ;  /* 0x2aaaaaab00007827 */ /* 0x000fc600078e02ff */
[----:B------:R-:W1:Y:S01]  /*5c20*/  @P1 LDC R6, c[0x0][0x450] ;  /* 0x00011400ff061b82 */ /* 0x000e620000000800 */
[----:B0-----:R-:W-:Y:S01]  /*5c30*/  @P1 IMAD.HI.U32 R5, R206, R3, RZ ;  /* 0x00000003ce051227 */ /* 0x001fe200078e00ff */
[----:B------:R-:W-:-:S04]  /*5c40*/  SHF.R.U32.HI R3, RZ, 0x1f, R0 ;  /* 0x0000001fff037819 */ /* 0x000fc80000011600 */
[----:B------:R-:W-:Y:S02]  /*5c50*/  LEA.HI.SX32 R3, R0, R3, 0x1c ;  /* 0x0000000300037211 */ /* 0x000fe400078fe2ff */
[----:B-1----:R-:W-:Y:S02]  /*5c60*/  @P1 SHF.R.U32.HI R4, RZ, R6, R5 ;  /* 0x00000006ff041219 */ /* 0x002fe40000011605 */
[----:B------:R-:W-:Y:S02]  /*5c70*/  VIMNMX R178, R178, R3, PT ;  /* 0x00000003b2b27248 */ /* 0x000fe40003fe0100 */
        /* <DEDUP_REMOVED lines=13> */
.L_x_2732:
[----:B------:R-:W-:-:S13]  /*5d50*/  ISETP.NE.AND P0, PT, R7, 0x1, PT ;  /* 0x000000010700780c */ /* 0x000fda0003f05270 */
[----:B------:R-:W0:Y:S02]  /*5d60*/  @P0 LDC.64 R4, c[0x0][0x9e8] ;  /* 0x00027a00ff040b82 */ /* 0x000e240000000a00 */
[----:B0-----:R-:W-:-:S05]  /*5d70*/  @P0 IMAD.HI.U32 R4, R0, R4, RZ ;  /* 0x0000000400040227 */ /* 0x001fca00078e00ff */
[----:B------:R-:W-:-:S07]  /*5d80*/  @P0 SHF.R.U32.HI R0, RZ, R5, R4 ;  /* 0x00000005ff000219 */ /* 0x000fce0000011604 */
.L_x_2733:
[----:B------:R-:W-:Y:S05]  /*5d90*/  BSYNC B0 ;  /* 0x0000000000007941 */ /* 0x000fea0003800000 */
.L_x_2731:
[----:B------:R-:W-:-:S05]  /*5da0*/  IMAD R0, R0, R7, RZ ;  /* 0x0000000700007224 */ /* 0x000fca00078e02ff */
[----:B------:R-:W-:-:S07]  /*5db0*/  VIMNMX R3, R3, R0, !PT ;  /* 0x0000000003037248 */ /* 0x000fce0007fe0100 */
.L_x_2730:
[----:B------:R-:W-:Y:S01]  /*5dc0*/  IMAD.HI R3, R3, 0x2aaaaaab, RZ ;  /* 0x2aaaaaab03037827 */ /* 0x000fe200078e02ff */
[----:B------:R-:W-:Y:S02]  /*5dd0*/  PLOP3.LUT P0, PT, PT, PT, PT, 0x80, 0x0 ;  /* 0x000000000000781c */ /* 0x000fe40003f0f070 */
[----:B------:R-:W-:Y:S02]  /*5de0*/  CS2R R4, SRZ ;  /* 0x0000000000047805 */ /* 0x000fe4000001ff00 */
[----:B------:R-:W-:Y:S01]  /*5df0*/  CS2R R148, SRZ ;  /* 0x0000000000947805 */ /* 0x000fe2000001ff00 */
[----:B------:R-:W-:Y:S01]  /*5e00*/  IMAD.MOV.U32 R6, RZ, RZ, RZ ;  /* 0x000000ffff067224 */ /* 0x000fe200078e00ff */
[----:B------:R-:W-:Y:S01]  /*5e10*/  SHF.R.U32.HI R0, RZ, 0x1f, R3 ;  /* 0x0000001fff007819 */ /* 0x000fe20000011603 */
[----:B------:R-:W-:Y:S01]  /*5e20*/  IMAD.MOV.U32 R150, RZ, RZ, RZ ;  /* 0x000000ffff967224 */ /* 0x000fe200078e00ff */
[----:B------:R-:W-:Y:S02]  /*5e30*/  CS2R R146, SRZ ;  /* 0x0000000000927805 */ /* 0x000fe4000001ff00 */
[----:B------:R-:W-:-:S02]  /*5e40*/  CS2R R144, SRZ ;  /* 0x0000000000907805 */ /* 0x000fc4000001ff00 */
[----:B------:R-:W-:Y:S01]  /*5e50*/  LEA.HI.SX32 R218, R3, R0, 0x1c ;  /* 0x0000000003da7211 */ /* 0x000fe200078fe2ff */
[----:B------:R-:W-:Y:S01]  /*5e60*/  IMAD.MOV.U32 R0, RZ, RZ, RZ ;  /* 0x000000ffff007224 */ /* 0x000fe200078e00ff */
[----:B------:R-:W-:Y:S02]  /*5e70*/  CS2R R142, SRZ ;  /* 0x00000000008e7805 */ /* 0x000fe4000001ff00 */
[----:B------:R-:W-:Y:S02]  /*5e80*/  CS2R R140, SRZ ;  /* 0x00000000008c7805 */ /* 0x000fe4000001ff00 */
[----:B------:R-:W-:Y:S02]  /*5e90*/  VIMNMX R218, RZ, R218, !PT ;  /* 0x000000daffda7248 */ /* 0x000fe40007fe0100 */
[----:B------:R-:W-:Y:S02]  /*5ea0*/  CS2R R138, SRZ ;  /* 0x00000000008a7805 */ /* 0x000fe4000001ff00 */
[----:B------:R-:W-:-:S02]  /*5eb0*/  CS2R R136, SRZ ;  /* 0x0000000000887805 */ /* 0x000fc4000001ff00 */
[----:B------:R-:W-:Y:S02]  /*5ec0*/  CS2R R134, SRZ ;  /* 0x0000000000867805 */ /* 0x000fe4000001ff00 */
[----:B------:R-:W-:Y:S02]  /*5ed0*/  ISETP.GT.AND P1, PT, R178, R218, PT ;  /* 0x000000dab200720c */ /* 0x000fe40003f24270 */
        /* <DEDUP_REMOVED lines=32> */
[----:B----4-:R-:W-:Y:S02]  /*60e0*/  CS2R R78, SRZ ;  /* 0x00000000004e7805 */ /* 0x010fe4000001ff00 */
        /* <DEDUP_REMOVED lines=22> */
[----:B------:R-:W-:Y:S06]  /*6250*/  @!P1 BRA `(.L_x_2734) ;  /* 0x0000010000709947 */ /* 0x000fec0003800000 */
[----:B------:R-:W-:-:S03]  /*6260*/  UMOV UR4, 0xffffffff ;  /* 0xffffffff00047882 */ /* 0x000fc60000000000 */
[----:B------:R-:W-:Y:S05]  /*6270*/  BRA.DIV UR4, `(.L_x_2735) ;  /* 0x000001b204087947 */ /* 0x000fea000b800000 */
[----:B------:R-:W0:Y:S02]  /*6280*/  S2R R3, SR_TID.X ;  /* 0x0000000000037919 */ /* 0x000e240000002100 */
[----:B0-----:R-:W-:-:S05]  /*6290*/  VIADD R3, R3, 0xffffff80 ;  /* 0xffffff8003037836 */ /* 0x001fca0000000000 */
[----:B------:R-:W-:-:S04]  /*62a0*/  SHF.R.S32.HI R0, RZ, 0x1f, R3 ;  /* 0x0000001fff007819 */ /* 0x000fc80000011403 */
[----:B------:R-:W-:-:S04]  /*62b0*/  LEA.HI R0, R0, R3, RZ, 0x7 ;  /* 0x0000000300007211 */ /* 0x000fc800078f38ff */
[----:B------:R-:W-:-:S05]  /*62c0*/  SHF.R.S32.HI R0, RZ, 0x7, R0 ;  /* 0x00000007ff007819 */ /* 0x000fca0000011400 */
[----:B------:R0:W1:Y:S02]  /*62d0*/  SHFL.IDX PT, R14, R0, RZ, 0x1f ;  /* 0x00001fff000e7589 */ /* 0x00006400000e0000 */
.L_x_3049:
[----:B01----:R-:W-:Y:S01]  /*62e0*/  LEA.HI R0, R14, R14, RZ, 0x1 ;  /* 0x0000000e0e007211 */ /* 0x003fe200078f08ff */
        /* <DEDUP_REMOVED lines=25> */
.L_x_2737:
[----:B------:R-:W-:Y:S05]  /*6480*/  BSYNC B6 ;  /* 0x0000000000067941 */ /* 0x000fea0003800000 */
.L_x_2736:
        /* <DEDUP_REMOVED lines=12> */
.L_x_2741:
[----:B-1----:R1:W2:Y:S02]  /*6550*/  SYNCS.PHASECHK.TRANS64.TRYWAIT P0, [R16+URZ+0x22800], R3 ;  /* 0x02280003100075a7 */ /* 0x0022a4000800017f */
[----:B--2---:R-:W-:Y:S05]  /*6560*/  @!P0 NANOSLEEP.SYNCS 0x989680 ;  /* 0x009896800000895d */ /* 0x004fea0003900000 */
[----:B------:R-:W2:Y:S02]  /*6570*/  @!P0 SYNCS.PHASECHK.TRANS64 P0, [R16+URZ+0x22800], R3 ;  /* 0x02280003100085a7 */ /* 0x000ea4000800007f */
[----:B--2---:R-:W-:Y:S05]  /*6580*/  @!P0 BRA `(.L_x_2741) ;  /* 0xfffffffc00f08947 */ /* 0x004fea000383ffff */
.L_x_2740:
[----:B------:R-:W-:Y:S05]  /*6590*/  BSYNC B0 ;  /* 0x0000000000007941 */ /* 0x000fea0003800000 */
.L_x_2739:
[----:B------:R-:W-:Y:S05]  /*65a0*/  BRA `(.L_x_2742) ;  /* 0x0000002800d87947 */ /* 0x000fea0003800000 */
.L_x_2738:
[----:B------:R-:W-:Y:S01]  /*65b0*/  LOP3.LUT P0, RZ, R24, 0x3ff, RZ, 0xc0, !PT ;  /* 0x000003ff18ff7812 */ /* 0x000fe2000780c0ff */
[----:B------:R-:W-:Y:S01]  /*65c0*/  ULDC.64 UR4, c[0x0][0x3f8] ;  /* 0x0000fe0000047ab9 */ /* 0x000fe20000000a00 */
[----:B-----5:R-:W-:Y:S01]  /*65d0*/  SHF.R.S32.HI R0, RZ, 0x1f, R30 ;  /* 0x0000001fff007819 */ /* 0x020fe2000001141e */
[----:B------:R-:W-:Y:S01]  /*65e0*/  ULDC.64 UR6, c[0x0][0x408] ;  /* 0x0001020000067ab9 */ /* 0x000fe20000000a00 */
[----:B------:R-:W-:Y:S01]  /*65f0*/  IMAD.WIDE.U32 R24, R30, UR4, RZ ;  /* 0x000000041e187c25 */ /* 0x000fe2000f8e00ff */
[----:B------:R-:W-:Y:S03]  /*6600*/  BSSY B6, `(.L_x_2743) ;  /* 0x0000019000067945 */ /* 0x000fe60003800000 */
[C---:B------:R-:W-:Y:S02]  /*6610*/  IMAD R3, R0.reuse, UR4, RZ ;  /* 0x0000000400037c24 */ /* 0x040fe4000f8e02ff */
[----:B------:R-:W-:-:S02]  /*6620*/  IMAD R5, R0, UR6, RZ ;  /* 0x0000000600057c24 */ /* 0x000fc4000f8e02ff */
[C---:B------:R-:W-:Y:S02]  /*6630*/  IMAD R3, R30.reuse, UR5, R3 ;  /* 0x000000051e037c24 */ /* 0x040fe4000f8e0203 */
[C---:B------:R-:W-:Y:S02]  /*6640*/  IMAD R5, R30.reuse, UR7, R5 ;  /* 0x000000071e057c24 */ /* 0x040fe4000f8e0205 */
[----:B------:R-:W-:-:S04]  /*6650*/  IMAD.WIDE.U32 R26, R30, UR6, RZ ;  /* 0x000000061e1a7c25 */ /* 0x000fc8000f8e00ff */
[----:B------:R-:W-:Y:S02]  /*6660*/  IMAD.IADD R29, R3, 0x1, R25 ;  /* 0x00000001031d7824 */ /* 0x000fe400078e0219 */
[----:B------:R-:W-:Y:S01]  /*6670*/  IMAD.IADD R31, R5, 0x1, R27 ;  /* 0x00000001051f7824 */ /* 0x000fe200078e021b */
        /* <DEDUP_REMOVED lines=16> */
[----:B-1----:R-:W-:Y:S05]  /*6780*/  CALL.ABS.NOINC R14 ;  /* 0x000000000e007343 */ /* 0x002fea0003c00000 */
.L_x_2744:
[----:B------:R-:W-:Y:S05]  /*6790*/  BSYNC B6 ;  /* 0x0000000000067941 */ /* 0x000fea0003800000 */
.L_x_2743:
[----:B------:R-:W-:Y:S01]  /*67a0*/  ULDC.U8 UR4, c[0x0][0x410] ;  /* 0x0001040000047ab9 */ /* 0x000fe20000000000 */
[----:B------:R-:W-:Y:S01]  /*67b0*/  BSSY B0, `(.L_x_2745) ;  /* 0x000028d000007945 */ /* 0x000fe20003800000 */
[----:B------:R-:W-:Y:S01]  /*67c0*/  ISETP.NE.AND P0, PT, RZ, UR4, PT ;  /* 0x00000004ff007c0c */ /* 0x000fe2000bf05270 */
[----:B------:R-:W-:Y:S02]  /*67d0*/  IMAD.SHL.U32 R30, R233, 0x8, RZ ;  /* 0x00000008e91e7824 */ /* 0x000fe400078e00ff */
[----:B------:R-:W-:-:S10]  /*67e0*/  IMAD.IADD R42, R18, 0x1, R206 ;  /* 0x00000001122a7824 */ /* 0x000fd400078e02ce */
[----:B------:R-:W-:Y:S05]  /*67f0*/  @!P0 BRA `(.L_x_2746) ;  /* 0x00000014004c8947 */ /* 0x000fea0003800000 */
[----:B------:R-:W0:Y:S01]  /*6800*/  LDC R37, c[0x0][0x448] ;  /* 0x00011200ff257b82 */ /* 0x000e220000000800 */
[----:B------:R-:W-:Y:S01]  /*6810*/  IMAD R3, R233, 0x40, R42 ;  /* 0x00000040e9037824 */ /* 0x000fe200078e022a */
[----:B------:R-:W-:Y:S01]  /*6820*/  ULDC.64 UR4, c[0x0][0x3f8] ;  /* 0x0000fe0000047ab9 */ /* 0x000fe20000000a00 */
[----:B------:R-:W-:Y:S01]  /*6830*/  ULDC.64 UR6, c[0x0][0x408] ;  /* 0x0001020000067ab9 */ /* 0x000fe20000000a00 */
[----:B------:R-:W-:Y:S01]  /*6840*/  IMAD.MOV.U32 R6, RZ, RZ, R24 ;  /* 0x000000ffff067224 */ /* 0x000fe200078e0018 */
[----:B------:R-:W-:Y:S01]  /*6850*/  SHF.R.S32.HI R40, RZ, 0x1f, R205 ;  /* 0x0000001fff287819 */ /* 0x000fe200000114cd */
[----:B------:R-:W-:Y:S02]  /*6860*/  IMAD.MOV.U32 R7, RZ, RZ, R29 ;  /* 0x000000ffff077224 */ /* 0x000fe400078e001d */
[----:B------:R-:W-:Y:S02]  /*6870*/  IMAD.MOV.U32 R8, RZ, RZ, R26 ;  /* 0x000000ffff087224 */ /* 0x000fe400078e001a */
[----:B------:R-:W-:Y:S01]  /*6880*/  IMAD.MOV.U32 R9, RZ, RZ, R31 ;  /* 0x000000ffff097224 */ /* 0x000fe200078e001f */
[----:B0-----:R-:W-:-:S13]  /*6890*/  ISETP.NE.AND P0, PT, R37, 0x1, PT ;  /* 0x000000012500780c */ /* 0x001fda0003f05270 */
[----:B------:R-:W0:Y:S08]  /*68a0*/  @P0 LDC R0, c[0x0][0x44c] ;  /* 0x00011300ff000b82 */ /* 0x000e300000000800 */
[----:B------:R-:W1:Y:S01]  /*68b0*/  @P0 LDC R5, c[0x0][0x450] ;  /* 0x00011400ff050b82 */ /* 0x000e620000000800 */
[----:B0-----:R-:W-:-:S05]  /*68c0*/  @P0 IMAD.HI.U32 R0, R3, R0, RZ ;  /* 0x0000000003000227 */ /* 0x001fca00078e00ff */
[----:B-1----:R-:W-:-:S04]  /*68d0*/  @P0 SHF.R.U32.HI R3, RZ, R5, R0 ;  /* 0x00000005ff030219 */ /* 0x002fc80000011600 */
[----:B------:R-:W-:Y:S01]  /*68e0*/  SHF.R.S32.HI R0, RZ, 0x1f, R3 ;  /* 0x0000001fff007819 */ /* 0x000fe20000011403 */
[----:B------:R-:W-:-:S04]  /*68f0*/  IMAD.WIDE.U32 R6, R3, UR4, R6 ;  /* 0x0000000403067c25 */ /* 0x000fc8000f8e0006 */
[C---:B------:R-:W-:Y:S02]  /*6900*/  IMAD R4, R0.reuse, UR4, RZ ;  /* 0x0000000400047c24 */ /* 0x040fe4000f8e02ff */
[----:B------:R-:W-:Y:S02]  /*6910*/  IMAD R0, R0, UR6, RZ ;  /* 0x0000000600007c24 */ /* 0x000fe4000f8e02ff */
[C---:B------:R-:W-:Y:S01]  /*6920*/  IMAD R5, R3.reuse, UR5, R4 ;  /* 0x0000000503057c24 */ /* 0x040fe2000f8e0204 */
[----:B------:R-:W-:Y:S01]  /*6930*/  ULDC.64 UR4, c[0x0][0x3e8] ;  /* 0x0000fa0000047ab9 */ /* 0x000fe20000000a00 */
[C---:B------:R-:W-:Y:S01]  /*6940*/  IMAD.WIDE.U32 R8, R3.reuse, UR6, R8 ;  /* 0x0000000603087c25 */ /* 0x040fe2000f8e0008 */
[----:B------:R-:W-:Y:S01]  /*6950*/  LEA R4, P0, R6, UR4, 0x1 ;  /* 0x0000000406047c11 */ /* 0x000fe2000f8008ff */
[----:B------:R-:W-:Y:S02]  /*6960*/  UMOV UR4, 0xffffffff ;  /* 0xffffffff00047882 */ /* 0x000fe40000000000 */
[----:B------:R-:W-:Y:S01]  /*6970*/  IMAD R3, R3, UR7, R0 ;  /* 0x0000000703037c24 */ /* 0x000fe2000f8e0200 */
[----:B------:R-:W-:Y:S01]  /*6980*/  ULDC.64 UR6, c[0x0][0x400] ;  /* 0x0001000000067ab9 */ /* 0x000fe20000000a00 */
[----:B------:R-:W-:Y:S01]  /*6990*/  IMAD.IADD R5, R7, 0x1, R5 ;  /* 0x0000000107057824 */ /* 0x000fe200078e0205 */
[----:B------:R-:W-:Y:S01]  /*69a0*/  LEA R7, P1, R8, UR6, 0x1 ;  /* 0x0000000608077c11 */ /* 0x000fe2000f8208ff */
[----:B------:R-:W-:-:S03]  /*69b0*/  IMAD.IADD R3, R9, 0x1, R3 ;  /* 0x0000000109037824 */ /* 0x000fc600078e0203 */
[----:B------:R-:W-:Y:S02]  /*69c0*/  LEA.HI.X R6, R6, UR5, R5, 0x1, P0 ;  /* 0x0000000506067c11 */ /* 0x000fe400080f0c05 */
[----:B------:R-:W-:Y:S01]  /*69d0*/  LEA.HI.X R8, R8, UR7, R3, 0x1, P1 ;  /* 0x0000000708087c11 */ /* 0x000fe200088f0c03 */
[----:B------:R-:W-:Y:S06]  /*69e0*/  BRA.DIV UR4, `(.L_x_2747) ;  /* 0x000001aa04687947 */ /* 0x000fec000b800000 */
[----:B------:R0:W1:Y:S04]  /*69f0*/  SHFL.IDX PT, R3, R6, RZ, 0x1c1f ;  /* 0x001c1fff06037589 */ /* 0x00006800000e0000 */
[----:B------:R0:W2:Y:S04]  /*6a00*/  SHFL.IDX PT, R0, R4, RZ, 0x1c1f ;  /* 0x001c1fff04007589 */ /* 0x0000a800000e0000 */
[----:B------:R0:W3:Y:S04]  /*6a10*/  SHFL.IDX PT, R5, R8, RZ, 0x1c1f ;  /* 0x001c1fff08057589 */ /* 0x0000e800000e0000 */
[----:B------:R0:W4:Y:S02]  /*6a20*/  SHFL.IDX PT, R14, R7, RZ, 0x1c1f ;  /* 0x001c1fff070e7589 */ /* 0x00012400000e0000 */
.L_x_3055:
[----:B------:R-:W-:Y:S01]  /*6a30*/  IMAD R37, R200, R37, RZ ;  /* 0x00000025c8257224 */ /* 0x000fe200078e02ff */
[----:B------:R-:W-:Y:S01]  /*6a40*/  BSSY B1, `(.L_x_2748) ;  /* 0x000001d000017945 */ /* 0x000fe20003800000 */
[----:B------:R-:W-:Y:S02]  /*6a50*/  CS2R R32, SRZ ;  /* 0x0000000000207805 */ /* 0x000fe4000001ff00 */
[----:B------:R-:W-:Y:S02]  /*6a60*/  CS2R R20, SRZ ;  /* 0x0000000000147805 */ /* 0x000fe4000001ff00 */
[----:B------:R-:W-:Y:S02]  /*6a70*/  CS2R R28, SRZ ;  /* 0x00000000001c7805 */ /* 0x000fe4000001ff00 */
[----:B------:R-:W-:Y:S02]  /*6a80*/  ISETP.GE.AND P0, PT, R42, R37, PT ;  /* 0x000000252a00720c */ /* 0x000fe40003f06270 */
[----:B------:R-:W-:-:S11]  /*6a90*/  CS2R R24, SRZ ;  /* 0x0000000000187805 */ /* 0x000fd6000001ff00 */
[----:B------:R-:W-:Y:S05]  /*6aa0*/  @P0 BRA `(.L_x_2749) ;  /* 0x0000000000580947 */ /* 0x000fea0003800000 */
[----:B------:R-:W-:Y:S01]  /*6ab0*/  ULDC UR4, c[0x0][0x3f4] ;  /* 0x0000fd0000047ab9 */ /* 0x000fe20000000800 */
[----:B--2---:R-:W-:Y:S01]  /*6ac0*/  IMAD.MOV.U32 R10, RZ, RZ, R0 ;  /* 0x000000ffff0a7224 */ /* 0x004fe200078e0000 */
[----:B------:R-:W-:Y:S01]  /*6ad0*/  ISETP.GE.AND P3, PT, R205, UR4, PT ;  /* 0x00000004cd007c0c */ /* 0x000fe2000bf66270 */
[----:B-1----:R-:W-:Y:S01]  /*6ae0*/  IMAD.MOV.U32 R11, RZ, RZ, R3 ;  /* 0x000000ffff0b7224 */ /* 0x002fe200078e0003 */
[----:B------:R-:W-:Y:S01]  /*6af0*/  ISETP.GE.AND P2, PT, R22, UR4, PT ;  /* 0x0000000416007c0c */ /* 0x000fe2000bf46270 */
[----:B---3--:R-:W-:Y:S01]  /*6b00*/  IMAD.MOV.U32 R15, RZ, RZ, R5 ;  /* 0x000000ffff0f7224 */ /* 0x008fe200078e0005 */
[----:B------:R-:W-:-:S09]  /*6b10*/  CS2R R28, SRZ ;  /* 0x00000000001c7805 */ /* 0x000fd2000001ff00 */
[C---:B------:R-:W-:Y:S01]  /*6b20*/  @!P3 IMAD.SHL.U32 R35, R205.reuse, 0x2, RZ ;  /* 0x00000002cd23b824 */ /* 0x040fe200078e00ff */
[----:B------:R-:W-:Y:S02]  /*6b30*/  @!P3 SHF.L.U64.HI R20, R205, 0x1, R40 ;  /* 0x00000001cd14b819 */ /* 0x000fe40000010228 */
[----:B------:R-:W-:Y:S02]  /*6b40*/  CS2R R32, SRZ ;  /* 0x0000000000207805 */ /* 0x000fe4000001ff00 */
[----:B------:R-:W-:Y:S01]  /*6b50*/  CS2R R24, SRZ ;  /* 0x0000000000187805 */ /* 0x000fe2000001ff00 */
[----:B------:R-:W-:Y:S01]  /*6b60*/  @!P2 IMAD.WIDE R10, R22, 0x2, R10 ;  /* 0x00000002160aa825 */ /* 0x000fe200078e020a */
[-C--:B------:R-:W-:Y:S02]  /*6b70*/  @!P3 IADD3 R26, P0, R0, R35.reuse, RZ ;  /* 0x00000023001ab210 */ /* 0x080fe40007f1e0ff */
[----:B----4-:R-:W-:Y:S01]  /*6b80*/  @!P3 IADD3 R34, P1, R14, R35, RZ ;  /* 0x000000230e22b210 */ /* 0x010fe20007f3e0ff */
[----:B------:R-:W-:Y:S01]  /*6b90*/  @!P2 IMAD.WIDE R12, R22, 0x2, R14 ;  /* 0x00000002160ca825 */ /* 0x000fe200078e020e */
[----:B------:R1:W5:Y:S03]  /*6ba0*/  @!P2 LD.E.64 R28, desc[UR38][R10.64] ;  /* 0x000000260a1ca980 */ /* 0x000366000c101b00 */
[--C-:B------:R-:W-:Y:S01]  /*6bb0*/  @!P3 IMAD.X R27, R3, 0x1, R20.reuse, P0 ;  /* 0x00000001031bb824 */ /* 0x100fe200000e0614 */
[----:B------:R1:W5:Y:S01]  /*6bc0*/  @!P2 LD.E.64 R32, desc[UR38][R12.64] ;  /* 0x000000260c20a980 */ /* 0x000362000c101b00 */
[----:B------:R-:W-:Y:S01]  /*6bd0*/  @!P3 IMAD.X R35, R5, 0x1, R20, P1 ;  /* 0x000000010523b824 */ /* 0x000fe200008e0614 */
[----:B------:R-:W-:-:S02]  /*6be0*/  CS2R R20, SRZ ;  /* 0x0000000000147805 */ /* 0x000fc4000001ff00 */
[----:B------:R1:W5:Y:S04]  /*6bf0*/  @!P3 LD.E.64 R24, desc[UR38][R26.64] ;  /* 0x000000261a18b980 */ /* 0x000368000c101b00 */
[----:B------:R1:W5:Y:S02]  /*6c00*/  @!P3 LD.E.64 R20, desc[UR38][R34.64] ;  /* 0x000000262214b980 */ /* 0x000364000c101b00 */
.L_x_2749:
[----:B------:R-:W-:Y:S05]  /*6c10*/  BSYNC B1 ;  /* 0x0000000000017941 */ /* 0x000fea0003800000 */
.L_x_2748:
[----:B--2--5:R-:W-:Y:S01]  /*6c20*/  IMAD.MOV.U32 R0, RZ, RZ, R32 ;  /* 0x000000ffff007224 */ /* 0x024fe200078e0020 */
[----:B------:R-:W-:Y:S01]  /*6c30*/  UMOV UR4, 0xffffffff ;  /* 0xffffffff00047882 */ /* 0x000fe20000000000 */
[----:B-1----:R-:W-:Y:S01]  /*6c40*/  IMAD.MOV.U32 R3, RZ, RZ, R33 ;  /* 0x000000ffff037224 */ /* 0x002fe200078e0021 */
[----:B------:R-:W-:Y:S01]  /*6c50*/  CS2R R26, SRZ ;  /* 0x00000000001a7805 */ /* 0x000fe2000001ff00 */
[----:B---3--:R-:W-:Y:S02]  /*6c60*/  IMAD.MOV.U32 R5, RZ, RZ, R20 ;  /* 0x000000ffff057224 */ /* 0x008fe400078e0014 */
[----:B------:R-:W-:Y:S01]  /*6c70*/  IMAD.MOV.U32 R9, RZ, RZ, R21 ;  /* 0x000000ffff097224 */ /* 0x000fe200078e0015 */
[----:B------:R-:W-:Y:S01]  /*6c80*/  PRMT R43, R0, 0x5410, R3 ;  /* 0x00005410002b7816 */ /* 0x000fe20000000003 */
[----:B------:R-:W-:Y:S02]  /*6c90*/  IMAD.MOV.U32 R0, RZ, RZ, R28 ;  /* 0x000000ffff007224 */ /* 0x000fe400078e001c */
[----:B------:R-:W-:Y:S01]  /*6ca0*/  IMAD.MOV.U32 R3, RZ, RZ, R29 ;  /* 0x000000ffff037224 */ /* 0x000fe200078e001d */
[----:B------:R-:W-:Y:S01]  /*6cb0*/  PRMT R44, R5, 0x5410, R9 ;  /* 0x00005410052c7816 */ /* 0x000fe20000000009 */
[----:B------:R-:W-:-:S02]  /*6cc0*/  IMAD.MOV.U32 R5, RZ, RZ, R24 ;  /* 0x000000ffff057224 */ /* 0x000fc400078e0018 */
[----:B------:R-:W-:Y:S01]  /*6cd0*/  IMAD.MOV.U32 R9, RZ, RZ, R25 ;  /* 0x000000ffff097224 */ /* 0x000fe200078e0019 */
[----:B------:R-:W-:-:S04]  /*6ce0*/  PRMT R45, R0, 0x5410, R3 ;  /* 0x00005410002d7816 */ /* 0x000fc80000000003 */
[----:B------:R-:W-:Y:S01]  /*6cf0*/  PRMT R46, R5, 0x5410, R9 ;  /* 0x00005410052e7816 */ /* 0x000fe20000000009 */
[----:B------:R-:W-:Y:S06]  /*6d00*/  BRA.DIV UR4, `(.L_x_2750) ;  /* 0x000001aa04107947 */ /* 0x000fec000b800000 */
[----:B------:R1:W2:Y:S04]  /*6d10*/  SHFL.IDX PT, R3, R6, 0x1, 0x1c1f ;  /* 0x003c1f0006037f89 */ /* 0x0002a800000e0000 */
[----:B------:R1:W3:Y:S04]  /*6d20*/  SHFL.IDX PT, R0, R4, 0x1, 0x1c1f ;  /* 0x003c1f0004007f89 */ /* 0x0002e800000e0000 */
[----:B------:R1:W0:Y:S04]  /*6d30*/  SHFL.IDX PT, R5, R8, 0x1, 0x1c1f ;  /* 0x003c1f0008057f89 */ /* 0x00022800000e0000 */
[----:B----4-:R1:W4:Y:S02]  /*6d40*/  SHFL.IDX PT, R14, R7, 0x1, 0x1c1f ;  /* 0x003c1f00070e7f89 */ /* 0x01032400000e0000 */
.L_x_3061:
[----:B01----:R-:W-:Y:S01]  /*6d50*/  VIADD R4, R42, 0x40 ;  /* 0x000000402a047836 */ /* 0x003fe20000000000 */
[----:B------:R-:W-:Y:S01]  /*6d60*/  LEA.HI R6, R234, R234, RZ, 0x1 ;  /* 0x000000eaea067211 */ /* 0x000fe200078f08ff */
[----:B------:R-:W-:Y:S01]  /*6d70*/  BSSY B1, `(.L_x_2751) ;  /* 0x0000020000017945 */ /* 0x000fe20003800000 */
[----:B------:R-:W-:Y:S01]  /*6d80*/  IMAD.SHL.U32 R38, R236, 0x40, RZ ;  /* 0x00000040ec267824 */ /* 0x000fe200078e00ff */
[----:B------:R-:W-:Y:S02]  /*6d90*/  CS2R R8, SRZ ;  /* 0x0000000000087805 */ /* 0x000fe4000001ff00 */
[----:B------:R-:W-:Y:S02]  /*6da0*/  ISETP.GE.AND P0, PT, R4, R37, PT ;  /* 0x000000250400720c */ /* 0x000fe40003f06270 */
[----:B------:R-:W-:Y:S02]  /*6db0*/  CS2R R12, SRZ ;  /* 0x00000000000c7805 */ /* 0x000fe4000001ff00 */
[----:B------:R-:W-:-:S02]  /*6dc0*/  LOP3.LUT R7, R6, 0xfffffffe, RZ, 0xc0, !PT ;  /* 0xfffffffe06077812 */ /* 0x000fc400078ec0ff */
[----:B------:R-:W-:-:S03]  /*6dd0*/  CS2R R10, SRZ ;  /* 0x00000000000a7805 */ /* 0x000fc6000001ff00 */
[----:B------:R-:W-:-:S05]  /*6de0*/  IMAD.IADD R7, R234, 0x1, -R7 ;  /* 0x00000001ea077824 */ /* 0x000fca00078e0a07 */
[----:B------:R-:W-:Y:S01]  /*6df0*/  SHF.L.U32 R31, R7, 0x1f, RZ ;  /* 0x0000001f071f7819 */ /* 0x000fe200000006ff */
[----:B------:R-:W-:Y:S06]  /*6e00*/  @P0 BRA `(.L_x_2752) ;  /* 0x0000000000580947 */ /* 0x000fec0003800000 */
[----:B------:R-:W-:Y:S01]  /*6e10*/  ULDC UR4, c[0x0][0x3f4] ;  /* 0x0000fd0000047ab9 */ /* 0x000fe20000000800 */
[----:B---3--:R-:W-:Y:S01]  /*6e20*/  IMAD.MOV.U32 R6, RZ, RZ, R0 ;  /* 0x000000ffff067224 */ /* 0x008fe200078e0000 */
[----:B------:R-:W-:Y:S01]  /*6e30*/  ISETP.GE.AND P3, PT, R205, UR4, PT ;  /* 0x00000004cd007c0c */ /* 0x000fe2000bf66270 */
[----:B--2---:R-:W-:Y:S01]  /*6e40*/  IMAD.MOV.U32 R7, RZ, RZ, R3 ;  /* 0x000000ffff077224 */ /* 0x004fe200078e0003 */
[----:B------:R-:W-:Y:S01]  /*6e50*/  ISETP.GE.AND P2, PT, R22, UR4, PT ;  /* 0x0000000416007c0c */ /* 0x000fe2000bf46270 */
[----:B------:R-:W-:Y:S01]  /*6e60*/  IMAD.MOV.U32 R15, RZ, RZ, R5 ;  /* 0x000000ffff0f7224 */ /* 0x000fe200078e0005 */
        /* <DEDUP_REMOVED lines=16> */
.L_x_2752:
[----:B------:R-:W-:Y:S05]  /*6f70*/  BSYNC B1 ;  /* 0x0000000000017941 */ /* 0x000fea0003800000 */
.L_x_2751:
[----:B------:R-:W1:Y:S01]  /*6f80*/  SYNCS.PHASECHK.TRANS64.TRYWAIT P0, [R16+URZ+0x22800], R31 ;  /* 0x0228001f100075a7 */ /* 0x000e62000800017f */
[----:B--2---:R-:W-:Y:S01]  /*6f90*/  LOP3.LUT R3, R38, 0x1c0, RZ, 0xc0, !PT ;  /* 0x000001c026037812 */ /* 0x004fe200078ec0ff */
[----:B---3-5:R-:W-:Y:S01]  /*6fa0*/  IMAD.MOV.U32 R0, RZ, RZ, R26 ;  /* 0x000000ffff007224 */ /* 0x028fe200078e001a */
[----:B------:R-:W-:Y:S01]  /*6fb0*/  VIADDMNMX R41, R37, -R206, 0x80, PT ;  /* 0x0000008025297446 */ /* 0x000fe200038009ce */
[----:B0-----:R-:W-:Y:S01]  /*6fc0*/  IMAD.MOV.U32 R4, RZ, RZ, R9 ;  /* 0x000000ffff047224 */ /* 0x001fe200078e0009 */
[----:B------:R-:W-:Y:S01]  /*6fd0*/  LOP3.LUT R30, R3, 0x18, R30, 0xf8, !PT ;  /* 0x00000018031e7812 */ /* 0x000fe200078ef81e */
[----:B------:R-:W-:Y:S01]  /*6fe0*/  IMAD.MOV.U32 R5, RZ, RZ, R12 ;  /* 0x000000ffff057224 */ /* 0x000fe200078e000c */
[----:B------:R-:W-:Y:S01]  /*6ff0*/  SHF.R.U32.HI R3, RZ, 0x3, R3 ;  /* 0x00000003ff037819 */ /* 0x000fe20000011603 */
[----:B------:R-:W-:Y:S01]  /*7000*/  BSSY B1, `(.L_x_2753) ;  /* 0x0000014000017945 */ /* 0x000fe20003800000 */
[----:B------:R-:W-:Y:S01]  /*7010*/  PRMT R42, R0, 0x7610, R42 ;  /* 0x00007610002a7816 */ /* 0x000fe2000000002a */
[----:B------:R-:W-:Y:S01]  /*7020*/  IMAD.MOV.U32 R0, RZ, RZ, R27 ;  /* 0x000000ffff007224 */ /* 0x000fe200078e001b */
[----:B------:R-:W-:Y:S01]  /*7030*/  LOP3.LUT R30, R30, R3, RZ, 0x3c, !PT ;  /* 0x000000031e1e7212 */ /* 0x000fe200078e3cff */
[----:B------:R-:W-:Y:S01]  /*7040*/  IMAD.MOV.U32 R3, RZ, RZ, R8 ;  /* 0x000000ffff037224 */ /* 0x000fe200078e0008 */
[----:B------:R-:W-:Y:S01]  /*7050*/  PRMT R48, R5, 0x7610, R48 ;  /* 0x0000761005307816 */ /* 0x000fe20000000030 */
[----:B------:R-:W-:Y:S01]  /*7060*/  IMAD.MOV.U32 R5, RZ, RZ, R11 ;  /* 0x000000ffff057224 */ /* 0x000fe200078e000b */
[----:B------:R-:W-:Y:S01]  /*7070*/  PRMT R42, R42, 0x5410, R0 ;  /* 0x000054102a2a7816 */ /* 0x000fe20000000000 */
[----:B------:R-:W-:Y:S01]  /*7080*/  IMAD.MOV.U32 R0, RZ, RZ, R13 ;  /* 0x000000ffff007224 */ /* 0x000fe200078e000d */
[----:B------:R-:W-:Y:S01]  /*7090*/  PRMT R47, R3, 0x5410, R4 ;  /* 0x00005410032f7816 */ /* 0x000fe20000000004 */
[----:B------:R-:W-:Y:S01]  /*70a0*/  IMAD R3, R219, 0x200, R30 ;  /* 0x00000200db037824 */ /* 0x000fe200078e021e */
[----:B------:R-:W-:Y:S01]  /*70b0*/  LOP3.LUT P2, RZ, R236, 0x4, RZ, 0xc0, !PT ;  /* 0x00000004ecff7812 */ /* 0x000fe2000784c0ff */
[----:B------:R-:W-:Y:S01]  /*70c0*/  IMAD.MOV.U32 R4, RZ, RZ, R10 ;  /* 0x000000ffff047224 */ /* 0x000fe200078e000a */
[----:B------:R-:W-:Y:S01]  /*70d0*/  PRMT R48, R48, 0x5410, R0 ;  /* 0x0000541030307816 */ /* 0x000fe20000000000 */
[----:B------:R-:W-:Y:S01]  /*70e0*/  IMAD R3, R3, 0x2, R16 ;  /* 0x0000000203037824 */ /* 0x000fe200078e0210 */
[----:B------:R-:W-:-:S02]  /*70f0*/  ISETP.GE.AND P1, PT, R18, R41, PT ;  /* 0x000000291200720c */ /* 0x000fc40003f26270 */
[----:B------:R-:W-:Y:S01]  /*7100*/  PRMT R49, R4, 0x7610, R49 ;  /* 0x0000761004317816 */ /* 0x000fe20000000031 */
[C---:B------:R-:W-:Y:S02]  /*7110*/  VIADD R4, R3.reuse, 0x18400 ;  /* 0x0001840003047836 */ /* 0x040fe40000000000 */
[----:B------:R-:W-:Y:S01]  /*7120*/  VIADD R0, R3, 0x18440 ;  /* 0x0001844003007836 */ /* 0x000fe20000000000 */
[----:B-1----:R-:W-:Y:S07]  /*7130*/  @!P0 BRA `(.L_x_2754) ;  /* 0x000001a400748947 */ /* 0x002fee0003800000 */
.L_x_3062:
[----:B------:R-:W-:Y:S05]  /*7140*/  BSYNC B1 ;  /* 0x0000000000017941 */ /* 0x000fea0003800000 */
.L_x_2753:
[----:B------:R-:W-:Y:S01]  /*7150*/  BSSY B1, `(.L_x_2755) ;  /* 0x000005f000017945 */ /* 0x000fe20003800000 */
[----:B------:R-:W-:Y:S01]  /*7160*/  PRMT R49, R49, 0x5410, R5 ;  /* 0x0000541031317816 */ /* 0x000fe20000000005 */
[----:B------:R-:W-:Y:S02]  /*7170*/  @P2 VIADD R0, R4, 0xffffffc0 ;  /* 0xffffffc004002836 */ /* 0x000fe40000000000 */
[----:B------:R-:W-:Y:S05]  /*7180*/  @P1 BRA `(.L_x_2756) ;  /* 0x00000004006c1947 */ /* 0x000fea0003800000 */
[----:B------:R-:W1:Y:S01]  /*7190*/  LDC R4, c[0x0][0x3f4] ;  /* 0x0000fd00ff047b82 */ /* 0x000e620000000800 */
[----:B------:R-:W-:Y:S01]  /*71a0*/  BSSY B2, `(.L_x_2757) ;  /* 0x000002e000027945 */ /* 0x000fe20003800000 */
[-C--:B-1----:R-:W-:Y:S02]  /*71b0*/  ISETP.GE.AND P0, PT, R22, R4.reuse, PT ;  /* 0x000000041600720c */ /* 0x082fe40003f06270 */
[----:B------:R-:W-:-:S11]  /*71c0*/  ISETP.GE.AND P1, PT, R205, R4, PT ;  /* 0x00000004cd00720c */ /* 0x000fd60003f26270 */
[----:B------:R-:W-:Y:S05]  /*71d0*/  @P0 BRA `(.L_x_2758) ;  /* 0x0000000000a80947 */ /* 0x000fea0003800000 */
[----:B------:R-:W1:Y:S01]  /*71e0*/  LDS.128 R4, [R3+0x18400] ;  /* 0x0184000003047984 */ /* 0x000e620000000c00 */
[----:B0-----:R-:W-:Y:S01]  /*71f0*/  SHF.R.U32.HI R31, RZ, 0x10, R29 ;  /* 0x00000010ff1f7819 */ /* 0x001fe2000001161d */
[----:B------:R-:W-:Y:S01]  /*7200*/  HADD2.F32 R30, -RZ, R45.H0_H0 ;  /* 0x2000002dff1e7230 */ /* 0x000fe20000004100 */
[--C-:B------:R-:W-:Y:S01]  /*7210*/  SHF.R.U64 R37, R32, 0x10, R33.reuse ;  /* 0x0000001020257819 */ /* 0x100fe20000001221 */
[----:B------:R-:W-:Y:S01]  /*7220*/  HADD2.F32 R32, -RZ, R43.H0_H0 ;  /* 0x2000002bff207230 */ /* 0x000fe20000004100 */
[----:B------:R-:W-:Y:S01]  /*7230*/  SHF.R.U32.HI R33, RZ, 0x10, R33 ;  /* 0x00000010ff217819 */ /* 0x000fe20000011621 */
[----:B------:R-:W-:Y:S01]  /*7240*/  HADD2.F32 R31, -RZ, R31.H0_H0 ;  /* 0x2000001fff1f7230 */ /* 0x000fe20000004100 */
[----:B------:R-:W-:-:S03]  /*7250*/  SHF.R.U64 R39, R28, 0x10, R29 ;  /* 0x000000101c277819 */ /* 0x000fc6000000121d */
[----:B------:R-:W-:Y:S02]  /*7260*/  HADD2.F32 R33, -RZ, R33.H0_H0 ;  /* 0x20000021ff217230 */ /* 0x000fe40000004100 */
[--C-:B-1----:R-:W-:Y:S02]  /*7270*/  HADD2.F32 R28, -RZ, R7.reuse.H0_H0 ;  /* 0x20000007ff1c7230 */ /* 0x102fe40000004100 */
[----:B------:R-:W-:Y:S02]  /*7280*/  HADD2.F32 R29, -RZ, R7.H1_H1 ;  /* 0x30000007ff1d7230 */ /* 0x000fe40000004100 */
[--C-:B------:R-:W-:Y:S02]  /*7290*/  HADD2.F32 R7, -RZ, R4.reuse.H0_H0 ;  /* 0x20000004ff077230 */ /* 0x100fe40000004100 */
[----:B------:R-:W-:Y:S02]  /*72a0*/  HADD2.F32 R4, -RZ, R4.H1_H1 ;  /* 0x30000004ff047230 */ /* 0x000fe40000004100 */
[C---:B------:R-:W-:Y:S01]  /*72b0*/  FMUL.FTZ R38, R29.reuse, R31 ;  /* 0x0000001f1d267220 */ /* 0x040fe20000410000 */
[----:B------:R-:W-:Y:S01]  /*72c0*/  FMUL.FTZ R35, R29, R33 ;  /* 0x000000211d237220 */ /* 0x000fe20000410000 */
[----:B----4-:R-:W-:-:S02]  /*72d0*/  HADD2.F32 R14, -RZ, R6.H0_H0 ;  /* 0x20000006ff0e7230 */ /* 0x010fc40000004100 */
[----:B------:R-:W-:Y:S01]  /*72e0*/  FMUL.FTZ R34, R4, R32 ;  /* 0x0000002004227220 */ /* 0x000fe20000410000 */
[----:B------:R-:W-:Y:S01]  /*72f0*/  FFMA.FTZ R40, R28, R33, R38 ;  /* 0x000000211c287223 */ /* 0x000fe20000010026 */
[----:B------:R-:W-:Y:S02]  /*7300*/  HADD2.F32 R15, -RZ, R6.H1_H1 ;  /* 0x30000006ff0f7230 */ /* 0x000fe40000004100 */
[-C--:B------:R-:W-:Y:S01]  /*7310*/  FMUL.FTZ R38, R4, R30.reuse ;  /* 0x0000001e04267220 */ /* 0x080fe20000410000 */
[C---:B------:R-:W-:Y:S01]  /*7320*/  FFMA.FTZ R34, R7.reuse, R30, -R34 ;  /* 0x0000001e07227223 */ /* 0x040fe20000010822 */
[----:B------:R-:W-:Y:S02]  /*7330*/  HADD2.F32 R6, -RZ, R5.H0_H0 ;  /* 0x20000005ff067230 */ /* 0x000fe40000004100 */
[----:B------:R-:W-:Y:S01]  /*7340*/  FFMA.FTZ R35, R28, R31, -R35 ;  /* 0x0000001f1c237223 */ /* 0x000fe20000010823 */
[----:B------:R-:W-:Y:S02]  /*7350*/  HADD2.F32 R30, -RZ, R43.H1_H1 ;  /* 0x3000002bff1e7230 */ /* 0x000fe40000004100 */
[----:B------:R-:W-:Y:S01]  /*7360*/  FFMA.FTZ R31, R7, R32, R38 ;  /* 0x00000020071f7223 */ /* 0x000fe20000010026 */
[----:B------:R-:W-:-:S02]  /*7370*/  HADD2.F32 R5, -RZ, R5.H1_H1 ;  /* 0x30000005ff057230 */ /* 0x000fc40000004100 */
[----:B------:R-:W-:Y:S02]  /*7380*/  HADD2.F32 R28, -RZ, R45.H1_H1 ;  /* 0x3000002dff1c7230 */ /* 0x000fe40000004100 */
[C---:B------:R-:W-:Y:S01]  /*7390*/  FMUL.FTZ R33, R15.reuse, R30 ;  /* 0x0000001e0f217220 */ /* 0x040fe20000410000 */
[----:B------:R-:W-:Y:S02]  /*73a0*/  HADD2.F32 R29, -RZ, R37.H0_H0 ;  /* 0x20000025ff1d7230 */ /* 0x000fe40000004100 */
[----:B------:R-:W-:Y:S02]  /*73b0*/  HADD2.F32 R4, -RZ, R39.H0_H0 ;  /* 0x20000027ff047230 */ /* 0x000fe40000004100 */
[-C--:B------:R-:W-:Y:S01]  /*73c0*/  FMUL.FTZ R15, R15, R28.reuse ;  /* 0x0000001c0f0f7220 */ /* 0x080fe20000410000 */
[C---:B------:R-:W-:Y:S01]  /*73d0*/  FFMA.FTZ R33, R14.reuse, R28, -R33 ;  /* 0x0000001c0e217223 */ /* 0x040fe20000010821 */
[C---:B------:R-:W-:Y:S01]  /*73e0*/  FMUL.FTZ R7, R5.reuse, R29 ;  /* 0x0000001d05077220 */ /* 0x040fe20000410000 */
[----:B------:R-:W-:Y:S01]  /*73f0*/  FMUL.FTZ R32, R5, R4 ;  /* 0x0000000405207220 */ /* 0x000fe20000410000 */
[----:B------:R-:W-:-:S02]  /*7400*/  FFMA.FTZ R14, R14, R30, R15 ;  /* 0x0000001e0e0e7223 */ /* 0x000fc4000001000f */
[----:B------:R-:W-:Y:S01]  /*7410*/  FFMA.FTZ R5, R6, R4, -R7 ;  /* 0x0000000406057223 */ /* 0x000fe20000010807 */
[----:B------:R-:W-:Y:S01]  /*7420*/  F2FP.F16.F32.PACK_AB R7, R40, R35 ;  /* 0x000000232807723e */ /* 0x000fe200000000ff */
[----:B------:R-:W-:Y:S01]  /*7430*/  FFMA.FTZ R32, R6, R29, R32 ;  /* 0x0000001d06207223 */ /* 0x000fe20000010020 */
[----:B------:R-:W-:Y:S02]  /*7440*/  F2FP.F16.F32.PACK_AB R4, R31, R34 ;  /* 0x000000221f04723e */ /* 0x000fe400000000ff */
[----:B------:R-:W-:Y:S02]  /*7450*/  F2FP.F16.F32.PACK_AB R6, R14, R33 ;  /* 0x000000210e06723e */ /* 0x000fe400000000ff */
[----:B------:R-:W-:-:S05]  /*7460*/  F2FP.F16.F32.PACK_AB R5, R32, R5 ;  /* 0x000000052005723e */ /* 0x000fca00000000ff */
[----:B------:R1:W-:Y:S02]  /*7470*/  STS.128 [R3+0x18400], R4 ;  /* 0x0184000403007388 */ /* 0x0003e40000000c00 */
.L_x_2758:
[----:B------:R-:W-:Y:S05]  /*7480*/  BSYNC B2 ;  /* 0x0000000000027941 */ /* 0x000fea0003800000 */
.L_x_2757:
[----:B------:R-:W-:Y:S05]  /*7490*/  @P1 BRA `(.L_x_2756) ;  /* 0x0000000000a81947 */ /* 0x000fea0003800000 */
[----:B-1----:R-:W1:Y:S01]  /*74a0*/  LDS.128 R4, [R0] ;  /* 0x0000000000047984 */ /* 0x002e620000000c00 */
[--C-:B------:R-:W-:Y:S01]  /*74b0*/  SHF.R.U64 R35, R24, 0x10, R25.reuse ;  /* 0x0000001018237819 */ /* 0x100fe20000001219 */
[----:B------:R-:W-:Y:S01]  /*74c0*/  HADD2.F32 R28, -RZ, R44.H0_H0 ;  /* 0x2000002cff1c7230 */ /* 0x000fe20000004100 */
[----:B------:R-:W-:Y:S01]  /*74d0*/  SHF.R.U32.HI R25, RZ, 0x10, R25 ;  /* 0x00000010ff197819 */ /* 0x000fe20000011619 */
[----:B------:R-:W-:Y:S01]  /*74e0*/  HADD2.F32 R24, -RZ, R46.H0_H0 ;  /* 0x2000002eff187230 */ /* 0x000fe20000004100 */
[--C-:B------:R-:W-:Y:S02]  /*74f0*/  SHF.R.U32.HI R29, RZ, 0x10, R21.reuse ;  /* 0x00000010ff1d7819 */ /* 0x100fe40000011615 */
[----:B------:R-:W-:Y:S01]  /*7500*/  SHF.R.U64 R33, R20, 0x10, R21 ;  /* 0x0000001014217819 */ /* 0x000fe20000001215 */
[----:B------:R-:W-:Y:S02]  /*7510*/  HADD2.F32 R25, -RZ, R25.H0_H0 ;  /* 0x20000019ff197230 */ /* 0x000fe40000004100 */
[----:B------:R-:W-:-:S02]  /*7520*/  HADD2.F32 R29, -RZ, R29.H0_H0 ;  /* 0x2000001dff1d7230 */ /* 0x000fc40000004100 */
[--C-:B-1----:R-:W-:Y:S02]  /*7530*/  HADD2.F32 R20, -RZ, R7.reuse.H0_H0 ;  /* 0x20000007ff147230 */ /* 0x102fe40000004100 */
[----:B------:R-:W-:Y:S02]  /*7540*/  HADD2.F32 R21, -RZ, R7.H1_H1 ;  /* 0x30000007ff157230 */ /* 0x000fe40000004100 */
[--C-:B------:R-:W-:Y:S02]  /*7550*/  HADD2.F32 R7, -RZ, R4.reuse.H0_H0 ;  /* 0x20000004ff077230 */ /* 0x100fe40000004100 */
[----:B------:R-:W-:Y:S02]  /*7560*/  HADD2.F32 R4, -RZ, R4.H1_H1 ;  /* 0x30000004ff047230 */ /* 0x000fe40000004100 */
[C---:B------:R-:W-:Y:S01]  /*7570*/  FMUL.FTZ R32, R21.reuse, R25 ;  /* 0x0000001915207220 */ /* 0x040fe20000410000 */
[----:B0-----:R-:W-:Y:S01]  /*7580*/  FMUL.FTZ R31, R21, R29 ;  /* 0x0000001d151f7220 */ /* 0x001fe20000410000 */
[----:B----4-:R-:W-:-:S02]  /*7590*/  HADD2.F32 R14, -RZ, R6.H0_H0 ;  /* 0x20000006ff0e7230 */ /* 0x010fc40000004100 */
[----:B------:R-:W-:Y:S01]  /*75a0*/  FMUL.FTZ R30, R4, R28 ;  /* 0x0000001c041e7220 */ /* 0x000fe20000410000 */
[----:B------:R-:W-:Y:S01]  /*75b0*/  FFMA.FTZ R34, R20, R29, R32 ;  /* 0x0000001d14227223 */ /* 0x000fe20000010020 */
[----:B------:R-:W-:Y:S02]  /*75c0*/  HADD2.F32 R15, -RZ, R6.H1_H1 ;  /* 0x30000006ff0f7230 */ /* 0x000fe40000004100 */
[-C--:B------:R-:W-:Y:S01]  /*75d0*/  FMUL.FTZ R32, R4, R24.reuse ;  /* 0x0000001804207220 */ /* 0x080fe20000410000 */
[C---:B------:R-:W-:Y:S01]  /*75e0*/  FFMA.FTZ R30, R7.reuse, R24, -R30 ;  /* 0x00000018071e7223 */ /* 0x040fe2000001081e */
[--C-:B------:R-:W-:Y:S02]  /*75f0*/  HADD2.F32 R6, -RZ, R5.reuse.H0_H0 ;  /* 0x20000005ff067230 */ /* 0x100fe40000004100 */
        /* <DEDUP_REMOVED lines=19> */
[----:B------:R2:W-:Y:S02]  /*7730*/  STS.128 [R0], R4 ;  /* 0x0000000400007388 */ /* 0x0005e40000000c00 */
.L_x_2756:
[----:B------:R-:W-:Y:S05]  /*7740*/  BSYNC B1 ;  /* 0x0000000000017941 */ /* 0x000fea0003800000 */
.L_x_2755:
[----:B------:R-:W-:-:S13]  /*7750*/  ISETP.GE.AND P0, PT, R232, R41, PT ;  /* 0x00000029e800720c */ /* 0x000fda0003f06270 */
[----:B------:R-:W-:Y:S05]  /*7760*/  @P0 BRA `(.L_x_2759) ;  /* 0x0000001800440947 */ /* 0x000fea0003800000 */
[----:B-12---:R-:W1:Y:S01]  /*7770*/  LDC R4, c[0x0][0x3f4] ;  /* 0x0000fd00ff047b82 */ /* 0x006e620000000800 */
[----:B------:R-:W-:Y:S01]  /*7780*/  BSSY B1, `(.L_x_2760) ;  /* 0x000002e000017945 */ /* 0x000fe20003800000 */
[-C--:B-1----:R-:W-:Y:S02]  /*7790*/  ISETP.GE.AND P0, PT, R22, R4.reuse, PT ;  /* 0x000000041600720c */ /* 0x082fe40003f06270 */
[----:B------:R-:W-:-:S11]  /*77a0*/  ISETP.GE.AND P1, PT, R205, R4, PT ;  /* 0x00000004cd00720c */ /* 0x000fd60003f26270 */
[----:B------:R-:W-:Y:S05]  /*77b0*/  @P0 BRA `(.L_x_2761) ;  /* 0x0000000000a80947 */ /* 0x000fea0003800000 */
[----:B------:R-:W4:Y:S01]  /*77c0*/  LDS.128 R4, [R3+0x1a400] ;  /* 0x01a4000003047984 */ /* 0x000f220000000c00 */
[----:B------:R-:W-:Y:S01]  /*77d0*/  SHF.R.U32.HI R21, RZ, 0x10, R13 ;  /* 0x00000010ff157819 */ /* 0x000fe2000001160d */
[----:B------:R-:W-:Y:S01]  /*77e0*/  HADD2.F32 R24, -RZ, R42.H0_H0 ;  /* 0x2000002aff187230 */ /* 0x000fe20000004100 */
[--C-:B------:R-:W-:Y:S01]  /*77f0*/  SHF.R.U32.HI R25, RZ, 0x10, R27.reuse ;  /* 0x00000010ff197819 */ /* 0x100fe2000001161b */
[----:B------:R-:W-:Y:S01]  /*7800*/  HADD2.F32 R20, -RZ, R48.H0_H0 ;  /* 0x20000030ff147230 */ /* 0x000fe20000004100 */
[----:B------:R-:W-:Y:S01]  /*7810*/  SHF.R.U64 R29, R26, 0x10, R27 ;  /* 0x000000101a1d7819 */ /* 0x000fe2000000121b */
[----:B------:R-:W-:Y:S01]  /*7820*/  HADD2.F32 R21, -RZ, R21.H0_H0 ;  /* 0x20000015ff157230 */ /* 0x000fe20000004100 */
[----:B0-----:R-:W-:Y:S01]  /*7830*/  SHF.R.U64 R31, R12, 0x10, R13 ;  /* 0x000000100c1f7819 */ /* 0x001fe2000000120d */
[----:B------:R-:W-:Y:S02]  /*7840*/  HADD2.F32 R25, -RZ, R25.H0_H0 ;  /* 0x20000019ff197230 */ /* 0x000fe40000004100 */
[----:B----4-:R-:W-:-:S02]  /*7850*/  HADD2.F32 R14, -RZ, R7.H0_H0 ;  /* 0x20000007ff0e7230 */ /* 0x010fc40000004100 */
[----:B------:R-:W-:Y:S02]  /*7860*/  HADD2.F32 R15, -RZ, R7.H1_H1 ;  /* 0x30000007ff0f7230 */ /* 0x000fe40000004100 */
[--C-:B------:R-:W-:Y:S02]  /*7870*/  HADD2.F32 R7, -RZ, R4.reuse.H0_H0 ;  /* 0x20000004ff077230 */ /* 0x100fe40000004100 */
[----:B------:R-:W-:Y:S02]  /*7880*/  HADD2.F32 R4, -RZ, R4.H1_H1 ;  /* 0x30000004ff047230 */ /* 0x000fe40000004100 */
[C---:B------:R-:W-:Y:S01]  /*7890*/  FMUL.FTZ R28, R15.reuse, R21 ;  /* 0x000000150f1c7220 */ /* 0x040fe20000410000 */
[-C--:B------:R-:W-:Y:S01]  /*78a0*/  FMUL.FTZ R27, R15, R25.reuse ;  /* 0x000000190f1b7220 */ /* 0x080fe20000410000 */
[--C-:B------:R-:W-:Y:S02]  /*78b0*/  HADD2.F32 R12, -RZ, R6.reuse.H0_H0 ;  /* 0x20000006ff0c7230 */ /* 0x100fe40000004100 */
[----:B------:R-:W-:Y:S01]  /*78c0*/  FMUL.FTZ R26, R4, R24 ;  /* 0x00000018041a7220 */ /* 0x000fe20000410000 */
[----:B------:R-:W-:Y:S01]  /*78d0*/  FFMA.FTZ R30, R14, R25, R28 ;  /* 0x000000190e1e7223 */ /* 0x000fe2000001001c */
[----:B------:R-:W-:-:S02]  /*78e0*/  HADD2.F32 R13, -RZ, R6.H1_H1 ;  /* 0x30000006ff0d7230 */ /* 0x000fc40000004100 */
[-C--:B------:R-:W-:Y:S01]  /*78f0*/  FMUL.FTZ R28, R4, R20.reuse ;  /* 0x00000014041c7220 */ /* 0x080fe20000410000 */
[C---:B------:R-:W-:Y:S01]  /*7900*/  FFMA.FTZ R26, R7.reuse, R20, -R26 ;  /* 0x00000014071a7223 */ /* 0x040fe2000001081a */
[--C-:B------:R-:W-:Y:S02]  /*7910*/  HADD2.F32 R6, -RZ, R5.reuse.H0_H0 ;  /* 0x20000005ff067230 */ /* 0x100fe40000004100 */
[----:B------:R-:W-:Y:S01]  /*7920*/  FFMA.FTZ R27, R14, R21, -R27 ;  /* 0x000000150e1b7223 */ /* 0x000fe2000001081b */
[----:B------:R-:W-:Y:S02]  /*7930*/  HADD2.F32 R20, -RZ, R42.H1_H1 ;  /* 0x3000002aff147230 */ /* 0x000fe40000004100 */
[----:B------:R-:W-:Y:S01]  /*7940*/  FFMA.FTZ R21, R7, R24, R28 ;  /* 0x0000001807157223 */ /* 0x000fe2000001001c */
[----:B------:R-:W-:Y:S02]  /*7950*/  HADD2.F32 R5, -RZ, R5.H1_H1 ;  /* 0x30000005ff057230 */ /* 0x000fe40000004100 */
[----:B------:R-:W-:-:S02]  /*7960*/  HADD2.F32 R14, -RZ, R48.H1_H1 ;  /* 0x30000030ff0e7230 */ /* 0x000fc40000004100 */
[C---:B------:R-:W-:Y:S01]  /*7970*/  FMUL.FTZ R25, R13.reuse, R20 ;  /* 0x000000140d197220 */ /* 0x040fe20000410000 */
[----:B------:R-:W-:Y:S02]  /*7980*/  HADD2.F32 R15, -RZ, R29.H0_H0 ;  /* 0x2000001dff0f7230 */ /* 0x000fe40000004100 */
[----:B------:R-:W-:Y:S02]  /*7990*/  HADD2.F32 R4, -RZ, R31.H0_H0 ;  /* 0x2000001fff047230 */ /* 0x000fe40000004100 */
[-C--:B------:R-:W-:Y:S01]  /*79a0*/  FMUL.FTZ R13, R13, R14.reuse ;  /* 0x0000000e0d0d7220 */ /* 0x080fe20000410000 */
[C---:B------:R-:W-:Y:S01]  /*79b0*/  FFMA.FTZ R25, R12.reuse, R14, -R25 ;  /* 0x0000000e0c197223 */ /* 0x040fe20000010819 */
[C---:B------:R-:W-:Y:S01]  /*79c0*/  FMUL.FTZ R7, R5.reuse, R15 ;  /* 0x0000000f05077220 */ /* 0x040fe20000410000 */
[----:B------:R-:W-:Y:S01]  /*79d0*/  FMUL.FTZ R24, R5, R4 ;  /* 0x0000000405187220 */ /* 0x000fe20000410000 */
[----:B------:R-:W-:Y:S02]  /*79e0*/  FFMA.FTZ R12, R12, R20, R13 ;  /* 0x000000140c0c7223 */ /* 0x000fe4000001000d */
[----:B------:R-:W-:Y:S01]  /*79f0*/  FFMA.FTZ R5, R6, R4, -R7 ;  /* 0x0000000406057223 */ /* 0x000fe20000010807 */
[----:B------:R-:W-:Y:S01]  /*7a00*/  F2FP.F16.F32.PACK_AB R7, R30, R27 ;  /* 0x0000001b1e07723e */ /* 0x000fe200000000ff */
[----:B------:R-:W-:Y:S01]  /*7a10*/  FFMA.FTZ R24, R6, R15, R24 ;  /* 0x0000000f06187223 */ /* 0x000fe20000010018 */
[----:B------:R-:W-:-:S02]  /*7a20*/  F2FP.F16.F32.PACK_AB R4, R21, R26 ;  /* 0x0000001a1504723e */ /* 0x000fc400000000ff */
[----:B------:R-:W-:Y:S02]  /*7a30*/  F2FP.F16.F32.PACK_AB R6, R12, R25 ;  /* 0x000000190c06723e */ /* 0x000fe400000000ff */
[----:B------:R-:W-:-:S05]  /*7a40*/  F2FP.F16.F32.PACK_AB R5, R24, R5 ;  /* 0x000000051805723e */ /* 0x000fca00000000ff */
[----:B------:R1:W-:Y:S02]  /*7a50*/  STS.128 [R3+0x1a400], R4 ;  /* 0x01a4000403007388 */ /* 0x0003e40000000c00 */
.L_x_2761:
[----:B------:R-:W-:Y:S05]  /*7a60*/  BSYNC B1 ;  /* 0x0000000000017941 */ /* 0x000fea0003800000 */
.L_x_2760:
[----:B------:R-:W-:Y:S05]  /*7a70*/  @P1 BRA `(.L_x_2759) ;  /* 0x0000001400801947 */ /* 0x000fea0003800000 */
[----:B-1----:R-:W1:Y:S01]  /*7a80*/  LDS.128 R4, [R0+0x2000] ;  /* 0x0020000000047984 */ /* 0x002e620000000c00 */
[----:B------:R-:W-:Y:S01]  /*7a90*/  SHF.R.U32.HI R12, RZ, 0x10, R11 ;  /* 0x00000010ff0c7819 */ /* 0x000fe2000001160b */
[----:B------:R-:W-:Y:S01]  /*7aa0*/  HADD2.F32 R13, -RZ, R47.H0_H0 ;  /* 0x2000002fff0d7230 */ /* 0x000fe20000004100 */
[----:B----4-:R-:W-:Y:S02]  /*7ab0*/  SHF.R.U32.HI R14, RZ, 0x10, R9 ;  /* 0x00000010ff0e7819 */ /* 0x010fe40000011609 */
[----:B------:R-:W-:Y:S01]  /*7ac0*/  SHF.R.U64 R24, R10, 0x10, R11 ;  /* 0x000000100a187819 */ /* 0x000fe2000000120b */
[----:B------:R-:W-:Y:S01]  /*7ad0*/  HADD2.F32 R12, -RZ, R12.H0_H0 ;  /* 0x2000000cff0c7230 */ /* 0x000fe20000004100 */
[----:B------:R-:W-:Y:S01]  /*7ae0*/  SHF.R.U64 R21, R8, 0x10, R9 ;  /* 0x0000001008157819 */ /* 0x000fe20000001209 */
[----:B------:R-:W-:Y:S02]  /*7af0*/  HADD2.F32 R14, -RZ, R14.H0_H0 ;  /* 0x2000000eff0e7230 */ /* 0x000fe40000004100 */
[----:B------:R-:W-:-:S02]  /*7b00*/  HADD2.F32 R11, -RZ, R49.H0_H0 ;  /* 0x20000031ff0b7230 */ /* 0x000fc40000004100 */
[--C-:B-1----:R-:W-:Y:S02]  /*7b10*/  HADD2.F32 R10, -RZ, R7.reuse.H1_H1 ;  /* 0x30000007ff0a7230 */ /* 0x102fe40000004100 */
[--C-:B------:R-:W-:Y:S02]  /*7b20*/  HADD2.F32 R3, -RZ, R4.reuse.H0_H0 ;  /* 0x20000004ff037230 */ /* 0x100fe40000004100 */
[----:B------:R-:W-:Y:S02]  /*7b30*/  HADD2.F32 R4, -RZ, R4.H1_H1 ;  /* 0x30000004ff047230 */ /* 0x000fe40000004100 */
[C---:B------:R-:W-:Y:S01]  /*7b40*/  FMUL.FTZ R20, R10.reuse, R14 ;  /* 0x0000000e0a147220 */ /* 0x040fe20000410000 */
[----:B------:R-:W-:Y:S02]  /*7b50*/  HADD2.F32 R9, -RZ, R7.H0_H0 ;  /* 0x20000007ff097230 */ /* 0x000fe40000004100 */
[----:B------:R-:W-:Y:S01]  /*7b60*/  FMUL.FTZ R15, R10, R12 ;  /* 0x0000000c0a0f7220 */ /* 0x000fe20000410000 */
[----:B------:R-:W-:-:S02]  /*7b70*/  HADD2.F32 R7, -RZ, R6.H0_H0 ;  /* 0x20000006ff077230 */ /* 0x000fc40000004100 */
[C---:B------:R-:W-:Y:S01]  /*7b80*/  FMUL.FTZ R10, R4.reuse, R13 ;  /* 0x0000000d040a7220 */ /* 0x040fe20000410000 */
[----:B------:R-:W-:Y:S02]  /*7b90*/  HADD2.F32 R8, -RZ, R6.H1_H1 ;  /* 0x30000006ff087230 */ /* 0x000fe40000004100 */
[C---:B------:R-:W-:Y:S01]  /*7ba0*/  FFMA.FTZ R20, R9.reuse, R12, -R20 ;  /* 0x0000000c09147223 */ /* 0x040fe20000010814 */
[----:B------:R-:W-:Y:S01]  /*7bb0*/  FFMA.FTZ R15, R9, R14, R15 ;  /* 0x0000000e090f7223 */ /* 0x000fe2000001000f */
[--C-:B------:R-:W-:Y:S02]  /*7bc0*/  HADD2.F32 R6, -RZ, R5.reuse.H0_H0 ;  /* 0x20000005ff067230 */ /* 0x100fe40000004100 */
[-C--:B------:R-:W-:Y:S01]  /*7bd0*/  FMUL.FTZ R14, R4, R11.reuse ;  /* 0x0000000b040e7220 */ /* 0x080fe20000410000 */
[----:B------:R-:W-:Y:S01]  /*7be0*/  FFMA.FTZ R12, R3, R11, -R10 ;  /* 0x0000000b030c7223 */ /* 0x000fe2000001080a */
[----:B------:R-:W-:Y:S01]  /*7bf0*/  HADD2.F32 R5, -RZ, R5.H1_H1 ;  /* 0x30000005ff057230 */ /* 0x000fe20000004100 */
[----:B------:R-:W-:Y:S01]  /*7c00*/  F2FP.F16.F32.PACK_AB R15, R15, R20 ;  /* 0x000000140f0f723e */ /* 0x000fe200000000ff */
[----:B------:R-:W-:-:S02]  /*7c10*/  HADD2.F32 R11, -RZ, R47.H1_H1 ;  /* 0x3000002fff0b7230 */ /* 0x000fc40000004100 */
[----:B------:R-:W-:Y:S01]  /*7c20*/  FFMA.FTZ R3, R3, R13, R14 ;  /* 0x0000000d03037223 */ /* 0x000fe2000001000e */
[----:B------:R-:W-:Y:S02]  /*7c30*/  HADD2.F32 R10, -RZ, R21.H0_H0 ;  /* 0x20000015ff0a7230 */ /* 0x000fe40000004100 */
[----:B------:R-:W-:Y:S02]  /*7c40*/  HADD2.F32 R9, -RZ, R49.H1_H1 ;  /* 0x30000031ff097230 */ /* 0x000fe40000004100 */
[C---:B------:R-:W-:Y:S01]  /*7c50*/  FMUL.FTZ R14, R8.reuse, R11 ;  /* 0x0000000b080e7220 */ /* 0x040fe20000410000 */
[----:B------:R-:W-:Y:S02]  /*7c60*/  HADD2.F32 R4, -RZ, R24.H0_H0 ;  /* 0x20000018ff047230 */ /* 0x000fe40000004100 */
[----:B------:R-:W-:Y:S01]  /*7c70*/  FMUL.FTZ R13, R5, R10 ;  /* 0x0000000a050d7220 */ /* 0x000fe20000410000 */
[----:B------:R-:W-:Y:S01]  /*7c80*/  F2FP.F16.F32.PACK_AB R12, R3, R12 ;  /* 0x0000000c030c723e */ /* 0x000fe200000000ff */
[-C--:B------:R-:W-:Y:S01]  /*7c90*/  FMUL.FTZ R8, R8, R9.reuse ;  /* 0x0000000908087220 */ /* 0x080fe20000410000 */
[----:B------:R-:W-:Y:S01]  /*7ca0*/  FFMA.FTZ R14, R7, R9, -R14 ;  /* 0x00000009070e7223 */ /* 0x000fe2000001080e */
[-C--:B------:R-:W-:Y:S01]  /*7cb0*/  FMUL.FTZ R5, R5, R4.reuse ;  /* 0x0000000405057220 */ /* 0x080fe20000410000 */
[----:B------:R-:W-:Y:S01]  /*7cc0*/  FFMA.FTZ R13, R6, R4, -R13 ;  /* 0x00000004060d7223 */ /* 0x000fe2000001080d */
[----:B------:R-:W-:-:S02]  /*7cd0*/  FFMA.FTZ R7, R7, R11, R8 ;  /* 0x0000000b07077223 */ /* 0x000fc40000010008 */
[----:B------:R-:W-:-:S03]  /*7ce0*/  FFMA.FTZ R6, R6, R10, R5 ;  /* 0x0000000a06067223 */ /* 0x000fc60000010005 */
[----:B------:R-:W-:Y:S02]  /*7cf0*/  F2FP.F16.F32.PACK_AB R14, R7, R14 ;  /* 0x0000000e070e723e */ /* 0x000fe400000000ff */
[----:B------:R-:W-:-:S05]  /*7d00*/  F2FP.F16.F32.PACK_AB R13, R6, R13 ;  /* 0x0000000d060d723e */ /* 0x000fca00000000ff */
[----:B------:R1:W-:Y:S01]  /*7d10*/  STS.128 [R0+0x2000], R12 ;  /* 0x0020000c00007388 */ /* 0x0003e20000000c00 */
[----:B------:R-:W-:Y:S05]  /*7d20*/  BRA `(.L_x_2759) ;  /* 0x0000001000d47947 */ /* 0x000fea0003800000 */
.L_x_2746:
[----:B------:R-:W0:Y:S01]  /*7d30*/  LDC R9, c[0x0][0x448] ;  /* 0x00011200ff097b82 */ /* 0x000e220000000800 */
[----:B------:R-:W-:Y:S01]  /*7d40*/  IMAD R3, R233, 0x40, R42 ;  /* 0x00000040e9037824 */ /* 0x000fe200078e022a */
[----:B------:R-:W-:Y:S01]  /*7d50*/  ULDC.64 UR4, c[0x0][0x3f8] ;  /* 0x0000fe0000047ab9 */ /* 0x000fe20000000a00 */
[----:B------:R-:W-:Y:S01]  /*7d60*/  ULDC.64 UR6, c[0x0][0x408] ;  /* 0x0001020000067ab9 */ /* 0x000fe20000000a00 */
[----:B------:R-:W-:Y:S01]  /*7d70*/  IMAD.MOV.U32 R20, RZ, RZ, R24 ;  /* 0x000000ffff147224 */ /* 0x000fe200078e0018 */
[----:B------:R-:W-:Y:S01]  /*7d80*/  SHF.R.S32.HI R43, RZ, 0x1f, R30 ;  /* 0x0000001fff2b7819 */ /* 0x000fe2000001141e */
[----:B------:R-:W-:Y:S02]  /*7d90*/  IMAD.MOV.U32 R21, RZ, RZ, R29 ;  /* 0x000000ffff157224 */ /* 0x000fe400078e001d */
[----:B------:R-:W-:Y:S01]  /*7da0*/  IMAD.MOV.U32 R4, RZ, RZ, R26 ;  /* 0x000000ffff047224 */ /* 0x000fe200078e001a */
[----:B0-----:R-:W-:-:S13]  /*7db0*/  ISETP.NE.AND P0, PT, R9, 0x1, PT ;  /* 0x000000010900780c */ /* 0x001fda0003f05270 */
[----:B------:R-:W0:Y:S08]  /*7dc0*/  @P0 LDC R0, c[0x0][0x44c] ;  /* 0x00011300ff000b82 */ /* 0x000e300000000800 */
[----:B------:R-:W1:Y:S01]  /*7dd0*/  @P0 LDC R5, c[0x0][0x450] ;  /* 0x00011400ff050b82 */ /* 0x000e620000000800 */
[----:B0-----:R-:W-:-:S05]  /*7de0*/  @P0 IMAD.HI.U32 R0, R3, R0, RZ ;  /* 0x0000000003000227 */ /* 0x001fca00078e00ff */
[----:B-1----:R-:W-:Y:S01]  /*7df0*/  @P0 SHF.R.U32.HI R3, RZ, R5, R0 ;  /* 0x00000005ff030219 */ /* 0x002fe20000011600 */
[----:B------:R-:W-:-:S03]  /*7e00*/  IMAD.MOV.U32 R5, RZ, RZ, R31 ;  /* 0x000000ffff057224 */ /* 0x000fc600078e001f */
        /* <DEDUP_REMOVED lines=17> */
[----:B------:R-:W0:Y:S01]  /*7f20*/  LDC R37, c[0x0][0x3f4] ;  /* 0x0000fd00ff257b82 */ /* 0x000e220000000800 */
[----:B------:R-:W1:Y:S01]  /*7f30*/  SHFL.IDX PT, R3, R10, RZ, 0x1c1f ;  /* 0x001c1fff0a037589 */ /* 0x000e6200000e0000 */
[----:B------:R-:W-:-:S03]  /*7f40*/  IMAD R31, R200, R9, RZ ;  /* 0x00000009c81f7224 */ /* 0x000fc600078e02ff */
[----:B------:R-:W2:Y:S04]  /*7f50*/  SHFL.IDX PT, R0, R20, RZ, 0x1c1f ;  /* 0x001c1fff14007589 */ /* 0x000ea800000e0000 */
[----:B------:R-:W3:Y:S04]  /*7f60*/  SHFL.IDX PT, R14, R28, RZ, 0x1c1f ;  /* 0x001c1fff1c0e7589 */ /* 0x000ee800000e0000 */
[----:B------:R-:W4:Y:S01]  /*7f70*/  SHFL.IDX PT, R8, R29, RZ, 0x1c1f ;  /* 0x001c1fff1d087589 */ /* 0x000f2200000e0000 */
[----:B0-----:R-:W-:-:S04]  /*7f80*/  ISETP.GE.AND P0, PT, R30, R37, PT ;  /* 0x000000251e00720c */ /* 0x001fc80003f06270 */
[----:B------:R-:W-:-:S13]  /*7f90*/  ISETP.GE.OR P1, PT, R42, R31, P0 ;  /* 0x0000001f2a00720c */ /* 0x000fda0000726670 */
[C---:B------:R-:W-:Y:S01]  /*7fa0*/  @!P1 IMAD.SHL.U32 R9, R30.reuse, 0x2, RZ ;  /* 0x000000021e099824 */ /* 0x040fe200078e00ff */
[----:B------:R-:W-:-:S04]  /*7fb0*/  @!P1 SHF.L.U64.HI R21, R30, 0x1, R43 ;  /* 0x000000011e159819 */ /* 0x000fc8000001022b */
[----:B-1----:R-:W-:-:S05]  /*7fc0*/  @!P1 IADD3 R4, P2, R3, R9, RZ ;  /* 0x0000000903049210 */ /* 0x002fca0007f5e0ff */
[----:B--2---:R-:W-:-:S06]  /*7fd0*/  @!P1 IMAD.X R5, R0, 0x1, R21, P2 ;  /* 0x0000000100059824 */ /* 0x004fcc00010e0615 */
[----:B------:R-:W2:Y:S01]  /*7fe0*/  @!P1 LD.E.128 R4, desc[UR38][R4.64] ;  /* 0x0000002604049980 */ /* 0x000ea2000c101d00 */
[----:B---3--:R-:W-:-:S05]  /*7ff0*/  @!P1 IADD3 R14, P2, R14, R9, RZ ;  /* 0x000000090e0e9210 */ /* 0x008fca0007f5e0ff */
[----:B----4-:R-:W-:-:S04]  /*8000*/  @!P1 IMAD.X R3, R8, 0x1, R21, P2 ;  /* 0x0000000108039824 */ /* 0x010fc800010e0615 */
[----:B------:R-:W-:-:S05]  /*8010*/  @!P1 IMAD.MOV.U32 R15, RZ, RZ, R3 ;  /* 0x000000ffff0f9224 */ /* 0x000fca00078e0003 */
[----:B------:R0:W3:Y:S01]  /*8020*/  @!P1 LD.E.128 R24, desc[UR38][R14.64] ;  /* 0x000000260e189980 */ /* 0x0000e2000c101d00 */
[----:B------:R-:W-:Y:S02]  /*8030*/  CS2R R40, SRZ ;  /* 0x0000000000287805 */ /* 0x000fe4000001ff00 */
[----:B------:R-:W-:Y:S01]  /*8040*/  CS2R R38, SRZ ;  /* 0x0000000000267805 */ /* 0x000fe2000001ff00 */
[----:B------:R-:W1:Y:S04]  /*8050*/  SHFL.IDX PT, R8, R29, 0x1, 0x1c1f ;  /* 0x003c1f001d087f89 */ /* 0x000e6800000e0000 */
[----:B0-----:R-:W0:Y:S01]  /*8060*/  SHFL.IDX PT, R14, R28, 0x1, 0x1c1f ;  /* 0x003c1f001c0e7f89 */ /* 0x001e2200000e0000 */
[----:B--2---:R-:W-:Y:S02]  /*8070*/  @!P1 IMAD.MOV.U32 R40, RZ, RZ, R4 ;  /* 0x000000ffff289224 */ /* 0x004fe400078e0004 */
[----:B------:R-:W-:Y:S01]  /*8080*/  @!P1 IMAD.MOV.U32 R41, RZ, RZ, R5 ;  /* 0x000000ffff299224 */ /* 0x000fe200078e0005 */
[----:B------:R-:W-:Y:S01]  /*8090*/  CS2R R4, SRZ ;  /* 0x0000000000047805 */ /* 0x000fe2000001ff00 */
[----:B------:R-:W-:Y:S01]  /*80a0*/  @!P1 IMAD.MOV.U32 R38, RZ, RZ, R6 ;  /* 0x000000ffff269224 */ /* 0x000fe200078e0006 */
[----:B------:R-:W-:Y:S01]  /*80b0*/  MOV R0, R40 ;  /* 0x0000002800007202 */ /* 0x000fe20000000f00 */
[----:B------:R-:W-:-:S02]  /*80c0*/  IMAD.MOV.U32 R3, RZ, RZ, R41 ;  /* 0x000000ffff037224 */ /* 0x000fc400078e0029 */
[----:B------:R-:W-:Y:S01]  /*80d0*/  @!P1 IMAD.MOV.U32 R39, RZ, RZ, R7 ;  /* 0x000000ffff279224 */ /* 0x000fe200078e0007 */
[----:B------:R-:W-:Y:S01]  /*80e0*/  CS2R R6, SRZ ;  /* 0x0000000000067805 */ /* 0x000fe2000001ff00 */
[----:B------:R-:W-:Y:S01]  /*80f0*/  IMAD.MOV.U32 R9, RZ, RZ, R38 ;  /* 0x000000ffff097224 */ /* 0x000fe200078e0026 */
[----:B------:R-:W-:Y:S01]  /*8100*/  PRMT R53, R0, 0x5410, R3 ;  /* 0x0000541000357816 */ /* 0x000fe20000000003 */
[----:B------:R-:W-:Y:S01]  /*8110*/  IMAD.MOV.U32 R11, RZ, RZ, R39 ;  /* 0x000000ffff0b7224 */ /* 0x000fe200078e0027 */
[----:B------:R-:W2:Y:S01]  /*8120*/  SHFL.IDX PT, R0, R20, 0x1, 0x1c1f ;  /* 0x003c1f0014007f89 */ /* 0x000ea200000e0000 */
[----:B---3--:R-:W-:Y:S02]  /*8130*/  @!P1 IMAD.MOV.U32 R6, RZ, RZ, R24 ;  /* 0x000000ffff069224 */ /* 0x008fe400078e0018 */
[----:B------:R-:W-:Y:S01]  /*8140*/  @!P1 IMAD.MOV.U32 R7, RZ, RZ, R25 ;  /* 0x000000ffff079224 */ /* 0x000fe200078e0019 */
[----:B------:R3:W4:Y:S01]  /*8150*/  SHFL.IDX PT, R3, R10, 0x1, 0x1c1f ;  /* 0x003c1f000a037f89 */ /* 0x00072200000e0000 */
[----:B------:R-:W-:Y:S01]  /*8160*/  @!P1 IMAD.MOV.U32 R4, RZ, RZ, R26 ;  /* 0x000000ffff049224 */ /* 0x000fe200078e001a */
[----:B------:R-:W-:Y:S01]  /*8170*/  PRMT R9, R9, 0x5410, R11 ;  /* 0x0000541009097816 */ /* 0x000fe2000000000b */
[----:B------:R-:W-:Y:S01]  /*8180*/  @!P1 IMAD.MOV.U32 R5, RZ, RZ, R27 ;  /* 0x000000ffff059224 */ /* 0x000fe200078e001b */
[----:B------:R-:W-:Y:S01]  /*8190*/  CS2R R24, SRZ ;  /* 0x0000000000187805 */ /* 0x000fe2000001ff00 */
[----:B------:R-:W-:-:S02]  /*81a0*/  IMAD.MOV.U32 R11, RZ, RZ, R7 ;  /* 0x000000ffff0b7224 */ /* 0x000fc400078e0007 */
[----:B------:R-:W-:Y:S02]  /*81b0*/  IMAD.MOV.U32 R12, RZ, RZ, R4 ;  /* 0x000000ffff0c7224 */ /* 0x000fe400078e0004 */
[----:B---3--:R-:W-:Y:S02]  /*81c0*/  IMAD.MOV.U32 R10, RZ, RZ, R6 ;  /* 0x000000ffff0a7224 */ /* 0x008fe400078e0006 */
[----:B------:R-:W-:-:S03]  /*81d0*/  IMAD.MOV.U32 R13, RZ, RZ, R5 ;  /* 0x000000ffff0d7224 */ /* 0x000fc600078e0005 */
[----:B------:R-:W-:Y:S02]  /*81e0*/  PRMT R48, R10, 0x5410, R11 ;  /* 0x000054100a307816 */ /* 0x000fe4000000000b */
[----:B01----:R-:W-:-:S07]  /*81f0*/  PRMT R52, R12, 0x5410, R13 ;  /* 0x000054100c347816 */ /* 0x003fce000000000d */
.L_x_3072:
[----:B------:R-:W-:Y:S01]  /*8200*/  VIADD R42, R42, 0x40 ;  /* 0x000000402a2a7836 */ /* 0x000fe20000000000 */
[----:B------:R-:W-:Y:S01]  /*8210*/  LEA.HI R10, R234, R234, RZ, 0x1 ;  /* 0x000000eaea0a7211 */ /* 0x000fe200078f08ff */
[----:B------:R-:W-:Y:S01]  /*8220*/  BSSY B1, `(.L_x_2763) ;  /* 0x0000015000017945 */ /* 0x000fe20003800000 */
[----:B------:R-:W-:Y:S02]  /*8230*/  CS2R R26, SRZ ;  /* 0x00000000001a7805 */ /* 0x000fe4000001ff00 */
[----:B------:R-:W-:Y:S02]  /*8240*/  CS2R R32, SRZ ;  /* 0x0000000000207805 */ /* 0x000fe4000001ff00 */
[----:B------:R-:W-:Y:S02]  /*8250*/  ISETP.GE.AND P1, PT, R42, R31, PT ;  /* 0x0000001f2a00720c */ /* 0x000fe40003f26270 */
[----:B------:R-:W-:Y:S02]  /*8260*/  CS2R R34, SRZ ;  /* 0x0000000000227805 */ /* 0x000fe4000001ff00 */
[----:B------:R-:W-:-:S05]  /*8270*/  LOP3.LUT R11, R10, 0xfffffffe, RZ, 0xc0, !PT ;  /* 0xfffffffe0a0b7812 */ /* 0x000fca00078ec0ff */
[----:B------:R-:W-:-:S05]  /*8280*/  IMAD.IADD R11, R234, 0x1, -R11 ;  /* 0x00000001ea0b7824 */ /* 0x000fca00078e0a0b */
[----:B------:R-:W-:Y:S01]  /*8290*/  SHF.L.U32 R11, R11, 0x1f, RZ ;  /* 0x0000001f0b0b7819 */ /* 0x000fe200000006ff */
[----:B------:R-:W-:Y:S06]  /*82a0*/  @P1 BRA `(.L_x_2764) ;  /* 0x0000000000301947 */ /* 0x000fec0003800000 */
[----:B------:R-:W-:Y:S02]  /*82b0*/  CS2R R26, SRZ ;  /* 0x00000000001a7805 */ /* 0x000fe4000001ff00 */
[----:B------:R-:W-:Y:S02]  /*82c0*/  CS2R R32, SRZ ;  /* 0x0000000000207805 */ /* 0x000fe4000001ff00 */
[----:B------:R-:W-:Y:S01]  /*82d0*/  CS2R R34, SRZ ;  /* 0x0000000000227805 */ /* 0x000fe2000001ff00 */
[----:B------:R-:W-:Y:S06]  /*82e0*/  @P0 BRA `(.L_x_2764) ;  /* 0x0000000000200947 */ /* 0x000fec0003800000 */
[C---:B------:R-:W-:Y:S01]  /*82f0*/  IMAD.SHL.U32 R15, R30.reuse, 0x2, RZ ;  /* 0x000000021e0f7824 */ /* 0x040fe200078e00ff */
[----:B------:R-:W-:-:S04]  /*8300*/  SHF.L.U64.HI R13, R30, 0x1, R43 ;  /* 0x000000011e0d7819 */ /* 0x000fc8000001022b */
[-C--:B----4-:R-:W-:Y:S02]  /*8310*/  IADD3 R32, P1, R3, R15.reuse, RZ ;  /* 0x0000000f03207210 */ /* 0x090fe40007f3e0ff */
[----:B------:R-:W-:-:S03]  /*8320*/  IADD3 R14, P2, R14, R15, RZ ;  /* 0x0000000f0e0e7210 */ /* 0x000fc60007f5e0ff */
[--C-:B--2---:R-:W-:Y:S02]  /*8330*/  IMAD.X R33, R0, 0x1, R13.reuse, P1 ;  /* 0x0000000100217824 */ /* 0x104fe400008e060d */
[----:B------:R-:W-:-:S04]  /*8340*/  IMAD.X R15, R8, 0x1, R13, P2 ;  /* 0x00000001080f7824 */ /* 0x000fc800010e060d */
[----:B------:R-:W5:Y:S04]  /*8350*/  LD.E.128 R32, desc[UR38][R32.64] ;  /* 0x0000002620207980 */ /* 0x000f68000c101d00 */
[----:B------:R0:W5:Y:S02]  /*8360*/  LD.E.128 R24, desc[UR38][R14.64] ;  /* 0x000000260e187980 */ /* 0x000164000c101d00 */
.L_x_2764:
[----:B------:R-:W-:Y:S05]  /*8370*/  BSYNC B1 ;  /* 0x0000000000017941 */ /* 0x000fea0003800000 */
.L_x_2763:
[----:B------:R-:W1:Y:S01]  /*8380*/  SYNCS.PHASECHK.TRANS64.TRYWAIT P1, [R16+URZ+0x22800], R11 ;  /* 0x0228000b100075a7 */ /* 0x000e62000802017f */
[----:B--2--5:R-:W-:Y:S01]  /*8390*/  IMAD.MOV.U32 R0, RZ, RZ, R24 ;  /* 0x000000ffff007224 */ /* 0x024fe200078e0018 */
[----:B------:R-:W-:Y:S01]  /*83a0*/  VIADDMNMX R31, R31, -R206, 0x80, PT ;  /* 0x000000801f1f7446 */ /* 0x000fe200038009ce */
[----:B----4-:R-:W-:Y:S01]  /*83b0*/  IMAD.MOV.U32 R3, RZ, RZ, R25 ;  /* 0x000000ffff037224 */ /* 0x010fe200078e0019 */
[----:B------:R-:W-:Y:S01]  /*83c0*/  BSSY B1, `(.L_x_2765) ;  /* 0x000000c000017945 */ /* 0x000fe20003800000 */
[----:B------:R-:W-:Y:S01]  /*83d0*/  IMAD.MOV.U32 R8, RZ, RZ, R32 ;  /* 0x000000ffff087224 */ /* 0x000fe200078e0020 */
[-C--:B------:R-:W-:Y:S01]  /*83e0*/  ISETP.GE.OR P2, PT, R18, R31.reuse, P0 ;  /* 0x0000001f1200720c */ /* 0x080fe20000746670 */
[----:B------:R-:W-:Y:S01]  /*83f0*/  IMAD.MOV.U32 R10, RZ, RZ, R33 ;  /* 0x000000ffff0a7224 */ /* 0x000fe200078e0021 */
[----:B------:R-:W-:Y:S01]  /*8400*/  PRMT R54, R0, 0x5410, R3 ;  /* 0x0000541000367816 */ /* 0x000fe20000000003 */
[----:B------:R-:W-:Y:S01]  /*8410*/  IMAD.MOV.U32 R0, RZ, RZ, R26 ;  /* 0x000000ffff007224 */ /* 0x000fe200078e001a */
[----:B------:R-:W-:Y:S01]  /*8420*/  ISETP.GE.OR P0, PT, R232, R31, P0 ;  /* 0x0000001fe800720c */ /* 0x000fe20000706670 */
[----:B------:R-:W-:Y:S01]  /*8430*/  IMAD.MOV.U32 R3, RZ, RZ, R27 ;  /* 0x000000ffff037224 */ /* 0x000fe200078e001b */
[----:B------:R-:W-:-:S04]  /*8440*/  PRMT R56, R8, 0x5410, R10 ;  /* 0x0000541008387816 */ /* 0x000fc8000000000a */
[----:B------:R-:W-:Y:S01]  /*8450*/  PRMT R55, R0, 0x5410, R3 ;  /* 0x0000541000377816 */ /* 0x000fe20000000003 */
[----:B------:R-:W-:Y:S01]  /*8460*/  IMAD.IADD R0, R30, 0x1, R37 ;  /* 0x000000011e007824 */ /* 0x000fe200078e0225 */
[----:B-1----:R-:W-:Y:S06]  /*8470*/  @!P1 BRA `(.L_x_2766) ;  /* 0x0000019800149947 */ /* 0x002fec0003800000 */
.L_x_3073:
[----:B------:R-:W-:Y:S05]  /*8480*/  BSYNC B1 ;  /* 0x0000000000017941 */ /* 0x000fea0003800000 */
.L_x_2765:
[----:B------:R-:W-:Y:S01]  /*8490*/  BSSY B1, `(.L_x_2767) ;  /* 0x0000063000017945 */ /* 0x000fe20003800000 */
[----:B------:R-:W-:Y:S01]  /*84a0*/  IMAD.MOV.U32 R57, RZ, RZ, R34 ;  /* 0x000000ffff397224 */ /* 0x000fe200078e0022 */
[----:B------:R-:W-:Y:S01]  /*84b0*/  LOP3.LUT R0, R0, 0x38, RZ, 0xc0, !PT ;  /* 0x0000003800007812 */ /* 0x000fe200078ec0ff */
[----:B------:R-:W-:Y:S01]  /*84c0*/  IMAD.MOV.U32 R58, RZ, RZ, R35 ;  /* 0x000000ffff3a7224 */ /* 0x000fe200078e0023 */
[----:B------:R-:W-:Y:S06]  /*84d0*/  @P2 BRA `(.L_x_2768) ;  /* 0x0000000400782947 */ /* 0x000fec0003800000 */
[----:B------:R-:W-:Y:S01]  /*84e0*/  IMAD.SHL.U32 R3, R236, 0x40, RZ ;  /* 0x00000040ec037824 */ /* 0x000fe200078e00ff */
[----:B------:R-:W-:Y:S01]  /*84f0*/  SHF.R.U32.HI R20, RZ, 0x10, R7 ;  /* 0x00000010ff147819 */ /* 0x000fe20000011607 */
[----:B------:R-:W-:Y:S01]  /*8500*/  HADD2.F32 R21, -RZ, R53.H1_H1 ;  /* 0x30000035ff157230 */ /* 0x000fe20000004100 */
[--C-:B------:R-:W-:Y:S01]  /*8510*/  SHF.R.U64 R51, R40, 0x10, R41.reuse ;  /* 0x0000001028337819 */ /* 0x100fe20000001229 */
[----:B------:R-:W-:Y:S01]  /*8520*/  HADD2.F32 R37, -RZ, R48.H1_H1 ;  /* 0x30000030ff257230 */ /* 0x000fe20000004100 */
[----:B-1----:R-:W-:Y:S01]  /*8530*/  LOP3.LUT R11, R3, 0x1c0, RZ, 0xc0, !PT ;  /* 0x000001c0030b7812 */ /* 0x002fe200078ec0ff */
[----:B------:R-:W-:Y:S01]  /*8540*/  HADD2.F32 R20, -RZ, R20.H0_H0 ;  /* 0x20000014ff147230 */ /* 0x000fe20000004100 */
[----:B------:R-:W-:Y:S02]  /*8550*/  SHF.R.U32.HI R40, RZ, 0x10, R41 ;  /* 0x00000010ff287819 */ /* 0x000fe40000011629 */
[----:B------:R-:W-:Y:S02]  /*8560*/  LOP3.LUT R30, R11, 0x38, R30, 0xf8, !PT ;  /* 0x000000380b1e7812 */ /* 0x000fe400078ef81e */
[----:B------:R-:W-:-:S02]  /*8570*/  SHF.R.U32.HI R13, RZ, 0x3, R11 ;  /* 0x00000003ff0d7819 */ /* 0x000fc4000001160b */
[----:B------:R-:W-:Y:S02]  /*8580*/  SHF.R.U64 R47, R4, 0x10, R5 ;  /* 0x00000010042f7819 */ /* 0x000fe40000001205 */
[----:B------:R-:W-:Y:S02]  /*8590*/  LOP3.LUT R30, R30, R13, RZ, 0x3c, !PT ;  /* 0x0000000d1e1e7212 */ /* 0x000fe400078e3cff */
[----:B------:R-:W-:Y:S02]  /*85a0*/  LOP3.LUT R8, R13, R0, R11, 0x1e, !PT ;  /* 0x000000000d087212 */ /* 0x000fe400078e1e0b */
[--C-:B------:R-:W-:Y:S01]  /*85b0*/  SHF.R.U64 R50, R38, 0x10, R39.reuse ;  /* 0x0000001026327819 */ /* 0x100fe20000001227 */
[----:B------:R-:W-:Y:S01]  /*85c0*/  IMAD R3, R219, 0x200, R30 ;  /* 0x00000200db037824 */ /* 0x000fe200078e021e */
[----:B------:R-:W-:Y:S02]  /*85d0*/  SHF.R.U32.HI R46, RZ, 0x10, R39 ;  /* 0x00000010ff2e7819 */ /* 0x000fe40000011627 */
[----:B------:R-:W-:Y:S01]  /*85e0*/  SHF.R.U32.HI R44, RZ, 0x10, R5 ;  /* 0x00000010ff2c7819 */ /* 0x000fe20000011605 */
[----:B------:R-:W-:Y:S01]  /*85f0*/  IMAD R43, R3, 0x2, R16 ;  /* 0x00000002032b7824 */ /* 0x000fe200078e0210 */
[----:B------:R-:W-:Y:S01]  /*8600*/  SHF.R.U64 R49, R6, 0x10, R7 ;  /* 0x0000001006317819 */ /* 0x000fe20000001207 */
[----:B------:R-:W-:-:S03]  /*8610*/  IMAD R3, R219, 0x200, R8 ;  /* 0x00000200db037824 */ /* 0x000fc600078e0208 */
[----:B0-----:R-:W0:Y:S01]  /*8620*/  LDS.128 R12, [R43+0x18400] ;  /* 0x018400002b0c7984 */ /* 0x001e220000000c00 */
[----:B------:R-:W-:-:S05]  /*8630*/  IMAD R45, R3, 0x2, R16 ;  /* 0x00000002032d7824 */ /* 0x000fca00078e0210 */
[----:B------:R-:W1:Y:S01]  /*8640*/  LDS.128 R28, [R45+0x18400] ;  /* 0x018400002d1c7984 */ /* 0x000e620000000c00 */
[--C-:B0-----:R-:W-:Y:S02]  /*8650*/  HADD2.F32 R4, -RZ, R13.reuse.H0_H0 ;  /* 0x2000000dff047230 */ /* 0x101fe40000004100 */
[----:B------:R-:W-:Y:S02]  /*8660*/  HADD2.F32 R13, -RZ, R13.H1_H1 ;  /* 0x3000000dff0d7230 */ /* 0x000fe40000004100 */
[----:B------:R-:W-:Y:S02]  /*8670*/  HADD2.F32 R6, -RZ, R15.H0_H0 ;  /* 0x2000000fff067230 */ /* 0x000fe40000004100 */
[--C-:B-1----:R-:W-:Y:S02]  /*8680*/  HADD2.F32 R8, -RZ, R29.reuse.H0_H0 ;  /* 0x2000001dff087230 */ /* 0x102fe40000004100 */
[----:B------:R-:W-:Y:S02]  /*8690*/  HADD2.F32 R29, -RZ, R29.H1_H1 ;  /* 0x3000001dff1d7230 */ /* 0x000fe40000004100 */
[----:B------:R-:W-:-:S02]  /*86a0*/  HADD2.F32 R11, -RZ, R31.H0_H0 ;  /* 0x2000001fff0b7230 */ /* 0x000fc40000004100 */
[C---:B------:R-:W-:Y:S01]  /*86b0*/  FMUL.FTZ R39, R8.reuse, R37 ;  /* 0x0000002508277220 */ /* 0x040fe20000410000 */
[-C--:B------:R-:W-:Y:S01]  /*86c0*/  FMUL.FTZ R41, R8, R21.reuse ;  /* 0x0000001508297220 */ /* 0x080fe20000410000 */
[----:B------:R-:W-:Y:S02]  /*86d0*/  HADD2.F32 R8, -RZ, R40.H0_H0 ;  /* 0x20000028ff087230 */ /* 0x000fe40000004100 */
[----:B------:R-:W-:Y:S01]  /*86e0*/  FMUL.FTZ R38, R29, R20 ;  /* 0x000000141d267220 */ /* 0x000fe20000410000 */
[C---:B------:R-:W-:Y:S01]  /*86f0*/  FFMA.FTZ R39, R4.reuse, R21, -R39 ;  /* 0x0000001504277223 */ /* 0x040fe20000010827 */
[----:B------:R-:W-:Y:S01]  /*8700*/  FFMA.FTZ R41, R4, R37, R41 ;  /* 0x0000002504297223 */ /* 0x000fe20000010029 */
[----:B------:R-:W-:Y:S02]  /*8710*/  HADD2.F32 R21, -RZ, R52.H1_H1 ;  /* 0x30000034ff157230 */ /* 0x000fe40000004100 */
[----:B------:R-:W-:Y:S01]  /*8720*/  FFMA.FTZ R40, R13, R8, -R38 ;  /* 0x000000080d287223 */ /* 0x000fe20000010826 */
[----:B------:R-:W-:-:S02]  /*8730*/  HADD2.F32 R4, -RZ, R9.H1_H1 ;  /* 0x30000009ff047230 */ /* 0x000fc40000004100 */
[----:B------:R-:W-:Y:S01]  /*8740*/  FMUL.FTZ R42, R29, R8 ;  /* 0x000000081d2a7220 */ /* 0x000fe20000410000 */
[----:B------:R-:W-:Y:S02]  /*8750*/  HADD2.F32 R31, -RZ, R31.H1_H1 ;  /* 0x3000001fff1f7230 */ /* 0x000fe40000004100 */
[C---:B------:R-:W-:Y:S01]  /*8760*/  FMUL.FTZ R29, R11.reuse, R21 ;  /* 0x000000150b1d7220 */ /* 0x040fe20000410000 */
[----:B------:R-:W-:Y:S02]  /*8770*/  HADD2.F32 R38, -RZ, R44.H0_H0 ;  /* 0x2000002cff267230 */ /* 0x000fe40000004100 */
[----:B------:R-:W-:Y:S01]  /*8780*/  FMUL.FTZ R44, R11, R4 ;  /* 0x000000040b2c7220 */ /* 0x000fe20000410000 */
[----:B------:R-:W-:Y:S02]  /*8790*/  HADD2.F32 R15, -RZ, R15.H1_H1 ;  /* 0x3000000fff0f7230 */ /* 0x000fe40000004100 */
[----:B------:R-:W-:Y:S01]  /*87a0*/  FFMA.FTZ R42, R13, R20, R42 ;  /* 0x000000140d2a7223 */ /* 0x000fe2000001002a */
[----:B------:R-:W-:-:S02]  /*87b0*/  HADD2.F32 R8, -RZ, R46.H0_H0 ;  /* 0x2000002eff087230 */ /* 0x000fc40000004100 */
[C---:B------:R-:W-:Y:S01]  /*87c0*/  FMUL.FTZ R20, R31.reuse, R38 ;  /* 0x000000261f147220 */ /* 0x040fe20000410000 */
[C---:B------:R-:W-:Y:S01]  /*87d0*/  FFMA.FTZ R29, R6.reuse, R4, -R29 ;  /* 0x00000004061d7223 */ /* 0x040fe2000001081d */
[----:B------:R-:W-:Y:S01]  /*87e0*/  FFMA.FTZ R44, R6, R21, R44 ;  /* 0x00000015062c7223 */ /* 0x000fe2000001002c */
[----:B------:R-:W-:Y:S02]  /*87f0*/  HADD2.F32 R6, -RZ, R48.H0_H0 ;  /* 0x20000030ff067230 */ /* 0x000fe40000004100 */
[-C--:B------:R-:W-:Y:S01]  /*8800*/  FMUL.FTZ R48, R31, R8.reuse ;  /* 0x000000081f307220 */ /* 0x080fe20000410000 */
[C---:B------:R-:W-:Y:S01]  /*8810*/  FFMA.FTZ R46, R15.reuse, R8, -R20 ;  /* 0x000000080f2e7223 */ /* 0x040fe20000010814 */
[----:B------:R-:W-:Y:S02]  /*8820*/  HADD2.F32 R7, -RZ, R28.H0_H0 ;  /* 0x2000001cff077230 */ /* 0x000fe40000004100 */
[----:B------:R-:W-:Y:S02]  /*8830*/  HADD2.F32 R10, -RZ, R30.H0_H0 ;  /* 0x2000001eff0a7230 */ /* 0x000fe40000004100 */
[----:B------:R-:W-:Y:S01]  /*8840*/  FFMA.FTZ R31, R15, R38, R48 ;  /* 0x000000260f1f7223 */ /* 0x000fe20000010030 */
[----:B------:R-:W-:-:S02]  /*8850*/  HADD2.F32 R8, -RZ, R52.H0_H0 ;  /* 0x20000034ff087230 */ /* 0x000fc40000004100 */
[C---:B------:R-:W-:Y:S01]  /*8860*/  FMUL.FTZ R20, R7.reuse, R6 ;  /* 0x0000000607147220 */ /* 0x040fe20000410000 */
[----:B------:R-:W-:Y:S02]  /*8870*/  HADD2.F32 R4, -RZ, R53.H0_H0 ;  /* 0x20000035ff047230 */ /* 0x000fe40000004100 */
[----:B------:R-:W-:Y:S02]  /*8880*/  HADD2.F32 R5, -RZ, R14.H0_H0 ;  /* 0x2000000eff057230 */ /* 0x000fe40000004100 */
[----:B------:R-:W-:Y:S01]  /*8890*/  FMUL.FTZ R38, R10, R8 ;  /* 0x000000080a267220 */ /* 0x000fe20000410000 */
[----:B------:R-:W-:Y:S02]  /*88a0*/  HADD2.F32 R9, -RZ, R9.H0_H0 ;  /* 0x20000009ff097230 */ /* 0x000fe40000004100 */
[----:B------:R-:W-:Y:S01]  /*88b0*/  FMUL.FTZ R7, R7, R4 ;  /* 0x0000000407077220 */ /* 0x000fe20000410000 */
[----:B------:R-:W-:Y:S02]  /*88c0*/  HADD2.F32 R3, -RZ, R12.H0_H0 ;  /* 0x2000000cff037230 */ /* 0x000fe40000004100 */
[----:B------:R-:W-:-:S02]  /*88d0*/  HADD2.F32 R28, -RZ, R28.H1_H1 ;  /* 0x3000001cff1c7230 */ /* 0x000fc40000004100 */
[-C--:B------:R-:W-:Y:S01]  /*88e0*/  FMUL.FTZ R10, R10, R9.reuse ;  /* 0x000000090a0a7220 */ /* 0x080fe20000410000 */
[----:B------:R-:W-:Y:S01]  /*88f0*/  FFMA.FTZ R38, R5, R9, -R38 ;  /* 0x0000000905267223 */ /* 0x000fe20000010826 */
[C---:B------:R-:W-:Y:S01]  /*8900*/  FFMA.FTZ R4, R3.reuse, R4, -R20 ;  /* 0x0000000403047223 */ /* 0x040fe20000010814 */
[----:B------:R-:W-:Y:S01]  /*8910*/  FFMA.FTZ R6, R3, R6, R7 ;  /* 0x0000000603067223 */ /* 0x000fe20000010007 */
[----:B------:R-:W-:Y:S02]  /*8920*/  HADD2.F32 R9, -RZ, R49.H0_H0 ;  /* 0x20000031ff097230 */ /* 0x000fe40000004100 */
[----:B------:R-:W-:Y:S01]  /*8930*/  FFMA.FTZ R10, R5, R8, R10 ;  /* 0x00000008050a7223 */ /* 0x000fe2000001000a */
[----:B------:R-:W-:Y:S02]  /*8940*/  HADD2.F32 R3, -RZ, R51.H0_H0 ;  /* 0x20000033ff037230 */ /* 0x000fe40000004100 */
[----:B------:R-:W-:Y:S02]  /*8950*/  HADD2.F32 R30, -RZ, R30.H1_H1 ;  /* 0x3000001eff1e7230 */ /* 0x000fe40000004100 */
[----:B------:R-:W-:Y:S01]  /*8960*/  FMUL.FTZ R5, R28, R9 ;  /* 0x000000091c057220 */ /* 0x000fe20000410000 */
[----:B------:R-:W-:-:S02]  /*8970*/  HADD2.F32 R11, -RZ, R47.H0_H0 ;  /* 0x2000002fff0b7230 */ /* 0x000fc40000004100 */
[----:B------:R-:W-:Y:S01]  /*8980*/  FMUL.FTZ R28, R28, R3 ;  /* 0x000000031c1c7220 */ /* 0x000fe20000410000 */
[----:B------:R-:W-:Y:S02]  /*8990*/  HADD2.F32 R7, -RZ, R50.H0_H0 ;  /* 0x20000032ff077230 */ /* 0x000fe40000004100 */
[----:B------:R-:W-:Y:S02]  /*89a0*/  HADD2.F32 R12, -RZ, R12.H1_H1 ;  /* 0x3000000cff0c7230 */ /* 0x000fe40000004100 */
[C---:B------:R-:W-:Y:S01]  /*89b0*/  FMUL.FTZ R15, R30.reuse, R11 ;  /* 0x0000000b1e0f7220 */ /* 0x040fe20000410000 */
[----:B------:R-:W-:Y:S02]  /*89c0*/  HADD2.F32 R14, -RZ, R14.H1_H1 ;  /* 0x3000000eff0e7230 */ /* 0x000fe40000004100 */
[----:B------:R-:W-:Y:S01]  /*89d0*/  FMUL.FTZ R30, R30, R7 ;  /* 0x000000071e1e7220 */ /* 0x000fe20000410000 */
[C---:B------:R-:W-:Y:S01]  /*89e0*/  FFMA.FTZ R13, R12.reuse, R9, R28 ;  /* 0x000000090c0d7223 */ /* 0x040fe2000001001c */
[----:B------:R-:W-:Y:S01]  /*89f0*/  FFMA.FTZ R3, R12, R3, -R5 ;  /* 0x000000030c037223 */ /* 0x000fe20000010805 */
[C---:B------:R-:W-:Y:S01]  /*8a00*/  FFMA.FTZ R15, R14.reuse, R7, -R15 ;  /* 0x000000070e0f7223 */ /* 0x040fe2000001080f */
[----:B------:R-:W-:Y:S01]  /*8a10*/  FFMA.FTZ R21, R14, R11, R30 ;  /* 0x0000000b0e157223 */ /* 0x000fe2000001001e */
[----:B------:R-:W-:-:S02]  /*8a20*/  F2FP.F16.F32.PACK_AB R5, R40, R39 ;  /* 0x000000272805723e */ /* 0x000fc400000000ff */
[----:B------:R-:W-:Y:S02]  /*8a30*/  F2FP.F16.F32.PACK_AB R8, R13, R6 ;  /* 0x000000060d08723e */ /* 0x000fe400000000ff */
        /* <DEDUP_REMOVED lines=8> */
.L_x_2768:
[----:B------:R-:W-:Y:S05]  /*8ac0*/  BSYNC B1 ;  /* 0x0000000000017941 */ /* 0x000fea0003800000 */
.L_x_2767:
[----:B------:R-:W-:Y:S01]  /*8ad0*/  PRMT R40, R57, 0x5410, R58 ;  /* 0x0000541039287816 */ /* 0x000fe2000000003a */
[----:B------:R-:W-:Y:S06]  /*8ae0*/  @P0 BRA `(.L_x_2759) ;  /* 0x0000000400640947 */ /* 0x000fec0003800000 */
[----:B------:R-:W3:Y:S01]  /*8af0*/  LDL R41, [R1+0x8] ;  /* 0x0000080001297983 */ /* 0x000ee20000100800 */
[----:B------:R-:W-:-:S04]  /*8b00*/  SHF.R.U32.HI R3, RZ, 0x3, R217 ;  /* 0x00000003ff037819 */ /* 0x000fc800000116d9 */
[----:B------:R-:W-:-:S05]  /*8b10*/  LOP3.LUT R3, R3, R0, R217, 0x1e, !PT ;  /* 0x0000000003037212 */ /* 0x000fca00078e1ed9 */
[----:B------:R-:W-:-:S04]  /*8b20*/  IMAD.IADD R3, R220, 0x1, R3 ;  /* 0x00000001dc037824 */ /* 0x000fc800078e0203 */
[----:B------:R-:W-:-:S05]  /*8b30*/  IMAD R3, R3, 0x2, R16 ;  /* 0x0000000203037824 */ /* 0x000fca00078e0210 */
[----:B-12---:R-:W0:Y:S01]  /*8b40*/  LDS.128 R8, [R3+0x18400] ;  /* 0x0184000003087984 */ /* 0x006e220000000c00 */
[--C-:B------:R-:W-:Y:S02]  /*8b50*/  SHF.R.U64 R38, R34, 0x10, R35.reuse ;  /* 0x0000001022267819 */ /* 0x100fe40000001223 */
[----:B------:R-:W-:Y:S02]  /*8b60*/  SHF.R.U32.HI R34, RZ, 0x10, R35 ;  /* 0x00000010ff227819 */ /* 0x000fe40000011623 */
[----:B------:R-:W-:Y:S01]  /*8b70*/  SHF.R.U64 R35, R26, 0x10, R27 ;  /* 0x000000101a237819 */ /* 0x000fe2000000121b */
[----:B------:R-:W-:Y:S01]  /*8b80*/  HADD2.F32 R26, -RZ, R54.H1_H1 ;  /* 0x30000036ff1a7230 */ /* 0x000fe20000004100 */
[--C-:B------:R-:W-:Y:S02]  /*8b90*/  SHF.R.U32.HI R28, RZ, 0x10, R25.reuse ;  /* 0x00000010ff1c7819 */ /* 0x100fe40000011619 */
[----:B------:R-:W-:Y:S01]  /*8ba0*/  SHF.R.U64 R37, R24, 0x10, R25 ;  /* 0x0000001018257819 */ /* 0x000fe20000001219 */
[----:B------:R-:W-:Y:S01]  /*8bb0*/  HADD2.F32 R25, -RZ, R56.H1_H1 ;  /* 0x30000038ff197230 */ /* 0x000fe20000004100 */
[----:B------:R-:W-:-:S02]  /*8bc0*/  SHF.R.U64 R39, R32, 0x10, R33 ;  /* 0x0000001020277819 */ /* 0x000fc40000001221 */
[----:B------:R-:W-:Y:S02]  /*8bd0*/  SHF.R.U32.HI R32, RZ, 0x10, R33 ;  /* 0x00000010ff207819 */ /* 0x000fe40000011621 */
[----:B------:R-:W-:Y:S01]  /*8be0*/  SHF.R.U32.HI R33, RZ, 0x10, R27 ;  /* 0x00000010ff217819 */ /* 0x000fe2000001161b */
[----:B------:R-:W-:Y:S02]  /*8bf0*/  HADD2.F32 R27, -RZ, R28.H0_H0 ;  /* 0x2000001cff1b7230 */ /* 0x000fe40000004100 */
[--C-:B0-----:R-:W-:Y:S02]  /*8c00*/  HADD2.F32 R15, -RZ, R9.reuse.H0_H0 ;  /* 0x20000009ff0f7230 */ /* 0x101fe40000004100 */
[----:B------:R-:W-:-:S03]  /*8c10*/  HADD2.F32 R20, -RZ, R9.H1_H1 ;  /* 0x30000009ff147230 */ /* 0x000fc60000004100 */
[C---:B------:R-:W-:Y:S01]  /*8c20*/  FMUL.FTZ R29, R15.reuse, R26 ;  /* 0x0000001a0f1d7220 */ /* 0x040fe20000410000 */
[----:B------:R-:W-:Y:S01]  /*8c30*/  FMUL.FTZ R31, R15, R25 ;  /* 0x000000190f1f7220 */ /* 0x000fe20000410000 */
[----:B------:R-:W-:Y:S02]  /*8c40*/  HADD2.F32 R15, -RZ, R32.H0_H0 ;  /* 0x20000020ff0f7230 */ /* 0x000fe40000004100 */
[C---:B------:R-:W-:Y:S01]  /*8c50*/  FMUL.FTZ R28, R20.reuse, R27 ;  /* 0x0000001b141c7220 */ /* 0x040fe20000410000 */
[----:B------:R-:W-:Y:S02]  /*8c60*/  HADD2.F32 R9, -RZ, R8.H0_H0 ;  /* 0x20000008ff097230 */ /* 0x000fe40000004100 */
[----:B------:R-:W-:Y:S01]  /*8c70*/  FMUL.FTZ R30, R20, R15 ;  /* 0x0000000f141e7220 */ /* 0x000fe20000410000 */
[----:B------:R-:W-:Y:S02]  /*8c80*/  HADD2.F32 R21, -RZ, R10.H0_H0 ;  /* 0x2000000aff157230 */ /* 0x000fe40000004100 */
[----:B------:R-:W-:-:S02]  /*8c90*/  HADD2.F32 R20, -RZ, R55.H0_H0 ;  /* 0x20000037ff147230 */ /* 0x000fc40000004100 */
[--C-:B------:R-:W-:Y:S02]  /*8ca0*/  HADD2.F32 R24, -RZ, R11.reuse.H0_H0 ;  /* 0x2000000bff187230 */ /* 0x100fe40000004100 */
[----:B------:R-:W-:Y:S02]  /*8cb0*/  HADD2.F32 R11, -RZ, R11.H1_H1 ;  /* 0x3000000bff0b7230 */ /* 0x000fe40000004100 */
[----:B------:R-:W-:Y:S02]  /*8cc0*/  HADD2.F32 R8, -RZ, R8.H1_H1 ;  /* 0x30000008ff087230 */ /* 0x000fe40000004100 */
[----:B------:R-:W-:Y:S01]  /*8cd0*/  HADD2.F32 R10, -RZ, R10.H1_H1 ;  /* 0x3000000aff0a7230 */ /* 0x000fe20000004100 */
[----:B---3--:R-:W0:Y:S02]  /*8ce0*/  LDS.128 R4, [R41+0x18400] ;  /* 0x0184000029047984 */ /* 0x008e240000000c00 */
[--C-:B0-----:R-:W-:Y:S02]  /*8cf0*/  HADD2.F32 R12, -RZ, R5.reuse.H0_H0 ;  /* 0x20000005ff0c7230 */ /* 0x101fe40000004100 */
[----:B------:R-:W-:-:S03]  /*8d00*/  HADD2.F32 R5, -RZ, R5.H1_H1 ;  /* 0x30000005ff057230 */ /* 0x000fc60000004100 */
[C---:B------:R-:W-:Y:S01]  /*8d10*/  FFMA.FTZ R29, R12.reuse, R25, -R29 ;  /* 0x000000190c1d7223 */ /* 0x040fe2000001081d */
[----:B------:R-:W-:Y:S02]  /*8d20*/  HADD2.F32 R25, -RZ, R54.H0_H0 ;  /* 0x20000036ff197230 */ /* 0x000fe40000004100 */
[----:B------:R-:W-:Y:S01]  /*8d30*/  FFMA.FTZ R31, R12, R26, R31 ;  /* 0x0000001a0c1f7223 */ /* 0x000fe2000001001f */
[----:B------:R-:W-:Y:S02]  /*8d40*/  HADD2.F32 R12, -RZ, R56.H0_H0 ;  /* 0x20000038ff0c7230 */ /* 0x000fe40000004100 */
[----:B------:R-:W-:Y:S01]  /*8d50*/  FFMA.FTZ R28, R5, R15, -R28 ;  /* 0x0000000f051c7223 */ /* 0x000fe2000001081c */
[----:B------:R-:W-:Y:S02]  /*8d60*/  HADD2.F32 R0, -RZ, R4.H0_H0 ;  /* 0x20000004ff007230 */ /* 0x000fe40000004100 */
[C---:B------:R-:W-:Y:S01]  /*8d70*/  FMUL.FTZ R15, R9.reuse, R25 ;  /* 0x00000019090f7220 */ /* 0x040fe20000410000 */
[----:B------:R-:W-:-:S03]  /*8d80*/  FMUL.FTZ R26, R9, R12 ;  /* 0x0000000c091a7220 */ /* 0x000fc60000410000 */
[C---:B------:R-:W-:Y:S01]  /*8d90*/  FFMA.FTZ R15, R0.reuse, R12, -R15 ;  /* 0x0000000c000f7223 */ /* 0x040fe2000001080f */
[----:B------:R-:W-:Y:S02]  /*8da0*/  HADD2.F32 R12, -RZ, R40.H0_H0 ;  /* 0x20000028ff0c7230 */ /* 0x000fe40000004100 */
[----:B------:R-:W-:Y:S01]  /*8db0*/  FFMA.FTZ R30, R5, R27, R30 ;  /* 0x0000001b051e7223 */ /* 0x000fe2000001001e */
[----:B------:R-:W-:Y:S02]  /*8dc0*/  HADD2.F32 R13, -RZ, R6.H0_H0 ;  /* 0x20000006ff0d7230 */ /* 0x000fe40000004100 */
[----:B------:R-:W-:Y:S01]  /*8dd0*/  FFMA.FTZ R26, R0, R25, R26 ;  /* 0x00000019001a7223 */ /* 0x000fe2000001001a */
[----:B------:R-:W-:Y:S02]  /*8de0*/  HADD2.F32 R9, -RZ, R55.H1_H1 ;  /* 0x30000037ff097230 */ /* 0x000fe40000004100 */
[----:B------:R-:W-:Y:S01]  /*8df0*/  FMUL.FTZ R0, R21, R20 ;  /* 0x0000001415007220 */ /* 0x000fe20000410000 */
[----:B------:R-:W-:-:S02]  /*8e00*/  HADD2.F32 R5, -RZ, R40.H1_H1 ;  /* 0x30000028ff057230 */ /* 0x000fc40000004100 */
[-C--:B------:R-:W-:Y:S01]  /*8e10*/  FMUL.FTZ R32, R21, R12.reuse ;  /* 0x0000000c15207220 */ /* 0x080fe20000410000 */
[----:B------:R-:W-:Y:S02]  /*8e20*/  HADD2.F32 R14, -RZ, R7.H0_H0 ;  /* 0x20000007ff0e7230 */ /* 0x000fe40000004100 */
[C---:B------:R-:W-:Y:S01]  /*8e30*/  FFMA.FTZ R25, R13.reuse, R12, -R0 ;  /* 0x0000000c0d197223 */ /* 0x040fe20000010800 */
[C---:B------:R-:W-:Y:S01]  /*8e40*/  FMUL.FTZ R21, R24.reuse, R9 ;  /* 0x0000000918157220 */ /* 0x040fe20000410000 */
[----:B------:R-:W-:Y:S02]  /*8e50*/  HADD2.F32 R12, -RZ, R33.H0_H0 ;  /* 0x20000021ff0c7230 */ /* 0x000fe40000004100 */
[-C--:B------:R-:W-:Y:S01]  /*8e60*/  FMUL.FTZ R24, R24, R5.reuse ;  /* 0x0000000518187220 */ /* 0x080fe20000410000 */
[----:B------:R-:W-:Y:S02]  /*8e70*/  HADD2.F32 R0, -RZ, R34.H0_H0 ;  /* 0x20000022ff007230 */ /* 0x000fe40000004100 */
[----:B------:R-:W-:Y:S01]  /*8e80*/  FFMA.FTZ R32, R13, R20, R32 ;  /* 0x000000140d207223 */ /* 0x000fe20000010020 */
[C---:B------:R-:W-:Y:S01]  /*8e90*/  FFMA.FTZ R20, R14.reuse, R5, -R21 ;  /* 0x000000050e147223 */ /* 0x040fe20000010815 */
[----:B------:R-:W-:Y:S01]  /*8ea0*/  FFMA.FTZ R24, R14, R9, R24 ;  /* 0x000000090e187223 */ /* 0x000fe20000010018 */
[----:B------:R-:W-:-:S02]  /*8eb0*/  HADD2.F32 R7, -RZ, R7.H1_H1 ;  /* 0x30000007ff077230 */ /* 0x000fc40000004100 */
[C---:B------:R-:W-:Y:S01]  /*8ec0*/  FMUL.FTZ R34, R11.reuse, R12 ;  /* 0x0000000c0b227220 */ /* 0x040fe20000410000 */
[-C--:B------:R-:W-:Y:S01]  /*8ed0*/  FMUL.FTZ R14, R11, R0.reuse ;  /* 0x000000000b0e7220 */ /* 0x080fe20000410000 */
[----:B------:R-:W-:Y:S02]  /*8ee0*/  HADD2.F32 R11, -RZ, R37.H0_H0 ;  /* 0x20000025ff0b7230 */ /* 0x000fe40000004100 */
[----:B------:R-:W-:Y:S02]  /*8ef0*/  HADD2.F32 R13, -RZ, R35.H0_H0 ;  /* 0x20000023ff0d7230 */ /* 0x000fe40000004100 */
[----:B------:R-:W-:Y:S02]  /*8f00*/  HADD2.F32 R5, -RZ, R39.H0_H0 ;  /* 0x20000027ff057230 */ /* 0x000fe40000004100 */
[----:B------:R-:W-:Y:S02]  /*8f10*/  HADD2.F32 R9, -RZ, R38.H0_H0 ;  /* 0x20000026ff097230 */ /* 0x000fe40000004100 */
[----:B------:R-:W-:Y:S01]  /*8f20*/  FFMA.FTZ R33, R7, R0, -R34 ;  /* 0x0000000007217223 */ /* 0x000fe20000010822 */
[----:B------:R-:W-:-:S02]  /*8f30*/  HADD2.F32 R4, -RZ, R4.H1_H1 ;  /* 0x30000004ff047230 */ /* 0x000fc40000004100 */
[----:B------:R-:W-:Y:S01]  /*8f40*/  FFMA.FTZ R35, R7, R12, R14 ;  /* 0x0000000c07237223 */ /* 0x000fe2000001000e */
[----:B------:R-:W-:Y:S02]  /*8f50*/  HADD2.F32 R6, -RZ, R6.H1_H1 ;  /* 0x30000006ff067230 */ /* 0x000fe40000004100 */
        /* <DEDUP_REMOVED lines=18> */
.L_x_2759:
[----:B------:R-:W-:Y:S05]  /*9080*/  BSYNC B0 ;  /* 0x0000000000007941 */ /* 0x000fea0003800000 */
.L_x_2745:
[----:B------:R-:W-:Y:S01]  /*9090*/  @!PT LDS RZ, [RZ] ;  /* 0x00000000fffff984 */ /* 0x000fe20000000800 */
[----:B------:R-:W-:Y:S01]  /*90a0*/  @!PT LDS RZ, [RZ] ;  /* 0x00000000fffff984 */ /* 0x000fe20000000800 */
[----:B------:R-:W-:Y:S01]  /*90b0*/  @!PT LDS RZ, [RZ] ;  /* 0x00000000fffff984 */ /* 0x000fe20000000800 */
[----:B------:R-:W-:Y:S01]  /*90c0*/  @!PT LDS RZ, [RZ] ;  /* 0x00000000fffff984 */ /* 0x000fe20000000800 */
[----:B------:R5:W-:Y:S06]  /*90d0*/  MEMBAR.ALL.CTA ;  /* 0x0000000000007992 */ /* 0x000bec0000008000 */
[----:B-----5:R-:W5:Y:S01]  /*90e0*/  FENCE.VIEW.ASYNC.S ;  /* 0x00000000000073c6 */ /* 0x020f620000000000 */
[----:B------:R-:W-:Y:S05]  /*90f0*/  WARPSYNC.ALL ;  /* 0x0000000000007948 */ /* 0x000fea0003800000 */
[----:B-----5:R-:W-:Y:S06]  /*9100*/  BAR.SYNC.DEFER_BLOCKING 0xd, 0x100 ;  /* 0x0344000000007b1d */ /* 0x020fec0000010000 */
.L_x_2742:
[----:B-12---:R-:W1:Y:S01]  /*9110*/  S2R R0, SR_TID.X ;  /* 0x0000000000007919 */ /* 0x006e620000002100 */
[----:B------:R-:W-:Y:S01]  /*9120*/  ISETP.NE.AND P0, PT, R203, 0x3, PT ;  /* 0x00000003cb00780c */ /* 0x000fe20003f05270 */
[----:B------:R-:W-:Y:S05]  /*9130*/  WARPSYNC.ALL ;  /* 0x0000000000007948 */ /* 0x000fea0003800000 */
[----:B-1----:R-:W-:-:S05]  /*9140*/  SHF.R.U32.HI R0, RZ, 0x7, R0 ;  /* 0x00000007ff007819 */ /* 0x002fca0000011600 */
[----:B------:R-:W-:-:S05]  /*9150*/  VIADD R179, R0, 0x8 ;  /* 0x0000000800b37836 */ /* 0x000fca0000000000 */
[----:B------:R1:W-:Y:S06]  /*9160*/  BAR.SYNC.DEFER_BLOCKING R179, 0x100 ;  /* 0x000400b30000751d */ /* 0x0003ec0000010000 */
[----:B------:R-:W-:Y:S05]  /*9170*/  @!P0 BRA `(.L_x_2769) ;  /* 0x0000000000048947 */ /* 0x000fea0003800000 */
[----:B------:R-:W-:Y:S01]  /*9180*/  BPT.TRAP 0x1 ;  /* 0x000000040000795c */ /* 0x000fe20000300000 */
.L_x_2769:
[----:B---3--:R-:W-:Y:S01]  /*9190*/  IMAD R6, R2, 0x8, R16 ;  /* 0x0000000802067824 */ /* 0x008fe200078e0210 */
[----:B------:R-:W-:-:S04]  /*91a0*/  SHF.L.U32 R21, R19, 0x1f, RZ ;  /* 0x0000001f13157819 */ /* 0x000fc800000006ff */
[----:B------:R2:W3:Y:S01]  /*91b0*/  SYNCS.PHASECHK.TRANS64.TRYWAIT P2, [R6+URZ+0x22830], R21 ;  /* 0x02283015060075a7 */ /* 0x0004e2000804017f */
[----:B------:R-:W-:Y:S05]  /*91c0*/  @!P0 BRA `(.L_x_2770) ;  /* 0x0000000000048947 */ /* 0x000fea0003800000 */
[----:B------:R-:W-:Y:S01]  /*91d0*/  BPT.TRAP 0x1 ;  /* 0x000000040000795c */ /* 0x000fe20000300000 */
.L_x_2770:
[----:B0-----:R-:W0:Y:S01]  /*91e0*/  S2R R3, SR_TID.X ;  /* 0x0000000000037919 */ /* 0x001e220000002100 */
[----:B------:R-:W-:-:S05]  /*91f0*/  VIADD R0, R16, 0x1c400 ;  /* 0x0001c40010007836 */ /* 0x000fca0000000000 */
[----:B------:R-:W-:-:S04]  /*9200*/  SHF.R.U32.HI R0, RZ, 0x4, R0 ;  /* 0x00000004ff007819 */ /* 0x000fc80000011600 */
[----:B------:R-:W-:Y:S02]  /*9210*/  LOP3.LUT R0, R0, 0x3fff, RZ, 0xc0, !PT ;  /* 0x00003fff00007812 */ /* 0x000fe400078ec0ff */
[----:B0-----:R-:W-:-:S04]  /*9220*/  LOP3.LUT R3, R3, 0x7f, RZ, 0xc0, !PT ;  /* 0x0000007f03037812 */ /* 0x001fc800078ec0ff */
[----:B------:R-:W-:Y:S01]  /*9230*/  ISETP.NE.AND P1, PT, R3, RZ, PT ;  /* 0x000000ff0300720c */ /* 0x000fe20003f25270 */
[----:B---3--:R-:W-:-:S12]  /*9240*/  @P2 BRA `(.L_x_2771) ;  /* 0x0000000000082947 */ /* 0x008fd80003800000 */
[----:B------:R-:W0:Y:S02]  /*9250*/  SYNCS.PHASECHK.TRANS64.TRYWAIT P2, [R6+URZ+0x22830], R21 ;  /* 0x02283015060075a7 */ /* 0x000e24000804017f */
[----:B0-----:R-:W-:Y:S05]  /*9260*/  @!P2 BRA `(.L_x_2772) ;  /* 0x0000018800aca947 */ /* 0x001fea0003800000 */
.L_x_2771:
[----:B------:R-:W-:Y:S05]  /*9270*/  WARPSYNC.ALL ;  /* 0x0000000000007948 */ /* 0x000fea0003800000 */
[----:B------:R-:W-:-:S05]  /*9280*/  LOP3.LUT R207, R0, 0x10000, RZ, 0xfc, !PT ;  /* 0x0001000000cf7812 */ /* 0x000fca00078efcff */
[----:B------:R-:W-:Y:S01]  /*9290*/  IMAD R8, R2, 0x300, R207 ;  /* 0x0000030002087824 */ /* 0x000fe200078e02cf */
[----:B------:R-:W-:Y:S01]  /*92a0*/  LOP3.LUT R4, R36, 0x10000, RZ, 0xfc, !PT ;  /* 0x0001000024047812 */ /* 0x000fe200078efcff */
[----:B------:R-:W-:Y:S01]  /*92b0*/  IMAD.MOV.U32 R9, RZ, RZ, 0x40000040 ;  /* 0x40000040ff097424 */ /* 0x000fe200078e00ff */
[----:B------:R-:W3:Y:S01]  /*92c0*/  LDL.LU R76, [R1] ;  /* 0x00000000014c7983 */ /* 0x000ee20000300800 */
[----:B------:R-:W-:Y:S01]  /*92d0*/  IMAD.MOV.U32 R5, RZ, RZ, 0x40000040 ;  /* 0x40000040ff057424 */ /* 0x000fe200078e00ff */
[C---:B------:R-:W-:Y:S01]  /*92e0*/  R2UR UR6, R8.reuse ;  /* 0x00000000080672ca */ /* 0x040fe200000e0000 */
[----:B-----5:R-:W-:Y:S01]  /*92f0*/  WARPGROUP.ARRIVE ;  /* 0x00000000000079c5 */ /* 0x020fe20000000000 */
[----:B------:R-:W-:Y:S01]  /*9300*/  R2UR UR7, R9 ;  /* 0x00000000090772ca */ /* 0x000fe200000e0000 */
[----:B------:R-:W-:Y:S01]  /*9310*/  VIADD R10, R8, 0x2 ;  /* 0x00000002080a7836 */ /* 0x000fe20000000000 */
[C---:B------:R-:W-:Y:S01]  /*9320*/  R2UR UR4, R4.reuse ;  /* 0x00000000040472ca */ /* 0x040fe200000e0000 */
[----:B----4-:R-:W-:Y:S01]  /*9330*/  VIADD R14, R4, 0x2 ;  /* 0x00000002040e7836 */ /* 0x010fe20000000000 */
[----:B------:R-:W-:Y:S01]  /*9340*/  R2UR UR5, R5 ;  /* 0x00000000050572ca */ /* 0x000fe200000e0000 */
[----:B------:R-:W-:Y:S01]  /*9350*/  IMAD.MOV.U32 R11, RZ, RZ, 0x40000040 ;  /* 0x40000040ff0b7424 */ /* 0x000fe200078e00ff */
[----:B------:R-:W4:Y:S01]  /*9360*/  LDC R20, c[0x0][0x448] ;  /* 0x00011200ff147b82 */ /* 0x000f220000000800 */
[----:B------:R-:W-:Y:S01]  /*9370*/  IMAD.MOV.U32 R15, RZ, RZ, 0x40000040 ;  /* 0x40000040ff0f7424 */ /* 0x000fe200078e00ff */
[----:B------:R-:W0:Y:S01]  /*9380*/  S2R R77, SR_TID.X ;  /* 0x00000000004d7919 */ /* 0x000e220000002100 */
[----:B------:R-:W-:Y:S01]  /*9390*/  VIADD R12, R8, 0x4 ;  /* 0x00000004080c7836 */ /* 0x000fe20000000000 */
[----:B------:R-:W-:Y:S01]  /*93a0*/  ULDC UR53, c[0x0][0x9dc] ;  /* 0x0002770000357ab9 */ /* 0x000fe20000000800 */
[----:B------:R-:W-:Y:S01]  /*93b0*/  IMAD.MOV.U32 R13, RZ, RZ, 0x40000040 ;  /* 0x40000040ff0d7424 */ /* 0x000fe200078e00ff */
[----:B------:R-:W-:Y:S01]  /*93c0*/  ULOP3.LUT UR53, URZ, UR53, URZ, 0x33, !UPT ;  /* 0x000000353f357292 */ /* 0x000fe2000f8e333f */
[----:B------:R-:W-:Y:S01]  /*93d0*/  IMAD.MOV.U32 R9, RZ, RZ, 0x40000040 ;  /* 0x40000040ff097424 */ /* 0x000fe200078e00ff */
[----:B------:R-:W1:Y:S03]  /*93e0*/  LDC.64 R176, c[0x0][0x9e0] ;  /* 0x00027800ffb07b82 */ /* 0x000e660000000a00 */
[----:B------:R-:W-:Y:S01]  /*93f0*/  HGMMA.64x96x16.F32 R24, gdesc[UR4], RZ, !UPT, gsb0 ;  /* 0x01600000041879f0 */ /* 0x000fe2000c0008ff */
[----:B------:R-:W-:Y:S01]  /*9400*/  R2UR UR6, R10 ;  /* 0x000000000a0672ca */ /* 0x000fe200000e0000 */
[----:B------:R-:W-:Y:S01]  /*9410*/  VIADD R10, R4, 0x4 ;  /* 0x00000004040a7836 */ /* 0x000fe20000000000 */
[----:B------:R-:W-:Y:S01]  /*9420*/  R2UR UR7, R11 ;  /* 0x000000000b0772ca */ /* 0x000fe200000e0000 */
[----:B------:R-:W-:Y:S01]  /*9430*/  IMAD.MOV.U32 R11, RZ, RZ, 0x40000040 ;  /* 0x40000040ff0b7424 */ /* 0x000fe200078e00ff */
[----:B------:R-:W-:-:S02]  /*9440*/  R2UR UR4, R14 ;  /* 0x000000000e0472ca */ /* 0x000fc400000e0000 */
[----:B------:R-:W-:Y:S02]  /*9450*/  R2UR UR5, R15 ;  /* 0x000000000f0572ca */ /* 0x000fe400000e0000 */
[----:B----4-:R-:W-:Y:S02]  /*9460*/  ISETP.NE.AND P2, PT, R20, 0x1, PT ;  /* 0x000000011400780c */ /* 0x010fe40003f45270 */
[----:B0-----:R-:W-:Y:S01]  /*9470*/  SHF.R.U32.HI R77, RZ, 0x7, R77 ;  /* 0x00000007ff4d7819 */ /* 0x001fe2000001164d */
[----:B------:R-:W-:Y:S02]  /*9480*/  WARPGROUP.DEPBAR.LE gsb0, 0x0 ;  /* 0x00008000000079c5 */ /* 0x000fe40000010000 */
[----:B------:R-:W-:-:S06]  /*9490*/  WARPGROUP.ARRIVE ;  /* 0x00000000000079c5 */ /* 0x000fcc0000000000 */
[----:B------:R-:W-:Y:S01]  /*94a0*/  HGMMA.64x96x16.F32 R24, gdesc[UR4], R24, gsb0 ;  /* 0x01600000041879f0 */ /* 0x000fe20008000818 */
[----:B------:R-:W-:Y:S01]  /*94b0*/  R2UR UR6, R12 ;  /* 0x000000000c0672ca */ /* 0x000fe200000e0000 */
[----:B------:R-:W-:Y:S01]  /*94c0*/  VIADD R12, R8, 0x6 ;  /* 0x00000006080c7836 */ /* 0x000fe20000000000 */
[----:B------:R-:W-:Y:S01]  /*94d0*/  R2UR UR7, R13 ;  /* 0x000000000d0772ca */ /* 0x000fe200000e0000 */
[----:B------:R-:W-:Y:S01]  /*94e0*/  VIADD R8, R4, 0x6 ;  /* 0x0000000604087836 */ /* 0x000fe20000000000 */
[----:B------:R-:W-:Y:S01]  /*94f0*/  R2UR UR4, R10 ;  /* 0x000000000a0472ca */ /* 0x000fe200000e0000 */
[----:B------:R-:W-:Y:S01]  /*9500*/  IMAD.MOV.U32 R13, RZ, RZ, 0x40000040 ;  /* 0x40000040ff0d7424 */ /* 0x000fe200078e00ff */
        /* <DEDUP_REMOVED lines=8> */
[----:B---3--:R-:W-:-:S04]  /*9590*/  LOP3.LUT R76, R76, 0xffdfffff, RZ, 0xc0, !PT ;  /* 0xffdfffff4c4c7812 */ /* 0x008fc800078ec0ff */
[----:B------:R-:W-:-:S04]  /*95a0*/  @P2 LOP3.LUT R76, R76, 0x200000, RZ, 0xfc, !PT ;  /* 0x002000004c4c2812 */ /* 0x000fc800078efcff */
[----:B------:R-:W-:Y:S01]  /*95b0*/  LOP3.LUT R76, R76, 0xffefffff, RZ, 0xc0, !PT ;  /* 0xffefffff4c4c7812 */ /* 0x000fe200078ec0ff */
        /* <DEDUP_REMOVED lines=8> */
[----:B------:R-:W0:Y:S01]  /*9640*/  @P2 LDC R31, c[0x0][0x450] ;  /* 0x00011400ff1f2b82 */ /* 0x000e220000000800 */
[----:B------:R3:W4:Y:S01]  /*9650*/  MUFU.TANH R75, R29 ;  /* 0x0000001d004b7308 */ /* 0x0007220000002400 */
[----:B------:R-:W-:Y:S01]  /*9660*/  FMUL.FTZ R7, R30, UR4 ;  /* 0x000000041e077c20 */ /* 0x000fe20008410000 */
[----:B------:R-:W-:Y:S01]  /*9670*/  FMUL.FTZ R30, R35, UR4 ;  /* 0x00000004231e7c20 */ /* 0x000fe20008410000 */
[----:B------:R-:W-:Y:S01]  /*9680*/  FMUL.FTZ R48, R48, UR4 ;  /* 0x0000000430307c20 */ /* 0x000fe20008410000 */
[----:B------:R-:W-:Y:S01]  /*9690*/  FMUL.FTZ R66, R66, UR4 ;  /* 0x0000000442427c20 */ /* 0x000fe20008410000 */
[----:B------:R-:W-:Y:S01]  /*96a0*/  FMUL.FTZ R28, R28, UR4 ;  /* 0x000000041c1c7c20 */ /* 0x000fe20008410000 */
[----:B------:R-:W-:Y:S01]  /*96b0*/  FMUL.FTZ R32, R32, UR4 ;  /* 0x0000000420207c20 */ /* 0x000fe20008410000 */
[----:B------:R-:W-:Y:S01]  /*96c0*/  FMUL.FTZ R36, R36, UR4 ;  /* 0x0000000424247c20 */ /* 0x000fe20008410000 */
[----:B------:R2:W0:Y:S01]  /*96d0*/  MUFU.TANH R80, R12 ;  /* 0x0000000c00507308 */ /* 0x0004220000002400 */
[----:B---3--:R-:W3:Y:S01]  /*96e0*/  @P2 LDC R29, c[0x0][0x44c] ;  /* 0x00011300ff1d2b82 */ /* 0x008ee20000000800 */
[----:B------:R-:W-:Y:S01]  /*96f0*/  FMUL.FTZ R40, R40, UR4 ;  /* 0x0000000428287c20 */ /* 0x000fe20008410000 */
[----:B------:R-:W-:Y:S01]  /*9700*/  FMUL.FTZ R25, R25, UR4 ;  /* 0x0000000419197c20 */ /* 0x000fe20008410000 */
[----:B------:R-:W-:Y:S01]  /*9710*/  FMUL.FTZ R33, R33, UR4 ;  /* 0x0000000421217c20 */ /* 0x000fe20008410000 */
[----:B------:R-:W-:Y:S01]  /*9720*/  FMUL.FTZ R73, R24, UR4 ;  /* 0x0000000418497c20 */ /* 0x000fe20008410000 */
[----:B------:R-:W-:-:S02]  /*9730*/  IMAD R24, R178, -0x60, R201 ;  /* 0xffffffa0b2187824 */ /* 0x000fc400078e02c9 */
[----:B------:R-:W-:Y:S01]  /*9740*/  FMUL.FTZ R3, R27, UR4 ;  /* 0x000000041b037c20 */ /* 0x000fe20008410000 */
[----:B------:R1:W0:Y:S01]  /*9750*/  MUFU.TANH R84, R48 ;  /* 0x0000003000547308 */ /* 0x0002220000002400 */
[----:B--2---:R-:W-:Y:S02]  /*9760*/  IMAD.IADD R12, R211, 0x1, R206 ;  /* 0x00000001d30c7824 */ /* 0x004fe400078e02ce */
[----:B------:R-:W-:Y:S01]  /*9770*/  FMUL.FTZ R0, R26, UR4 ;  /* 0x000000041a007c20 */ /* 0x000fe20008410000 */
[----:B------:R-:W-:Y:S01]  /*9780*/  FMUL.FTZ R37, R37, UR4 ;  /* 0x0000000425257c20 */ /* 0x000fe20008410000 */
[----:B------:R-:W-:Y:S01]  /*9790*/  FMUL.FTZ R41, R41, UR4 ;  /* 0x0000000429297c20 */ /* 0x000fe20008410000 */
[----:B------:R-:W-:Y:S02]  /*97a0*/  IMAD.MOV.U32 R35, RZ, RZ, R12 ;  /* 0x000000ffff237224 */ /* 0x000fe400078e000c */
[----:B------:R-:W-:Y:S01]  /*97b0*/  FMUL.FTZ R44, R44, UR4 ;  /* 0x000000042c2c7c20 */ /* 0x000fe20008410000 */
[----:B------:R-:W-:Y:S01]  /*97c0*/  FMUL.FTZ R45, R45, UR4 ;  /* 0x000000042d2d7c20 */ /* 0x000fe20008410000 */
[----:B------:R2:W0:Y:S01]  /*97d0*/  MUFU.TANH R74, R28 ;  /* 0x0000001c004a7308 */ /* 0x0004220000002400 */
[----:B-1----:R-:W-:Y:S01]  /*97e0*/  FMUL.FTZ R48, R54, UR4 ;  /* 0x0000000436307c20 */ /* 0x002fe20008410000 */
[----:B------:R-:W-:Y:S01]  /*97f0*/  FMUL.FTZ R49, R49, UR4 ;  /* 0x0000000431317c20 */ /* 0x000fe20008410000 */
[----:B------:R-:W-:Y:S01]  /*9800*/  FMUL.FTZ R27, R50, UR4 ;  /* 0x00000004321b7c20 */ /* 0x000fe20008410000 */
[----:B------:R-:W-:Y:S01]  /*9810*/  FMUL.FTZ R53, R53, UR4 ;  /* 0x0000000435357c20 */ /* 0x000fe20008410000 */
[----:B------:R-:W-:Y:S01]  /*9820*/  FMUL.FTZ R52, R55, UR4 ;  /* 0x0000000437347c20 */ /* 0x000fe20008410000 */
[----:B------:R-:W-:Y:S01]  /*9830*/  FMUL.FTZ R56, R56, UR4 ;  /* 0x0000000438387c20 */ /* 0x000fe20008410000 */
[----:B------:R-:W-:Y:S01]  /*9840*/  FMUL.FTZ R57, R57, UR4 ;  /* 0x0000000439397c20 */ /* 0x000fe20008410000 */
[----:B------:R1:W0:Y:S01]  /*9850*/  MUFU.TANH R54, R66 ;  /* 0x0000004200367308 */ /* 0x0002220000002400 */
[----:B---3--:R-:W-:-:S04]  /*9860*/  @P2 IMAD.HI.U32 R20, R12, R29, RZ ;  /* 0x0000001d0c142227 */ /* 0x008fc800078e00ff */
[----:B--2---:R-:W-:Y:S01]  /*9870*/  FMUL.FTZ R28, R34, UR4 ;  /* 0x00000004221c7c20 */ /* 0x004fe20008410000 */
[----:B------:R-:W-:Y:S01]  /*9880*/  FMUL.FTZ R34, R39, UR4 ;  /* 0x0000000427227c20 */ /* 0x000fe20008410000 */
[----:B------:R-:W-:Y:S01]  /*9890*/  FMUL.FTZ R58, R58, UR4 ;  /* 0x000000043a3a7c20 */ /* 0x000fe20008410000 */
[----:B------:R-:W-:Y:S01]  /*98a0*/  FMUL.FTZ R59, R59, UR4 ;  /* 0x000000043b3b7c20 */ /* 0x000fe20008410000 */
[----:B0-----:R-:W-:Y:S01]  /*98b0*/  @P2 SHF.R.U32.HI R35, RZ, R31, R20 ;  /* 0x0000001fff232219 */ /* 0x001fe20000011614 */
[----:B------:R-:W-:Y:S01]  /*98c0*/  FMUL.FTZ R60, R60, UR4 ;  /* 0x000000043c3c7c20 */ /* 0x000fe20008410000 */
[----:B------:R-:W-:Y:S01]  /*98d0*/  ISETP.GE.AND P2, PT, R177, 0x1, PT ;  /* 0x00000001b100780c */ /* 0x000fe20003f46270 */
[----:B------:R0:W2:Y:S01]  /*98e0*/  MUFU.TANH R100, R32 ;  /* 0x0000002000647308 */ /* 0x0000a20000002400 */
[----:B------:R-:W-:Y:S01]  /*98f0*/  FMUL.FTZ R61, R61, UR4 ;  /* 0x000000043d3d7c20 */ /* 0x000fe20008410000 */
[----:B-1----:R-:W1:Y:S01]  /*9900*/  SHFL.IDX PT, R66, R35, RZ, 0x1c1f ;  /* 0x001c1fff23427589 */ /* 0x002e6200000e0000 */
[----:B------:R-:W-:Y:S01]  /*9910*/  FMUL.FTZ R64, R64, UR4 ;  /* 0x0000000440407c20 */ /* 0x000fe20008410000 */
[----:B------:R-:W-:Y:S01]  /*9920*/  FMUL.FTZ R65, R65, UR4 ;  /* 0x0000000441417c20 */ /* 0x000fe20008410000 */
[----:B------:R-:W-:Y:S01]  /*9930*/  FMUL.FTZ R68, R68, UR4 ;  /* 0x0000000444447c20 */ /* 0x000fe20008410000 */
[----:B------:R-:W-:Y:S01]  /*9940*/  FMUL.FTZ R69, R69, UR4 ;  /* 0x0000000445457c20 */ /* 0x000fe20008410000 */
[----:B------:R-:W-:Y:S01]  /*9950*/  FMUL.FTZ R31, R70, UR4 ;  /* 0x00000004461f7c20 */ /* 0x000fe20008410000 */
[----:B------:R3:W1:Y:S01]  /*9960*/  MUFU.TANH R96, R36 ;  /* 0x0000002400607308 */ /* 0x0006620000002400 */
[----:B0-----:R-:W-:Y:S01]  /*9970*/  FMUL.FTZ R32, R38, UR4 ;  /* 0x0000000426207c20 */ /* 0x001fe20008410000 */
[----:B------:R-:W-:Y:S01]  /*9980*/  FMUL.FTZ R38, R43, UR4 ;  /* 0x000000042b267c20 */ /* 0x000fe20008410000 */
[----:B------:R-:W-:Y:S01]  /*9990*/  VIADD R29, R24, 0x61 ;  /* 0x00000061181d7836 */ /* 0x000fe20000000000 */
[----:B------:R-:W-:Y:S01]  /*99a0*/  @P2 LOP3.LUT R76, R76, 0x100000, RZ, 0xfc, !PT ;  /* 0x001000004c4c2812 */ /* 0x000fe200078efcff */
[----:B------:R-:W-:Y:S01]  /*99b0*/  FMUL.FTZ R63, R63, UR4 ;  /* 0x000000043f3f7c20 */ /* 0x000fe20008410000 */
[----:B------:R-:W-:Y:S01]  /*99c0*/  @!P1 VIADD R12, R6, 0x22840 ;  /* 0x00022840060c9836 */ /* 0x000fe20000000000 */
[----:B------:R-:W-:Y:S01]  /*99d0*/  IADD3 R20, -R77, 0xb, RZ ;  /* 0x0000000b4d147810 */ /* 0x000fe20007ffe1ff */
[----:B------:R0:W1:Y:S01]  /*99e0*/  MUFU.TANH R92, R40 ;  /* 0x00000028005c7308 */ /* 0x0000620000002400 */
[----:B------:R1:W-:Y:S01]  /*99f0*/  STL [R1], R76 ;  /* 0x0000004c01007387 */ /* 0x0003e20000100800 */
[----:B---3--:R-:W-:Y:S01]  /*9a00*/  FMUL.FTZ R36, R42, UR4 ;  /* 0x000000042a247c20 */ /* 0x008fe20008410000 */
[----:B------:R-:W-:Y:S01]  /*9a10*/  FMUL.FTZ R42, R47, UR4 ;  /* 0x000000042f2a7c20 */ /* 0x000fe20008410000 */
[----:B------:R-:W-:Y:S01]  /*9a20*/  IMAD.MOV.U32 R39, RZ, RZ, -0x60 ;  /* 0xffffffa0ff277424 */ /* 0x000fe200078e00ff */
[----:B------:R-:W-:Y:S01]  /*9a30*/  @!P1 PRMT R12, RZ, 0x654, R12 ;  /* 0x00000654ff0c9816 */ /* 0x000fe2000000000c */
[----:B------:R-:W-:Y:S01]  /*9a40*/  FMUL.FTZ R62, R62, UR4 ;  /* 0x000000043e3e7c20 */ /* 0x000fe20008410000 */
[----:B------:R3:W-:Y:S06]  /*9a50*/  BAR.ARV R20, 0x100 ;  /* 0x000400140000751d */ /* 0x0007ec0000002000 */
[----:B------:R4:W1:Y:S01]  /*9a60*/  MUFU.TANH R72, R25 ;  /* 0x0000001900487308 */ /* 0x0008620000002400 */
[----:B0-----:R-:W-:Y:S01]  /*9a70*/  FMUL.FTZ R40, R46, UR4 ;  /* 0x000000042e287c20 */ /* 0x001fe20008410000 */
[----:B------:R-:W-:Y:S01]  /*9a80*/  FMUL.FTZ R46, R51, UR4 ;  /* 0x00000004332e7c20 */ /* 0x000fe20008410000 */
[----:B------:R-:W-:Y:S01]  /*9a90*/  IMAD R51, R178, R39, 0x60 ;  /* 0x00000060b2337424 */ /* 0x000fe200078e0227 */
[----:B------:R3:W-:Y:S04]  /*9aa0*/  @!P1 SYNCS.ARRIVE.TRANS64.RED.A1T0 RZ, [R12+URZ], RZ ;  /* 0x000000ff0cff99a7 */ /* 0x0007e8000810043f */
[----:B------:R0:W1:Y:S01]  /*9ab0*/  MUFU.TANH R98, R33 ;  /* 0x0000002100627308 */ /* 0x0000620000002400 */
[----:B----4-:R-:W-:-:S07]  /*9ac0*/  FMUL.FTZ R25, R67, UR4 ;  /* 0x0000000443197c20 */ /* 0x010fce0008410000 */
[----:B------:R4:W1:Y:S01]  /*9ad0*/  MUFU.TANH R94, R37 ;  /* 0x00000025005e7308 */ /* 0x0008620000002400 */
[----:B0-----:R-:W-:-:S07]  /*9ae0*/  FMUL.FTZ R33, R71, UR4 ;  /* 0x0000000447217c20 */ /* 0x001fce0008410000 */
[----:B------:R-:W0:Y:S01]  /*9af0*/  MUFU.TANH R73, R73 ;  /* 0x0000004900497308 */ /* 0x000e220000002400 */
[----:B----4-:R-:W-:Y:S02]  /*9b00*/  IMAD R37, R202, -0x2, R29 ;  /* 0xfffffffeca257824 */ /* 0x010fe400078e021d */
[----:B------:R-:W-:Y:S02]  /*9b10*/  VIADD R29, R24, 0x60 ;  /* 0x00000060181d7836 */ /* 0x000fe40000000000 */
[----:B------:R-:W-:Y:S02]  /*9b20*/  IMAD.IADD R37, R37, 0x1, -R200 ;  /* 0x0000000125257824 */ /* 0x000fe400078e0ac8 */
[----:B------:R-:W-:Y:S01]  /*9b30*/  IMAD R102, R202, -0x2, R29 ;  /* 0xfffffffeca667824 */ /* 0x000fe200078e021d */
[----:B------:R-:W4:Y:S01]  /*9b40*/  MUFU.TANH R0, R0 ;  /* 0x0000000000007308 */ /* 0x000f220000002400 */
[C---:B------:R-:W-:Y:S01]  /*9b50*/  VIADD R47, R37.reuse, UR53 ;  /* 0x00000035252f7c36 */ /* 0x040fe20008000000 */
[----:B------:R-:W-:-:S03]  /*9b60*/  IADD3 R39, R37, R176, RZ ;  /* 0x000000b025277210 */ /* 0x000fc60007ffe0ff */
[----:B-1----:R-:W-:Y:S01]  /*9b70*/  IMAD.IADD R29, R47, 0x1, R66 ;  /* 0x000000012f1d7824 */ /* 0x002fe200078e0242 */
[----:B------:R-:W-:Y:S02]  /*9b80*/  VIADDMNMX R26, R66, R39, R102, PT ;  /* 0x00000027421a7246 */ /* 0x000fe40003800166 */
        /* <DEDUP_REMOVED lines=34> */
[----:B------:R2:W0:Y:S02]  /*9db0*/  MUFU.TANH R43, R62 ;  /* 0x0000003e002b7308 */ /* 0x0004240000002400 */
[----:B--2---:R-:W-:Y:S01]  /*9dc0*/  IMAD R62, R202, -0x2, R51 ;  /* 0xfffffffeca3e7824 */ /* 0x004fe200078e0233 */
[----:B-1-34-:R-:W-:Y:S06]  /*9dd0*/  @!P2 BRA `(.L_x_2773) ;  /* 0x00000000004ca947 */ /* 0x01afec0003800000 */
[----:B------:R-:W-:Y:S01]  /*9de0*/  IADD3 R12, -R200, R201, R66 ;  /* 0x000000c9c80c7210 */ /* 0x000fe20007ffe142 */
[----:B------:R-:W-:Y:S03]  /*9df0*/  BSSY B0, `(.L_x_2774) ;  /* 0x000000e000007945 */ /* 0x000fe60003800000 */
[----:B------:R-:W-:-:S13]  /*9e00*/  ISETP.GT.AND P2, PT, R12, -0x1, PT ;  /* 0xffffffff0c00780c */ /* 0x000fda0003f44270 */
[----:B------:R-:W-:Y:S05]  /*9e10*/  @P2 BRA `(.L_x_2775) ;  /* 0x00000000001c2947 */ /* 0x000fea0003800000 */
[----:B------:R-:W-:Y:S02]  /*9e20*/  ISETP.NE.AND P2, PT, R177, 0x1, PT ;  /* 0x00000001b100780c */ /* 0x000fe40003f45270 */
[----:B------:R-:W-:-:S11]  /*9e30*/  LOP3.LUT R37, RZ, R12, RZ, 0x33, !PT ;  /* 0x0000000cff257212 */ /* 0x000fd600078e33ff */
[----:B------:R-:W1:Y:S02]  /*9e40*/  @P2 LDC.64 R66, c[0x0][0x9e8] ;  /* 0x00027a00ff422b82 */ /* 0x000e640000000a00 */
[----:B-1----:R-:W-:-:S05]  /*9e50*/  @P2 IMAD.HI.U32 R12, R37, R66, RZ ;  /* 0x00000042250c2227 */ /* 0x002fca00078e00ff */
[----:B------:R-:W-:-:S04]  /*9e60*/  @P2 SHF.R.U32.HI R37, RZ, R67, R12 ;  /* 0x00000043ff252219 */ /* 0x000fc8000001160c */
[----:B------:R-:W-:Y:S01]  /*9e70*/  LOP3.LUT R12, RZ, R37, RZ, 0x33, !PT ;  /* 0x00000025ff0c7212 */ /* 0x000fe200078e33ff */
[----:B------:R-:W-:Y:S06]  /*9e80*/  BRA `(.L_x_2776) ;  /* 0x0000000000107947 */ /* 0x000fec0003800000 */
.L_x_2775:
[----:B------:R-:W-:-:S13]  /*9e90*/  ISETP.NE.AND P2, PT, R177, 0x1, PT ;  /* 0x00000001b100780c */ /* 0x000fda0003f45270 */
[----:B------:R-:W1:Y:S02]  /*9ea0*/  @P2 LDC.64 R66, c[0x0][0x9e8] ;  /* 0x00027a00ff422b82 */ /* 0x000e640000000a00 */
[----:B-1----:R-:W-:-:S05]  /*9eb0*/  @P2 IMAD.HI.U32 R24, R12, R66, RZ ;  /* 0x000000420c182227 */ /* 0x002fca00078e00ff */
[----:B------:R-:W-:-:S07]  /*9ec0*/  @P2 SHF.R.U32.HI R12, RZ, R67, R24 ;  /* 0x00000043ff0c2219 */ /* 0x000fce0000011618 */
.L_x_2776:
[----:B------:R-:W-:Y:S05]  /*9ed0*/  BSYNC B0 ;  /* 0x0000000000007941 */ /* 0x000fea0003800000 */
.L_x_2774:
[----:B------:R-:W-:-:S05]  /*9ee0*/  IMAD R12, R12, R177, R62 ;  /* 0x000000b10c0c7224 */ /* 0x000fca00078e023e */
[----:B------:R-:W-:Y:S02]  /*9ef0*/  VIMNMX R29, R29, R12, !PT ;  /* 0x0000000c1d1d7248 */ /* 0x000fe40007fe0100 */
[----:B------:R-:W-:-:S07]  /*9f00*/  VIADDMNMX R26, R12, R177, R26, PT ;  /* 0x000000b10c1a7246 */ /* 0x000fce000380011a */
.L_x_2773:
[C---:B------:R-:W-:Y:S02]  /*9f10*/  ISETP.GE.AND P2, PT, R51.reuse, 0x2, PT ;  /* 0x000000023300780c */ /* 0x040fe40003f46270 */
[----:B------:R-:W-:Y:S02]  /*9f20*/  ISETP.GE.AND P6, PT, R51, 0x9, PT ;  /* 0x000000093300780c */ /* 0x000fe40003fc6270 */
[----:B------:R-:W-:Y:S02]  /*9f30*/  ISETP.GT.AND P3, PT, R29, 0x1, !P2 ;  /* 0x000000011d00780c */ /* 0x000fe40005764270 */
[----:B------:R-:W-:Y:S02]  /*9f40*/  ISETP.GE.AND P4, PT, R51, 0xa, PT ;  /* 0x0000000a3300780c */ /* 0x000fe40003f86270 */
[----:B------:R-:W-:Y:S02]  /*9f50*/  ISETP.LT.OR P3, PT, R26, 0x2, P3 ;  /* 0x000000021a00780c */ /* 0x000fe40001f61670 */
[----:B------:R-:W-:-:S02]  /*9f60*/  P2R R55, PR, RZ, 0x10 ;  /* 0x00000010ff377803 */ /* 0x000fc40000000000 */
[----:B------:R-:W-:Y:S02]  /*9f70*/  FSEL R104, R72, -INF , !P3 ;  /* 0xff80000048687808 */ /* 0x000fe40005800000 */
[----:B------:R-:W-:-:S04]  /*9f80*/  ISETP.GT.AND P3, PT, R29, 0x8, !P6 ;  /* 0x000000081d00780c */ /* 0x000fc80007764270 */
[----:B------:R-:W-:-:S04]  /*9f90*/  ISETP.LT.OR P3, PT, R26, 0x9, P3 ;  /* 0x000000091a00780c */ /* 0x000fc80001f61670 */
[----:B------:R-:W-:Y:S02]  /*9fa0*/  FSEL R154, R74, -INF , !P3 ;  /* 0xff8000004a9a7808 */ /* 0x000fe40005800000 */
[----:B------:R-:W-:Y:S02]  /*9fb0*/  ISETP.GT.AND P3, PT, R29, 0x9, !P4 ;  /* 0x000000091d00780c */ /* 0x000fe40006764270 */
[----:B------:R-:W-:Y:S02]  /*9fc0*/  ISETP.GE.AND P4, PT, R51, 0x11, PT ;  /* 0x000000113300780c */ /* 0x000fe40003f86270 */
[----:B------:R-:W-:Y:S02]  /*9fd0*/  ISETP.LT.OR P3, PT, R26, 0xa, P3 ;  /* 0x0000000a1a00780c */ /* 0x000fe40001f61670 */
[----:B------:R-:W-:Y:S02]  /*9fe0*/  P2R R63, PR, RZ, 0x10 ;  /* 0x00000010ff3f7803 */ /* 0x000fe40000000000 */
[----:B------:R-:W-:-:S02]  /*9ff0*/  FSEL R106, R75, -INF , !P3 ;  /* 0xff8000004b6a7808 */ /* 0x000fc40005800000 */
[----:B------:R-:W-:Y:S02]  /*a000*/  ISETP.GT.AND P3, PT, R29, 0x10, !P4 ;  /* 0x000000101d00780c */ /* 0x000fe40006764270 */
[----:B------:R-:W-:Y:S02]  /*a010*/  ISETP.GE.AND P4, PT, R51, 0x12, PT ;  /* 0x000000123300780c */ /* 0x000fe40003f86270 */
[----:B------:R-:W-:Y:S02]  /*a020*/  ISETP.LT.OR P3, PT, R26, 0x11, P3 ;  /* 0x000000111a00780c */ /* 0x000fe40001f61670 */
[----:B------:R-:W-:Y:S02]  /*a030*/  P2R R67, PR, RZ, 0x10 ;  /* 0x00000010ff437803 */ /* 0x000fe40000000000 */
[----:B------:R-:W-:Y:S02]  /*a040*/  FSEL R100, R100, -INF , !P3 ;  /* 0xff80000064647808 */ /* 0x000fe40005800000 */
[----:B------:R-:W-:-:S02]  /*a050*/  ISETP.GT.AND P3, PT, R29, 0x11, !P4 ;  /* 0x000000111d00780c */ /* 0x000fc40006764270 */
[----:B------:R-:W-:Y:S02]  /*a060*/  ISETP.GE.AND P4, PT, R51, 0x19, PT ;  /* 0x000000193300780c */ /* 0x000fe40003f86270 */
[----:B------:R-:W-:Y:S02]  /*a070*/  ISETP.LT.OR P3, PT, R26, 0x12, P3 ;  /* 0x000000121a00780c */ /* 0x000fe40001f61670 */
[----:B------:R-:W-:Y:S02]  /*a080*/  P2R R71, PR, RZ, 0x10 ;  /* 0x00000010ff477803 */ /* 0x000fe40000000000 */
[----:B------:R-:W-:Y:S02]  /*a090*/  FSEL R98, R98, -INF , !P3 ;  /* 0xff80000062627808 */ /* 0x000fe40005800000 */
[----:B------:R-:W-:Y:S02]  /*a0a0*/  ISETP.GT.AND P3, PT, R29, 0x18, !P4 ;  /* 0x000000181d00780c */ /* 0x000fe40006764270 */
[----:B------:R-:W-:-:S02]  /*a0b0*/  ISETP.GE.AND P4, PT, R51, 0x1a, PT ;  /* 0x0000001a3300780c */ /* 0x000fc40003f86270 */
[----:B------:R-:W-:Y:S02]  /*a0c0*/  ISETP.LT.OR P3, PT, R26, 0x19, P3 ;  /* 0x000000191a00780c */ /* 0x000fe40001f61670 */
[----:B------:R-:W-:Y:S02]  /*a0d0*/  P2R R75, PR, RZ, 0x10 ;  /* 0x00000010ff4b7803 */ /* 0x000fe40000000000 */
[----:B------:R-:W-:Y:S02]  /*a0e0*/  FSEL R96, R96, -INF , !P3 ;  /* 0xff80000060607808 */ /* 0x000fe40005800000 */
[----:B------:R-:W-:Y:S02]  /*a0f0*/  ISETP.GT.AND P3, PT, R29, 0x19, !P4 ;  /* 0x000000191d00780c */ /* 0x000fe40006764270 */
[----:B------:R-:W-:Y:S02]  /*a100*/  ISETP.GE.AND P4, PT, R51, 0x21, PT ;  /* 0x000000213300780c */ /* 0x000fe40003f86270 */
[----:B------:R-:W-:-:S02]  /*a110*/  ISETP.LT.OR P3, PT, R26, 0x1a, P3 ;  /* 0x0000001a1a00780c */ /* 0x000fc40001f61670 */
[----:B------:R-:W-:Y:S02]  /*a120*/  P2R R77, PR, RZ, 0x10 ;  /* 0x00000010ff4d7803 */ /* 0x000fe40000000000 */
[----:B------:R-:W-:Y:S02]  /*a130*/  FSEL R94, R94, -INF , !P3 ;  /* 0xff8000005e5e7808 */ /* 0x000fe40005800000 */
[----:B------:R-:W-:Y:S02]  /*a140*/  ISETP.GT.AND P3, PT, R29, 0x20, !P4 ;  /* 0x000000201d00780c */ /* 0x000fe40006764270 */
[----:B------:R-:W-:Y:S02]  /*a150*/  ISETP.GE.AND P4, PT, R51, 0x22, PT ;  /* 0x000000223300780c */ /* 0x000fe40003f86270 */
[----:B------:R-:W-:Y:S02]  /*a160*/  ISETP.LT.OR P3, PT, R26, 0x21, P3 ;  /* 0x000000211a00780c */ /* 0x000fe40001f61670 */
[----:B------:R-:W-:-:S02]  /*a170*/  P2R R66, PR, RZ, 0x10 ;  /* 0x00000010ff427803 */ /* 0x000fc40000000000 */
[----:B------:R-:W-:Y:S02]  /*a180*/  FSEL R92, R92, -INF , !P3 ;  /* 0xff8000005c5c7808 */ /* 0x000fe40005800000 */
[----:B------:R-:W-:Y:S02]  /*a190*/  ISETP.GT.AND P3, PT, R29, 0x21, !P4 ;  /* 0x000000211d00780c */ /* 0x000fe40006764270 */
[----:B------:R-:W-:Y:S02]  /*a1a0*/  ISETP.GE.AND P4, PT, R51, 0x29, PT ;  /* 0x000000293300780c */ /* 0x000fe40003f86270 */
[----:B------:R-:W-:-:S04]  /*a1b0*/  ISETP.LT.OR P3, PT, R26, 0x22, P3 ;  /* 0x000000221a00780c */ /* 0x000fc80001f61670 */
[----:B0-----:R-:W-:Y:S02]  /*a1c0*/  FSEL R90, R41, -INF , !P3 ;  /* 0xff800000295a7808 */ /* 0x001fe40005800000 */
[----:B------:R-:W-:Y:S02]  /*a1d0*/  ISETP.GT.AND P3, PT, R29, 0x28, !P4 ;  /* 0x000000281d00780c */ /* 0x000fe40006764270 */
[----:B------:R-:W-:Y:S02]  /*a1e0*/  P2R R41, PR, RZ, 0x10 ;  /* 0x00000010ff297803 */ /* 0x000fe40000000000 */
[----:B------:R-:W-:Y:S02]  /*a1f0*/  ISETP.LT.OR P3, PT, R26, 0x29, P3 ;  /* 0x000000291a00780c */ /* 0x000fe40001f61670 */
[----:B------:R-:W-:Y:S02]  /*a200*/  ISETP.GE.AND P4, PT, R51, 0x2a, PT ;  /* 0x0000002a3300780c */ /* 0x000fe40003f86270 */
[----:B------:R-:W-:-:S02]  /*a210*/  FSEL R88, R44, -INF , !P3 ;  /* 0xff8000002c587808 */ /* 0x000fc40005800000 */
[----:B------:R-:W-:Y:S01]  /*a220*/  ISETP.GT.AND P3, PT, R29, 0x29, !P4 ;  /* 0x000000291d00780c */ /* 0x000fe20006764270 */
[----:B------:R-:W0:Y:S01]  /*a230*/  SHFL.IDX PT, R44, R35, 0x1, 0x1c1f ;  /* 0x003c1f00232c7f89 */ /* 0x000e2200000e0000 */
        /* <DEDUP_REMOVED lines=11> */
[C---:B------:R-:W-:Y:S01]  /*a2f0*/  ISETP.LT.OR P3, PT, R26.reuse, 0x32, P3 ;  /* 0x000000321a00780c */ /* 0x040fe20001f61670 */
[----:B0-----:R-:W-:Y:S01]  /*a300*/  IMAD.IADD R37, R47, 0x1, R44 ;  /* 0x000000012f257824 */ /* 0x001fe200078e022c */
        /* <DEDUP_REMOVED lines=40> */
[----:B------:R-:W-:-:S02]  /*a590*/  VIADDMNMX R102, R44, R39, R102, PT ;  /* 0x000000272c667246 */ /* 0x000fc40003800166 */
[----:B------:R-:W-:Y:S02]  /*a5a0*/  FSEL R12, R65, -INF , !P3 ;  /* 0xff800000410c7808 */ /* 0x000fe40005800000 */
[----:B------:R-:W-:-:S04]  /*a5b0*/  ISETP.GE.AND P3, PT, R51, 0x59, PT ;  /* 0x000000593300780c */ /* 0x000fc80003f66270 */
[----:B------:R-:W-:-:S04]  /*a5c0*/  ISETP.GT.AND P4, PT, R29, 0x58, !P3 ;  /* 0x000000581d00780c */ /* 0x000fc80005f84270 */
[----:B------:R-:W-:-:S04]  /*a5d0*/  ISETP.LT.OR P4, PT, R26, 0x59, P4 ;  /* 0x000000591a00780c */ /* 0x000fc80002781670 */
[----:B------:R-:W-:Y:S02]  /*a5e0*/  FSEL R24, R68, -INF , !P4 ;  /* 0xff80000044187808 */ /* 0x000fe40006000000 */
[----:B------:R-:W-:-:S04]  /*a5f0*/  ISETP.GE.AND P4, PT, R51, 0x1, PT ;  /* 0x000000013300780c */ /* 0x000fc80003f86270 */
[----:B------:R-:W-:-:S04]  /*a600*/  ISETP.GT.AND P5, PT, R29, RZ, !P4 ;  /* 0x000000ff1d00720c */ /* 0x000fc800067a4270 */
[----:B------:R-:W-:-:S04]  /*a610*/  ISETP.LT.OR P5, PT, R26, 0x1, P5 ;  /* 0x000000011a00780c */ /* 0x000fc80002fa1670 */
[----:B------:R-:W-:Y:S02]  /*a620*/  FSEL R152, R73, -INF , !P5 ;  /* 0xff80000049987808 */ /* 0x000fe40006800000 */
[----:B------:R-:W-:-:S04]  /*a630*/  ISETP.GE.AND P5, PT, R51, 0x5a, PT ;  /* 0x0000005a3300780c */ /* 0x000fc80003fa6270 */
[----:B------:R-:W-:Y:S02]  /*a640*/  P2R R51, PR, RZ, 0x20 ;  /* 0x00000020ff337803 */ /* 0x000fe40000000000 */
[----:B------:R-:W-:-:S04]  /*a650*/  ISETP.GT.AND P5, PT, R29, 0x59, !P5 ;  /* 0x000000591d00780c */ /* 0x000fc80006fa4270 */
        /* <DEDUP_REMOVED lines=15> */
.L_x_2779:
[----:B------:R-:W-:-:S13]  /*a750*/  ISETP.NE.AND P5, PT, R177, 0x1, PT ;  /* 0x00000001b100780c */ /* 0x000fda0003fa5270 */
[----:B------:R-:W0:Y:S02]  /*a760*/  @P5 LDC.64 R44, c[0x0][0x9e8] ;  /* 0x00027a00ff2c5b82 */ /* 0x000e240000000a00 */
[----:B0-----:R-:W-:-:S05]  /*a770*/  @P5 IMAD.HI.U32 R44, R29, R44, RZ ;  /* 0x0000002c1d2c5227 */ /* 0x001fca00078e00ff */
[----:B------:R-:W-:-:S07]  /*a780*/  @P5 SHF.R.U32.HI R29, RZ, R45, R44 ;  /* 0x0000002dff1d5219 */ /* 0x000fce000001162c */
.L_x_2780:
[----:B------:R-:W-:Y:S05]  /*a790*/  BSYNC B0 ;  /* 0x0000000000007941 */ /* 0x000fea0003800000 */
.L_x_2778:
[----:B------:R-:W-:-:S05]  /*a7a0*/  IMAD R44, R29, R177, R62 ;  /* 0x000000b11d2c7224 */ /* 0x000fca00078e023e */
[----:B------:R-:W-:Y:S02]  /*a7b0*/  VIMNMX R37, R37, R44, !PT ;  /* 0x0000002c25257248 */ /* 0x000fe40007fe0100 */
[----:B------:R-:W-:-:S07]  /*a7c0*/  VIADDMNMX R102, R44, R177, R102, PT ;  /* 0x000000b12c667246 */ /* 0x000fce0003800166 */
.L_x_2777:
[C---:B------:R-:W-:Y:S01]  /*a7d0*/  ISETP.GT.AND P2, PT, R37.reuse, 0x1, !P2 ;  /* 0x000000012500780c */ /* 0x040fe20005744270 */
[----:B------:R-:W-:Y:S01]  /*a7e0*/  ULDC UR4, c[0x0][0x988] ;  /* 0x0002620000047ab9 */ /* 0x000fe20000000800 */
[----:B------:R-:W-:Y:S02]  /*a7f0*/  ISETP.GT.AND P6, PT, R37, 0x8, !P6 ;  /* 0x000000082500780c */ /* 0x000fe400077c4270 */
[C---:B------:R-:W-:Y:S02]  /*a800*/  ISETP.LT.OR P2, PT, R102.reuse, 0x2, P2 ;  /* 0x000000026600780c */ /* 0x040fe40001741670 */
[----:B------:R-:W-:Y:S02]  /*a810*/  ISETP.LT.OR P6, PT, R102, 0x9, P6 ;  /* 0x000000096600780c */ /* 0x000fe400037c1670 */
[----:B------:R-:W-:Y:S02]  /*a820*/  FSEL R68, R3, -INF , !P2 ;  /* 0xff80000003447808 */ /* 0x000fe40005000000 */
[----:B------:R-:W-:-:S02]  /*a830*/  ISETP.NE.AND P2, PT, R55, RZ, PT ;  /* 0x000000ff3700720c */ /* 0x000fc40003f45270 */
[C---:B------:R-:W-:Y:S02]  /*a840*/  ISETP.GT.AND P4, PT, R37.reuse, RZ, !P4 ;  /* 0x000000ff2500720c */ /* 0x040fe40006784270 */
[----:B------:R-:W-:Y:S02]  /*a850*/  ISETP.GT.AND P2, PT, R37, 0x9, !P2 ;  /* 0x000000092500780c */ /* 0x000fe40005744270 */
[----:B------:R-:W-:Y:S02]  /*a860*/  ISETP.NE.AND P5, PT, R66, RZ, PT ;  /* 0x000000ff4200720c */ /* 0x000fe40003fa5270 */
[----:B------:R-:W-:Y:S02]  /*a870*/  ISETP.LT.OR P2, PT, R102, 0xa, P2 ;  /* 0x0000000a6600780c */ /* 0x000fe40001741670 */
[----:B------:R-:W-:Y:S02]  /*a880*/  FSEL R66, R7, -INF , !P6 ;  /* 0xff80000007427808 */ /* 0x000fe40007000000 */
[----:B------:R-:W-:Y:S01]  /*a890*/  FSEL R62, R13, -INF , !P2 ;  /* 0xff8000000d3e7808 */ /* 0x000fe20005000000 */
[----:B------:R-:W-:Y:S01]  /*a8a0*/  IMAD.U32 R13, RZ, RZ, UR4 ;  /* 0x00000004ff0d7e24 */ /* 0x000fe2000f8e00ff */
[----:B------:R-:W-:-:S02]  /*a8b0*/  ISETP.NE.AND P2, PT, R63, RZ, PT ;  /* 0x000000ff3f00720c */ /* 0x000fc40003f45270 */
[----:B------:R-:W-:Y:S02]  /*a8c0*/  ISETP.NE.AND P6, PT, R77, RZ, PT ;  /* 0x000000ff4d00720c */ /* 0x000fe40003fc5270 */
[----:B------:R-:W-:Y:S02]  /*a8d0*/  ISETP.GT.AND P2, PT, R37, 0x10, !P2 ;  /* 0x000000102500780c */ /* 0x000fe40005744270 */
[C---:B------:R-:W-:Y:S02]  /*a8e0*/  ISETP.LT.OR P4, PT, R102.reuse, 0x1, P4 ;  /* 0x000000016600780c */ /* 0x040fe40002781670 */
[----:B------:R-:W-:Y:S02]  /*a8f0*/  ISETP.LT.OR P2, PT, R102, 0x11, P2 ;  /* 0x000000116600780c */ /* 0x000fe40001741670 */
[----:B------:R-:W-:Y:S02]  /*a900*/  FSEL R35, R0, -INF , !P4 ;  /* 0xff80000000237808 */ /* 0x000fe40006000000 */
        /* <DEDUP_REMOVED lines=22> */
[----:B------:R-:W-:Y:S02]  /*aa70*/  ISETP.GT.AND P2, PT, R37, 0x20, !P6 ;  /* 0x000000202500780c */ /* 0x000fe40007744270 */
[----:B------:R-:W-:Y:S02]  /*aa80*/  FMNMX.FTZ R3, R88, R3, !PT ;  /* 0x0000000358037209 */ /* 0x000fe40007810000 */
[----:B------:R-:W-:-:S02]  /*aa90*/  ISETP.LT.OR P2, PT, R102, 0x21, P2 ;  /* 0x000000216600780c */ /* 0x000fc40001741670 */
[----:B------:R-:W-:Y:S02]  /*aaa0*/  FMNMX.FTZ R3, R86, R3, !PT ;  /* 0x0000000356037209 */ /* 0x000fe40007810000 */
[----:B------:R-:W-:Y:S02]  /*aab0*/  FSEL R36, R36, -INF , !P2 ;  /* 0xff80000024247808 */ /* 0x000fe40005000000 */
        /* <DEDUP_REMOVED lines=29> */
[----:B------:R-:W-:Y:S01]  /*ac90*/  ISETP.NE.AND P6, PT, R60, RZ, PT ;  /* 0x000000ff3c00720c */ /* 0x000fe20003fc5270 */
[----:B------:R-:W0:Y:S01]  /*aca0*/  SHFL.BFLY PT, R0, R3, 0x2, 0x1f ;  /* 0x0c401f0003007f89 */ /* 0x000e2200000e0000 */
[----:B------:R-:W-:Y:S02]  /*acb0*/  ISETP.LT.OR P2, PT, R102, 0x32, P2 ;  /* 0x000000326600780c */ /* 0x000fe40001741670 */
[----:B------:R-:W-:Y:S02]  /*acc0*/  ISETP.NE.AND P5, PT, R61, RZ, PT ;  /* 0x000000ff3d00720c */ /* 0x000fe40003fa5270 */
[----:B------:R-:W-:Y:S02]  /*acd0*/  FSEL R46, R46, -INF , !P2 ;  /* 0xff8000002e2e7808 */ /* 0x000fe40005000000 */
[----:B------:R-:W-:-:S02]  /*ace0*/  ISETP.NE.AND P2, PT, R49, RZ, PT ;  /* 0x000000ff3100720c */ /* 0x000fc40003f45270 */
[C---:B------:R-:W-:Y:S02]  /*acf0*/  ISETP.GT.AND P3, PT, R37.reuse, 0x58, !P3 ;  /* 0x000000582500780c */ /* 0x040fe40005f64270 */
[----:B------:R-:W-:Y:S02]  /*ad00*/  ISETP.GT.AND P2, PT, R37, 0x38, !P2 ;  /* 0x000000382500780c */ /* 0x000fe40005744270 */
[C---:B------:R-:W-:Y:S02]  /*ad10*/  ISETP.LT.OR P3, PT, R102.reuse, 0x59, P3 ;  /* 0x000000596600780c */ /* 0x040fe40001f61670 */
[----:B------:R-:W-:-:S04]  /*ad20*/  ISETP.LT.OR P2, PT, R102, 0x39, P2 ;  /* 0x000000396600780c */ /* 0x000fc80001741670 */
[----:B------:R-:W-:Y:S02]  /*ad30*/  FSEL R48, R48, -INF , !P2 ;  /* 0xff80000030307808 */ /* 0x000fe40005000000 */
[----:B------:R-:W-:Y:S02]  /*ad40*/  ISETP.NE.AND P2, PT, R85, RZ, PT ;  /* 0x000000ff5500720c */ /* 0x000fe40003f45270 */
[----:B0-----:R-:W-:Y:S02]  /*ad50*/  FMNMX.FTZ R27, R3, R0, !PT ;  /* 0x00000000031b7209 */ /* 0x001fe40007810000 */
[----:B------:R-:W-:Y:S02]  /*ad60*/  ISETP.GT.AND P2, PT, R37, 0x39, !P2 ;  /* 0x000000392500780c */ /* 0x000fe40005744270 */
[----:B------:R-:W-:Y:S01]  /*ad70*/  FMNMX.FTZ R3, R35, R68, !PT ;  /* 0x0000004423037209 */ /* 0x000fe20007810000 */
[----:B------:R-:W0:Y:S01]  /*ad80*/  SHFL.BFLY PT, R0, R27, 0x1, 0x1f ;  /* 0x0c201f001b007f89 */ /* 0x000e2200000e0000 */
[----:B------:R-:W-:-:S02]  /*ad90*/  ISETP.LT.OR P2, PT, R102, 0x3a, P2 ;  /* 0x0000003a6600780c */ /* 0x000fc40001741670 */
[----:B------:R-:W-:Y:S02]  /*ada0*/  FMNMX.FTZ R3, R66, R3, !PT ;  /* 0x0000000342037209 */ /* 0x000fe40007810000 */
[----:B------:R-:W-:Y:S02]  /*adb0*/  FSEL R52, R52, -INF , !P2 ;  /* 0xff80000034347808 */ /* 0x000fe40005000000 */
[----:B------:R-:W-:Y:S02]  /*adc0*/  ISETP.NE.AND P2, PT, R53, RZ, PT ;  /* 0x000000ff3500720c */ /* 0x000fe40003f45270 */
[----:B------:R-:W-:Y:S02]  /*add0*/  FMNMX.FTZ R3, R62, R3, !PT ;  /* 0x000000033e037209 */ /* 0x000fe40007810000 */
[----:B------:R-:W-:-:S04]  /*ade0*/  ISETP.GT.AND P2, PT, R37, 0x40, !P2 ;  /* 0x000000402500780c */ /* 0x000fc80005744270 */
[----:B------:R-:W-:-:S04]  /*adf0*/  ISETP.LT.OR P2, PT, R102, 0x41, P2 ;  /* 0x000000416600780c */ /* 0x000fc80001741670 */
[----:B------:R-:W-:Y:S02]  /*ae00*/  FSEL R60, R58, -INF , !P2 ;  /* 0xff8000003a3c7808 */ /* 0x000fe40005000000 */
[----:B------:R-:W-:Y:S02]  /*ae10*/  ISETP.NE.AND P2, PT, R56, RZ, PT ;  /* 0x000000ff3800720c */ /* 0x000fe40003f45270 */
[----:B0-----:R-:W-:Y:S02]  /*ae20*/  FMNMX.FTZ R7, R27, R0, !PT ;  /* 0x000000001b077209 */ /* 0x001fe40007810000 */
[----:B------:R-:W-:-:S03]  /*ae30*/  ISETP.GT.AND P2, PT, R37, 0x41, !P2 ;  /* 0x000000412500780c */ /* 0x000fc60005744270 */
[----:B------:R-:W-:Y:S01]  /*ae40*/  FMUL.FTZ R0, R7, R13 ;  /* 0x0000000d07007220 */ /* 0x000fe20000410000 */
[----:B------:R-:W-:-:S04]  /*ae50*/  ISETP.LT.OR P2, PT, R102, 0x42, P2 ;  /* 0x000000426600780c */ /* 0x000fc80001741670 */
[----:B------:R-:W-:Y:S02]  /*ae60*/  FSEL R56, R59, -INF , !P2 ;  /* 0xff8000003b387808 */ /* 0x000fe40005000000 */
[----:B------:R-:W-:-:S04]  /*ae70*/  ISETP.NE.AND P2, PT, R57, RZ, PT ;  /* 0x000000ff3900720c */ /* 0x000fc80003f45270 */
[----:B------:R-:W-:-:S04]  /*ae80*/  ISETP.GT.AND P2, PT, R37, 0x48, !P2 ;  /* 0x000000482500780c */ /* 0x000fc80005744270 */
[----:B------:R-:W-:-:S04]  /*ae90*/  ISETP.LT.OR P2, PT, R102, 0x49, P2 ;  /* 0x000000496600780c */ /* 0x000fc80001741670 */
[----:B------:R-:W-:Y:S02]  /*aea0*/  FSEL R58, R43, -INF , !P2 ;  /* 0xff8000002b3a7808 */ /* 0x000fe40005000000 */
[----:B------:R-:W-:-:S04]  /*aeb0*/  ISETP.GT.AND P2, PT, R37, 0x49, !P6 ;  /* 0x000000492500780c */ /* 0x000fc80007744270 */
[----:B------:R-:W-:-:S04]  /*aec0*/  ISETP.LT.OR P2, PT, R102, 0x4a, P2 ;  /* 0x0000004a6600780c */ /* 0x000fc80001741670 */
[----:B------:R-:W-:Y:S02]  /*aed0*/  FSEL R50, R50, -INF , !P2 ;  /* 0xff80000032327808 */ /* 0x000fe40005000000 */
[----:B------:R-:W-:Y:S02]  /*aee0*/  ISETP.GT.AND P2, PT, R37, 0x50, !P5 ;  /* 0x000000502500780c */ /* 0x000fe40006f44270 */
[----:B------:R-:W-:Y:S02]  /*aef0*/  ISETP.NE.AND P5, PT, R87, RZ, PT ;  /* 0x000000ff5700720c */ /* 0x000fe40003fa5270 */
[----:B------:R-:W-:-:S04]  /*af00*/  ISETP.LT.OR P2, PT, R102, 0x51, P2 ;  /* 0x000000516600780c */ /* 0x000fc80001741670 */
[----:B------:R-:W-:Y:S02]  /*af10*/  FSEL R54, R54, -INF , !P2 ;  /* 0xff80000036367808 */ /* 0x000fe40005000000 */
[----:B------:R-:W-:-:S04]  /*af20*/  FSETP.NEU.FTZ.AND P2, PT, R7, -INF , PT ;  /* 0xff8000000700780b */ /* 0x000fc80003f5d000 */
[----:B------:R-:W-:Y:S02]  /*af30*/  FSEL R41, R0, RZ, P2 ;  /* 0x000000ff00297208 */ /* 0x000fe40001000000 */
[----:B------:R-:W-:Y:S02]  /*af40*/  ISETP.GT.AND P2, PT, R37, 0x51, !P5 ;  /* 0x000000512500780c */ /* 0x000fe40006f44270 */
[----:B------:R-:W-:Y:S01]  /*af50*/  ISETP.NE.AND P5, PT, R51, RZ, PT ;  /* 0x000000ff3300720c */ /* 0x000fe20003fa5270 */
[-CC-:B------:R-:W-:Y:S01]  /*af60*/  FFMA.FTZ R29, R104, R13.reuse, -R41.reuse ;  /* 0x0000000d681d7223 */ /* 0x180fe20000010829 */
[----:B------:R-:W-:Y:S01]  /*af70*/  ISETP.LT.OR P2, PT, R102, 0x52, P2 ;  /* 0x000000526600780c */ /* 0x000fe20001741670 */
[-CC-:B------:R-:W-:Y:S01]  /*af80*/  FFMA.FTZ R39, R106, R13.reuse, -R41.reuse ;  /* 0x0000000d6a277223 */ /* 0x180fe20000010829 */
[-CC-:B------:R-:W-:Y:S01]  /*af90*/  FFMA.FTZ R160, R92, R13.reuse, -R41.reuse ;  /* 0x0000000d5ca07223 */ /* 0x180fe20000010829 */
[-CC-:B------:R-:W-:Y:S01]  /*afa0*/  FFMA.FTZ R49, R12, R13.reuse, -R41.reuse ;  /* 0x0000000d0c317223 */ /* 0x180fe20000010829 */
[----:B------:R-:W-:Y:S01]  /*afb0*/  FSEL R0, R25, -INF , !P2 ;  /* 0xff80000019007808 */ /* 0x000fe20005000000 */
[--C-:B------:R-:W-:Y:S01]  /*afc0*/  FFMA.FTZ R152, R152, R13, -R41.reuse ;  /* 0x0000000d98987223 */ /* 0x100fe20000010829 */
[----:B------:R-:W-:Y:S01]  /*afd0*/  FMNMX.FTZ R25, R28, R3, !PT ;  /* 0x000000031c197209 */ /* 0x000fe20007810000 */
[-CC-:B------:R-:W-:Y:S01]  /*afe0*/  FFMA.FTZ R154, R154, R13.reuse, -R41.reuse ;  /* 0x0000000d9a9a7223 */ /* 0x180fe20000010829 */
[----:B------:R0:W-:Y:S01]  /*aff0*/  MUFU.EX2 R3, R29 ;  /* 0x0000001d00037308 */ /* 0x0001e20000000800 */
[----:B------:R-:W-:Y:S01]  /*b000*/  ISETP.GT.AND P2, PT, R37, 0x59, !P5 ;  /* 0x000000592500780c */ /* 0x000fe20006f44270 */
[--C-:B------:R-:W-:Y:S01]  /*b010*/  FFMA.FTZ R37, R90, R13, -R41.reuse ;  /* 0x0000000d5a257223 */ /* 0x100fe20000010829 */
[----:B------:R-:W-:Y:S01]  /*b020*/  FMNMX.FTZ R25, R30, R25, !PT ;  /* 0x000000191e197209 */ /* 0x000fe20007810000 */
[-CC-:B------:R-:W-:Y:S01]  /*b030*/  FFMA.FTZ R156, R100, R13.reuse, -R41.reuse ;  /* 0x0000000d649c7223 */ /* 0x180fe20000010829 */
[----:B------:R-:W-:Y:S01]  /*b040*/  ISETP.LT.OR P2, PT, R102, 0x5a, P2 ;  /* 0x0000005a6600780c */ /* 0x000fe20001741670 */
[--C-:B------:R-:W-:Y:S01]  /*b050*/  FFMA.FTZ R98, R98, R13, -R41.reuse ;  /* 0x0000000d62627223 */ /* 0x100fe20000010829 */
[----:B------:R-:W-:Y:S01]  /*b060*/  FMNMX.FTZ R25, R32, R25, !PT ;  /* 0x0000001920197209 */ /* 0x000fe20007810000 */
[----:B------:R-:W1:Y:S01]  /*b070*/  MUFU.EX2 R152, R152 ;  /* 0x0000009800987308 */ /* 0x000e620000000800 */
[----:B------:R-:W-:Y:S01]  /*b080*/  FSEL R90, R31, -INF , !P3 ;  /* 0xff8000001f5a7808 */ /* 0x000fe20005800000 */
[--C-:B------:R-:W-:Y:S01]  /*b090*/  FFMA.FTZ R31, R86, R13, -R41.reuse ;  /* 0x0000000d561f7223 */ /* 0x100fe20000010829 */
[----:B------:R-:W-:Y:S01]  /*b0a0*/  FMNMX.FTZ R25, R34, R25, !PT ;  /* 0x0000001922197209 */ /* 0x000fe20007810000 */
[-CC-:B------:R-:W-:Y:S01]  /*b0b0*/  FFMA.FTZ R158, R96, R13.reuse, -R41.reuse ;  /* 0x0000000d609e7223 */ /* 0x180fe20000010829 */
[----:B------:R-:W-:Y:S01]  /*b0c0*/  FSEL R92, R33, -INF , !P2 ;  /* 0xff800000215c7808 */ /* 0x000fe20005000000 */
[--C-:B------:R-:W-:Y:S01]  /*b0d0*/  FFMA.FTZ R94, R94, R13, -R41.reuse ;  /* 0x0000000d5e5e7223 */ /* 0x100fe20000010829 */
[----:B------:R-:W-:Y:S01]  /*b0e0*/  FMNMX.FTZ R27, R36, R25, !PT ;  /* 0x00000019241b7209 */ /* 0x000fe20007810000 */
[----:B------:R-:W-:Y:S01]  /*b0f0*/  MUFU.EX2 R33, R31 ;  /* 0x0000001f00217308 */ /* 0x000fe20000000800 */
[-CC-:B------:R-:W-:Y:S01]  /*b100*/  FFMA.FTZ R88, R88, R13.reuse, -R41.reuse ;  /* 0x0000000d58587223 */ /* 0x180fe20000010829 */
[--C-:B------:R-:W-:Y:S01]  /*b110*/  FFMA.FTZ R84, R84, R13, -R41.reuse ;  /* 0x0000000d54547223 */ /* 0x100fe20000010829 */
[----:B------:R-:W-:Y:S01]  /*b120*/  FMNMX.FTZ R27, R38, R27, !PT ;  /* 0x0000001b261b7209 */ /* 0x000fe20007810000 */
[-CC-:B------:R-:W-:Y:S01]  /*b130*/  FFMA.FTZ R82, R82, R13.reuse, -R41.reuse ;  /* 0x0000000d52527223 */ /* 0x180fe20000010829 */
[-CC-:B------:R-:W-:Y:S01]  /*b140*/  FFMA.FTZ R80, R80, R13.reuse, -R41.reuse ;  /* 0x0000000d50507223 */ /* 0x180fe20000010829 */
[--C-:B------:R-:W-:Y:S01]  /*b150*/  FFMA.FTZ R78, R78, R13, -R41.reuse ;  /* 0x0000000d4e4e7223 */ /* 0x100fe20000010829 */
[----:B------:R-:W-:Y:S01]  /*b160*/  FMNMX.FTZ R27, R40, R27, !PT ;  /* 0x0000001b281b7209 */ /* 0x000fe20007810000 */
[----:B------:R2:W-:Y:S01]  /*b170*/  MUFU.EX2 R25, R39 ;  /* 0x0000002700197308 */ /* 0x0005e20000000800 */
[-CC-:B------:R-:W-:Y:S01]  /*b180*/  FFMA.FTZ R76, R76, R13.reuse, -R41.reuse ;  /* 0x0000000d4c4c7223 */ /* 0x180fe20000010829 */
[--C-:B------:R-:W-:Y:S01]  /*b190*/  FFMA.FTZ R74, R74, R13, -R41.reuse ;  /* 0x0000000d4a4a7223 */ /* 0x100fe20000010829 */
[----:B------:R-:W-:Y:S01]  /*b1a0*/  FMNMX.FTZ R27, R42, R27, !PT ;  /* 0x0000001b2a1b7209 */ /* 0x000fe20007810000 */
[-CC-:B------:R-:W-:Y:S01]  /*b1b0*/  FFMA.FTZ R72, R72, R13.reuse, -R41.reuse ;  /* 0x0000000d48487223 */ /* 0x180fe20000010829 */
[-CC-:B------:R-:W-:Y:S01]  /*b1c0*/  FFMA.FTZ R70, R70, R13.reuse, -R41.reuse ;  /* 0x0000000d46467223 */ /* 0x180fe20000010829 */
[--C-:B------:R-:W-:Y:S01]  /*b1d0*/  FFMA.FTZ R64, R64, R13, -R41.reuse ;  /* 0x0000000d40407223 */ /* 0x100fe20000010829 */
[----:B0-----:R-:W-:Y:S01]  /*b1e0*/  FMNMX.FTZ R29, R44, R27, !PT ;  /* 0x0000001b2c1d7209 */ /* 0x001fe20007810000 */
[-CC-:B------:R-:W-:Y:S01]  /*b1f0*/  FFMA.FTZ R24, R24, R13.reuse, -R41.reuse ;  /* 0x0000000d18187223 */ /* 0x180fe20000010829 */
[----:B------:R-:W-:Y:S01]  /*b200*/  FFMA.FTZ R26, R26, R13, -R41 ;  /* 0x0000000d1a1a7223 */ /* 0x000fe20000010829 */
[----:B------:R-:W-:Y:S01]  /*b210*/  MUFU.EX2 R154, R154 ;  /* 0x0000009a009a7308 */ /* 0x000fe20000000800 */
[----:B------:R-:W-:Y:S01]  /*b220*/  FMNMX.FTZ R29, R46, R29, !PT ;  /* 0x0000001d2e1d7209 */ /* 0x000fe20007810000 */
[----:B-1----:R-:W-:Y:S01]  /*b230*/  FADD.FTZ R51, R152, R3 ;  /* 0x0000000398337221 */ /* 0x002fe20000010000 */
[----:B------:R-:W-:-:S02]  /*b240*/  F2FP.F16.F32.PACK_AB R152, R3, R152 ;  /* 0x000000980398723e */ /* 0x000fc400000000ff */
[----:B------:R-:W-:-:S03]  /*b250*/  FMNMX.FTZ R29, R48, R29, !PT ;  /* 0x0000001d301d7209 */ /* 0x000fc60007810000 */
[----:B------:R-:W-:Y:S01]  /*b260*/  MUFU.EX2 R156, R156 ;  /* 0x0000009c009c7308 */ /* 0x000fe20000000800 */
[----:B------:R-:W-:-:S04]  /*b270*/  FMNMX.FTZ R29, R52, R29, !PT ;  /* 0x0000001d341d7209 */ /* 0x000fc80007810000 */
[----:B--2---:R-:W-:-:S03]  /*b280*/  FMNMX.FTZ R39, R60, R29, !PT ;  /* 0x0000001d3c277209 */ /* 0x004fc60007810000 */
[----:B------:R-:W-:Y:S01]  /*b290*/  MUFU.EX2 R27, R98 ;  /* 0x00000062001b7308 */ /* 0x000fe20000000800 */
[----:B------:R-:W-:-:S04]  /*b2a0*/  FMNMX.FTZ R39, R56, R39, !PT ;  /* 0x0000002738277209 */ /* 0x000fc80007810000 */
[----:B------:R-:W-:-:S03]  /*b2b0*/  FMNMX.FTZ R39, R58, R39, !PT ;  /* 0x000000273a277209 */ /* 0x000fc60007810000 */
[----:B------:R-:W-:Y:S01]  /*b2c0*/  MUFU.EX2 R158, R158 ;  /* 0x0000009e009e7308 */ /* 0x000fe20000000800 */
[----:B------:R-:W-:-:S04]  /*b2d0*/  FMNMX.FTZ R39, R50, R39, !PT ;  /* 0x0000002732277209 */ /* 0x000fc80007810000 */
[----:B------:R-:W-:-:S03]  /*b2e0*/  FMNMX.FTZ R39, R54, R39, !PT ;  /* 0x0000002736277209 */ /* 0x000fc60007810000 */
[----:B------:R-:W-:Y:S01]  /*b2f0*/  MUFU.EX2 R29, R94 ;  /* 0x0000005e001d7308 */ /* 0x000fe20000000800 */
[----:B------:R-:W-:-:S04]  /*b300*/  FMNMX.FTZ R39, R0, R39, !PT ;  /* 0x0000002700277209 */ /* 0x000fc80007810000 */
[----:B------:R-:W-:-:S03]  /*b310*/  FMNMX.FTZ R39, R90, R39, !PT ;  /* 0x000000275a277209 */ /* 0x000fc60007810000 */
[----:B------:R-:W-:Y:S01]  /*b320*/  MUFU.EX2 R160, R160 ;  /* 0x000000a000a07308 */ /* 0x000fe20000000800 */
[----:B------:R-:W-:-:S05]  /*b330*/  FMNMX.FTZ R39, R92, R39, !PT ;  /* 0x000000275c277209 */ /* 0x000fca0007810000 */
[----:B------:R-:W0:Y:S02]  /*b340*/  SHFL.BFLY PT, R86, R39, 0x2, 0x1f ;  /* 0x0c401f0027567f89 */ /* 0x000e2400000e0000 */
[----:B------:R-:W-:Y:S08]  /*b350*/  MUFU.EX2 R37, R37 ;  /* 0x0000002500257308 */ /* 0x000ff00000000800 */
[----:B------:R-:W1:Y:S08]  /*b360*/  MUFU.EX2 R88, R88 ;  /* 0x0000005800587308 */ /* 0x000e700000000800 */
[----:B------:R-:W-:Y:S01]  /*b370*/  MUFU.EX2 R84, R84 ;  /* 0x0000005400547308 */ /* 0x000fe20000000800 */
[----:B0-----:R-:W-:-:S07]  /*b380*/  FMNMX.FTZ R86, R39, R86, !PT ;  /* 0x0000005627567209 */ /* 0x001fce0007810000 */
[----:B------:R-:W0:Y:S01]  /*b390*/  MUFU.EX2 R43, R82 ;  /* 0x00000052002b7308 */ /* 0x000e220000000800 */
[----:B-1----:R-:W-:Y:S01]  /*b3a0*/  F2FP.F16.F32.PACK_AB R162, R33, R88 ;  /* 0x0000005821a2723e */ /* 0x002fe200000000ff */
[----:B------:R-:W1:Y:S06]  /*b3b0*/  SHFL.BFLY PT, R31, R86, 0x1, 0x1f ;  /* 0x0c201f00561f7f89 */ /* 0x000e6c00000e0000 */
[----:B------:R-:W-:Y:S08]  /*b3c0*/  MUFU.EX2 R80, R80 ;  /* 0x0000005000507308 */ /* 0x000ff00000000800 */
[----:B------:R-:W2:Y:S01]  /*b3d0*/  MUFU.EX2 R45, R78 ;  /* 0x0000004e002d7308 */ /* 0x000ea20000000800 */
[----:B0-----:R-:W-:-:S07]  /*b3e0*/  F2FP.F16.F32.PACK_AB R164, R43, R84 ;  /* 0x000000542ba4723e */ /* 0x001fce00000000ff */
[----:B------:R-:W-:Y:S01]  /*b3f0*/  MUFU.EX2 R76, R76 ;  /* 0x0000004c004c7308 */ /* 0x000fe20000000800 */
[----:B-1----:R-:W-:-:S04]  /*b400*/  FMNMX.FTZ R12, R86, R31, !PT ;  /* 0x0000001f560c7209 */ /* 0x002fc80007810000 */
[C---:B------:R-:W-:Y:S01]  /*b410*/  FSETP.NEU.FTZ.AND P2, PT, R12.reuse, -INF , PT ;  /* 0xff8000000c00780b */ /* 0x040fe20003f5d000 */
[----:B------:R-:W-:Y:S02]  /*b420*/  FMUL.FTZ R31, R12, R13 ;  /* 0x0000000d0c1f7220 */ /* 0x000fe40000410000 */
[----:B------:R-:W-:Y:S01]  /*b430*/  MUFU.EX2 R39, R74 ;  /* 0x0000004a00277308 */ /* 0x000fe20000000800 */
[----:B--2---:R-:W-:Y:S02]  /*b440*/  F2FP.F16.F32.PACK_AB R166, R45, R80 ;  /* 0x000000502da6723e */ /* 0x004fe400000000ff */
[----:B------:R-:W-:-:S05]  /*b450*/  FSEL R41, R31, RZ, P2 ;  /* 0x000000ff1f297208 */ /* 0x000fca0001000000 */
[----:B------:R0:W-:Y:S01]  /*b460*/  MUFU.EX2 R31, R26 ;  /* 0x0000001a001f7308 */ /* 0x0001e20000000800 */
        /* <DEDUP_REMOVED lines=8> */
[----:B0-----:R-:W-:Y:S01]  /*b4f0*/  FADD.FTZ R26, R154, R51 ;  /* 0x000000339a1a7221 */ /* 0x001fe20000010000 */
[-CC-:B------:R-:W-:Y:S01]  /*b500*/  FFMA.FTZ R34, R34, R13.reuse, -R41.reuse ;  /* 0x0000000d22227223 */ /* 0x180fe20000010829 */
[-CC-:B------:R-:W-:Y:S01]  /*b510*/  FFMA.FTZ R36, R36, R13.reuse, -R41.reuse ;  /* 0x0000000d24247223 */ /* 0x180fe20000010829 */
[-CC-:B------:R-:W-:Y:S01]  /*b520*/  FFMA.FTZ R38, R38, R13.reuse, -R41.reuse ;  /* 0x0000000d26267223 */ /* 0x180fe20000010829 */
[----:B------:R-:W-:Y:S01]  /*b530*/  FADD.FTZ R51, R25, R26 ;  /* 0x0000001a19337221 */ /* 0x000fe20000010000 */
[-CC-:B------:R-:W-:Y:S01]  /*b540*/  FFMA.FTZ R40, R40, R13.reuse, -R41.reuse ;  /* 0x0000000d28287223 */ /* 0x180fe20000010829 */
[-C--:B------:R-:W-:Y:S01]  /*b550*/  FFMA.FTZ R42, R42, R13.reuse, -R41 ;  /* 0x0000000d2a2a7223 */ /* 0x080fe20000010829 */
[----:B------:R-:W0:Y:S01]  /*b560*/  MUFU.EX2 R68, R68 ;  /* 0x0000004400447308 */ /* 0x000e220000000800 */
[----:B------:R-:W-:Y:S01]  /*b570*/  FADD.FTZ R26, R156, R51 ;  /* 0x000000339c1a7221 */ /* 0x000fe20000010000 */
[-CC-:B------:R-:W-:Y:S01]  /*b580*/  FFMA.FTZ R44, R44, R13.reuse, -R41.reuse ;  /* 0x0000000d2c2c7223 */ /* 0x180fe20000010829 */
[-CC-:B------:R-:W-:Y:S01]  /*b590*/  FFMA.FTZ R46, R46, R13.reuse, -R41.reuse ;  /* 0x0000000d2e2e7223 */ /* 0x180fe20000010829 */
[-CC-:B------:R-:W-:Y:S01]  /*b5a0*/  FFMA.FTZ R48, R48, R13.reuse, -R41.reuse ;  /* 0x0000000d30307223 */ /* 0x180fe20000010829 */
[----:B------:R-:W-:Y:S01]  /*b5b0*/  FADD.FTZ R53, R27, R26 ;  /* 0x0000001a1b357221 */ /* 0x000fe20000010000 */
[-CC-:B------:R-:W-:Y:S01]  /*b5c0*/  FFMA.FTZ R52, R52, R13.reuse, -R41.reuse ;  /* 0x0000000d34347223 */ /* 0x180fe20000010829 */
[-CC-:B------:R-:W-:Y:S01]  /*b5d0*/  FFMA.FTZ R60, R60, R13.reuse, -R41.reuse ;  /* 0x0000000d3c3c7223 */ /* 0x180fe20000010829 */
[----:B------:R-:W1:Y:S01]  /*b5e0*/  MUFU.EX2 R66, R66 ;  /* 0x0000004200427308 */ /* 0x000e620000000800 */
[-CC-:B------:R-:W-:Y:S01]  /*b5f0*/  FFMA.FTZ R56, R56, R13.reuse, -R41.reuse ;  /* 0x0000000d38387223 */ /* 0x180fe20000010829 */
[-CC-:B------:R-:W-:Y:S01]  /*b600*/  FFMA.FTZ R58, R58, R13.reuse, -R41.reuse ;  /* 0x0000000d3a3a7223 */ /* 0x180fe20000010829 */
[----:B------:R-:W-:Y:S01]  /*b610*/  F2FP.F16.F32.PACK_AB R154, R25, R154 ;  /* 0x0000009a199a723e */ /* 0x000fe200000000ff */
[-CC-:B------:R-:W-:Y:S01]  /*b620*/  FFMA.FTZ R50, R50, R13.reuse, -R41.reuse ;  /* 0x0000000d32327223 */ /* 0x180fe20000010829 */
[-CC-:B------:R-:W-:Y:S01]  /*b630*/  FFMA.FTZ R54, R54, R13.reuse, -R41.reuse ;  /* 0x0000000d36367223 */ /* 0x180fe20000010829 */
[-CC-:B------:R-:W-:Y:S01]  /*b640*/  FFMA.FTZ R0, R0, R13.reuse, -R41.reuse ;  /* 0x0000000d00007223 */ /* 0x180fe20000010829 */
[-CC-:B------:R-:W-:Y:S01]  /*b650*/  FFMA.FTZ R90, R90, R13.reuse, -R41.reuse ;  /* 0x0000000d5a5a7223 */ /* 0x180fe20000010829 */
[----:B------:R-:W2:Y:S01]  /*b660*/  MUFU.EX2 R155, R62 ;  /* 0x0000003e009b7308 */ /* 0x000ea20000000800 */
[----:B0-----:R-:W-:Y:S01]  /*b670*/  FADD.FTZ R51, R35, R68 ;  /* 0x0000004423337221 */ /* 0x001fe20000010000 */
[----:B------:R-:W-:Y:S01]  /*b680*/  FFMA.FTZ R41, R92, R13, -R41 ;  /* 0x0000000d5c297223 */ /* 0x000fe20000010829 */
[----:B------:R-:W-:-:S02]  /*b690*/  F2FP.F16.F32.PACK_AB R156, R27, R156 ;  /* 0x0000009c1b9c723e */ /* 0x000fc400000000ff */
[----:B------:R-:W-:Y:S02]  /*b6a0*/  F2FP.F16.F32.PACK_AB R168, R39, R76 ;  /* 0x0000004c27a8723e */ /* 0x000fe400000000ff */
[----:B------:R-:W-:Y:S01]  /*b6b0*/  F2FP.F16.F32.PACK_AB R153, R68, R35 ;  /* 0x000000234499723e */ /* 0x000fe200000000ff */
[----:B------:R-:W0:Y:S01]  /*b6c0*/  MUFU.EX2 R28, R28 ;  /* 0x0000001c001c7308 */ /* 0x000e220000000800 */
[----:B-1----:R-:W-:-:S07]  /*b6d0*/  FADD.FTZ R26, R66, R51 ;  /* 0x00000033421a7221 */ /* 0x002fce0000010000 */
[----:B------:R1:W3:Y:S01]  /*b6e0*/  MUFU.EX2 R157, R30 ;  /* 0x0000001e009d7308 */ /* 0x0002e20000000800 */
[C---:B--2---:R-:W-:Y:S01]  /*b6f0*/  FADD.FTZ R51, R155.reuse, R26 ;  /* 0x0000001a9b337221 */ /* 0x044fe20000010000 */
[----:B------:R-:W-:-:S06]  /*b700*/  F2FP.F16.F32.PACK_AB R155, R155, R66 ;  /* 0x000000429b9b723e */ /* 0x000fcc00000000ff */
[----:B------:R-:W2:Y:S01]  /*b710*/  MUFU.EX2 R32, R32 ;  /* 0x0000002000207308 */ /* 0x000ea20000000800 */
[----:B-1----:R-:W-:Y:S01]  /*b720*/  FADD.FTZ R30, R158, R53 ;  /* 0x000000359e1e7221 */ /* 0x002fe20000010000 */
[----:B0-----:R-:W-:Y:S01]  /*b730*/  FADD.FTZ R26, R28, R51 ;  /* 0x000000331c1a7221 */ /* 0x001fe20000010000 */
[C---:B------:R-:W-:Y:S02]  /*b740*/  F2FP.F16.F32.PACK_AB R158, R29.reuse, R158 ;  /* 0x0000009e1d9e723e */ /* 0x040fe400000000ff */
[----:B------:R-:W-:-:S03]  /*b750*/  FADD.FTZ R53, R29, R30 ;  /* 0x0000001e1d357221 */ /* 0x000fc60000010000 */
[----:B------:R-:W0:Y:S01]  /*b760*/  MUFU.EX2 R159, R34 ;  /* 0x00000022009f7308 */ /* 0x000e220000000800 */
[----:B------:R-:W-:Y:S01]  /*b770*/  FADD.FTZ R30, R160, R53 ;  /* 0x00000035a01e7221 */ /* 0x000fe20000010000 */
[----:B---3--:R-:W-:Y:S01]  /*b780*/  FADD.FTZ R51, R157, R26 ;  /* 0x0000001a9d337221 */ /* 0x008fe20000010000 */
[C---:B------:R-:W-:Y:S02]  /*b790*/  F2FP.F16.F32.PACK_AB R160, R37.reuse, R160 ;  /* 0x000000a025a0723e */ /* 0x040fe400000000ff */
[----:B------:R-:W-:Y:S01]  /*b7a0*/  FADD.FTZ R53, R37, R30 ;  /* 0x0000001e25357221 */ /* 0x000fe20000010000 */
[----:B------:R-:W-:Y:S02]  /*b7b0*/  F2FP.F16.F32.PACK_AB R157, R157, R28 ;  /* 0x0000001c9d9d723e */ /* 0x000fe400000000ff */
[----:B------:R-:W1:Y:S01]  /*b7c0*/  MUFU.EX2 R36, R36 ;  /* 0x0000002400247308 */ /* 0x000e620000000800 */
[----:B--2---:R-:W-:Y:S01]  /*b7d0*/  FADD.FTZ R26, R32, R51 ;  /* 0x00000033201a7221 */ /* 0x004fe20000010000 */
[----:B------:R-:W-:-:S04]  /*b7e0*/  FADD.FTZ R30, R88, R53 ;  /* 0x00000035581e7221 */ /* 0x000fc80000010000 */
[----:B------:R-:W-:Y:S02]  /*b7f0*/  FADD.FTZ R53, R33, R30 ;  /* 0x0000001e21357221 */ /* 0x000fe40000010000 */
[----:B------:R-:W2:Y:S01]  /*b800*/  MUFU.EX2 R161, R38 ;  /* 0x0000002600a17308 */ /* 0x000ea20000000800 */
[C---:B0-----:R-:W-:Y:S01]  /*b810*/  FADD.FTZ R51, R159.reuse, R26 ;  /* 0x0000001a9f337221 */ /* 0x041fe20000010000 */
[----:B------:R-:W-:Y:S01]  /*b820*/  FADD.FTZ R30, R84, R53 ;  /* 0x00000035541e7221 */ /* 0x000fe20000010000 */
[----:B------:R-:W-:-:S03]  /*b830*/  F2FP.F16.F32.PACK_AB R159, R159, R32 ;  /* 0x000000209f9f723e */ /* 0x000fc600000000ff */
[----:B------:R-:W-:Y:S02]  /*b840*/  FADD.FTZ R53, R43, R30 ;  /* 0x0000001e2b357221 */ /* 0x000fe40000010000 */
[----:B------:R-:W0:Y:S01]  /*b850*/  MUFU.EX2 R40, R40 ;  /* 0x0000002800287308 */ /* 0x000e220000000800 */
[----:B-1----:R-:W-:Y:S01]  /*b860*/  FADD.FTZ R26, R36, R51 ;  /* 0x00000033241a7221 */ /* 0x002fe20000010000 */
[----:B------:R-:W-:-:S04]  /*b870*/  FADD.FTZ R30, R80, R53 ;  /* 0x00000035501e7221 */ /* 0x000fc80000010000 */
[----:B------:R-:W-:Y:S02]  /*b880*/  FADD.FTZ R53, R45, R30 ;  /* 0x0000001e2d357221 */ /* 0x000fe40000010000 */
[----:B------:R-:W1:Y:S01]  /*b890*/  MUFU.EX2 R163, R42 ;  /* 0x0000002a00a37308 */ /* 0x000e620000000800 */
[C---:B--2---:R-:W-:Y:S01]  /*b8a0*/  FADD.FTZ R51, R161.reuse, R26 ;  /* 0x0000001aa1337221 */ /* 0x044fe20000010000 */
[----:B------:R-:W-:Y:S01]  /*b8b0*/  FADD.FTZ R30, R76, R53 ;  /* 0x000000354c1e7221 */ /* 0x000fe20000010000 */
[----:B------:R-:W-:-:S03]  /*b8c0*/  F2FP.F16.F32.PACK_AB R161, R161, R36 ;  /* 0x00000024a1a1723e */ /* 0x000fc600000000ff */
[----:B------:R-:W-:Y:S02]  /*b8d0*/  FADD.FTZ R25, R39, R30 ;  /* 0x0000001e27197221 */ /* 0x000fe40000010000 */
        /* <DEDUP_REMOVED lines=13> */
[----:B--2---:R-:W-:-:S07]  /*b9b0*/  FADD.FTZ R30, R72, R25 ;  /* 0x00000019481e7221 */ /* 0x004fce0000010000 */
[----:B------:R-:W2:Y:S01]  /*b9c0*/  MUFU.EX2 R60, R60 ;  /* 0x0000003c003c7308 */ /* 0x000ea20000000800 */
[C---:B0-----:R-:W-:Y:S01]  /*b9d0*/  FADD.FTZ R3, R167.reuse, R26 ;  /* 0x0000001aa7037221 */ /* 0x041fe20000010000 */
[----:B------:R-:W-:-:S06]  /*b9e0*/  F2FP.F16.F32.PACK_AB R167, R167, R48 ;  /* 0x00000030a7a7723e */ /* 0x000fcc00000000ff */
[----:B------:R-:W0:Y:S01]  /*b9f0*/  MUFU.EX2 R64, R64 ;  /* 0x0000004000407308 */ /* 0x000e220000000800 */
[C---:B-1----:R-:W-:Y:S01]  /*ba00*/  FADD.FTZ R25, R47.reuse, R30 ;  /* 0x0000001e2f197221 */ /* 0x042fe20000010000 */
[----:B------:R-:W-:-:S06]  /*ba10*/  F2FP.F16.F32.PACK_AB R170, R47, R72 ;  /* 0x000000482faa723e */ /* 0x000fcc00000000ff */
[----:B------:R-:W1:Y:S01]  /*ba20*/  MUFU.EX2 R169, R56 ;  /* 0x0000003800a97308 */ /* 0x000e620000000800 */
[----:B--2---:R-:W-:-:S07]  /*ba30*/  FADD.FTZ R26, R60, R3 ;  /* 0x000000033c1a7221 */ /* 0x004fce0000010000 */
[----:B------:R-:W2:Y:S01]  /*ba40*/  MUFU.EX2 R49, R49 ;  /* 0x0000003100317308 */ /* 0x000ea20000000800 */
[----:B0-----:R-:W-:-:S07]  /*ba50*/  FADD.FTZ R30, R64, R25 ;  /* 0x00000019401e7221 */ /* 0x001fce0000010000 */
[----:B------:R-:W-:Y:S01]  /*ba60*/  MUFU.EX2 R58, R58 ;  /* 0x0000003a003a7308 */ /* 0x000fe20000000800 */
[C---:B-1----:R-:W-:Y:S01]  /*ba70*/  FADD.FTZ R3, R169.reuse, R26 ;  /* 0x0000001aa9037221 */ /* 0x042fe20000010000 */
[----:B------:R-:W-:-:S06]  /*ba80*/  F2FP.F16.F32.PACK_AB R169, R169, R60 ;  /* 0x0000003ca9a9723e */ /* 0x000fcc00000000ff */
[----:B------:R-:W0:Y:S01]  /*ba90*/  MUFU.EX2 R24, R24 ;  /* 0x0000001800187308 */ /* 0x000e220000000800 */
[C---:B--2---:R-:W-:Y:S01]  /*baa0*/  FADD.FTZ R25, R49.reuse, R30 ;  /* 0x0000001e31197221 */ /* 0x044fe20000010000 */
[----:B------:R-:W-:-:S06]  /*bab0*/  F2FP.F16.F32.PACK_AB R172, R49, R64 ;  /* 0x0000004031ac723e */ /* 0x000fcc00000000ff */
[----:B------:R-:W1:Y:S08]  /*bac0*/  MUFU.EX2 R171, R50 ;  /* 0x0000003200ab7308 */ /* 0x000e700000000800 */
[----:B------:R-:W2:Y:S01]  /*bad0*/  MUFU.EX2 R54, R54 ;  /* 0x0000003600367308 */ /* 0x000ea20000000800 */
[----:B0-----:R-:W-:Y:S01]  /*bae0*/  FADD.FTZ R26, R24, R25 ;  /* 0x00000019181a7221 */ /* 0x001fe20000010000 */
[----:B------:R-:W-:-:S06]  /*baf0*/  F2FP.F16.F32.PACK_AB R174, R31, R24 ;  /* 0x000000181fae723e */ /* 0x000fcc00000000ff */
[----:B------:R0:W3:Y:S08]  /*bb00*/  MUFU.EX2 R173, R0 ;  /* 0x0000000000ad7308 */ /* 0x0000f00000000800 */
[----:B------:R-:W4:Y:S01]  /*bb10*/  MUFU.EX2 R90, R90 ;  /* 0x0000005a005a7308 */ /* 0x000f220000000800 */
[----:B0-----:R-:W-:Y:S01]  /*bb20*/  FADD.FTZ R0, R58, R3 ;  /* 0x000000033a007221 */ /* 0x001fe20000010000 */
[----:B------:R-:W-:-:S03]  /*bb30*/  FADD.FTZ R3, R31, R26 ;  /* 0x0000001a1f037221 */ /* 0x000fc60000010000 */
[C---:B-1----:R-:W-:Y:S01]  /*bb40*/  FADD.FTZ R25, R171.reuse, R0 ;  /* 0x00000000ab197221 */ /* 0x042fe20000010000 */
[----:B------:R-:W-:Y:S02]  /*bb50*/  F2FP.F16.F32.PACK_AB R171, R171, R58 ;  /* 0x0000003aabab723e */ /* 0x000fe400000000ff */
[----:B------:R-:W0:Y:S01]  /*bb60*/  MUFU.EX2 R41, R41 ;  /* 0x0000002900297308 */ /* 0x000e220000000800 */
[----:B--2---:R-:W-:-:S04]  /*bb70*/  FADD.FTZ R0, R54, R25 ;  /* 0x0000001936007221 */ /* 0x004fc80000010000 */
[C---:B---3--:R-:W-:Y:S01]  /*bb80*/  FADD.FTZ R25, R173.reuse, R0 ;  /* 0x00000000ad197221 */ /* 0x048fe20000010000 */
[----:B------:R-:W-:-:S03]  /*bb90*/  F2FP.F16.F32.PACK_AB R173, R173, R54 ;  /* 0x00000036adad723e */ /* 0x000fc600000000ff */
[----:B----4-:R-:W-:-:S04]  /*bba0*/  FADD.FTZ R0, R90, R25 ;  /* 0x000000195a007221 */ /* 0x010fc80000010000 */
[C---:B0-----:R-:W-:Y:S01]  /*bbb0*/  FADD.FTZ R0, R41.reuse, R0 ;  /* 0x0000000029007221 */ /* 0x041fe20000010000 */
[----:B------:R-:W-:Y:S01]  /*bbc0*/  F2FP.F16.F32.PACK_AB R175, R41, R90 ;  /* 0x0000005a29af723e */ /* 0x000fe200000000ff */
[----:B------:R-:W-:Y:S06]  /*bbd0*/  @!P0 BRA `(.L_x_2781) ;  /* 0x0000000000048947 */ /* 0x000fec0003800000 */
[----:B------:R-:W-:Y:S01]  /*bbe0*/  BPT.TRAP 0x1 ;  /* 0x000000040000795c */ /* 0x000fe20000300000 */
.L_x_2781:
[----:B------:R0:W1:Y:S01]  /*bbf0*/  SYNCS.PHASECHK.TRANS64.TRYWAIT P2, [R6+URZ+0x22850], R21 ;  /* 0x02285015060075a7 */ /* 0x000062000804017f */
[----:B------:R-:W-:Y:S05]  /*bc00*/  @!P0 BRA `(.L_x_2782) ;  /* 0x0000000000048947 */ /* 0x000fea0003800000 */
[----:B------:R-:W-:Y:S01]  /*bc10*/  BPT.TRAP 0x1 ;  /* 0x000000040000795c */ /* 0x000fe20000300000 */
.L_x_2782:
[----:B------:R-:W-:Y:S04]  /*bc20*/  BSSY B0, `(.L_x_2783) ;  /* 0x0000004000007945 */ /* 0x000fe80003800000 */
[----:B-1----:R-:W-:Y:S05]  /*bc30*/  @P2 BRA `(.L_x_2784) ;  /* 0x0000000000082947 */ /* 0x002fea0003800000 */
[----:B------:R-:W1:Y:S02]  /*bc40*/  SYNCS.PHASECHK.TRANS64.TRYWAIT P2, [R6+URZ+0x22850], R21 ;  /* 0x02285015060075a7 */ /* 0x000e64000804017f */
[----:B-1----:R-:W-:Y:S05]  /*bc50*/  @!P2 BRA `(.L_x_2785) ;  /* 0x000001600044a947 */ /* 0x002fea0003800000 */
.L_x_2784:
[----:B------:R-:W-:Y:S05]  /*bc60*/  BSYNC B0 ;  /* 0x0000000000007941 */ /* 0x000fea0003800000 */
.L_x_2783:
[----:B------:R-:W-:Y:S05]  /*bc70*/  WARPSYNC.ALL ;  /* 0x0000000000007948 */ /* 0x000fea0003800000 */
[----:B01----:R-:W-:Y:S01]  /*bc80*/  VIADD R21, R16, 0x400 ;  /* 0x0000040010157836 */ /* 0x003fe20000000000 */
[----:B------:R0:W-:Y:S01]  /*bc90*/  BAR.SYNC.DEFER_BLOCKING R179, 0x100 ;  /* 0x000400b30000751d */ /* 0x0001e20000010000 */
[----:B------:R-:W-:Y:S02]  /*bca0*/  IMAD.MOV.U32 R181, RZ, RZ, 0x40000040 ;  /* 0x40000040ffb57424 */ /* 0x000fe400078e00ff */
[----:B------:R-:W-:Y:S01]  /*bcb0*/  @!P1 VIADD R6, R6, 0x22860 ;  /* 0x0002286006069836 */ /* 0x000fe20000000000 */
[----:B------:R-:W-:-:S02]  /*bcc0*/  SHF.R.U32.HI R21, RZ, 0x4, R21 ;  /* 0x00000004ff157819 */ /* 0x000fc40000011615 */
[----:B------:R-:W-:Y:S01]  /*bcd0*/  R2UR UR7, R181 ;  /* 0x00000000b50772ca */ /* 0x000fe200000e0000 */
[----:B------:R-:W-:Y:S01]  /*bce0*/  IMAD.MOV.U32 R181, RZ, RZ, 0x40000040 ;  /* 0x40000040ffb57424 */ /* 0x000fe200078e00ff */
[----:B------:R-:W-:Y:S01]  /*bcf0*/  LOP3.LUT R21, R21, 0x3fff, RZ, 0xc0, !PT ;  /* 0x00003fff15157812 */ /* 0x000fe200078ec0ff */
[----:B------:R-:W1:Y:S01]  /*bd00*/  LDC R182, c[0x0][0x448] ;  /* 0x00011200ffb67b82 */ /* 0x000e620000000800 */
[----:B------:R-:W-:Y:S02]  /*bd10*/  @!P1 PRMT R6, RZ, 0x654, R6 ;  /* 0x00000654ff069816 */ /* 0x000fe40000000006 */
[----:B------:R-:W-:-:S05]  /*bd20*/  LOP3.LUT R21, R21, 0x3000000, RZ, 0xfc, !PT ;  /* 0x0300000015157812 */ /* 0x000fca00078efcff */
[----:B------:R-:W-:-:S05]  /*bd30*/  IMAD R180, R2, 0xc00, R21 ;  /* 0x00000c0002b47824 */ /* 0x000fca00078e0215 */
[----:B------:R-:W-:Y:S01]  /*bd40*/  R2UR UR6, R180 ;  /* 0x00000000b40672ca */ /* 0x000fe200000e0000 */
[----:B------:R-:W-:Y:S01]  /*bd50*/  WARPGROUP.ARRIVE ;  /* 0x00000000000079c5 */ /* 0x000fe20000000000 */
[----:B-1----:R-:W-:-:S11]  /*bd60*/  ISETP.NE.AND P2, PT, R182, 0x1, PT ;  /* 0x00000001b600780c */ /* 0x002fd60003f45270 */
        /* <DEDUP_REMOVED lines=29> */
[----:B------:R-:W1:Y:S08]  /*bf40*/  @P2 LDC R152, c[0x0][0x450] ;  /* 0x00011400ff982b82 */ /* 0x000e700000000800 */
[----:B------:R-:W2:Y:S02]  /*bf50*/  @P2 LDC R153, c[0x0][0x44c] ;  /* 0x00011300ff992b82 */ /* 0x000ea40000000800 */
[----:B--2---:R-:W-:Y:S01]  /*bf60*/  @P2 IMAD.HI.U32 R153, R206, R153, RZ ;  /* 0x00000099ce992227 */ /* 0x004fe200078e00ff */
[----:B------:R-:W-:-:S02]  /*bf70*/  WARPGROUP.DEPBAR.LE gsb0, 0x0 ;  /* 0x00008000000079c5 */ /* 0x000fc40000010000 */
[----:B------:R-:W-:-:S11]  /*bf80*/  WARPGROUP.ARRIVE ;  /* 0x00000000000079c5 */ /* 0x000fd60000000000 */
        /* <DEDUP_REMOVED lines=8> */
[----:B------:R2:W-:Y:S02]  /*c010*/  @!P1 SYNCS.ARRIVE.TRANS64.RED.A1T0 RZ, [R6+URZ], RZ ;  /* 0x000000ff06ff99a7 */ /* 0x0005e4000810043f */
[----:B--2---:R-:W-:Y:S01]  /*c020*/  IMAD.MOV.U32 R6, RZ, RZ, R206 ;  /* 0x000000ffff067224 */ /* 0x004fe200078e00ce */
[----:B-1----:R-:W-:Y:S02]  /*c030*/  @P2 SHF.R.U32.HI R6, RZ, R152, R153 ;  /* 0x00000098ff062219 */ /* 0x002fe40000011699 */
[----:B------:R-:W-:-:S02]  /*c040*/  ISETP.GE.AND P2, PT, R177, 0x1, PT ;  /* 0x00000001b100780c */ /* 0x000fc40003f46270 */
[----:B------:R-:W-:Y:S01]  /*c050*/  IADD3 R155, R6, R201, -R200 ;  /* 0x000000c9069b7210 */ /* 0x000fe20007ffe8c8 */
[----:B------:R-:W-:-:S04]  /*c060*/  VIADD R6, R178, 0xfffffffe ;  /* 0xfffffffeb2067836 */ /* 0x000fc80000000000 */
[----:B------:R-:W-:-:S06]  /*c070*/  IMAD.IADD R176, R155, 0x1, R176 ;  /* 0x000000019bb07824 */ /* 0x000fcc00078e02b0 */
[----:B0-----:R-:W-:Y:S05]  /*c080*/  @!P2 BRA `(.L_x_2786) ;  /* 0x000000000048a947 */ /* 0x001fea0003800000 */
        /* <DEDUP_REMOVED lines=11> */
.L_x_2788:
[----:B------:R-:W-:-:S13]  /*c140*/  ISETP.NE.AND P2, PT, R177, 0x1, PT ;  /* 0x00000001b100780c */ /* 0x000fda0003f45270 */
[----:B------:R-:W0:Y:S02]  /*c150*/  @P2 LDC.64 R152, c[0x0][0x9e8] ;  /* 0x00027a00ff982b82 */ /* 0x000e240000000a00 */
[----:B0-----:R-:W-:-:S05]  /*c160*/  @P2 IMAD.HI.U32 R152, R154, R152, RZ ;  /* 0x000000989a982227 */ /* 0x001fca00078e00ff */
[----:B------:R-:W-:-:S07]  /*c170*/  @P2 SHF.R.U32.HI R154, RZ, R153, R152 ;  /* 0x00000099ff9a2219 */ /* 0x000fce0000011698 */
.L_x_2789:
[----:B------:R-:W-:Y:S05]  /*c180*/  BSYNC B0 ;  /* 0x0000000000007941 */ /* 0x000fea0003800000 */
.L_x_2787:
[----:B------:R-:W-:-:S05]  /*c190*/  IMAD R177, R154, R177, R177 ;  /* 0x000000b19ab17224 */ /* 0x000fca00078e02b1 */
[----:B------:R-:W-:-:S07]  /*c1a0*/  VIMNMX R176, R176, R177, PT ;  /* 0x000000b1b0b07248 */ /* 0x000fce0003fe0100 */
.L_x_2786:
[----:B------:R-:W-:Y:S01]  /*c1b0*/  IMAD.HI R176, R176, 0x2aaaaaab, RZ ;  /* 0x2aaaaaabb0b07827 */ /* 0x000fe200078e02ff */
[----:B------:R-:W-:Y:S01]  /*c1c0*/  ULDC UR42, c[0x0][0x9e4] ;  /* 0x00027900002a7ab9 */ /* 0x000fe20000000800 */
[----:B------:R-:W-:Y:S01]  /*c1d0*/  ULDC UR37, c[0x0][0x9e4] ;  /* 0x0002790000257ab9 */ /* 0x000fe20000000800 */
[----:B------:R-:W-:Y:S01]  /*c1e0*/  ULDC UR44, c[0x0][0x9d8] ;  /* 0x00027600002c7ab9 */ /* 0x000fe20000000800 */
[----:B------:R-:W-:Y:S01]  /*c1f0*/  ULDC UR51, c[0x0][0x9d8] ;  /* 0x0002760000337ab9 */ /* 0x000fe20000000800 */
[----:B------:R-:W-:Y:S01]  /*c200*/  SHF.R.U32.HI R153, RZ, 0x1f, R176 ;  /* 0x0000001fff997819 */ /* 0x000fe200000116b0 */
[----:B------:R-:W-:Y:S01]  /*c210*/  ULDC UR45, c[0x0][0x9d8] ;  /* 0x00027600002d7ab9 */ /* 0x000fe20000000800 */
[----:B------:R-:W-:Y:S01]  /*c220*/  ULDC UR36, c[0x0][0x988] ;  /* 0x0002620000247ab9 */ /* 0x000fe20000000800 */
[----:B------:R-:W-:Y:S01]  /*c230*/  ULDC UR41, c[0x0][0x988] ;  /* 0x0002620000297ab9 */ /* 0x000fe20000000800 */
[----:B------:R-:W-:Y:S01]  /*c240*/  LEA.HI.SX32 R153, R176, R153, 0x1c ;  /* 0x00000099b0997211 */ /* 0x000fe200078fe2ff */
[----:B------:R-:W-:Y:S01]  /*c250*/  ULDC UR40, c[0x0][0x988] ;  /* 0x0002620000287ab9 */ /* 0x000fe20000000800 */
[----:B------:R-:W-:Y:S01]  /*c260*/  ULDC UR50, c[0x0][0x9e0] ;  /* 0x0002780000327ab9 */ /* 0x000fe20000000800 */
[----:B------:R-:W-:Y:S01]  /*c270*/  ULDC UR43, c[0x0][0x9e0] ;  /* 0x00027800002b7ab9 */ /* 0x000fe20000000800 */
[----:B------:R-:W-:-:S04]  /*c280*/  VIMNMX R216, R218, R153, !PT ;  /* 0x00000099dad87248 */ /* 0x000fc80007fe0100 */
[----:B------:R-:W-:-:S13]  /*c290*/  ISETP.GE.AND P2, PT, R6, R216, PT ;  /* 0x000000d80600720c */ /* 0x000fda0003f46270 */
[----:B------:R-:W-:Y:S05]  /*c2a0*/  @!P2 BRA `(.L_x_2790) ;  /* 0x0000003400f0a947 */ /* 0x000fea0003800000 */
.L_x_2808:
[----:B------:R-:W-:Y:S01]  /*c2b0*/  VIADD R2, R2, 0x1 ;  /* 0x0000000102027836 */ /* 0x000fe20000000000 */
[----:B------:R-:W-:Y:S05]  /*c2c0*/  YIELD ;  /* 0x0000000000007946 */ /* 0x000fea0003800000 */
[----:B------:R-:W-:-:S04]  /*c2d0*/  ISETP.NE.AND P2, PT, R2, 0x2, PT ;  /* 0x000000020200780c */ /* 0x000fc80003f45270 */
[----:B------:R-:W-:Y:S02]  /*c2e0*/  SEL R20, RZ, 0x1, P2 ;  /* 0x00000001ff147807 */ /* 0x000fe40001000000 */
[----:B------:R-:W-:Y:S02]  /*c2f0*/  SEL R2, R2, RZ, P2 ;  /* 0x000000ff02027207 */ /* 0x000fe40001000000 */
[----:B------:R-:W-:Y:S01]  /*c300*/  LOP3.LUT R19, R19, R20, RZ, 0x3c, !PT ;  /* 0x0000001413137212 */ /* 0x000fe200078e3cff */
[----:B0-----:R-:W-:Y:S06]  /*c310*/  @!P0 BRA `(.L_x_2791) ;  /* 0x0000000000048947 */ /* 0x001fec0003800000 */
[----:B------:R-:W-:Y:S01]  /*c320*/  BPT.TRAP 0x1 ;  /* 0x000000040000795c */ /* 0x000fe20000300000 */
.L_x_2791:
[----:B------:R-:W-:Y:S01]  /*c330*/  IMAD R210, R2, 0x8, R16 ;  /* 0x0000000802d27824 */ /* 0x000fe200078e0210 */
[----:B------:R-:W-:-:S04]  /*c340*/  SHF.L.U32 R209, R19, 0x1f, RZ ;  /* 0x0000001f13d17819 */ /* 0x000fc800000006ff */
[----:B------:R0:W1:Y:S01]  /*c350*/  SYNCS.PHASECHK.TRANS64.TRYWAIT P2, [R210+URZ+0x22830], R209 ;  /* 0x022830d1d20075a7 */ /* 0x000062000804017f */
[----:B------:R-:W-:Y:S05]  /*c360*/  @!P0 BRA `(.L_x_2792) ;  /* 0x0000000000048947 */ /* 0x000fea0003800000 */
[----:B------:R-:W-:Y:S01]  /*c370*/  BPT.TRAP 0x1 ;  /* 0x000000040000795c */ /* 0x000fe20000300000 */
.L_x_2792:
[----:B------:R-:W-:Y:S02]  /*c380*/  IMAD R212, R2, 0x300, R207 ;  /* 0x0000030002d47824 */ /* 0x000fe400078e02cf */
[----:B------:R-:W-:Y:S01]  /*c390*/  IMAD.MOV.U32 R213, RZ, RZ, 0x40000040 ;  /* 0x40000040ffd57424 */ /* 0x000fe200078e00ff */
[----:B-1----:R-:W-:Y:S06]  /*c3a0*/  @P2 BRA `(.L_x_2793) ;  /* 0x0000000000082947 */ /* 0x002fec0003800000 */
[----:B------:R-:W1:Y:S02]  /*c3b0*/  SYNCS.PHASECHK.TRANS64.TRYWAIT P2, [R210+URZ+0x22830], R209 ;  /* 0x022830d1d20075a7 */ /* 0x000e64000804017f */
[----:B-1----:R-:W-:Y:S05]  /*c3c0*/  @!P2 BRA `(.L_x_2794) ;  /* 0x00000158007ca947 */ /* 0x002fea0003800000 */
.L_x_2793:
[----:B------:R-:W-:Y:S05]  /*c3d0*/  WARPSYNC.ALL ;  /* 0x0000000000007948 */ /* 0x000fea0003800000 */
[C---:B------:R-:W-:Y:S01]  /*c3e0*/  R2UR UR6, R212.reuse ;  /* 0x00000000d40672ca */ /* 0x040fe200000e0000 */
[----:B------:R-:W-:Y:S01]  /*c3f0*/  VIADD R214, R212, 0x2 ;  /* 0x00000002d4d67836 */ /* 0x000fe20000000000 */
[----:B------:R-:W-:Y:S01]  /*c400*/  R2UR UR7, R213 ;  /* 0x00000000d50772ca */ /* 0x000fe200000e0000 */
[----:B------:R-:W-:Y:S01]  /*c410*/  IMAD.MOV.U32 R215, RZ, RZ, 0x40000040 ;  /* 0x40000040ffd77424 */ /* 0x000fe200078e00ff */
[----:B------:R-:W-:Y:S01]  /*c420*/  R2UR UR4, R4 ;  /* 0x00000000040472ca */ /* 0x000fe200000e0000 */
[----:B------:R-:W2:Y:S01]  /*c430*/  LDL R226, [R1] ;  /* 0x0000000001e27983 */ /* 0x000ea20000100800 */
[----:B------:R-:W-:Y:S01]  /*c440*/  R2UR UR5, R5 ;  /* 0x00000000050572ca */ /* 0x000fe200000e0000 */
[----:B------:R-:W-:Y:S01]  /*c450*/  WARPGROUP.ARRIVE ;  /* 0x00000000000079c5 */ /* 0x000fe20000000000 */
[----:B------:R-:W-:Y:S01]  /*c460*/  IMAD.MOV.U32 R213, RZ, RZ, 0x40000040 ;  /* 0x40000040ffd57424 */ /* 0x000fe200078e00ff */
[----:B------:R-:W3:Y:S10]  /*c470*/  LDC R13, c[0x0][0x448] ;  /* 0x00011200ff0d7b82 */ /* 0x000ef40000000800 */
[----:B------:R-:W-:Y:S01]  /*c480*/  HGMMA.64x96x16.F32 R152, gdesc[UR4], RZ, !UPT, gsb0 ;  /* 0x01600000049879f0 */ /* 0x000fe2000c0008ff */
[----:B------:R-:W-:Y:S01]  /*c490*/  R2UR UR6, R214 ;  /* 0x00000000d60672ca */ /* 0x000fe200000e0000 */
[----:B------:R-:W-:Y:S01]  /*c4a0*/  VIADD R214, R212, 0x4 ;  /* 0x00000004d4d67836 */ /* 0x000fe20000000000 */
[----:B------:R-:W-:Y:S01]  /*c4b0*/  R2UR UR7, R215 ;  /* 0x00000000d70772ca */ /* 0x000fe200000e0000 */
[----:B------:R-:W-:Y:S01]  /*c4c0*/  IMAD.MOV.U32 R215, RZ, RZ, 0x40000040 ;  /* 0x40000040ffd77424 */ /* 0x000fe200078e00ff */
[----:B------:R-:W-:Y:S01]  /*c4d0*/  R2UR UR4, R14 ;  /* 0x000000000e0472ca */ /* 0x000fe200000e0000 */
[----:B------:R-:W-:Y:S01]  /*c4e0*/  VIADD R212, R212, 0x6 ;  /* 0x00000006d4d47836 */ /* 0x000fe20000000000 */
[----:B------:R-:W-:-:S02]  /*c4f0*/  R2UR UR5, R15 ;  /* 0x000000000f0572ca */ /* 0x000fc400000e0000 */
[----:B---3--:R-:W-:Y:S01]  /*c500*/  ISETP.NE.AND P2, PT, R13, 0x1, PT ;  /* 0x000000010d00780c */ /* 0x008fe20003f45270 */
[----:B------:R-:W-:-:S12]  /*c510*/  IMAD.IADD R13, R211, 0x1, R206 ;  /* 0x00000001d30d7824 */ /* 0x000fd800078e02ce */
[----:B------:R-:W3:Y:S01]  /*c520*/  @P2 LDC R20, c[0x0][0x450] ;  /* 0x00011400ff142b82 */ /* 0x000ee20000000800 */
        /* <DEDUP_REMOVED lines=11> */
[----:B------:R-:W-:Y:S01]  /*c5e0*/  R2UR UR7, R213 ;  /* 0x00000000d50772ca */ /* 0x000fe200000e0000 */
[----:B------:R-:W4:Y:S01]  /*c5f0*/  @P2 LDC R212, c[0x0][0x44c] ;  /* 0x00011300ffd42b82 */ /* 0x000f220000000800 */
[----:B------:R-:W-:Y:S02]  /*c600*/  R2UR UR4, R8 ;  /* 0x00000000080472ca */ /* 0x000fe400000e0000 */
[----:B------:R-:W-:Y:S01]  /*c610*/  R2UR UR5, R9 ;  /* 0x00000000090572ca */ /* 0x000fe200000e0000 */
[----:B----4-:R-:W-:-:S05]  /*c620*/  @P2 IMAD.HI.U32 R212, R13, R212, RZ ;  /* 0x000000d40dd42227 */ /* 0x010fca00078e00ff */
[----:B---3--:R-:W-:Y:S02]  /*c630*/  @P2 SHF.R.U32.HI R13, RZ, R20, R212 ;  /* 0x00000014ff0d2219 */ /* 0x008fe400000116d4 */
[----:B------:R-:W3:Y:S03]  /*c640*/  S2R R20, SR_TID.X ;  /* 0x0000000000147919 */ /* 0x000ee60000002100 */
[----:B------:R-:W4:Y:S01]  /*c650*/  SHFL.IDX PT, R229, R13, RZ, 0x1c1f ;  /* 0x001c1fff0de57589 */ /* 0x000f2200000e0000 */
[----:B--2---:R-:W-:Y:S02]  /*c660*/  LOP3.LUT P2, RZ, R226, 0x100000, RZ, 0xc0, !PT ;  /* 0x00100000e2ff7812 */ /* 0x004fe4000784c0ff */
[----:B---3--:R-:W-:-:S04]  /*c670*/  SHF.R.U32.HI R20, RZ, 0x7, R20 ;  /* 0x00000007ff147819 */ /* 0x008fc80000011614 */
[----:B------:R-:W-:Y:S01]  /*c680*/  IADD3 R20, -R20, 0xb, RZ ;  /* 0x0000000b14147810 */ /* 0x000fe20007ffe1ff */
        /* <DEDUP_REMOVED lines=27> */
[----:B------:R-:W-:Y:S02]  /*c840*/  IMAD R194, R6, -0x60, RZ ;  /* 0xffffffa006c27824 */ /* 0x000fe400078e02ff */
[----:B------:R-:W-:Y:S01]  /*c850*/  FMUL.FTZ R182, R186, UR51 ;  /* 0x00000033bab67c20 */ /* 0x000fe20008410000 */
[----:B------:R-:W-:Y:S01]  /*c860*/  FMUL.FTZ R186, R190, UR51 ;  /* 0x00000033beba7c20 */ /* 0x000fe20008410000 */
[----:B------:R2:W-:Y:S06]  /*c870*/  BAR.ARV R20, 0x100 ;  /* 0x000400140000751d */ /* 0x0005ec0000002000 */
[----:B------:R-:W-:Y:S01]  /*c880*/  FMUL.FTZ R226, R192, UR51 ;  /* 0x00000033c0e27c20 */ /* 0x000fe20008410000 */
[----:B------:R-:W-:Y:S01]  /*c890*/  FMUL.FTZ R227, R193, UR51 ;  /* 0x00000033c1e37c20 */ /* 0x000fe20008410000 */
[----:B------:R-:W-:Y:S01]  /*c8a0*/  FMUL.FTZ R190, R195, UR51 ;  /* 0x00000033c3be7c20 */ /* 0x000fe20008410000 */
[----:B------:R3:W-:Y:S01]  /*c8b0*/  @!P1 SYNCS.ARRIVE.TRANS64.RED.A1T0 RZ, [R164+URZ], RZ ;  /* 0x000000ffa4ff99a7 */ /* 0x0007e2000810043f */
        /* <DEDUP_REMOVED lines=21> */
[----:B---3--:R-:W-:-:S02]  /*ca10*/  VIADD R164, R194, 0x1 ;  /* 0x00000001c2a47836 */ /* 0x008fc40000000000 */
[----:B------:R-:W-:Y:S01]  /*ca20*/  FMUL.FTZ R193, R199, UR51 ;  /* 0x00000033c7c17c20 */ /* 0x000fe20008410000 */
[----:B------:R-:W3:Y:S01]  /*ca30*/  MUFU.TANH R152, R152 ;  /* 0x0000009800987308 */ /* 0x000ee20000002400 */
[----:B------:R-:W-:-:S05]  /*ca40*/  IMAD R164, R202, -0x2, R164 ;  /* 0xfffffffecaa47824 */ /* 0x000fca00078e02a4 */
[----:B------:R-:W-:Y:S02]  /*ca50*/  IADD3 R164, -R200, R164, R201 ;  /* 0x000000a4c8a47210 */ /* 0x000fe40007ffe1c9 */
[----:B------:R-:W0:Y:S03]  /*ca60*/  MUFU.TANH R212, R212 ;  /* 0x000000d400d47308 */ /* 0x000e260000002400 */
[C---:B------:R-:W-:Y:S02]  /*ca70*/  VIADD R228, R164.reuse, UR50 ;  /* 0x00000032a4e47c36 */ /* 0x040fe40008000000 */
[----:B------:R-:W-:-:S03]  /*ca80*/  VIADD R199, R164, UR53 ;  /* 0x00000035a4c77c36 */ /* 0x000fc60008000000 */
[----:B------:R-:W0:Y:S01]  /*ca90*/  MUFU.TANH R153, R153 ;  /* 0x0000009900997308 */ /* 0x000e220000002400 */
[C---:B----4-:R-:W-:Y:S02]  /*caa0*/  IMAD.IADD R198, R229.reuse, 0x1, R228 ;  /* 0x00000001e5c67824 */ /* 0x050fe400078e02e4 */
[----:B------:R-:W-:-:S05]  /*cab0*/  IMAD.IADD R197, R229, 0x1, R199 ;  /* 0x00000001e5c57824 */ /* 0x000fca00078e02c7 */
        /* <DEDUP_REMOVED lines=45> */
[----:B--234-:R-:W-:Y:S05]  /*cd90*/  @!P2 BRA `(.L_x_2795) ;  /* 0x000000000058a947 */ /* 0x01cfea0003800000 */
[----:B------:R-:W-:Y:S01]  /*cda0*/  IADD3 R229, -R200, R201, R229 ;  /* 0x000000c9c8e57210 */ /* 0x000fe20007ffe1e5 */
[----:B------:R-:W-:Y:S03]  /*cdb0*/  BSSY B0, `(.L_x_2796) ;  /* 0x0000010000007945 */ /* 0x000fe60003800000 */
[----:B------:R-:W-:-:S13]  /*cdc0*/  ISETP.GT.AND P2, PT, R229, -0x1, PT ;  /* 0xffffffffe500780c */ /* 0x000fda0003f44270 */
[----:B------:R-:W-:Y:S05]  /*cdd0*/  @P2 BRA `(.L_x_2797) ;  /* 0x0000000000202947 */ /* 0x000fea0003800000 */
[----:B------:R-:W-:Y:S01]  /*cde0*/  IMAD.U32 R230, RZ, RZ, UR42 ;  /* 0x0000002affe67e24 */ /* 0x000fe2000f8e00ff */
[----:B------:R-:W-:-:S04]  /*cdf0*/  LOP3.LUT R229, RZ, R229, RZ, 0x33, !PT ;  /* 0x000000e5ffe57212 */ /* 0x000fc800078e33ff */
[----:B------:R-:W-:-:S13]  /*ce00*/  ISETP.NE.AND P2, PT, R230, 0x1, PT ;  /* 0x00000001e600780c */ /* 0x000fda0003f45270 */
[----:B------:R-:W2:Y:S02]  /*ce10*/  @P2 LDC.64 R164, c[0x0][0x9e8] ;  /* 0x00027a00ffa42b82 */ /* 0x000ea40000000a00 */
[----:B--2---:R-:W-:-:S05]  /*ce20*/  @P2 IMAD.HI.U32 R164, R229, R164, RZ ;  /* 0x000000a4e5a42227 */ /* 0x004fca00078e00ff */
[----:B------:R-:W-:-:S04]  /*ce30*/  @P2 SHF.R.U32.HI R229, RZ, R165, R164 ;  /* 0x000000a5ffe52219 */ /* 0x000fc800000116a4 */
[----:B------:R-:W-:Y:S01]  /*ce40*/  LOP3.LUT R229, RZ, R229, RZ, 0x33, !PT ;  /* 0x000000e5ffe57212 */ /* 0x000fe200078e33ff */
[----:B------:R-:W-:Y:S06]  /*ce50*/  BRA `(.L_x_2798) ;  /* 0x0000000000147947 */ /* 0x000fec0003800000 */
.L_x_2797:
[----:B------:R-:W-:-:S05]  /*ce60*/  IMAD.U32 R230, RZ, RZ, UR42 ;  /* 0x0000002affe67e24 */ /* 0x000fca000f8e00ff */
[----:B------:R-:W-:-:S13]  /*ce70*/  ISETP.NE.AND P2, PT, R230, 0x1, PT ;  /* 0x00000001e600780c */ /* 0x000fda0003f45270 */
[----:B------:R-:W2:Y:S02]  /*ce80*/  @P2 LDC.64 R164, c[0x0][0x9e8] ;  /* 0x00027a00ffa42b82 */ /* 0x000ea40000000a00 */
[----:B--2---:R-:W-:-:S05]  /*ce90*/  @P2 IMAD.HI.U32 R164, R229, R164, RZ ;  /* 0x000000a4e5a42227 */ /* 0x004fca00078e00ff */
[----:B------:R-:W-:-:S07]  /*cea0*/  @P2 SHF.R.U32.HI R229, RZ, R165, R164 ;  /* 0x000000a5ffe52219 */ /* 0x000fce00000116a4 */
.L_x_2798:
[----:B------:R-:W-:Y:S05]  /*ceb0*/  BSYNC B0 ;  /* 0x0000000000007941 */ /* 0x000fea0003800000 */
.L_x_2796:
[----:B------:R-:W-:-:S04]  /*cec0*/  IMAD R164, R202, -0x2, R194 ;  /* 0xfffffffecaa47824 */ /* 0x000fc800078e02c2 */
[----:B------:R-:W-:-:S05]  /*ced0*/  IMAD R164, R229, R230, R164 ;  /* 0x000000e6e5a47224 */ /* 0x000fca00078e02a4 */
[----:B------:R-:W-:Y:S02]  /*cee0*/  VIMNMX R197, R197, R164, !PT ;  /* 0x000000a4c5c57248 */ /* 0x000fe40007fe0100 */
[----:B------:R-:W-:-:S07]  /*cef0*/  VIADDMNMX R198, R164, R230, R198, PT ;  /* 0x000000e6a4c67246 */ /* 0x000fce00038001c6 */
.L_x_2795:
[----:B------:R-:W2:Y:S01]  /*cf00*/  LDL.LU R229, [R1] ;  /* 0x0000000001e57983 */ /* 0x000ea20000300800 */
[C---:B------:R-:W-:Y:S02]  /*cf10*/  ISETP.GE.AND P2, PT, R194.reuse, 0x1, PT ;  /* 0x00000001c200780c */ /* 0x040fe40003f46270 */
[----:B------:R-:W-:Y:S01]  /*cf20*/  ISETP.GE.AND P4, PT, R194, 0x9, PT ;  /* 0x00000009c200780c */ /* 0x000fe20003f86270 */
[----:B------:R-:W3:Y:S02]  /*cf30*/  SHFL.IDX PT, R13, R13, 0x1, 0x1c1f ;  /* 0x003c1f000d0d7f89 */ /* 0x000ee400000e0000 */
[--C-:B---3--:R-:W-:Y:S02]  /*cf40*/  IMAD.IADD R228, R228, 0x1, R13.reuse ;  /* 0x00000001e4e47824 */ /* 0x108fe400078e020d */
[----:B------:R-:W-:Y:S01]  /*cf50*/  IMAD.IADD R199, R199, 0x1, R13 ;  /* 0x00000001c7c77824 */ /* 0x000fe200078e020d */
[----:B--2---:R-:W-:-:S05]  /*cf60*/  LOP3.LUT R229, R229, 0xfff7ffff, RZ, 0xc0, !PT ;  /* 0xfff7ffffe5e57812 */ /* 0x004fca00078ec0ff */
[----:B------:R-:W-:Y:S02]  /*cf70*/  @P2 LOP3.LUT R229, R229, 0x80000, RZ, 0xfc, !PT ;  /* 0x00080000e5e52812 */ /* 0x000fe400078efcff */
[----:B------:R-:W-:Y:S02]  /*cf80*/  ISETP.GT.AND P2, PT, R197, RZ, !P2 ;  /* 0x000000ffc500720c */ /* 0x000fe40005744270 */
[----:B------:R-:W-:Y:S02]  /*cf90*/  LOP3.LUT R229, R229, 0xfffffffd, RZ, 0xc0, !PT ;  /* 0xfffffffde5e57812 */ /* 0x000fe400078ec0ff */
[----:B------:R-:W-:Y:S02]  /*cfa0*/  ISETP.LT.OR P2, PT, R198, 0x1, P2 ;  /* 0x00000001c600780c */ /* 0x000fe40001741670 */
[----:B------:R-:W-:Y:S02]  /*cfb0*/  @P4 LOP3.LUT R229, R229, 0x2, RZ, 0xfc, !PT ;  /* 0x00000002e5e54812 */ /* 0x000fe400078efcff */
[----:B------:R-:W-:-:S02]  /*cfc0*/  FSEL R152, R152, -INF , !P2 ;  /* 0xff80000098987808 */ /* 0x000fc40005000000 */
[----:B------:R-:W-:Y:S02]  /*cfd0*/  ISETP.GE.AND P2, PT, R194, 0x2, PT ;  /* 0x00000002c200780c */ /* 0x000fe40003f46270 */
[----:B------:R-:W-:Y:S02]  /*cfe0*/  LOP3.LUT R229, R229, 0xfffffffb, RZ, 0xc0, !PT ;  /* 0xfffffffbe5e57812 */ /* 0x000fe400078ec0ff */
[----:B------:R-:W-:-:S04]  /*cff0*/  ISETP.GT.AND P3, PT, R197, 0x1, !P2 ;  /* 0x00000001c500780c */ /* 0x000fc80005764270 */
[----:B------:R-:W-:-:S04]  /*d000*/  ISETP.LT.OR P3, PT, R198, 0x2, P3 ;  /* 0x00000002c600780c */ /* 0x000fc80001f61670 */
[----:B0-----:R-:W-:Y:S02]  /*d010*/  FSEL R212, R212, -INF , !P3 ;  /* 0xff800000d4d47808 */ /* 0x001fe40005800000 */
[----:B------:R-:W-:Y:S02]  /*d020*/  ISETP.GT.AND P3, PT, R197, 0x8, !P4 ;  /* 0x00000008c500780c */ /* 0x000fe40006764270 */
[----:B------:R-:W-:Y:S02]  /*d030*/  ISETP.GE.AND P4, PT, R194, 0xa, PT ;  /* 0x0000000ac200780c */ /* 0x000fe40003f86270 */
[----:B------:R-:W-:-:S04]  /*d040*/  ISETP.LT.OR P3, PT, R198, 0x9, P3 ;  /* 0x00000009c600780c */ /* 0x000fc80001f61670 */
        /* <DEDUP_REMOVED lines=120> */
[----:B------:R-:W-:-:S13]  /*d7d0*/  LOP3.LUT P6, RZ, R229, 0x100000, RZ, 0xc0, !PT ;  /* 0x00100000e5ff7812 */ /* 0x000fda00078cc0ff */
[----:B0-----:R-:W-:Y:S05]  /*d7e0*/  @!P6 BRA `(.L_x_2799) ;  /* 0x000000000058e947 */ /* 0x001fea0003800000 */
        /* <DEDUP_REMOVED lines=12> */
.L_x_2801:
[----:B------:R-:W-:-:S05]  /*d8b0*/  IMAD.U32 R197, RZ, RZ, UR42 ;  /* 0x0000002affc57e24 */ /* 0x000fca000f8e00ff */
[----:B------:R-:W-:-:S13]  /*d8c0*/  ISETP.NE.AND P6, PT, R197, 0x1, PT ;  /* 0x00000001c500780c */ /* 0x000fda0003fc5270 */
[----:B------:R-:W0:Y:S02]  /*d8d0*/  @P6 LDC.64 R164, c[0x0][0x9e8] ;  /* 0x00027a00ffa46b82 */ /* 0x000e240000000a00 */
[----:B0-----:R-:W-:-:S05]  /*d8e0*/  @P6 IMAD.HI.U32 R164, R13, R164, RZ ;  /* 0x000000a40da46227 */ /* 0x001fca00078e00ff */
[----:B------:R-:W-:-:S07]  /*d8f0*/  @P6 SHF.R.U32.HI R13, RZ, R165, R164 ;  /* 0x000000a5ff0d6219 */ /* 0x000fce00000116a4 */
.L_x_2802:
[----:B------:R-:W-:Y:S05]  /*d900*/  BSYNC B0 ;  /* 0x0000000000007941 */ /* 0x000fea0003800000 */
.L_x_2800:
[----:B------:R-:W-:-:S04]  /*d910*/  IMAD R194, R202, -0x2, R194 ;  /* 0xfffffffecac27824 */ /* 0x000fc800078e02c2 */
[----:B------:R-:W-:-:S05]  /*d920*/  IMAD R194, R13, R197, R194 ;  /* 0x000000c50dc27224 */ /* 0x000fca00078e02c2 */
[----:B------:R-:W-:Y:S02]  /*d930*/  VIMNMX R199, R199, R194, !PT ;  /* 0x000000c2c7c77248 */ /* 0x000fe40007fe0100 */
[----:B------:R-:W-:-:S07]  /*d940*/  VIADDMNMX R228, R194, R197, R228, PT ;  /* 0x000000c5c2e47246 */ /* 0x000fce00038001e4 */
.L_x_2799:
[----:B------:R-:W-:Y:S02]  /*d950*/  ISETP.GT.AND P2, PT, R199, 0x1, !P2 ;  /* 0x00000001c700780c */ /* 0x000fe40005744270 */
[----:B------:R-:W-:Y:S02]  /*d960*/  FMNMX.FTZ R13, R152, R7, !PT ;  /* 0x00000007980d7209 */ /* 0x000fe40007810000 */
[----:B------:R-:W-:Y:S02]  /*d970*/  ISETP.LT.OR P2, PT, R228, 0x2, P2 ;  /* 0x00000002e400780c */ /* 0x000fe40001741670 */
[C---:B------:R-:W-:Y:S02]  /*d980*/  LOP3.LUT P6, RZ, R229.reuse, 0x8000, RZ, 0xc0, !PT ;  /* 0x00008000e5ff7812 */ /* 0x040fe400078cc0ff */
        /* <DEDUP_REMOVED lines=64> */
[----:B------:R-:W-:Y:S02]  /*dd90*/  FSEL R191, R191, -INF , !P3 ;  /* 0xff800000bfbf7808 */ /* 0x000fe40005800000 */
[----:B------:R-:W-:Y:S02]  /*dda0*/  ISETP.GT.AND P2, PT, R199, 0x29, !P2 ;  /* 0x00000029c700780c */ /* 0x000fe40005744270 */
[----:B------:R-:W-:Y:S02]  /*ddb0*/  LOP3.LUT P3, RZ, R229, 0x80000, RZ, 0xc0, !PT ;  /* 0x00080000e5ff7812 */ /* 0x000fe4000786c0ff */
[----:B------:R-:W-:Y:S02]  /*ddc0*/  ISETP.LT.OR P2, PT, R228, 0x2a, P2 ;  /* 0x0000002ae400780c */ /* 0x000fe40001741670 */
[----:B------:R-:W-:Y:S02]  /*ddd0*/  ISETP.GT.AND P4, PT, R199, 0x51, !P4 ;  /* 0x00000051c700780c */ /* 0x000fe40006784270 */
[----:B------:R-:W-:-:S02]  /*dde0*/  FSEL R175, R175, -INF , !P2 ;  /* 0xff800000afaf7808 */ /* 0x000fc40005000000 */
[----:B------:R-:W-:Y:S02]  /*ddf0*/  LOP3.LUT P2, RZ, R229, 0x800, RZ, 0xc0, !PT ;  /* 0x00000800e5ff7812 */ /* 0x000fe4000784c0ff */
[----:B0-----:R-:W-:Y:S02]  /*de00*/  FMNMX.FTZ R165, R13, R165, !PT ;  /* 0x000000a50da57209 */ /* 0x001fe40007810000 */
[C---:B------:R-:W-:Y:S02]  /*de10*/  ISETP.GT.AND P2, PT, R199.reuse, 0x30, !P2 ;  /* 0x00000030c700780c */ /* 0x040fe40005744270 */
[C---:B------:R-:W-:Y:S02]  /*de20*/  ISETP.LT.OR P4, PT, R228.reuse, 0x52, P4 ;  /* 0x00000052e400780c */ /* 0x040fe40002781670 */
[----:B------:R-:W-:Y:S02]  /*de30*/  ISETP.LT.OR P2, PT, R228, 0x31, P2 ;  /* 0x00000031e400780c */ /* 0x000fe40001741670 */
[----:B------:R-:W-:-:S02]  /*de40*/  ISETP.GT.AND P5, PT, R199, 0x58, !P5 ;  /* 0x00000058c700780c */ /* 0x000fc40006fa4270 */
[----:B------:R-:W-:Y:S02]  /*de50*/  FSEL R164, R176, -INF , !P2 ;  /* 0xff800000b0a47808 */ /* 0x000fe40005000000 */
[----:B------:R-:W-:Y:S01]  /*de60*/  LOP3.LUT P2, RZ, R229, 0x400, RZ, 0xc0, !PT ;  /* 0x00000400e5ff7812 */ /* 0x000fe2000784c0ff */
[----:B------:R-:W0:Y:S01]  /*de70*/  SHFL.BFLY PT, R176, R165, 0x1, 0x1f ;  /* 0x0c201f00a5b07f89 */ /* 0x000e2200000e0000 */
[----:B------:R-:W-:Y:S02]  /*de80*/  FSEL R190, R190, -INF , !P4 ;  /* 0xff800000bebe7808 */ /* 0x000fe40006000000 */
[----:B------:R-:W-:Y:S02]  /*de90*/  ISETP.GT.AND P2, PT, R199, 0x31, !P2 ;  /* 0x00000031c700780c */ /* 0x000fe40005744270 */
[C---:B------:R-:W-:Y:S02]  /*dea0*/  ISETP.LT.OR P5, PT, R228.reuse, 0x59, P5 ;  /* 0x00000059e400780c */ /* 0x040fe40002fa1670 */
[----:B------:R-:W-:-:S02]  /*deb0*/  ISETP.LT.OR P2, PT, R228, 0x32, P2 ;  /* 0x00000032e400780c */ /* 0x000fc40001741670 */
[----:B------:R-:W-:Y:S02]  /*dec0*/  FSEL R192, R192, -INF , !P5 ;  /* 0xff800000c0c07808 */ /* 0x000fe40006800000 */
[----:B------:R-:W-:Y:S02]  /*ded0*/  FSEL R177, R177, -INF , !P2 ;  /* 0xff800000b1b17808 */ /* 0x000fe40005000000 */
[----:B------:R-:W-:-:S04]  /*dee0*/  LOP3.LUT P2, RZ, R229, 0x200, RZ, 0xc0, !PT ;  /* 0x00000200e5ff7812 */ /* 0x000fc8000784c0ff */
[----:B------:R-:W-:-:S04]  /*def0*/  ISETP.GT.AND P2, PT, R199, 0x38, !P2 ;  /* 0x00000038c700780c */ /* 0x000fc80005744270 */
[----:B------:R-:W-:Y:S02]  /*df00*/  ISETP.LT.OR P2, PT, R228, 0x39, P2 ;  /* 0x00000039e400780c */ /* 0x000fe40001741670 */
[----:B0-----:R-:W-:Y:S02]  /*df10*/  FMNMX.FTZ R176, R165, R176, !PT ;  /* 0x000000b0a5b07209 */ /* 0x001fe40007810000 */
        /* <DEDUP_REMOVED lines=21> */
[----:B------:R-:W-:-:S04]  /*e070*/  FSETP.NEU.FTZ.AND P2, PT, R176, -INF , PT ;  /* 0xff800000b000780b */ /* 0x000fc80003f5d000 */
[----:B------:R-:W-:-:S05]  /*e080*/  FSEL R13, R176, RZ, P2 ;  /* 0x000000ffb00d7208 */ /* 0x000fca0001000000 */
[----:B------:R-:W-:Y:S01]  /*e090*/  FADD.FTZ R7, -R13, R7 ;  /* 0x000000070d077221 */ /* 0x000fe20000010100 */
[----:B------:R-:W-:-:S04]  /*e0a0*/  IMAD.U32 R13, RZ, RZ, UR41 ;  /* 0x00000029ff0d7e24 */ /* 0x000fc8000f8e00ff */
[-C--:B------:R-:W-:Y:S01]  /*e0b0*/  FMUL.FTZ R194, R176, R13.reuse ;  /* 0x0000000db0c27220 */ /* 0x080fe20000410000 */
[----:B------:R-:W-:-:S04]  /*e0c0*/  FMUL.FTZ R7, R7, R13 ;  /* 0x0000000d07077220 */ /* 0x000fc80000410000 */
[----:B------:R-:W-:Y:S02]  /*e0d0*/  FSEL R194, R194, RZ, P2 ;  /* 0x000000ffc2c27208 */ /* 0x000fe40001000000 */
[----:B------:R-:W-:Y:S01]  /*e0e0*/  ISETP.GT.AND P2, PT, R199, RZ, !P3 ;  /* 0x000000ffc700720c */ /* 0x000fe20005f44270 */
[----:B------:R-:W0:Y:S02]  /*e0f0*/  MUFU.EX2 R7, R7 ;  /* 0x0000000700077308 */ /* 0x000e240000000800 */
[-CC-:B------:R-:W-:Y:S01]  /*e100*/  FFMA.FTZ R152, R152, R13.reuse, -R194.reuse ;  /* 0x0000000d98987223 */ /* 0x180fe200000108c2 */
[----:B------:R-:W-:Y:S01]  /*e110*/  ISETP.LT.OR P2, PT, R228, 0x1, P2 ;  /* 0x00000001e400780c */ /* 0x000fe20001741670 */
[-CC-:B------:R-:W-:Y:S01]  /*e120*/  FFMA.FTZ R212, R212, R13.reuse, -R194.reuse ;  /* 0x0000000dd4d47223 */ /* 0x180fe200000108c2 */
[-CC-:B------:R-:W-:Y:S01]  /*e130*/  FFMA.FTZ R155, R155, R13.reuse, -R194.reuse ;  /* 0x0000000d9b9b7223 */ /* 0x180fe200000108c2 */
[-CC-:B------:R-:W-:Y:S01]  /*e140*/  FFMA.FTZ R156, R156, R13.reuse, -R194.reuse ;  /* 0x0000000d9c9c7223 */ /* 0x180fe200000108c2 */
[----:B------:R-:W-:Y:S01]  /*e150*/  FSEL R153, R153, -INF , !P2 ;  /* 0xff80000099997808 */ /* 0x000fe20005000000 */
[-CC-:B------:R-:W-:Y:S01]  /*e160*/  FFMA.FTZ R159, R159, R13.reuse, -R194.reuse ;  /* 0x0000000d9f9f7223 */ /* 0x180fe200000108c2 */
[----:B------:R-:W-:Y:S01]  /*e170*/  ISETP.GT.AND P2, PT, R199, 0x59, !P6 ;  /* 0x00000059c700780c */ /* 0x000fe20007744270 */
[-CC-:B------:R-:W-:Y:S01]  /*e180*/  FFMA.FTZ R160, R160, R13.reuse, -R194.reuse ;  /* 0x0000000da0a07223 */ /* 0x180fe200000108c2 */
[----:B------:R-:W-:Y:S01]  /*e190*/  FMNMX.FTZ R165, R153, R12, !PT ;  /* 0x0000000c99a57209 */ /* 0x000fe20007810000 */
[-CC-:B------:R-:W-:Y:S01]  /*e1a0*/  FFMA.FTZ R163, R163, R13.reuse, -R194.reuse ;  /* 0x0000000da3a37223 */ /* 0x180fe200000108c2 */
[----:B------:R-:W-:Y:S01]  /*e1b0*/  ISETP.LT.OR P2, PT, R228, 0x5a, P2 ;  /* 0x0000005ae400780c */ /* 0x000fe20001741670 */
[--C-:B------:R-:W-:Y:S01]  /*e1c0*/  FFMA.FTZ R213, R213, R13, -R194.reuse ;  /* 0x0000000dd5d57223 */ /* 0x100fe200000108c2 */
[----:B------:R-:W-:Y:S01]  /*e1d0*/  FMNMX.FTZ R165, R154, R165, !PT ;  /* 0x000000a59aa57209 */ /* 0x000fe20007810000 */
[-CC-:B------:R-:W-:Y:S01]  /*e1e0*/  FFMA.FTZ R168, R168, R13.reuse, -R194.reuse ;  /* 0x0000000da8a87223 */ /* 0x180fe200000108c2 */
[----:B------:R-:W-:Y:S01]  /*e1f0*/  FSEL R193, R193, -INF , !P2 ;  /* 0xff800000c1c17808 */ /* 0x000fe20005000000 */
[--C-:B------:R-:W-:Y:S01]  /*e200*/  FFMA.FTZ R169, R169, R13, -R194.reuse ;  /* 0x0000000da9a97223 */ /* 0x100fe200000108c2 */
[----:B------:R-:W-:Y:S01]  /*e210*/  FMNMX.FTZ R165, R157, R165, !PT ;  /* 0x000000a59da57209 */ /* 0x000fe20007810000 */
[-CC-:B------:R-:W-:Y:S01]  /*e220*/  FFMA.FTZ R172, R172, R13.reuse, -R194.reuse ;  /* 0x0000000dacac7223 */ /* 0x180fe200000108c2 */
[-CC-:B------:R-:W-:Y:S01]  /*e230*/  FFMA.FTZ R173, R173, R13.reuse, -R194.reuse ;  /* 0x0000000dadad7223 */ /* 0x180fe200000108c2 */
        /* <DEDUP_REMOVED lines=15> */
[----:B------:R-:W-:Y:S01]  /*e330*/  FFMA.FTZ R194, R195, R13, -R194 ;  /* 0x0000000dc3c27223 */ /* 0x000fe200000108c2 */
[----:B------:R-:W2:Y:S01]  /*e340*/  MUFU.EX2 R152, R152 ;  /* 0x0000009800987308 */ /* 0x000ea20000000800 */
[----:B------:R-:W-:Y:S01]  /*e350*/  FMNMX.FTZ R165, R167, R165, !PT ;  /* 0x000000a5a7a57209 */ /* 0x000fe20007810000 */
[-C--:B0-----:R-:W-:Y:S01]  /*e360*/  FMUL.FTZ R24, R24, R7.reuse ;  /* 0x0000000718187220 */ /* 0x081fe20000410000 */
[-C--:B------:R-:W-:Y:S01]  /*e370*/  FMUL.FTZ R25, R25, R7.reuse ;  /* 0x0000000719197220 */ /* 0x080fe20000410000 */
[----:B------:R-:W-:Y:S01]  /*e380*/  FMUL.FTZ R28, R28, R7 ;  /* 0x000000071c1c7220 */ /* 0x000fe20000410000 */
[----:B------:R-:W-:Y:S01]  /*e390*/  FMNMX.FTZ R165, R170, R165, !PT ;  /* 0x000000a5aaa57209 */ /* 0x000fe20007810000 */
[-C--:B------:R-:W-:Y:S01]  /*e3a0*/  FMUL.FTZ R29, R29, R7.reuse ;  /* 0x000000071d1d7220 */ /* 0x080fe20000410000 */
[----:B------:R-:W-:Y:S01]  /*e3b0*/  FMUL.FTZ R32, R32, R7 ;  /* 0x0000000720207220 */ /* 0x000fe20000410000 */
[----:B------:R-:W0:Y:S01]  /*e3c0*/  MUFU.EX2 R212, R212 ;  /* 0x000000d400d47308 */ /* 0x000e220000000800 */
[----:B------:R-:W-:Y:S01]  /*e3d0*/  FMNMX.FTZ R165, R171, R165, !PT ;  /* 0x000000a5aba57209 */ /* 0x000fe20007810000 */
[-C--:B------:R-:W-:Y:S01]  /*e3e0*/  FMUL.FTZ R33, R33, R7.reuse ;  /* 0x0000000721217220 */ /* 0x080fe20000410000 */
[-C--:B------:R-:W-:Y:S01]  /*e3f0*/  FMUL.FTZ R36, R36, R7.reuse ;  /* 0x0000000724247220 */ /* 0x080fe20000410000 */
[----:B------:R-:W-:Y:S01]  /*e400*/  FMUL.FTZ R37, R37, R7 ;  /* 0x0000000725257220 */ /* 0x000fe20000410000 */
[----:B------:R-:W-:Y:S01]  /*e410*/  FMNMX.FTZ R165, R174, R165, !PT ;  /* 0x000000a5aea57209 */ /* 0x000fe20007810000 */
[-C--:B------:R-:W-:Y:S01]  /*e420*/  FMUL.FTZ R40, R40, R7.reuse ;  /* 0x0000000728287220 */ /* 0x080fe20000410000 */
[----:B------:R-:W-:Y:S01]  /*e430*/  FMUL.FTZ R41, R41, R7 ;  /* 0x0000000729297220 */ /* 0x000fe20000410000 */
[----:B------:R-:W3:Y:S01]  /*e440*/  MUFU.EX2 R155, R155 ;  /* 0x0000009b009b7308 */ /* 0x000ee20000000800 */
[----:B------:R-:W-:Y:S01]  /*e450*/  FMNMX.FTZ R165, R175, R165, !PT ;  /* 0x000000a5afa57209 */ /* 0x000fe20007810000 */
[----:B--2---:R-:W-:Y:S01]  /*e460*/  FFMA.FTZ R3, R7, R3, R152 ;  /* 0x0000000307037223 */ /* 0x004fe20000010098 */
[-C--:B------:R-:W-:Y:S01]  /*e470*/  FMUL.FTZ R44, R44, R7.reuse ;  /* 0x000000072c2c7220 */ /* 0x080fe20000410000 */
[----:B------:R-:W-:Y:S01]  /*e480*/  FMUL.FTZ R45, R45, R7 ;  /* 0x000000072d2d7220 */ /* 0x000fe20000410000 */
[----:B------:R-:W-:Y:S01]  /*e490*/  FMNMX.FTZ R165, R164, R165, !PT ;  /* 0x000000a5a4a57209 */ /* 0x000fe20007810000 */
[-C--:B------:R-:W-:Y:S01]  /*e4a0*/  FMUL.FTZ R48, R48, R7.reuse ;  /* 0x0000000730307220 */ /* 0x080fe20000410000 */
[----:B------:R-:W-:Y:S01]  /*e4b0*/  FMUL.FTZ R49, R49, R7 ;  /* 0x0000000731317220 */ /* 0x000fe20000410000 */
[----:B------:R-:W2:Y:S01]  /*e4c0*/  MUFU.EX2 R156, R156 ;  /* 0x0000009c009c7308 */ /* 0x000ea20000000800 */
[----:B------:R-:W-:Y:S01]  /*e4d0*/  FMNMX.FTZ R165, R177, R165, !PT ;  /* 0x000000a5b1a57209 */ /* 0x000fe20007810000 */
[C---:B0-----:R-:W-:Y:S01]  /*e4e0*/  FADD.FTZ R3, R212.reuse, R3 ;  /* 0x00000003d4037221 */ /* 0x041fe20000010000 */
[----:B------:R-:W-:Y:S01]  /*e4f0*/  F2FP.F16.F32.PACK_AB R152, R212, R152 ;  /* 0x00000098d498723e */ /* 0x000fe200000000ff */
[----:B------:R-:W-:Y:S01]  /*e500*/  FMUL.FTZ R52, R52, R7 ;  /* 0x0000000734347220 */ /* 0x000fe20000410000 */
[----:B------:R-:W-:Y:S01]  /*e510*/  FMNMX.FTZ R165, R178, R165, !PT ;  /* 0x000000a5b2a57209 */ /* 0x000fe20007810000 */
[-C--:B------:R-:W-:Y:S01]  /*e520*/  FMUL.FTZ R53, R53, R7.reuse ;  /* 0x0000000735357220 */ /* 0x080fe20000410000 */
[----:B------:R-:W-:Y:S01]  /*e530*/  FMUL.FTZ R56, R56, R7 ;  /* 0x0000000738387220 */ /* 0x000fe20000410000 */
[----:B------:R-:W0:Y:S01]  /*e540*/  MUFU.EX2 R159, R159 ;  /* 0x0000009f009f7308 */ /* 0x000e220000000800 */
[----:B------:R-:W-:Y:S01]  /*e550*/  FMNMX.FTZ R165, R179, R165, !PT ;  /* 0x000000a5b3a57209 */ /* 0x000fe20007810000 */
[----:B---3--:R-:W-:Y:S01]  /*e560*/  FADD.FTZ R3, R155, R3 ;  /* 0x000000039b037221 */ /* 0x008fe20000010000 */
[-C--:B------:R-:W-:Y:S01]  /*e570*/  FMUL.FTZ R57, R57, R7.reuse ;  /* 0x0000000739397220 */ /* 0x080fe20000410000 */
[----:B------:R-:W-:Y:S01]  /*e580*/  FMUL.FTZ R60, R60, R7 ;  /* 0x000000073c3c7220 */ /* 0x000fe20000410000 */
[----:B------:R-:W-:Y:S01]  /*e590*/  FMNMX.FTZ R165, R182, R165, !PT ;  /* 0x000000a5b6a57209 */ /* 0x000fe20007810000 */
[-C--:B------:R-:W-:Y:S01]  /*e5a0*/  FMUL.FTZ R61, R61, R7.reuse ;  /* 0x000000073d3d7220 */ /* 0x080fe20000410000 */
[----:B------:R-:W-:Y:S01]  /*e5b0*/  FMUL.FTZ R64, R64, R7 ;  /* 0x0000000740407220 */ /* 0x000fe20000410000 */
[----:B------:R-:W3:Y:S01]  /*e5c0*/  MUFU.EX2 R160, R160 ;  /* 0x000000a000a07308 */ /* 0x000ee20000000800 */
[----:B------:R-:W-:Y:S01]  /*e5d0*/  FMNMX.FTZ R165, R183, R165, !PT ;  /* 0x000000a5b7a57209 */ /* 0x000fe20007810000 */
[----:B--2---:R-:W-:Y:S01]  /*e5e0*/  FADD.FTZ R3, R156, R3 ;  /* 0x000000039c037221 */ /* 0x004fe20000010000 */
[-C--:B------:R-:W-:Y:S01]  /*e5f0*/  FMUL.FTZ R65, R65, R7.reuse ;  /* 0x0000000741417220 */ /* 0x080fe20000410000 */
[----:B------:R-:W-:Y:S01]  /*e600*/  FMUL.FTZ R68, R68, R7 ;  /* 0x0000000744447220 */ /* 0x000fe20000410000 */
[----:B------:R-:W-:Y:S01]  /*e610*/  FMNMX.FTZ R165, R186, R165, !PT ;  /* 0x000000a5baa57209 */ /* 0x000fe20007810000 */
[-C--:B------:R-:W-:Y:S01]  /*e620*/  FMUL.FTZ R69, R69, R7.reuse ;  /* 0x0000000745457220 */ /* 0x080fe20000410000 */
[----:B------:R-:W-:Y:S01]  /*e630*/  FMUL.FTZ R72, R72, R7 ;  /* 0x0000000748487220 */ /* 0x000fe20000410000 */
[----:B------:R-:W2:Y:S01]  /*e640*/  MUFU.EX2 R163, R163 ;  /* 0x000000a300a37308 */ /* 0x000ea20000000800 */
[----:B------:R-:W-:Y:S01]  /*e650*/  FMNMX.FTZ R165, R187, R165, !PT ;  /* 0x000000a5bba57209 */ /* 0x000fe20007810000 */
[----:B0-----:R-:W-:Y:S01]  /*e660*/  FADD.FTZ R3, R159, R3 ;  /* 0x000000039f037221 */ /* 0x001fe20000010000 */
[-C--:B------:R-:W-:Y:S01]  /*e670*/  FMUL.FTZ R73, R73, R7.reuse ;  /* 0x0000000749497220 */ /* 0x080fe20000410000 */
        /* <DEDUP_REMOVED lines=16> */
[-C--:B------:R-:W-:Y:S01]  /*e780*/  FMUL.FTZ R92, R92, R7.reuse ;  /* 0x000000075c5c7220 */ /* 0x080fe20000410000 */
[-C--:B------:R-:W-:Y:S01]  /*e790*/  FMUL.FTZ R93, R93, R7.reuse ;  /* 0x000000075d5d7220 */ /* 0x080fe20000410000 */
[----:B------:R-:W2:Y:S01]  /*e7a0*/  SHFL.BFLY PT, R195, R165, 0x2, 0x1f ;  /* 0x0c401f00a5c37f89 */ /* 0x000ea200000e0000 */
[-C--:B------:R-:W-:Y:S01]  /*e7b0*/  FMUL.FTZ R96, R96, R7.reuse ;  /* 0x0000000760607220 */ /* 0x080fe20000410000 */
[----:B------:R-:W-:Y:S01]  /*e7c0*/  MUFU.EX2 R197, R180 ;  /* 0x000000b400c57308 */ /* 0x000fe20000000800 */
        /* <DEDUP_REMOVED lines=21> */
[----:B--2---:R-:W-:Y:S01]  /*e920*/  FMNMX.FTZ R165, R165, R195, !PT ;  /* 0x000000c3a5a57209 */ /* 0x004fe20007810000 */
[-C--:B------:R-:W-:Y:S01]  /*e930*/  FMUL.FTZ R132, R132, R7.reuse ;  /* 0x0000000784847220 */ /* 0x080fe20000410000 */
[----:B------:R-:W2:Y:S01]  /*e940*/  MUFU.EX2 R173, R173 ;  /* 0x000000ad00ad7308 */ /* 0x000ea20000000800 */
[----:B0-----:R-:W-:Y:S01]  /*e950*/  FADD.FTZ R3, R169, R3 ;  /* 0x00000003a9037221 */ /* 0x001fe20000010000 */
[-C--:B------:R-:W-:Y:S01]  /*e960*/  FMUL.FTZ R133, R133, R7.reuse ;  /* 0x0000000785857220 */ /* 0x080fe20000410000 */
[----:B------:R-:W0:Y:S01]  /*e970*/  SHFL.BFLY PT, R195, R165, 0x1, 0x1f ;  /* 0x0c201f00a5c37f89 */ /* 0x000e2200000e0000 */
[-C--:B------:R-:W-:Y:S01]  /*e980*/  FMUL.FTZ R136, R136, R7.reuse ;  /* 0x0000000788887220 */ /* 0x080fe20000410000 */
[-C--:B------:R-:W-:Y:S01]  /*e990*/  FMUL.FTZ R137, R137, R7.reuse ;  /* 0x0000000789897220 */ /* 0x080fe20000410000 */
[-C--:B------:R-:W-:Y:S01]  /*e9a0*/  FMUL.FTZ R140, R140, R7.reuse ;  /* 0x000000078c8c7220 */ /* 0x080fe20000410000 */
[-C--:B------:R-:W-:Y:S01]  /*e9b0*/  FMUL.FTZ R141, R141, R7.reuse ;  /* 0x000000078d8d7220 */ /* 0x080fe20000410000 */
[----:B------:R-:W4:Y:S01]  /*e9c0*/  MUFU.EX2 R214, R214 ;  /* 0x000000d600d67308 */ /* 0x000f220000000800 */
[----:B---3--:R-:W-:Y:S01]  /*e9d0*/  FADD.FTZ R3, R172, R3 ;  /* 0x00000003ac037221 */ /* 0x008fe20000010000 */
[-C--:B------:R-:W-:Y:S01]  /*e9e0*/  FMUL.FTZ R144, R144, R7.reuse ;  /* 0x0000000790907220 */ /* 0x080fe20000410000 */
[-C--:B------:R-:W-:Y:S01]  /*e9f0*/  FMUL.FTZ R145, R145, R7.reuse ;  /* 0x0000000791917220 */ /* 0x080fe20000410000 */
[-C--:B------:R-:W-:Y:S01]  /*ea00*/  FMUL.FTZ R148, R148, R7.reuse ;  /* 0x0000000794947220 */ /* 0x080fe20000410000 */
[----:B------:R-:W-:-:S03]  /*ea10*/  FMUL.FTZ R149, R149, R7 ;  /* 0x0000000795957220 */ /* 0x000fc60000410000 */
[----:B------:R-:W3:Y:S01]  /*ea20*/  MUFU.EX2 R215, R215 ;  /* 0x000000d700d77308 */ /* 0x000ee20000000800 */
[----:B--2---:R-:W-:-:S07]  /*ea30*/  FADD.FTZ R3, R173, R3 ;  /* 0x00000003ad037221 */ /* 0x004fce0000010000 */
[----:B------:R-:W2:Y:S01]  /*ea40*/  MUFU.EX2 R181, R181 ;  /* 0x000000b500b57308 */ /* 0x000ea20000000800 */
[----:B----4-:R-:W-:Y:S01]  /*ea50*/  FADD.FTZ R3, R214, R3 ;  /* 0x00000003d6037221 */ /* 0x010fe20000010000 */
[----:B0-----:R-:W-:-:S04]  /*ea60*/  FMNMX.FTZ R180, R165, R195, !PT ;  /* 0x000000c3a5b47209 */ /* 0x001fc80007810000 */
[C---:B------:R-:W-:Y:S01]  /*ea70*/  FSETP.NEU.FTZ.AND P2, PT, R180.reuse, -INF , PT ;  /* 0xff800000b400780b */ /* 0x040fe20003f5d000 */
[----:B------:R-:W-:Y:S01]  /*ea80*/  FMUL.FTZ R198, R180, R13 ;  /* 0x0000000db4c67220 */ /* 0x000fe20000410000 */
[----:B------:R-:W0:Y:S01]  /*ea90*/  MUFU.EX2 R184, R184 ;  /* 0x000000b800b87308 */ /* 0x000e220000000800 */
[----:B---3--:R-:W-:-:S03]  /*eaa0*/  FADD.FTZ R3, R215, R3 ;  /* 0x00000003d7037221 */ /* 0x008fc60000010000 */
[----:B------:R-:W-:Y:S01]  /*eab0*/  FSEL R198, R198, RZ, P2 ;  /* 0x000000ffc6c67208 */ /* 0x000fe20001000000 */
[----:B------:R-:W-:-:S03]  /*eac0*/  FADD.FTZ R3, R197, R3 ;  /* 0x00000003c5037221 */ /* 0x000fc60000010000 */
[----:B------:R-:W3:Y:S01]  /*ead0*/  MUFU.EX2 R185, R185 ;  /* 0x000000b900b97308 */ /* 0x000ee20000000800 */
[--C-:B------:R-:W-:Y:S01]  /*eae0*/  FFMA.FTZ R165, R154, R13, -R198.reuse ;  /* 0x0000000d9aa57223 */ /* 0x100fe200000108c6 */
[----:B------:R-:W-:Y:S01]  /*eaf0*/  F2FP.F16.F32.PACK_AB R154, R156, R155 ;  /* 0x0000009b9c9a723e */ /* 0x000fe200000000ff */
[--C-:B------:R-:W-:Y:S01]  /*eb00*/  FFMA.FTZ R229, R153, R13, -R198.reuse ;  /* 0x0000000d99e57223 */ /* 0x100fe200000108c6 */
[----:B------:R-:W-:Y:S01]  /*eb10*/  F2FP.F16.F32.PACK_AB R156, R160, R159 ;  /* 0x0000009fa09c723e */ /* 0x000fe200000000ff */
[-CC-:B------:R-:W-:Y:S01]  /*eb20*/  FFMA.FTZ R228, R157, R13.reuse, -R198.reuse ;  /* 0x0000000d9de47223 */ /* 0x180fe200000108c6 */
[----:B------:R-:W-:Y:S01]  /*eb30*/  F2FP.F16.F32.PACK_AB R160, R169, R168 ;  /* 0x000000a8a9a0723e */ /* 0x000fe200000000ff */
[-CC-:B------:R-:W-:Y:S01]  /*eb40*/  FFMA.FTZ R157, R158, R13.reuse, -R198.reuse ;  /* 0x0000000d9e9d7223 */ /* 0x180fe200000108c6 */
[----:B------:R-:W-:Y:S01]  /*eb50*/  FSEL R169, R180, RZ, P2 ;  /* 0x000000ffb4a97208 */ /* 0x000fe20001000000 */
[----:B------:R-:W-:Y:S01]  /*eb60*/  MUFU.EX2 R229, R229 ;  /* 0x000000e500e57308 */ /* 0x000fe20000000800 */
[-CC-:B------:R-:W-:Y:S01]  /*eb70*/  FFMA.FTZ R212, R161, R13.reuse, -R198.reuse ;  /* 0x0000000da1d47223 */ /* 0x180fe200000108c6 */
[-CC-:B------:R-:W-:Y:S01]  /*eb80*/  FFMA.FTZ R161, R162, R13.reuse, -R198.reuse ;  /* 0x0000000da2a17223 */ /* 0x180fe200000108c6 */
[-C--:B------:R-:W-:Y:S01]  /*eb90*/  FFMA.FTZ R199, R166, R13.reuse, -R198 ;  /* 0x0000000da6c77223 */ /* 0x080fe200000108c6 */
[----:B------:R-:W-:Y:S01]  /*eba0*/  FADD.FTZ R12, -R169, R12 ;  /* 0x0000000ca90c7221 */ /* 0x000fe20000010100 */
[-CC-:B------:R-:W-:Y:S01]  /*ebb0*/  FFMA.FTZ R167, R167, R13.reuse, -R198.reuse ;  /* 0x0000000da7a77223 */ /* 0x180fe200000108c6 */
[-CC-:B------:R-:W-:Y:S01]  /*ebc0*/  FFMA.FTZ R153, R174, R13.reuse, -R198.reuse ;  /* 0x0000000dae997223 */ /* 0x180fe200000108c6 */
[-CC-:B------:R-:W-:Y:S01]  /*ebd0*/  FFMA.FTZ R195, R170, R13.reuse, -R198.reuse ;  /* 0x0000000daac37223 */ /* 0x180fe200000108c6 */
[----:B------:R-:W-:Y:S01]  /*ebe0*/  FMUL.FTZ R12, R12, R13 ;  /* 0x0000000d0c0c7220 */ /* 0x000fe20000410000 */
[----:B------:R-:W-:Y:S01]  /*ebf0*/  MUFU.EX2 R165, R165 ;  /* 0x000000a500a57308 */ /* 0x000fe20000000800 */
[----:B------:R-:W-:Y:S01]  /*ec00*/  F2FP.F16.F32.PACK_AB R158, R213, R163 ;  /* 0x000000a3d59e723e */ /* 0x000fe200000000ff */
[-CC-:B------:R-:W-:Y:S01]  /*ec10*/  FFMA.FTZ R171, R171, R13.reuse, -R198.reuse ;  /* 0x0000000dabab7223 */ /* 0x180fe200000108c6 */
[-CC-:B------:R-:W-:Y:S01]  /*ec20*/  FFMA.FTZ R175, R175, R13.reuse, -R198.reuse ;  /* 0x0000000dafaf7223 */ /* 0x180fe200000108c6 */
[-CC-:B------:R-:W-:Y:S01]  /*ec30*/  FFMA.FTZ R230, R164, R13.reuse, -R198.reuse ;  /* 0x0000000da4e67223 */ /* 0x180fe200000108c6 */
[-CC-:B------:R-:W-:Y:S01]  /*ec40*/  FFMA.FTZ R177, R177, R13.reuse, -R198.reuse ;  /* 0x0000000db1b17223 */ /* 0x180fe200000108c6 */
[-CC-:B------:R-:W-:Y:S01]  /*ec50*/  FFMA.FTZ R178, R178, R13.reuse, -R198.reuse ;  /* 0x0000000db2b27223 */ /* 0x180fe200000108c6 */
[-CC-:B------:R-:W-:Y:S01]  /*ec60*/  FFMA.FTZ R179, R179, R13.reuse, -R198.reuse ;  /* 0x0000000db3b37223 */ /* 0x180fe200000108c6 */
[----:B------:R-:W4:Y:S01]  /*ec70*/  MUFU.EX2 R12, R12 ;  /* 0x0000000c000c7308 */ /* 0x000f220000000800 */
[-CC-:B------:R-:W-:Y:S01]  /*ec80*/  FFMA.FTZ R182, R182, R13.reuse, -R198.reuse ;  /* 0x0000000db6b67223 */ /* 0x180fe200000108c6 */
[-CC-:B------:R-:W-:Y:S01]  /*ec90*/  FFMA.FTZ R183, R183, R13.reuse, -R198.reuse ;  /* 0x0000000db7b77223 */ /* 0x180fe200000108c6 */
[-CC-:B------:R-:W-:Y:S01]  /*eca0*/  FFMA.FTZ R186, R186, R13.reuse, -R198.reuse ;  /* 0x0000000dbaba7223 */ /* 0x180fe200000108c6 */
[-CC-:B------:R-:W-:Y:S01]  /*ecb0*/  FFMA.FTZ R187, R187, R13.reuse, -R198.reuse ;  /* 0x0000000dbbbb7223 */ /* 0x180fe200000108c6 */
[-CC-:B------:R-:W-:Y:S01]  /*ecc0*/  FFMA.FTZ R191, R191, R13.reuse, -R198.reuse ;  /* 0x0000000dbfbf7223 */ /* 0x180fe200000108c6 */
[----:B--2---:R-:W-:Y:S01]  /*ecd0*/  FADD.FTZ R3, R181, R3 ;  /* 0x00000003b5037221 */ /* 0x004fe20000010000 */
[-CC-:B------:R-:W-:Y:S01]  /*ece0*/  FFMA.FTZ R190, R190, R13.reuse, -R198.reuse ;  /* 0x0000000dbebe7223 */ /* 0x180fe200000108c6 */
[----:B------:R-:W2:Y:S01]  /*ecf0*/  MUFU.EX2 R155, R228 ;  /* 0x000000e4009b7308 */ /* 0x000ea20000000800 */
[----:B------:R-:W-:Y:S01]  /*ed00*/  F2FP.F16.F32.PACK_AB R162, R173, R172 ;  /* 0x000000acada2723e */ /* 0x000fe200000000ff */
[----:B0-----:R-:W-:Y:S01]  /*ed10*/  FADD.FTZ R168, R184, R3 ;  /* 0x00000003b8a87221 */ /* 0x001fe20000010000 */
[-CC-:B------:R-:W-:Y:S01]  /*ed20*/  FFMA.FTZ R192, R192, R13.reuse, -R198.reuse ;  /* 0x0000000dc0c07223 */ /* 0x180fe200000108c6 */
[----:B------:R-:W-:Y:S01]  /*ed30*/  FFMA.FTZ R193, R193, R13, -R198 ;  /* 0x0000000dc1c17223 */ /* 0x000fe200000108c6 */
[----:B------:R-:W-:Y:S01]  /*ed40*/  F2FP.F16.F32.PACK_AB R164, R215, R214 ;  /* 0x000000d6d7a4723e */ /* 0x000fe200000000ff */
[----:B---3--:R-:W-:Y:S01]  /*ed50*/  FADD.FTZ R3, R185, R168 ;  /* 0x000000a8b9037221 */ /* 0x008fe20000010000 */
[----:B------:R-:W-:Y:S01]  /*ed60*/  F2FP.F16.F32.PACK_AB R166, R181, R197 ;  /* 0x000000c5b5a6723e */ /* 0x000fe200000000ff */
[----:B------:R-:W0:Y:S01]  /*ed70*/  MUFU.EX2 R157, R157 ;  /* 0x0000009d009d7308 */ /* 0x000e220000000800 */
[----:B----4-:R-:W-:Y:S01]  /*ed80*/  FFMA.FTZ R0, R12, R0, R229 ;  /* 0x000000000c007223 */ /* 0x010fe200000100e5 */
[----:B------:R-:W-:Y:S01]  /*ed90*/  F2FP.F16.F32.PACK_AB R168, R185, R184 ;  /* 0x000000b8b9a8723e */ /* 0x000fe200000000ff */
[-C--:B------:R-:W-:Y:S01]  /*eda0*/  FMUL.FTZ R26, R26, R12.reuse ;  /* 0x0000000c1a1a7220 */ /* 0x080fe20000410000 */
[-C--:B------:R-:W-:Y:S01]  /*edb0*/  FMUL.FTZ R27, R27, R12.reuse ;  /* 0x0000000c1b1b7220 */ /* 0x080fe20000410000 */
[----:B------:R-:W-:Y:S01]  /*edc0*/  FADD.FTZ R0, R165, R0 ;  /* 0x00000000a5007221 */ /* 0x000fe20000010000 */
[-C--:B------:R-:W-:Y:S01]  /*edd0*/  FMUL.FTZ R30, R30, R12.reuse ;  /* 0x0000000c1e1e7220 */ /* 0x080fe20000410000 */
        /* <DEDUP_REMOVED lines=10> */
[----:B0-----:R-:W-:Y:S01]  /*ee80*/  F2FP.F16.F32.PACK_AB R155, R157, R155 ;  /* 0x0000009b9d9b723e */ /* 0x001fe200000000ff */
        /* <DEDUP_REMOVED lines=29> */
[----:B------:R-:W-:Y:S01]  /*f060*/  FMUL.FTZ R98, R98, R12 ;  /* 0x0000000c62627220 */ /* 0x000fe20000410000 */
[----:B------:R-:W5:Y:S01]  /*f070*/  MUFU.EX2 R195, R195 ;  /* 0x000000c300c37308 */ /* 0x000f620000000800 */
[----:B----4-:R-:W-:Y:S01]  /*f080*/  FADD.FTZ R153, R157, R0 ;  /* 0x000000009d997221 */ /* 0x010fe20000010000 */
[----:B--2---:R-:W-:Y:S01]  /*f090*/  F2FP.F16.F32.PACK_AB R157, R161, R212 ;  /* 0x000000d4a19d723e */ /* 0x004fe200000000ff */
        /* <DEDUP_REMOVED lines=10> */
[----:B0-----:R-:W-:Y:S01]  /*f140*/  FADD.FTZ R0, R159, R0 ;  /* 0x000000009f007221 */ /* 0x001fe20000010000 */
[C---:B---3--:R-:W-:Y:S01]  /*f150*/  F2FP.F16.F32.PACK_AB R159, R167.reuse, R159 ;  /* 0x0000009fa79f723e */ /* 0x048fe200000000ff */
[-C--:B------:R-:W-:Y:S01]  /*f160*/  FMUL.FTZ R114, R114, R12.reuse ;  /* 0x0000000c72727220 */ /* 0x080fe20000410000 */
[----:B------:R-:W0:Y:S01]  /*f170*/  MUFU.EX2 R175, R175 ;  /* 0x000000af00af7308 */ /* 0x000e220000000800 */
[----:B------:R-:W-:Y:S01]  /*f180*/  FADD.FTZ R0, R167, R0 ;  /* 0x00000000a7007221 */ /* 0x000fe20000010000 */
[-C--:B------:R-:W-:Y:S01]  /*f190*/  FMUL.FTZ R115, R115, R12.reuse ;  /* 0x0000000c73737220 */ /* 0x080fe20000410000 */
[-C--:B------:R-:W-:Y:S01]  /*f1a0*/  FMUL.FTZ R118, R118, R12.reuse ;  /* 0x0000000c76767220 */ /* 0x080fe20000410000 */
[-C--:B------:R-:W-:Y:S01]  /*f1b0*/  FMUL.FTZ R119, R119, R12.reuse ;  /* 0x0000000c77777220 */ /* 0x080fe20000410000 */
[----:B-----5:R-:W-:Y:S01]  /*f1c0*/  FADD.FTZ R0, R195, R0 ;  /* 0x00000000c3007221 */ /* 0x020fe20000010000 */
[-C--:B------:R-:W-:Y:S01]  /*f1d0*/  FMUL.FTZ R122, R122, R12.reuse ;  /* 0x0000000c7a7a7220 */ /* 0x080fe20000410000 */
[-C--:B------:R-:W-:Y:S01]  /*f1e0*/  FMUL.FTZ R123, R123, R12.reuse ;  /* 0x0000000c7b7b7220 */ /* 0x080fe20000410000 */
[----:B------:R-:W3:Y:S01]  /*f1f0*/  MUFU.EX2 R230, R230 ;  /* 0x000000e600e67308 */ /* 0x000ee20000000800 */
[C---:B--2---:R-:W-:Y:S01]  /*f200*/  FADD.FTZ R0, R171.reuse, R0 ;  /* 0x00000000ab007221 */ /* 0x044fe20000010000 */
[----:B------:R-:W-:Y:S01]  /*f210*/  F2FP.F16.F32.PACK_AB R161, R171, R195 ;  /* 0x000000c3aba1723e */ /* 0x000fe200000000ff */
[-C--:B------:R-:W-:Y:S01]  /*f220*/  FMUL.FTZ R126, R126, R12.reuse ;  /* 0x0000000c7e7e7220 */ /* 0x080fe20000410000 */
[-C--:B------:R-:W-:Y:S01]  /*f230*/  FMUL.FTZ R127, R127, R12.reuse ;  /* 0x0000000c7f7f7220 */ /* 0x080fe20000410000 */
[----:B------:R-:W-:Y:S01]  /*f240*/  FADD.FTZ R0, R163, R0 ;  /* 0x00000000a3007221 */ /* 0x000fe20000010000 */
        /* <DEDUP_REMOVED lines=16> */
[----:B------:R-:W-:-:S02]  /*f350*/  FMUL.FTZ R151, R151, R12 ;  /* 0x0000000c97977220 */ /* 0x000fc40000410000 */
[----:B------:R-:W3:Y:S01]  /*f360*/  MUFU.EX2 R179, R179 ;  /* 0x000000b300b37308 */ /* 0x000ee20000000800 */
[----:B--2---:R-:W-:-:S07]  /*f370*/  FADD.FTZ R153, R177, R0 ;  /* 0x00000000b1997221 */ /* 0x004fce0000010000 */
[----:B------:R-:W2:Y:S01]  /*f380*/  MUFU.EX2 R169, R182 ;  /* 0x000000b600a97308 */ /* 0x000ea20000000800 */
[----:B0-----:R-:W-:Y:S01]  /*f390*/  FADD.FTZ R0, R178, R153 ;  /* 0x00000099b2007221 */ /* 0x001fe20000010000 */
[----:B------:R-:W-:Y:S02]  /*f3a0*/  F2FP.F16.F32.PACK_AB R153, R165, R229 ;  /* 0x000000e5a599723e */ /* 0x000fe400000000ff */
[----:B------:R-:W-:-:S04]  /*f3b0*/  F2FP.F16.F32.PACK_AB R165, R177, R230 ;  /* 0x000000e6b1a5723e */ /* 0x000fc800000000ff */
[----:B------:R-:W0:Y:S01]  /*f3c0*/  MUFU.EX2 R183, R183 ;  /* 0x000000b700b77308 */ /* 0x000e220000000800 */
[C---:B---3--:R-:W-:Y:S01]  /*f3d0*/  FADD.FTZ R0, R179.reuse, R0 ;  /* 0x00000000b3007221 */ /* 0x048fe20000010000 */
[----:B------:R-:W-:-:S06]  /*f3e0*/  F2FP.F16.F32.PACK_AB R167, R179, R178 ;  /* 0x000000b2b3a7723e */ /* 0x000fcc00000000ff */
[----:B------:R-:W3:Y:S01]  /*f3f0*/  MUFU.EX2 R188, R188 ;  /* 0x000000bc00bc7308 */ /* 0x000ee20000000800 */
[----:B--2---:R-:W-:-:S07]  /*f400*/  FADD.FTZ R0, R169, R0 ;  /* 0x00000000a9007221 */ /* 0x004fce0000010000 */
[----:B------:R-:W2:Y:S01]  /*f410*/  MUFU.EX2 R186, R186 ;  /* 0x000000ba00ba7308 */ /* 0x000ea20000000800 */
[C---:B0-----:R-:W-:Y:S01]  /*f420*/  FADD.FTZ R7, R183.reuse, R0 ;  /* 0x00000000b7077221 */ /* 0x041fe20000010000 */
[----:B------:R-:W-:-:S06]  /*f430*/  F2FP.F16.F32.PACK_AB R169, R183, R169 ;  /* 0x000000a9b7a9723e */ /* 0x000fcc00000000ff */
[----:B------:R-:W0:Y:S01]  /*f440*/  MUFU.EX2 R189, R189 ;  /* 0x000000bd00bd7308 */ /* 0x000e220000000800 */
[----:B---3--:R-:W-:-:S07]  /*f450*/  FADD.FTZ R170, R188, R3 ;  /* 0x00000003bcaa7221 */ /* 0x008fce0000010000 */
[----:B------:R-:W3:Y:S01]  /*f460*/  MUFU.EX2 R187, R187 ;  /* 0x000000bb00bb7308 */ /* 0x000ee20000000800 */
[----:B--2---:R-:W-:-:S07]  /*f470*/  FADD.FTZ R0, R186, R7 ;  /* 0x00000007ba007221 */ /* 0x004fce0000010000 */
[----:B------:R-:W2:Y:S01]  /*f480*/  MUFU.EX2 R226, R226 ;  /* 0x000000e200e27308 */ /* 0x000ea20000000800 */
[C---:B0-----:R-:W-:Y:S01]  /*f490*/  FADD.FTZ R3, R189.reuse, R170 ;  /* 0x000000aabd037221 */ /* 0x041fe20000010000 */
[----:B------:R-:W-:-:S06]  /*f4a0*/  F2FP.F16.F32.PACK_AB R170, R189, R188 ;  /* 0x000000bcbdaa723e */ /* 0x000fcc00000000ff */
[----:B------:R-:W0:Y:S01]  /*f4b0*/  MUFU.EX2 R173, R191 ;  /* 0x000000bf00ad7308 */ /* 0x000e220000000800 */
[C---:B---3--:R-:W-:Y:S01]  /*f4c0*/  FADD.FTZ R0, R187.reuse, R0 ;  /* 0x00000000bb007221 */ /* 0x048fe20000010000 */
[----:B------:R-:W-:-:S06]  /*f4d0*/  F2FP.F16.F32.PACK_AB R171, R187, R186 ;  /* 0x000000babbab723e */ /* 0x000fcc00000000ff */
[----:B------:R-:W3:Y:S01]  /*f4e0*/  MUFU.EX2 R227, R227 ;  /* 0x000000e300e37308 */ /* 0x000ee20000000800 */
[----:B--2---:R-:W-:-:S07]  /*f4f0*/  FADD.FTZ R172, R226, R3 ;  /* 0x00000003e2ac7221 */ /* 0x004fce0000010000 */
[----:B------:R-:W2:Y:S01]  /*f500*/  MUFU.EX2 R190, R190 ;  /* 0x000000be00be7308 */ /* 0x000ea20000000800 */
[----:B0-----:R-:W-:-:S07]  /*f510*/  FADD.FTZ R7, R173, R0 ;  /* 0x00000000ad077221 */ /* 0x001fce0000010000 */
[----:B------:R-:W0:Y:S01]  /*f520*/  MUFU.EX2 R196, R196 ;  /* 0x000000c400c47308 */ /* 0x000e220000000800 */
[C---:B---3--:R-:W-:Y:S01]  /*f530*/  FADD.FTZ R3, R227.reuse, R172 ;  /* 0x000000ace3037221 */ /* 0x048fe20000010000 */
[----:B------:R-:W-:-:S06]  /*f540*/  F2FP.F16.F32.PACK_AB R172, R227, R226 ;  /* 0x000000e2e3ac723e */ /* 0x000fcc00000000ff */
[----:B------:R-:W3:Y:S01]  /*f550*/  MUFU.EX2 R192, R192 ;  /* 0x000000c000c07308 */ /* 0x000ee20000000800 */
[C---:B--2---:R-:W-:Y:S01]  /*f560*/  FADD.FTZ R7, R190.reuse, R7 ;  /* 0x00000007be077221 */ /* 0x044fe20000010000 */
[----:B------:R-:W-:-:S06]  /*f570*/  F2FP.F16.F32.PACK_AB R173, R190, R173 ;  /* 0x000000adbead723e */ /* 0x000fcc00000000ff */
[----:B------:R-:W2:Y:S01]  /*f580*/  MUFU.EX2 R174, R194 ;  /* 0x000000c200ae7308 */ /* 0x000ea20000000800 */
[----:B0-----:R-:W-:-:S07]  /*f590*/  FADD.FTZ R3, R196, R3 ;  /* 0x00000003c4037221 */ /* 0x001fce0000010000 */
[----:B------:R-:W0:Y:S01]  /*f5a0*/  MUFU.EX2 R193, R193 ;  /* 0x000000c100c17308 */ /* 0x000e220000000800 */
[----:B---3--:R-:W-:Y:S01]  /*f5b0*/  FADD.FTZ R0, R192, R7 ;  /* 0x00000007c0007221 */ /* 0x008fe20000010000 */
[C---:B--2---:R-:W-:Y:S01]  /*f5c0*/  FADD.FTZ R3, R174.reuse, R3 ;  /* 0x00000003ae037221 */ /* 0x044fe20000010000 */
[----:B------:R-:W-:Y:S02]  /*f5d0*/  F2FP.F16.F32.PACK_AB R174, R174, R196 ;  /* 0x000000c4aeae723e */ /* 0x000fe400000000ff */
[C---:B0-----:R-:W-:Y:S01]  /*f5e0*/  FADD.FTZ R0, R193.reuse, R0 ;  /* 0x00000000c1007221 */ /* 0x041fe20000010000 */
[----:B------:R-:W-:Y:S01]  /*f5f0*/  F2FP.F16.F32.PACK_AB R175, R193, R192 ;  /* 0x000000c0c1af723e */ /* 0x000fe200000000ff */
[----:B------:R-:W-:Y:S06]  /*f600*/  @!P0 BRA `(.L_x_2803) ;  /* 0x0000000000048947 */ /* 0x000fec0003800000 */
[----:B------:R-:W-:Y:S01]  /*f610*/  BPT.TRAP 0x1 ;  /* 0x000000040000795c */ /* 0x000fe20000300000 */
.L_x_2803:
[----:B------:R0:W2:Y:S01]  /*f620*/  SYNCS.PHASECHK.TRANS64.TRYWAIT P2, [R210+URZ+0x22850], R209 ;  /* 0x022850d1d20075a7 */ /* 0x0000a2000804017f */
[----:B------:R-:W-:Y:S05]  /*f630*/  @!P0 BRA `(.L_x_2804) ;  /* 0x0000000000048947 */ /* 0x000fea0003800000 */
[----:B------:R-:W-:Y:S01]  /*f640*/  BPT.TRAP 0x1 ;  /* 0x000000040000795c */ /* 0x000fe20000300000 */
.L_x_2804:
[----:B------:R-:W-:Y:S04]  /*f650*/  BSSY B0, `(.L_x_2805) ;  /* 0x0000004000007945 */ /* 0x000fe80003800000 */
[----:B--2---:R-:W-:Y:S05]  /*f660*/  @P2 BRA `(.L_x_2806) ;  /* 0x0000000000082947 */ /* 0x004fea0003800000 */
[----:B------:R-:W2:Y:S02]  /*f670*/  SYNCS.PHASECHK.TRANS64.TRYWAIT P2, [R210+URZ+0x22850], R209 ;  /* 0x022850d1d20075a7 */ /* 0x000ea4000804017f */
[----:B--2---:R-:W-:Y:S05]  /*f680*/  @!P2 BRA `(.L_x_2807) ;  /* 0x0000012400e0a947 */ /* 0x004fea0003800000 */
.L_x_2806:
[----:B------:R-:W-:Y:S05]  /*f690*/  BSYNC B0 ;  /* 0x0000000000007941 */ /* 0x000fea0003800000 */
.L_x_2805:
[----:B------:R-:W3:Y:S01]  /*f6a0*/  S2R R7, SR_TID.X ;  /* 0x0000000000077919 */ /* 0x000ee20000002100 */
[----:B------:R-:W-:Y:S05]  /*f6b0*/  WARPSYNC.ALL ;  /* 0x0000000000007948 */ /* 0x000fea0003800000 */
[----:B------:R-:W-:Y:S01]  /*f6c0*/  IMAD R178, R2, 0xc00, R21 ;  /* 0x00000c0002b27824 */ /* 0x000fe200078e0215 */
[----:B------:R-:W-:Y:S01]  /*f6d0*/  ISETP.GT.AND P2, PT, R6, R216, PT ;  /* 0x000000d80600720c */ /* 0x000fe20003f44270 */
[----:B------:R-:W-:Y:S02]  /*f6e0*/  IMAD.MOV.U32 R179, RZ, RZ, 0x40000040 ;  /* 0x40000040ffb37424 */ /* 0x000fe400078e00ff */
[----:B012---:R-:W-:Y:S01]  /*f6f0*/  @!P1 VIADD R210, R210, 0x22860 ;  /* 0x00022860d2d29836 */ /* 0x007fe20000000000 */
[----:B------:R-:W-:Y:S01]  /*f700*/  R2UR UR6, R178 ;  /* 0x00000000b20672ca */ /* 0x000fe200000e0000 */
[----:B------:R-:W-:Y:S01]  /*f710*/  VIADD R6, R6, 0xffffffff ;  /* 0xffffffff06067836 */ /* 0x000fe20000000000 */
[----:B------:R-:W-:Y:S01]  /*f720*/  R2UR UR7, R179 ;  /* 0x00000000b30772ca */ /* 0x000fe200000e0000 */
[----:B------:R-:W-:Y:S01]  /*f730*/  IMAD.MOV.U32 R179, RZ, RZ, 0x40000040 ;  /* 0x40000040ffb37424 */ /* 0x000fe200078e00ff */
[----:B------:R-:W-:Y:S01]  /*f740*/  @!P1 PRMT R210, RZ, 0x654, R210 ;  /* 0x00000654ffd29816 */ /* 0x000fe200000000d2 */
[----:B------:R-:W-:Y:S01]  /*f750*/  IMAD.MOV.U32 R12, RZ, RZ, R180 ;  /* 0x000000ffff0c7224 */ /* 0x000fe200078e00b4 */
[----:B---3--:R-:W-:-:S05]  /*f760*/  SHF.R.U32.HI R7, RZ, 0x7, R7 ;  /* 0x00000007ff077819 */ /* 0x008fca0000011607 */
[----:B------:R-:W-:-:S05]  /*f770*/  VIADD R7, R7, 0x8 ;  /* 0x0000000807077836 */ /* 0x000fca0000000000 */
[----:B------:R0:W-:Y:S02]  /*f780*/  BAR.SYNC.DEFER_BLOCKING R7, 0x100 ;  /* 0x000400070000751d */ /* 0x0001e40000010000 */
[----:B0-----:R-:W-:-:S04]  /*f790*/  MOV R7, R176 ;  /* 0x000000b000077202 */ /* 0x001fc80000000f00 */
        /* <DEDUP_REMOVED lines=43> */
[----:B------:R-:W-:Y:S02]  /*fa50*/  IMAD.MOV.U32 R12, RZ, RZ, R180 ;  /* 0x000000ffff0c7224 */ /* 0x000fe400078e00b4 */
[----:B------:R-:W-:-:S07]  /*fa60*/  IMAD.MOV.U32 R7, RZ, RZ, R176 ;  /* 0x000000ffff077224 */ /* 0x000fce00078e00b0 */
.L_x_2790:
[----:B------:R-:W2:Y:S01]  /*fa70*/  LDL.LU R156, [R1] ;  /* 0x00000000019c7983 */ /* 0x000ea20000300800 */
[----:B------:R-:W1:Y:S01]  /*fa80*/  LDC R152, c[0x0][0x448] ;  /* 0x00011200ff987b82 */ /* 0x000e620000000800 */
[----:B------:R-:W-:Y:S01]  /*fa90*/  IADD3 R155, R201, 0x1, -R200 ;  /* 0x00000001c99b7810 */ /* 0x000fe20007ffe8c8 */
[----:B------:R-:W-:-:S06]  /*faa0*/  ULDC UR4, c[0x0][0x9dc] ;  /* 0x0002770000047ab9 */ /* 0x000fcc0000000800 */
[----:B------:R-:W3:Y:S01]  /*fab0*/  LDC R230, c[0x0][0x9e4] ;  /* 0x00027900ffe67b82 */ /* 0x000ee20000000800 */
[----:B-1----:R-:W-:Y:S01]  /*fac0*/  ISETP.NE.AND P2, PT, R152, 0x1, PT ;  /* 0x000000019800780c */ /* 0x002fe20003f45270 */
[----:B------:R-:W-:-:S12]  /*fad0*/  VIADD R152, R206, 0x7f ;  /* 0x0000007fce987836 */ /* 0x000fd80000000000 */
[----:B------:R-:W1:Y:S08]  /*fae0*/  @P2 LDC R153, c[0x0][0x44c] ;  /* 0x00011300ff992b82 */ /* 0x000e700000000800 */
[----:B------:R-:W4:Y:S01]  /*faf0*/  @P2 LDC R154, c[0x0][0x450] ;  /* 0x00011400ff9a2b82 */ /* 0x000f220000000800 */
[----:B-1----:R-:W-:-:S05]  /*fb00*/  @P2 IMAD.HI.U32 R153, R152, R153, RZ ;  /* 0x0000009998992227 */ /* 0x002fca00078e00ff */
[----:B----4-:R-:W-:-:S05]  /*fb10*/  @P2 SHF.R.U32.HI R152, RZ, R154, R153 ;  /* 0x0000009aff982219 */ /* 0x010fca0000011699 */
[----:B------:R-:W-:-:S04]  /*fb20*/  IMAD.IADD R152, R155, 0x1, R152 ;  /* 0x000000019b987824 */ /* 0x000fc800078e0298 */
[----:B------:R-:W-:Y:S01]  /*fb30*/  VIADD R154, R152, -UR4 ;  /* 0x80000004989a7c36 */ /* 0x000fe20008000000 */
[----:B--2---:R-:W-:-:S04]  /*fb40*/  LOP3.LUT R156, R156, 0xffefffff, RZ, 0xc0, !PT ;  /* 0xffefffff9c9c7812 */ /* 0x004fc800078ec0ff */
[----:B------:R-:W-:Y:S02]  /*fb50*/  @P2 LOP3.LUT R156, R156, 0x100000, RZ, 0xfc, !PT ;  /* 0x001000009c9c2812 */ /* 0x000fe400078efcff */
[----:B---3--:R-:W-:Y:S02]  /*fb60*/  ISETP.GE.AND P2, PT, R230, 0x1, PT ;  /* 0x00000001e600780c */ /* 0x008fe40003f46270 */
[----:B------:R-:W-:-:S11]  /*fb70*/  LOP3.LUT R156, R156, 0xffdfffff, RZ, 0xc0, !PT ;  /* 0xffdfffff9c9c7812 */ /* 0x000fd600078ec0ff */
[----:B------:R-:W-:-:S05]  /*fb80*/  @P2 LOP3.LUT R156, R156, 0x200000, RZ, 0xfc, !PT ;  /* 0x002000009c9c2812 */ /* 0x000fca00078efcff */
[----:B------:R1:W-:Y:S01]  /*fb90*/  STL [R1], R156 ;  /* 0x0000009c01007387 */ /* 0x0003e20000100800 */
[----:B------:R-:W-:Y:S05]  /*fba0*/  @!P2 BRA `(.L_x_2809) ;  /* 0x000000000048a947 */ /* 0x000fea0003800000 */
[----:B------:R-:W-:Y:S01]  /*fbb0*/  IMAD.MOV.U32 R155, RZ, RZ, R152 ;  /* 0x000000ffff9b7224 */ /* 0x000fe200078e0098 */
[----:B------:R-:W-:Y:S04]  /*fbc0*/  BSSY B0, `(.L_x_2810) ;  /* 0x000000e000007945 */ /* 0x000fe80003800000 */
[----:B------:R-:W-:-:S13]  /*fbd0*/  ISETP.GT.AND P2, PT, R155, -0x1, PT ;  /* 0xffffffff9b00780c */ /* 0x000fda0003f44270 */
[----:B------:R-:W-:Y:S05]  /*fbe0*/  @P2 BRA `(.L_x_2811) ;  /* 0x00000000001c2947 */ /* 0x000fea0003800000 */
[----:B------:R-:W-:Y:S02]  /*fbf0*/  ISETP.NE.AND P2, PT, R230, 0x1, PT ;  /* 0x00000001e600780c */ /* 0x000fe40003f45270 */
[----:B------:R-:W-:-:S11]  /*fc00*/  LOP3.LUT R155, RZ, R155, RZ, 0x33, !PT ;  /* 0x0000009bff9b7212 */ /* 0x000fd600078e33ff */
[----:B------:R-:W2:Y:S02]  /*fc10*/  @P2 LDC.64 R152, c[0x0][0x9e8] ;  /* 0x00027a00ff982b82 */ /* 0x000ea40000000a00 */
[----:B--2---:R-:W-:-:S05]  /*fc20*/  @P2 IMAD.HI.U32 R152, R155, R152, RZ ;  /* 0x000000989b982227 */ /* 0x004fca00078e00ff */
[----:B------:R-:W-:-:S04]  /*fc30*/  @P2 SHF.R.U32.HI R155, RZ, R153, R152 ;  /* 0x00000099ff9b2219 */ /* 0x000fc80000011698 */
[----:B------:R-:W-:Y:S01]  /*fc40*/  LOP3.LUT R155, RZ, R155, RZ, 0x33, !PT ;  /* 0x0000009bff9b7212 */ /* 0x000fe200078e33ff */
[----:B------:R-:W-:Y:S06]  /*fc50*/  BRA `(.L_x_2812) ;  /* 0x0000000000107947 */ /* 0x000fec0003800000 */
.L_x_2811:
[----:B------:R-:W-:-:S13]  /*fc60*/  ISETP.NE.AND P2, PT, R230, 0x1, PT ;  /* 0x00000001e600780c */ /* 0x000fda0003f45270 */
[----:B------:R-:W2:Y:S02]  /*fc70*/  @P2 LDC.64 R152, c[0x0][0x9e8] ;  /* 0x00027a00ff982b82 */ /* 0x000ea40000000a00 */
[----:B--2---:R-:W-:-:S05]  /*fc80*/  @P2 IMAD.HI.U32 R152, R155, R152, RZ ;  /* 0x000000989b982227 */ /* 0x004fca00078e00ff */
[----:B------:R-:W-:-:S07]  /*fc90*/  @P2 SHF.R.U32.HI R155, RZ, R153, R152 ;  /* 0x00000099ff9b2219 */ /* 0x000fce0000011698 */
.L_x_2812:
[----:B------:R-:W-:Y:S05]  /*fca0*/  BSYNC B0 ;  /* 0x0000000000007941 */ /* 0x000fea0003800000 */
.L_x_2810:
[----:B------:R-:W-:-:S05]  /*fcb0*/  IMAD R155, R155, R230, RZ ;  /* 0x000000e69b9b7224 */ /* 0x000fca00078e02ff */
[----:B------:R-:W-:-:S07]  /*fcc0*/  VIMNMX R154, R154, R155, !PT ;  /* 0x0000009b9a9a7248 */ /* 0x000fce0007fe0100 */
.L_x_2809:
[----:B------:R-:W-:-:S04]  /*fcd0*/  VIADD R154, R154, 0x5f ;  /* 0x0000005f9a9a7836 */ /* 0x000fc80000000000 */
[----:B------:R-:W-:-:S05]  /*fce0*/  IMAD.HI R154, R154, 0x2aaaaaab, RZ ;  /* 0x2aaaaaab9a9a7827 */ /* 0x000fca00078e02ff */
[----:B------:R-:W-:-:S04]  /*fcf0*/  SHF.R.U32.HI R153, RZ, 0x1f, R154 ;  /* 0x0000001fff997819 */ /* 0x000fc8000001169a */
[----:B------:R-:W-:-:S04]  /*fd00*/  LEA.HI.SX32 R153, R154, R153, 0x1c ;  /* 0x000000999a997211 */ /* 0x000fc800078fe2ff */
[----:B------:R-:W-:-:S04]  /*fd10*/  VIMNMX R209, R218, R153, !PT ;  /* 0x00000099dad17248 */ /* 0x000fc80007fe0100 */
[----:B------:R-:W-:-:S13]  /*fd20*/  ISETP.GE.AND P2, PT, R6, R209, PT ;  /* 0x000000d10600720c */ /* 0x000fda0003f46270 */
[----:B------:R-:W-:Y:S05]  /*fd30*/  @!P2 BRA `(.L_x_2813) ;  /* 0x00000024003ca947 */ /* 0x000fea0003800000 */
[----:B------:R-:W-:Y:S02]  /*fd40*/  IMAD.MOV.U32 R213, RZ, RZ, R12 ;  /* 0x000000ffffd57224 */ /* 0x000fe400078e000c */
[----:B------:R-:W-:Y:S02]  /*fd50*/  IMAD.MOV.U32 R214, RZ, RZ, R7 ;  /* 0x000000ffffd67224 */ /* 0x000fe400078e0007 */
[----:B------:R-:W-:-:S07]  /*fd60*/  IMAD.MOV.U32 R212, RZ, RZ, R6 ;  /* 0x000000ffffd47224 */ /* 0x000fce00078e0006 */
.L_x_2823:
[----:B--2---:R-:W-:Y:S01]  /*fd70*/  VIADD R6, R2, 0x1 ;  /* 0x0000000102067836 */ /* 0x004fe20000000000 */
[----:B------:R-:W-:Y:S05]  /*fd80*/  YIELD ;  /* 0x0000000000007946 */ /* 0x000fea0003800000 */
[----:B------:R-:W-:Y:S01]  /*fd90*/  ISETP.NE.AND P3, PT, R6, 0x2, PT ;  /* 0x000000020600780c */ /* 0x000fe20003f65270 */
[----:B------:R-:W-:Y:S02]  /*fda0*/  IMAD.MOV.U32 R2, RZ, RZ, R212 ;  /* 0x000000ffff027224 */ /* 0x000fe400078e00d4 */
[----:B------:R-:W-:Y:S01]  /*fdb0*/  VIADD R212, R212, 0xffffffff ;  /* 0xffffffffd4d47836 */ /* 0x000fe20000000000 */
[----:B------:R-:W-:-:S02]  /*fdc0*/  SEL R12, RZ, 0x1, P3 ;  /* 0x00000001ff0c7807 */ /* 0x000fc40001800000 */
[----:B------:R-:W-:Y:S02]  /*fdd0*/  ISETP.GT.AND P2, PT, R2, R209, PT ;  /* 0x000000d10200720c */ /* 0x000fe40003f44270 */
[----:B------:R-:W-:Y:S02]  /*fde0*/  LOP3.LUT R19, R19, R12, RZ, 0x3c, !PT ;  /* 0x0000000c13137212 */ /* 0x000fe400078e3cff */
[----:B------:R-:W-:Y:S01]  /*fdf0*/  SEL R2, R6, RZ, P3 ;  /* 0x000000ff06027207 */ /* 0x000fe20001800000 */
[----:B------:R-:W-:Y:S08]  /*fe00*/  @!P0 BRA `(.L_x_2814) ;  /* 0x0000000000048947 */ /* 0x000ff00003800000 */
[----:B------:R-:W-:Y:S01]  /*fe10*/  BPT.TRAP 0x1 ;  /* 0x000000040000795c */ /* 0x000fe20000300000 */
.L_x_2814:
[----:B------:R-:W-:Y:S01]  /*fe20*/  IMAD R6, R2, 0x8, R16 ;  /* 0x0000000802067824 */ /* 0x000fe200078e0210 */
[----:B0-----:R-:W-:-:S04]  /*fe30*/  SHF.L.U32 R210, R19, 0x1f, RZ ;  /* 0x0000001f13d27819 */ /* 0x001fc800000006ff */
[----:B------:R0:W2:Y:S01]  /*fe40*/  SYNCS.PHASECHK.TRANS64.TRYWAIT P3, [R6+URZ+0x22830], R210 ;  /* 0x022830d2060075a7 */ /* 0x0000a2000806017f */
[----:B------:R-:W-:Y:S05]  /*fe50*/  @!P0 BRA `(.L_x_2815) ;  /* 0x0000000000048947 */ /* 0x000fea0003800000 */
[----:B------:R-:W-:Y:S01]  /*fe60*/  BPT.TRAP 0x1 ;  /* 0x000000040000795c */ /* 0x000fe20000300000 */
.L_x_2815:
[----:B------:R-:W-:Y:S02]  /*fe70*/  IMAD R154, R2, 0x300, R207 ;  /* 0x00000300029a7824 */ /* 0x000fe400078e02cf */
[----:B------:R-:W-:Y:S01]  /*fe80*/  IMAD.MOV.U32 R155, RZ, RZ, 0x40000040 ;  /* 0x40000040ff9b7424 */ /* 0x000fe200078e00ff */
[----:B--2---:R-:W-:Y:S06]  /*fe90*/  @P3 BRA `(.L_x_2816) ;  /* 0x0000000000083947 */ /* 0x004fec0003800000 */
[----:B------:R-:W2:Y:S02]  /*fea0*/  SYNCS.PHASECHK.TRANS64.TRYWAIT P3, [R6+URZ+0x22830], R210 ;  /* 0x022830d2060075a7 */ /* 0x000ea4000806017f */
[----:B--2---:R-:W-:Y:S05]  /*feb0*/  @!P3 BRA `(.L_x_2817) ;  /* 0x0000011c00e8b947 */ /* 0x004fea0003800000 */
.L_x_2816:
        /* <DEDUP_REMOVED lines=13> */
[----:B------:R-:W-:Y:S01]  /*ff90*/  R2UR UR11, R153 ;  /* 0x00000000990b72ca */ /* 0x000fe200000e0000 */
[----:B------:R-:W3:Y:S01]  /*ffa0*/  S2R R216, SR_TID.X ;  /* 0x0000000000d87919 */ /* 0x000ee20000002100 */
[----:B------:R-:W-:-:S02]  /*ffb0*/  R2UR UR19, R155 ;  /* 0x000000009b1372ca */ /* 0x000fc400000e0000 */
[----:B-1----:R-:W-:Y:S01]  /*ffc0*/  WARPGROUP.ARRIVE ;  /* 0x00000000000079c5 */ /* 0x002fe20000000000 */
[----:B------:R-:W-:Y:S02]  /*ffd0*/  R2UR UR8, R14 ;  /* 0x000000000e0872ca */ /* 0x000fe400000e0000 */
[----:B------:R-:W-:Y:S02]  /*ffe0*/  R2UR UR9, R15 ;  /* 0x000000000f0972ca */ /* 0x000fe400000e0000 */
[----:B------:R-:W-:Y:S01]  /*fff0*/  R2UR UR14, R12 ;  /* 0x000000000c0e72ca */ /* 0x000fe200000e0000 */
[----:B------:R-:W-:Y:S01]  /*10000*/  HGMMA.64x96x16.F32 R152, gdesc[UR4], RZ, !UPT, gsb0 ;  /* 0x01600000049879f0 */ /* 0x000fe2000c0008ff */
[----:B------:R-:W-:Y:S02]  /*10010*/  R2UR UR15, R13 ;  /* 0x000000000d0f72ca */ /* 0x000fe400000e0000 */
[----:B------:R-:W-:Y:S02]  /*10020*/  R2UR UR12, R10 ;  /* 0x000000000a0c72ca */ /* 0x000fe400000e0000 */
[----:B------:R-:W-:-:S02]  /*10030*/  R2UR UR13, R11 ;  /* 0x000000000b0d72ca */ /* 0x000fc400000e0000 */
[----:B------:R-:W-:Y:S02]  /*10040*/  R2UR UR16, R8 ;  /* 0x00000000081072ca */ /* 0x000fe400000e0000 */
[----:B------:R-:W-:Y:S02]  /*10050*/  R2UR UR17, R9 ;  /* 0x00000000091172ca */ /* 0x000fe400000e0000 */
[----:B---3--:R-:W-:Y:S01]  /*10060*/  SHF.R.U32.HI R216, RZ, 0x7, R216 ;  /* 0x00000007ffd87819 */ /* 0x008fe200000116d8 */
        /* <DEDUP_REMOVED lines=51> */
[----:B-1----:R-:W-:-:S07]  /*103a0*/  FMNMX.FTZ R7, R153, R7, !PT ;  /* 0x0000000799077209 */ /* 0x002fce0007810000 */
[----:B------:R-:W1:Y:S01]  /*103b0*/  MUFU.TANH R160, R160 ;  /* 0x000000a000a07308 */ /* 0x000e620000002400 */
[----:B---3--:R-:W-:-:S07]  /*103c0*/  FMNMX.FTZ R7, R156, R7, !PT ;  /* 0x000000079c077209 */ /* 0x008fce0007810000 */
        /* <DEDUP_REMOVED lines=34> */
[----:B------:R-:W-:Y:S01]  /*105f0*/  MUFU.TANH R192, R192 ;  /* 0x000000c000c07308 */ /* 0x000fe20000002400 */
[----:B---3--:R-:W-:-:S07]  /*10600*/  FMNMX.FTZ R7, R193, R7, !PT ;  /* 0x00000007c1077209 */ /* 0x008fce0007810000 */
[----:B------:R-:W-:Y:S01]  /*10610*/  MUFU.TANH R155, R155 ;  /* 0x0000009b009b7308 */ /* 0x000fe20000002400 */
[----:B----4-:R-:W-:-:S05]  /*10620*/  FMNMX.FTZ R7, R196, R7, !PT ;  /* 0x00000007c4077209 */ /* 0x010fca0007810000 */
[----:B------:R-:W1:Y:S02]  /*10630*/  SHFL.BFLY PT, R13, R7, 0x2, 0x1f ;  /* 0x0c401f00070d7f89 */ /* 0x000e6400000e0000 */
[----:B------:R-:W-:Y:S08]  /*10640*/  MUFU.TANH R158, R158 ;  /* 0x0000009e009e7308 */ /* 0x000ff00000002400 */
[----:B------:R-:W-:Y:S08]  /*10650*/  MUFU.TANH R159, R159 ;  /* 0x0000009f009f7308 */ /* 0x000ff00000002400 */
[----:B------:R-:W-:Y:S01]  /*10660*/  MUFU.TANH R162, R162 ;  /* 0x000000a200a27308 */ /* 0x000fe20000002400 */
[----:B-1----:R-:W-:-:S07]  /*10670*/  FMNMX.FTZ R7, R7, R13, !PT ;  /* 0x0000000d07077209 */ /* 0x002fce0007810000 */
[----:B------:R-:W-:Y:S01]  /*10680*/  MUFU.TANH R163, R163 ;  /* 0x000000a300a37308 */ /* 0x000fe20000002400 */
[----:B------:R-:W1:Y:S07]  /*10690*/  SHFL.BFLY PT, R13, R7, 0x1, 0x1f ;  /* 0x0c201f00070d7f89 */ /* 0x000e6e00000e0000 */
[----:B------:R-:W-:Y:S08]  /*106a0*/  MUFU.TANH R166, R166 ;  /* 0x000000a600a67308 */ /* 0x000ff00000002400 */
[----:B------:R-:W-:Y:S01]  /*106b0*/  MUFU.TANH R167, R167 ;  /* 0x000000a700a77308 */ /* 0x000fe20000002400 */
[----:B-1----:R-:W-:Y:S01]  /*106c0*/  FMNMX.FTZ R7, R7, R13, !PT ;  /* 0x0000000d07077209 */ /* 0x002fe20007810000 */
[----:B------:R-:W-:-:S04]  /*106d0*/  IMAD.U32 R13, RZ, RZ, UR40 ;  /* 0x00000028ff0d7e24 */ /* 0x000fc8000f8e00ff */
[C---:B------:R-:W-:Y:S01]  /*106e0*/  FMUL.FTZ R154, R7.reuse, R13 ;  /* 0x0000000d079a7220 */ /* 0x040fe20000410000 */
[----:B------:R-:W-:-:S03]  /*106f0*/  FADD.FTZ R214, -R7, R214 ;  /* 0x000000d607d67221 */ /* 0x000fc60000010100 */
[-CC-:B------:R-:W-:Y:S01]  /*10700*/  FFMA.FTZ R12, R12, R13.reuse, -R154.reuse ;  /* 0x0000000d0c0c7223 */ /* 0x180fe2000001089a */
[-C--:B------:R-:W-:Y:S01]  /*10710*/  FMUL.FTZ R214, R214, R13.reuse ;  /* 0x0000000dd6d67220 */ /* 0x080fe20000410000 */
        /* <DEDUP_REMOVED lines=25> */
[-C--:B-1----:R-:W-:Y:S01]  /*108b0*/  FMUL.FTZ R24, R24, R152.reuse ;  /* 0x0000009818187220 */ /* 0x082fe20000410000 */
[----:B------:R1:W4:Y:S01]  /*108c0*/  MUFU.EX2 R154, R20 ;  /* 0x00000014009a7308 */ /* 0x0003220000000800 */
        /* <DEDUP_REMOVED lines=64> */
[----:B------:R-:W-:Y:S01]  /*10cd0*/  FMUL.FTZ R3, R170, UR45 ;  /* 0x0000002daa037c20 */ /* 0x000fe20008410000 */
[----:B------:R-:W-:Y:S01]  /*10ce0*/  FMUL.FTZ R170, R174, UR45 ;  /* 0x0000002daeaa7c20 */ /* 0x000fe20008410000 */
[----:B-1----:R-:W-:Y:S01]  /*10cf0*/  FMUL.FTZ R20, R171, UR45 ;  /* 0x0000002dab147c20 */ /* 0x002fe20008410000 */
[C---:B----4-:R-:W-:Y:S01]  /*10d00*/  FADD.FTZ R174, R154.reuse, R152 ;  /* 0x000000989aae7221 */ /* 0x050fe20000010000 */
[----:B------:R-:W-:Y:S01]  /*10d10*/  F2FP.F16.F32.PACK_AB R152, R154, R12 ;  /* 0x0000000c9a98723e */ /* 0x000fe200000000ff */
[----:B------:R-:W-:Y:S01]  /*10d20*/  FMUL.FTZ R171, R178, UR45 ;  /* 0x0000002db2ab7c20 */ /* 0x000fe20008410000 */
[----:B------:R-:W1:Y:S01]  /*10d30*/  MUFU.EX2 R154, R197 ;  /* 0x000000c5009a7308 */ /* 0x000e620000000800 */
[----:B------:R-:W-:Y:S01]  /*10d40*/  FMUL.FTZ R178, R182, UR45 ;  /* 0x0000002db6b27c20 */ /* 0x000fe20008410000 */
[----:B------:R-:W-:Y:S01]  /*10d50*/  FMUL.FTZ R182, R186, UR45 ;  /* 0x0000002dbab67c20 */ /* 0x000fe20008410000 */
[----:B------:R-:W-:Y:S01]  /*10d60*/  FMUL.FTZ R186, R190, UR45 ;  /* 0x0000002dbeba7c20 */ /* 0x000fe20008410000 */
[----:B------:R-:W-:Y:S01]  /*10d70*/  FMUL.FTZ R190, R194, UR45 ;  /* 0x0000002dc2be7c20 */ /* 0x000fe20008410000 */
[----:B------:R-:W-:-:S03]  /*10d80*/  FMUL.FTZ R194, R198, UR45 ;  /* 0x0000002dc6c27c20 */ /* 0x000fc60008410000 */
[----:B------:R3:W4:Y:S08]  /*10d90*/  MUFU.EX2 R12, R153 ;  /* 0x00000099000c7308 */ /* 0x0007300000000800 */
[----:B------:R-:W5:Y:S01]  /*10da0*/  MUFU.TANH R3, R3 ;  /* 0x0000000300037308 */ /* 0x000f620000002400 */
[----:B-1----:R-:W-:Y:S01]  /*10db0*/  FADD.FTZ R174, R154, R174 ;  /* 0x000000ae9aae7221 */ /* 0x002fe20000010000 */
[----:B---3--:R-:W-:Y:S01]  /*10dc0*/  FMUL.FTZ R153, R175, UR45 ;  /* 0x0000002daf997c20 */ /* 0x008fe20008410000 */
[----:B------:R-:W-:Y:S01]  /*10dd0*/  FMUL.FTZ R175, R179, UR45 ;  /* 0x0000002db3af7c20 */ /* 0x000fe20008410000 */
[----:B------:R-:W-:Y:S01]  /*10de0*/  FMUL.FTZ R179, R183, UR45 ;  /* 0x0000002db7b37c20 */ /* 0x000fe20008410000 */
[----:B------:R-:W-:Y:S01]  /*10df0*/  FMUL.FTZ R183, R187, UR45 ;  /* 0x0000002dbbb77c20 */ /* 0x000fe20008410000 */
[----:B------:R-:W-:Y:S01]  /*10e00*/  FMUL.FTZ R187, R191, UR45 ;  /* 0x0000002dbfbb7c20 */ /* 0x000fe20008410000 */
[----:B------:R-:W-:Y:S01]  /*10e10*/  FMUL.FTZ R191, R195, UR45 ;  /* 0x0000002dc3bf7c20 */ /* 0x000fe20008410000 */
[----:B------:R-:W1:Y:S01]  /*10e20*/  MUFU.TANH R20, R20 ;  /* 0x0000001400147308 */ /* 0x000e620000002400 */
[C---:B----4-:R-:W-:Y:S01]  /*10e30*/  FADD.FTZ R174, R12.reuse, R174 ;  /* 0x000000ae0cae7221 */ /* 0x050fe20000010000 */
[----:B------:R-:W-:Y:S01]  /*10e40*/  F2FP.F16.F32.PACK_AB R154, R12, R154 ;  /* 0x0000009a0c9a723e */ /* 0x000fe200000000ff */
[----:B------:R-:W-:Y:S01]  /*10e50*/  FMUL.FTZ R195, R199, UR45 ;  /* 0x0000002dc7c37c20 */ /* 0x000fe20008410000 */
[----:B------:R-:W-:-:S04]  /*10e60*/  FMNMX.FTZ R12, R192, R213, !PT ;  /* 0x000000d5c00c7209 */ /* 0x000fc80007810000 */
[----:B------:R-:W-:Y:S01]  /*10e70*/  FMNMX.FTZ R12, R155, R12, !PT ;  /* 0x0000000c9b0c7209 */ /* 0x000fe20007810000 */
[----:B------:R-:W3:Y:S03]  /*10e80*/  MUFU.TANH R170, R170 ;  /* 0x000000aa00aa7308 */ /* 0x000ee60000002400 */
[----:B------:R-:W-:-:S04]  /*10e90*/  FMNMX.FTZ R12, R158, R12, !PT ;  /* 0x0000000c9e0c7209 */ /* 0x000fc80007810000 */
[----:B------:R-:W-:Y:S01]  /*10ea0*/  FMNMX.FTZ R12, R159, R12, !PT ;  /* 0x0000000c9f0c7209 */ /* 0x000fe20007810000 */
[----:B------:R-:W4:Y:S03]  /*10eb0*/  MUFU.TANH R153, R153 ;  /* 0x0000009900997308 */ /* 0x000f260000002400 */
[----:B------:R-:W-:-:S04]  /*10ec0*/  FMNMX.FTZ R12, R162, R12, !PT ;  /* 0x0000000ca20c7209 */ /* 0x000fc80007810000 */
[----:B------:R-:W-:Y:S01]  /*10ed0*/  FMNMX.FTZ R12, R163, R12, !PT ;  /* 0x0000000ca30c7209 */ /* 0x000fe20007810000 */
[----:B------:R-:W0:Y:S03]  /*10ee0*/  MUFU.TANH R171, R171 ;  /* 0x000000ab00ab7308 */ /* 0x000e260000002400 */
[----:B------:R-:W-:-:S04]  /*10ef0*/  FMNMX.FTZ R12, R166, R12, !PT ;  /* 0x0000000ca60c7209 */ /* 0x000fc80007810000 */
[----:B------:R-:W-:Y:S01]  /*10f00*/  FMNMX.FTZ R12, R167, R12, !PT ;  /* 0x0000000ca70c7209 */ /* 0x000fe20007810000 */
[----:B------:R-:W2:Y:S03]  /*10f10*/  MUFU.TANH R175, R175 ;  /* 0x000000af00af7308 */ /* 0x000ea60000002400 */
[----:B-----5:R-:W-:-:S04]  /*10f20*/  FMNMX.FTZ R12, R3, R12, !PT ;  /* 0x0000000c030c7209 */ /* 0x020fc80007810000 */
[----:B-1----:R-:W-:Y:S01]  /*10f30*/  FMNMX.FTZ R12, R20, R12, !PT ;  /* 0x0000000c140c7209 */ /* 0x002fe20007810000 */
[----:B------:R-:W1:Y:S03]  /*10f40*/  MUFU.TANH R178, R178 ;  /* 0x000000b200b27308 */ /* 0x000e660000002400 */
[----:B---3--:R-:W-:-:S04]  /*10f50*/  FMNMX.FTZ R12, R170, R12, !PT ;  /* 0x0000000caa0c7209 */ /* 0x008fc80007810000 */
[----:B----4-:R-:W-:Y:S01]  /*10f60*/  FMNMX.FTZ R12, R153, R12, !PT ;  /* 0x0000000c990c7209 */ /* 0x010fe20007810000 */
[----:B------:R-:W3:Y:S03]  /*10f70*/  MUFU.TANH R179, R179 ;  /* 0x000000b300b37308 */ /* 0x000ee60000002400 */
[----:B0-----:R-:W-:-:S04]  /*10f80*/  FMNMX.FTZ R12, R171, R12, !PT ;  /* 0x0000000cab0c7209 */ /* 0x001fc80007810000 */
[----:B--2---:R-:W-:Y:S01]  /*10f90*/  FMNMX.FTZ R12, R175, R12, !PT ;  /* 0x0000000caf0c7209 */ /* 0x004fe20007810000 */
[----:B------:R-:W0:Y:S03]  /*10fa0*/  MUFU.TANH R182, R182 ;  /* 0x000000b600b67308 */ /* 0x000e260000002400 */
[----:B-1----:R-:W-:-:S05]  /*10fb0*/  FMNMX.FTZ R12, R178, R12, !PT ;  /* 0x0000000cb20c7209 */ /* 0x002fca0007810000 */
[----:B------:R-:W1:Y:S01]  /*10fc0*/  MUFU.TANH R183, R183 ;  /* 0x000000b700b77308 */ /* 0x000e620000002400 */
[----:B---3--:R-:W-:-:S07]  /*10fd0*/  FMNMX.FTZ R12, R179, R12, !PT ;  /* 0x0000000cb30c7209 */ /* 0x008fce0007810000 */
        /* <DEDUP_REMOVED lines=12> */
[----:B------:R-:W-:Y:S01]  /*110a0*/  MUFU.EX2 R156, R156 ;  /* 0x0000009c009c7308 */ /* 0x000fe20000000800 */
[----:B0-----:R-:W-:-:S07]  /*110b0*/  FMNMX.FTZ R12, R194, R12, !PT ;  /* 0x0000000cc20c7209 */ /* 0x001fce0007810000 */
[----:B------:R-:W-:Y:S01]  /*110c0*/  MUFU.EX2 R157, R157 ;  /* 0x0000009d009d7308 */ /* 0x000fe20000000800 */
[----:B-1----:R-:W-:-:S05]  /*110d0*/  FMNMX.FTZ R12, R195, R12, !PT ;  /* 0x0000000cc30c7209 */ /* 0x002fca0007810000 */
[----:B------:R-:W0:Y:S02]  /*110e0*/  SHFL.BFLY PT, R197, R12, 0x2, 0x1f ;  /* 0x0c401f000cc57f89 */ /* 0x000e2400000e0000 */
[----:B------:R-:W-:Y:S08]  /*110f0*/  MUFU.EX2 R160, R160 ;  /* 0x000000a000a07308 */ /* 0x000ff00000000800 */
[----:B------:R-:W-:Y:S08]  /*11100*/  MUFU.EX2 R161, R161 ;  /* 0x000000a100a17308 */ /* 0x000ff00000000800 */
[----:B------:R-:W-:Y:S01]  /*11110*/  MUFU.EX2 R164, R164 ;  /* 0x000000a400a47308 */ /* 0x000fe20000000800 */
[----:B0-----:R-:W-:-:S07]  /*11120*/  FMNMX.FTZ R12, R12, R197, !PT ;  /* 0x000000c50c0c7209 */ /* 0x001fce0007810000 */
[----:B------:R-:W-:Y:S01]  /*11130*/  MUFU.EX2 R165, R165 ;  /* 0x000000a500a57308 */ /* 0x000fe20000000800 */
[----:B------:R-:W0:Y:S07]  /*11140*/  SHFL.BFLY PT, R197, R12, 0x1, 0x1f ;  /* 0x0c201f000cc57f89 */ /* 0x000e2e00000e0000 */
[----:B------:R-:W-:Y:S08]  /*11150*/  MUFU.EX2 R168, R168 ;  /* 0x000000a800a87308 */ /* 0x000ff00000000800 */
[----:B------:R-:W-:Y:S08]  /*11160*/  MUFU.EX2 R169, R169 ;  /* 0x000000a900a97308 */ /* 0x000ff00000000800 */
[----:B------:R-:W-:Y:S01]  /*11170*/  MUFU.EX2 R172, R172 ;  /* 0x000000ac00ac7308 */ /* 0x000fe20000000800 */
[----:B0-----:R-:W-:-:S05]  /*11180*/  FMNMX.FTZ R12, R12, R197, !PT ;  /* 0x000000c50c0c7209 */ /* 0x001fca0007810000 */
        /* <DEDUP_REMOVED lines=30> */
[----:B------:R-:W-:Y:S01]  /*11370*/  FFMA.FTZ R195, R195, R13, -R198 ;  /* 0x0000000dc3c37223 */ /* 0x000fe200000108c6 */
[-C--:B0-----:R-:W-:Y:S01]  /*11380*/  FMUL.FTZ R26, R26, R197.reuse ;  /* 0x000000c51a1a7220 */ /* 0x081fe20000410000 */
[-C--:B------:R-:W-:Y:S01]  /*11390*/  FMUL.FTZ R27, R27, R197.reuse ;  /* 0x000000c51b1b7220 */ /* 0x080fe20000410000 */
[----:B------:R0:W3:Y:S01]  /*113a0*/  MUFU.EX2 R198, R158 ;  /* 0x0000009e00c67308 */ /* 0x0000e20000000800 */
[----:B-1----:R-:W-:Y:S01]  /*113b0*/  FFMA.FTZ R0, R197, R0, R192 ;  /* 0x00000000c5007223 */ /* 0x002fe200000100c0 */
        /* <DEDUP_REMOVED lines=8> */
[----:B------:R-:W-:Y:S01]  /*11440*/  F2FP.F16.F32.PACK_AB R156, R157, R156 ;  /* 0x0000009c9d9c723e */ /* 0x000fe200000000ff */
[-C--:B------:R-:W-:Y:S01]  /*11450*/  FMUL.FTZ R42, R42, R197.reuse ;  /* 0x000000c52a2a7220 */ /* 0x080fe20000410000 */
[-C--:B------:R-:W-:Y:S01]  /*11460*/  FMUL.FTZ R43, R43, R197.reuse ;  /* 0x000000c52b2b7220 */ /* 0x080fe20000410000 */
[----:B------:R-:W-:Y:S01]  /*11470*/  FADD.FTZ R158, R157, R158 ;  /* 0x0000009e9d9e7221 */ /* 0x000fe20000010000 */
[-C--:B------:R-:W-:Y:S01]  /*11480*/  FMUL.FTZ R46, R46, R197.reuse ;  /* 0x000000c52e2e7220 */ /* 0x080fe20000410000 */
[-C--:B------:R-:W-:Y:S01]  /*11490*/  FMUL.FTZ R47, R47, R197.reuse ;  /* 0x000000c52f2f7220 */ /* 0x080fe20000410000 */
[----:B------:R0:W4:Y:S01]  /*114a0*/  MUFU.EX2 R199, R162 ;  /* 0x000000a200c77308 */ /* 0x0001220000000800 */
[----:B------:R-:W-:Y:S01]  /*114b0*/  FADD.FTZ R158, R160, R158 ;  /* 0x0000009ea09e7221 */ /* 0x000fe20000010000 */
[-C--:B------:R-:W-:Y:S01]  /*114c0*/  FMUL.FTZ R50, R50, R197.reuse ;  /* 0x000000c532327220 */ /* 0x080fe20000410000 */
[-C--:B------:R-:W-:Y:S01]  /*114d0*/  FMUL.FTZ R51, R51, R197.reuse ;  /* 0x000000c533337220 */ /* 0x080fe20000410000 */
[-C--:B------:R-:W-:Y:S01]  /*114e0*/  FMUL.FTZ R54, R54, R197.reuse ;  /* 0x000000c536367220 */ /* 0x080fe20000410000 */
[----:B------:R-:W-:Y:S01]  /*114f0*/  FADD.FTZ R158, R161, R158 ;  /* 0x0000009ea19e7221 */ /* 0x000fe20000010000 */
[-C--:B------:R-:W-:Y:S01]  /*11500*/  FMUL.FTZ R55, R55, R197.reuse ;  /* 0x000000c537377220 */ /* 0x080fe20000410000 */
[-C--:B------:R-:W-:Y:S01]  /*11510*/  FMUL.FTZ R58, R58, R197.reuse ;  /* 0x000000c53a3a7220 */ /* 0x080fe20000410000 */
[----:B------:R-:W5:Y:S01]  /*11520*/  MUFU.EX2 R163, R163 ;  /* 0x000000a300a37308 */ /* 0x000f620000000800 */
[----:B0-----:R-:W-:Y:S01]  /*11530*/  F2FP.F16.F32.PACK_AB R162, R169, R168 ;  /* 0x000000a8a9a2723e */ /* 0x001fe200000000ff */
        /* <DEDUP_REMOVED lines=19> */
[----:B---3--:R-:W-:Y:S01]  /*11670*/  FADD.FTZ R0, R198, R153 ;  /* 0x00000099c6007221 */ /* 0x008fe20000010000 */
[-C--:B------:R-:W-:Y:S01]  /*11680*/  FMUL.FTZ R91, R91, R197.reuse ;  /* 0x000000c55b5b7220 */ /* 0x080fe20000410000 */
[-C--:B------:R-:W-:Y:S01]  /*11690*/  FMUL.FTZ R94, R94, R197.reuse ;  /* 0x000000c55e5e7220 */ /* 0x080fe20000410000 */
[----:B------:R-:W2:Y:S01]  /*116a0*/  MUFU.EX2 R167, R167 ;  /* 0x000000a700a77308 */ /* 0x000ea20000000800 */
[----:B-1----:R-:W-:Y:S01]  /*116b0*/  FADD.FTZ R0, R159, R0 ;  /* 0x000000009f007221 */ /* 0x002fe20000010000 */
[-C--:B------:R-:W-:Y:S01]  /*116c0*/  FMUL.FTZ R95, R95, R197.reuse ;  /* 0x000000c55f5f7220 */ /* 0x080fe20000410000 */
[-C--:B------:R-:W-:Y:S01]  /*116d0*/  FMUL.FTZ R98, R98, R197.reuse ;  /* 0x000000c562627220 */ /* 0x080fe20000410000 */
[-C--:B------:R-:W-:Y:S01]  /*116e0*/  FMUL.FTZ R99, R99, R197.reuse ;  /* 0x000000c563637220 */ /* 0x080fe20000410000 */
[----:B----4-:R-:W-:Y:S01]  /*116f0*/  FADD.FTZ R0, R199, R0 ;  /* 0x00000000c7007221 */ /* 0x010fe20000010000 */
[-C--:B------:R-:W-:Y:S01]  /*11700*/  FMUL.FTZ R102, R102, R197.reuse ;  /* 0x000000c566667220 */ /* 0x080fe20000410000 */
[-C--:B------:R-:W-:Y:S01]  /*11710*/  FMUL.FTZ R103, R103, R197.reuse ;  /* 0x000000c567677220 */ /* 0x080fe20000410000 */
[----:B------:R1:W3:Y:S01]  /*11720*/  MUFU.EX2 R214, R3 ;  /* 0x0000000300d67308 */ /* 0x0002e20000000800 */
[----:B-----5:R-:W-:Y:S01]  /*11730*/  FADD.FTZ R0, R163, R0 ;  /* 0x00000000a3007221 */ /* 0x020fe20000010000 */
[-C--:B------:R-:W-:Y:S01]  /*11740*/  FMUL.FTZ R106, R106, R197.reuse ;  /* 0x000000c56a6a7220 */ /* 0x080fe20000410000 */
[-C--:B------:R-:W-:Y:S01]  /*11750*/  FMUL.FTZ R107, R107, R197.reuse ;  /* 0x000000c56b6b7220 */ /* 0x080fe20000410000 */
[-C--:B------:R-:W-:Y:S01]  /*11760*/  FMUL.FTZ R110, R110, R197.reuse ;  /* 0x000000c56e6e7220 */ /* 0x080fe20000410000 */
[----:B0-----:R-:W-:Y:S01]  /*11770*/  FADD.FTZ R0, R213, R0 ;  /* 0x00000000d5007221 */ /* 0x001fe20000010000 */
[-C--:B------:R-:W-:Y:S01]  /*11780*/  FMUL.FTZ R111, R111, R197.reuse ;  /* 0x000000c56f6f7220 */ /* 0x080fe20000410000 */
[----:B------:R-:W-:Y:S01]  /*11790*/  FMUL.FTZ R114, R114, R197 ;  /* 0x000000c572727220 */ /* 0x000fe20000410000 */
[----:B------:R0:W4:Y:S01]  /*117a0*/  MUFU.EX2 R215, R20 ;  /* 0x0000001400d77308 */ /* 0x0001220000000800 */
[----:B-1----:R-:W-:-:S02]  /*117b0*/  @!P1 VIADD R3, R6, 0x22840 ;  /* 0x0002284006039836 */ /* 0x002fc40000000000 */
[----:B--2---:R-:W-:Y:S01]  /*117c0*/  FADD.FTZ R153, R167, R0 ;  /* 0x00000000a7997221 */ /* 0x004fe20000010000 */
[-C--:B------:R-:W-:Y:S01]  /*117d0*/  FMUL.FTZ R115, R115, R197.reuse ;  /* 0x000000c573737220 */ /* 0x080fe20000410000 */
[-C--:B------:R-:W-:Y:S01]  /*117e0*/  FMUL.FTZ R118, R118, R197.reuse ;  /* 0x000000c576767220 */ /* 0x080fe20000410000 */
[-C--:B------:R-:W-:Y:S01]  /*117f0*/  FMUL.FTZ R119, R119, R197.reuse ;  /* 0x000000c577777220 */ /* 0x080fe20000410000 */
[----:B------:R-:W-:Y:S01]  /*11800*/  @!P1 PRMT R3, RZ, 0x654, R3 ;  /* 0x00000654ff039816 */ /* 0x000fe20000000003 */
[-C--:B------:R-:W-:Y:S01]  /*11810*/  FMUL.FTZ R122, R122, R197.reuse ;  /* 0x000000c57a7a7220 */ /* 0x080fe20000410000 */
[----:B------:R-:W-:Y:S01]  /*11820*/  MUFU.EX2 R175, R175 ;  /* 0x000000af00af7308 */ /* 0x000fe20000000800 */
[----:B0-----:R-:W-:Y:S01]  /*11830*/  IADD3 R20, -R216, 0xb, RZ ;  /* 0x0000000bd8147810 */ /* 0x001fe20007ffe1ff */
[----:B---3--:R-:W-:Y:S01]  /*11840*/  FADD.FTZ R0, R214, R153 ;  /* 0x00000099d6007221 */ /* 0x008fe20000010000 */
[-C--:B------:R-:W-:Y:S01]  /*11850*/  FMUL.FTZ R123, R123, R197.reuse ;  /* 0x000000c57b7b7220 */ /* 0x080fe20000410000 */
[-C--:B------:R-:W-:Y:S01]  /*11860*/  FMUL.FTZ R126, R126, R197.reuse ;  /* 0x000000c57e7e7220 */ /* 0x080fe20000410000 */
[-C--:B------:R-:W-:Y:S01]  /*11870*/  FMUL.FTZ R127, R127, R197.reuse ;  /* 0x000000c57f7f7220 */ /* 0x080fe20000410000 */
[----:B------:R0:W-:Y:S06]  /*11880*/  BAR.ARV R20, 0x100 ;  /* 0x000400140000751d */ /* 0x0001ec0000002000 */
[----:B------:R-:W1:Y:S01]  /*11890*/  MUFU.EX2 R216, R170 ;  /* 0x000000aa00d87308 */ /* 0x000e620000000800 */
[----:B------:R2:W-:Y:S01]  /*118a0*/  @!P1 SYNCS.ARRIVE.TRANS64.RED.A1T0 RZ, [R3+URZ], RZ ;  /* 0x000000ff03ff99a7 */ /* 0x0005e2000810043f */
[----:B----4-:R-:W-:Y:S01]  /*118b0*/  FADD.FTZ R153, R215, R0 ;  /* 0x00000000d7997221 */ /* 0x010fe20000010000 */
[-C--:B------:R-:W-:Y:S01]  /*118c0*/  FMUL.FTZ R130, R130, R197.reuse ;  /* 0x000000c582827220 */ /* 0x080fe20000410000 */
[-C--:B------:R-:W-:Y:S01]  /*118d0*/  FMUL.FTZ R131, R131, R197.reuse ;  /* 0x000000c583837220 */ /* 0x080fe20000410000 */
[-C--:B------:R-:W-:Y:S01]  /*118e0*/  FMUL.FTZ R134, R134, R197.reuse ;  /* 0x000000c586867220 */ /* 0x080fe20000410000 */
[-C--:B------:R-:W-:Y:S01]  /*118f0*/  FMUL.FTZ R135, R135, R197.reuse ;  /* 0x000000c587877220 */ /* 0x080fe20000410000 */
[-C--:B------:R-:W-:Y:S01]  /*11900*/  FMUL.FTZ R138, R138, R197.reuse ;  /* 0x000000c58a8a7220 */ /* 0x080fe20000410000 */
[----:B------:R-:W-:Y:S01]  /*11910*/  MUFU.EX2 R176, R176 ;  /* 0x000000b000b07308 */ /* 0x000fe20000000800 */
[----:B--2---:R-:W-:Y:S01]  /*11920*/  FADD.FTZ R3, R164, R158 ;  /* 0x0000009ea4037221 */ /* 0x004fe20000010000 */
[----:B------:R-:W-:Y:S01]  /*11930*/  F2FP.F16.F32.PACK_AB R158, R161, R160 ;  /* 0x000000a0a19e723e */ /* 0x000fe200000000ff */
[-C--:B------:R-:W-:Y:S01]  /*11940*/  FMUL.FTZ R139, R139, R197.reuse ;  /* 0x000000c58b8b7220 */ /* 0x080fe20000410000 */
[C---:B------:R-:W-:Y:S01]  /*11950*/  F2FP.F16.F32.PACK_AB R160, R165.reuse, R164 ;  /* 0x000000a4a5a0723e */ /* 0x040fe200000000ff */
[----:B------:R-:W-:Y:S01]  /*11960*/  FADD.FTZ R3, R165, R3 ;  /* 0x00000003a5037221 */ /* 0x000fe20000010000 */
[----:B------:R-:W-:Y:S01]  /*11970*/  F2FP.F16.F32.PACK_AB R164, R173, R172 ;  /* 0x000000acada4723e */ /* 0x000fe200000000ff */
[-C--:B------:R-:W-:Y:S01]  /*11980*/  FMUL.FTZ R142, R142, R197.reuse ;  /* 0x000000c58e8e7220 */ /* 0x080fe20000410000 */
[----:B------:R-:W2:Y:S01]  /*11990*/  MUFU.EX2 R165, R171 ;  /* 0x000000ab00a57308 */ /* 0x000ea20000000800 */
[----:B------:R-:W-:Y:S01]  /*119a0*/  FADD.FTZ R3, R168, R3 ;  /* 0x00000003a8037221 */ /* 0x000fe20000010000 */
[----:B-1----:R-:W-:Y:S01]  /*119b0*/  FADD.FTZ R153, R216, R153 ;  /* 0x00000099d8997221 */ /* 0x002fe20000010000 */
[-C--:B------:R-:W-:Y:S01]  /*119c0*/  FMUL.FTZ R143, R143, R197.reuse ;  /* 0x000000c58f8f7220 */ /* 0x080fe20000410000 */
[-C--:B------:R-:W-:Y:S01]  /*119d0*/  FMUL.FTZ R146, R146, R197.reuse ;  /* 0x000000c592927220 */ /* 0x080fe20000410000 */
[----:B------:R-:W-:Y:S01]  /*119e0*/  FADD.FTZ R3, R169, R3 ;  /* 0x00000003a9037221 */ /* 0x000fe20000010000 */
[----:B------:R-:W-:Y:S01]  /*119f0*/  FADD.FTZ R0, R226, R153 ;  /* 0x00000099e2007221 */ /* 0x000fe20000010000 */
[----:B------:R-:W-:Y:S01]  /*11a00*/  F2FP.F16.F32.PACK_AB R153, R155, R192 ;  /* 0x000000c09b99723e */ /* 0x000fe200000000ff */
[----:B------:R-:W1:Y:S01]  /*11a10*/  MUFU.EX2 R177, R177 ;  /* 0x000000b100b17308 */ /* 0x000e620000000800 */
[----:B------:R-:W-:Y:S01]  /*11a20*/  FADD.FTZ R3, R172, R3 ;  /* 0x00000003ac037221 */ /* 0x000fe20000010000 */
[----:B------:R-:W-:Y:S01]  /*11a30*/  F2FP.F16.F32.PACK_AB R155, R159, R198 ;  /* 0x000000c69f9b723e */ /* 0x000fe200000000ff */
[----:B------:R-:W-:Y:S01]  /*11a40*/  FMUL.FTZ R147, R147, R197 ;  /* 0x000000c593937220 */ /* 0x000fe20000410000 */
[----:B------:R-:W-:Y:S01]  /*11a50*/  F2FP.F16.F32.PACK_AB R159, R167, R213 ;  /* 0x000000d5a79f723e */ /* 0x000fe200000000ff */
[----:B------:R-:W-:Y:S01]  /*11a60*/  FADD.FTZ R3, R173, R3 ;  /* 0x00000003ad037221 */ /* 0x000fe20000010000 */
[-C--:B------:R-:W-:Y:S01]  /*11a70*/  FMUL.FTZ R150, R150, R197.reuse ;  /* 0x000000c596967220 */ /* 0x080fe20000410000 */
[----:B------:R-:W-:Y:S01]  /*11a80*/  FMUL.FTZ R151, R151, R197 ;  /* 0x000000c597977220 */ /* 0x000fe20000410000 */
[----:B------:R-:W3:Y:S01]  /*11a90*/  MUFU.EX2 R178, R178 ;  /* 0x000000b200b27308 */ /* 0x000ee20000000800 */
[----:B--2---:R-:W-:Y:S01]  /*11aa0*/  FADD.FTZ R0, R165, R0 ;  /* 0x00000000a5007221 */ /* 0x004fe20000010000 */
[----:B------:R-:W-:Y:S01]  /*11ab0*/  FADD.FTZ R3, R176, R3 ;  /* 0x00000003b0037221 */ /* 0x000fe20000010000 */
[----:B------:R-:W-:-:S02]  /*11ac0*/  F2FP.F16.F32.PACK_AB R165, R175, R165 ;  /* 0x000000a5afa5723e */ /* 0x000fc400000000ff */
[----:B------:R-:W-:Y:S01]  /*11ad0*/  FADD.FTZ R157, R175, R0 ;  /* 0x00000000af9d7221 */ /* 0x000fe20000010000 */
[----:B------:R-:W-:Y:S02]  /*11ae0*/  F2FP.F16.F32.PACK_AB R161, R215, R214 ;  /* 0x000000d6d7a1723e */ /* 0x000fe400000000ff */
[----:B------:R-:W2:Y:S01]  /*11af0*/  MUFU.EX2 R179, R179 ;  /* 0x000000b300b37308 */ /* 0x000ea20000000800 */
[C---:B-1----:R-:W-:Y:S01]  /*11b00*/  F2FP.F16.F32.PACK_AB R166, R177.reuse, R176 ;  /* 0x000000b0b1a6723e */ /* 0x042fe200000000ff */
[----:B------:R-:W-:-:S06]  /*11b10*/  FADD.FTZ R3, R177, R3 ;  /* 0x00000003b1037221 */ /* 0x000fcc0000010000 */
[----:B------:R-:W1:Y:S01]  /*11b20*/  MUFU.EX2 R180, R180 ;  /* 0x000000b400b47308 */ /* 0x000e620000000800 */
[----:B---3--:R-:W-:Y:S01]  /*11b30*/  FADD.FTZ R176, R178, R157 ;  /* 0x0000009db2b07221 */ /* 0x008fe20000010000 */
[----:B------:R-:W-:Y:S02]  /*11b40*/  F2FP.F16.F32.PACK_AB R157, R163, R199 ;  /* 0x000000c7a39d723e */ /* 0x000fe400000000ff */
[----:B------:R-:W-:-:S04]  /*11b50*/  F2FP.F16.F32.PACK_AB R163, R226, R216 ;  /* 0x000000d8e2a3723e */ /* 0x000fc800000000ff */
[----:B------:R-:W3:Y:S01]  /*11b60*/  MUFU.EX2 R169, R182 ;  /* 0x000000b600a97308 */ /* 0x000ee20000000800 */
[----:B--2---:R-:W-:-:S07]  /*11b70*/  FADD.FTZ R176, R179, R176 ;  /* 0x000000b0b3b07221 */ /* 0x004fce0000010000 */
[----:B------:R-:W2:Y:S01]  /*11b80*/  MUFU.EX2 R181, R181 ;  /* 0x000000b500b57308 */ /* 0x000ea20000000800 */
[----:B-1----:R-:W-:-:S07]  /*11b90*/  FADD.FTZ R3, R180, R3 ;  /* 0x00000003b4037221 */ /* 0x002fce0000010000 */
[----:B------:R-:W1:Y:S01]  /*11ba0*/  MUFU.EX2 R183, R183 ;  /* 0x000000b700b77308 */ /* 0x000e620000000800 */
[----:B---3--:R-:W-:-:S07]  /*11bb0*/  FADD.FTZ R176, R169, R176 ;  /* 0x000000b0a9b07221 */ /* 0x008fce0000010000 */
[----:B------:R-:W3:Y:S01]  /*11bc0*/  MUFU.EX2 R184, R184 ;  /* 0x000000b800b87308 */ /* 0x000ee20000000800 */
[C---:B--2---:R-:W-:Y:S01]  /*11bd0*/  FADD.FTZ R3, R181.reuse, R3 ;  /* 0x00000003b5037221 */ /* 0x044fe20000010000 */
[----:B------:R-:W-:-:S06]  /*11be0*/  F2FP.F16.F32.PACK_AB R168, R181, R180 ;  /* 0x000000b4b5a8723e */ /* 0x000fcc00000000ff */
[----:B------:R-:W2:Y:S01]  /*11bf0*/  MUFU.EX2 R171, R186 ;  /* 0x000000ba00ab7308 */ /* 0x000ea20000000800 */
[C---:B-1----:R-:W-:Y:S01]  /*11c00*/  FADD.FTZ R176, R183.reuse, R176 ;  /* 0x000000b0b7b07221 */ /* 0x042fe20000010000 */
[----:B------:R-:W-:-:S06]  /*11c10*/  F2FP.F16.F32.PACK_AB R169, R183, R169 ;  /* 0x000000a9b7a9723e */ /* 0x000fcc00000000ff */
[----:B------:R-:W1:Y:S01]  /*11c20*/  MUFU.EX2 R185, R185 ;  /* 0x000000b900b97308 */ /* 0x000e620000000800 */
[----:B---3--:R-:W-:-:S07]  /*11c30*/  FADD.FTZ R3, R184, R3 ;  /* 0x00000003b8037221 */ /* 0x008fce0000010000 */
[----:B------:R-:W3:Y:S01]  /*11c40*/  MUFU.EX2 R187, R187 ;  /* 0x000000bb00bb7308 */ /* 0x000ee20000000800 */
[----:B--2---:R-:W-:-:S07]  /*11c50*/  FADD.FTZ R176, R171, R176 ;  /* 0x000000b0abb07221 */ /* 0x004fce0000010000 */
[----:B------:R-:W2:Y:S01]  /*11c60*/  MUFU.EX2 R188, R188 ;  /* 0x000000bc00bc7308 */ /* 0x000ea20000000800 */
[C---:B-1----:R-:W-:Y:S01]  /*11c70*/  FADD.FTZ R3, R185.reuse, R3 ;  /* 0x00000003b9037221 */ /* 0x042fe20000010000 */
[----:B------:R-:W-:-:S06]  /*11c80*/  F2FP.F16.F32.PACK_AB R170, R185, R184 ;  /* 0x000000b8b9aa723e */ /* 0x000fcc00000000ff */
[----:B------:R-:W1:Y:S01]  /*11c90*/  MUFU.EX2 R173, R190 ;  /* 0x000000be00ad7308 */ /* 0x000e620000000800 */
[C---:B---3--:R-:W-:Y:S01]  /*11ca0*/  FADD.FTZ R176, R187.reuse, R176 ;  /* 0x000000b0bbb07221 */ /* 0x048fe20000010000 */
[----:B------:R-:W-:-:S06]  /*11cb0*/  F2FP.F16.F32.PACK_AB R171, R187, R171 ;  /* 0x000000abbbab723e */ /* 0x000fcc00000000ff */
        /* <DEDUP_REMOVED lines=8> */
[----:B------:R-:W-:Y:S02]  /*11d40*/  F2FP.F16.F32.PACK_AB R173, R0, R173 ;  /* 0x000000ad00ad723e */ /* 0x000fe400000000ff */
[----:B------:R-:W-:-:S04]  /*11d50*/  F2FP.F16.F32.PACK_AB R167, R179, R178 ;  /* 0x000000b2b3a7723e */ /* 0x000fc800000000ff */
[----:B------:R-:W2:Y:S01]  /*11d60*/  MUFU.EX2 R196, R196 ;  /* 0x000000c400c47308 */ /* 0x000ea20000000800 */
[----:B-1----:R-:W-:Y:S01]  /*11d70*/  FADD.FTZ R3, R193, R172 ;  /* 0x000000acc1037221 */ /* 0x002fe20000010000 */
[----:B------:R-:W-:-:S06]  /*11d80*/  F2FP.F16.F32.PACK_AB R172, R189, R188 ;  /* 0x000000bcbdac723e */ /* 0x000fcc00000000ff */
[----:B------:R-:W1:Y:S01]  /*11d90*/  MUFU.EX2 R195, R195 ;  /* 0x000000c300c37308 */ /* 0x000e620000000800 */
[----:B---3--:R-:W-:Y:S01]  /*11da0*/  FADD.FTZ R176, R194, R177 ;  /* 0x000000b1c2b07221 */ /* 0x008fe20000010000 */
[C---:B--2---:R-:W-:Y:S01]  /*11db0*/  FADD.FTZ R3, R196.reuse, R3 ;  /* 0x00000003c4037221 */ /* 0x044fe20000010000 */
[----:B------:R-:W-:Y:S02]  /*11dc0*/  F2FP.F16.F32.PACK_AB R174, R196, R193 ;  /* 0x000000c1c4ae723e */ /* 0x000fe400000000ff */
[C---:B-1----:R-:W-:Y:S01]  /*11dd0*/  FADD.FTZ R0, R195.reuse, R176 ;  /* 0x000000b0c3007221 */ /* 0x042fe20000010000 */
[----:B------:R-:W-:Y:S01]  /*11de0*/  F2FP.F16.F32.PACK_AB R175, R195, R194 ;  /* 0x000000c2c3af723e */ /* 0x000fe200000000ff */
[----:B0-----:R-:W-:Y:S06]  /*11df0*/  @!P0 BRA `(.L_x_2818) ;  /* 0x0000000000048947 */ /* 0x001fec0003800000 */
[----:B------:R-:W-:Y:S01]  /*11e00*/  BPT.TRAP 0x1 ;  /* 0x000000040000795c */ /* 0x000fe20000300000 */
.L_x_2818:
[----:B------:R0:W1:Y:S01]  /*11e10*/  SYNCS.PHASECHK.TRANS64.TRYWAIT P3, [R6+URZ+0x22850], R210 ;  /* 0x022850d2060075a7 */ /* 0x000062000806017f */
[----:B------:R-:W-:Y:S05]  /*11e20*/  @!P0 BRA `(.L_x_2819) ;  /* 0x0000000000048947 */ /* 0x000fea0003800000 */
[----:B------:R-:W-:Y:S01]  /*11e30*/  BPT.TRAP 0x1 ;  /* 0x000000040000795c */ /* 0x000fe20000300000 */
.L_x_2819:
[----:B------:R-:W-:Y:S04]  /*11e40*/  BSSY B0, `(.L_x_2820) ;  /* 0x0000004000007945 */ /* 0x000fe80003800000 */
[----:B-1----:R-:W-:Y:S05]  /*11e50*/  @P3 BRA `(.L_x_2821) ;  /* 0x0000000000083947 */ /* 0x002fea0003800000 */
[----:B------:R-:W1:Y:S02]  /*11e60*/  SYNCS.PHASECHK.TRANS64.TRYWAIT P3, [R6+URZ+0x22850], R210 ;  /* 0x022850d2060075a7 */ /* 0x000e64000806017f */
[----:B-1----:R-:W-:Y:S05]  /*11e70*/  @!P3 BRA `(.L_x_2822) ;  /* 0x00000100000cb947 */ /* 0x002fea0003800000 */
.L_x_2821:
[----:B------:R-:W-:Y:S05]  /*11e80*/  BSYNC B0 ;  /* 0x0000000000007941 */ /* 0x000fea0003800000 */
.L_x_2820:
[----:B------:R-:W2:Y:S01]  /*11e90*/  S2R R178, SR_TID.X ;  /* 0x0000000000b27919 */ /* 0x000ea20000002100 */
[----:B------:R-:W-:Y:S01]  /*11ea0*/  IMAD.MOV.U32 R177, RZ, RZ, 0x40000040 ;  /* 0x40000040ffb17424 */ /* 0x000fe200078e00ff */
[----:B------:R-:W-:Y:S05]  /*11eb0*/  WARPSYNC.ALL ;  /* 0x0000000000007948 */ /* 0x000fea0003800000 */
[----:B------:R-:W-:Y:S01]  /*11ec0*/  R2UR UR7, R177 ;  /* 0x00000000b10772ca */ /* 0x000fe200000e0000 */
[----:B------:R-:W-:Y:S02]  /*11ed0*/  IMAD R176, R2, 0xc00, R21 ;  /* 0x00000c0002b07824 */ /* 0x000fe400078e0215 */
[----:B01----:R-:W-:-:S02]  /*11ee0*/  @!P1 VIADD R6, R6, 0x22860 ;  /* 0x0002286006069836 */ /* 0x003fc40000000000 */
[----:B------:R-:W-:Y:S01]  /*11ef0*/  IMAD.MOV.U32 R213, RZ, RZ, R12 ;  /* 0x000000ffffd57224 */ /* 0x000fe200078e000c */
[----:B------:R-:W-:Y:S01]  /*11f00*/  R2UR UR6, R176 ;  /* 0x00000000b00672ca */ /* 0x000fe200000e0000 */
[----:B------:R-:W-:Y:S01]  /*11f10*/  IMAD.MOV.U32 R214, RZ, RZ, R7 ;  /* 0x000000ffffd67224 */ /* 0x000fe200078e0007 */
[----:B------:R-:W-:Y:S02]  /*11f20*/  @!P1 PRMT R6, RZ, 0x654, R6 ;  /* 0x00000654ff069816 */ /* 0x000fe40000000006 */
[----:B--2---:R-:W-:-:S05]  /*11f30*/  SHF.R.U32.HI R178, RZ, 0x7, R178 ;  /* 0x00000007ffb27819 */ /* 0x004fca00000116b2 */
[----:B------:R-:W-:-:S05]  /*11f40*/  VIADD R177, R178, 0x8 ;  /* 0x00000008b2b17836 */ /* 0x000fca0000000000 */
[----:B------:R0:W-:Y:S02]  /*11f50*/  BAR.SYNC.DEFER_BLOCKING R177, 0x100 ;  /* 0x000400b10000751d */ /* 0x0001e40000010000 */
[----:B0-----:R-:W-:-:S04]  /*11f60*/  IMAD.MOV.U32 R177, RZ, RZ, 0x40000040 ;  /* 0x40000040ffb17424 */ /* 0x001fc800078e00ff */
        /* <DEDUP_REMOVED lines=43> */
[----:B--2---:R-:W-:-:S07]  /*12220*/  IMAD.MOV.U32 R6, RZ, RZ, R212 ;  /* 0x000000ffff067224 */ /* 0x004fce00078e00d4 */
.L_x_2813:
[----:B------:R-:W-:-:S13]  /*12230*/  ISETP.GE.AND P2, PT, R6, R218, PT ;  /* 0x000000da0600720c */ /* 0x000fda0003f46270 */
[----:B------:R-:W-:Y:S05]  /*12240*/  @!P2 BRA `(.L_x_2824) ;  /* 0x0000003400eca947 */ /* 0x000fea0003800000 */
[----:B------:R-:W-:Y:S02]  /*12250*/  IMAD.MOV.U32 R214, RZ, RZ, R12 ;  /* 0x000000ffffd67224 */ /* 0x000fe400078e000c */
[----:B------:R-:W-:-:S07]  /*12260*/  IMAD.MOV.U32 R215, RZ, RZ, R7 ;  /* 0x000000ffffd77224 */ /* 0x000fce00078e0007 */
.L_x_2842:
[----:B------:R-:W-:Y:S01]  /*12270*/  VIADD R2, R2, 0x1 ;  /* 0x0000000102027836 */ /* 0x000fe20000000000 */
[----:B------:R-:W-:Y:S05]  /*12280*/  YIELD ;  /* 0x0000000000007946 */ /* 0x000fea0003800000 */
[----:B------:R-:W-:-:S04]  /*12290*/  ISETP.NE.AND P2, PT, R2, 0x2, PT ;  /* 0x000000020200780c */ /* 0x000fc80003f45270 */
[----:B------:R-:W-:Y:S02]  /*122a0*/  SEL R12, RZ, 0x1, P2 ;  /* 0x00000001ff0c7807 */ /* 0x000fe40001000000 */
[----:B------:R-:W-:Y:S02]  /*122b0*/  SEL R2, R2, RZ, P2 ;  /* 0x000000ff02027207 */ /* 0x000fe40001000000 */
[----:B------:R-:W-:Y:S01]  /*122c0*/  LOP3.LUT R19, R19, R12, RZ, 0x3c, !PT ;  /* 0x0000000c13137212 */ /* 0x000fe200078e3cff */
[----:B--2---:R-:W-:Y:S06]  /*122d0*/  @!P0 BRA `(.L_x_2825) ;  /* 0x0000000000048947 */ /* 0x004fec0003800000 */
[----:B------:R-:W-:Y:S01]  /*122e0*/  BPT.TRAP 0x1 ;  /* 0x000000040000795c */ /* 0x000fe20000300000 */
.L_x_2825:
[----:B0-----:R-:W-:Y:S01]  /*122f0*/  IMAD R210, R2, 0x8, R16 ;  /* 0x0000000802d27824 */ /* 0x001fe200078e0210 */
[----:B------:R-:W-:-:S04]  /*12300*/  SHF.L.U32 R209, R19, 0x1f, RZ ;  /* 0x0000001f13d17819 */ /* 0x000fc800000006ff */
[----:B------:R0:W2:Y:S01]  /*12310*/  SYNCS.PHASECHK.TRANS64.TRYWAIT P2, [R210+URZ+0x22830], R209 ;  /* 0x022830d1d20075a7 */ /* 0x0000a2000804017f */
[----:B------:R-:W-:Y:S05]  /*12320*/  @!P0 BRA `(.L_x_2826) ;  /* 0x0000000000048947 */ /* 0x000fea0003800000 */
[----:B------:R-:W-:Y:S01]  /*12330*/  BPT.TRAP 0x1 ;  /* 0x000000040000795c */ /* 0x000fe20000300000 */
.L_x_2826:
[----:B------:R-:W-:Y:S02]  /*12340*/  IMAD R12, R2, 0x300, R207 ;  /* 0x00000300020c7824 */ /* 0x000fe400078e02cf */
[----:B------:R-:W-:Y:S01]  /*12350*/  IMAD.MOV.U32 R13, RZ, RZ, 0x40000040 ;  /* 0x40000040ff0d7424 */ /* 0x000fe200078e00ff */
[----:B--2---:R-:W-:Y:S06]  /*12360*/  @P2 BRA `(.L_x_2827) ;  /* 0x0000000000082947 */ /* 0x004fec0003800000 */
[----:B------:R-:W2:Y:S02]  /*12370*/  SYNCS.PHASECHK.TRANS64.TRYWAIT P2, [R210+URZ+0x22830], R209 ;  /* 0x022830d1d20075a7 */ /* 0x000ea4000804017f */
[----:B--2---:R-:W-:Y:S05]  /*12380*/  @!P2 BRA `(.L_x_2828) ;  /* 0x000000f800dca947 */ /* 0x004fea0003800000 */
.L_x_2827:
[----:B------:R-:W-:Y:S05]  /*12390*/  WARPSYNC.ALL ;  /* 0x0000000000007948 */ /* 0x000fea0003800000 */
[C---:B------:R-:W-:Y:S01]  /*123a0*/  R2UR UR6, R12.reuse ;  /* 0x000000000c0672ca */ /* 0x040fe200000e0000 */
[----:B-1----:R-:W-:Y:S01]  /*123b0*/  WARPGROUP.ARRIVE ;  /* 0x00000000000079c5 */ /* 0x002fe20000000000 */
[----:B------:R-:W-:Y:S01]  /*123c0*/  R2UR UR7, R13 ;  /* 0x000000000d0772ca */ /* 0x000fe200000e0000 */
[----:B------:R-:W-:Y:S01]  /*123d0*/  VIADD R212, R12, 0x2 ;  /* 0x000000020cd47836 */ /* 0x000fe20000000000 */
[----:B------:R-:W-:Y:S01]  /*123e0*/  R2UR UR4, R4 ;  /* 0x00000000040472ca */ /* 0x000fe200000e0000 */
[----:B------:R-:W-:Y:S01]  /*123f0*/  IMAD.MOV.U32 R213, RZ, RZ, 0x40000040 ;  /* 0x40000040ffd57424 */ /* 0x000fe200078e00ff */
[----:B------:R-:W-:Y:S01]  /*12400*/  R2UR UR5, R5 ;  /* 0x00000000050572ca */ /* 0x000fe200000e0000 */
[----:B------:R-:W-:Y:S01]  /*12410*/  IMAD.MOV.U32 R13, RZ, RZ, 0x40000040 ;  /* 0x40000040ff0d7424 */ /* 0x000fe200078e00ff */
[----:B------:R-:W1:Y:S01]  /*12420*/  LDC R7, c[0x0][0x448] ;  /* 0x00011200ff077b82 */ /* 0x000e620000000800 */
[----:B------:R-:W3:Y:S10]  /*12430*/  S2R R20, SR_TID.X ;  /* 0x0000000000147919 */ /* 0x000ef40000002100 */
        /* <DEDUP_REMOVED lines=8> */
[----:B-1----:R-:W-:Y:S01]  /*124c0*/  ISETP.NE.AND P2, PT, R7, 0x1, PT ;  /* 0x000000010700780c */ /* 0x002fe20003f45270 */
[----:B------:R-:W-:Y:S01]  /*124d0*/  IMAD.IADD R7, R211, 0x1, R206 ;  /* 0x00000001d3077824 */ /* 0x000fe200078e02ce */
[----:B---3--:R-:W-:-:S04]  /*124e0*/  SHF.R.U32.HI R20, RZ, 0x7, R20 ;  /* 0x00000007ff147819 */ /* 0x008fc80000011614 */
[----:B------:R-:W-:Y:S01]  /*124f0*/  IADD3 R20, -R20, 0xb, RZ ;  /* 0x0000000b14147810 */ /* 0x000fe20007ffe1ff */
        /* <DEDUP_REMOVED lines=12> */
[----:B------:R-:W1:Y:S01]  /*125c0*/  @P2 LDC R12, c[0x0][0x450] ;  /* 0x00011400ff0c2b82 */ /* 0x000e620000000800 */
[----:B------:R-:W-:Y:S02]  /*125d0*/  R2UR UR4, R8 ;  /* 0x00000000080472ca */ /* 0x000fe400000e0000 */
[----:B------:R-:W-:-:S05]  /*125e0*/  R2UR UR5, R9 ;  /* 0x00000000090572ca */ /* 0x000fca00000e0000 */
[----:B------:R-:W3:Y:S02]  /*125f0*/  @P2 LDC R13, c[0x0][0x44c] ;  /* 0x00011300ff0d2b82 */ /* 0x000ee40000000800 */
[----:B---3--:R-:W-:-:S05]  /*12600*/  @P2 IMAD.HI.U32 R13, R7, R13, RZ ;  /* 0x0000000d070d2227 */ /* 0x008fca00078e00ff */
[----:B-1----:R-:W-:Y:S02]  /*12610*/  @P2 SHF.R.U32.HI R7, RZ, R12, R13 ;  /* 0x0000000cff072219 */ /* 0x002fe4000001160d */
[----:B------:R-:W-:-:S03]  /*12620*/  ISETP.GE.AND P2, PT, R230, 0x1, PT ;  /* 0x00000001e600780c */ /* 0x000fc60003f46270 */
[----:B------:R-:W1:Y:S01]  /*12630*/  SHFL.IDX PT, R228, R7, RZ, 0x1c1f ;  /* 0x001c1fff07e47589 */ /* 0x000e6200000e0000 */
        /* <DEDUP_REMOVED lines=24> */
[----:B------:R-:W-:-:S02]  /*127c0*/  IMAD R194, R6, -0x60, RZ ;  /* 0xffffffa006c27824 */ /* 0x000fc400078e02ff */
[----:B------:R-:W-:Y:S01]  /*127d0*/  FMUL.FTZ R155, R157, UR44 ;  /* 0x0000002c9d9b7c20 */ /* 0x000fe20008410000 */
[----:B------:R-:W-:Y:S01]  /*127e0*/  FMUL.FTZ R186, R190, UR44 ;  /* 0x0000002cbeba7c20 */ /* 0x000fe20008410000 */
[----:B------:R-:W-:Y:S01]  /*127f0*/  FMUL.FTZ R157, R159, UR44 ;  /* 0x0000002c9f9d7c20 */ /* 0x000fe20008410000 */
[----:B------:R-:W-:Y:S01]  /*12800*/  FMUL.FTZ R190, R195, UR44 ;  /* 0x0000002cc3be7c20 */ /* 0x000fe20008410000 */
[----:B------:R3:W-:Y:S06]  /*12810*/  BAR.ARV R20, 0x100 ;  /* 0x000400140000751d */ /* 0x0007ec0000002000 */
[----:B------:R-:W-:Y:S01]  /*12820*/  FMUL.FTZ R159, R161, UR44 ;  /* 0x0000002ca19f7c20 */ /* 0x000fe20008410000 */
        /* <DEDUP_REMOVED lines=24> */
[----:B----4-:R-:W-:-:S02]  /*129b0*/  VIADD R162, R194, 0x1 ;  /* 0x00000001c2a27836 */ /* 0x010fc40000000000 */
[----:B------:R-:W-:Y:S01]  /*129c0*/  FMUL.FTZ R192, R198, UR44 ;  /* 0x0000002cc6c07c20 */ /* 0x000fe20008410000 */
[----:B------:R-:W-:Y:S01]  /*129d0*/  FMUL.FTZ R193, R199, UR44 ;  /* 0x0000002cc7c17c20 */ /* 0x000fe20008410000 */
[----:B------:R-:W4:Y:S01]  /*129e0*/  MUFU.TANH R13, R13 ;  /* 0x0000000d000d7308 */ /* 0x000f220000002400 */
[----:B------:R-:W-:-:S05]  /*129f0*/  IMAD R162, R202, -0x2, R162 ;  /* 0xfffffffecaa27824 */ /* 0x000fca00078e02a2 */
[----:B------:R-:W-:Y:S02]  /*12a00*/  IADD3 R162, -R200, R162, R201 ;  /* 0x000000a2c8a27210 */ /* 0x000fe40007ffe1c9 */
[----:B------:R-:W0:Y:S03]  /*12a10*/  MUFU.TANH R152, R152 ;  /* 0x0000009800987308 */ /* 0x000e260000002400 */
[C---:B------:R-:W-:Y:S02]  /*12a20*/  VIADD R227, R162.reuse, UR43 ;  /* 0x0000002ba2e37c36 */ /* 0x040fe40008000000 */
[----:B------:R-:W-:Y:S02]  /*12a30*/  VIADD R199, R162, UR53 ;  /* 0x00000035a2c77c36 */ /* 0x000fe40008000000 */
[C---:B-1----:R-:W-:Y:S01]  /*12a40*/  IMAD.IADD R198, R228.reuse, 0x1, R227 ;  /* 0x00000001e4c67824 */ /* 0x042fe200078e02e3 */
[----:B------:R-:W1:Y:S01]  /*12a50*/  MUFU.TANH R12, R12 ;  /* 0x0000000c000c7308 */ /* 0x000e620000002400 */
        /* <DEDUP_REMOVED lines=46> */
[----:B-1-34-:R-:W-:Y:S05]  /*12d40*/  @!P2 BRA `(.L_x_2829) ;  /* 0x000000000058a947 */ /* 0x01afea0003800000 */
        /* <DEDUP_REMOVED lines=12> */
.L_x_2831:
[----:B------:R-:W-:-:S05]  /*12e10*/  IMAD.U32 R229, RZ, RZ, UR37 ;  /* 0x00000025ffe57e24 */ /* 0x000fca000f8e00ff */
[----:B------:R-:W-:-:S13]  /*12e20*/  ISETP.NE.AND P2, PT, R229, 0x1, PT ;  /* 0x00000001e500780c */ /* 0x000fda0003f45270 */
[----:B------:R-:W1:Y:S02]  /*12e30*/  @P2 LDC.64 R162, c[0x0][0x9e8] ;  /* 0x00027a00ffa22b82 */ /* 0x000e640000000a00 */
[----:B-1----:R-:W-:-:S05]  /*12e40*/  @P2 IMAD.HI.U32 R162, R228, R162, RZ ;  /* 0x000000a2e4a22227 */ /* 0x002fca00078e00ff */
[----:B------:R-:W-:-:S07]  /*12e50*/  @P2 SHF.R.U32.HI R228, RZ, R163, R162 ;  /* 0x000000a3ffe42219 */ /* 0x000fce00000116a2 */
.L_x_2832:
[----:B------:R-:W-:Y:S05]  /*12e60*/  BSYNC B0 ;  /* 0x0000000000007941 */ /* 0x000fea0003800000 */
.L_x_2830:
[----:B------:R-:W-:-:S04]  /*12e70*/  IMAD R162, R202, -0x2, R194 ;  /* 0xfffffffecaa27824 */ /* 0x000fc800078e02c2 */
[----:B------:R-:W-:-:S05]  /*12e80*/  IMAD R162, R228, R229, R162 ;  /* 0x000000e5e4a27224 */ /* 0x000fca00078e02a2 */
[----:B------:R-:W-:Y:S02]  /*12e90*/  VIMNMX R197, R197, R162, !PT ;  /* 0x000000a2c5c57248 */ /* 0x000fe40007fe0100 */
[----:B------:R-:W-:-:S07]  /*12ea0*/  VIADDMNMX R198, R162, R229, R198, PT ;  /* 0x000000e5a2c67246 */ /* 0x000fce00038001c6 */
.L_x_2829:
[----:B------:R-:W3:Y:S01]  /*12eb0*/  LDL.LU R229, [R1] ;  /* 0x0000000001e57983 */ /* 0x000ee20000300800 */
[C---:B------:R-:W-:Y:S02]  /*12ec0*/  ISETP.GE.AND P2, PT, R194.reuse, 0x1, PT ;  /* 0x00000001c200780c */ /* 0x040fe40003f46270 */
[----:B------:R-:W-:Y:S01]  /*12ed0*/  ISETP.GE.AND P4, PT, R194, 0x9, PT ;  /* 0x00000009c200780c */ /* 0x000fe20003f86270 */
[----:B------:R-:W1:Y:S02]  /*12ee0*/  SHFL.IDX PT, R7, R7, 0x1, 0x1c1f ;  /* 0x003c1f0007077f89 */ /* 0x000e6400000e0000 */
[----:B-1----:R-:W-:Y:S01]  /*12ef0*/  IADD3 R227, R227, R7, RZ ;  /* 0x00000007e3e37210 */ /* 0x002fe20007ffe0ff */
[----:B------:R-:W-:Y:S01]  /*12f00*/  IMAD.IADD R199, R199, 0x1, R7 ;  /* 0x00000001c7c77824 */ /* 0x000fe200078e0207 */
[----:B---3--:R-:W-:-:S06]  /*12f10*/  LOP3.LUT R229, R229, 0xfff7ffff, RZ, 0xc0, !PT ;  /* 0xfff7ffffe5e57812 */ /* 0x008fcc00078ec0ff */
        /* <DEDUP_REMOVED lines=134> */
[----:B------:R-:W-:-:S13]  /*13780*/  ISETP.GE.AND P6, PT, R230, 0x1, PT ;  /* 0x00000001e600780c */ /* 0x000fda0003fc6270 */
        /* <DEDUP_REMOVED lines=13> */
.L_x_2835:
[----:B------:R-:W-:-:S05]  /*13860*/  IMAD.U32 R13, RZ, RZ, UR37 ;  /* 0x00000025ff0d7e24 */ /* 0x000fca000f8e00ff */
[----:B------:R-:W-:-:S13]  /*13870*/  ISETP.NE.AND P6, PT, R13, 0x1, PT ;  /* 0x000000010d00780c */ /* 0x000fda0003fc5270 */
[----:B------:R-:W0:Y:S02]  /*13880*/  @P6 LDC.64 R154, c[0x0][0x9e8] ;  /* 0x00027a00ff9a6b82 */ /* 0x000e240000000a00 */
[----:B0-----:R-:W-:-:S05]  /*13890*/  @P6 IMAD.HI.U32 R154, R7, R154, RZ ;  /* 0x0000009a079a6227 */ /* 0x001fca00078e00ff */
[----:B------:R-:W-:-:S07]  /*138a0*/  @P6 SHF.R.U32.HI R7, RZ, R155, R154 ;  /* 0x0000009bff076219 */ /* 0x000fce000001169a */
.L_x_2836:
[----:B------:R-:W-:Y:S05]  /*138b0*/  BSYNC B0 ;  /* 0x0000000000007941 */ /* 0x000fea0003800000 */
.L_x_2834:
[----:B------:R-:W-:-:S04]  /*138c0*/  IMAD R194, R202, -0x2, R194 ;  /* 0xfffffffecac27824 */ /* 0x000fc800078e02c2 */
[----:B------:R-:W-:-:S05]  /*138d0*/  IMAD R194, R7, R13, R194 ;  /* 0x0000000d07c27224 */ /* 0x000fca00078e02c2 */
[----:B------:R-:W-:Y:S02]  /*138e0*/  VIMNMX R199, R199, R194, !PT ;  /* 0x000000c2c7c77248 */ /* 0x000fe40007fe0100 */
[----:B------:R-:W-:-:S07]  /*138f0*/  VIADDMNMX R227, R194, R13, R227, PT ;  /* 0x0000000dc2e37246 */ /* 0x000fce00038001e3 */
.L_x_2833:
[----:B------:R-:W-:Y:S02]  /*13900*/  ISETP.GT.AND P2, PT, R199, 0x1, !P2 ;  /* 0x00000001c700780c */ /* 0x000fe40005744270 */
[----:B------:R-:W-:Y:S02]  /*13910*/  FMNMX.FTZ R7, R162, R215, !PT ;  /* 0x000000d7a2077209 */ /* 0x000fe40007810000 */
[----:B------:R-:W-:Y:S02]  /*13920*/  ISETP.LT.OR P2, PT, R227, 0x2, P2 ;  /* 0x00000002e300780c */ /* 0x000fe40001741670 */
[----:B------:R-:W-:Y:S02]  /*13930*/  LOP3.LUT P6, RZ, R229, 0x8000, RZ, 0xc0, !PT ;  /* 0x00008000e5ff7812 */ /* 0x000fe400078cc0ff */
        /* <DEDUP_REMOVED lines=72> */
[----:B------:R-:W-:Y:S02]  /*13dc0*/  ISETP.GT.AND P2, PT, R199, 0x30, !P2 ;  /* 0x00000030c700780c */ /* 0x000fe40005744270 */
[C---:B------:R-:W-:Y:S01]  /*13dd0*/  ISETP.LT.OR P4, PT, R227.reuse, 0x52, P4 ;  /* 0x00000052e300780c */ /* 0x040fe20002781670 */
[----:B------:R-:W0:Y:S01]  /*13de0*/  SHFL.BFLY PT, R13, R7, 0x1, 0x1f ;  /* 0x0c201f00070d7f89 */ /* 0x000e2200000e0000 */
[----:B------:R-:W-:Y:S02]  /*13df0*/  ISETP.LT.OR P2, PT, R227, 0x31, P2 ;  /* 0x00000031e300780c */ /* 0x000fe40001741670 */
[----:B------:R-:W-:-:S02]  /*13e00*/  ISETP.GT.AND P5, PT, R199, 0x58, !P5 ;  /* 0x00000058c700780c */ /* 0x000fc40006fa4270 */
[----:B------:R-:W-:Y:S02]  /*13e10*/  FSEL R176, R176, -INF , !P2 ;  /* 0xff800000b0b07808 */ /* 0x000fe40005000000 */
[----:B------:R-:W-:Y:S02]  /*13e20*/  LOP3.LUT P2, RZ, R229, 0x400, RZ, 0xc0, !PT ;  /* 0x00000400e5ff7812 */ /* 0x000fe4000784c0ff */
[----:B------:R-:W-:Y:S02]  /*13e30*/  FSEL R190, R190, -INF , !P4 ;  /* 0xff800000bebe7808 */ /* 0x000fe40006000000 */
[----:B------:R-:W-:Y:S02]  /*13e40*/  ISETP.GT.AND P2, PT, R199, 0x31, !P2 ;  /* 0x00000031c700780c */ /* 0x000fe40005744270 */
[C---:B------:R-:W-:Y:S02]  /*13e50*/  ISETP.LT.OR P5, PT, R227.reuse, 0x59, P5 ;  /* 0x00000059e300780c */ /* 0x040fe40002fa1670 */
[----:B------:R-:W-:-:S02]  /*13e60*/  ISETP.LT.OR P2, PT, R227, 0x32, P2 ;  /* 0x00000032e300780c */ /* 0x000fc40001741670 */
[----:B------:R-:W-:Y:S02]  /*13e70*/  FSEL R192, R192, -INF , !P5 ;  /* 0xff800000c0c07808 */ /* 0x000fe40006800000 */
[----:B------:R-:W-:Y:S02]  /*13e80*/  FSEL R177, R177, -INF , !P2 ;  /* 0xff800000b1b17808 */ /* 0x000fe40005000000 */
[----:B------:R-:W-:Y:S02]  /*13e90*/  LOP3.LUT P2, RZ, R229, 0x200, RZ, 0xc0, !PT ;  /* 0x00000200e5ff7812 */ /* 0x000fe4000784c0ff */
[----:B0-----:R-:W-:Y:S01]  /*13ea0*/  FMNMX.FTZ R7, R7, R13, !PT ;  /* 0x0000000d07077209 */ /* 0x001fe20007810000 */
[----:B------:R-:W-:Y:S01]  /*13eb0*/  IMAD.U32 R13, RZ, RZ, UR36 ;  /* 0x00000024ff0d7e24 */ /* 0x000fe2000f8e00ff */
[----:B------:R-:W-:-:S03]  /*13ec0*/  ISETP.GT.AND P2, PT, R199, 0x38, !P2 ;  /* 0x00000038c700780c */ /* 0x000fc60005744270 */
[----:B------:R-:W-:Y:S01]  /*13ed0*/  FMUL.FTZ R154, R7, R13 ;  /* 0x0000000d079a7220 */ /* 0x000fe20000410000 */
        /* <DEDUP_REMOVED lines=23> */
[----:B------:R-:W-:Y:S02]  /*14050*/  FSEL R155, R7, RZ, P2 ;  /* 0x000000ff079b7208 */ /* 0x000fe40001000000 */
[----:B------:R-:W-:Y:S02]  /*14060*/  FSEL R154, R154, RZ, P2 ;  /* 0x000000ff9a9a7208 */ /* 0x000fe40001000000 */
[----:B------:R-:W-:Y:S01]  /*14070*/  ISETP.GT.AND P2, PT, R199, RZ, !P3 ;  /* 0x000000ffc700720c */ /* 0x000fe20005f44270 */
[----:B------:R-:W-:Y:S02]  /*14080*/  FADD.FTZ R155, -R155, R215 ;  /* 0x000000d79b9b7221 */ /* 0x000fe40000010100 */
[-CC-:B------:R-:W-:Y:S01]  /*14090*/  FFMA.FTZ R162, R162, R13.reuse, -R154.reuse ;  /* 0x0000000da2a27223 */ /* 0x180fe2000001089a */
[----:B------:R-:W-:Y:S01]  /*140a0*/  ISETP.LT.OR P2, PT, R227, 0x1, P2 ;  /* 0x00000001e300780c */ /* 0x000fe20001741670 */
[-C--:B------:R-:W-:Y:S01]  /*140b0*/  FMUL.FTZ R155, R155, R13.reuse ;  /* 0x0000000d9b9b7220 */ /* 0x080fe20000410000 */
[-CC-:B------:R-:W-:Y:S01]  /*140c0*/  FFMA.FTZ R152, R152, R13.reuse, -R154.reuse ;  /* 0x0000000d98987223 */ /* 0x180fe2000001089a */
[-CC-:B------:R-:W-:Y:S01]  /*140d0*/  FFMA.FTZ R163, R163, R13.reuse, -R154.reuse ;  /* 0x0000000da3a37223 */ /* 0x180fe2000001089a */
[----:B------:R-:W-:Y:S01]  /*140e0*/  FSEL R194, R12, -INF , !P2 ;  /* 0xff8000000cc27808 */ /* 0x000fe20005000000 */
[----:B------:R-:W-:Y:S01]  /*140f0*/  MUFU.EX2 R162, R162 ;  /* 0x000000a200a27308 */ /* 0x000fe20000000800 */
[----:B------:R-:W-:Y:S01]  /*14100*/  ISETP.GT.AND P2, PT, R199, 0x59, !P6 ;  /* 0x00000059c700780c */ /* 0x000fe20007744270 */
[-CC-:B------:R-:W-:Y:S01]  /*14110*/  FFMA.FTZ R228, R228, R13.reuse, -R154.reuse ;  /* 0x0000000de4e47223 */ /* 0x180fe2000001089a */
[----:B------:R-:W-:Y:S01]  /*14120*/  FMNMX.FTZ R12, R194, R214, !PT ;  /* 0x000000d6c20c7209 */ /* 0x000fe20007810000 */
[-CC-:B------:R-:W-:Y:S01]  /*14130*/  FFMA.FTZ R158, R158, R13.reuse, -R154.reuse ;  /* 0x0000000d9e9e7223 */ /* 0x180fe2000001089a */
[----:B------:R-:W-:Y:S01]  /*14140*/  ISETP.LT.OR P2, PT, R227, 0x5a, P2 ;  /* 0x0000005ae300780c */ /* 0x000fe20001741670 */
[-CC-:B------:R-:W-:Y:S01]  /*14150*/  FFMA.FTZ R159, R159, R13.reuse, -R154.reuse ;  /* 0x0000000d9f9f7223 */ /* 0x180fe2000001089a */
[----:B------:R-:W-:Y:S01]  /*14160*/  FMNMX.FTZ R12, R153, R12, !PT ;  /* 0x0000000c990c7209 */ /* 0x000fe20007810000 */
[----:B------:R-:W0:Y:S01]  /*14170*/  MUFU.EX2 R155, R155 ;  /* 0x0000009b009b7308 */ /* 0x000e220000000800 */
[----:B------:R-:W-:Y:S01]  /*14180*/  FSEL R193, R193, -INF , !P2 ;  /* 0xff800000c1c17808 */ /* 0x000fe20005000000 */
[-CC-:B------:R-:W-:Y:S01]  /*14190*/  FFMA.FTZ R164, R164, R13.reuse, -R154.reuse ;  /* 0x0000000da4a47223 */ /* 0x180fe2000001089a */
[----:B------:R-:W-:Y:S01]  /*141a0*/  FMNMX.FTZ R12, R156, R12, !PT ;  /* 0x0000000c9c0c7209 */ /* 0x000fe20007810000 */
[-CC-:B------:R-:W-:Y:S01]  /*141b0*/  FFMA.FTZ R165, R165, R13.reuse, -R154.reuse ;  /* 0x0000000da5a57223 */ /* 0x180fe2000001089a */
[-CC-:B------:R-:W-:Y:S01]  /*141c0*/  FFMA.FTZ R168, R168, R13.reuse, -R154.reuse ;  /* 0x0000000da8a87223 */ /* 0x180fe2000001089a */
[-CC-:B------:R-:W-:Y:S01]  /*141d0*/  FFMA.FTZ R169, R169, R13.reuse, -R154.reuse ;  /* 0x0000000da9a97223 */ /* 0x180fe2000001089a */
[----:B------:R-:W-:Y:S01]  /*141e0*/  FMNMX.FTZ R12, R157, R12, !PT ;  /* 0x0000000c9d0c7209 */ /* 0x000fe20007810000 */
[----:B------:R-:W1:Y:S01]  /*141f0*/  MUFU.EX2 R152, R152 ;  /* 0x0000009800987308 */ /* 0x000e620000000800 */
[-CC-:B------:R-:W-:Y:S01]  /*14200*/  FFMA.FTZ R172, R172, R13.reuse, -R154.reuse ;  /* 0x0000000dacac7223 */ /* 0x180fe2000001089a */
[-CC-:B------:R-:W-:Y:S01]  /*14210*/  FFMA.FTZ R173, R173, R13.reuse, -R154.reuse ;  /* 0x0000000dadad7223 */ /* 0x180fe2000001089a */
[----:B------:R-:W-:Y:S01]  /*14220*/  FMNMX.FTZ R12, R160, R12, !PT ;  /* 0x0000000ca00c7209 */ /* 0x000fe20007810000 */
[-CC-:B------:R-:W-:Y:S01]  /*14230*/  FFMA.FTZ R212, R212, R13.reuse, -R154.reuse ;  /* 0x0000000dd4d47223 */ /* 0x180fe2000001089a */
[-CC-:B------:R-:W-:Y:S01]  /*14240*/  FFMA.FTZ R213, R213, R13.reuse, -R154.reuse ;  /* 0x0000000dd5d57223 */ /* 0x180fe2000001089a */
[----:B------:R-:W-:Y:S01]  /*14250*/  FFMA.FTZ R180, R180, R13, -R154 ;  /* 0x0000000db4b47223 */ /* 0x000fe2000001089a */
[----:B------:R-:W-:Y:S01]  /*14260*/  FMNMX.FTZ R12, R161, R12, !PT ;  /* 0x0000000ca10c7209 */ /* 0x000fe20007810000 */
[----:B------:R-:W3:Y:S01]  /*14270*/  MUFU.EX2 R163, R163 ;  /* 0x000000a300a37308 */ /* 0x000ee20000000800 */
[----:B0-----:R-:W-:Y:S01]  /*14280*/  FFMA.FTZ R3, R155, R3, R162 ;  /* 0x000000039b037223 */ /* 0x001fe200000100a2 */
[-CC-:B------:R-:W-:Y:S01]  /*14290*/  FFMA.FTZ R181, R181, R13.reuse, -R154.reuse ;  /* 0x0000000db5b57223 */ /* 0x180fe2000001089a */
[----:B------:R-:W-:Y:S01]  /*142a0*/  FMNMX.FTZ R12, R166, R12, !PT ;  /* 0x0000000ca60c7209 */ /* 0x000fe20007810000 */
[-CC-:B------:R-:W-:Y:S01]  /*142b0*/  FFMA.FTZ R184, R184, R13.reuse, -R154.reuse ;  /* 0x0000000db8b87223 */ /* 0x180fe2000001089a */
[-CC-:B------:R-:W-:Y:S01]  /*142c0*/  FFMA.FTZ R185, R185, R13.reuse, -R154.reuse ;  /* 0x0000000db9b97223 */ /* 0x180fe2000001089a */
[-CC-:B------:R-:W-:Y:S01]  /*142d0*/  FFMA.FTZ R188, R188, R13.reuse, -R154.reuse ;  /* 0x0000000dbcbc7223 */ /* 0x180fe2000001089a */
[----:B------:R-:W-:Y:S01]  /*142e0*/  FMNMX.FTZ R12, R167, R12, !PT ;  /* 0x0000000ca70c7209 */ /* 0x000fe20007810000 */
[----:B------:R-:W0:Y:S01]  /*142f0*/  MUFU.EX2 R228, R228 ;  /* 0x000000e400e47308 */ /* 0x000e220000000800 */
[C---:B-1----:R-:W-:Y:S01]  /*14300*/  FADD.FTZ R3, R152.reuse, R3 ;  /* 0x0000000398037221 */ /* 0x042fe20000010000 */
[----:B------:R-:W-:Y:S01]  /*14310*/  F2FP.F16.F32.PACK_AB R152, R152, R162 ;  /* 0x000000a29898723e */ /* 0x000fe200000000ff */
[-CC-:B------:R-:W-:Y:S01]  /*14320*/  FFMA.FTZ R189, R189, R13.reuse, -R154.reuse ;  /* 0x0000000dbdbd7223 */ /* 0x180fe2000001089a */
[----:B------:R-:W-:Y:S01]  /*14330*/  FMNMX.FTZ R12, R170, R12, !PT ;  /* 0x0000000caa0c7209 */ /* 0x000fe20007810000 */
[-CC-:B------:R-:W-:Y:S01]  /*14340*/  FFMA.FTZ R216, R216, R13.reuse, -R154.reuse ;  /* 0x0000000dd8d87223 */ /* 0x180fe2000001089a */
[-CC-:B------:R-:W-:Y:S01]  /*14350*/  FFMA.FTZ R226, R226, R13.reuse, -R154.reuse ;  /* 0x0000000de2e27223 */ /* 0x180fe2000001089a */
[-CC-:B------:R-:W-:Y:S01]  /*14360*/  FFMA.FTZ R195, R195, R13.reuse, -R154.reuse ;  /* 0x0000000dc3c37223 */ /* 0x180fe2000001089a */
[----:B------:R-:W-:Y:S01]  /*14370*/  FMNMX.FTZ R12, R171, R12, !PT ;  /* 0x0000000cab0c7209 */ /* 0x000fe20007810000 */
[----:B------:R-:W1:Y:S01]  /*14380*/  MUFU.EX2 R158, R158 ;  /* 0x0000009e009e7308 */ /* 0x000e620000000800 */
[----:B---3--:R-:W-:Y:S01]  /*14390*/  FADD.FTZ R3, R163, R3 ;  /* 0x00000003a3037221 */ /* 0x008fe20000010000 */
[----:B------:R-:W-:Y:S01]  /*143a0*/  FFMA.FTZ R154, R196, R13, -R154 ;  /* 0x0000000dc49a7223 */ /* 0x000fe2000001089a */
[----:B------:R-:W-:Y:S01]  /*143b0*/  FMNMX.FTZ R12, R174, R12, !PT ;  /* 0x0000000cae0c7209 */ /* 0x000fe20007810000 */
[-C--:B------:R-:W-:Y:S01]  /*143c0*/  FMUL.FTZ R24, R24, R155.reuse ;  /* 0x0000009b18187220 */ /* 0x080fe20000410000 */
[-C--:B------:R-:W-:Y:S01]  /*143d0*/  FMUL.FTZ R25, R25, R155.reuse ;  /* 0x0000009b19197220 */ /* 0x080fe20000410000 */
[-C--:B------:R-:W-:Y:S01]  /*143e0*/  FMUL.FTZ R28, R28, R155.reuse ;  /* 0x0000009b1c1c7220 */ /* 0x080fe20000410000 */
[----:B------:R-:W-:Y:S01]  /*143f0*/  FMNMX.FTZ R12, R175, R12, !PT ;  /* 0x0000000caf0c7209 */ /* 0x000fe20007810000 */
[----:B------:R-:W3:Y:S01]  /*14400*/  MUFU.EX2 R159, R159 ;  /* 0x0000009f009f7308 */ /* 0x000ee20000000800 */
[----:B0-----:R-:W-:Y:S01]  /*14410*/  FADD.FTZ R3, R228, R3 ;  /* 0x00000003e4037221 */ /* 0x001fe20000010000 */
[-C--:B------:R-:W-:Y:S01]  /*14420*/  FMUL.FTZ R29, R29, R155.reuse ;  /* 0x0000009b1d1d7220 */ /* 0x080fe20000410000 */
[----:B------:R-:W-:Y:S01]  /*14430*/  FMNMX.FTZ R12, R176, R12, !PT ;  /* 0x0000000cb00c7209 */ /* 0x000fe20007810000 */
[-C--:B------:R-:W-:Y:S01]  /*14440*/  FMUL.FTZ R32, R32, R155.reuse ;  /* 0x0000009b20207220 */ /* 0x080fe20000410000 */
[-C--:B------:R-:W-:Y:S01]  /*14450*/  FMUL.FTZ R33, R33, R155.reuse ;  /* 0x0000009b21217220 */ /* 0x080fe20000410000 */
[-C--:B------:R-:W-:Y:S01]  /*14460*/  FMUL.FTZ R36, R36, R155.reuse ;  /* 0x0000009b24247220 */ /* 0x080fe20000410000 */
[----:B------:R-:W-:Y:S01]  /*14470*/  FMNMX.FTZ R12, R177, R12, !PT ;  /* 0x0000000cb10c7209 */ /* 0x000fe20007810000 */
[----:B------:R-:W0:Y:S01]  /*14480*/  MUFU.EX2 R164, R164 ;  /* 0x000000a400a47308 */ /* 0x000e220000000800 */
[----:B-1----:R-:W-:Y:S01]  /*14490*/  FADD.FTZ R3, R158, R3 ;  /* 0x000000039e037221 */ /* 0x002fe20000010000 */
[-C--:B------:R-:W-:Y:S01]  /*144a0*/  FMUL.FTZ R37, R37, R155.reuse ;  /* 0x0000009b25257220 */ /* 0x080fe20000410000 */
[----:B------:R-:W-:Y:S01]  /*144b0*/  FMNMX.FTZ R12, R178, R12, !PT ;  /* 0x0000000cb20c7209 */ /* 0x000fe20007810000 */
[-C--:B------:R-:W-:Y:S01]  /*144c0*/  FMUL.FTZ R40, R40, R155.reuse ;  /* 0x0000009b28287220 */ /* 0x080fe20000410000 */
[-C--:B------:R-:W-:Y:S01]  /*144d0*/  FMUL.FTZ R41, R41, R155.reuse ;  /* 0x0000009b29297220 */ /* 0x080fe20000410000 */
[-C--:B------:R-:W-:Y:S01]  /*144e0*/  FMUL.FTZ R44, R44, R155.reuse ;  /* 0x0000009b2c2c7220 */ /* 0x080fe20000410000 */
[----:B------:R-:W-:Y:S01]  /*144f0*/  FMNMX.FTZ R12, R179, R12, !PT ;  /* 0x0000000cb30c7209 */ /* 0x000fe20007810000 */
[----:B------:R-:W1:Y:S01]  /*14500*/  MUFU.EX2 R165, R165 ;  /* 0x000000a500a57308 */ /* 0x000e620000000800 */
[----:B---3--:R-:W-:Y:S01]  /*14510*/  FADD.FTZ R3, R159, R3 ;  /* 0x000000039f037221 */ /* 0x008fe20000010000 */
[-C--:B------:R-:W-:Y:S01]  /*14520*/  FMUL.FTZ R45, R45, R155.reuse ;  /* 0x0000009b2d2d7220 */ /* 0x080fe20000410000 */
        /* <DEDUP_REMOVED lines=32> */
[-C--:B------:R-:W-:Y:S01]  /*14730*/  FMUL.FTZ R80, R80, R155.reuse ;  /* 0x0000009b50507220 */ /* 0x080fe20000410000 */
[----:B------:R-:W0:Y:S01]  /*14740*/  SHFL.BFLY PT, R162, R12, 0x2, 0x1f ;  /* 0x0c401f000ca27f89 */ /* 0x000e2200000e0000 */
[-C--:B------:R-:W-:Y:S01]  /*14750*/  FMUL.FTZ R81, R81, R155.reuse ;  /* 0x0000009b51517220 */ /* 0x080fe20000410000 */
[-C--:B------:R-:W-:Y:S01]  /*14760*/  FMUL.FTZ R84, R84, R155.reuse ;  /* 0x0000009b54547220 */ /* 0x080fe20000410000 */
[-C--:B------:R-:W-:Y:S01]  /*14770*/  FMUL.FTZ R85, R85, R155.reuse ;  /* 0x0000009b55557220 */ /* 0x080fe20000410000 */
[----:B------:R-:W4:Y:S01]  /*14780*/  MUFU.EX2 R212, R212 ;  /* 0x000000d400d47308 */ /* 0x000f220000000800 */
        /* <DEDUP_REMOVED lines=18> */
[-C--:B------:R-:W-:Y:S01]  /*148b0*/  FMUL.FTZ R113, R113, R155.reuse ;  /* 0x0000009b71717220 */ /* 0x080fe20000410000 */
[----:B0-----:R-:W-:Y:S01]  /*148c0*/  FMNMX.FTZ R12, R12, R162, !PT ;  /* 0x000000a20c0c7209 */ /* 0x001fe20007810000 */
[-C--:B------:R-:W-:Y:S01]  /*148d0*/  FMUL.FTZ R116, R116, R155.reuse ;  /* 0x0000009b74747220 */ /* 0x080fe20000410000 */
[-C--:B------:R-:W-:Y:S01]  /*148e0*/  FMUL.FTZ R117, R117, R155.reuse ;  /* 0x0000009b75757220 */ /* 0x080fe20000410000 */
[-C--:B------:R-:W-:Y:S01]  /*148f0*/  FMUL.FTZ R120, R120, R155.reuse ;  /* 0x0000009b78787220 */ /* 0x080fe20000410000 */
[----:B------:R-:W0:Y:S01]  /*14900*/  MUFU.EX2 R181, R181 ;  /* 0x000000b500b57308 */ /* 0x000e220000000800 */
[----:B------:R-:W4:Y:S01]  /*14910*/  SHFL.BFLY PT, R162, R12, 0x1, 0x1f ;  /* 0x0c201f000ca27f89 */ /* 0x000f2200000e0000 */
[----:B-1----:R-:W-:Y:S01]  /*14920*/  FADD.FTZ R3, R213, R3 ;  /* 0x00000003d5037221 */ /* 0x002fe20000010000 */
        /* <DEDUP_REMOVED lines=14> */
[----:B0-----:R-:W-:Y:S01]  /*14a10*/  FADD.FTZ R3, R181, R3 ;  /* 0x00000003b5037221 */ /* 0x001fe20000010000 */
[-C--:B------:R-:W-:Y:S01]  /*14a20*/  FMUL.FTZ R144, R144, R155.reuse ;  /* 0x0000009b90907220 */ /* 0x080fe20000410000 */
[-C--:B------:R-:W-:Y:S01]  /*14a30*/  FMUL.FTZ R145, R145, R155.reuse ;  /* 0x0000009b91917220 */ /* 0x080fe20000410000 */
[-C--:B------:R-:W-:Y:S01]  /*14a40*/  FMUL.FTZ R148, R148, R155.reuse ;  /* 0x0000009b94947220 */ /* 0x080fe20000410000 */
[----:B------:R-:W-:-:S03]  /*14a50*/  FMUL.FTZ R149, R149, R155 ;  /* 0x0000009b95957220 */ /* 0x000fc60000410000 */
[----:B------:R-:W0:Y:S01]  /*14a60*/  MUFU.EX2 R188, R188 ;  /* 0x000000bc00bc7308 */ /* 0x000e220000000800 */
[----:B----4-:R-:W-:-:S04]  /*14a70*/  FMNMX.FTZ R12, R12, R162, !PT ;  /* 0x000000a20c0c7209 */ /* 0x010fc80007810000 */
[C---:B------:R-:W-:Y:S01]  /*14a80*/  FSETP.NEU.FTZ.AND P2, PT, R12.reuse, -INF , PT ;  /* 0xff8000000c00780b */ /* 0x040fe20003f5d000 */
[----:B------:R-:W-:Y:S02]  /*14a90*/  FMUL.FTZ R162, R12, R13 ;  /* 0x0000000d0ca27220 */ /* 0x000fe40000410000 */
[----:B------:R-:W4:Y:S03]  /*14aa0*/  MUFU.EX2 R189, R189 ;  /* 0x000000bd00bd7308 */ /* 0x000f260000000800 */
[----:B------:R-:W-:-:S05]  /*14ab0*/  FSEL R162, R162, RZ, P2 ;  /* 0x000000ffa2a27208 */ /* 0x000fca0001000000 */
[-CC-:B------:R-:W-:Y:S01]  /*14ac0*/  FFMA.FTZ R198, R160, R13.reuse, -R162.reuse ;  /* 0x0000000da0c67223 */ /* 0x180fe200000108a2 */
[----:B------:R-:W5:Y:S01]  /*14ad0*/  MUFU.EX2 R216, R216 ;  /* 0x000000d800d87308 */ /* 0x000f620000000800 */
[----:B------:R-:W-:Y:S01]  /*14ae0*/  F2FP.F16.F32.PACK_AB R160, R169, R168 ;  /* 0x000000a8a9a0723e */ /* 0x000fe200000000ff */
[----:B-1----:R-:W-:Y:S01]  /*14af0*/  FADD.FTZ R168, R184, R3 ;  /* 0x00000003b8a87221 */ /* 0x002fe20000010000 */
[-CC-:B------:R-:W-:Y:S01]  /*14b00*/  FFMA.FTZ R196, R170, R13.reuse, -R162.reuse ;  /* 0x0000000daac47223 */ /* 0x180fe200000108a2 */
[-CC-:B------:R-:W-:Y:S01]  /*14b10*/  FFMA.FTZ R199, R156, R13.reuse, -R162.reuse ;  /* 0x0000000d9cc77223 */ /* 0x180fe200000108a2 */
[-C--:B------:R-:W-:Y:S01]  /*14b20*/  FFMA.FTZ R197, R166, R13.reuse, -R162 ;  /* 0x0000000da6c57223 */ /* 0x080fe200000108a2 */
[----:B---3--:R-:W-:Y:S01]  /*14b30*/  FADD.FTZ R3, R185, R168 ;  /* 0x000000a8b9037221 */ /* 0x008fe20000010000 */
[----:B------:R-:W-:Y:S01]  /*14b40*/  F2FP.F16.F32.PACK_AB R156, R159, R158 ;  /* 0x0000009e9f9c723e */ /* 0x000fe200000000ff */
[----:B------:R-:W1:Y:S01]  /*14b50*/  MUFU.EX2 R226, R226 ;  /* 0x000000e200e27308 */ /* 0x000e620000000800 */
[----:B------:R-:W-:Y:S01]  /*14b60*/  F2FP.F16.F32.PACK_AB R158, R165, R164 ;  /* 0x000000a4a59e723e */ /* 0x000fe200000000ff */
[----:B0-----:R-:W-:Y:S01]  /*14b70*/  FADD.FTZ R170, R188, R3 ;  /* 0x00000003bcaa7221 */ /* 0x001fe20000010000 */
[----:B------:R-:W-:Y:S01]  /*14b80*/  F2FP.F16.F32.PACK_AB R166, R181, R180 ;  /* 0x000000b4b5a6723e */ /* 0x000fe200000000ff */
[-C--:B------:R-:W-:Y:S01]  /*14b90*/  FFMA.FTZ R215, R194, R13.reuse, -R162 ;  /* 0x0000000dc2d77223 */ /* 0x080fe200000108a2 */
[----:B------:R-:W-:Y:S01]  /*14ba0*/  FSEL R165, R12, RZ, P2 ;  /* 0x000000ff0ca57208 */ /* 0x000fe20001000000 */
[----:B----4-:R-:W-:Y:S01]  /*14bb0*/  FADD.FTZ R3, R189, R170 ;  /* 0x000000aabd037221 */ /* 0x010fe20000010000 */
[-CC-:B------:R-:W-:Y:S01]  /*14bc0*/  FFMA.FTZ R194, R153, R13.reuse, -R162.reuse ;  /* 0x0000000d99c27223 */ /* 0x180fe200000108a2 */
[----:B------:R-:W0:Y:S01]  /*14bd0*/  MUFU.EX2 R195, R195 ;  /* 0x000000c300c37308 */ /* 0x000e220000000800 */
[-CC-:B------:R-:W-:Y:S01]  /*14be0*/  FFMA.FTZ R157, R157, R13.reuse, -R162.reuse ;  /* 0x0000000d9d9d7223 */ /* 0x180fe200000108a2 */
[----:B-----5:R-:W-:Y:S01]  /*14bf0*/  FADD.FTZ R3, R216, R3 ;  /* 0x00000003d8037221 */ /* 0x020fe20000010000 */
[-CC-:B------:R-:W-:Y:S01]  /*14c00*/  FFMA.FTZ R153, R174, R13.reuse, -R162.reuse ;  /* 0x0000000dae997223 */ /* 0x180fe200000108a2 */
[-CC-:B------:R-:W-:Y:S01]  /*14c10*/  FFMA.FTZ R161, R161, R13.reuse, -R162.reuse ;  /* 0x0000000da1a17223 */ /* 0x180fe200000108a2 */
[-CC-:B------:R-:W-:Y:S01]  /*14c20*/  FFMA.FTZ R167, R167, R13.reuse, -R162.reuse ;  /* 0x0000000da7a77223 */ /* 0x180fe200000108a2 */
[-CC-:B------:R-:W-:Y:S01]  /*14c30*/  FFMA.FTZ R171, R171, R13.reuse, -R162.reuse ;  /* 0x0000000dabab7223 */ /* 0x180fe200000108a2 */
[-CC-:B------:R-:W-:Y:S01]  /*14c40*/  FFMA.FTZ R175, R175, R13.reuse, -R162.reuse ;  /* 0x0000000dafaf7223 */ /* 0x180fe200000108a2 */
[----:B------:R-:W-:Y:S01]  /*14c50*/  MUFU.EX2 R215, R215 ;  /* 0x000000d700d77308 */ /* 0x000fe20000000800 */
[----:B-1----:R-:W-:Y:S01]  /*14c60*/  FADD.FTZ R180, R226, R3 ;  /* 0x00000003e2b47221 */ /* 0x002fe20000010000 */
        /* <DEDUP_REMOVED lines=8> */
[----:B------:R-:W-:Y:S01]  /*14cf0*/  FADD.FTZ R180, -R165, R214 ;  /* 0x000000d6a5b47221 */ /* 0x000fe20000010100 */
[-CC-:B------:R-:W-:Y:S01]  /*14d00*/  FFMA.FTZ R186, R186, R13.reuse, -R162.reuse ;  /* 0x0000000dbaba7223 */ /* 0x180fe200000108a2 */
[-CC-:B------:R-:W-:Y:S01]  /*14d10*/  FFMA.FTZ R187, R187, R13.reuse, -R162.reuse ;  /* 0x0000000dbbbb7223 */ /* 0x180fe200000108a2 */
[-CC-:B------:R-:W-:Y:S01]  /*14d20*/  FFMA.FTZ R191, R191, R13.reuse, -R162.reuse ;  /* 0x0000000dbfbf7223 */ /* 0x180fe200000108a2 */
[-C--:B------:R-:W-:Y:S01]  /*14d30*/  FMUL.FTZ R180, R180, R13.reuse ;  /* 0x0000000db4b47220 */ /* 0x080fe20000410000 */
[-CC-:B------:R-:W-:Y:S01]  /*14d40*/  FFMA.FTZ R190, R190, R13.reuse, -R162.reuse ;  /* 0x0000000dbebe7223 */ /* 0x180fe200000108a2 */
[----:B------:R-:W-:Y:S01]  /*14d50*/  MUFU.EX2 R199, R199 ;  /* 0x000000c700c77308 */ /* 0x000fe20000000800 */
[-CC-:B------:R-:W-:Y:S01]  /*14d60*/  FFMA.FTZ R192, R192, R13.reuse, -R162.reuse ;  /* 0x0000000dc0c07223 */ /* 0x180fe200000108a2 */
[----:B------:R-:W-:Y:S01]  /*14d70*/  FFMA.FTZ R193, R193, R13, -R162 ;  /* 0x0000000dc1c17223 */ /* 0x000fe200000108a2 */
[----:B------:R-:W-:-:S02]  /*14d80*/  F2FP.F16.F32.PACK_AB R162, R173, R172 ;  /* 0x000000acada2723e */ /* 0x000fc400000000ff */
[----:B------:R-:W-:Y:S02]  /*14d90*/  F2FP.F16.F32.PACK_AB R164, R213, R212 ;  /* 0x000000d4d5a4723e */ /* 0x000fe400000000ff */
[----:B------:R-:W-:Y:S01]  /*14da0*/  F2FP.F16.F32.PACK_AB R168, R185, R184 ;  /* 0x000000b8b9a8723e */ /* 0x000fe200000000ff */
[----:B------:R-:W0:Y:S01]  /*14db0*/  MUFU.EX2 R180, R180 ;  /* 0x000000b400b47308 */ /* 0x000e220000000800 */
[----:B------:R-:W-:Y:S02]  /*14dc0*/  F2FP.F16.F32.PACK_AB R170, R189, R188 ;  /* 0x000000bcbdaa723e */ /* 0x000fe400000000ff */
[----:B------:R-:W-:-:S05]  /*14dd0*/  F2FP.F16.F32.PACK_AB R172, R226, R216 ;  /* 0x000000d8e2ac723e */ /* 0x000fca00000000ff */
[----:B------:R-:W1:Y:S08]  /*14de0*/  MUFU.EX2 R157, R157 ;  /* 0x0000009d009d7308 */ /* 0x000e700000000800 */
[----:B------:R3:W4:Y:S01]  /*14df0*/  MUFU.EX2 R174, R154 ;  /* 0x0000009a00ae7308 */ /* 0x0007220000000800 */
        /* <DEDUP_REMOVED lines=8> */
[----:B---3--:R-:W-:Y:S01]  /*14e80*/  F2FP.F16.F32.PACK_AB R154, R228, R163 ;  /* 0x000000a3e49a723e */ /* 0x008fe200000000ff */
[-C--:B------:R-:W-:Y:S01]  /*14e90*/  FMUL.FTZ R39, R39, R180.reuse ;  /* 0x000000b427277220 */ /* 0x080fe20000410000 */
[----:B-1----:R-:W-:Y:S01]  /*14ea0*/  F2FP.F16.F32.PACK_AB R155, R157, R199 ;  /* 0x000000c79d9b723e */ /* 0x002fe200000000ff */
[-C--:B------:R-:W-:Y:S01]  /*14eb0*/  FMUL.FTZ R42, R42, R180.reuse ;  /* 0x000000b42a2a7220 */ /* 0x080fe20000410000 */
[-C--:B------:R-:W-:Y:S01]  /*14ec0*/  FMUL.FTZ R43, R43, R180.reuse ;  /* 0x000000b42b2b7220 */ /* 0x080fe20000410000 */
[-C--:B------:R-:W-:Y:S01]  /*14ed0*/  FMUL.FTZ R46, R46, R180.reuse ;  /* 0x000000b42e2e7220 */ /* 0x080fe20000410000 */
[-C--:B------:R-:W-:Y:S01]  /*14ee0*/  FMUL.FTZ R47, R47, R180.reuse ;  /* 0x000000b42f2f7220 */ /* 0x080fe20000410000 */
[----:B------:R1:W-:Y:S01]  /*14ef0*/  MUFU.EX2 R163, R153 ;  /* 0x0000009900a37308 */ /* 0x0003e20000000800 */
[C---:B----4-:R-:W-:Y:S01]  /*14f00*/  FADD.FTZ R3, R174.reuse, R3 ;  /* 0x00000003ae037221 */ /* 0x050fe20000010000 */
[----:B------:R-:W-:Y:S01]  /*14f10*/  F2FP.F16.F32.PACK_AB R174, R174, R195 ;  /* 0x000000c3aeae723e */ /* 0x000fe200000000ff */
[-C--:B------:R-:W-:Y:S01]  /*14f20*/  FMUL.FTZ R50, R50, R180.reuse ;  /* 0x000000b432327220 */ /* 0x080fe20000410000 */
[-C--:B------:R-:W-:Y:S01]  /*14f30*/  FMUL.FTZ R51, R51, R180.reuse ;  /* 0x000000b433337220 */ /* 0x080fe20000410000 */
[-C--:B------:R-:W-:Y:S01]  /*14f40*/  FMUL.FTZ R54, R54, R180.reuse ;  /* 0x000000b436367220 */ /* 0x080fe20000410000 */
[-C--:B------:R-:W-:Y:S01]  /*14f50*/  FMUL.FTZ R55, R55, R180.reuse ;  /* 0x000000b437377220 */ /* 0x080fe20000410000 */
[----:B------:R-:W-:Y:S01]  /*14f60*/  FMUL.FTZ R58, R58, R180 ;  /* 0x000000b43a3a7220 */ /* 0x000fe20000410000 */
[----:B------:R-:W3:Y:S01]  /*14f70*/  MUFU.EX2 R161, R161 ;  /* 0x000000a100a17308 */ /* 0x000ee20000000800 */
[----:B-1----:R-:W-:Y:S01]  /*14f80*/  FFMA.FTZ R153, R180, R0, R215 ;  /* 0x00000000b4997223 */ /* 0x002fe200000100d7 */
[-C--:B------:R-:W-:Y:S01]  /*14f90*/  FMUL.FTZ R59, R59, R180.reuse ;  /* 0x000000b43b3b7220 */ /* 0x080fe20000410000 */
[-C--:B------:R-:W-:Y:S01]  /*14fa0*/  FMUL.FTZ R62, R62, R180.reuse ;  /* 0x000000b43e3e7220 */ /* 0x080fe20000410000 */
[-C--:B------:R-:W-:Y:S01]  /*14fb0*/  FMUL.FTZ R63, R63, R180.reuse ;  /* 0x000000b43f3f7220 */ /* 0x080fe20000410000 */
[----:B------:R-:W-:Y:S01]  /*14fc0*/  FADD.FTZ R0, R194, R153 ;  /* 0x00000099c2007221 */ /* 0x000fe20000010000 */
[-C--:B------:R-:W-:Y:S01]  /*14fd0*/  FMUL.FTZ R66, R66, R180.reuse ;  /* 0x000000b442427220 */ /* 0x080fe20000410000 */
[-C--:B------:R-:W-:Y:S01]  /*14fe0*/  FMUL.FTZ R67, R67, R180.reuse ;  /* 0x000000b443437220 */ /* 0x080fe20000410000 */
[----:B------:R-:W1:Y:S01]  /*14ff0*/  MUFU.EX2 R159, R197 ;  /* 0x000000c5009f7308 */ /* 0x000e620000000800 */
[----:B------:R-:W-:Y:S01]  /*15000*/  FADD.FTZ R0, R199, R0 ;  /* 0x00000000c7007221 */ /* 0x000fe20000010000 */
[-C--:B------:R-:W-:Y:S01]  /*15010*/  FMUL.FTZ R70, R70, R180.reuse ;  /* 0x000000b446467220 */ /* 0x080fe20000410000 */
[-C--:B------:R-:W-:Y:S01]  /*15020*/  FMUL.FTZ R71, R71, R180.reuse ;  /* 0x000000b447477220 */ /* 0x080fe20000410000 */
[-C--:B------:R-:W-:Y:S01]  /*15030*/  FMUL.FTZ R74, R74, R180.reuse ;  /* 0x000000b44a4a7220 */ /* 0x080fe20000410000 */
[----:B------:R-:W-:Y:S01]  /*15040*/  FADD.FTZ R153, R157, R0 ;  /* 0x000000009d997221 */ /* 0x000fe20000010000 */
[-C--:B------:R-:W-:Y:S01]  /*15050*/  FMUL.FTZ R75, R75, R180.reuse ;  /* 0x000000b44b4b7220 */ /* 0x080fe20000410000 */
[----:B------:R-:W-:Y:S01]  /*15060*/  FMUL.FTZ R78, R78, R180 ;  /* 0x000000b44e4e7220 */ /* 0x000fe20000410000 */
[----:B------:R-:W4:Y:S01]  /*15070*/  MUFU.EX2 R167, R167 ;  /* 0x000000a700a77308 */ /* 0x000f220000000800 */
[----:B0-----:R-:W-:Y:S01]  /*15080*/  FADD.FTZ R0, R198, R153 ;  /* 0x00000099c6007221 */ /* 0x001fe20000010000 */
[----:B---3--:R-:W-:Y:S01]  /*15090*/  F2FP.F16.F32.PACK_AB R157, R161, R198 ;  /* 0x000000c6a19d723e */ /* 0x008fe200000000ff */
        /* <DEDUP_REMOVED lines=14> */
[C---:B----4-:R-:W-:Y:S01]  /*15180*/  FADD.FTZ R153, R167.reuse, R0 ;  /* 0x00000000a7997221 */ /* 0x050fe20000010000 */
[----:B------:R-:W-:Y:S01]  /*15190*/  F2FP.F16.F32.PACK_AB R159, R167, R159 ;  /* 0x0000009fa79f723e */ /* 0x000fe200000000ff */
        /* <DEDUP_REMOVED lines=14> */
[C---:B-1----:R-:W-:Y:S01]  /*15280*/  FADD.FTZ R0, R171.reuse, R0 ;  /* 0x00000000ab007221 */ /* 0x042fe20000010000 */
[----:B------:R-:W-:Y:S01]  /*15290*/  F2FP.F16.F32.PACK_AB R161, R171, R196 ;  /* 0x000000c4aba1723e */ /* 0x000fe200000000ff */
[-C--:B------:R-:W-:Y:S01]  /*152a0*/  FMUL.FTZ R122, R122, R180.reuse ;  /* 0x000000b47a7a7220 */ /* 0x080fe20000410000 */
[-C--:B------:R-:W-:Y:S01]  /*152b0*/  FMUL.FTZ R123, R123, R180.reuse ;  /* 0x000000b47b7b7220 */ /* 0x080fe20000410000 */
[----:B------:R-:W-:Y:S01]  /*152c0*/  FADD.FTZ R0, R163, R0 ;  /* 0x00000000a3007221 */ /* 0x000fe20000010000 */
[-C--:B------:R-:W-:Y:S01]  /*152d0*/  FMUL.FTZ R126, R126, R180.reuse ;  /* 0x000000b47e7e7220 */ /* 0x080fe20000410000 */
[-C--:B------:R-:W-:Y:S01]  /*152e0*/  FMUL.FTZ R127, R127, R180.reuse ;  /* 0x000000b47f7f7220 */ /* 0x080fe20000410000 */
[----:B------:R-:W1:Y:S01]  /*152f0*/  MUFU.EX2 R177, R177 ;  /* 0x000000b100b17308 */ /* 0x000e620000000800 */
[C---:B---3--:R-:W-:Y:S01]  /*15300*/  FADD.FTZ R0, R175.reuse, R0 ;  /* 0x00000000af007221 */ /* 0x048fe20000010000 */
        /* <DEDUP_REMOVED lines=17> */
[----:B------:R-:W-:-:S05]  /*15420*/  FMUL.FTZ R151, R151, R180 ;  /* 0x000000b497977220 */ /* 0x000fca0000410000 */
[----:B------:R-:W1:Y:S01]  /*15430*/  MUFU.EX2 R169, R182 ;  /* 0x000000b600a97308 */ /* 0x000e620000000800 */
[----:B---3--:R-:W-:Y:S01]  /*15440*/  FADD.FTZ R0, R178, R153 ;  /* 0x00000099b2007221 */ /* 0x008fe20000010000 */
[----:B------:R-:W-:-:S06]  /*15450*/  F2FP.F16.F32.PACK_AB R153, R194, R215 ;  /* 0x000000d7c299723e */ /* 0x000fcc00000000ff */
[----:B------:R-:W3:Y:S01]  /*15460*/  MUFU.EX2 R183, R183 ;  /* 0x000000b700b77308 */ /* 0x000ee20000000800 */
[C---:B0-----:R-:W-:Y:S01]  /*15470*/  FADD.FTZ R0, R179.reuse, R0 ;  /* 0x00000000b3007221 */ /* 0x041fe20000010000 */
[----:B------:R-:W-:-:S06]  /*15480*/  F2FP.F16.F32.PACK_AB R167, R179, R178 ;  /* 0x000000b2b3a7723e */ /* 0x000fcc00000000ff */
        /* <DEDUP_REMOVED lines=14> */
[----:B------:R-:W-:-:S03]  /*15570*/  F2FP.F16.F32.PACK_AB R173, R190, R173 ;  /* 0x000000adbead723e */ /* 0x000fc600000000ff */
[----:B-1----:R-:W-:-:S04]  /*15580*/  FADD.FTZ R0, R192, R181 ;  /* 0x000000b5c0007221 */ /* 0x002fc80000010000 */
[C---:B---3--:R-:W-:Y:S01]  /*15590*/  FADD.FTZ R0, R193.reuse, R0 ;  /* 0x00000000c1007221 */ /* 0x048fe20000010000 */
[----:B------:R-:W-:Y:S01]  /*155a0*/  F2FP.F16.F32.PACK_AB R175, R193, R192 ;  /* 0x000000c0c1af723e */ /* 0x000fe200000000ff */
[----:B------:R-:W-:Y:S06]  /*155b0*/  @!P0 BRA `(.L_x_2837) ;  /* 0x0000000000048947 */ /* 0x000fec0003800000 */
[----:B------:R-:W-:Y:S01]  /*155c0*/  BPT.TRAP 0x1 ;  /* 0x000000040000795c */ /* 0x000fe20000300000 */
.L_x_2837:
[----:B------:R0:W1:Y:S01]  /*155d0*/  SYNCS.PHASECHK.TRANS64.TRYWAIT P2, [R210+URZ+0x22850], R209 ;  /* 0x022850d1d20075a7 */ /* 0x000062000804017f */
[----:B------:R-:W-:Y:S05]  /*155e0*/  @!P0 BRA `(.L_x_2838) ;  /* 0x0000000000048947 */ /* 0x000fea0003800000 */
[----:B------:R-:W-:Y:S01]  /*155f0*/  BPT.TRAP 0x1 ;  /* 0x000000040000795c */ /* 0x000fe20000300000 */
.L_x_2838:
[----:B------:R-:W-:Y:S04]  /*15600*/  BSSY B0, `(.L_x_2839) ;  /* 0x0000004000007945 */ /* 0x000fe80003800000 */
[----:B-1----:R-:W-:Y:S05]  /*15610*/  @P2 BRA `(.L_x_2840) ;  /* 0x0000000000082947 */ /* 0x002fea0003800000 */
[----:B------:R-:W1:Y:S02]  /*15620*/  SYNCS.PHASECHK.TRANS64.TRYWAIT P2, [R210+URZ+0x22850], R209 ;  /* 0x022850d1d20075a7 */ /* 0x000e64000804017f */
[----:B-1----:R-:W-:Y:S05]  /*15630*/  @!P2 BRA `(.L_x_2841) ;  /* 0x000000c80044a947 */ /* 0x002fea0003800000 */
.L_x_2840:
[----:B------:R-:W-:Y:S05]  /*15640*/  BSYNC B0 ;  /* 0x0000000000007941 */ /* 0x000fea0003800000 */
.L_x_2839:
[----:B------:R-:W3:Y:S01]  /*15650*/  S2R R178, SR_TID.X ;  /* 0x0000000000b27919 */ /* 0x000ee20000002100 */
[----:B------:R-:W-:Y:S01]  /*15660*/  IMAD.MOV.U32 R177, RZ, RZ, 0x40000040 ;  /* 0x40000040ffb17424 */ /* 0x000fe200078e00ff */
[----:B------:R-:W-:Y:S05]  /*15670*/  WARPSYNC.ALL ;  /* 0x0000000000007948 */ /* 0x000fea0003800000 */
[----:B------:R-:W-:Y:S01]  /*15680*/  R2UR UR7, R177 ;  /* 0x00000000b10772ca */ /* 0x000fe200000e0000 */
[----:B------:R-:W-:Y:S01]  /*15690*/  IMAD R176, R2, 0xc00, R21 ;  /* 0x00000c0002b07824 */ /* 0x000fe200078e0215 */
[----:B------:R-:W-:Y:S01]  /*156a0*/  ISETP.GT.AND P2, PT, R6, R218, PT ;  /* 0x000000da0600720c */ /* 0x000fe20003f44270 */
[----:B012---:R-:W-:-:S02]  /*156b0*/  @!P1 VIADD R210, R210, 0x22860 ;  /* 0x00022860d2d29836 */ /* 0x007fc40000000000 */
[----:B------:R-:W-:Y:S01]  /*156c0*/  VIADD R6, R6, 0xffffffff ;  /* 0xffffffff06067836 */ /* 0x000fe20000000000 */
[----:B------:R-:W-:Y:S01]  /*156d0*/  R2UR UR6, R176 ;  /* 0x00000000b00672ca */ /* 0x000fe200000e0000 */
[----:B------:R-:W-:Y:S01]  /*156e0*/  IMAD.MOV.U32 R214, RZ, RZ, R12 ;  /* 0x000000ffffd67224 */ /* 0x000fe200078e000c */
[----:B------:R-:W-:Y:S01]  /*156f0*/  @!P1 PRMT R210, RZ, 0x654, R210 ;  /* 0x00000654ffd29816 */ /* 0x000fe200000000d2 */
[----:B------:R-:W-:Y:S01]  /*15700*/  IMAD.MOV.U32 R215, RZ, RZ, R7 ;  /* 0x000000ffffd77224 */ /* 0x000fe200078e0007 */
[----:B---3--:R-:W-:-:S05]  /*15710*/  SHF.R.U32.HI R178, RZ, 0x7, R178 ;  /* 0x00000007ffb27819 */ /* 0x008fca00000116b2 */
        /* <DEDUP_REMOVED lines=46> */
.L_x_2824:
[----:B------:R-:W-:Y:S05]  /*15a00*/  WARPSYNC.ALL ;  /* 0x0000000000007948 */ /* 0x000fea0003800000 */
[----:B------:R-:W3:Y:S01]  /*15a10*/  SHFL.BFLY PT, R4, R3, 0x2, 0x1f ;  /* 0x0c401f0003047f89 */ /* 0x000ee200000e0000 */
[----:B------:R-:W-:Y:S01]  /*15a20*/  VIADD R2, R2, 0x1 ;  /* 0x0000000102027836 */ /* 0x000fe20000000000 */
[----:B------:R4:W-:Y:S08]  /*15a30*/  BAR.ARV R20, 0x100 ;  /* 0x000400140000751d */ /* 0x0009f00000002000 */
[----:B------:R-:W-:Y:S06]  /*15a40*/  BAR.ARV 0x8, 0x180 ;  /* 0x0206000000007b1d */ /* 0x000fec0000002000 */
[----:B------:R-:W-:Y:S01]  /*15a50*/  ISETP.NE.AND P1, PT, R2, 0x2, PT ;  /* 0x000000020200780c */ /* 0x000fe20003f25270 */
[----:B------:R-:W-:Y:S01]  /*15a60*/  VIADD R234, R234, 0x1 ;  /* 0x00000001eaea7836 */ /* 0x000fe20000000000 */
[----:B------:R-:W5:Y:S01]  /*15a70*/  SHFL.BFLY PT, R9, R0, 0x2, 0x1f ;  /* 0x0c401f0000097f89 */ /* 0x000f6200000e0000 */
[----:B------:R-:W-:-:S02]  /*15a80*/  PLOP3.LUT P0, PT, PT, PT, PT, 0x8, 0x0 ;  /* 0x000000000000781c */ /* 0x000fc40003f0e170 */
[----:B------:R-:W-:Y:S01]  /*15a90*/  SEL R2, R2, RZ, P1 ;  /* 0x000000ff02027207 */ /* 0x000fe20000800000 */
[----:B---3--:R-:W-:-:S05]  /*15aa0*/  FADD.FTZ R4, R4, R3 ;  /* 0x0000000304047221 */ /* 0x008fca0000010000 */
[----:B------:R-:W3:Y:S01]  /*15ab0*/  SHFL.BFLY PT, R5, R4, 0x1, 0x1f ;  /* 0x0c201f0004057f89 */ /* 0x000ee200000e0000 */
[----:B-----5:R-:W-:Y:S01]  /*15ac0*/  FADD.FTZ R6, R9, R0 ;  /* 0x0000000009067221 */ /* 0x020fe20000010000 */
[----:B------:R-:W-:-:S04]  /*15ad0*/  IMAD.MOV.U32 R0, RZ, RZ, RZ ;  /* 0x000000ffff007224 */ /* 0x000fc800078e00ff */
[----:B------:R-:W5:Y:S01]  /*15ae0*/  SHFL.BFLY PT, R9, R6, 0x1, 0x1f ;  /* 0x0c201f0006097f89 */ /* 0x000f6200000e0000 */
[----:B---3--:R-:W-:Y:S01]  /*15af0*/  FADD.FTZ R8, R4, R5 ;  /* 0x0000000504087221 */ /* 0x008fe20000010000 */
[----:B------:R-:W-:Y:S01]  /*15b00*/  IMAD.MOV.U32 R5, RZ, RZ, RZ ;  /* 0x000000ffff057224 */ /* 0x000fe200078e00ff */
[----:B------:R-:W-:-:S03]  /*15b10*/  SEL R4, RZ, 0x1, P1 ;  /* 0x00000001ff047807 */ /* 0x000fc60000800000 */
[----:B------:R-:W-:Y:S02]  /*15b20*/  FSETP.NE.FTZ.AND P2, PT, R8, RZ, PT ;  /* 0x000000ff0800720b */ /* 0x000fe40003f55000 */
[----:B------:R-:W-:-:S11]  /*15b30*/  LOP3.LUT R19, R19, R4, RZ, 0x3c, !PT ;  /* 0x0000000413137212 */ /* 0x000fd600078e3cff */
[----:B------:R-:W3:Y:S01]  /*15b40*/  @P2 MUFU.LG2 R15, R8 ;  /* 0x00000008000f2308 */ /* 0x000ee20000000c00 */
[----:B------:R-:W-:Y:S01]  /*15b50*/  @P2 FMUL.FTZ R14, R13, 0.69314718246459960938 ;  /* 0x3f3172180d0e2820 */ /* 0x000fe20000410000 */
[----:B-----5:R-:W-:Y:S01]  /*15b60*/  FADD.FTZ R9, R6, R9 ;  /* 0x0000000906097221 */ /* 0x020fe20000010000 */
[----:B------:R-:W-:-:S04]  /*15b70*/  IMAD.MOV.U32 R6, RZ, RZ, -0x800000 ;  /* 0xff800000ff067424 */ /* 0x000fc800078e00ff */
[----:B------:R-:W-:Y:S01]  /*15b80*/  FSETP.NE.FTZ.AND P3, PT, R9, RZ, PT ;  /* 0x000000ff0900720b */ /* 0x000fe20003f75000 */
[----:B------:R-:W5:Y:S01]  /*15b90*/  @P2 MUFU.RCP R5, R8 ;  /* 0x0000000800052308 */ /* 0x000f620000001000 */
[----:B---3--:R-:W-:-:S11]  /*15ba0*/  @P2 FMUL.FTZ R15, R15, 0.69314718246459960938 ;  /* 0x3f3172180f0f2820 */ /* 0x008fd60000410000 */
[----:B------:R-:W3:Y:S01]  /*15bb0*/  @P3 MUFU.LG2 R16, R9 ;  /* 0x0000000900103308 */ /* 0x000ee20000000c00 */
[----:B------:R-:W-:Y:S01]  /*15bc0*/  @P3 FMUL.FTZ R13, R13, 0.69314718246459960938 ;  /* 0x3f3172180d0d3820 */ /* 0x000fe20000410000 */
[----:B------:R-:W-:Y:S01]  /*15bd0*/  @P2 FFMA.FTZ R6, R14, R7, R15 ;  /* 0x000000070e062223 */ /* 0x000fe2000001000f */
[-C--:B-----5:R-:W-:Y:S01]  /*15be0*/  FMUL.FTZ R167, R88, R5.reuse ;  /* 0x0000000558a77220 */ /* 0x0a0fe20000410000 */
[-C--:B------:R-:W-:Y:S01]  /*15bf0*/  FMUL.FTZ R169, R96, R5.reuse ;  /* 0x0000000560a97220 */ /* 0x080fe20000410000 */
[----:B------:R-:W-:-:S03]  /*15c00*/  FMUL.FTZ R171, R104, R5 ;  /* 0x0000000568ab7220 */ /* 0x000fc60000410000 */
[----:B------:R-:W5:Y:S01]  /*15c10*/  @P3 MUFU.RCP R0, R9 ;  /* 0x0000000900003308 */ /* 0x000f620000001000 */
        /* <DEDUP_REMOVED lines=8> */
[----:B---3--:R-:W-:Y:S01]  /*15ca0*/  @P3 FMUL.FTZ R16, R16, 0.69314718246459960938 ;  /* 0x3f31721810103820 */ /* 0x008fe20000410000 */
[-C--:B------:R-:W-:Y:S01]  /*15cb0*/  FMUL.FTZ R40, R40, R5.reuse ;  /* 0x0000000528287220 */ /* 0x080fe20000410000 */
[-C--:B------:R-:W-:Y:S01]  /*15cc0*/  FMUL.FTZ R41, R41, R5.reuse ;  /* 0x0000000529297220 */ /* 0x080fe20000410000 */
[-C--:B------:R-:W-:Y:S01]  /*15cd0*/  FMUL.FTZ R44, R44, R5.reuse ;  /* 0x000000052c2c7220 */ /* 0x080fe20000410000 */
[-C--:B------:R-:W-:Y:S01]  /*15ce0*/  FMUL.FTZ R45, R45, R5.reuse ;  /* 0x000000052d2d7220 */ /* 0x080fe20000410000 */
[-C--:B------:R-:W-:Y:S01]  /*15cf0*/  FMUL.FTZ R48, R48, R5.reuse ;  /* 0x0000000530307220 */ /* 0x080fe20000410000 */
[-C--:B------:R-:W-:Y:S01]  /*15d00*/  FMUL.FTZ R49, R49, R5.reuse ;  /* 0x0000000531317220 */ /* 0x080fe20000410000 */
[-C--:B------:R-:W-:Y:S01]  /*15d10*/  FMUL.FTZ R52, R52, R5.reuse ;  /* 0x0000000534347220 */ /* 0x080fe20000410000 */
[-C--:B-----5:R-:W-:Y:S01]  /*15d20*/  FMUL.FTZ R11, R51, R0.reuse ;  /* 0x00000000330b7220 */ /* 0x0a0fe20000410000 */
        /* <DEDUP_REMOVED lines=110> */
[----:B----4-:R-:W-:-:S07]  /*16410*/  @P3 FFMA.FTZ R5, R13, R12, R16 ;  /* 0x0000000c0d053223 */ /* 0x010fce0000010010 */
.L_x_2734:
[----:B------:R-:W-:Y:S05]  /*16420*/  WARPSYNC.ALL ;  /* 0x0000000000007948 */ /* 0x000fea0003800000 */
[----:B------:R-:W1:Y:S08]  /*16430*/  S2UR UR5, SR_CgaCtaId ;  /* 0x00000000000579c3 */ /* 0x000e700000008800 */
[----:B------:R-:W-:Y:S06]  /*16440*/  BAR.SYNC.DEFER_BLOCKING 0x5, 0x180 ;  /* 0x0146000000007b1d */ /* 0x000fec0000010000 */
[----:B------:R-:W-:Y:S01]  /*16450*/  UMOV UR4, 0x400 ;  /* 0x0000040000047882 */ /* 0x000fe20000000000 */
[----:B------:R-:W-:Y:S01]  /*16460*/  BSSY B0, `(.L_x_2843) ;  /* 0x00002de000007945 */ /* 0x000fe20003800000 */
[----:B-1----:R-:W-:-:S06]  /*16470*/  ULEA UR4, UR5, UR4, 0x18 ;  /* 0x0000000405047291 */ /* 0x002fcc000f8ec03f */
[----:B------:R-:W-:-:S05]  /*16480*/  IMAD.U32 R16, RZ, RZ, UR4 ;  /* 0x00000004ff107e24 */ /* 0x000fca000f8e00ff */
[----:B------:R1:W3:Y:S01]  /*16490*/  LDS.128 R80, [R16+0x228d0] ;  /* 0x0228d00010507984 */ /* 0x0002e20000000c00 */
[----:B------:R-:W-:Y:S06]  /*164a0*/  BAR.ARV 0x4, 0x180 ;  /* 0x0106000000007b1d */ /* 0x000fec0000002000 */
[----:B------:R-:W-:Y:S05]  /*164b0*/  @P0 BRA `(.L_x_2844) ;  /* 0x0000001c00c80947 */ /* 0x000fea0003800000 */
[----:B------:R-:W4:Y:S01]  /*164c0*/  LDL R14, [R1+0x18] ;  /* 0x00001800010e7983 */ /* 0x000f220000100800 */
[----:B------:R-:W-:Y:S05]  /*164d0*/  WARPSYNC.ALL ;  /* 0x0000000000007948 */ /* 0x000fea0003800000 */
[----:B------:R-:W0:Y:S01]  /*164e0*/  S2R R7, SR_SWINHI ;  /* 0x0000000000077919 */ /* 0x000e220000002f00 */
        /* <DEDUP_REMOVED lines=17> */
[----:B0-----:R-:W-:Y:S02]  /*16600*/  MOV R13, R7 ;  /* 0x00000007000d7202 */ /* 0x001fe40000000f00 */
        /* <DEDUP_REMOVED lines=33> */
[----:B------:R-:W0:Y:S01]  /*16820*/  LDC R0, c[0x0][0xbe8] ;  /* 0x0002fa00ff007b82 */ /* 0x000e220000000800 */
[----:B----4-:R-:W-:-:S07]  /*16830*/  IMAD.WIDE R126, R14, 0x2, R12 ;  /* 0x000000020e7e7825 */ /* 0x010fce00078e020c */
[----:B------:R-:W-:Y:S01]  /*16840*/  BAR.SYNC.DEFER_BLOCKING 0x1, 0x100 ;  /* 0x0044000000007b1d */ /* 0x000fe20000010000 */
[C---:B------:R-:W-:Y:S02]  /*16850*/  IADD3 R151, P1, R126.reuse, 0x20, RZ ;  /* 0x000000207e977810 */ /* 0x040fe40007f3e0ff */
[C---:B------:R-:W-:Y:S02]  /*16860*/  IADD3 R179, P2, R126.reuse, 0x40, RZ ;  /* 0x000000407eb37810 */ /* 0x040fe40007f5e0ff */
[----:B------:R-:W-:Y:S01]  /*16870*/  IADD3 R181, P3, R126, 0x60, RZ ;  /* 0x000000607eb57810 */ /* 0x000fe20007f7e0ff */
[--C-:B------:R-:W-:Y:S01]  /*16880*/  IMAD.X R21, RZ, RZ, R127.reuse, P1 ;  /* 0x000000ffff157224 */ /* 0x100fe200008e067f */
[----:B------:R-:W-:Y:S01]  /*16890*/  LOP3.LUT R20, R151, 0x380, RZ, 0xc0, !PT ;  /* 0x0000038097147812 */ /* 0x000fe200078ec0ff */
[--C-:B------:R-:W-:Y:S01]  /*168a0*/  IMAD.X R31, RZ, RZ, R127.reuse, P2 ;  /* 0x000000ffff1f7224 */ /* 0x100fe200010e067f */
[----:B-----5:R-:W-:Y:S01]  /*168b0*/  LOP3.LUT R30, R179, 0x380, RZ, 0xc0, !PT ;  /* 0x00000380b31e7812 */ /* 0x020fe200078ec0ff */
[----:B------:R-:W-:Y:S01]  /*168c0*/  IMAD.X R39, RZ, RZ, R127, P3 ;  /* 0x000000ffff277224 */ /* 0x000fe200018e067f */
[----:B------:R-:W-:-:S02]  /*168d0*/  LOP3.LUT R38, R181, 0x380, RZ, 0xc0, !PT ;  /* 0x00000380b5267812 */ /* 0x000fc400078ec0ff */
[----:B------:R-:W-:Y:S02]  /*168e0*/  SHF.R.U64 R20, R20, 0x3, RZ ;  /* 0x0000000314147819 */ /* 0x000fe400000012ff */
[----:B------:R-:W-:Y:S02]  /*168f0*/  IADD3 R46, P4, R126, 0x4000, RZ ;  /* 0x000040007e2e7810 */ /* 0x000fe40007f9e0ff */
[----:B------:R-:W-:Y:S02]  /*16900*/  SHF.R.U64 R30, R30, 0x3, RZ ;  /* 0x000000031e1e7819 */ /* 0x000fe400000012ff */
[----:B------:R-:W-:Y:S01]  /*16910*/  SHF.R.U64 R38, R38, 0x3, RZ ;  /* 0x0000000326267819 */ /* 0x000fe200000012ff */
[----:B------:R-:W-:Y:S01]  /*16920*/  IMAD.X R47, RZ, RZ, R127, P4 ;  /* 0x000000ffff2f7224 */ /* 0x000fe200020e067f */
[C---:B------:R-:W-:Y:S02]  /*16930*/  IADD3 R86, P5, R126.reuse, 0x4020, RZ ;  /* 0x000040207e567810 */ /* 0x040fe40007fbe0ff */
[----:B------:R-:W-:-:S02]  /*16940*/  IADD3 R90, P0, R126, 0x4040, RZ ;  /* 0x000040407e5a7810 */ /* 0x000fc40007f1e0ff */
[----:B------:R-:W-:Y:S01]  /*16950*/  LOP3.LUT R20, R20, R151, RZ, 0x3c, !PT ;  /* 0x0000009714147212 */ /* 0x000fe200078e3cff */
[--C-:B------:R-:W-:Y:S01]  /*16960*/  IMAD.X R87, RZ, RZ, R127.reuse, P5 ;  /* 0x000000ffff577224 */ /* 0x100fe200028e067f */
[----:B------:R-:W-:Y:S01]  /*16970*/  LOP3.LUT R30, R30, R179, RZ, 0x3c, !PT ;  /* 0x000000b31e1e7212 */ /* 0x000fe200078e3cff */
[----:B------:R-:W-:Y:S01]  /*16980*/  IMAD.X R91, RZ, RZ, R127, P0 ;  /* 0x000000ffff5b7224 */ /* 0x000fe200000e067f */
[----:B------:R-:W-:Y:S02]  /*16990*/  LOP3.LUT R38, R38, R181, RZ, 0x3c, !PT ;  /* 0x000000b526267212 */ /* 0x000fe400078e3cff */
[----:B------:R-:W-:Y:S02]  /*169a0*/  LOP3.LUT R151, R46, 0x380, RZ, 0xc0, !PT ;  /* 0x000003802e977812 */ /* 0x000fe400078ec0ff */
[----:B------:R-:W-:Y:S02]  /*169b0*/  LOP3.LUT R15, R126, 0x380, RZ, 0xc0, !PT ;  /* 0x000003807e0f7812 */ /* 0x000fe400078ec0ff */
[----:B------:R-:W-:-:S02]  /*169c0*/  LOP3.LUT R179, R86, 0x380, RZ, 0xc0, !PT ;  /* 0x0000038056b37812 */ /* 0x000fc400078ec0ff */
[----:B------:R-:W-:Y:S02]  /*169d0*/  LOP3.LUT R181, R90, 0x380, RZ, 0xc0, !PT ;  /* 0x000003805ab57812 */ /* 0x000fe400078ec0ff */
[C---:B------:R-:W-:Y:S02]  /*169e0*/  IADD3 R94, P1, R126.reuse, 0x4060, RZ ;  /* 0x000040607e5e7810 */ /* 0x040fe40007f3e0ff */
[C---:B------:R-:W-:Y:S02]  /*169f0*/  IADD3 R98, P2, R126.reuse, 0x8000, RZ ;  /* 0x000080007e627810 */ /* 0x040fe40007f5e0ff */
[C---:B------:R-:W-:Y:S01]  /*16a00*/  IADD3 R102, P3, R126.reuse, 0x8020, RZ ;  /* 0x000080207e667810 */ /* 0x040fe20007f7e0ff */
[--C-:B------:R-:W-:Y:S01]  /*16a10*/  IMAD.X R95, RZ, RZ, R127.reuse, P1 ;  /* 0x000000ffff5f7224 */ /* 0x100fe200008e067f */
[----:B------:R-:W-:Y:S01]  /*16a20*/  IADD3 R7, P0, R126, 0xc000, RZ ;  /* 0x0000c0007e077810 */ /* 0x000fe20007f1e0ff */
[--C-:B------:R-:W-:Y:S01]  /*16a30*/  IMAD.X R99, RZ, RZ, R127.reuse, P2 ;  /* 0x000000ffff637224 */ /* 0x100fe200010e067f */
[----:B------:R-:W-:Y:S01]  /*16a40*/  SHF.R.U64 R151, R151, 0x3, RZ ;  /* 0x0000000397977819 */ /* 0x000fe200000012ff */
[--C-:B------:R-:W-:Y:S01]  /*16a50*/  IMAD.X R103, RZ, RZ, R127.reuse, P3 ;  /* 0x000000ffff677224 */ /* 0x100fe200018e067f */
[----:B------:R-:W-:Y:S01]  /*16a60*/  SHF.R.U64 R15, R15, 0x3, RZ ;  /* 0x000000030f0f7819 */ /* 0x000fe200000012ff */
[----:B------:R-:W-:Y:S01]  /*16a70*/  IMAD.X R115, RZ, RZ, R127, P0 ;  /* 0x000000ffff737224 */ /* 0x000fe200000e067f */
[----:B------:R-:W-:-:S02]  /*16a80*/  SHF.R.U64 R179, R179, 0x3, RZ ;  /* 0x00000003b3b37819 */ /* 0x000fc400000012ff */
[----:B------:R-:W-:Y:S02]  /*16a90*/  SHF.R.U64 R181, R181, 0x3, RZ ;  /* 0x00000003b5b57819 */ /* 0x000fe400000012ff */
[----:B------:R-:W-:Y:S02]  /*16aa0*/  IADD3 R106, P4, R126, 0x8040, RZ ;  /* 0x000080407e6a7810 */ /* 0x000fe40007f9e0ff */
[----:B------:R-:W-:Y:S02]  /*16ab0*/  LOP3.LUT R183, R94, 0x380, RZ, 0xc0, !PT ;  /* 0x000003805eb77812 */ /* 0x000fe400078ec0ff */
[C---:B------:R-:W-:Y:S01]  /*16ac0*/  IADD3 R110, P5, R126.reuse, 0x8060, RZ ;  /* 0x000080607e6e7810 */ /* 0x040fe20007fbe0ff */
[--C-:B------:R-:W-:Y:S01]  /*16ad0*/  IMAD.X R107, RZ, RZ, R127.reuse, P4 ;  /* 0x000000ffff6b7224 */ /* 0x100fe200020e067f */
[C---:B---3--:R-:W-:Y:S02]  /*16ae0*/  IADD3 R80, P1, R126.reuse, 0xc020, RZ ;  /* 0x0000c0207e507810 */ /* 0x048fe40007f3e0ff */
[C---:B------:R-:W-:Y:S01]  /*16af0*/  IADD3 R122, P2, R126.reuse, 0xc040, RZ ;  /* 0x0000c0407e7a7810 */ /* 0x040fe20007f5e0ff */
[--C-:B------:R-:W-:Y:S01]  /*16b00*/  IMAD.X R111, RZ, RZ, R127.reuse, P5 ;  /* 0x000000ffff6f7224 */ /* 0x100fe200028e067f */
[----:B------:R-:W-:Y:S01]  /*16b10*/  IADD3 R14, P3, R126, 0xc060, RZ ;  /* 0x0000c0607e0e7810 */ /* 0x000fe20007f7e0ff */
[--C-:B------:R-:W-:Y:S01]  /*16b20*/  IMAD.X R119, RZ, RZ, R127.reuse, P1 ;  /* 0x000000ffff777224 */ /* 0x100fe200008e067f */
[----:B------:R-:W-:Y:S01]  /*16b30*/  LOP3.LUT R46, R151, R46, RZ, 0x3c, !PT ;  /* 0x0000002e972e7212 */ /* 0x000fe200078e3cff */
[--C-:B------:R-:W-:Y:S01]  /*16b40*/  IMAD.X R123, RZ, RZ, R127.reuse, P2 ;  /* 0x000000ffff7b7224 */ /* 0x100fe200010e067f */
[----:B------:R-:W-:Y:S01]  /*16b50*/  LOP3.LUT R126, R15, R126, RZ, 0x3c, !PT ;  /* 0x0000007e0f7e7212 */ /* 0x000fe200078e3cff */
[----:B------:R-:W-:Y:S01]  /*16b60*/  IMAD.X R15, RZ, RZ, R127, P3 ;  /* 0x000000ffff0f7224 */ /* 0x000fe200018e067f */
[----:B------:R-:W-:-:S02]  /*16b70*/  LOP3.LUT R86, R179, R86, RZ, 0x3c, !PT ;  /* 0x00000056b3567212 */ /* 0x000fc400078e3cff */
[----:B------:R-:W-:Y:S02]  /*16b80*/  LOP3.LUT R90, R181, R90, RZ, 0x3c, !PT ;  /* 0x0000005ab55a7212 */ /* 0x000fe400078e3cff */
[----:B------:R-:W-:Y:S02]  /*16b90*/  LOP3.LUT R151, R98, 0x380, RZ, 0xc0, !PT ;  /* 0x0000038062977812 */ /* 0x000fe400078ec0ff */
[----:B------:R-:W-:Y:S02]  /*16ba0*/  ISETP.NE.U32.AND P0, PT, RZ, UR4, PT ;  /* 0x00000004ff007c0c */ /* 0x000fe4000bf05070 */
[----:B------:R-:W-:Y:S02]  /*16bb0*/  SHF.R.U64 R183, R183, 0x3, RZ ;  /* 0x00000003b7b77819 */ /* 0x000fe400000012ff */
[----:B------:R-:W-:Y:S02]  /*16bc0*/  LOP3.LUT R179, R102, 0x380, RZ, 0xc0, !PT ;  /* 0x0000038066b37812 */ /* 0x000fe400078ec0ff */
[----:B------:R-:W-:-:S02]  /*16bd0*/  LOP3.LUT R181, R106, 0x380, RZ, 0xc0, !PT ;  /* 0x000003806ab57812 */ /* 0x000fc400078ec0ff */
[----:B------:R-:W-:Y:S02]  /*16be0*/  SHF.R.U64 R151, R151, 0x3, RZ ;  /* 0x0000000397977819 */ /* 0x000fe400000012ff */
[----:B------:R-:W-:Y:S02]  /*16bf0*/  MOV R126, R126 ;  /* 0x0000007e007e7202 */ /* 0x000fe40000000f00 */
[----:B------:R-:W-:Y:S01]  /*16c00*/  ISETP.NE.AND.EX P0, PT, RZ, UR5, PT, P0 ;  /* 0x00000005ff007c0c */ /* 0x000fe2000bf05300 */
[----:B------:R-:W-:Y:S01]  /*16c10*/  ULDC.64 UR4, c[0x0][0xc08] ;  /* 0x0003020000047ab9 */ /* 0x000fe20000000a00 */
[----:B------:R-:W-:Y:S01]  /*16c20*/  LOP3.LUT R94, R183, R94, RZ, 0x3c, !PT ;  /* 0x0000005eb75e7212 */ /* 0x000fe200078e3cff */
[----:B------:R-:W-:Y:S01]  /*16c30*/  STSM.16.M88.4 [R126], R24 ;  /* 0x000000187e007844 */ /* 0x000fe20000000200 */
[----:B------:R-:W-:Y:S02]  /*16c40*/  SHF.R.U64 R179, R179, 0x3, RZ ;  /* 0x00000003b3b37819 */ /* 0x000fe400000012ff */
[----:B------:R-:W-:-:S02]  /*16c50*/  SHF.R.U64 R181, R181, 0x3, RZ ;  /* 0x00000003b5b57819 */ /* 0x000fc400000012ff */
[----:B------:R-:W-:Y:S02]  /*16c60*/  MOV R20, R20 ;  /* 0x0000001400147202 */ /* 0x000fe40000000f00 */
[----:B------:R-:W-:Y:S02]  /*16c70*/  LOP3.LUT R183, R110, 0x380, RZ, 0xc0, !PT ;  /* 0x000003806eb77812 */ /* 0x000fe400078ec0ff */
[----:B------:R-:W-:Y:S01]  /*16c80*/  MOV R30, R30 ;  /* 0x0000001e001e7202 */ /* 0x000fe20000000f00 */
[----:B------:R3:W-:Y:S01]  /*16c90*/  STSM.16.M88.4 [R20], R32 ;  /* 0x0000002014007844 */ /* 0x0007e20000000200 */
[----:B------:R-:W-:Y:S02]  /*16ca0*/  MOV R38, R38 ;  /* 0x0000002600267202 */ /* 0x000fe40000000f00 */
[----:B------:R-:W-:Y:S01]  /*16cb0*/  ISETP.NE.U32.AND P2, PT, RZ, UR4, PT ;  /* 0x00000004ff007c0c */ /* 0x000fe2000bf45070 */
[----:B------:R4:W-:Y:S01]  /*16cc0*/  STSM.16.M88.4 [R30], R40 ;  /* 0x000000281e007844 */ /* 0x0009e20000000200 */
[----:B------:R-:W-:-:S02]  /*16cd0*/  LOP3.LUT R98, R151, R98, RZ, 0x3c, !PT ;  /* 0x0000006297627212 */ /* 0x000fc400078e3cff */
[----:B------:R-:W-:Y:S01]  /*16ce0*/  LOP3.LUT R114, R7, 0x380, RZ, 0xc0, !PT ;  /* 0x0000038007727812 */ /* 0x000fe200078ec0ff */
[----:B------:R-:W-:Y:S01]  /*16cf0*/  STSM.16.M88.4 [R38], R48 ;  /* 0x0000003026007844 */ /* 0x000fe20000000200 */
[----:B------:R-:W-:Y:S02]  /*16d00*/  MOV R46, R46 ;  /* 0x0000002e002e7202 */ /* 0x000fe40000000f00 */
[----:B------:R-:W-:Y:S02]  /*16d10*/  LOP3.LUT R102, R179, R102, RZ, 0x3c, !PT ;  /* 0x00000066b3667212 */ /* 0x000fe400078e3cff */
[----:B------:R-:W-:Y:S01]  /*16d20*/  LOP3.LUT R106, R181, R106, RZ, 0x3c, !PT ;  /* 0x0000006ab56a7212 */ /* 0x000fe200078e3cff */
[----:B------:R-:W-:Y:S01]  /*16d30*/  STSM.16.M88.4 [R46], R56 ;  /* 0x000000382e007844 */ /* 0x000fe20000000200 */
[----:B------:R-:W-:Y:S01]  /*16d40*/  LOP3.LUT R151, R80, 0x380, RZ, 0xc0, !PT ;  /* 0x0000038050977812 */ /* 0x000fe200078ec0ff */
[----:B---3--:R-:W-:Y:S01]  /*16d50*/  IMAD.MOV.U32 R20, RZ, RZ, RZ ;  /* 0x000000ffff147224 */ /* 0x008fe200078e00ff */
[----:B------:R-:W-:-:S02]  /*16d60*/  MOV R86, R86 ;  /* 0x0000005600567202 */ /* 0x000fc40000000f00 */
[----:B------:R-:W-:Y:S02]  /*16d70*/  SHF.R.U64 R183, R183, 0x3, RZ ;  /* 0x00000003b7b77819 */ /* 0x000fe400000012ff */
[----:B------:R-:W-:Y:S01]  /*16d80*/  LOP3.LUT R179, R122, 0x380, RZ, 0xc0, !PT ;  /* 0x000003807ab37812 */ /* 0x000fe200078ec0ff */
[----:B------:R-:W-:Y:S01]  /*16d90*/  STSM.16.M88.4 [R86], R64 ;  /* 0x0000004056007844 */ /* 0x000fe20000000200 */
[----:B------:R-:W-:Y:S02]  /*16da0*/  LOP3.LUT R181, R14, 0x380, RZ, 0xc0, !PT ;  /* 0x000003800eb57812 */ /* 0x000fe400078ec0ff */
[----:B------:R-:W-:Y:S02]  /*16db0*/  MOV R90, R90 ;  /* 0x0000005a005a7202 */ /* 0x000fe40000000f00 */
[----:B------:R-:W-:Y:S02]  /*16dc0*/  MOV R94, R94 ;  /* 0x0000005e005e7202 */ /* 0x000fe40000000f00 */
[----:B------:R-:W-:Y:S01]  /*16dd0*/  ISETP.NE.AND.EX P2, PT, RZ, UR5, PT, P2 ;  /* 0x00000005ff007c0c */ /* 0x000fe2000bf45320 */
[----:B------:R-:W-:Y:S01]  /*16de0*/  STSM.16.M88.4 [R90], R72 ;  /* 0x000000485a007844 */ /* 0x000fe20000000200 */
[----:B------:R-:W-:-:S02]  /*16df0*/  SHF.R.U64 R114, R114, 0x3, RZ ;  /* 0x0000000372727819 */ /* 0x000fc400000012ff */
[----:B------:R-:W-:Y:S01]  /*16e00*/  MOV R98, R98 ;  /* 0x0000006200627202 */ /* 0x000fe20000000f00 */
[----:B------:R-:W-:Y:S01]  /*16e10*/  STSM.16.M88.4 [R94], R68 ;  /* 0x000000445e007844 */ /* 0x000fe20000000200 */
[----:B------:R-:W-:Y:S02]  /*16e20*/  SHF.R.U64 R151, R151, 0x3, RZ ;  /* 0x0000000397977819 */ /* 0x000fe400000012ff */
[----:B------:R-:W-:Y:S01]  /*16e30*/  LOP3.LUT R110, R183, R110, RZ, 0x3c, !PT ;  /* 0x0000006eb76e7212 */ /* 0x000fe200078e3cff */
[----:B------:R3:W-:Y:S01]  /*16e40*/  STSM.16.M88.4 [R98], R8 ;  /* 0x0000000862007844 */ /* 0x0007e20000000200 */
[----:B------:R-:W-:Y:S02]  /*16e50*/  SHF.R.U64 R179, R179, 0x3, RZ ;  /* 0x00000003b3b37819 */ /* 0x000fe400000012ff */
[----:B------:R-:W-:Y:S02]  /*16e60*/  SHF.R.U64 R181, R181, 0x3, RZ ;  /* 0x00000003b5b57819 */ /* 0x000fe400000012ff */
[----:B------:R-:W-:-:S02]  /*16e70*/  LOP3.LUT R114, R114, R7, RZ, 0x3c, !PT ;  /* 0x0000000772727212 */ /* 0x000fc400078e3cff */
[----:B------:R-:W-:Y:S02]  /*16e80*/  MOV R102, R102 ;  /* 0x0000006600667202 */ /* 0x000fe40000000f00 */
[----:B------:R-:W-:Y:S02]  /*16e90*/  F2FP.F16.F32.PACK_AB R24, R97, R169 ;  /* 0x000000a96118723e */ /* 0x000fe400000000ff */
[----:B------:R-:W-:Y:S02]  /*16ea0*/  F2FP.F16.F32.PACK_AB R25, R128, R124 ;  /* 0x0000007c8019723e */ /* 0x000fe400000000ff */
[----:B------:R-:W-:Y:S02]  /*16eb0*/  F2FP.F16.F32.PACK_AB R26, R101, R170 ;  /* 0x000000aa651a723e */ /* 0x000fe400000000ff */
[----:B------:R-:W-:Y:S02]  /*16ec0*/  F2FP.F16.F32.PACK_AB R27, R153, R152 ;  /* 0x00000098991b723e */ /* 0x000fe400000000ff */
[----:B------:R-:W-:-:S02]  /*16ed0*/  LOP3.LUT R118, R151, R80, RZ, 0x3c, !PT ;  /* 0x0000005097767212 */ /* 0x000fc400078e3cff */
[----:B------:R-:W-:Y:S01]  /*16ee0*/  MOV R106, R106 ;  /* 0x0000006a006a7202 */ /* 0x000fe20000000f00 */
[----:B------:R-:W-:Y:S01]  /*16ef0*/  STSM.16.M88.4 [R102], R24 ;  /* 0x0000001866007844 */ /* 0x000fe20000000200 */
[----:B----4-:R-:W-:Y:S02]  /*16f00*/  F2FP.F16.F32.PACK_AB R30, R109, R172 ;  /* 0x000000ac6d1e723e */ /* 0x010fe400000000ff */
[----:B------:R-:W-:Y:S02]  /*16f10*/  F2FP.F16.F32.PACK_AB R31, R157, R156 ;  /* 0x0000009c9d1f723e */ /* 0x000fe400000000ff */
[----:B------:R-:W-:Y:S02]  /*16f20*/  LOP3.LUT R122, R179, R122, RZ, 0x3c, !PT ;  /* 0x0000007ab37a7212 */ /* 0x000fe400078e3cff */
[----:B------:R-:W-:Y:S01]  /*16f30*/  LOP3.LUT R14, R181, R14, RZ, 0x3c, !PT ;  /* 0x0000000eb50e7212 */ /* 0x000fe200078e3cff */
[----:B------:R-:W-:Y:S01]  /*16f40*/  STSM.16.M88.4 [R106], R28 ;  /* 0x0000001c6a007844 */ /* 0x000fe20000000200 */
[----:B------:R-:W-:-:S02]  /*16f50*/  MOV R110, R110 ;  /* 0x0000006e006e7202 */ /* 0x000fc40000000f00 */
[----:B---3--:R-:W-:Y:S02]  /*16f60*/  F2FP.F16.F32.PACK_AB R8, R113, R173 ;  /* 0x000000ad7108723e */ /* 0x008fe400000000ff */
        /* <DEDUP_REMOVED lines=8> */
[----:B------:R-:W-:Y:S02]  /*16ff0*/  F2FP.F16.F32.PACK_AB R35, R165, R164 ;  /* 0x000000a4a523723e */ /* 0x000fe400000000ff */
[----:B------:R-:W-:Y:S02]  /*17000*/  MOV R118, R118 ;  /* 0x0000007600767202 */ /* 0x000fe40000000f00 */
[----:B------:R-:W-:Y:S01]  /*17010*/  F2FP.F16.F32.PACK_AB R38, R133, R132 ;  /* 0x000000848526723e */ /* 0x000fe200000000ff */
[----:B------:R-:W-:Y:S01]  /*17020*/  STSM.16.M88.4 [R114], R32 ;  /* 0x0000002072007844 */ /* 0x000fe20000000200 */
[----:B------:R-:W-:Y:S02]  /*17030*/  F2FP.F16.F32.PACK_AB R39, R135, R134 ;  /* 0x000000868727723e */ /* 0x000fe400000000ff */
[----:B------:R-:W-:-:S02]  /*17040*/  MOV R122, R122 ;  /* 0x0000007a007a7202 */ /* 0x000fc40000000f00 */
[----:B------:R-:W-:Y:S01]  /*17050*/  MOV R7, R14 ;  /* 0x0000000e00077202 */ /* 0x000fe20000000f00 */
[----:B---3--:R-:W3:Y:S01]  /*17060*/  @P2 LDC.64 R8, c[0x0][0xc08] ;  /* 0x00030200ff082b82 */ /* 0x008ee20000000a00 */
[----:B------:R-:W-:Y:S04]  /*17070*/  STSM.16.M88.4 [R118], R36 ;  /* 0x0000002476007844 */ /* 0x000fe80000000200 */
[----:B------:R-:W-:Y:S03]  /*17080*/  STSM.16.M88.4 [R122], R136 ;  /* 0x000000887a007844 */ /* 0x000fe60000000200 */
[----:B------:R-:W4:Y:S01]  /*17090*/  LDC.64 R14, c[0x0][0xc00] ;  /* 0x00030000ff0e7b82 */ /* 0x000f220000000a00 */
[----:B------:R2:W-:Y:S01]  /*170a0*/  STSM.16.M88.4 [R7], R144 ;  /* 0x0000009007007844 */ /* 0x0005e20000000200 */
[----:B------:R-:W-:Y:S01]  /*170b0*/  ULDC UR4, c[0x0][0xa88] ;  /* 0x0002a20000047ab9 */ /* 0x000fe20000000800 */
[----:B---3--:R-:W-:-:S04]  /*170c0*/  @P2 IMAD.WIDE R8, R231, 0x4, R8 ;  /* 0x00000004e7082825 */ /* 0x008fc800078e0208 */
[----:B--2---:R-:W-:Y:S01]  /*170d0*/  IMAD.U32 R7, RZ, RZ, UR4 ;  /* 0x00000004ff077e24 */ /* 0x004fe2000f8e00ff */
[----:B------:R-:W-:Y:S01]  /*170e0*/  BAR.SYNC.DEFER_BLOCKING 0x1, 0x100 ;  /* 0x0044000000007b1d */ /* 0x000fe20000010000 */
[----:B----4-:R-:W-:-:S05]  /*170f0*/  IMAD.WIDE R14, R231, 0x4, R14 ;  /* 0x00000004e70e7825 */ /* 0x010fca00078e020e */
[----:B------:R2:W5:Y:S01]  /*17100*/  @P0 LDG.E R20, desc[UR38][R14.64] ;  /* 0x000000260e140981 */ /* 0x000562000c1e1900 */
[----:B0-----:R-:W-:Y:S01]  /*17110*/  ISETP.NE.AND P1, PT, R0, 0x1, PT ;  /* 0x000000010000780c */ /* 0x001fe20003f25270 */
[----:B------:R-:W-:Y:S02]  /*17120*/  IMAD.IADD R24, R211, 0x1, R206 ;  /* 0x00000001d3187824 */ /* 0x000fe400078e02ce */
[----:B------:R2:W5:Y:S10]  /*17130*/  @P2 LDG.E R7, desc[UR38][R8.64] ;  /* 0x0000002608072981 */ /* 0x000574000c1e1900 */
[----:B------:R-:W0:Y:S08]  /*17140*/  @P1 LDC R3, c[0x0][0xbec] ;  /* 0x0002fb00ff031b82 */ /* 0x000e300000000800 */
[----:B------:R-:W3:Y:S01]  /*17150*/  @P1 LDC R10, c[0x0][0xbf0] ;  /* 0x0002fc00ff0a1b82 */ /* 0x000ee20000000800 */
[----:B--2---:R-:W-:Y:S05]  /*17160*/  @P2 BRA `(.L_x_2845) ;  /* 0x0000000000102947 */ /* 0x004fea0003800000 */
[----:B------:R-:W-:Y:S05]  /*17170*/  @!P0 BRA `(.L_x_2845) ;  /* 0x00000000000c8947 */ /* 0x000fea0003800000 */
[----:B------:R-:W2:Y:S04]  /*17180*/  LDG.E R4, desc[UR38][R14.64] ;  /* 0x000000260e047981 */ /* 0x000ea8000c1e1900 */
[----:B-----5:R-:W2:Y:S02]  /*17190*/  LDG.E R7, desc[UR38][R14.64+0x4] ;  /* 0x000004260e077981 */ /* 0x020ea4000c1e1900 */
[----:B--2---:R-:W-:-:S07]  /*171a0*/  IMAD.IADD R7, R7, 0x1, -R4 ;  /* 0x0000000107077824 */ /* 0x004fce00078e0a04 */
.L_x_2845:
[----:B------:R-:W2:Y:S01]  /*171b0*/  LDL R26, [R1+0x14] ;  /* 0x00001400011a7983 */ /* 0x000ea20000100800 */
        /* <DEDUP_REMOVED lines=8> */
[----:B---3--:R-:W-:Y:S01]  /*17240*/  @P1 SHF.R.U32.HI R11, RZ, R10, R3 ;  /* 0x0000000aff0b1219 */ /* 0x008fe20000011603 */
[----:B------:R-:W-:Y:S01]  /*17250*/  IMAD.WIDE.U32 R8, R225, UR4, R20 ;  /* 0x00000004e1087c25 */ /* 0x000fe2000f8e0014 */
[----:B------:R-:W-:-:S02]  /*17260*/  SHF.R.S32.HI R3, RZ, 0x1f, R231 ;  /* 0x0000001fff037819 */ /* 0x000fc400000114e7 */
[----:B------:R-:W3:Y:S01]  /*17270*/  @P1 LDC R91, c[0x0][0xbf0] ;  /* 0x0002fc00ff5b1b82 */ /* 0x000ee20000000800 */
[----:B------:R-:W-:Y:S01]  /*17280*/  IMAD R15, R225, UR5, R4 ;  /* 0x00000005e10f7c24 */ /* 0x000fe2000f8e0204 */
[----:B------:R-:W-:Y:S01]  /*17290*/  SEL R3, R3, RZ, !P0 ;  /* 0x000000ff03037207 */ /* 0x000fe20004000000 */
[----:B------:R-:W-:Y:S01]  /*172a0*/  IMAD.MOV R27, RZ, RZ, -R11 ;  /* 0x000000ffff1b7224 */ /* 0x000fe200078e0a0b */
[----:B------:R-:W-:Y:S01]  /*172b0*/  ULDC.64 UR4, c[0x0][0xb98] ;  /* 0x0002e60000047ab9 */ /* 0x000fe20000000a00 */
[----:B------:R-:W-:Y:S02]  /*172c0*/  IMAD.IADD R9, R9, 0x1, R15 ;  /* 0x0000000109097824 */ /* 0x000fe400078e020f */
[----:B------:R-:W-:Y:S02]  /*172d0*/  IMAD R15, R0, R27, R24 ;  /* 0x0000001b000f7224 */ /* 0x000fe400078e0218 */
[----:B------:R-:W-:Y:S02]  /*172e0*/  IMAD R25, R235, 0x40, R208 ;  /* 0x00000040eb197824 */ /* 0x000fe400078e02d0 */
[----:B------:R-:W-:Y:S01]  /*172f0*/  IMAD R27, R3, UR4, RZ ;  /* 0x00000004031b7c24 */ /* 0x000fe2000f8e02ff */
[----:B------:R-:W-:Y:S01]  /*17300*/  SHF.R.S32.HI R4, RZ, 0x1f, R15 ;  /* 0x0000001fff047819 */ /* 0x000fe2000001140f */
[----:B------:R-:W-:-:S04]  /*17310*/  IMAD.WIDE.U32 R8, R76, UR4, R8 ;  /* 0x000000044c087c25 */ /* 0x000fc8000f8e0008 */
        /* <DEDUP_REMOVED lines=12> */
[----:B------:R-:W-:Y:S01]  /*173e0*/  IADD3 R29, P5, R12, 0x3000, RZ ;  /* 0x000030000c1d7810 */ /* 0x000fe20007fbe0ff */
[----:B------:R-:W-:Y:S01]  /*173f0*/  IMAD.WIDE.U32 R8, R15, UR4, R8 ;  /* 0x000000040f087c25 */ /* 0x000fe2000f8e0008 */
[----:B------:R-:W-:Y:S01]  /*17400*/  ULDC.64 UR4, c[0x0][0xb50] ;  /* 0x0002d40000047ab9 */ /* 0x000fe20000000a00 */
[----:B------:R-:W-:Y:S02]  /*17410*/  SHF.R.U64 R36, R36, 0x3, RZ ;  /* 0x0000000324247819 */ /* 0x000fe400000012ff */
[----:B------:R-:W-:Y:S01]  /*17420*/  IMAD.IADD R9, R9, 0x1, R25 ;  /* 0x0000000109097824 */ /* 0x000fe200078e0219 */
[----:B------:R-:W-:Y:S01]  /*17430*/  LEA R10, P0, R8, UR4, 0x2 ;  /* 0x00000004080a7c11 */ /* 0x000fe2000f8010ff */
[----:B------:R-:W-:Y:S01]  /*17440*/  IMAD.X R15, RZ, RZ, R13, P2 ;  /* 0x000000ffff0f7224 */ /* 0x000fe200010e060d */
[----:B------:R-:W-:Y:S02]  /*17450*/  IADD3 R25, P3, R12, 0x2000, RZ ;  /* 0x000020000c197810 */ /* 0x000fe40007f7e0ff */
[----:B------:R-:W-:Y:S01]  /*17460*/  LEA.HI.X R8, R8, UR5, R9, 0x2, P0 ;  /* 0x0000000508087c11 */ /* 0x000fe200080f1409 */
[----:B------:R-:W-:Y:S01]  /*17470*/  SHFL.IDX PT, R54, R10, RZ, 0x1c1f ;  /* 0x001c1fff0a367589 */ /* 0x000fe200000e0000 */
[----:B------:R-:W-:Y:S01]  /*17480*/  IADD3 R33, P0, R12, 0x4000, RZ ;  /* 0x000040000c217810 */ /* 0x000fe20007f1e0ff */
[----:B------:R-:W-:Y:S01]  /*17490*/  ULDC.64 UR4, c[0x0][0xaa0] ;  /* 0x0002a80000047ab9 */ /* 0x000fe20000000a00 */
[----:B------:R-:W-:Y:S01]  /*174a0*/  LOP3.LUT R24, R25, 0x380, RZ, 0xc0, !PT ;  /* 0x0000038019187812 */ /* 0x000fe200078ec0ff */
[----:B------:R-:W4:Y:S01]  /*174b0*/  SHFL.IDX PT, R55, R8, RZ, 0x1c1f ;  /* 0x001c1fff08377589 */ /* 0x000f2200000e0000 */
[----:B------:R-:W-:-:S02]  /*174c0*/  LOP3.LUT R32, R33, 0x380, RZ, 0xc0, !PT ;  /* 0x0000038021207812 */ /* 0x000fc400078ec0ff */
[----:B------:R-:W-:Y:S01]  /*174d0*/  SHF.R.U64 R24, R24, 0x3, RZ ;  /* 0x0000000318187819 */ /* 0x000fe200000012ff */
[----:B------:R-:W-:Y:S01]  /*174e0*/  SHFL.IDX PT, R58, R10, 0x1, 0x1c1f ;  /* 0x003c1f000a3a7f89 */ /* 0x000fe200000e0000 */
[----:B------:R-:W-:Y:S02]  /*174f0*/  IADD3 R41, P2, R12, 0x6000, RZ ;  /* 0x000060000c297810 */ /* 0x000fe40007f5e0ff */
[----:B------:R-:W-:Y:S01]  /*17500*/  SHF.R.U64 R32, R32, 0x3, RZ ;  /* 0x0000000320207819 */ /* 0x000fe200000012ff */
[----:B------:R1:W0:Y:S01]  /*17510*/  SHFL.IDX PT, R59, R8, 0x1, 0x1c1f ;  /* 0x003c1f00083b7f89 */ /* 0x00022200000e0000 */
[----:B------:R-:W-:Y:S01]  /*17520*/  LOP3.LUT R24, R24, R25, RZ, 0x3c, !PT ;  /* 0x0000001918187212 */ /* 0x000fe200078e3cff */
[----:B------:R-:W-:Y:S01]  /*17530*/  IMAD.X R25, RZ, RZ, R13, P3 ;  /* 0x000000ffff197224 */ /* 0x000fe200018e060d */
[----:B------:R-:W-:Y:S02]  /*17540*/  LOP3.LUT R40, R41, 0x380, RZ, 0xc0, !PT ;  /* 0x0000038029287812 */ /* 0x000fe400078ec0ff */
[----:B------:R-:W-:-:S02]  /*17550*/  IADD3 R45, P3, R12, 0x7000, RZ ;  /* 0x000070000c2d7810 */ /* 0x000fc40007f7e0ff */
[----:B------:R-:W-:Y:S01]  /*17560*/  LOP3.LUT R32, R32, R33, RZ, 0x3c, !PT ;  /* 0x0000002120207212 */ /* 0x000fe200078e3cff */
[--C-:B------:R-:W-:Y:S01]  /*17570*/  IMAD.X R33, RZ, RZ, R13.reuse, P0 ;  /* 0x000000ffff217224 */ /* 0x100fe200000e060d */
[----:B------:R-:W-:Y:S02]  /*17580*/  SHF.R.U64 R40, R40, 0x3, RZ ;  /* 0x0000000328287819 */ /* 0x000fe400000012ff */
[----:B------:R-:W-:Y:S02]  /*17590*/  IADD3 R53, P0, R12, 0x9000, RZ ;  /* 0x000090000c357810 */ /* 0x000fe40007f1e0ff */
[----:B------:R-:W-:Y:S02]  /*175a0*/  LOP3.LUT R44, R45, 0x380, RZ, 0xc0, !PT ;  /* 0x000003802d2c7812 */ /* 0x000fe400078ec0ff */
[----:B------:R-:W-:Y:S01]  /*175b0*/  LOP3.LUT R40, R40, R41, RZ, 0x3c, !PT ;  /* 0x0000002928287212 */ /* 0x000fe200078e3cff */
[----:B------:R-:W-:Y:S01]  /*175c0*/  IMAD.X R41, RZ, RZ, R13, P2 ;  /* 0x000000ffff297224 */ /* 0x000fe200010e060d */
[----:B------:R-:W-:-:S02]  /*175d0*/  LOP3.LUT R52, R53, 0x380, RZ, 0xc0, !PT ;  /* 0x0000038035347812 */ /* 0x000fc400078ec0ff */
[----:B------:R-:W-:Y:S02]  /*175e0*/  SHF.R.U64 R44, R44, 0x3, RZ ;  /* 0x000000032c2c7819 */ /* 0x000fe400000012ff */
[----:B------:R-:W-:Y:S02]  /*175f0*/  IADD3 R57, P2, R12, 0xb000, RZ ;  /* 0x0000b0000c397810 */ /* 0x000fe40007f5e0ff */
[----:B------:R-:W-:Y:S02]  /*17600*/  SHF.R.U64 R52, R52, 0x3, RZ ;  /* 0x0000000334347819 */ /* 0x000fe400000012ff */
[----:B------:R-:W-:Y:S01]  /*17610*/  LOP3.LUT R44, R44, R45, RZ, 0x3c, !PT ;  /* 0x0000002d2c2c7212 */ /* 0x000fe200078e3cff */
[----:B------:R-:W-:Y:S01]  /*17620*/  IMAD.X R45, RZ, RZ, R13, P3 ;  /* 0x000000ffff2d7224 */ /* 0x000fe200018e060d */
[----:B------:R-:W-:Y:S02]  /*17630*/  LOP3.LUT R56, R57, 0x380, RZ, 0xc0, !PT ;  /* 0x0000038039387812 */ /* 0x000fe400078ec0ff */
[----:B------:R-:W-:-:S02]  /*17640*/  IADD3 R61, P3, R12, 0xc000, RZ ;  /* 0x0000c0000c3d7810 */ /* 0x000fc40007f7e0ff */
[----:B------:R-:W-:Y:S01]  /*17650*/  LOP3.LUT R52, R52, R53, RZ, 0x3c, !PT ;  /* 0x0000003534347212 */ /* 0x000fe200078e3cff */
[--C-:B------:R-:W-:Y:S01]  /*17660*/  IMAD.X R53, RZ, RZ, R13.reuse, P0 ;  /* 0x000000ffff357224 */ /* 0x100fe200000e060d */
[----:B------:R-:W-:Y:S02]  /*17670*/  SHF.R.U64 R56, R56, 0x3, RZ ;  /* 0x0000000338387819 */ /* 0x000fe400000012ff */
[----:B------:R-:W-:Y:S02]  /*17680*/  LOP3.LUT R60, R61, 0x380, RZ, 0xc0, !PT ;  /* 0x000003803d3c7812 */ /* 0x000fe400078ec0ff */
[----:B------:R-:W-:Y:S02]  /*17690*/  LOP3.LUT P0, RZ, R237, 0x3, RZ, 0xc0, !PT ;  /* 0x00000003edff7812 */ /* 0x000fe4000780c0ff */
[----:B------:R-:W-:Y:S01]  /*176a0*/  LOP3.LUT R56, R56, R57, RZ, 0x3c, !PT ;  /* 0x0000003938387212 */ /* 0x000fe200078e3cff */
[--C-:B------:R-:W-:Y:S01]  /*176b0*/  IMAD.X R57, RZ, RZ, R13.reuse, P2 ;  /* 0x000000ffff397224 */ /* 0x100fe200010e060d */
[----:B------:R-:W-:Y:S01]  /*176c0*/  LOP3.LUT R36, R36, R37, RZ, 0x3c, !PT ;  /* 0x0000002524247212 */ /* 0x000fe200078e3cff */
[----:B------:R-:W-:Y:S01]  /*176d0*/  IMAD.X R37, RZ, RZ, R13, P4 ;  /* 0x000000ffff257224 */ /* 0x000fe200020e060d */
[----:B------:R-:W-:-:S02]  /*176e0*/  SHF.R.U64 R60, R60, 0x3, RZ ;  /* 0x000000033c3c7819 */ /* 0x000fc400000012ff */
[----:B------:R-:W-:Y:S02]  /*176f0*/  IADD3 R79, P4, R12, 0xa000, RZ ;  /* 0x0000a0000c4f7810 */ /* 0x000fe40007f9e0ff */
[----:B------:R-:W-:Y:S02]  /*17700*/  LOP3.LUT R28, R29, 0x380, RZ, 0xc0, !PT ;  /* 0x000003801d1c7812 */ /* 0x000fe400078ec0ff */
[----:B------:R-:W-:Y:S01]  /*17710*/  LOP3.LUT R60, R60, R61, RZ, 0x3c, !PT ;  /* 0x0000003d3c3c7212 */ /* 0x000fe200078e3cff */
[----:B------:R-:W-:Y:S01]  /*17720*/  IMAD.X R61, RZ, RZ, R13, P3 ;  /* 0x000000ffff3d7224 */ /* 0x000fe200018e060d */
[----:B------:R-:W-:Y:S02]  /*17730*/  LOP3.LUT R78, R79, 0x380, RZ, 0xc0, !PT ;  /* 0x000003804f4e7812 */ /* 0x000fe400078ec0ff */
[----:B------:R-:W-:Y:S02]  /*17740*/  IADD3 R7, P3, R12, 0xf000, RZ ;  /* 0x0000f0000c077810 */ /* 0x000fe40007f7e0ff */
[----:B------:R-:W-:-:S02]  /*17750*/  SHF.R.U64 R28, R28, 0x3, RZ ;  /* 0x000000031c1c7819 */ /* 0x000fc400000012ff */
[----:B------:R-:W-:Y:S01]  /*17760*/  SHF.R.U64 R78, R78, 0x3, RZ ;  /* 0x000000034e4e7819 */ /* 0x000fe200000012ff */
[----:B------:R-:W-:Y:S01]  /*17770*/  IMAD R21, R21, UR4, RZ ;  /* 0x0000000415157c24 */ /* 0x000fe2000f8e02ff */
[----:B------:R-:W-:Y:S01]  /*17780*/  LOP3.LUT R28, R28, R29, RZ, 0x3c, !PT ;  /* 0x0000001d1c1c7212 */ /* 0x000fe200078e3cff */
[--C-:B------:R-:W-:Y:S01]  /*17790*/  IMAD.X R29, RZ, RZ, R13.reuse, P5 ;  /* 0x000000ffff1d7224 */ /* 0x100fe200028e060d */
[----:B------:R-:W-:Y:S01]  /*177a0*/  IADD3 R49, P5, R12, 0x8000, RZ ;  /* 0x000080000c317810 */ /* 0x000fe20007fbe0ff */
[--C-:B------:R-:W-:Y:S01]  /*177b0*/  IMAD.X R73, RZ, RZ, R13.reuse, P3 ;  /* 0x000000ffff497224 */ /* 0x100fe200018e060d */
[----:B------:R-:W-:Y:S01]  /*177c0*/  LOP3.LUT R78, R78, R79, RZ, 0x3c, !PT ;  /* 0x0000004f4e4e7212 */ /* 0x000fe200078e3cff */
[----:B------:R-:W-:Y:S01]  /*177d0*/  IMAD.X R79, RZ, RZ, R13, P4 ;  /* 0x000000ffff4f7224 */ /* 0x000fe200020e060d */
[----:B------:R-:W-:Y:S01]  /*177e0*/  LOP3.LUT R48, R49, 0x380, RZ, 0xc0, !PT ;  /* 0x0000038031307812 */ /* 0x000fe200078ec0ff */
[----:B------:R-:W-:Y:S01]  /*177f0*/  IMAD R85, R20, UR5, R21 ;  /* 0x0000000514557c24 */ /* 0x000fe2000f8e0215 */
[----:B------:R-:W-:Y:S01]  /*17800*/  IADD3 R69, P4, R12, 0xe000, RZ ;  /* 0x0000e0000c457810 */ /* 0x000fe20007f9e0ff */
[----:B------:R-:W-:Y:S01]  /*17810*/  IMAD.WIDE.U32 R20, R20, UR4, RZ ;  /* 0x0000000414147c25 */ /* 0x000fe2000f8e00ff */
[----:B------:R-:W-:Y:S01]  /*17820*/  ULDC.64 UR4, c[0x0][0xae8] ;  /* 0x0002ba0000047ab9 */ /* 0x000fe20000000a00 */
[----:B------:R-:W-:-:S02]  /*17830*/  SHF.R.U64 R48, R48, 0x3, RZ ;  /* 0x0000000330307819 */ /* 0x000fc400000012ff */
[----:B------:R-:W-:Y:S01]  /*17840*/  IMAD.IADD R21, R21, 0x1, R85 ;  /* 0x0000000115157824 */ /* 0x000fe200078e0255 */
[----:B------:R-:W-:Y:S02]  /*17850*/  LOP3.LUT R68, R69, 0x380, RZ, 0xc0, !PT ;  /* 0x0000038045447812 */ /* 0x000fe400078ec0ff */
[----:B------:R-:W-:Y:S01]  /*17860*/  LOP3.LUT R48, R48, R49, RZ, 0x3c, !PT ;  /* 0x0000003130307212 */ /* 0x000fe200078e3cff */
[----:B------:R-:W-:Y:S01]  /*17870*/  IMAD.WIDE.U32 R20, R225, UR4, R20 ;  /* 0x00000004e1147c25 */ /* 0x000fe2000f8e0014 */
[----:B------:R-:W-:Y:S02]  /*17880*/  IADD3.X R49, RZ, R13, RZ, P5, !PT ;  /* 0x0000000dff317210 */ /* 0x000fe40002ffe4ff */
[C---:B------:R-:W-:Y:S02]  /*17890*/  IADD3 R65, P5, R12.reuse, 0xd000, RZ ;  /* 0x0000d0000c417810 */ /* 0x040fe40007fbe0ff */
[----:B------:R-:W-:Y:S02]  /*178a0*/  LOP3.LUT R9, R12, 0x380, RZ, 0xc0, !PT ;  /* 0x000003800c097812 */ /* 0x000fe400078ec0ff */
[----:B------:R-:W-:-:S02]  /*178b0*/  LOP3.LUT R64, R65, 0x380, RZ, 0xc0, !PT ;  /* 0x0000038041407812 */ /* 0x000fc400078ec0ff */
[----:B------:R-:W-:Y:S02]  /*178c0*/  LOP3.LUT R14, R11, 0x380, RZ, 0xc0, !PT ;  /* 0x000003800b0e7812 */ /* 0x000fe400078ec0ff */
        /* <DEDUP_REMOVED lines=8> */
[----:B-1----:R-:W-:Y:S01]  /*17950*/  LOP3.LUT R8, R9, R12, RZ, 0x3c, !PT ;  /* 0x0000000c09087212 */ /* 0x002fe200078e3cff */
[----:B------:R-:W-:Y:S01]  /*17960*/  IMAD.MOV.U32 R9, RZ, RZ, R13 ;  /* 0x000000ffff097224 */ /* 0x000fe200078e000d */
[----:B------:R-:W-:Y:S01]  /*17970*/  LOP3.LUT R14, R14, R11, RZ, 0x3c, !PT ;  /* 0x0000000b0e0e7212 */ /* 0x000fe200078e3cff */
[----:B------:R-:W-:Y:S01]  /*17980*/  BSSY B1, `(.L_x_2846) ;  /* 0x0000062000017945 */ /* 0x000fe20003800000 */
[----:B------:R-:W-:-:S02]  /*17990*/  SHF.R.S32.HI R88, RZ, 0x1f, R223 ;  /* 0x0000001fff587819 */ /* 0x000fc400000114df */
[----:B------:R-:W-:Y:S02]  /*179a0*/  SHF.R.S32.HI R90, RZ, 0x1f, R221 ;  /* 0x0000001fff5a7819 */ /* 0x000fe400000114dd */
[----:B------:R-:W-:Y:S02]  /*179b0*/  SHF.R.S32.HI R92, RZ, 0x1f, R222 ;  /* 0x0000001fff5c7819 */ /* 0x000fe400000114de */
[----:B------:R-:W-:Y:S01]  /*179c0*/  SHF.R.S32.HI R93, RZ, 0x1f, R208 ;  /* 0x0000001fff5d7819 */ /* 0x000fe200000114d0 */
[----:B--2---:R-:W-:-:S05]  /*179d0*/  IMAD.IADD R4, R26, 0x1, R206 ;  /* 0x000000011a047824 */ /* 0x004fca00078e02ce */
[C---:B------:R-:W-:Y:S01]  /*179e0*/  ISETP.GE.OR P2, PT, R4.reuse, R87, P0 ;  /* 0x000000570400720c */ /* 0x040fe20000746670 */
[----:B------:R-:W-:-:S05]  /*179f0*/  VIADD R4, R4, 0x8 ;  /* 0x0000000804047836 */ /* 0x000fca0000000000 */
[----:B------:R-:W-:Y:S02]  /*17a00*/  ISETP.GE.OR P0, PT, R4, R87, P0 ;  /* 0x000000570400720c */ /* 0x000fe40000706670 */
[----:B------:R-:W-:-:S04]  /*17a10*/  LOP3.LUT R4, R7, 0x380, RZ, 0xc0, !PT ;  /* 0x0000038007047812 */ /* 0x000fc800078ec0ff */
[----:B------:R-:W-:Y:S01]  /*17a20*/  SHF.R.U64 R4, R4, 0x3, RZ ;  /* 0x0000000304047819 */ /* 0x000fe200000012ff */
[----:B----4-:R-:W-:Y:S03]  /*17a30*/  @!P2 ST.E desc[UR38][R54.64], R6 ;  /* 0x000000063600a985 */ /* 0x010fe6000c101926 */
[----:B------:R-:W-:-:S03]  /*17a40*/  LOP3.LUT R72, R4, R7, RZ, 0x3c, !PT ;  /* 0x0000000704487212 */ /* 0x000fc600078e3cff */
[----:B0-----:R0:W-:Y:S04]  /*17a50*/  @!P0 ST.E desc[UR38][R58.64], R5 ;  /* 0x000000053a008985 */ /* 0x0011e8000c101926 */
[----:B------:R-:W5:Y:S04]  /*17a60*/  LD.E.128 R8, desc[UR38][R8.64] ;  /* 0x0000002608087980 */ /* 0x000f68000c101d00 */
[----:B------:R-:W5:Y:S04]  /*17a70*/  LD.E.128 R12, desc[UR38][R14.64] ;  /* 0x000000260e0c7980 */ /* 0x000f68000c101d00 */
[----:B0-----:R0:W5:Y:S04]  /*17a80*/  LD.E.128 R4, desc[UR38][R78.64] ;  /* 0x000000264e047980 */ /* 0x001168000c101d00 */
[----:B------:R-:W5:Y:S04]  /*17a90*/  LD.E.128 R24, desc[UR38][R24.64] ;  /* 0x0000002618187980 */ /* 0x000f68000c101d00 */
[----:B------:R-:W5:Y:S01]  /*17aa0*/  LD.E.128 R28, desc[UR38][R28.64] ;  /* 0x000000261c1c7980 */ /* 0x000f62000c101d00 */
[----:B0-----:R-:W-:-:S02]  /*17ab0*/  IMAD R78, R77, UR4, RZ ;  /* 0x000000044d4e7c24 */ /* 0x001fc4000f8e02ff */
[----:B------:R-:W-:Y:S01]  /*17ac0*/  IMAD R77, R224, 0x20, R235 ;  /* 0x00000020e04d7824 */ /* 0x000fe200078e02eb */
[----:B------:R-:W5:Y:S01]  /*17ad0*/  LD.E.128 R32, desc[UR38][R32.64] ;  /* 0x0000002620207980 */ /* 0x000f62000c101d00 */
[----:B------:R-:W-:Y:S01]  /*17ae0*/  IMAD R79, R225, UR5, R78 ;  /* 0x00000005e14f7c24 */ /* 0x000fe2000f8e024e */
[----:B------:R-:W-:Y:S01]  /*17af0*/  ULDC.64 UR4, c[0x0][0xaf0] ;  /* 0x0002bc0000047ab9 */ /* 0x000fe20000000a00 */
[----:B------:R-:W-:Y:S01]  /*17b00*/  IMAD.IADD R80, R206, 0x1, R77 ;  /* 0x00000001ce507824 */ /* 0x000fe200078e024d */
[----:B------:R-:W5:Y:S01]  /*17b10*/  LD.E.128 R36, desc[UR38][R36.64] ;  /* 0x0000002624247980 */ /* 0x000f62000c101d00 */
[----:B------:R-:W-:Y:S02]  /*17b20*/  IMAD R77, R3, UR4, RZ ;  /* 0x00000004034d7c24 */ /* 0x000fe4000f8e02ff */
[----:B------:R-:W-:Y:S01]  /*17b30*/  @P1 IMAD.HI.U32 R78, R80, R89, RZ ;  /* 0x00000059504e1227 */ /* 0x000fe200078e00ff */
[----:B------:R-:W5:Y:S03]  /*17b40*/  LD.E.128 R40, desc[UR38][R40.64] ;  /* 0x0000002628287980 */ /* 0x000f66000c101d00 */
[----:B------:R-:W-:Y:S01]  /*17b50*/  IMAD.IADD R21, R21, 0x1, R79 ;  /* 0x0000000115157824 */ /* 0x000fe200078e024f */
[----:B------:R-:W5:Y:S01]  /*17b60*/  LD.E.128 R44, desc[UR38][R44.64] ;  /* 0x000000262c2c7980 */ /* 0x000f62000c101d00 */
[----:B------:R-:W-:Y:S01]  /*17b70*/  IMAD.MOV.U32 R3, RZ, RZ, R80 ;  /* 0x000000ffff037224 */ /* 0x000fe200078e0050 */
[----:B---3--:R-:W-:Y:S01]  /*17b80*/  @P1 SHF.R.U32.HI R3, RZ, R91, R78 ;  /* 0x0000005bff031219 */ /* 0x008fe2000001164e */
[C---:B------:R-:W-:Y:S01]  /*17b90*/  IMAD R79, R76.reuse, UR5, R77 ;  /* 0x000000054c4f7c24 */ /* 0x040fe2000f8e024d */
[----:B------:R-:W5:Y:S01]  /*17ba0*/  LD.E.128 R48, desc[UR38][R48.64] ;  /* 0x0000002630307980 */ /* 0x000f62000c101d00 */
[----:B------:R-:W-:Y:S01]  /*17bb0*/  IMAD.WIDE.U32 R76, R76, UR4, R20 ;  /* 0x000000044c4c7c25 */ /* 0x000fe2000f8e0014 */
[----:B------:R-:W-:Y:S01]  /*17bc0*/  SHF.R.S32.HI R20, RZ, 0x1f, R3 ;  /* 0x0000001fff147819 */ /* 0x000fe20000011403 */
[----:B------:R-:W-:Y:S01]  /*17bd0*/  ULDC.64 UR4, c[0x0][0xae0] ;  /* 0x0002b80000047ab9 */ /* 0x000fe20000000a00 */
[----:B------:R-:W5:Y:S01]  /*17be0*/  LD.E.128 R52, desc[UR38][R52.64] ;  /* 0x0000002634347980 */ /* 0x000f62000c101d00 */
[----:B------:R-:W-:-:S02]  /*17bf0*/  IMAD.IADD R77, R77, 0x1, R79 ;  /* 0x000000014d4d7824 */ /* 0x000fc400078e024f */
[----:B------:R-:W-:Y:S01]  /*17c00*/  IMAD.MOV R79, RZ, RZ, -R3 ;  /* 0x000000ffff4f7224 */ /* 0x000fe200078e0a03 */
[----:B------:R-:W5:Y:S01]  /*17c10*/  LD.E.128 R56, desc[UR38][R56.64] ;  /* 0x0000002638387980 */ /* 0x000f62000c101d00 */
[----:B------:R-:W-:Y:S02]  /*17c20*/  IMAD R20, R20, UR4, RZ ;  /* 0x0000000414147c24 */ /* 0x000fe4000f8e02ff */
[----:B------:R-:W-:Y:S01]  /*17c30*/  IMAD R79, R0, R79, R80 ;  /* 0x0000004f004f7224 */ /* 0x000fe200078e0250 */
[----:B------:R-:W5:Y:S01]  /*17c40*/  LD.E.128 R60, desc[UR38][R60.64] ;  /* 0x000000263c3c7980 */ /* 0x000f62000c101d00 */
[----:B------:R-:W-:-:S03]  /*17c50*/  IMAD R85, R3, UR5, R20 ;  /* 0x0000000503557c24 */ /* 0x000fc6000f8e0214 */
[----:B------:R-:W5:Y:S01]  /*17c60*/  LD.E.128 R64, desc[UR38][R64.64] ;  /* 0x0000002640407980 */ /* 0x000f62000c101d00 */
[----:B------:R-:W-:-:S03]  /*17c70*/  IMAD.WIDE.U32 R20, R3, UR4, R76 ;  /* 0x0000000403147c25 */ /* 0x000fc6000f8e004c */
[----:B------:R-:W5:Y:S01]  /*17c80*/  LD.E.128 R68, desc[UR38][R68.64] ;  /* 0x0000002644447980 */ /* 0x000f62000c101d00 */
[----:B------:R-:W-:-:S03]  /*17c90*/  SHF.R.S32.HI R3, RZ, 0x1f, R79 ;  /* 0x0000001fff037819 */ /* 0x000fc6000001144f */
[----:B------:R-:W5:Y:S01]  /*17ca0*/  LD.E.128 R72, desc[UR38][R72.64] ;  /* 0x0000002648487980 */ /* 0x000f62000c101d00 */
[----:B------:R-:W-:Y:S01]  /*17cb0*/  IMAD.IADD R206, R235, 0x1, R206 ;  /* 0x00000001ebce7824 */ /* 0x000fe200078e02ce */
[----:B------:R-:W-:Y:S01]  /*17cc0*/  ULDC.64 UR4, c[0x0][0xad8] ;  /* 0x0002b60000047ab9 */ /* 0x000fe20000000a00 */
        /* <DEDUP_REMOVED lines=45> */
.L_x_2847:
[----:B------:R-:W-:Y:S05]  /*17fa0*/  BSYNC B1 ;  /* 0x0000000000017941 */ /* 0x000fea0003800000 */
.L_x_2846:
        /* <DEDUP_REMOVED lines=22> */
.L_x_2849:
[----:B------:R-:W-:Y:S05]  /*18110*/  BSYNC B1 ;  /* 0x0000000000017941 */ /* 0x000fea0003800000 */
.L_x_2848:
        /* <DEDUP_REMOVED lines=21> */
.L_x_2851:
[----:B------:R-:W-:Y:S05]  /*18270*/  BSYNC B1 ;  /* 0x0000000000017941 */ /* 0x000fea0003800000 */
.L_x_2850:
[----:B-1--4-:R-:W1:Y:S04]  /*18280*/  SHFL.IDX PT, R3, R3, 0x3, 0x181f ;  /* 0x00781f0003037f89 */ /* 0x012e6800000e0000 */
[----:B------:R-:W4:Y:S01]  /*18290*/  SHFL.IDX PT, R80, R80, 0x3, 0x181f ;  /* 0x00781f0050507f89 */ /* 0x000f2200000e0000 */
[----:B------:R-:W-:Y:S05]  /*182a0*/  @P1 BRA `(.L_x_2852) ;  /* 0x0000000c00e41947 */ /* 0x000fea0003800000 */
[----:B------:R-:W-:Y:S02]  /*182b0*/  ULDC UR4, c[0x0][0xac8] ;  /* 0x0002b20000047ab9 */ /* 0x000fe40000000800 */
[----:B------:R-:W-:Y:S02]  /*182c0*/  ISETP.GE.AND P3, PT, R208, UR4, PT ;  /* 0x00000004d0007c0c */ /* 0x000fe4000bf66270 */
[----:B------:R-:W-:Y:S02]  /*182d0*/  ISETP.GE.AND P4, PT, R222, UR4, PT ;  /* 0x00000004de007c0c */ /* 0x000fe4000bf86270 */
[----:B------:R-:W-:-:S09]  /*182e0*/  ISETP.GE.AND P5, PT, R221, UR4, PT ;  /* 0x00000004dd007c0c */ /* 0x000fd2000bfa6270 */
[-C--:B0---4-:R-:W-:Y:S02]  /*182f0*/  @!P3 LEA R4, P0, R208, R80.reuse, 0x1 ;  /* 0x00000050d004b211 */ /* 0x091fe400078008ff */
[-C--:B------:R-:W-:Y:S02]  /*18300*/  @!P4 LEA R6, P1, R222, R80.reuse, 0x1 ;  /* 0x00000050de06c211 */ /* 0x080fe400078208ff */
[C---:B------:R-:W-:Y:S02]  /*18310*/  @!P5 LEA R8, P2, R221.reuse, R80, 0x1 ;  /* 0x00000050dd08d211 */ /* 0x040fe400078408ff */
[-C--:B-1----:R-:W-:Y:S02]  /*18320*/  @!P3 LEA.HI.X R5, R208, R3.reuse, R93, 0x1, P0 ;  /* 0x00000003d005b211 */ /* 0x082fe400000f0c5d */
        /* <DEDUP_REMOVED lines=11> */
.L_x_2844:
[----:B------:R-:W-:Y:S01]  /*183e0*/  ULDC.64 UR4, c[0x0][0xc00] ;  /* 0x0003000000047ab9 */ /* 0x000fe20000000a00 */
[----:B------:R-:W4:Y:S01]  /*183f0*/  LDC.64 R4, c[0x0][0xc00] ;  /* 0x00030000ff047b82 */ /* 0x000f220000000a00 */
[----:B------:R-:W-:Y:S01]  /*18400*/  ISETP.NE.U32.AND P0, PT, RZ, UR4, PT ;  /* 0x00000004ff007c0c */ /* 0x000fe2000bf05070 */
[----:B------:R-:W-:-:S03]  /*18410*/  IMAD.MOV.U32 R0, RZ, RZ, RZ ;  /* 0x000000ffff007224 */ /* 0x000fc600078e00ff */
[----:B------:R-:W-:Y:S01]  /*18420*/  ISETP.NE.AND.EX P0, PT, RZ, UR5, PT, P0 ;  /* 0x00000005ff007c0c */ /* 0x000fe2000bf05300 */
[----:B------:R-:W-:Y:S02]  /*18430*/  ULDC.64 UR4, c[0x0][0xc08] ;  /* 0x0003020000047ab9 */ /* 0x000fe40000000a00 */
[----:B------:R-:W-:Y:S01]  /*18440*/  ISETP.NE.U32.AND P1, PT, RZ, UR4, PT ;  /* 0x00000004ff007c0c */ /* 0x000fe2000bf25070 */
[----:B------:R-:W0:Y:S03]  /*18450*/  LDC R25, c[0x0][0xbe8] ;  /* 0x0002fa00ff197b82 */ /* 0x000e260000000800 */
[----:B------:R-:W-:Y:S01]  /*18460*/  ISETP.NE.AND.EX P1, PT, RZ, UR5, PT, P1 ;  /* 0x00000005ff007c0c */ /* 0x000fe2000bf25310 */
[----:B----4-:R-:W-:-:S12]  /*18470*/  IMAD.WIDE R4, R231, 0x4, R4 ;  /* 0x00000004e7047825 */ /* 0x010fd800078e0204 */
[----:B------:R-:W4:Y:S01]  /*18480*/  @P1 LDC.64 R6, c[0x0][0xc08] ;  /* 0x00030200ff061b82 */ /* 0x000f220000000a00 */
[----:B------:R-:W-:Y:S02]  /*18490*/  ULDC UR4, c[0x0][0xa88] ;  /* 0x0002a20000047ab9 */ /* 0x000fe40000000800 */
[----:B------:R-:W-:Y:S01]  /*184a0*/  IMAD.U32 R8, RZ, RZ, UR4 ;  /* 0x00000004ff087e24 */ /* 0x000fe2000f8e00ff */
[----:B------:R0:W5:Y:S01]  /*184b0*/  @P0 LDG.E R0, desc[UR38][R4.64] ;  /* 0x0000002604000981 */ /* 0x000162000c1e1900 */
[----:B----4-:R-:W-:-:S05]  /*184c0*/  @P1 IMAD.WIDE R6, R231, 0x4, R6 ;  /* 0x00000004e7061825 */ /* 0x010fca00078e0206 */
[----:B------:R4:W5:Y:S01]  /*184d0*/  @P1 LDG.E R8, desc[UR38][R6.64] ;  /* 0x0000002606081981 */ /* 0x000962000c1e1900 */
[----:B0-----:R-:W-:Y:S02]  /*184e0*/  ISETP.NE.AND P2, PT, R25, 0x1, PT ;  /* 0x000000011900780c */ /* 0x001fe40003f45270 */
[----:B------:R-:W-:Y:S01]  /*184f0*/  SHF.R.S32.HI R9, RZ, 0x1f, R231 ;  /* 0x0000001fff097819 */ /* 0x000fe200000114e7 */
[----:B------:R-:W0:Y:S10]  /*18500*/  S2R R3, SR_TID.X ;  /* 0x0000000000037919 */ /* 0x000e340000002100 */
[----:B------:R-:W1:Y:S01]  /*18510*/  @P2 LDC R27, c[0x0][0xbec] ;  /* 0x0002fb00ff1b2b82 */ /* 0x000e620000000800 */
[----:B0-----:R-:W-:-:S05]  /*18520*/  VIADD R3, R3, 0xffffff80 ;  /* 0xffffff8003037836 */ /* 0x001fca0000000000 */
[----:B------:R-:W-:Y:S01]  /*18530*/  ISETP.GE.AND P3, PT, R3, 0x80, PT ;  /* 0x000000800300780c */ /* 0x000fe20003f66270 */
[----:B----4-:R-:W-:-:S12]  /*18540*/  @P1 BRA `(.L_x_2853) ;  /* 0x0000000000101947 */ /* 0x010fd80003800000 */
[----:B------:R-:W-:Y:S05]  /*18550*/  @!P0 BRA `(.L_x_2853) ;  /* 0x00000000000c8947 */ /* 0x000fea0003800000 */
[----:B------:R-:W4:Y:S04]  /*18560*/  LDG.E R3, desc[UR38][R4.64] ;  /* 0x0000002604037981 */ /* 0x000f28000c1e1900 */
[----:B-----5:R-:W4:Y:S02]  /*18570*/  LDG.E R8, desc[UR38][R4.64+0x4] ;  /* 0x0000042604087981 */ /* 0x020f24000c1e1900 */
[----:B----4-:R-:W-:-:S07]  /*18580*/  IMAD.IADD R8, R8, 0x1, -R3 ;  /* 0x0000000108087824 */ /* 0x010fce00078e0a03 */
.L_x_2853:
[----:B------:R-:W-:Y:S01]  /*18590*/  BSSY B1, `(.L_x_2854) ;  /* 0x000002d000017945 */ /* 0x000fe20003800000 */
[----:B------:R-:W-:Y:S02]  /*185a0*/  SHF.R.S32.HI R13, RZ, 0x1f, R225 ;  /* 0x0000001fff0d7819 */ /* 0x000fe400000114e1 */
[----:B------:R-:W-:Y:S02]  /*185b0*/  SEL R15, R231, RZ, !P0 ;  /* 0x000000ffe70f7207 */ /* 0x000fe40004000000 */
[----:B------:R-:W-:Y:S02]  /*185c0*/  SEL R14, R9, RZ, !P0 ;  /* 0x000000ff090e7207 */ /* 0x000fe40004000000 */
[----:B-----5:R-:W-:Y:S01]  /*185d0*/  SHF.R.S32.HI R11, RZ, 0x1f, R0 ;  /* 0x0000001fff0b7819 */ /* 0x020fe20000011400 */
[----:B------:R-:W-:Y:S06]  /*185e0*/  @P3 BRA `(.L_x_2855) ;  /* 0x00000000009c3947 */ /* 0x000fec0003800000 */
[----:B------:R-:W0:Y:S01]  /*185f0*/  S2R R5, SR_TID.X ;  /* 0x0000000000057919 */ /* 0x000e220000002100 */
[----:B------:R-:W4:Y:S02]  /*18600*/  LDC R9, c[0x0][0xbe8] ;  /* 0x0002fa00ff097b82 */ /* 0x000f240000000800 */
[----:B----4-:R-:W-:Y:S01]  /*18610*/  IMAD R3, R8, R9, RZ ;  /* 0x0000000908037224 */ /* 0x010fe200078e02ff */
[----:B0-----:R-:W-:-:S04]  /*18620*/  IADD3 R12, R206, -0x80, R5 ;  /* 0xffffff80ce0c7810 */ /* 0x001fc80007ffe005 */
        /* <DEDUP_REMOVED lines=9> */
[----:B------:R-:W0:Y:S08]  /*186c0*/  @P0 LDC R7, c[0x0][0xbec] ;  /* 0x0002fb00ff070b82 */ /* 0x000e300000000800 */
[----:B------:R-:W4:Y:S01]  /*186d0*/  @P0 LDC R21, c[0x0][0xbf0] ;  /* 0x0002fc00ff150b82 */ /* 0x000f220000000800 */
[----:B0-----:R-:W-:-:S04]  /*186e0*/  @P0 IMAD.HI.U32 R6, R12, R7, RZ ;  /* 0x000000070c060227 */ /* 0x001fc800078e00ff */
[----:B------:R-:W-:Y:S01]  /*186f0*/  IMAD R7, R225, UR5, R10 ;  /* 0x00000005e1077c24 */ /* 0x000fe2000f8e020a */
[----:B------:R-:W-:Y:S01]  /*18700*/  ULDC.64 UR4, c[0x0][0xb98] ;  /* 0x0002e60000047ab9 */ /* 0x000fe20000000a00 */
[----:B----4-:R-:W-:Y:S02]  /*18710*/  @P0 SHF.R.U32.HI R3, RZ, R21, R6 ;  /* 0x00000015ff030219 */ /* 0x010fe40000011606 */
[----:B------:R-:W-:Y:S02]  /*18720*/  IMAD.IADD R5, R5, 0x1, R7 ;  /* 0x0000000105057824 */ /* 0x000fe400078e0207 */
[----:B------:R-:W-:Y:S02]  /*18730*/  IMAD R6, R14, UR4, RZ ;  /* 0x000000040e067c24 */ /* 0x000fe4000f8e02ff */
[----:B------:R-:W-:Y:S02]  /*18740*/  IMAD.MOV R7, RZ, RZ, -R3 ;  /* 0x000000ffff077224 */ /* 0x000fe400078e0a03 */
[----:B------:R-:W-:-:S04]  /*18750*/  IMAD.WIDE.U32 R4, R15, UR4, R4 ;  /* 0x000000040f047c25 */ /* 0x000fc8000f8e0004 */
[----:B------:R-:W-:Y:S01]  /*18760*/  IMAD R7, R9, R7, R12 ;  /* 0x0000000709077224 */ /* 0x000fe200078e020c */
[----:B------:R-:W-:Y:S01]  /*18770*/  SHF.R.S32.HI R9, RZ, 0x1f, R3 ;  /* 0x0000001fff097819 */ /* 0x000fe20000011403 */
[----:B------:R-:W-:Y:S01]  /*18780*/  IMAD R6, R15, UR5, R6 ;  /* 0x000000050f067c24 */ /* 0x000fe2000f8e0206 */
[----:B------:R-:W-:Y:S01]  /*18790*/  IADD3 R4, P0, R3, R4, RZ ;  /* 0x0000000403047210 */ /* 0x000fe20007f1e0ff */
[----:B------:R-:W-:Y:S01]  /*187a0*/  ULDC.64 UR4, c[0x0][0xb88] ;  /* 0x0002e20000047ab9 */ /* 0x000fe20000000a00 */
        /* <DEDUP_REMOVED lines=11> */
.L_x_2855:
[----:B------:R-:W-:Y:S05]  /*18860*/  BSYNC B1 ;  /* 0x0000000000017941 */ /* 0x000fea0003800000 */
.L_x_2854:
[----:B------:R-:W4:Y:S01]  /*18870*/  @P2 LDC R9, c[0x0][0xbf0] ;  /* 0x0002fc00ff092b82 */ /* 0x000f220000000800 */
[----:B------:R-:W-:Y:S01]  /*18880*/  ULDC.64 UR4, c[0x0][0xaa0] ;  /* 0x0002a80000047ab9 */ /* 0x000fe20000000a00 */
[----:B0-----:R-:W-:Y:S02]  /*18890*/  IMAD R7, R224, 0x20, R235 ;  /* 0x00000020e0077824 */ /* 0x001fe400078e02eb */
[----:B------:R-:W-:Y:S02]  /*188a0*/  IMAD R3, R11, UR4, RZ ;  /* 0x000000040b037c24 */ /* 0x000fe4000f8e02ff */
[----:B------:R-:W-:-:S04]  /*188b0*/  IMAD.WIDE.U32 R4, R0, UR4, RZ ;  /* 0x0000000400047c25 */ /* 0x000fc8000f8e00ff */
[----:B------:R-:W-:Y:S01]  /*188c0*/  IMAD R3, R0, UR5, R3 ;  /* 0x0000000500037c24 */ /* 0x000fe2000f8e0203 */
[----:B------:R-:W-:Y:S01]  /*188d0*/  ULDC.64 UR4, c[0x0][0xae8] ;  /* 0x0002ba0000047ab9 */ /* 0x000fe20000000a00 */
[----:B------:R-:W-:Y:S02]  /*188e0*/  IMAD.IADD R10, R206, 0x1, R7 ;  /* 0x00000001ce0a7824 */ /* 0x000fe400078e0207 */
[----:B------:R-:W-:Y:S02]  /*188f0*/  IMAD R0, R13, UR4, RZ ;  /* 0x000000040d007c24 */ /* 0x000fe4000f8e02ff */
[----:B------:R-:W-:Y:S02]  /*18900*/  IMAD.IADD R5, R5, 0x1, R3 ;  /* 0x0000000105057824 */ /* 0x000fe400078e0203 */
[----:B------:R-:W-:Y:S02]  /*18910*/  IMAD R7, R225, UR5, R0 ;  /* 0x00000005e1077c24 */ /* 0x000fe4000f8e0200 */
[----:B-1----:R-:W-:-:S04]  /*18920*/  @P2 IMAD.HI.U32 R0, R10, R27, RZ ;  /* 0x0000001b0a002227 */ /* 0x002fc800078e00ff */
        /* <DEDUP_REMOVED lines=28> */
[----:B------:R0:W1:Y:S04]  /*18af0*/  SHFL.IDX PT, R0, R4, RZ, 0x181f ;  /* 0x00181fff04007589 */ /* 0x00006800000e0000 */
[----:B------:R0:W4:Y:S02]  /*18b00*/  SHFL.IDX PT, R14, R3, RZ, 0x181f ;  /* 0x00181fff030e7589 */ /* 0x00012400000e0000 */
.L_x_3076:
[----:B------:R-:W-:Y:S01]  /*18b10*/  IMAD R8, R8, R25, RZ ;  /* 0x0000001908087224 */ /* 0x000fe200078e02ff */
[----:B------:R-:W-:Y:S01]  /*18b20*/  BSSY B1, `(.L_x_2857) ;  /* 0x0000019000017945 */ /* 0x000fe20003800000 */
[----:B------:R-:W-:-:S05]  /*18b30*/  IMAD.IADD R7, R235, 0x1, R206 ;  /* 0x00000001eb077824 */ /* 0x000fca00078e02ce */
        /* <DEDUP_REMOVED lines=12> */
[----:B-1----:R-:W-:Y:S02]  /*18c00*/  @!P3 LEA.HI.X R11, R208, R0, R5, 0x1, P5 ;  /* 0x00000000d00bb211 */ /* 0x002fe400028f0c05 */
        /* <DEDUP_REMOVED lines=10> */
.L_x_2858:
[----:B------:R-:W-:Y:S05]  /*18cb0*/  BSYNC B1 ;  /* 0x0000000000017941 */ /* 0x000fea0003800000 */
.L_x_2857:
[----:B------:R-:W-:-:S03]  /*18cc0*/  UMOV UR4, 0xffffffff ;  /* 0xffffffff00047882 */ /* 0x000fc60000000000 */
[----:B------:R-:W-:Y:S05]  /*18cd0*/  BRA.DIV UR4, `(.L_x_2859) ;  /* 0x0000009204e47947 */ /* 0x000fea000b800000 */
[----:B-1----:R1:W0:Y:S04]  /*18ce0*/  SHFL.IDX PT, R0, R4, 0x1, 0x181f ;  /* 0x00381f0004007f89 */ /* 0x00222800000e0000 */
[----:B----4-:R1:W4:Y:S02]  /*18cf0*/  SHFL.IDX PT, R14, R3, 0x1, 0x181f ;  /* 0x00381f00030e7f89 */ /* 0x01032400000e0000 */
.L_x_3080:
        /* <DEDUP_REMOVED lines=25> */
.L_x_2861:
[----:B------:R-:W-:Y:S05]  /*18e90*/  BSYNC B1 ;  /* 0x0000000000017941 */ /* 0x000fea0003800000 */
.L_x_2860:
[----:B------:R-:W-:-:S03]  /*18ea0*/  UMOV UR4, 0xffffffff ;  /* 0xffffffff00047882 */ /* 0x000fc60000000000 */
[----:B------:R-:W-:Y:S05]  /*18eb0*/  BRA.DIV UR4, `(.L_x_2862) ;  /* 0x0000009204b47947 */ /* 0x000fea000b800000 */
[----:B0-----:R0:W0:Y:S04]  /*18ec0*/  SHFL.IDX PT, R0, R4, 0x2, 0x181f ;  /* 0x00581f0004007f89 */ /* 0x00102800000e0000 */
[----:B----4-:R4:W0:Y:S02]  /*18ed0*/  SHFL.IDX PT, R14, R3, 0x2, 0x181f ;  /* 0x00581f00030e7f89 */ /* 0x01082400000e0000 */
.L_x_3084:
        /* <DEDUP_REMOVED lines=25> */
.L_x_2864:
[----:B------:R-:W-:Y:S05]  /*19070*/  BSYNC B1 ;  /* 0x0000000000017941 */ /* 0x000fea0003800000 */
.L_x_2863:
[----:B------:R-:W-:-:S03]  /*19080*/  UMOV UR4, 0xffffffff ;  /* 0xffffffff00047882 */ /* 0x000fc60000000000 */
[----:B------:R-:W-:Y:S05]  /*19090*/  BRA.DIV UR4, `(.L_x_2865) ;  /* 0x0000009204847947 */ /* 0x000fea000b800000 */
[----:B0-----:R0:W0:Y:S04]  /*190a0*/  SHFL.IDX PT, R0, R4, 0x3, 0x181f ;  /* 0x00781f0004007f89 */ /* 0x00102800000e0000 */
[----:B------:R0:W0:Y:S02]  /*190b0*/  SHFL.IDX PT, R14, R3, 0x3, 0x181f ;  /* 0x00781f00030e7f89 */ /* 0x00002400000e0000 */
.L_x_3088:
[----:B01--4-:R-:W-:-:S05]  /*190c0*/  VIADD R3, R7, 0x60 ;  /* 0x0000006007037836 */ /* 0x013fca0000000000 */
        /* <DEDUP_REMOVED lines=23> */
.L_x_2852:
[----:B------:R-:W-:Y:S05]  /*19240*/  BSYNC B0 ;  /* 0x0000000000007941 */ /* 0x000fea0003800000 */
.L_x_2843:
[----:B------:R-:W-:Y:S02]  /*19250*/  ULDC UR4, c[0x0][0xc3c] ;  /* 0x00030f0000047ab9 */ /* 0x000fe40000000800 */
[----:B---3--:R-:W-:-:S13]  /*19260*/  ISETP.GE.AND P0, PT, R83, UR4, PT ;  /* 0x0000000453007c0c */ /* 0x008fda000bf06270 */
[----:B------:R-:W-:Y:S05]  /*19270*/  @!P0 BRA `(.L_x_2866) ;  /* 0xfffffe7c00748947 */ /* 0x000fea000383ffff */
[----:B------:R-:W-:Y:S05]  /*19280*/  BRA `(.L_x_2660) ;  /* 0x0000007c00ac7947 */ /* 0x000fea0003800000 */
.L_x_2658:
[----:B------:R-:W-:-:S08]  /*19290*/  NOP ;  /* 0x0000000000007918 */ /* 0x000fd00000000000 */
[----:B--2---:R-:W0:-:S00]  /*192a0*/  USETMAXREG.DEALLOC.CTAPOOL 0x18 ;  /* 0x00000018000079c8 */ /* 0x004e0000080e0500 */
        /* <DEDUP_REMOVED lines=16> */
.L_x_2867:
[----:B------:R-:W-:Y:S01]  /*193b0*/  LOP3.LUT R0, R4, 0x1f, RZ, 0xc0, !PT ;  /* 0x0000001f04007812 */ /* 0x000fe200078ec0ff */
[----:B------:R-:W-:Y:S01]  /*193c0*/  ULDC UR4, c[0x0][0xc3c] ;  /* 0x00030f0000047ab9 */ /* 0x000fe20000000800 */
[----:B------:R-:W1:Y:S01]  /*193d0*/  S2UR UR6, SR_CTAID.X ;  /* 0x00000000000679c3 */ /* 0x000e620000002500 */
[----:B------:R-:W-:Y:S01]  /*193e0*/  ULDC UR5, c[0x0][0xc38] ;  /* 0x00030e0000057ab9 */ /* 0x000fe20000000800 */
[----:B------:R-:W-:-:S04]  /*193f0*/  ISETP.NE.AND P0, PT, R0, 0x1f, PT ;  /* 0x0000001f0000780c */ /* 0x000fc80003f05270 */
[----:B------:R-:W-:-:S13]  /*19400*/  ISETP.GE.OR P1, PT, R0, UR4, !P0 ;  /* 0x0000000400007c0c */ /* 0x000fda000c726670 */
[----:B0-----:R-:W0:Y:S02]  /*19410*/  @!P1 LDC.64 R2, c[0x0][0xc80] ;  /* 0x00032000ff029b82 */ /* 0x001e240000000a00 */
        /* <DEDUP_REMOVED lines=34> */
.L_x_2873:
[----:B------:R-:W-:Y:S01]  /*19640*/  UIADD3 UR4, UR4, 0x1f, URZ ;  /* 0x0000001f04047890 */ /* 0x000fe2000fffe03f */
[----:B------:R-:W-:-:S05]  /*19650*/  IMAD.U32 R19, RZ, RZ, UR7 ;  /* 0x00000007ff137e24 */ /* 0x000fca000f8e00ff */
[----:B0-----:R-:W-:-:S13]  /*19660*/  ISETP.LE.AND P6, PT, R5, UR4, PT ;  /* 0x0000000405007c0c */ /* 0x001fda000bfc3270 */
[----:B------:R-:W-:Y:S05]  /*19670*/  @P6 BRA `(.L_x_2870) ;  /* 0x0000000400a86947 */ /* 0x000fea0003800000 */
[----:B------:R-:W-:Y:S01]  /*19680*/  IADD3 R8, R0, UR4, RZ ;  /* 0x0000000400087c10 */ /* 0x000fe2000fffe0ff */
[----:B------:R-:W-:Y:S01]  /*19690*/  BSSY B0, `(.L_x_2871) ;  /* 0x0000007000007945 */ /* 0x000fe20003800000 */
[----:B------:R-:W-:Y:S02]  /*196a0*/  IMAD.MOV.U32 R6, RZ, RZ, RZ ;  /* 0x000000ffff067224 */ /* 0x000fe400078e00ff */
[----:B------:R-:W-:-:S13]  /*196b0*/  ISETP.GE.OR P6, PT, R8, R5, !P0 ;  /* 0x000000050800720c */ /* 0x000fda00047c6670 */
[----:B------:R-:W-:Y:S05]  /*196c0*/  @P6 BRA `(.L_x_2872) ;  /* 0x00000000000c6947 */ /* 0x000fea0003800000 */
[----:B------:R-:W0:Y:S02]  /*196d0*/  LDC.64 R2, c[0x0][0xc80] ;  /* 0x00032000ff027b82 */ /* 0x000e240000000a00 */
[----:B0-----:R-:W-:-:S05]  /*196e0*/  IMAD.WIDE R2, R8, 0x4, R2 ;  /* 0x0000000408027825 */ /* 0x001fca00078e0202 */
[----:B------:R0:W5:Y:S02]  /*196f0*/  LDG.E R6, desc[UR38][R2.64] ;  /* 0x0000002602067981 */ /* 0x000164000c1e1900 */
.L_x_2872:
[----:B------:R-:W-:Y:S05]  /*19700*/  BSYNC B0 ;  /* 0x0000000000007941 */ /* 0x000fea0003800000 */
.L_x_2871:
        /* <DEDUP_REMOVED lines=21> */
.L_x_2869:
        /* <DEDUP_REMOVED lines=20> */
.L_x_2874:
[----:B-12---:R-:W-:Y:S01]  /*199a0*/  IMAD.MOV R5, RZ, RZ, -R3 ;  /* 0x000000ffff057224 */ /* 0x006fe200078e0a03 */
[----:B------:R-:W-:Y:S01]  /*199b0*/  IABS R7, R9 ;  /* 0x0000000900077213 */ /* 0x000fe20000000000 */
[----:B---3--:R-:W-:Y:S02]  /*199c0*/  IMAD R16, R16, UR5, R8 ;  /* 0x0000000510107c24 */ /* 0x008fe4000f8e0208 */
        /* <DEDUP_REMOVED lines=22> */
[----:B------:R-:W-:Y:S01]  /*19b30*/  VIADDMNMX R11, R10, UR5, R11, PT ;  /* 0x000000050a0b7c46 */ /* 0x000fe2000b80010b */
[----:B------:R-:W-:-:S03]  /*19b40*/  IMAD.IADD R5, R8, 0x1, R5 ;  /* 0x0000000108057824 */ /* 0x000fc600078e0205 */
[----:B------:R-:W-:-:S04]  /*19b50*/  IABS R7, R11 ;  /* 0x0000000b00077213 */ /* 0x000fc80000000000 */
[----:B------:R-:W1:Y:S08]  /*19b60*/  I2F.RP R10, R7 ;  /* 0x00000007000a7306 */ /* 0x000e700000209400 */
[----:B-1----:R-:W1:Y:S02]  /*19b70*/  MUFU.RCP R10, R10 ;  /* 0x0000000a000a7308 */ /* 0x002e640000001000 */
[----:B-1----:R-:W-:Y:S01]  /*19b80*/  VIADD R3, R10, 0xffffffe ;  /* 0x0ffffffe0a037836 */ /* 0x002fe20000000000 */
[----:B------:R-:W-:-:S05]  /*19b90*/  IABS R10, R11 ;  /* 0x0000000b000a7213 */ /* 0x000fca0000000000 */
[----:B------:R-:W1:Y:S01]  /*19ba0*/  F2I.FTZ.U32.TRUNC.NTZ R3, R3 ;  /* 0x0000000300037305 */ /* 0x000e62000021f000 */
[----:B------:R-:W-:Y:S02]  /*19bb0*/  IMAD.MOV R10, RZ, RZ, -R10 ;  /* 0x000000ffff0a7224 */ /* 0x000fe400078e0a0a */
[----:B-1----:R-:W-:-:S04]  /*19bc0*/  IMAD.MOV R2, RZ, RZ, -R3 ;  /* 0x000000ffff027224 */ /* 0x002fc800078e0a03 */
[----:B------:R-:W-:Y:S02]  /*19bd0*/  IMAD R9, R2, R7, RZ ;  /* 0x0000000702097224 */ /* 0x000fe400078e02ff */
[----:B------:R-:W-:-:S04]  /*19be0*/  IMAD.MOV.U32 R2, RZ, RZ, RZ ;  /* 0x000000ffff027224 */ /* 0x000fc800078e00ff */
[----:B------:R-:W-:Y:S01]  /*19bf0*/  IMAD.HI.U32 R2, R3, R9, R2 ;  /* 0x0000000903027227 */ /* 0x000fe200078e0002 */
[----:B------:R-:W-:Y:S02]  /*19c00*/  IABS R9, R8 ;  /* 0x0000000800097213 */ /* 0x000fe40000000000 */
[----:B------:R-:W-:-:S03]  /*19c10*/  LOP3.LUT R3, R8, R11, RZ, 0x3c, !PT ;  /* 0x0000000b08037212 */ /* 0x000fc600078e3cff */
        /* <DEDUP_REMOVED lines=16> */
.L_x_2870:
[----:B------:R-:W-:Y:S02]  /*19d20*/  IMAD.MOV.U32 R17, RZ, RZ, RZ ;  /* 0x000000ffff117224 */ /* 0x000fe400078e00ff */
[----:B------:R-:W-:Y:S02]  /*19d30*/  IMAD.U32 R16, RZ, RZ, UR6 ;  /* 0x00000006ff107e24 */ /* 0x000fe4000f8e00ff */
[----:B------:R-:W-:-:S07]  /*19d40*/  IMAD.MOV.U32 R18, RZ, RZ, RZ ;  /* 0x000000ffff127224 */ /* 0x000fce00078e00ff */
.L_x_2875:
[----:B------:R-:W-:-:S13]  /*19d50*/  ISETP.NE.AND P0, PT, R0, RZ, PT ;  /* 0x000000ff0000720c */ /* 0x000fda0003f05270 */
[----:B------:R-:W1:Y:S01]  /*19d60*/  @!P0 S2R R3, SR_CgaCtaId ;  /* 0x0000000000038919 */ /* 0x000e620000008800 */
[----:B------:R-:W-:-:S04]  /*19d70*/  @!P0 MOV R0, 0x400 ;  /* 0x0000040000008802 */ /* 0x000fc80000000f00 */
[----:B-1----:R-:W-:-:S05]  /*19d80*/  @!P0 LEA R0, R3, R0, 0x18 ;  /* 0x0000000003008211 */ /* 0x002fca00078ec0ff */
[----:B------:R2:W-:Y:S01]  /*19d90*/  @!P0 STS.128 [R0+0x228d0], R16 ;  /* 0x0228d01000008388 */ /* 0x0005e20000000c00 */
[----:B------:R-:W-:Y:S06]  /*19da0*/  BAR.ARV 0x5, 0x180 ;  /* 0x0146000000007b1d */ /* 0x000fec0000002000 */
.L_x_2868:
[----:B--2---:R-:W-:Y:S01]  /*19db0*/  IMAD.MOV.U32 R0, RZ, RZ, 0x1 ;  /* 0x00000001ff007424 */ /* 0x004fe200078e00ff */
[----:B------:R2:W-:Y:S01]  /*19dc0*/  STL [R1+0x8], RZ ;  /* 0x000008ff01007387 */ /* 0x0005e20000100800 */
[----:B------:R-:W-:Y:S02]  /*19dd0*/  ULDC UR4, c[0x0][0xc3c] ;  /* 0x00030f0000047ab9 */ /* 0x000fe40000000800 */
[----:B-1----:R-:W-:Y:S01]  /*19de0*/  ISETP.GE.AND P0, PT, R19, UR4, PT ;  /* 0x0000000413007c0c */ /* 0x002fe2000bf06270 */
[----:B------:R2:W-:Y:S04]  /*19df0*/  STL [R1+0x14], R0 ;  /* 0x0000140001007387 */ /* 0x0005e80000100800 */
[----:B------:R2:W-:Y:S08]  /*19e00*/  STL [R1+0x48], RZ ;  /* 0x000048ff01007387 */ /* 0x0005f00000100800 */
[----:B--2---:R-:W-:Y:S05]  /*19e10*/  @P0 BRA `(.L_x_2876) ;  /* 0x0000006c00e00947 */ /* 0x004fea0003800000 */
[----:B------:R-:W1:Y:S01]  /*19e20*/  S2UR UR5, SR_CgaCtaId ;  /* 0x00000000000579c3 */ /* 0x000e620000008800 */
[C---:B------:R-:W-:Y:S01]  /*19e30*/  IMAD.SHL.U32 R0, R4.reuse, 0x8, RZ ;  /* 0x0000000804007824 */ /* 0x040fe200078e00ff */
[----:B------:R-:W-:Y:S01]  /*19e40*/  LOP3.LUT R5, R4, 0x7f, RZ, 0xc0, !PT ;  /* 0x0000007f04057812 */ /* 0x000fe200078ec0ff */
[----:B------:R-:W-:Y:S01]  /*19e50*/  UMOV UR4, 0x400 ;  /* 0x0000040000047882 */ /* 0x000fe20000000000 */
[----:B------:R-:W-:Y:S01]  /*19e60*/  BSSY B8, `(.L_x_2876) ;  /* 0x00006f3000087945 */ /* 0x000fe20003800000 */
[----:B------:R-:W-:Y:S01]  /*19e70*/  ULDC.64 UR40, c[0x0][0x198] ;  /* 0x0000660000287ab9 */ /* 0x000fe20000000a00 */
[----:B------:R-:W-:Y:S01]  /*19e80*/  LOP3.LUT R3, R0, 0x1f8, RZ, 0xc0, !PT ;  /* 0x000001f800037812 */ /* 0x000fe200078ec0ff */
[----:B0-----:R-:W-:Y:S01]  /*19e90*/  IMAD.SHL.U32 R2, R5, 0x8, RZ ;  /* 0x0000000805027824 */ /* 0x001fe200078e00ff */
[----:B------:R-:W-:Y:S01]  /*19ea0*/  SHF.R.U32.HI R5, RZ, 0x3, R5 ;  /* 0x00000003ff057819 */ /* 0x000fe20000011605 */
[----:B------:R-:W-:Y:S01]  /*19eb0*/  ULDC UR36, c[0x0][0xc] ;  /* 0x0000030000247ab9 */ /* 0x000fe20000000800 */
[----:B------:R-:W-:Y:S01]  /*19ec0*/  LOP3.LUT R3, R3, 0x38, R4, 0x78, !PT ;  /* 0x0000003803037812 */ /* 0x000fe200078e7804 */
[----:B------:R-:W-:-:S03]  /*19ed0*/  IMAD.SHL.U32 R4, R4, 0x10, RZ ;  /* 0x0000001004047824 */ /* 0x000fc600078e00ff */
[----:B------:R-:W-:Y:S02]  /*19ee0*/  LOP3.LUT R2, R3, 0x200, R2, 0xf8, !PT ;  /* 0x0000020003027812 */ /* 0x000fe400078ef802 */
[----:B------:R-:W-:Y:S01]  /*19ef0*/  LOP3.LUT R0, R5, 0x70, R4, 0xf8, !PT ;  /* 0x0000007005007812 */ /* 0x000fe200078ef804 */
[----:B------:R-:W-:Y:S01]  /*19f00*/  IMAD.MOV.U32 R0, RZ, RZ, 0x1 ;  /* 0x00000001ff007424 */ /* 0x000fe200078e00ff */
[----:B-1----:R-:W-:-:S06]  /*19f10*/  ULEA UR4, UR5, UR4, 0x18 ;  /* 0x0000000405047291 */ /* 0x002fcc000f8ec03f */
[----:B------:R-:W-:-:S04]  /*19f20*/  IMAD.U32 R3, RZ, RZ, UR4 ;  /* 0x00000004ff037e24 */ /* 0x000fc8000f8e00ff */
[----:B------:R-:W-:Y:S01]  /*19f30*/  IMAD R2, R2, 0x2, R3 ;  /* 0x0000000202027824 */ /* 0x000fe200078e0203 */
[----:B------:R0:W-:Y:S04]  /*19f40*/  STL [R1+0x4], R3 ;  /* 0x0000040301007387 */ /* 0x0001e80000100800 */
[----:B------:R0:W-:Y:S04]  /*19f50*/  STL [R1+0x34], R2 ;  /* 0x0000340201007387 */ /* 0x0001e80000100800 */
[----:B------:R0:W-:Y:S04]  /*19f60*/  STL [R1+0x48], RZ ;  /* 0x000048ff01007387 */ /* 0x0001e80000100800 */
[----:B------:R0:W-:Y:S04]  /*19f70*/  STL [R1+0x18], R0 ;  /* 0x0000180001007387 */ /* 0x0001e80000100800 */
[----:B------:R0:W-:Y:S04]  /*19f80*/  STL [R1+0xc], RZ ;  /* 0x00000cff01007387 */ /* 0x0001e80000100800 */
[----:B------:R0:W-:Y:S04]  /*19f90*/  STL [R1+0x8], RZ ;  /* 0x000008ff01007387 */ /* 0x0001e80000100800 */
[----:B------:R0:W-:Y:S02]  /*19fa0*/  STL [R1+0x14], R0 ;  /* 0x0000140001007387 */ /* 0x0001e40000100800 */
.L_x_3032:
[----:B------:R-:W-:Y:S05]  /*19fb0*/  YIELD ;  /* 0x0000000000007946 */ /* 0x000fea0003800000 */
[----:B------:R-:W-:Y:S01]  /*19fc0*/  ULDC.64 UR4, c[0x0][0xa28] ;  /* 0x00028a0000047ab9 */ /* 0x000fe20000000a00 */
[----:B0-----:R-:W-:Y:S02]  /*19fd0*/  CS2R R6, SRZ ;  /* 0x0000000000067805 */ /* 0x001fe4000001ff00 */
[----:B------:R-:W-:Y:S01]  /*19fe0*/  ISETP.NE.U32.AND P0, PT, RZ, UR4, PT ;  /* 0x00000004ff007c0c */ /* 0x000fe2000bf05070 */
[----:B-1----:R-:W1:Y:S01]  /*19ff0*/  LDC.64 R12, c[0x0][0xa00] ;  /* 0x00028000ff0c7b82 */ /* 0x002e620000000a00 */
[----:B------:R-:W-:Y:S01]  /*1a000*/  ULDC.64 UR6, c[0x0][0xa08] ;  /* 0x0002820000067ab9 */ /* 0x000fe20000000a00 */
[----:B------:R-:W-:Y:S01]  /*1a010*/  ULDC.64 UR8, c[0x0][0xa10] ;  /* 0x0002840000087ab9 */ /* 0x000fe20000000a00 */
[----:B------:R-:W-:Y:S01]  /*1a020*/  ISETP.NE.AND.EX P0, PT, RZ, UR5, PT, P0 ;  /* 0x00000005ff007c0c */ /* 0x000fe2000bf05300 */
[----:B------:R-:W-:-:S04]  /*1a030*/  ULDC.64 UR4, c[0x0][0xa18] ;  /* 0x0002860000047ab9 */ /* 0x000fc80000000a00 */
[----:B--2---:R-:W2:Y:S08]  /*1a040*/  LDC.64 R4, c[0x0][0xa08] ;  /* 0x00028200ff047b82 */ /* 0x004eb00000000a00 */
[----:B0-----:R-:W0:Y:S02]  /*1a050*/  @P0 LDC.64 R2, c[0x0][0xa28] ;  /* 0x00028a00ff020b82 */ /* 0x001e240000000a00 */
[----:B0-----:R-:W-:-:S05]  /*1a060*/  @P0 IMAD.WIDE R2, R19, 0x4, R2 ;  /* 0x0000000413020825 */ /* 0x001fca00078e0202 */
[----:B-----5:R0:W5:Y:S01]  /*1a070*/  @P0 LDG.E R6, desc[UR38][R2.64] ;  /* 0x0000002602060981 */ /* 0x020162000c1e1900 */
[----:B------:R-:W-:Y:S01]  /*1a080*/  ISETP.NE.U32.AND P0, PT, RZ, UR4, PT ;  /* 0x00000004ff007c0c */ /* 0x000fe2000bf05070 */
[----:B-1----:R-:W-:Y:S01]  /*1a090*/  IMAD.WIDE R12, R19, 0x4, R12 ;  /* 0x00000004130c7825 */ /* 0x002fe200078e020c */
[----:B------:R-:W-:Y:S02]  /*1a0a0*/  ISETP.NE.U32.AND P2, PT, RZ, UR6, PT ;  /* 0x00000006ff007c0c */ /* 0x000fe4000bf45070 */
[----:B------:R-:W-:Y:S01]  /*1a0b0*/  ISETP.NE.AND.EX P0, PT, RZ, UR5, PT, P0 ;  /* 0x00000005ff007c0c */ /* 0x000fe2000bf05300 */
[----:B------:R-:W-:Y:S01]  /*1a0c0*/  ULDC.64 UR4, c[0x0][0xa00] ;  /* 0x0002800000047ab9 */ /* 0x000fe20000000a00 */
[----:B------:R-:W-:Y:S01]  /*1a0d0*/  ISETP.NE.U32.AND P4, PT, RZ, UR8, PT ;  /* 0x00000008ff007c0c */ /* 0x000fe2000bf85070 */
[----:B------:R-:W-:Y:S01]  /*1a0e0*/  IMAD.MOV.U32 R8, RZ, RZ, RZ ;  /* 0x000000ffff087224 */ /* 0x000fe200078e00ff */
[----:B------:R-:W-:Y:S01]  /*1a0f0*/  ISETP.NE.U32.AND P1, PT, RZ, UR4, PT ;  /* 0x00000004ff007c0c */ /* 0x000fe2000bf25070 */
[----:B0-----:R-:W0:Y:S01]  /*1a100*/  LDC.64 R2, c[0x0][0xa10] ;  /* 0x00028400ff027b82 */ /* 0x001e220000000a00 */
[----:B------:R-:W-:-:S02]  /*1a110*/  IMAD.MOV.U32 R0, RZ, RZ, RZ ;  /* 0x000000ffff007224 */ /* 0x000fc400078e00ff */
[----:B------:R-:W-:Y:S01]  /*1a120*/  ISETP.NE.AND.EX P3, PT, RZ, UR5, PT, P1 ;  /* 0x00000005ff007c0c */ /* 0x000fe2000bf65310 */
[----:B--2---:R-:W-:-:S04]  /*1a130*/  IMAD.WIDE R4, R19, 0x4, R4 ;  /* 0x0000000413047825 */ /* 0x004fc800078e0204 */
[----:B------:R-:W1:Y:S01]  /*1a140*/  @P0 LDC.64 R10, c[0x0][0xa18] ;  /* 0x00028600ff0a0b82 */ /* 0x000e620000000a00 */
[----:B------:R-:W-:Y:S01]  /*1a150*/  ULDC UR4, c[0x0][0x288] ;  /* 0x0000a20000047ab9 */ /* 0x000fe20000000800 */
[----:B------:R-:W-:Y:S02]  /*1a160*/  ISETP.NE.AND.EX P1, PT, RZ, UR7, PT, P2 ;  /* 0x00000007ff007c0c */ /* 0x000fe4000bf25320 */
[----:B------:R-:W-:-:S04]  /*1a170*/  ISETP.NE.AND.EX P2, PT, RZ, UR9, PT, P4 ;  /* 0x00000009ff007c0c */ /* 0x000fc8000bf45340 */
[----:B------:R-:W2:Y:S07]  /*1a180*/  @P3 LDG.E R7, desc[UR38][R12.64] ;  /* 0x000000260c073981 */ /* 0x000eae000c1e1900 */
[----:B------:R-:W5:Y:S01]  /*1a190*/  @P1 LDG.E R8, desc[UR38][R4.64] ;  /* 0x0000002604081981 */ /* 0x000f62000c1e1900 */
        /* <DEDUP_REMOVED lines=15> */
[----:B--2---:R0:W-:Y:S01]  /*1a290*/  STL [R1+0x38], R7 ;  /* 0x0000380701007387 */ /* 0x0041e20000100800 */
[----:B------:R-:W-:Y:S02]  /*1a2a0*/  IMAD.MOV.U32 R11, RZ, RZ, R7 ;  /* 0x000000ffff0b7224 */ /* 0x000fe400078e0007 */
[----:B0-----:R-:W-:Y:S01]  /*1a2b0*/  IMAD.U32 R7, RZ, RZ, UR4 ;  /* 0x00000004ff077e24 */ /* 0x001fe2000f8e00ff */
[----:B------:R-:W-:Y:S06]  /*1a2c0*/  @P0 BRA `(.L_x_2877) ;  /* 0x0000000000140947 */ /* 0x000fec0003800000 */
[----:B------:R-:W-:Y:S05]  /*1a2d0*/  @!P3 BRA `(.L_x_2877) ;  /* 0x000000000010b947 */ /* 0x000fea0003800000 */
[----:B------:R-:W2:Y:S04]  /*1a2e0*/  LDG.E R9, desc[UR38][R12.64] ;  /* 0x000000260c097981 */ /* 0x000ea8000c1e1900 */
[----:B------:R-:W2:Y:S02]  /*1a2f0*/  LDG.E R12, desc[UR38][R12.64+0x4] ;  /* 0x000004260c0c7981 */ /* 0x000ea4000c1e1900 */
[----:B--2---:R-:W-:-:S05]  /*1a300*/  IMAD.IADD R11, R12, 0x1, -R9 ;  /* 0x000000010c0b7824 */ /* 0x004fca00078e0a09 */
[----:B------:R0:W-:Y:S02]  /*1a310*/  STL [R1+0x38], R11 ;  /* 0x0000380b01007387 */ /* 0x0001e40000100800 */
.L_x_2877:
[----:B-----5:R-:W-:Y:S01]  /*1a320*/  IMAD.IADD R8, R8, 0x1, R6 ;  /* 0x0000000108087824 */ /* 0x020fe200078e0206 */
[----:B------:R-:W-:Y:S02]  /*1a330*/  ULDC.64 UR4, c[0x0][0xa20] ;  /* 0x0002880000047ab9 */ /* 0x000fe40000000a00 */
[----:B------:R-:W-:Y:S02]  /*1a340*/  ISETP.NE.U32.AND P0, PT, RZ, UR4, PT ;  /* 0x00000004ff007c0c */ /* 0x000fe4000bf05070 */
[----:B------:R1:W-:Y:S02]  /*1a350*/  STL [R1+0x20], R8 ;  /* 0x0000200801007387 */ /* 0x0003e40000100800 */
[----:B------:R-:W-:-:S13]  /*1a360*/  ISETP.NE.AND.EX P0, PT, RZ, UR5, PT, P0 ;  /* 0x00000005ff007c0c */ /* 0x000fda000bf05300 */
[----:B-1----:R-:W-:Y:S05]  /*1a370*/  @!P0 BRA `(.L_x_2878) ;  /* 0x0000000000108947 */ /* 0x002fea0003800000 */
[----:B------:R-:W1:Y:S02]  /*1a380*/  LDC.64 R4, c[0x0][0xa20] ;  /* 0x00028800ff047b82 */ /* 0x000e640000000a00 */
[----:B-1----:R-:W-:-:S05]  /*1a390*/  IMAD.WIDE R4, R19, 0x4, R4 ;  /* 0x0000000413047825 */ /* 0x002fca00078e0204 */
[----:B------:R1:W5:Y:S01]  /*1a3a0*/  LDG.E R7, desc[UR38][R4.64] ;  /* 0x0000002604077981 */ /* 0x000362000c1e1900 */
[----:B------:R-:W-:Y:S05]  /*1a3b0*/  BRA `(.L_x_2879) ;  /* 0x0000000000107947 */ /* 0x000fea0003800000 */
.L_x_2878:
[----:B------:R-:W-:Y:S05]  /*1a3c0*/  @!P1 BRA `(.L_x_2879) ;  /* 0x00000000000c9947 */ /* 0x000fea0003800000 */
[----:B------:R-:W2:Y:S04]  /*1a3d0*/  LDG.E R7, desc[UR38][R4.64] ;  /* 0x0000002604077981 */ /* 0x000ea8000c1e1900 */
[----:B------:R-:W2:Y:S02]  /*1a3e0*/  LDG.E R4, desc[UR38][R4.64+0x4] ;  /* 0x0000042604047981 */ /* 0x000ea4000c1e1900 */
[----:B--2---:R-:W-:-:S07]  /*1a3f0*/  IMAD.IADD R7, R4, 0x1, -R7 ;  /* 0x0000000104077824 */ /* 0x004fce00078e0a07 */
.L_x_2879:
[----:B-1----:R-:W2:Y:S04]  /*1a400*/  @P2 LDG.E R4, desc[UR38][R2.64] ;  /* 0x0000002602042981 */ /* 0x002ea8000c1e1900 */
[----:B------:R1:W2:Y:S01]  /*1a410*/  @P2 LDG.E R2, desc[UR38][R2.64+0x4] ;  /* 0x0000042602022981 */ /* 0x0002a2000c1e1900 */
[----:B------:R-:W-:Y:S02]  /*1a420*/  IMAD.SHL.U32 R12, R17, 0x80, RZ ;  /* 0x00000080110c7824 */ /* 0x000fe400078e00ff */
[----:B-----5:R-:W-:Y:S02]  /*1a430*/  IMAD.IADD R9, R7, 0x1, -R6 ;  /* 0x0000000107097824 */ /* 0x020fe400078e0a06 */
[----:B------:R-:W-:Y:S01]  /*1a440*/  VIADD R7, R12, 0x7f ;  /* 0x0000007f0c077836 */ /* 0x000fe20000000000 */
[----:B------:R3:W-:Y:S01]  /*1a450*/  STL [R1+0x28], R12 ;  /* 0x0000280c01007387 */ /* 0x0007e20000100800 */
[----:B-1----:R-:W1:Y:S02]  /*1a460*/  LDC R3, c[0x0][0x448] ;  /* 0x00011200ff037b82 */ /* 0x002e640000000800 */
[----:B-1----:R-:W-:-:S13]  /*1a470*/  ISETP.NE.AND P1, PT, R3, 0x1, PT ;  /* 0x000000010300780c */ /* 0x002fda0003f25270 */
[----:B------:R-:W1:Y:S08]  /*1a480*/  @P1 LDC R3, c[0x0][0x44c] ;  /* 0x00011300ff031b82 */ /* 0x000e700000000800 */
[----:B------:R-:W4:Y:S01]  /*1a490*/  @P1 LDC R5, c[0x0][0x450] ;  /* 0x00011400ff051b82 */ /* 0x000f220000000800 */
[----:B--2---:R-:W-:Y:S02]  /*1a4a0*/  @P2 IMAD.IADD R10, R2, 0x1, -R4 ;  /* 0x00000001020a2824 */ /* 0x004fe400078e0a04 */
[----:B-1----:R-:W-:-:S04]  /*1a4b0*/  @P1 IMAD.HI.U32 R2, R7, R3, RZ ;  /* 0x0000000307021227 */ /* 0x002fc800078e00ff */
[----:B------:R-:W-:Y:S01]  /*1a4c0*/  IMAD.IADD R6, R9, 0x1, R10 ;  /* 0x0000000109067824 */ /* 0x000fe200078e020a */
[----:B----4-:R-:W-:-:S03]  /*1a4d0*/  @P1 SHF.R.U32.HI R7, RZ, R5, R2 ;  /* 0x00000005ff071219 */ /* 0x010fc60000011602 */
[C---:B------:R-:W-:Y:S01]  /*1a4e0*/  VIADD R2, R6.reuse, 0x5f ;  /* 0x0000005f06027836 */ /* 0x040fe20000000000 */
[----:B------:R-:W-:-:S03]  /*1a4f0*/  IADD3 R17, R6, 0x1, -R11 ;  /* 0x0000000106117810 */ /* 0x000fc60007ffe80b */
[----:B------:R-:W-:-:S04]  /*1a500*/  IMAD.HI R2, R2, 0x2aaaaaab, RZ ;  /* 0x2aaaaaab02027827 */ /* 0x000fc800078e02ff */
[----:B------:R-:W-:Y:S01]  /*1a510*/  IMAD.IADD R7, R17, 0x1, R7 ;  /* 0x0000000111077824 */ /* 0x000fe200078e0207 */
[----:B------:R-:W-:-:S04]  /*1a520*/  SHF.R.U32.HI R21, RZ, 0x1f, R2 ;  /* 0x0000001fff157819 */ /* 0x000fc80000011602 */
[----:B------:R-:W-:Y:S02]  /*1a530*/  LEA.HI.SX32 R21, R2, R21, 0x1c ;  /* 0x0000001502157211 */ /* 0x000fe400078fe2ff */
[----:B------:R-:W1:Y:S02]  /*1a540*/  LDC.64 R2, c[0x0][0x9e0] ;  /* 0x00027800ff027b82 */ /* 0x000e640000000a00 */
[----:B-1----:R-:W-:Y:S02]  /*1a550*/  ISETP.GE.AND P3, PT, R3, 0x1, PT ;  /* 0x000000010300780c */ /* 0x002fe40003f66270 */
[----:B------:R-:W-:-:S11]  /*1a560*/  IADD3 R8, R7, R2, RZ ;  /* 0x0000000207087210 */ /* 0x000fd60007ffe0ff */
[----:B---3--:R-:W-:Y:S05]  /*1a570*/  @!P3 BRA `(.L_x_2880) ;  /* 0x000000000048b947 */ /* 0x008fea0003800000 */
[C---:B------:R-:W-:Y:S01]  /*1a580*/  ISETP.GT.AND P0, PT, R7.reuse, RZ, PT ;  /* 0x000000ff0700720c */ /* 0x040fe20003f04270 */
[----:B------:R-:W-:Y:S01]  /*1a590*/  BSSY B0, `(.L_x_2881) ;  /* 0x000000e000007945 */ /* 0x000fe20003800000 */
[----:B------:R-:W-:-:S11]  /*1a5a0*/  VIADD R2, R7, 0xffffffff ;  /* 0xffffffff07027836 */ /* 0x000fd60000000000 */
[----:B------:R-:W-:Y:S05]  /*1a5b0*/  @P0 BRA `(.L_x_2882) ;  /* 0x00000000001c0947 */ /* 0x000fea0003800000 */
[----:B------:R-:W-:Y:S01]  /*1a5c0*/  ISETP.NE.AND P0, PT, R3, 0x1, PT ;  /* 0x000000010300780c */ /* 0x000fe20003f05270 */
[----:B------:R-:W-:-:S12]  /*1a5d0*/  IMAD.MOV R2, RZ, RZ, -R7 ;  /* 0x000000ffff027224 */ /* 0x000fd800078e0a07 */
[----:B------:R-:W1:Y:S02]  /*1a5e0*/  @P0 LDC.64 R4, c[0x0][0x9e8] ;  /* 0x00027a00ff040b82 */ /* 0x000e640000000a00 */
[----:B-1----:R-:W-:-:S05]  /*1a5f0*/  @P0 IMAD.HI.U32 R4, R2, R4, RZ ;  /* 0x0000000402040227 */ /* 0x002fca00078e00ff */
[----:B------:R-:W-:-:S04]  /*1a600*/  @P0 SHF.R.U32.HI R2, RZ, R5, R4 ;  /* 0x00000005ff020219 */ /* 0x000fc80000011604 */
[----:B------:R-:W-:Y:S01]  /*1a610*/  LOP3.LUT R2, RZ, R2, RZ, 0x33, !PT ;  /* 0x00000002ff027212 */ /* 0x000fe200078e33ff */
[----:B------:R-:W-:Y:S06]  /*1a620*/  BRA `(.L_x_2883) ;  /* 0x0000000000107947 */ /* 0x000fec0003800000 */
.L_x_2882:
[----:B------:R-:W-:-:S13]  /*1a630*/  ISETP.NE.AND P0, PT, R3, 0x1, PT ;  /* 0x000000010300780c */ /* 0x000fda0003f05270 */
[----:B------:R-:W1:Y:S02]  /*1a640*/  @P0 LDC.64 R4, c[0x0][0x9e8] ;  /* 0x00027a00ff040b82 */ /* 0x000e640000000a00 */
[----:B-1----:R-:W-:-:S05]  /*1a650*/  @P0 IMAD.HI.U32 R4, R2, R4, RZ ;  /* 0x0000000402040227 */ /* 0x002fca00078e00ff */
[----:B------:R-:W-:-:S07]  /*1a660*/  @P0 SHF.R.U32.HI R2, RZ, R5, R4 ;  /* 0x00000005ff020219 */ /* 0x000fce0000011604 */
.L_x_2883:
[----:B------:R-:W-:Y:S05]  /*1a670*/  BSYNC B0 ;  /* 0x0000000000007941 */ /* 0x000fea0003800000 */
.L_x_2881:
[----:B------:R-:W-:-:S05]  /*1a680*/  IMAD R2, R2, R3, R3 ;  /* 0x0000000302027224 */ /* 0x000fca00078e0203 */
[----:B------:R-:W-:-:S07]  /*1a690*/  VIMNMX R8, R8, R2, PT ;  /* 0x0000000208087248 */ /* 0x000fce0003fe0100 */
.L_x_2880:
[----:B------:R-:W1:Y:S01]  /*1a6a0*/  @P1 LDC R4, c[0x0][0x44c] ;  /* 0x00011300ff041b82 */ /* 0x000e620000000800 */
[----:B------:R-:W-:Y:S01]  /*1a6b0*/  IMAD.MOV.U32 R2, RZ, RZ, R12 ;  /* 0x000000ffff027224 */ /* 0x000fe200078e000c */
[----:B------:R-:W-:Y:S01]  /*1a6c0*/  ULDC UR4, c[0x0][0x9dc] ;  /* 0x0002770000047ab9 */ /* 0x000fe20000000800 */
[----:B------:R-:W-:-:S05]  /*1a6d0*/  IMAD.IADD R20, R6, 0x1, -R11 ;  /* 0x0000000106147824 */ /* 0x000fca00078e0a0b */
[----:B------:R-:W2:Y:S01]  /*1a6e0*/  @P1 LDC R5, c[0x0][0x450] ;  /* 0x00011400ff051b82 */ /* 0x000ea20000000800 */
[----:B-1----:R-:W-:-:S05]  /*1a6f0*/  @P1 IMAD.HI.U32 R4, R12, R4, RZ ;  /* 0x000000040c041227 */ /* 0x002fca00078e00ff */
[----:B--2---:R-:W-:-:S05]  /*1a700*/  @P1 SHF.R.U32.HI R2, RZ, R5, R4 ;  /* 0x00000005ff021219 */ /* 0x004fca0000011604 */
[----:B------:R-:W-:-:S04]  /*1a710*/  IMAD.IADD R2, R20, 0x1, R2 ;  /* 0x0000000114027824 */ /* 0x000fc800078e0202 */
[----:B------:R-:W-:Y:S01]  /*1a720*/  VIADD R6, R2, -UR4 ;  /* 0x8000000402067c36 */ /* 0x000fe20008000000 */
[----:B------:R-:W-:Y:S06]  /*1a730*/  @!P3 BRA `(.L_x_2884) ;  /* 0x000000000044b947 */ /* 0x000fec0003800000 */
[----:B------:R-:W-:Y:S01]  /*1a740*/  ISETP.GT.AND P0, PT, R2, -0x1, PT ;  /* 0xffffffff0200780c */ /* 0x000fe20003f04270 */
[----:B------:R-:W-:-:S12]  /*1a750*/  BSSY B0, `(.L_x_2885) ;  /* 0x000000d000007945 */ /* 0x000fd80003800000 */
        /* <DEDUP_REMOVED lines=8> */
.L_x_2886:
[----:B------:R-:W-:-:S13]  /*1a7e0*/  ISETP.NE.AND P0, PT, R3, 0x1, PT ;  /* 0x000000010300780c */ /* 0x000fda0003f05270 */
[----:B------:R-:W1:Y:S02]  /*1a7f0*/  @P0 LDC.64 R4, c[0x0][0x9e8] ;  /* 0x00027a00ff040b82 */ /* 0x000e640000000a00 */
[----:B-1----:R-:W-:-:S05]  /*1a800*/  @P0 IMAD.HI.U32 R4, R2, R4, RZ ;  /* 0x0000000402040227 */ /* 0x002fca00078e00ff */
[----:B------:R-:W-:-:S07]  /*1a810*/  @P0 SHF.R.U32.HI R2, RZ, R5, R4 ;  /* 0x00000005ff020219 */ /* 0x000fce0000011604 */
.L_x_2887:
[----:B------:R-:W-:Y:S05]  /*1a820*/  BSYNC B0 ;  /* 0x0000000000007941 */ /* 0x000fea0003800000 */
.L_x_2885:
[----:B------:R-:W-:-:S05]  /*1a830*/  IMAD R2, R2, R3, RZ ;  /* 0x0000000302027224 */ /* 0x000fca00078e02ff */
[----:B------:R-:W-:-:S07]  /*1a840*/  VIMNMX R6, R6, R2, !PT ;  /* 0x0000000206067248 */ /* 0x000fce0007fe0100 */
.L_x_2884:
[----:B------:R-:W-:Y:S01]  /*1a850*/  VIADD R8, R8, 0x5f ;  /* 0x0000005f08087836 */ /* 0x000fe20000000000 */
[----:B------:R-:W-:Y:S01]  /*1a860*/  BSSY B0, `(.L_x_2888) ;  /* 0x000014f000007945 */ /* 0x000fe20003800000 */
        /* <DEDUP_REMOVED lines=26> */
[----:B------:R-:W1:Y:S02]  /*1aa10*/  S2R R5, SR_TID.X ;  /* 0x0000000000057919 */ /* 0x000e640000002100 */
[----:B-1----:R-:W-:-:S04]  /*1aa20*/  SHF.R.U32.HI R5, RZ, 0x5, R5 ;  /* 0x00000005ff057819 */ /* 0x002fc80000011605 */
[----:B------:R-:W-:-:S05]  /*1aa30*/  LOP3.LUT R5, R5, 0x3, RZ, 0xc0, !PT ;  /* 0x0000000305057812 */ /* 0x000fca00078ec0ff */
[----:B------:R1:W2:Y:S02]  /*1aa40*/  SHFL.IDX PT, R14, R5, RZ, 0x1f ;  /* 0x00001fff050e7589 */ /* 0x0002a400000e0000 */
.L_x_3091:
[----:B--2---:R-:W-:Y:S02]  /*1aa50*/  ISETP.NE.AND P0, PT, R14, RZ, PT ;  /* 0x000000ff0e00720c */ /* 0x004fe40003f05270 */
[----:B------:R-:W-:-:S11]  /*1aa60*/  PLOP3.LUT P6, PT, PT, PT, PT, 0x8, 0x0 ;  /* 0x000000000000781c */ /* 0x000fd60003fce170 */
[----:B------:R-:W-:Y:S05]  /*1aa70*/  @P0 BRA `(.L_x_2891) ;  /* 0x00000000000c0947 */ /* 0x000fea0003800000 */
[----:B------:R-:W-:-:S03]  /*1aa80*/  UMOV UR4, 0xffffffff ;  /* 0xffffffff00047882 */ /* 0x000fc60000000000 */
[----:B------:R-:W-:Y:S05]  /*1aa90*/  BRA.DIV UR4, `(.L_x_2892) ;  /* 0x0000007a04807947 */ /* 0x000fea000b800000 */
[----:B------:R-:W-:-:S13]  /*1aaa0*/  ELECT P6, URZ, PT ;  /* 0x00000000003f782f */ /* 0x000fda00038c0000 */
.L_x_2891:
[----:B-1----:R-:W2:Y:S04]  /*1aab0*/  LDL R5, [R1+0x48] ;  /* 0x0000480001057983 */ /* 0x002ea80000100800 */
[----:B------:R-:W3:Y:S01]  /*1aac0*/  LDL R7, [R1+0x4] ;  /* 0x0000040001077983 */ /* 0x000ee20000100800 */
[----:B------:R-:W-:Y:S01]  /*1aad0*/  BSSY B1, `(.L_x_2893) ;  /* 0x0000008000017945 */ /* 0x000fe20003800000 */
[----:B--2---:R-:W-:-:S05]  /*1aae0*/  VIADD R5, R5, 0x1 ;  /* 0x0000000105057836 */ /* 0x004fca0000000000 */
[----:B------:R-:W-:-:S04]  /*1aaf0*/  LEA.HI R6, R5, R5, RZ, 0x1 ;  /* 0x0000000505067211 */ /* 0x000fc800078f08ff */
[----:B------:R-:W-:-:S05]  /*1ab00*/  LOP3.LUT R6, R6, 0xfffffffe, RZ, 0xc0, !PT ;  /* 0xfffffffe06067812 */ /* 0x000fca00078ec0ff */
[----:B------:R-:W-:-:S05]  /*1ab10*/  IMAD.IADD R5, R5, 0x1, -R6 ;  /* 0x0000000105057824 */ /* 0x000fca00078e0a06 */
[----:B------:R-:W-:-:S04]  /*1ab20*/  SHF.L.U32 R5, R5, 0x1f, RZ ;  /* 0x0000001f05057819 */ /* 0x000fc800000006ff */
[----:B---3--:R-:W1:Y:S02]  /*1ab30*/  SYNCS.PHASECHK.TRANS64.TRYWAIT P0, [R7+URZ+0x22820], R5 ;  /* 0x02282005070075a7 */ /* 0x008e64000800017f */
[----:B-1----:R-:W-:Y:S05]  /*1ab40*/  @!P0 BRA `(.L_x_2894) ;  /* 0x0000007800748947 */ /* 0x002fea0003800000 */
.L_x_3094:
[----:B------:R-:W-:Y:S05]  /*1ab50*/  BSYNC B1 ;  /* 0x0000000000017941 */ /* 0x000fea0003800000 */
.L_x_2893:
[----:B------:R-:W-:Y:S04]  /*1ab60*/  BSSY B1, `(.L_x_2895) ;  /* 0x0000082000017945 */ /* 0x000fe80003800000 */
[----:B------:R-:W-:Y:S05]  /*1ab70*/  @!P6 BRA `(.L_x_2896) ;  /* 0x000000080000e947 */ /* 0x000fea0003800000 */
[----:B------:R-:W2:Y:S04]  /*1ab80*/  LDL R9, [R1+0x4] ;  /* 0x0000040001097983 */ /* 0x000ea80000100800 */
[----:B-1----:R-:W2:Y:S04]  /*1ab90*/  LDL R6, [R1+0xc] ;  /* 0x00000c0001067983 */ /* 0x002ea80000100800 */
[----:B------:R-:W3:Y:S01]  /*1aba0*/  LDL R8, [R1+0x18] ;  /* 0x0000180001087983 */ /* 0x000ee20000100800 */
[----:B------:R-:W-:Y:S01]  /*1abb0*/  BSSY B2, `(.L_x_2897) ;  /* 0x0000008000027945 */ /* 0x000fe20003800000 */
[----:B------:R-:W1:Y:S02]  /*1abc0*/  S2R R7, SR_TID.X ;  /* 0x0000000000077919 */ /* 0x000e640000002100 */
[----:B-1----:R-:W-:-:S04]  /*1abd0*/  LOP3.LUT R7, R7, 0x7f, RZ, 0xc0, !PT ;  /* 0x0000007f07077812 */ /* 0x002fc800078ec0ff */
[----:B------:R-:W-:Y:S01]  /*1abe0*/  ISETP.NE.AND P1, PT, R7, RZ, PT ;  /* 0x000000ff0700720c */ /* 0x000fe20003f25270 */
[----:B--2---:R-:W-:Y:S01]  /*1abf0*/  IMAD R6, R6, 0x8, R9 ;  /* 0x0000000806067824 */ /* 0x004fe200078e0209 */
[----:B---3--:R-:W-:-:S04]  /*1ac00*/  SHF.L.U32 R9, R8, 0x1f, RZ ;  /* 0x0000001f08097819 */ /* 0x008fc800000006ff */
[----:B------:R-:W1:Y:S02]  /*1ac10*/  SYNCS.PHASECHK.TRANS64.TRYWAIT P0, [R6+URZ+0x228a0], R9 ;  /* 0x0228a009060075a7 */ /* 0x000e64000800017f */
[----:B-1----:R-:W-:Y:S05]  /*1ac20*/  @!P0 BRA `(.L_x_2898) ;  /* 0x0000007800548947 */ /* 0x002fea0003800000 */
.L_x_3095:
[----:B------:R-:W-:Y:S05]  /*1ac30*/  BSYNC B2 ;  /* 0x0000000000027941 */ /* 0x000fea0003800000 */
.L_x_2897:
        /* <DEDUP_REMOVED lines=9> */
.L_x_2900:
[----:B------:R-:W-:Y:S05]  /*1acd0*/  BSYNC B2 ;  /* 0x0000000000027941 */ /* 0x000fea0003800000 */
.L_x_2899:
        /* <DEDUP_REMOVED lines=14> */
.L_x_2901:
        /* <DEDUP_REMOVED lines=10> */
[----:B------:R-:W2:Y:S01]  /*1ae60*/  SYNCS.PHASECHK.TRANS64.TRYWAIT P0, [R6+URZ+0x228c0], R9 ;  /* 0x0228c009060075a7 */ /* 0x000ea2000800017f */
[----:B------:R-:W-:Y:S04]  /*1ae70*/  BSSY B2, `(.L_x_2902) ;  /* 0x0000002000027945 */ /* 0x000fe80003800000 */
[----:B--2---:R-:W-:Y:S05]  /*1ae80*/  @!P0 BRA `(.L_x_2903) ;  /* 0x0000007400d08947 */ /* 0x004fea0003800000 */
.L_x_3096:
[----:B------:R-:W-:Y:S05]  /*1ae90*/  BSYNC B2 ;  /* 0x0000000000027941 */ /* 0x000fea0003800000 */
.L_x_2902:
[----:B------:R-:W-:Y:S01]  /*1aea0*/  BSSY B2, `(.L_x_2904) ;  /* 0x000000b000027945 */ /* 0x000fe20003800000 */
[----:B------:R-:W-:Y:S02]  /*1aeb0*/  IMAD.MOV.U32 R10, RZ, RZ, 0x0 ;  /* 0x00000000ff0a7424 */ /* 0x000fe400078e00ff */
[----:B0-----:R-:W-:Y:S01]  /*1aec0*/  IMAD.MOV.U32 R11, RZ, RZ, 0x12f00000 ;  /* 0x12f00000ff0b7424 */ /* 0x001fe200078e00ff */
[----:B------:R-:W-:Y:S06]  /*1aed0*/  @P1 BRA `(.L_x_2905) ;  /* 0x00000000001c1947 */ /* 0x000fec0003800000 */
[----:B------:R-:W0:Y:S01]  /*1aee0*/  S2R R8, SR_TID.X ;  /* 0x0000000000087919 */ /* 0x000e220000002100 */
[----:B------:R-:W-:-:S04]  /*1aef0*/  IMAD.MOV.U32 R7, RZ, RZ, 0xc000 ;  /* 0x0000c000ff077424 */ /* 0x000fc800078e00ff */
[----:B------:R3:W-:Y:S01]  /*1af00*/  SYNCS.ARRIVE.TRANS64 RZ, [R6+URZ+0x228b0], R7 ;  /* 0x0228b00706ff79a7 */ /* 0x0007e2000800003f */
[----:B0-----:R-:W-:-:S04]  /*1af10*/  LOP3.LUT R8, R8, 0x1f, RZ, 0xc0, !PT ;  /* 0x0000001f08087812 */ /* 0x001fc800078ec0ff */
[----:B------:R-:W-:-:S13]  /*1af20*/  ISETP.NE.AND P0, PT, R8, RZ, PT ;  /* 0x000000ff0800720c */ /* 0x000fda0003f05270 */
[----:B---3--:R-:W-:Y:S05]  /*1af30*/  @!P0 BRA `(.L_x_2905) ;  /* 0x0000000000048947 */ /* 0x008fea0003800000 */
[----:B------:R-:W-:Y:S01]  /*1af40*/  BPT.TRAP 0x1 ;  /* 0x000000040000795c */ /* 0x000fe20000300000 */
.L_x_2905:
[----:B------:R-:W-:Y:S05]  /*1af50*/  BSYNC B2 ;  /* 0x0000000000027941 */ /* 0x000fea0003800000 */
.L_x_2904:
[----:B------:R-:W3:Y:S04]  /*1af60*/  LDL R8, [R1+0x4] ;  /* 0x0000040001087983 */ /* 0x000ee80000100800 */
[----:B------:R-:W3:Y:S01]  /*1af70*/  LDL R7, [R1+0xc] ;  /* 0x00000c0001077983 */ /* 0x000ee20000100800 */
[----:B------:R-:W-:Y:S01]  /*1af80*/  R2UR UR10, R12 ;  /* 0x000000000c0a72ca */ /* 0x000fe200000e0000 */
[----:B------:R-:W-:Y:S01]  /*1af90*/  UIADD3 UR4, UP0, UR40, 0x670, URZ ;  /* 0x0000067028047890 */ /* 0x000fe2000ff1e03f */
[----:B------:R-:W-:Y:S01]  /*1afa0*/  R2UR UR6, R10 ;  /* 0x000000000a0672ca */ /* 0x000fe200000e0000 */
[----:B-12---:R-:W-:Y:S01]  /*1afb0*/  VIADD R6, R6, 0x228b0 ;  /* 0x000228b006067836 */ /* 0x006fe20000000000 */
[----:B------:R-:W-:Y:S01]  /*1afc0*/  R2UR UR7, R11 ;  /* 0x000000000b0772ca */ /* 0x000fe200000e0000 */
[----:B------:R-:W-:Y:S01]  /*1afd0*/  UIADD3.X UR5, URZ, UR41, URZ, UP0, !UPT ;  /* 0x000000293f057290 */ /* 0x000fe200087fe43f */
[----:B------:R-:W-:Y:S01]  /*1afe0*/  PLOP3.LUT P0, PT, PT, PT, PT, 0x80, 0x0 ;  /* 0x000000000000781c */ /* 0x000fe20003f0f070 */
[----:B---3--:R-:W-:-:S04]  /*1aff0*/  IMAD R7, R7, 0xc000, R8 ;  /* 0x0000c00007077824 */ /* 0x008fc800078e0208 */
[----:B------:R-:W-:-:S08]  /*1b000*/  VIADD R8, R7, 0x400 ;  /* 0x0000040007087836 */ /* 0x000fd00000000000 */
.L_x_2906:
        /* <DEDUP_REMOVED lines=15> */
.L_x_2907:
        /* <DEDUP_REMOVED lines=15> */
.L_x_2908:
        /* <DEDUP_REMOVED lines=15> */
.L_x_2909:
        /* <DEDUP_REMOVED lines=10> */
.L_x_2896:
[----:B------:R-:W-:Y:S05]  /*1b380*/  BSYNC B1 ;  /* 0x0000000000017941 */ /* 0x000fea0003800000 */
.L_x_2895:
[----:B------:R-:W1:Y:S04]  /*1b390*/  LDL.LU R9, [R1+0xc] ;  /* 0x00000c0001097983 */ /* 0x000e680000300800 */
[----:B------:R-:W2:Y:S01]  /*1b3a0*/  LDL.LU R8, [R1+0x18] ;  /* 0x0000180001087983 */ /* 0x000ea20000300800 */
[----:B------:R-:W-:Y:S01]  /*1b3b0*/  VIADD R4, R4, 0xfffffffe ;  /* 0xfffffffe04047836 */ /* 0x000fe20000000000 */
[----:B------:R-:W-:-:S04]  /*1b3c0*/  PLOP3.LUT P0, PT, PT, PT, PT, 0x8, 0x0 ;  /* 0x000000000000781c */ /* 0x000fc80003f0e170 */
[----:B------:R-:W-:Y:S01]  /*1b3d0*/  ISETP.GE.AND P2, PT, R4, R3, PT ;  /* 0x000000030400720c */ /* 0x000fe20003f46270 */
[----:B-1----:R-:W-:-:S05]  /*1b3e0*/  VIADD R5, R9, 0x1 ;  /* 0x0000000109057836 */ /* 0x002fca0000000000 */
[----:B------:R-:W-:-:S04]  /*1b3f0*/  ISETP.NE.AND P1, PT, R5, 0x2, PT ;  /* 0x000000020500780c */ /* 0x000fc80003f25270 */
[----:B------:R-:W-:Y:S02]  /*1b400*/  SEL R6, RZ, 0x1, P1 ;  /* 0x00000001ff067807 */ /* 0x000fe40000800000 */
[----:B------:R-:W-:Y:S02]  /*1b410*/  SEL R5, R5, RZ, P1 ;  /* 0x000000ff05057207 */ /* 0x000fe40000800000 */
[----:B--2---:R-:W-:-:S03]  /*1b420*/  LOP3.LUT R8, R8, R6, RZ, 0x3c, !PT ;  /* 0x0000000608087212 */ /* 0x004fc600078e3cff */
[----:B------:R1:W-:Y:S04]  /*1b430*/  STL [R1+0xc], R5 ;  /* 0x00000c0501007387 */ /* 0x0003e80000100800 */
[----:B------:R1:W-:Y:S01]  /*1b440*/  STL [R1+0x18], R8 ;  /* 0x0000180801007387 */ /* 0x0003e20000100800 */
[----:B------:R-:W-:Y:S05]  /*1b450*/  @!P2 BRA `(.L_x_2889) ;  /* 0x00000008003ca947 */ /* 0x000fea0003800000 */
.L_x_2925:
[----:B------:R-:W-:Y:S05]  /*1b460*/  YIELD ;  /* 0x0000000000007946 */ /* 0x000fea0003800000 */
[----:B------:R-:W-:Y:S04]  /*1b470*/  BSSY B1, `(.L_x_2910) ;  /* 0x0000081000017945 */ /* 0x000fe80003800000 */
[----:B--2---:R-:W-:Y:S05]  /*1b480*/  @!P6 BRA `(.L_x_2911) ;  /* 0x0000000400fce947 */ /* 0x004fea0003800000 */
[----:B-1----:R-:W2:Y:S04]  /*1b490*/  LDL R8, [R1+0x4] ;  /* 0x0000040001087983 */ /* 0x002ea80000100800 */
[----:B------:R-:W2:Y:S04]  /*1b4a0*/  LDL R5, [R1+0xc] ;  /* 0x00000c0001057983 */ /* 0x000ea80000100800 */
        /* <DEDUP_REMOVED lines=9> */
.L_x_3097:
[----:B------:R-:W-:Y:S05]  /*1b540*/  BSYNC B2 ;  /* 0x0000000000027941 */ /* 0x000fea0003800000 */
.L_x_2912:
        /* <DEDUP_REMOVED lines=9> */
.L_x_2915:
[----:B------:R-:W-:Y:S05]  /*1b5e0*/  BSYNC B2 ;  /* 0x0000000000027941 */ /* 0x000fea0003800000 */
.L_x_2914:
        /* <DEDUP_REMOVED lines=13> */
.L_x_2916:
        /* <DEDUP_REMOVED lines=13> */
.L_x_3098:
[----:B------:R-:W-:Y:S05]  /*1b790*/  BSYNC B2 ;  /* 0x0000000000027941 */ /* 0x000fea0003800000 */
.L_x_2917:
[----:B------:R-:W-:Y:S01]  /*1b7a0*/  BSSY B2, `(.L_x_2919) ;  /* 0x000000b000027945 */ /* 0x000fe20003800000 */
[----:B------:R-:W-:Y:S02]  /*1b7b0*/  IMAD.MOV.U32 R10, RZ, RZ, 0x0 ;  /* 0x00000000ff0a7424 */ /* 0x000fe400078e00ff */
[----:B0-----:R-:W-:Y:S01]  /*1b7c0*/  IMAD.MOV.U32 R11, RZ, RZ, 0x12f00000 ;  /* 0x12f00000ff0b7424 */ /* 0x001fe200078e00ff */
[----:B------:R-:W-:Y:S06]  /*1b7d0*/  @P2 BRA `(.L_x_2920) ;  /* 0x00000000001c2947 */ /* 0x000fec0003800000 */
[----:B------:R-:W0:Y:S01]  /*1b7e0*/  S2R R7, SR_TID.X ;  /* 0x0000000000077919 */ /* 0x000e220000002100 */
[----:B-12---:R-:W-:-:S04]  /*1b7f0*/  IMAD.MOV.U32 R6, RZ, RZ, 0xc000 ;  /* 0x0000c000ff067424 */ /* 0x006fc800078e00ff */
[----:B------:R3:W-:Y:S01]  /*1b800*/  SYNCS.ARRIVE.TRANS64 RZ, [R5+URZ+0x228b0], R6 ;  /* 0x0228b00605ff79a7 */ /* 0x0007e2000800003f */
[----:B0-----:R-:W-:-:S04]  /*1b810*/  LOP3.LUT R7, R7, 0x1f, RZ, 0xc0, !PT ;  /* 0x0000001f07077812 */ /* 0x001fc800078ec0ff */
[----:B------:R-:W-:-:S13]  /*1b820*/  ISETP.NE.AND P1, PT, R7, RZ, PT ;  /* 0x000000ff0700720c */ /* 0x000fda0003f25270 */
[----:B---3--:R-:W-:Y:S05]  /*1b830*/  @!P1 BRA `(.L_x_2920) ;  /* 0x0000000000049947 */ /* 0x008fea0003800000 */
[----:B------:R-:W-:Y:S01]  /*1b840*/  BPT.TRAP 0x1 ;  /* 0x000000040000795c */ /* 0x000fe20000300000 */
.L_x_2920:
[----:B------:R-:W-:Y:S05]  /*1b850*/  BSYNC B2 ;  /* 0x0000000000027941 */ /* 0x000fea0003800000 */
.L_x_2919:
[----:B------:R-:W3:Y:S04]  /*1b860*/  LDL R7, [R1+0x4] ;  /* 0x0000040001077983 */ /* 0x000ee80000100800 */
[----:B-12---:R-:W3:Y:S01]  /*1b870*/  LDL R6, [R1+0xc] ;  /* 0x00000c0001067983 */ /* 0x006ee20000100800 */
[----:B------:R-:W-:Y:S01]  /*1b880*/  R2UR UR10, R12 ;  /* 0x000000000c0a72ca */ /* 0x000fe200000e0000 */
[----:B------:R-:W-:Y:S01]  /*1b890*/  UIADD3 UR4, UP0, UR40, 0x670, URZ ;  /* 0x0000067028047890 */ /* 0x000fe2000ff1e03f */
[----:B------:R-:W-:Y:S01]  /*1b8a0*/  R2UR UR6, R10 ;  /* 0x000000000a0672ca */ /* 0x000fe200000e0000 */
[----:B------:R-:W-:Y:S01]  /*1b8b0*/  VIADD R5, R5, 0x228b0 ;  /* 0x000228b005057836 */ /* 0x000fe20000000000 */
[----:B------:R-:W-:Y:S01]  /*1b8c0*/  R2UR UR7, R11 ;  /* 0x000000000b0772ca */ /* 0x000fe200000e0000 */
[----:B------:R-:W-:Y:S01]  /*1b8d0*/  UIADD3.X UR5, URZ, UR41, URZ, UP0, !UPT ;  /* 0x000000293f057290 */ /* 0x000fe200087fe43f */
[----:B------:R-:W-:Y:S01]  /*1b8e0*/  PLOP3.LUT P1, PT, PT, PT, PT, 0x80, 0x0 ;  /* 0x000000000000781c */ /* 0x000fe20003f2f070 */
[----:B---3--:R-:W-:-:S04]  /*1b8f0*/  IMAD R6, R6, 0xc000, R7 ;  /* 0x0000c00006067824 */ /* 0x008fc800078e0207 */
[----:B------:R-:W-:-:S08]  /*1b900*/  VIADD R7, R6, 0x400 ;  /* 0x0000040006077836 */ /* 0x000fd00000000000 */
.L_x_2921:
        /* <DEDUP_REMOVED lines=15> */
.L_x_2922:
        /* <DEDUP_REMOVED lines=15> */
.L_x_2923:
        /* <DEDUP_REMOVED lines=15> */
.L_x_2924:
        /* <DEDUP_REMOVED lines=10> */
.L_x_2911:
[----:B------:R-:W-:Y:S05]  /*1bc80*/  BSYNC B1 ;  /* 0x0000000000017941 */ /* 0x000fea0003800000 */
.L_x_2910:
[----:B------:R-:W1:Y:S04]  /*1bc90*/  LDL.LU R9, [R1+0xc] ;  /* 0x00000c0001097983 */ /* 0x000e680000300800 */
[----:B------:R-:W2:Y:S01]  /*1bca0*/  LDL.LU R7, [R1+0x18] ;  /* 0x0000180001077983 */ /* 0x000ea20000300800 */
[C---:B------:R-:W-:Y:S01]  /*1bcb0*/  ISETP.GT.AND P2, PT, R4.reuse, R3, PT ;  /* 0x000000030400720c */ /* 0x040fe20003f44270 */
[----:B------:R-:W-:Y:S02]  /*1bcc0*/  VIADD R4, R4, 0xffffffff ;  /* 0xffffffff04047836 */ /* 0x000fe40000000000 */
[----:B-1----:R-:W-:-:S05]  /*1bcd0*/  VIADD R5, R9, 0x1 ;  /* 0x0000000109057836 */ /* 0x002fca0000000000 */
[----:B------:R-:W-:-:S04]  /*1bce0*/  ISETP.NE.AND P1, PT, R5, 0x2, PT ;  /* 0x000000020500780c */ /* 0x000fc80003f25270 */
[----:B------:R-:W-:Y:S02]  /*1bcf0*/  SEL R6, RZ, 0x1, P1 ;  /* 0x00000001ff067807 */ /* 0x000fe40000800000 */
[----:B------:R-:W-:Y:S02]  /*1bd00*/  SEL R5, R5, RZ, P1 ;  /* 0x000000ff05057207 */ /* 0x000fe40000800000 */
[----:B--2---:R-:W-:-:S05]  /*1bd10*/  LOP3.LUT R7, R7, R6, RZ, 0x3c, !PT ;  /* 0x0000000607077212 */ /* 0x004fca00078e3cff */
[----:B------:R2:W-:Y:S04]  /*1bd20*/  STL [R1+0x18], R7 ;  /* 0x0000180701007387 */ /* 0x0005e80000100800 */
[----:B------:R2:W-:Y:S01]  /*1bd30*/  STL [R1+0xc], R5 ;  /* 0x00000c0501007387 */ /* 0x0005e20000100800 */
[----:B------:R-:W-:Y:S05]  /*1bd40*/  @P2 BRA `(.L_x_2925) ;  /* 0xfffffff400c42947 */ /* 0x000fea000383ffff */
.L_x_2889:
[----:B------:R-:W-:Y:S05]  /*1bd50*/  BSYNC B0 ;  /* 0x0000000000007941 */ /* 0x000fea0003800000 */
.L_x_2888:
[----:B--2---:R-:W2:Y:S01]  /*1bd60*/  LDL R7, [R1+0x28] ;  /* 0x0000280001077983 */ /* 0x004ea20000100800 */
[----:B------:R-:W3:Y:S01]  /*1bd70*/  LDC R0, c[0x0][0x448] ;  /* 0x00011200ff007b82 */ /* 0x000ee20000000800 */
[----:B------:R-:W-:Y:S07]  /*1bd80*/  @!P0 WARPSYNC.ALL ;  /* 0x0000000000008948 */ /* 0x000fee0003800000 */
[----:B------:R-:W-:Y:S01]  /*1bd90*/  @!P0 BAR.SYNC.DEFER_BLOCKING 0xc, 0x180 ;  /* 0x0306000000008b1d */ /* 0x000fe20000010000 */
[----:B---3--:R-:W-:-:S13]  /*1bda0*/  ISETP.NE.AND P1, PT, R0, 0x1, PT ;  /* 0x000000010000780c */ /* 0x008fda0003f25270 */
[----:B------:R-:W3:Y:S08]  /*1bdb0*/  @P1 LDC R2, c[0x0][0x44c] ;  /* 0x00011300ff021b82 */ /* 0x000ef00000000800 */
[----:B------:R-:W4:Y:S01]  /*1bdc0*/  @P1 LDC R3, c[0x0][0x450] ;  /* 0x00011400ff031b82 */ /* 0x000f220000000800 */
[----:B--2---:R-:W-:-:S04]  /*1bdd0*/  VIADD R0, R7, 0x7f ;  /* 0x0000007f07007836 */ /* 0x004fc80000000000 */
[----:B---3--:R-:W-:-:S05]  /*1bde0*/  @P1 IMAD.HI.U32 R2, R0, R2, RZ ;  /* 0x0000000200021227 */ /* 0x008fca00078e00ff */
[----:B----4-:R-:W-:Y:S02]  /*1bdf0*/  @P1 SHF.R.U32.HI R0, RZ, R3, R2 ;  /* 0x00000003ff001219 */ /* 0x010fe40000011602 */
[----:B------:R-:W2:Y:S03]  /*1be00*/  LDC.64 R2, c[0x0][0x9e0] ;  /* 0x00027800ff027b82 */ /* 0x000ea60000000a00 */
[----:B------:R-:W-:Y:S01]  /*1be10*/  IMAD.IADD R0, R17, 0x1, R0 ;  /* 0x0000000111007824 */ /* 0x000fe200078e0200 */
[----:B--2---:R-:W-:-:S03]  /*1be20*/  ISETP.GE.AND P2, PT, R3, 0x1, PT ;  /* 0x000000010300780c */ /* 0x004fc60003f46270 */
[----:B------:R-:W-:-:S10]  /*1be30*/  IMAD.IADD R2, R0, 0x1, R2 ;  /* 0x0000000100027824 */ /* 0x000fd400078e0202 */
[----:B------:R-:W-:Y:S05]  /*1be40*/  @!P2 BRA `(.L_x_2926) ;  /* 0x000000000048a947 */ /* 0x000fea0003800000 */
[C---:B------:R-:W-:Y:S01]  /*1be50*/  ISETP.GT.AND P0, PT, R0.reuse, RZ, PT ;  /* 0x000000ff0000720c */ /* 0x040fe20003f04270 */
[----:B------:R-:W-:Y:S01]  /*1be60*/  BSSY B0, `(.L_x_2927) ;  /* 0x000000e000007945 */ /* 0x000fe20003800000 */
[----:B------:R-:W-:-:S11]  /*1be70*/  VIADD R6, R0, 0xffffffff ;  /* 0xffffffff00067836 */ /* 0x000fd60000000000 */
[----:B------:R-:W-:Y:S05]  /*1be80*/  @P0 BRA `(.L_x_2928) ;  /* 0x00000000001c0947 */ /* 0x000fea0003800000 */
[----:B------:R-:W-:Y:S01]  /*1be90*/  ISETP.NE.AND P0, PT, R3, 0x1, PT ;  /* 0x000000010300780c */ /* 0x000fe20003f05270 */
[----:B------:R-:W-:-:S12]  /*1bea0*/  IMAD.MOV R0, RZ, RZ, -R0 ;  /* 0x000000ffff007224 */ /* 0x000fd800078e0a00 */
[----:B-1----:R-:W1:Y:S02]  /*1beb0*/  @P0 LDC.64 R4, c[0x0][0x9e8] ;  /* 0x00027a00ff040b82 */ /* 0x002e640000000a00 */
[----:B-1----:R-:W-:-:S05]  /*1bec0*/  @P0 IMAD.HI.U32 R4, R0, R4, RZ ;  /* 0x0000000400040227 */ /* 0x002fca00078e00ff */
[----:B------:R-:W-:-:S04]  /*1bed0*/  @P0 SHF.R.U32.HI R0, RZ, R5, R4 ;  /* 0x00000005ff000219 */ /* 0x000fc80000011604 */
[----:B------:R-:W-:Y:S01]  /*1bee0*/  LOP3.LUT R6, RZ, R0, RZ, 0x33, !PT ;  /* 0x00000000ff067212 */ /* 0x000fe200078e33ff */
[----:B------:R-:W-:Y:S06]  /*1bef0*/  BRA `(.L_x_2929) ;  /* 0x0000000000107947 */ /* 0x000fec0003800000 */
.L_x_2928:
[----:B------:R-:W-:-:S13]  /*1bf00*/  ISETP.NE.AND P0, PT, R3, 0x1, PT ;  /* 0x000000010300780c */ /* 0x000fda0003f05270 */
[----:B-1----:R-:W1:Y:S02]  /*1bf10*/  @P0 LDC.64 R4, c[0x0][0x9e8] ;  /* 0x00027a00ff040b82 */ /* 0x002e640000000a00 */
[----:B-1----:R-:W-:-:S05]  /*1bf20*/  @P0 IMAD.HI.U32 R4, R6, R4, RZ ;  /* 0x0000000406040227 */ /* 0x002fca00078e00ff */
[----:B------:R-:W-:-:S07]  /*1bf30*/  @P0 SHF.R.U32.HI R6, RZ, R5, R4 ;  /* 0x00000005ff060219 */ /* 0x000fce0000011604 */
.L_x_2929:
[----:B------:R-:W-:Y:S05]  /*1bf40*/  BSYNC B0 ;  /* 0x0000000000007941 */ /* 0x000fea0003800000 */
.L_x_2927:
[----:B------:R-:W-:-:S05]  /*1bf50*/  IMAD R6, R6, R3, R3 ;  /* 0x0000000306067224 */ /* 0x000fca00078e0203 */
[----:B------:R-:W-:-:S07]  /*1bf60*/  VIMNMX R2, R2, R6, PT ;  /* 0x0000000602027248 */ /* 0x000fce0003fe0100 */
.L_x_2926:
[----:B------:R-:W-:Y:S01]  /*1bf70*/  VIADD R0, R2, 0x5f ;  /* 0x0000005f02007836 */ /* 0x000fe20000000000 */
[----:B------:R-:W2:Y:S01]  /*1bf80*/  @P1 LDC R4, c[0x0][0x450] ;  /* 0x00011400ff041b82 */ /* 0x000ea20000000800 */
[----:B------:R-:W-:Y:S02]  /*1bf90*/  ULDC UR4, c[0x0][0x9dc] ;  /* 0x0002770000047ab9 */ /* 0x000fe40000000800 */
[----:B------:R-:W-:-:S05]  /*1bfa0*/  IMAD.HI R0, R0, 0x2aaaaaab, RZ ;  /* 0x2aaaaaab00007827 */ /* 0x000fca00078e02ff */
[----:B------:R-:W-:-:S04]  /*1bfb0*/  SHF.R.U32.HI R2, RZ, 0x1f, R0 ;  /* 0x0000001fff027819 */ /* 0x000fc80000011600 */
[----:B------:R-:W-:Y:S02]  /*1bfc0*/  LEA.HI.SX32 R2, R0, R2, 0x1c ;  /* 0x0000000200027211 */ /* 0x000fe400078fe2ff */
[----:B------:R-:W3:Y:S02]  /*1bfd0*/  @P1 LDC R0, c[0x0][0x44c] ;  /* 0x00011300ff001b82 */ /* 0x000ee40000000800 */
[----:B------:R-:W-:Y:S01]  /*1bfe0*/  VIMNMX R6, R21, R2, PT ;  /* 0x0000000215067248 */ /* 0x000fe20003fe0100 */
[----:B------:R-:W-:-:S04]  /*1bff0*/  IMAD.MOV.U32 R2, RZ, RZ, R7 ;  /* 0x000000ffff027224 */ /* 0x000fc800078e0007 */
[----:B------:R4:W-:Y:S01]  /*1c000*/  STL [R1+0x2c], R6 ;  /* 0x00002c0601007387 */ /* 0x0009e20000100800 */
[----:B---3--:R-:W-:-:S05]  /*1c010*/  @P1 IMAD.HI.U32 R0, R7, R0, RZ ;  /* 0x0000000007001227 */ /* 0x008fca00078e00ff */
[----:B--2---:R-:W-:-:S05]  /*1c020*/  @P1 SHF.R.U32.HI R2, RZ, R4, R0 ;  /* 0x00000004ff021219 */ /* 0x004fca0000011600 */
[----:B------:R-:W-:-:S04]  /*1c030*/  IMAD.IADD R0, R20, 0x1, R2 ;  /* 0x0000000114007824 */ /* 0x000fc800078e0202 */
[----:B------:R-:W-:Y:S01]  /*1c040*/  VIADD R2, R0, -UR4 ;  /* 0x8000000400027c36 */ /* 0x000fe20008000000 */
[----:B----4-:R-:W-:Y:S06]  /*1c050*/  @!P2 BRA `(.L_x_2930) ;  /* 0x000000000044a947 */ /* 0x010fec0003800000 */
[----:B------:R-:W-:Y:S01]  /*1c060*/  ISETP.GT.AND P0, PT, R0, -0x1, PT ;  /* 0xffffffff0000780c */ /* 0x000fe20003f04270 */
[----:B------:R-:W-:-:S12]  /*1c070*/  BSSY B0, `(.L_x_2931) ;  /* 0x000000d000007945 */ /* 0x000fd80003800000 */
[----:B------:R-:W-:Y:S05]  /*1c080*/  @P0 BRA `(.L_x_2932) ;  /* 0x00000000001c0947 */ /* 0x000fea0003800000 */
[----:B------:R-:W-:Y:S02]  /*1c090*/  ISETP.NE.AND P0, PT, R3, 0x1, PT ;  /* 0x000000010300780c */ /* 0x000fe40003f05270 */
[----:B------:R-:W-:-:S11]  /*1c0a0*/  LOP3.LUT R0, RZ, R0, RZ, 0x33, !PT ;  /* 0x00000000ff007212 */ /* 0x000fd600078e33ff */
[----:B-1----:R-:W1:Y:S02]  /*1c0b0*/  @P0 LDC.64 R4, c[0x0][0x9e8] ;  /* 0x00027a00ff040b82 */ /* 0x002e640000000a00 */
[----:B-1----:R-:W-:-:S05]  /*1c0c0*/  @P0 IMAD.HI.U32 R4, R0, R4, RZ ;  /* 0x0000000400040227 */ /* 0x002fca00078e00ff */
[----:B------:R-:W-:-:S04]  /*1c0d0*/  @P0 SHF.R.U32.HI R0, RZ, R5, R4 ;  /* 0x00000005ff000219 */ /* 0x000fc80000011604 */
[----:B------:R-:W-:Y:S01]  /*1c0e0*/  LOP3.LUT R0, RZ, R0, RZ, 0x33, !PT ;  /* 0x00000000ff007212 */ /* 0x000fe200078e33ff */
[----:B------:R-:W-:Y:S06]  /*1c0f0*/  BRA `(.L_x_2933) ;  /* 0x0000000000107947 */ /* 0x000fec0003800000 */
.L_x_2932:
[----:B------:R-:W-:-:S13]  /*1c100*/  ISETP.NE.AND P0, PT, R3, 0x1, PT ;  /* 0x000000010300780c */ /* 0x000fda0003f05270 */
[----:B-1----:R-:W1:Y:S02]  /*1c110*/  @P0 LDC.64 R4, c[0x0][0x9e8] ;  /* 0x00027a00ff040b82 */ /* 0x002e640000000a00 */
[----:B-1----:R-:W-:-:S05]  /*1c120*/  @P0 IMAD.HI.U32 R4, R0, R4, RZ ;  /* 0x0000000400040227 */ /* 0x002fca00078e00ff */
[----:B------:R-:W-:-:S07]  /*1c130*/  @P0 SHF.R.U32.HI R0, RZ, R5, R4 ;  /* 0x00000005ff000219 */ /* 0x000fce0000011604 */
.L_x_2933:
[----:B------:R-:W-:Y:S05]  /*1c140*/  BSYNC B0 ;  /* 0x0000000000007941 */ /* 0x000fea0003800000 */
.L_x_2931:
[----:B------:R-:W-:-:S05]  /*1c150*/  IMAD R0, R0, R3, RZ ;  /* 0x0000000300007224 */ /* 0x000fca00078e02ff */
[----:B------:R-:W-:-:S07]  /*1c160*/  VIMNMX R2, R2, R0, !PT ;  /* 0x0000000002027248 */ /* 0x000fce0007fe0100 */
.L_x_2930:
[----:B------:R-:W-:Y:S01]  /*1c170*/  IMAD.HI R2, R2, 0x2aaaaaab, RZ ;  /* 0x2aaaaaab02027827 */ /* 0x000fe200078e02ff */
[----:B------:R-:W-:Y:S04]  /*1c180*/  BSSY B7, `(.L_x_2934) ;  /* 0x00003fa000077945 */ /* 0x000fe80003800000 */
[----:B------:R-:W-:-:S04]  /*1c190*/  SHF.R.U32.HI R0, RZ, 0x1f, R2 ;  /* 0x0000001fff007819 */ /* 0x000fc80000011602 */
[----:B------:R-:W-:-:S04]  /*1c1a0*/  LEA.HI.SX32 R0, R2, R0, 0x1c ;  /* 0x0000000002007211 */ /* 0x000fc800078fe2ff */
[----:B------:R-:W-:-:S04]  /*1c1b0*/  VIMNMX R3, RZ, R0, !PT ;  /* 0x00000000ff037248 */ /* 0x000fc80007fe0100 */
[----:B------:R-:W-:Y:S01]  /*1c1c0*/  ISETP.GT.AND P0, PT, R6, R3, PT ;  /* 0x000000030600720c */ /* 0x000fe20003f04270 */
[----:B------:R2:W-:-:S12]  /*1c1d0*/  STL [R1+0x24], R3 ;  /* 0x0000240301007387 */ /* 0x0005d80000100800 */
[----:B--2---:R-:W-:Y:S05]  /*1c1e0*/  @P0 BRA `(.L_x_2935) ;  /* 0x0000000000440947 */ /* 0x004fea0003800000 */
[----:B------:R-:W2:Y:S02]  /*1c1f0*/  S2R R3, SR_TID.X ;  /* 0x0000000000037919 */ /* 0x000ea40000002100 */
[----:B--2---:R-:W-:-:S04]  /*1c200*/  LOP3.LUT R3, R3, 0x7f, RZ, 0xc0, !PT ;  /* 0x0000007f03037812 */ /* 0x004fc800078ec0ff */
[----:B------:R-:W-:-:S13]  /*1c210*/  ISETP.NE.AND P0, PT, R3, RZ, PT ;  /* 0x000000ff0300720c */ /* 0x000fda0003f05270 */
[----:B------:R-:W-:Y:S05]  /*1c220*/  @P0 BRA `(.L_x_2936) ;  /* 0x0000003c00bc0947 */ /* 0x000fea0003800000 */
[----:B------:R-:W2:Y:S01]  /*1c230*/  S2R R3, SR_LANEID ;  /* 0x0000000000037919 */ /* 0x000ea20000000000 */
[----:B------:R-:W-:Y:S02]  /*1c240*/  VOTEU.ANY UR4, UPT, PT ;  /* 0x0000000000047886 */ /* 0x000fe400038e0100 */
[----:B------:R-:W2:Y:S08]  /*1c250*/  FLO.U32 R0, UR4 ;  /* 0x0000000400007d00 */ /* 0x000eb000080e0000 */
[----:B-1----:R-:W1:Y:S01]  /*1c260*/  POPC R5, UR4 ;  /* 0x0000000400057d09 */ /* 0x002e620008000000 */
[----:B--2---:R-:W-:-:S02]  /*1c270*/  ISETP.EQ.U32.AND P0, PT, R0, R3, PT ;  /* 0x000000030000720c */ /* 0x004fc40003f02070 */
[----:B------:R-:W1:Y:S11]  /*1c280*/  LDC.64 R2, c[0x0][0xc60] ;  /* 0x00031800ff027b82 */ /* 0x000e760000000a00 */
[----:B-1----:R-:W2:Y:S01]  /*1c290*/  @P0 ATOMG.E.ADD.STRONG.GPU PT, R3, desc[UR38][R2.64], R5 ;  /* 0x00000005020309a8 */ /* 0x002ea200081ee1e6 */
[----:B------:R-:W1:Y:S02]  /*1c2a0*/  S2R R4, SR_LTMASK ;  /* 0x0000000000047919 */ /* 0x000e640000003900 */
[----:B-1----:R-:W-:-:S04]  /*1c2b0*/  LOP3.LUT R4, R4, UR4, RZ, 0xc0, !PT ;  /* 0x0000000404047c12 */ /* 0x002fc8000f8ec0ff */
[----:B------:R-:W1:Y:S01]  /*1c2c0*/  POPC R7, R4 ;  /* 0x0000000400077309 */ /* 0x000e620000000000 */
[----:B--2---:R-:W1:Y:S02]  /*1c2d0*/  SHFL.IDX PT, R0, R3, R0, 0x1f ;  /* 0x00001f0003007589 */ /* 0x004e6400000e0000 */
[----:B-1----:R-:W-:Y:S01]  /*1c2e0*/  IADD3 R16, R0, UR36, R7 ;  /* 0x0000002400107c10 */ /* 0x002fe2000fffe007 */
[----:B------:R-:W-:Y:S06]  /*1c2f0*/  BRA `(.L_x_2936) ;  /* 0x0000003c00887947 */ /* 0x000fec0003800000 */
.L_x_2935:
        /* <DEDUP_REMOVED lines=10> */
[----:B-1----:R-:W-:Y:S01]  /*1c3a0*/  MOV R8, 0x70 ;  /* 0x0000007000087802 */ /* 0x002fe20000000f00 */
[----:B------:R-:W1:Y:S01]  /*1c3b0*/  LDC.64 R2, c[0x4][R2] ;  /* 0x0100000002027b82 */ /* 0x000e620000000a00 */
[----:B------:R-:W-:Y:S02]  /*1c3c0*/  IMAD.U32 R5, RZ, RZ, UR7 ;  /* 0x00000007ff057e24 */ /* 0x000fe4000f8e00ff */
[----:B------:R-:W-:Y:S02]  /*1c3d0*/  IMAD.U32 R6, RZ, RZ, UR8 ;  /* 0x00000008ff067e24 */ /* 0x000fe4000f8e00ff */
[----:B------:R-:W-:-:S02]  /*1c3e0*/  IMAD.U32 R7, RZ, RZ, UR9 ;  /* 0x00000009ff077e24 */ /* 0x000fc4000f8e00ff */
[----:B------:R-:W-:Y:S02]  /*1c3f0*/  IMAD.U32 R10, RZ, RZ, UR4 ;  /* 0x00000004ff0a7e24 */ /* 0x000fe4000f8e00ff */
[----:B0-----:R-:W-:Y:S02]  /*1c400*/  IMAD.U32 R11, RZ, RZ, UR5 ;  /* 0x00000005ff0b7e24 */ /* 0x001fe4000f8e00ff */
[----:B------:R-:W-:Y:S02]  /*1c410*/  IMAD.MOV.U32 R12, RZ, RZ, 0x1 ;  /* 0x00000001ff0c7424 */ /* 0x000fe400078e00ff */
[----:B------:R-:W-:-:S07]  /*1c420*/  IMAD.MOV.U32 R13, RZ, RZ, RZ ;  /* 0x000000ffff0d7224 */ /* 0x000fce00078e00ff */
[----:B------:R-:W-:-:S07]  /*1c430*/  LEPC R20, `(.L_x_2938) ;  /* 0x000000001014794e */ /* 0x000fce0000000000 */
[----:B-1----:R-:W-:Y:S05]  /*1c440*/  CALL.ABS.NOINC R2 ;  /* 0x0000000002007343 */ /* 0x002fea0003c00000 */
.L_x_2938:
[----:B------:R-:W-:Y:S05]  /*1c450*/  BSYNC B6 ;  /* 0x0000000000067941 */ /* 0x000fea0003800000 */
.L_x_2937:
        /* <DEDUP_REMOVED lines=10> */
[----:B-1----:R-:W-:Y:S02]  /*1c500*/  IMAD.U32 R5, RZ, RZ, UR7 ;  /* 0x00000007ff057e24 */ /* 0x002fe4000f8e00ff */
[----:B------:R-:W-:Y:S02]  /*1c510*/  IMAD.U32 R6, RZ, RZ, UR8 ;  /* 0x00000008ff067e24 */ /* 0x000fe4000f8e00ff */
[----:B------:R-:W-:-:S02]  /*1c520*/  IMAD.U32 R7, RZ, RZ, UR9 ;  /* 0x00000009ff077e24 */ /* 0x000fc4000f8e00ff */
[----:B------:R-:W-:Y:S02]  /*1c530*/  IMAD.U32 R10, RZ, RZ, UR4 ;  /* 0x00000004ff0a7e24 */ /* 0x000fe4000f8e00ff */
[----:B0-----:R-:W-:Y:S02]  /*1c540*/  IMAD.U32 R11, RZ, RZ, UR5 ;  /* 0x00000005ff0b7e24 */ /* 0x001fe4000f8e00ff */
[----:B------:R-:W-:Y:S02]  /*1c550*/  IMAD.MOV.U32 R8, RZ, RZ, 0x70 ;  /* 0x00000070ff087424 */ /* 0x000fe400078e00ff */
[----:B------:R-:W-:Y:S02]  /*1c560*/  IMAD.MOV.U32 R12, RZ, RZ, 0x1 ;  /* 0x00000001ff0c7424 */ /* 0x000fe400078e00ff */
[----:B--2---:R-:W-:-:S07]  /*1c570*/  IMAD.MOV.U32 R13, RZ, RZ, RZ ;  /* 0x000000ffff0d7224 */ /* 0x004fce00078e00ff */
[----:B------:R-:W-:-:S07]  /*1c580*/  LEPC R20, `(.L_x_2941) ;  /* 0x000000001014794e */ /* 0x000fce0000000000 */
[----:B---3--:R-:W-:Y:S05]  /*1c590*/  CALL.ABS.NOINC R2 ;  /* 0x0000000002007343 */ /* 0x008fea0003c00000 */
.L_x_2941:
        /* <DEDUP_REMOVED lines=15> */
.L_x_2940:
[----:B------:R-:W-:Y:S05]  /*1c690*/  BSYNC B6 ;  /* 0x0000000000067941 */ /* 0x000fea0003800000 */
.L_x_2939:
[----:B------:R-:W-:Y:S01]  /*1c6a0*/  ULDC.64 UR4, c[0x0][0x9f8] ;  /* 0x00027e0000047ab9 */ /* 0x000fe20000000a00 */
[----:B------:R-:W2:Y:S01]  /*1c6b0*/  LDL R17, [R1+0x2c] ;  /* 0x00002c0001117983 */ /* 0x000ea20000100800 */
[----:B------:R-:W-:Y:S01]  /*1c6c0*/  ISETP.NE.U32.AND P0, PT, RZ, UR4, PT ;  /* 0x00000004ff007c0c */ /* 0x000fe2000bf05070 */
[----:B------:R-:W-:-:S03]  /*1c6d0*/  IMAD.MOV.U32 R7, RZ, RZ, R19 ;  /* 0x000000ffff077224 */ /* 0x000fc600078e0013 */
[----:B------:R-:W-:Y:S01]  /*1c6e0*/  ISETP.NE.AND.EX P0, PT, RZ, UR5, PT, P0 ;  /* 0x00000005ff007c0c */ /* 0x000fe2000bf05300 */
[----:B------:R-:W-:-:S12]  /*1c6f0*/  ULDC.64 UR4, c[0x0][0xa08] ;  /* 0x0002820000047ab9 */ /* 0x000fd80000000a00 */
[----:B------:R-:W3:Y:S02]  /*1c700*/  @P0 LDC.64 R2, c[0x0][0x9f8] ;  /* 0x00027e00ff020b82 */ /* 0x000ee40000000a00 */
[----:B---3--:R-:W-:-:S05]  /*1c710*/  @P0 IMAD.WIDE R2, R19, 0x4, R2 ;  /* 0x0000000413020825 */ /* 0x008fca00078e0202 */
[----:B------:R3:W1:Y:S02]  /*1c720*/  @P0 LDG.E R7, desc[UR38][R2.64] ;  /* 0x0000002602070981 */ /* 0x000664000c1e1900 */
[----:B---3--:R-:W3:Y:S02]  /*1c730*/  LDC.64 R2, c[0x0][0x418] ;  /* 0x00010600ff027b82 */ /* 0x008ee40000000a00 */
[----:B---3--:R-:W-:Y:S01]  /*1c740*/  LOP3.LUT P0, RZ, R2, UR4, RZ, 0xfc, !PT ;  /* 0x0000000402ff7c12 */ /* 0x008fe2000f80fcff */
[----:B------:R-:W-:-:S03]  /*1c750*/  UMOV UR4, 0xffffffff ;  /* 0xffffffff00047882 */ /* 0x000fc60000000000 */
[----:B------:R-:W-:Y:S01]  /*1c760*/  LOP3.LUT P0, RZ, R3, UR5, RZ, 0xfc, P0 ;  /* 0x0000000503ff7c12 */ /* 0x000fe2000800fcff */
[----:B--2---:R-:W-:Y:S01]  /*1c770*/  VIADD R0, R17, 0xffffffff ;  /* 0xffffffff11007836 */ /* 0x004fe20000000000 */
[----:B-1----:R-:W-:Y:S01]  /*1c780*/  SHF.R.S32.HI R8, RZ, 0x1f, R7 ;  /* 0x0000001fff087819 */ /* 0x002fe20000011407 */
[----:B------:R1:W-:Y:S01]  /*1c790*/  STL [R1+0x10], R7 ;  /* 0x0000100701007387 */ /* 0x0003e20000100800 */
[----:B------:R-:W-:-:S03]  /*1c7a0*/  SEL R17, R7, RZ, !P0 ;  /* 0x000000ff07117207 */ /* 0x000fc60004000000 */
[----:B------:R1:W-:Y:S01]  /*1c7b0*/  STL [R1+0x1c], R8 ;  /* 0x00001c0801007387 */ /* 0x0003e20000100800 */
[----:B------:R-:W-:Y:S05]  /*1c7c0*/  BRA.DIV UR4, `(.L_x_2942) ;  /* 0x0000005e04bc7947 */ /* 0x000fea000b800000 */
[----:B------:R-:W2:Y:S02]  /*1c7d0*/  S2R R4, SR_TID.X ;  /* 0x0000000000047919 */ /* 0x000ea40000002100 */
[----:B--2---:R-:W-:-:S04]  /*1c7e0*/  SHF.R.U32.HI R4, RZ, 0x5, R4 ;  /* 0x00000005ff047819 */ /* 0x004fc80000011604 */
[----:B------:R-:W-:-:S05]  /*1c7f0*/  LOP3.LUT R4, R4, 0x3, RZ, 0xc0, !PT ;  /* 0x0000000304047812 */ /* 0x000fca00078ec0ff */
[----:B------:R2:W3:Y:S02]  /*1c800*/  SHFL.IDX PT, R14, R4, RZ, 0x1f ;  /* 0x00001fff040e7589 */ /* 0x0004e400000e0000 */
.L_x_3101:
[----:B--2---:R-:W2:Y:S01]  /*1c810*/  LDL.LU R4, [R1] ;  /* 0x0000000001047983 */ /* 0x004ea20000300800 */
[----:B------:R-:W-:Y:S02]  /*1c820*/  PLOP3.LUT P1, PT, PT, PT, PT, 0x8, 0x0 ;  /* 0x000000000000781c */ /* 0x000fe40003f2e170 */
[----:B---3--:R-:W-:Y:S01]  /*1c830*/  ISETP.NE.AND P0, PT, R14, RZ, PT ;  /* 0x000000ff0e00720c */ /* 0x008fe20003f05270 */
[----:B------:R3:W-:Y:S01]  /*1c840*/  STL [R1+0x30], R0 ;  /* 0x0000300001007387 */ /* 0x0007e20000100800 */
[----:B--2---:R-:W-:-:S09]  /*1c850*/  LOP3.LUT R4, R4, 0xfffffffe, RZ, 0xc0, !PT ;  /* 0xfffffffe04047812 */ /* 0x004fd200078ec0ff */
[----:B------:R-:W-:-:S05]  /*1c860*/  @P1 LOP3.LUT R4, R4, 0x1, RZ, 0xfc, !PT ;  /* 0x0000000104041812 */ /* 0x000fca00078efcff */
[----:B------:R3:W-:Y:S01]  /*1c870*/  STL [R1], R4 ;  /* 0x0000000401007387 */ /* 0x0007e20000100800 */
[----:B------:R-:W-:Y:S05]  /*1c880*/  @P0 BRA `(.L_x_2943) ;  /* 0x00000004001c0947 */ /* 0x000fea0003800000 */
[----:B------:R-:W-:-:S03]  /*1c890*/  UMOV UR4, 0xffffffff ;  /* 0xffffffff00047882 */ /* 0x000fc60000000000 */
[----:B------:R-:W-:Y:S05]  /*1c8a0*/  BRA.DIV UR4, `(.L_x_2944) ;  /* 0x0000005e04b87947 */ /* 0x000fea000b800000 */
[----:B------:R-:W-:-:S13]  /*1c8b0*/  ELECT P6, URZ, PT ;  /* 0x00000000003f782f */ /* 0x000fda00038c0000 */
.L_x_3104:
[----:B------:R-:W-:Y:S05]  /*1c8c0*/  @!P6 BRA `(.L_x_2943) ;  /* 0x00000004000ce947 */ /* 0x000fea0003800000 */
[----:B------:R-:W-:-:S04]  /*1c8d0*/  ISETP.NE.U32.AND P0, PT, R2, RZ, PT ;  /* 0x000000ff0200720c */ /* 0x000fc80003f05070 */
[----:B------:R-:W-:-:S13]  /*1c8e0*/  ISETP.NE.AND.EX P0, PT, R3, RZ, PT, P0 ;  /* 0x000000ff0300720c */ /* 0x000fda0003f05300 */
[----:B------:R-:W-:Y:S05]  /*1c8f0*/  @!P0 BRA `(.L_x_2945) ;  /* 0x0000000000508947 */ /* 0x000fea0003800000 */
[----:B------:R-:W2:Y:S01]  /*1c900*/  LDC R6, c[0x0][0x43c] ;  /* 0x00010f00ff067b82 */ /* 0x000ea20000000800 */
[----:B------:R-:W-:Y:S01]  /*1c910*/  IMAD.MOV.U32 R9, RZ, RZ, R0 ;  /* 0x000000ffff097224 */ /* 0x000fe200078e0000 */
[----:B------:R-:W-:-:S03]  /*1c920*/  ULDC.64 UR4, c[0x0][0x428] ;  /* 0x00010a0000047ab9 */ /* 0x000fc60000000a00 */
[----:B---3--:R-:W-:Y:S01]  /*1c930*/  IMAD.MOV.U32 R0, RZ, RZ, R9 ;  /* 0x000000ffff007224 */ /* 0x008fe200078e0009 */
[----:B--2---:R-:W-:-:S13]  /*1c940*/  ISETP.NE.AND P0, PT, R6, 0x1, PT ;  /* 0x000000010600780c */ /* 0x004fda0003f05270 */
[----:B------:R-:W2:Y:S02]  /*1c950*/  @P0 LDC.64 R4, c[0x0][0x440] ;  /* 0x00011000ff040b82 */ /* 0x000ea40000000a00 */
[----:B--2---:R-:W-:-:S05]  /*1c960*/  @P0 IMAD.HI.U32 R4, R9, R4, RZ ;  /* 0x0000000409040227 */ /* 0x004fca00078e00ff */
        /* <DEDUP_REMOVED lines=13> */
.L_x_2945:
[----:B-1----:R-:W4:Y:S04]  /*1ca40*/  LDL R7, [R1+0x4] ;  /* 0x0000040001077983 */ /* 0x002f280000100800 */
[----:B---3--:R-:W4:Y:S04]  /*1ca50*/  LDL R0, [R1+0x8] ;  /* 0x0000080001007983 */ /* 0x008f280000100800 */
[----:B--2---:R-:W2:Y:S01]  /*1ca60*/  LDL R2, [R1+0x14] ;  /* 0x0000140001027983 */ /* 0x004ea20000100800 */
[----:B----4-:R-:W-:Y:S01]  /*1ca70*/  IMAD R0, R0, 0x8, R7 ;  /* 0x0000000800007824 */ /* 0x010fe200078e0207 */
[----:B--2---:R-:W-:-:S04]  /*1ca80*/  SHF.L.U32 R2, R2, 0x1f, RZ ;  /* 0x0000001f02027819 */ /* 0x004fc800000006ff */
[----:B------:R-:W1:Y:S02]  /*1ca90*/  SYNCS.PHASECHK.TRANS64.TRYWAIT P0, [R0+URZ+0x22840], R2 ;  /* 0x02284002000075a7 */ /* 0x000e64000800017f */
[----:B-1----:R-:W-:Y:S05]  /*1caa0*/  @!P0 BRA `(.L_x_2946) ;  /* 0x0000005c00588947 */ /* 0x002fea0003800000 */
.L_x_3105:
[----:B------:R-:W2:Y:S02]  /*1cab0*/  S2R R3, SR_TID.X ;  /* 0x0000000000037919 */ /* 0x000ea40000002100 */
[----:B--2---:R-:W-:-:S04]  /*1cac0*/  LOP3.LUT R3, R3, 0x7f, RZ, 0xc0, !PT ;  /* 0x0000007f03037812 */ /* 0x004fc800078ec0ff */
[----:B------:R-:W-:-:S13]  /*1cad0*/  ISETP.NE.AND P0, PT, R3, RZ, PT ;  /* 0x000000ff0300720c */ /* 0x000fda0003f05270 */
        /* <DEDUP_REMOVED lines=8> */
.L_x_2947:
[----:B------:R-:W2:Y:S04]  /*1cb60*/  LDL R6, [R1+0x4] ;  /* 0x0000040001067983 */ /* 0x000ea80000100800 */
[----:B------:R-:W2:Y:S04]  /*1cb70*/  LDL R5, [R1+0x8] ;  /* 0x0000080001057983 */ /* 0x000ea80000100800 */
[----:B------:R-:W3:Y:S04]  /*1cb80*/  LDL R4, [R1+0x30] ;  /* 0x0000300001047983 */ /* 0x000ee80000100800 */
[----:B------:R-:W4:Y:S04]  /*1cb90*/  LDL R3, [R1+0x20] ;  /* 0x0000200001037983 */ /* 0x000f280000100800 */
[----:B-1----:R-:W4:Y:S01]  /*1cba0*/  LDL.LU R2, [R1] ;  /* 0x0000000001027983 */ /* 0x002f220000300800 */
        /* <DEDUP_REMOVED lines=9> */
[----:B--2---:R-:W-:Y:S01]  /*1cc40*/  IMAD R0, R5, 0x3000, R6 ;  /* 0x0000300005007824 */ /* 0x004fe200078e0206 */
[----:B---3--:R-:W-:-:S04]  /*1cc50*/  R2UR UR11, R4 ;  /* 0x00000000040b72ca */ /* 0x008fc800000e0000 */
[----:B------:R-:W-:Y:S02]  /*1cc60*/  R2UR UR8, R0 ;  /* 0x00000000000872ca */ /* 0x000fe400000e0000 */
[----:B----4-:R-:W-:Y:S02]  /*1cc70*/  R2UR UR4, R3 ;  /* 0x00000000030472ca */ /* 0x010fe400000e0000 */
[----:B------:R-:W-:-:S04]  /*1cc80*/  LOP3.LUT R2, R2, 0xfffffffe, RZ, 0xc0, !PT ;  /* 0xfffffffe02027812 */ /* 0x000fc800078ec0ff */
[----:B------:R-:W-:-:S05]  /*1cc90*/  @P0 LOP3.LUT R2, R2, 0x1, RZ, 0xfc, !PT ;  /* 0x0000000102020812 */ /* 0x000fca00078efcff */
[----:B------:R-:W-:Y:S02]  /*1cca0*/  UIADD3 UR8, UR8, 0x1c400, URZ ;  /* 0x0001c40008087890 */ /* 0x000fe4000fffe03f */
[----:B------:R-:W-:Y:S01]  /*1ccb0*/  UIMAD UR11, UR11, 0x60, UR4 ;  /* 0x000000600b0b78a4 */ /* 0x000fe2000f8e0204 */
[----:B------:R2:W-:Y:S02]  /*1ccc0*/  STL [R1], R2 ;  /* 0x0000000201007387 */ /* 0x0005e40000100800 */
[----:B------:R-:W-:-:S06]  /*1ccd0*/  UMOV UR4, 0x0 ;  /* 0x0000000000047882 */ /* 0x000fcc0000000000 */
[----:B------:R2:W-:Y:S01]  /*1cce0*/  UTMALDG.4D [UR8], [UR6], desc[UR4] ;  /* 0x00000408060075b4 */ /* 0x0005e20008019000 */
[----:B------:R-:W-:Y:S02]  /*1ccf0*/  NOP ;  /* 0x0000000000007918 */ /* 0x000fe40000000000 */
.L_x_2943:
[----:B---3--:R-:W3:Y:S04]  /*1cd00*/  LDL R4, [R1+0x4] ;  /* 0x0000040001047983 */ /* 0x008ee80000100800 */
[----:B------:R-:W4:Y:S01]  /*1cd10*/  LDL.LU R3, [R1+0x40] ;  /* 0x0000400001037983 */ /* 0x000f220000300800 */
[----:B------:R-:W-:Y:S05]  /*1cd20*/  WARPSYNC.ALL ;  /* 0x0000000000007948 */ /* 0x000fea0003800000 */
[----:B--2---:R-:W-:Y:S01]  /*1cd30*/  ULDC.64 UR4, c[0x0][0x298] ;  /* 0x0000a60000047ab9 */ /* 0x004fe20000000a00 */
[----:B------:R-:W-:Y:S01]  /*1cd40*/  BSSY B6, `(.L_x_2948) ;  /* 0x000001c000067945 */ /* 0x000fe20003800000 */
[----:B------:R-:W-:Y:S01]  /*1cd50*/  BAR.SYNC.DEFER_BLOCKING 0x8, 0x180 ;  /* 0x0206000000007b1d */ /* 0x000fe20000010000 */
[----:B----4-:R-:W-:-:S05]  /*1cd60*/  SHF.R.S32.HI R0, RZ, 0x1f, R3 ;  /* 0x0000001fff007819 */ /* 0x010fca0000011403 */
[----:B------:R-:W-:Y:S02]  /*1cd70*/  IMAD R2, R0, UR4, RZ ;  /* 0x0000000400027c24 */ /* 0x000fe4000f8e02ff */
[----:B---3--:R-:W-:Y:S02]  /*1cd80*/  VIADD R0, R4, 0x18400 ;  /* 0x0001840004007836 */ /* 0x008fe40000000000 */
[C---:B------:R-:W-:Y:S02]  /*1cd90*/  IMAD R2, R3.reuse, UR5, R2 ;  /* 0x0000000503027c24 */ /* 0x040fe4000f8e0202 */
[----:B------:R-:W-:Y:S01]  /*1cda0*/  IMAD.WIDE.U32 R4, R3, UR4, RZ ;  /* 0x0000000403047c25 */ /* 0x000fe2000f8e00ff */
[----:B------:R-:W-:-:S03]  /*1cdb0*/  LOP3.LUT P0, RZ, R0, 0x3ff, RZ, 0xc0, !PT ;  /* 0x000003ff00ff7812 */ /* 0x000fc6000780c0ff */
[----:B------:R-:W-:Y:S01]  /*1cdc0*/  IMAD.IADD R0, R5, 0x1, R2 ;  /* 0x0000000105007824 */ /* 0x000fe200078e0202 */
[----:B------:R2:W-:Y:S04]  /*1cdd0*/  STL.64 [R1+0x40], R4 ;  /* 0x0000400401007387 */ /* 0x0005e80000100a00 */
[----:B------:R2:W-:Y:S05]  /*1cde0*/  STL [R1+0x4c], R0 ;  /* 0x00004c0001007387 */ /* 0x0005ea0000100800 */
[----:B------:R-:W-:Y:S05]  /*1cdf0*/  @!P0 BRA `(.L_x_2949) ;  /* 0x0000000000408947 */ /* 0x000fea0003800000 */
[----:B------:R-:W-:Y:S01]  /*1ce00*/  MOV R2, 0x0 ;  /* 0x0000000000027802 */ /* 0x000fe20000000f00 */
[----:B------:R-:W-:Y:S01]  /*1ce10*/  ULDC.64 UR4, c[0x4][0x98] ;  /* 0x0100260000047ab9 */ /* 0x000fe20000000a00 */
[----:B------:R-:W-:Y:S01]  /*1ce20*/  ULDC.64 UR6, c[0x4][0xa0] ;  /* 0x0100280000067ab9 */ /* 0x000fe20000000a00 */
[----:B------:R-:W-:Y:S01]  /*1ce30*/  ULDC.64 UR8, c[0x4][0x20] ;  /* 0x0100080000087ab9 */ /* 0x000fe20000000a00 */
[----:B--2---:R-:W-:Y:S02]  /*1ce40*/  IMAD.U32 R4, RZ, RZ, UR4 ;  /* 0x00000004ff047e24 */ /* 0x004fe4000f8e00ff */
[----:B------:R-:W2:Y:S01]  /*1ce50*/  LDC.64 R2, c[0x4][R2] ;  /* 0x0100000002027b82 */ /* 0x000ea20000000a00 */
[----:B------:R-:W-:Y:S02]  /*1ce60*/  IMAD.U32 R5, RZ, RZ, UR5 ;  /* 0x00000005ff057e24 */ /* 0x000fe4000f8e00ff */
[----:B------:R-:W-:Y:S02]  /*1ce70*/  IMAD.U32 R6, RZ, RZ, UR6 ;  /* 0x00000006ff067e24 */ /* 0x000fe4000f8e00ff */
[----:B-1----:R-:W-:-:S02]  /*1ce80*/  IMAD.U32 R7, RZ, RZ, UR7 ;  /* 0x00000007ff077e24 */ /* 0x002fc4000f8e00ff */
[----:B------:R-:W-:Y:S02]  /*1ce90*/  IMAD.U32 R10, RZ, RZ, UR8 ;  /* 0x00000008ff0a7e24 */ /* 0x000fe4000f8e00ff */
[----:B0-----:R-:W-:Y:S02]  /*1cea0*/  IMAD.U32 R11, RZ, RZ, UR9 ;  /* 0x00000009ff0b7e24 */ /* 0x001fe4000f8e00ff */
[----:B------:R-:W-:Y:S02]  /*1ceb0*/  IMAD.MOV.U32 R8, RZ, RZ, 0x70 ;  /* 0x00000070ff087424 */ /* 0x000fe400078e00ff */
[----:B------:R-:W-:Y:S02]  /*1cec0*/  IMAD.MOV.U32 R12, RZ, RZ, 0x1 ;  /* 0x00000001ff0c7424 */ /* 0x000fe400078e00ff */
[----:B------:R-:W-:-:S07]  /*1ced0*/  IMAD.MOV.U32 R13, RZ, RZ, RZ ;  /* 0x000000ffff0d7224 */ /* 0x000fce00078e00ff */
[----:B------:R-:W-:-:S07]  /*1cee0*/  LEPC R20, `(.L_x_2949) ;  /* 0x000000001014794e */ /* 0x000fce0000000000 */
[----:B--2---:R-:W-:Y:S05]  /*1cef0*/  CALL.ABS.NOINC R2 ;  /* 0x0000000002007343 */ /* 0x004fea0003c00000 */
.L_x_2949:
[----:B------:R-:W-:Y:S05]  /*1cf00*/  BSYNC B6 ;  /* 0x0000000000067941 */ /* 0x000fea0003800000 */
.L_x_2948:
[----:B--2---:R-:W2:Y:S01]  /*1cf10*/  LDL.LU R0, [R1+0x4c] ;  /* 0x00004c0001007983 */ /* 0x004ea20000300800 */
[----:B-1----:R-:W1:Y:S01]  /*1cf20*/  LDC R7, c[0x0][0x448] ;  /* 0x00011200ff077b82 */ /* 0x002e620000000800 */
[----:B------:R-:W-:Y:S01]  /*1cf30*/  ULDC.64 UR4, c[0x0][0x2d8] ;  /* 0x0000b60000047ab9 */ /* 0x000fe20000000a00 */
[----:B------:R-:W-:Y:S01]  /*1cf40*/  ULDC UR6, c[0x0][0x2b8] ;  /* 0x0000ae0000067ab9 */ /* 0x000fe20000000800 */
[----:B------:R-:W2:Y:S04]  /*1cf50*/  LDL.LU.64 R2, [R1+0x40] ;  /* 0x0000400001027983 */ /* 0x000ea80000300a00 */
[----:B------:R-:W3:Y:S04]  /*1cf60*/  LDL R12, [R1+0x28] ;  /* 0x00002800010c7983 */ /* 0x000ee80000100800 */
[----:B------:R4:W5:Y:S01]  /*1cf70*/  LDL R9, [R1+0x34] ;  /* 0x0000340001097983 */ /* 0x0009620000100800 */
[----:B------:R-:W0:Y:S01]  /*1cf80*/  S2R R5, SR_TID.X ;  /* 0x0000000000057919 */ /* 0x000e220000002100 */
[----:B------:R-:W4:Y:S01]  /*1cf90*/  S2R R8, SR_TID.X ;  /* 0x0000000000087919 */ /* 0x000f220000002100 */
[----:B0-----:R-:W-:-:S04]  /*1cfa0*/  LOP3.LUT R5, R5, 0x7f, RZ, 0xc0, !PT ;  /* 0x0000007f05057812 */ /* 0x001fc800078ec0ff */
[----:B------:R-:W-:Y:S01]  /*1cfb0*/  SHF.R.U32.HI R5, RZ, 0x3, R5 ;  /* 0x00000003ff057819 */ /* 0x000fe20000011605 */
[----:B----4-:R-:W-:-:S05]  /*1cfc0*/  IMAD.SHL.U32 R8, R8, 0x10, RZ ;  /* 0x0000001008087824 */ /* 0x010fca00078e00ff */
[----:B------:R-:W-:Y:S01]  /*1cfd0*/  LOP3.LUT R8, R5, 0x70, R8, 0xf8, !PT ;  /* 0x0000007005087812 */ /* 0x000fe200078ef808 */
[----:B------:R-:W0:Y:S02]  /*1cfe0*/  S2R R10, SR_TID.X ;  /* 0x00000000000a7919 */ /* 0x000e240000002100 */
[----:B0-----:R-:W-:-:S05]  /*1cff0*/  IMAD.SHL.U32 R10, R10, 0x8, RZ ;  /* 0x000000080a0a7824 */ /* 0x001fca00078e00ff */
[----:B------:R-:W-:Y:S01]  /*1d000*/  LOP3.LUT R10, R10, 0x38, RZ, 0xc0, !PT ;  /* 0x000000380a0a7812 */ /* 0x000fe200078ec0ff */
[----:B--2---:R-:W-:Y:S01]  /*1d010*/  IMAD.MOV.U32 R3, RZ, RZ, R0 ;  /* 0x000000ffff037224 */ /* 0x004fe200078e0000 */
        /* <DEDUP_REMOVED lines=12> */
[----:B-1----:R-:W-:-:S13]  /*1d0e0*/  ISETP.NE.AND P0, PT, R7, 0x1, PT ;  /* 0x000000010700780c */ /* 0x002fda0003f05270 */
[----:B------:R-:W0:Y:S08]  /*1d0f0*/  @P0 LDC R5, c[0x0][0x44c] ;  /* 0x00011300ff050b82 */ /* 0x000e300000000800 */
[----:B------:R-:W1:Y:S01]  /*1d100*/  @P0 LDC R6, c[0x0][0x450] ;  /* 0x00011400ff060b82 */ /* 0x000e620000000800 */
[----:B------:R-:W-:Y:S02]  /*1d110*/  IMAD R4, R4, UR4, RZ ;  /* 0x0000000404047c24 */ /* 0x000fe4000f8e02ff */
[----:B------:R-:W-:-:S04]  /*1d120*/  IMAD.WIDE.U32 R2, R0, UR4, R2 ;  /* 0x0000000400027c25 */ /* 0x000fc8000f8e0002 */
[----:B------:R-:W-:Y:S01]  /*1d130*/  IMAD R0, R0, UR5, R4 ;  /* 0x0000000500007c24 */ /* 0x000fe2000f8e0204 */
[----:B------:R-:W-:Y:S01]  /*1d140*/  ULDC.64 UR4, c[0x0][0x2d0] ;  /* 0x0000b40000047ab9 */ /* 0x000fe20000000a00 */
[----:B---3--:R-:W-:Y:S02]  /*1d150*/  IMAD.IADD R4, R8, 0x1, R12 ;  /* 0x0000000108047824 */ /* 0x008fe400078e020c */
[----:B------:R-:W-:Y:S02]  /*1d160*/  IMAD.IADD R3, R3, 0x1, R0 ;  /* 0x0000000103037824 */ /* 0x000fe400078e0200 */
[----:B0-----:R-:W-:-:S04]  /*1d170*/  @P0 IMAD.HI.U32 R5, R4, R5, RZ ;  /* 0x0000000504050227 */ /* 0x001fc800078e00ff */
[----:B------:R-:W-:Y:S01]  /*1d180*/  IMAD.MOV.U32 R0, RZ, RZ, R4 ;  /* 0x000000ffff007224 */ /* 0x000fe200078e0004 */
[----:B-1----:R-:W-:Y:S01]  /*1d190*/  @P0 SHF.R.U32.HI R0, RZ, R6, R5 ;  /* 0x00000006ff000219 */ /* 0x002fe20000011605 */
[----:B------:R-:W0:Y:S04]  /*1d1a0*/  S2R R8, SR_TID.X ;  /* 0x0000000000087919 */ /* 0x000e280000002100 */
        /* <DEDUP_REMOVED lines=16> */
[----:B0-----:R-:W-:Y:S02]  /*1d2b0*/  LOP3.LUT R8, R8, 0x7f, RZ, 0xc0, !PT ;  /* 0x0000007f08087812 */ /* 0x001fe400078ec0ff */
        /* <DEDUP_REMOVED lines=71> */
[----:B------:R0:W1:Y:S04]  /*1d730*/  SHFL.IDX PT, R5, R3, 0x7, 0x181f ;  /* 0x00f81f0003057f89 */ /* 0x00006800000e0000 */
[----:B------:R0:W-:Y:S04]  /*1d740*/  @!P1 LDGSTS.E.BYPASS.LTC128B.128 [R9+0x1b400], desc[UR38][R6.64], !P0 ;  /* 0x1b40000006099fae */ /* 0x0001e8000c101d66 */
[----:B------:R0:W2:Y:S02]  /*1d750*/  SHFL.IDX PT, R3, R4, 0x7, 0x181f ;  /* 0x00f81f0004037f89 */ /* 0x0000a400000e0000 */
.L_x_3122:
[----:B------:R3:W5:Y:S01]  /*1d760*/  LDL R8, [R1+0x4] ;  /* 0x0000040001087983 */ /* 0x0007620000100800 */
[----:B------:R-:W-:-:S05]  /*1d770*/  VIADD R0, R0, 0x70 ;  /* 0x0000007000007836 */ /* 0x000fca0000000000 */
[----:B------:R-:W-:-:S13]  /*1d780*/  ISETP.GE.AND P1, PT, R0, R2, PT ;  /* 0x000000020000720c */ /* 0x000fda0003f26270 */
[----:B--2---:R-:W-:-:S05]  /*1d790*/  @!P1 LEA R2, P2, R10, R3, 0x1 ;  /* 0x000000030a029211 */ /* 0x004fca00078408ff */
[----:B01----:R-:W-:-:S05]  /*1d7a0*/  @!P1 IMAD.X R3, RZ, RZ, R5, P2 ;  /* 0x000000ffff039224 */ /* 0x003fca00010e0605 */
[----:B------:R-:W-:Y:S01]  /*1d7b0*/  @!PT LDS RZ, [RZ] ;  /* 0x00000000fffff984 */ /* 0x000fe20000000800 */
[----:B------:R-:W-:Y:S01]  /*1d7c0*/  @!PT LDS RZ, [RZ] ;  /* 0x00000000fffff984 */ /* 0x000fe20000000800 */
[----:B------:R-:W-:Y:S01]  /*1d7d0*/  @!PT LDS RZ, [RZ] ;  /* 0x00000000fffff984 */ /* 0x000fe20000000800 */
[----:B------:R3:W-:Y:S01]  /*1d7e0*/  @!P1 LDGSTS.E.BYPASS.LTC128B.128 [R9+0x1bc00], desc[UR38][R2.64], !P0 ;  /* 0x1bc0000002099fae */ /* 0x0007e2000c101d66 */
[----:B------:R-:W-:Y:S01]  /*1d7f0*/  PLOP3.LUT P0, PT, PT, PT, PT, 0x80, 0x0 ;  /* 0x000000000000781c */ /* 0x000fe20003f0f070 */
[----:B------:R-:W-:-:S12]  /*1d800*/  NOP ;  /* 0x0000000000007918 */ /* 0x000fd80000000000 */
.L_x_2951:
        /* <DEDUP_REMOVED lines=19> */
.L_x_3123:
[----:B------:R-:W-:Y:S05]  /*1d940*/  BSYNC B0 ;  /* 0x0000000000007941 */ /* 0x000fea0003800000 */
.L_x_2952:
[----:B0-----:R-:W2:Y:S01]  /*1d950*/  LDL R2, [R1] ;  /* 0x0000000001027983 */ /* 0x001ea20000100800 */
[----:B------:R-:W-:Y:S01]  /*1d960*/  BSSY B0, `(.L_x_2954) ;  /* 0x000005e000007945 */ /* 0x000fe20003800000 */
[----:B--2---:R-:W-:-:S13]  /*1d970*/  LOP3.LUT P0, RZ, R2, 0x1, RZ, 0xc0, !PT ;  /* 0x0000000102ff7812 */ /* 0x004fda000780c0ff */
[----:B------:R-:W-:Y:S05]  /*1d980*/  @!P0 BRA `(.L_x_2955) ;  /* 0x00000004006c8947 */ /* 0x000fea0003800000 */
[----:B------:R-:W2:Y:S04]  /*1d990*/  LDL R5, [R1+0x4] ;  /* 0x0000040001057983 */ /* 0x000ea80000100800 */
[----:B------:R-:W2:Y:S04]  /*1d9a0*/  LDL R2, [R1+0x8] ;  /* 0x0000080001027983 */ /* 0x000ea80000100800 */
[----:B------:R-:W3:Y:S01]  /*1d9b0*/  LDL R4, [R1+0x14] ;  /* 0x0000140001047983 */ /* 0x000ee20000100800 */
[----:B------:R-:W-:Y:S01]  /*1d9c0*/  BSSY B1, `(.L_x_2956) ;  /* 0x0000008000017945 */ /* 0x000fe20003800000 */
[----:B------:R-:W0:Y:S02]  /*1d9d0*/  S2R R3, SR_TID.X ;  /* 0x0000000000037919 */ /* 0x000e240000002100 */
[----:B0-----:R-:W-:-:S04]  /*1d9e0*/  LOP3.LUT R3, R3, 0x7f, RZ, 0xc0, !PT ;  /* 0x0000007f03037812 */ /* 0x001fc800078ec0ff */
[----:B------:R-:W-:Y:S01]  /*1d9f0*/  ISETP.NE.AND P1, PT, R3, RZ, PT ;  /* 0x000000ff0300720c */ /* 0x000fe20003f25270 */
[----:B--2---:R-:W-:Y:S01]  /*1da00*/  IMAD R2, R2, 0x8, R5 ;  /* 0x0000000802027824 */ /* 0x004fe200078e0205 */
[----:B---3--:R-:W-:-:S04]  /*1da10*/  SHF.L.U32 R0, R4, 0x1f, RZ ;  /* 0x0000001f04007819 */ /* 0x008fc800000006ff */
[----:B------:R-:W0:Y:S02]  /*1da20*/  SYNCS.PHASECHK.TRANS64.TRYWAIT P0, [R2+URZ+0x22860], R0 ;  /* 0x02286000020075a7 */ /* 0x000e24000800017f */
[----:B0-----:R-:W-:Y:S05]  /*1da30*/  @!P0 BRA `(.L_x_2957) ;  /* 0x0000005800348947 */ /* 0x001fea0003800000 */
.L_x_3124:
[----:B------:R-:W-:Y:S05]  /*1da40*/  BSYNC B1 ;  /* 0x0000000000017941 */ /* 0x000fea0003800000 */
.L_x_2956:
        /* <DEDUP_REMOVED lines=9> */
.L_x_2959:
[----:B------:R-:W-:Y:S05]  /*1dae0*/  BSYNC B1 ;  /* 0x0000000000017941 */ /* 0x000fea0003800000 */
.L_x_2958:
        /* <DEDUP_REMOVED lines=14> */
.L_x_2960:
        /* <DEDUP_REMOVED lines=15> */
.L_x_2961:
        /* <DEDUP_REMOVED lines=15> */
.L_x_2962:
        /* <DEDUP_REMOVED lines=15> */
.L_x_2963:
        /* <DEDUP_REMOVED lines=10> */
.L_x_2955:
[----:B------:R-:W-:Y:S05]  /*1df40*/  BSYNC B0 ;  /* 0x0000000000007941 */ /* 0x000fea0003800000 */
.L_x_2954:
        /* <DEDUP_REMOVED lines=50> */
.L_x_2970:
[----:B------:R-:W2:Y:S01]  /*1e270*/  LDL R2, [R1+0x4] ;  /* 0x0000040001027983 */ /* 0x000ea20000100800 */
[----:B-1----:R-:W-:Y:S01]  /*1e280*/  SHF.L.U32 R5, R7, 0x1f, RZ ;  /* 0x0000001f07057819 */ /* 0x002fe200000006ff */
[----:B------:R-:W-:Y:S01]  /*1e290*/  BSSY B3, `(.L_x_2971) ;  /* 0x0000007000037945 */ /* 0x000fe20003800000 */
[----:B------:R-:W1:Y:S02]  /*1e2a0*/  S2R R3, SR_TID.X ;  /* 0x0000000000037919 */ /* 0x000e640000002100 */
[----:B-1----:R-:W-:-:S04]  /*1e2b0*/  LOP3.LUT R3, R3, 0x7f, RZ, 0xc0, !PT ;  /* 0x0000007f03037812 */ /* 0x002fc800078ec0ff */
[----:B------:R-:W-:Y:S01]  /*1e2c0*/  ISETP.NE.AND P1, PT, R3, RZ, PT ;  /* 0x000000ff0300720c */ /* 0x000fe20003f25270 */
[----:B--2---:R-:W-:-:S04]  /*1e2d0*/  IMAD R2, R8, 0x8, R2 ;  /* 0x0000000808027824 */ /* 0x004fc800078e0202 */
[----:B------:R-:W1:Y:S02]  /*1e2e0*/  SYNCS.PHASECHK.TRANS64.TRYWAIT P0, [R2+URZ+0x22840], R5 ;  /* 0x02284005020075a7 */ /* 0x000e64000800017f */
[----:B-1----:R-:W-:Y:S06]  /*1e2f0*/  @!P0 BRA `(.L_x_2972) ;  /* 0x0000005000188947 */ /* 0x002fec0003800000 */
.L_x_3125:
[----:B------:R-:W-:Y:S05]  /*1e300*/  BSYNC B3 ;  /* 0x0000000000037941 */ /* 0x000fea0003800000 */
.L_x_2971:
        /* <DEDUP_REMOVED lines=9> */
.L_x_2974:
[----:B------:R-:W-:Y:S05]  /*1e3a0*/  BSYNC B3 ;  /* 0x0000000000037941 */ /* 0x000fea0003800000 */
.L_x_2973:
        /* <DEDUP_REMOVED lines=14> */
.L_x_2975:
        /* <DEDUP_REMOVED lines=13> */
.L_x_3126:
[----:B------:R-:W-:Y:S05]  /*1e560*/  BSYNC B3 ;  /* 0x0000000000037941 */ /* 0x000fea0003800000 */
.L_x_2976:
[----:B------:R-:W-:Y:S01]  /*1e570*/  BSSY B3, `(.L_x_2978) ;  /* 0x000000b000037945 */ /* 0x000fe20003800000 */
[----:B------:R-:W-:Y:S02]  /*1e580*/  IMAD.MOV.U32 R8, RZ, RZ, 0x0 ;  /* 0x00000000ff087424 */ /* 0x000fe400078e00ff */
[----:B------:R-:W-:Y:S01]  /*1e590*/  IMAD.MOV.U32 R9, RZ, RZ, 0x14f00000 ;  /* 0x14f00000ff097424 */ /* 0x000fe200078e00ff */
[----:B------:R-:W-:Y:S06]  /*1e5a0*/  @P1 BRA `(.L_x_2979) ;  /* 0x00000000001c1947 */ /* 0x000fec0003800000 */
[----:B------:R-:W2:Y:S01]  /*1e5b0*/  S2R R4, SR_TID.X ;  /* 0x0000000000047919 */ /* 0x000ea20000002100 */
[----:B------:R-:W-:-:S04]  /*1e5c0*/  IMAD.MOV.U32 R3, RZ, RZ, 0xc000 ;  /* 0x0000c000ff037424 */ /* 0x000fc800078e00ff */
[----:B------:R3:W-:Y:S01]  /*1e5d0*/  SYNCS.ARRIVE.TRANS64 RZ, [R2+URZ+0x22850], R3 ;  /* 0x0228500302ff79a7 */ /* 0x0007e2000800003f */
[----:B--2---:R-:W-:-:S04]  /*1e5e0*/  LOP3.LUT R4, R4, 0x1f, RZ, 0xc0, !PT ;  /* 0x0000001f04047812 */ /* 0x004fc800078ec0ff */
[----:B------:R-:W-:-:S13]  /*1e5f0*/  ISETP.NE.AND P0, PT, R4, RZ, PT ;  /* 0x000000ff0400720c */ /* 0x000fda0003f05270 */
[----:B---3--:R-:W-:Y:S05]  /*1e600*/  @!P0 BRA `(.L_x_2979) ;  /* 0x0000000000048947 */ /* 0x008fea0003800000 */
[----:B------:R-:W-:Y:S01]  /*1e610*/  BPT.TRAP 0x1 ;  /* 0x000000040000795c */ /* 0x000fe20000300000 */
.L_x_2979:
[----:B------:R-:W-:Y:S05]  /*1e620*/  BSYNC B3 ;  /* 0x0000000000037941 */ /* 0x000fea0003800000 */
.L_x_2978:
        /* <DEDUP_REMOVED lines=11> */
.L_x_2980:
        /* <DEDUP_REMOVED lines=15> */
.L_x_2981:
        /* <DEDUP_REMOVED lines=15> */
.L_x_2982:
        /* <DEDUP_REMOVED lines=15> */
.L_x_2983:
        /* <DEDUP_REMOVED lines=10> */
.L_x_2969:
[----:B------:R-:W-:Y:S05]  /*1ea50*/  BSYNC B1 ;  /* 0x0000000000017941 */ /* 0x000fea0003800000 */
.L_x_2968:
[----:B------:R-:W2:Y:S02]  /*1ea60*/  LDL R4, [R1+0x2c] ;  /* 0x00002c0001047983 */ /* 0x000ea40000100800 */
[----:B--2---:R-:W-:-:S07]  /*1ea70*/  VIADD R0, R4, 0xfffffffd ;  /* 0xfffffffd04007836 */ /* 0x004fce0000000000 */
.L_x_2967:
[----:B------:R-:W-:Y:S05]  /*1ea80*/  BSYNC B2 ;  /* 0x0000000000027941 */ /* 0x000fea0003800000 */
.L_x_2966:
[----:B------:R-:W2:Y:S01]  /*1ea90*/  LDL.LU R2, [R1+0x2c] ;  /* 0x00002c0001027983 */ /* 0x000ea20000300800 */
[----:B------:R-:W-:Y:S01]  /*1eaa0*/  VIADD R6, R6, 0xfffffffe ;  /* 0xfffffffe06067836 */ /* 0x000fe20000000000 */
[----:B--2---:R-:W-:-:S04]  /*1eab0*/  LOP3.LUT R2, RZ, R2, RZ, 0x33, !PT ;  /* 0x00000002ff027212 */ /* 0x004fc800078e33ff */
[----:B------:R-:W-:-:S13]  /*1eac0*/  ISETP.NE.AND P0, PT, R6, R2, PT ;  /* 0x000000020600720c */ /* 0x000fda0003f05270 */
[----:B------:R-:W-:Y:S05]  /*1ead0*/  @!P0 BRA `(.L_x_2965) ;  /* 0x0000001400208947 */ /* 0x000fea0003800000 */
.L_x_3016:
        /* <DEDUP_REMOVED lines=36> */
.L_x_2986:
[----:B------:R-:W2:Y:S01]  /*1ed20*/  LDL R2, [R1+0x4] ;  /* 0x0000040001027983 */ /* 0x000ea20000100800 */
[----:B------:R-:W-:Y:S01]  /*1ed30*/  BSSY B2, `(.L_x_2987) ;  /* 0x0000008000027945 */ /* 0x000fe20003800000 */
[----:B0-----:R-:W0:Y:S02]  /*1ed40*/  S2R R4, SR_TID.X ;  /* 0x0000000000047919 */ /* 0x001e240000002100 */
[----:B0-----:R-:W-:-:S04]  /*1ed50*/  LOP3.LUT R4, R4, 0x7f, RZ, 0xc0, !PT ;  /* 0x0000007f04047812 */ /* 0x001fc800078ec0ff */
[----:B------:R-:W-:Y:S01]  /*1ed60*/  ISETP.NE.AND P1, PT, R4, RZ, PT ;  /* 0x000000ff0400720c */ /* 0x000fe20003f25270 */
[----:B--2---:R-:W-:Y:S01]  /*1ed70*/  IMAD R3, R7, 0x8, R2 ;  /* 0x0000000807037824 */ /* 0x004fe200078e0202 */
[----:B------:R-:W-:-:S04]  /*1ed80*/  SHF.L.U32 R2, R6, 0x1f, RZ ;  /* 0x0000001f06027819 */ /* 0x000fc800000006ff */
[----:B------:R-:W0:Y:S02]  /*1ed90*/  SYNCS.PHASECHK.TRANS64.TRYWAIT P0, [R3+URZ+0x22840], R2 ;  /* 0x02284002030075a7 */ /* 0x000e24000800017f */
[----:B0-----:R-:W-:Y:S05]  /*1eda0*/  @!P0 BRA `(.L_x_2988) ;  /* 0x0000004400948947 */ /* 0x001fea0003800000 */
.L_x_3127:
[----:B------:R-:W-:Y:S05]  /*1edb0*/  BSYNC B2 ;  /* 0x0000000000027941 */ /* 0x000fea0003800000 */
.L_x_2987:
[----:B------:R-:W-:Y:S04]  /*1edc0*/  BSSY B2, `(.L_x_2989) ;  /* 0x0000009000027945 */ /* 0x000fe80003800000 */
[----:B------:R-:W-:Y:S05]  /*1edd0*/  @P1 BRA `(.L_x_2990) ;  /* 0x00000000001c1947 */ /* 0x000fea0003800000 */
[----:B------:R-:W1:Y:S01]  /*1ede0*/  S2R R5, SR_TID.X ;  /* 0x0000000000057919 */ /* 0x000e620000002100 */
[----:B------:R-:W-:-:S04]  /*1edf0*/  IMAD.MOV.U32 R4, RZ, RZ, 0x3000 ;  /* 0x00003000ff047424 */ /* 0x000fc800078e00ff */
[----:B------:R2:W-:Y:S01]  /*1ee00*/  SYNCS.ARRIVE.TRANS64 RZ, [R3+URZ+0x22830], R4 ;  /* 0x0228300403ff79a7 */ /* 0x0005e2000800003f */
[----:B-1----:R-:W-:-:S04]  /*1ee10*/  LOP3.LUT R5, R5, 0x1f, RZ, 0xc0, !PT ;  /* 0x0000001f05057812 */ /* 0x002fc800078ec0ff */
[----:B------:R-:W-:-:S13]  /*1ee20*/  ISETP.NE.AND P0, PT, R5, RZ, PT ;  /* 0x000000ff0500720c */ /* 0x000fda0003f05270 */
[----:B--2---:R-:W-:Y:S05]  /*1ee30*/  @!P0 BRA `(.L_x_2990) ;  /* 0x0000000000048947 */ /* 0x004fea0003800000 */
[----:B------:R-:W-:Y:S01]  /*1ee40*/  BPT.TRAP 0x1 ;  /* 0x000000040000795c */ /* 0x000fe20000300000 */
.L_x_2990:
[----:B------:R-:W-:Y:S05]  /*1ee50*/  BSYNC B2 ;  /* 0x0000000000027941 */ /* 0x000fea0003800000 */
.L_x_2989:
        /* <DEDUP_REMOVED lines=13> */
.L_x_2991:
        /* <DEDUP_REMOVED lines=13> */
.L_x_3128:
[----:B------:R-:W-:Y:S05]  /*1f000*/  BSYNC B2 ;  /* 0x0000000000027941 */ /* 0x000fea0003800000 */
.L_x_2992:
        /* <DEDUP_REMOVED lines=11> */
.L_x_2995:
[----:B------:R-:W-:Y:S05]  /*1f0c0*/  BSYNC B2 ;  /* 0x0000000000027941 */ /* 0x000fea0003800000 */
.L_x_2994:
        /* <DEDUP_REMOVED lines=10> */
.L_x_2996:
        /* <DEDUP_REMOVED lines=15> */
.L_x_2997:
        /* <DEDUP_REMOVED lines=15> */
.L_x_2998:
        /* <DEDUP_REMOVED lines=15> */
.L_x_2999:
        /* <DEDUP_REMOVED lines=10> */
.L_x_2985:
[----:B------:R-:W-:Y:S05]  /*1f4e0*/  BSYNC B1 ;  /* 0x0000000000017941 */ /* 0x000fea0003800000 */
.L_x_2984:
        /* <DEDUP_REMOVED lines=36> */
.L_x_3002:
        /* <DEDUP_REMOVED lines=9> */
.L_x_3129:
[----:B------:R-:W-:Y:S05]  /*1f7c0*/  BSYNC B2 ;  /* 0x0000000000027941 */ /* 0x000fea0003800000 */
.L_x_3003:
        /* <DEDUP_REMOVED lines=9> */
.L_x_3006:
[----:B------:R-:W-:Y:S05]  /*1f860*/  BSYNC B2 ;  /* 0x0000000000027941 */ /* 0x000fea0003800000 */
.L_x_3005:
        /* <DEDUP_REMOVED lines=14> */
.L_x_3007:
        /* <DEDUP_REMOVED lines=13> */
.L_x_3130:
[----:B------:R-:W-:Y:S05]  /*1fa20*/  BSYNC B2 ;  /* 0x0000000000027941 */ /* 0x000fea0003800000 */
.L_x_3008:
        /* <DEDUP_REMOVED lines=11> */
.L_x_3011:
[----:B------:R-:W-:Y:S05]  /*1fae0*/  BSYNC B2 ;  /* 0x0000000000027941 */ /* 0x000fea0003800000 */
.L_x_3010:
        /* <DEDUP_REMOVED lines=11> */
.L_x_3012:
        /* <DEDUP_REMOVED lines=15> */
.L_x_3013:
        /* <DEDUP_REMOVED lines=15> */
.L_x_3014:
        /* <DEDUP_REMOVED lines=15> */
.L_x_3015:
        /* <DEDUP_REMOVED lines=10> */
.L_x_3001:
[----:B------:R-:W-:Y:S05]  /*1ff10*/  BSYNC B1 ;  /* 0x0000000000017941 */ /* 0x000fea0003800000 */
.L_x_3000:
[----:B------:R-:W2:Y:S01]  /*1ff20*/  LDL R5, [R1+0x24] ;  /* 0x0000240001057983 */ /* 0x000ea20000100800 */
[----:B------:R-:W-:Y:S01]  /*1ff30*/  VIADD R0, R0, 0xfffffffe ;  /* 0xfffffffe00007836 */ /* 0x000fe20000000000 */
[----:B--2---:R-:W-:-:S13]  /*1ff40*/  ISETP.GT.AND P0, PT, R6, R5, PT ;  /* 0x000000050600720c */ /* 0x004fda0003f04270 */
[----:B------:R-:W-:Y:S05]  /*1ff50*/  @P0 BRA `(.L_x_3016) ;  /* 0xffffffe800e00947 */ /* 0x000fea000383ffff */
.L_x_2965:
[----:B------:R-:W-:Y:S05]  /*1ff60*/  BSYNC B0 ;  /* 0x0000000000007941 */ /* 0x000fea0003800000 */
.L_x_2964:
        /* <DEDUP_REMOVED lines=12> */
[----:B-1----:R-:W1:Y:S01]  /*20030*/  S2R R3, SR_LANEID ;  /* 0x0000000000037919 */ /* 0x002e620000000000 */
[----:B------:R-:W-:Y:S02]  /*20040*/  VOTEU.ANY UR4, UPT, PT ;  /* 0x0000000000047886 */ /* 0x000fe400038e0100 */
[----:B------:R-:W1:Y:S08]  /*20050*/  FLO.U32 R4, UR4 ;  /* 0x0000000400047d00 */ /* 0x000e7000080e0000 */
[----:B------:R-:W2:Y:S01]  /*20060*/  POPC R5, UR4 ;  /* 0x0000000400057d09 */ /* 0x000ea20008000000 */
[----:B-1----:R-:W-:-:S02]  /*20070*/  ISETP.EQ.U32.AND P1, PT, R4, R3, PT ;  /* 0x000000030400720c */ /* 0x002fc40003f22070 */
[----:B------:R-:W2:Y:S11]  /*20080*/  LDC.64 R2, c[0x0][0xc60] ;  /* 0x00031800ff027b82 */ /* 0x000eb60000000a00 */
[----:B--2---:R-:W2:Y:S01]  /*20090*/  @P1 ATOMG.E.ADD.STRONG.GPU PT, R3, desc[UR38][R2.64], R5 ;  /* 0x00000005020319a8 */ /* 0x004ea200081ee1e6 */
[----:B------:R-:W1:Y:S02]  /*200a0*/  S2R R6, SR_LTMASK ;  /* 0x0000000000067919 */ /* 0x000e640000003900 */
[----:B-1----:R-:W-:-:S04]  /*200b0*/  LOP3.LUT R6, R6, UR4, RZ, 0xc0, !PT ;  /* 0x0000000406067c12 */ /* 0x002fc8000f8ec0ff */
[----:B0-----:R-:W0:Y:S01]  /*200c0*/  POPC R7, R6 ;  /* 0x0000000600077309 */ /* 0x001e220000000000 */
[----:B--2---:R-:W0:Y:S02]  /*200d0*/  SHFL.IDX PT, R4, R3, R4, 0x1f ;  /* 0x00001f0403047589 */ /* 0x004e2400000e0000 */
[----:B0-----:R-:W-:-:S07]  /*200e0*/  IADD3 R16, R4, UR36, R7 ;  /* 0x0000002404107c10 */ /* 0x001fce000fffe007 */
.L_x_3018:
[----:B------:R-:W-:Y:S05]  /*200f0*/  BSYNC B0 ;  /* 0x0000000000007941 */ /* 0x000fea0003800000 */
.L_x_3017:
[----:B------:R-:W-:-:S05]  /*20100*/  SEL R0, R0, RZ, P0 ;  /* 0x000000ff00007207 */ /* 0x000fca0000000000 */
[----:B------:R2:W-:Y:S02]  /*20110*/  STL [R1+0x8], R0 ;  /* 0x0000080001007387 */ /* 0x0005e40000100800 */
.L_x_2936:
[----:B------:R-:W-:Y:S05]  /*20120*/  BSYNC B7 ;  /* 0x0000000000077941 */ /* 0x000fea0003800000 */
.L_x_2934:
[----:B--2---:R-:W2:Y:S02]  /*20130*/  LDL R0, [R1] ;  /* 0x0000000001007983 */ /* 0x004ea40000100800 */
        /* <DEDUP_REMOVED lines=12> */
.L_x_3019:
[----:B------:R-:W2:Y:S01]  /*20200*/  S2R R6, SR_TID.X ;  /* 0x0000000000067919 */ /* 0x000ea20000002100 */
[----:B------:R-:W-:Y:S01]  /*20210*/  UMOV UR4, 0xffffffff ;  /* 0xffffffff00047882 */ /* 0x000fe20000000000 */
[----:B--2---:R-:W-:-:S04]  /*20220*/  LOP3.LUT R6, R6, 0x1f, RZ, 0xc0, !PT ;  /* 0x0000001f06067812 */ /* 0x004fc800078ec0ff */
[----:B------:R-:W-:Y:S01]  /*20230*/  ISETP.NE.AND P0, PT, R6, 0x1f, PT ;  /* 0x0000001f0600780c */ /* 0x000fe20003f05270 */
[----:B------:R-:W-:-:S12]  /*20240*/  BRA.DIV UR4, `(.L_x_3021) ;  /* 0x0000003204bc7947 */ /* 0x000fd8000b800000 */
[----:B-1----:R-:W-:Y:S01]  /*20250*/  IMAD.IADD R5, R19, 0x1, R6 ;  /* 0x0000000113057824 */ /* 0x002fe200078e0206 */
[----:B------:R-:W-:-:S04]  /*20260*/  ULDC UR4, c[0x0][0xc3c] ;  /* 0x00030f0000047ab9 */ /* 0x000fc80000000800 */
[----:B------:R-:W-:-:S13]  /*20270*/  ISETP.GE.OR P1, PT, R5, UR4, !P0 ;  /* 0x0000000405007c0c */ /* 0x000fda000c726670 */
[----:B------:R-:W1:Y:S02]  /*20280*/  @!P1 LDC.64 R2, c[0x0][0xc80] ;  /* 0x00032000ff029b82 */ /* 0x000e640000000a00 */
[----:B-1----:R-:W-:-:S06]  /*20290*/  @!P1 IMAD.WIDE R2, R5, 0x4, R2 ;  /* 0x0000000405029825 */ /* 0x002fcc00078e0202 */
[----:B------:R1:W2:Y:S01]  /*202a0*/  @!P1 LDG.E R2, desc[UR38][R2.64] ;  /* 0x0000002602029981 */ /* 0x0002a2000c1e1900 */
[C---:B------:R-:W-:Y:S02]  /*202b0*/  ISETP.GE.U32.AND P2, PT, R6.reuse, 0x2, PT ;  /* 0x000000020600780c */ /* 0x040fe40003f46070 */
[C---:B------:R-:W-:Y:S01]  /*202c0*/  ISETP.GE.U32.AND P3, PT, R6.reuse, 0x4, PT ;  /* 0x000000040600780c */ /* 0x040fe20003f66070 */
[----:B------:R-:W-:Y:S01]  /*202d0*/  SHFL.IDX PT, R0, R16, RZ, 0x1f ;  /* 0x00001fff10007589 */ /* 0x000fe200000e0000 */
[C---:B------:R-:W-:Y:S02]  /*202e0*/  ISETP.GE.U32.AND P4, PT, R6.reuse, 0x8, PT ;  /* 0x000000080600780c */ /* 0x040fe40003f86070 */
[C---:B------:R-:W-:Y:S01]  /*202f0*/  ISETP.GE.U32.AND P5, PT, R6.reuse, 0x10, PT ;  /* 0x000000100600780c */ /* 0x040fe20003fa6070 */
        /* <DEDUP_REMOVED lines=17> */
[----:B------:R-:W-:Y:S02]  /*20410*/  IMAD.IADD R2, R2, 0x1, R5 ;  /* 0x0000000102027824 */ /* 0x000fe400078e0205 */
[----:B------:R1:W2:Y:S04]  /*20420*/  SHFL.IDX PT, R5, R16, 0x1, 0x1f ;  /* 0x00201f0010057f89 */ /* 0x0002a800000e0000 */
[----:B------:R1:W3:Y:S02]  /*20430*/  SHFL.IDX PT, R16, R2, 0x1f, 0x1f ;  /* 0x03e01f0002107f89 */ /* 0x0002e400000e0000 */
.L_x_3140:
[----:B------:R-:W-:Y:S02]  /*20440*/  ULDC UR4, c[0x0][0xc38] ;  /* 0x00030e0000047ab9 */ /* 0x000fe40000000800 */
[----:B------:R-:W-:-:S04]  /*20450*/  IMAD.U32 R4, RZ, RZ, UR4 ;  /* 0x00000004ff047e24 */ /* 0x000fc8000f8e00ff */
[----:B-1-3--:R-:W-:-:S04]  /*20460*/  IMAD R16, R16, R4, RZ ;  /* 0x0000000410107224 */ /* 0x00afc800078e02ff */
[----:B--2---:R-:W-:-:S05]  /*20470*/  IMAD.IADD R5, R5, 0x1, R16 ;  /* 0x0000000105057824 */ /* 0x004fca00078e0210 */
[----:B------:R-:W-:-:S13]  /*20480*/  ISETP.GT.AND P6, PT, R5, R0, PT ;  /* 0x000000000500720c */ /* 0x000fda0003fc4270 */
[----:B------:R-:W-:Y:S05]  /*20490*/  @P6 BRA `(.L_x_3022) ;  /* 0x00000000009c6947 */ /* 0x000fea0003800000 */
.L_x_3027:
[----:B0-----:R-:W1:Y:S01]  /*204a0*/  LDC R2, c[0x0][0xc3c] ;  /* 0x00030f00ff027b82 */ /* 0x001e620000000800 */
[----:B------:R-:W-:-:S05]  /*204b0*/  VIADD R19, R19, 0x1f ;  /* 0x0000001f13137836 */ /* 0x000fca0000000000 */
[----:B-1----:R-:W-:-:S13]  /*204c0*/  ISETP.GE.AND P6, PT, R19, R2, PT ;  /* 0x000000021300720c */ /* 0x002fda0003fc6270 */
[----:B------:R-:W-:Y:S05]  /*204d0*/  @P6 BRA `(.L_x_3023) ;  /* 0x0000000400d46947 */ /* 0x000fea0003800000 */
[----:B------:R-:W1:Y:S01]  /*204e0*/  S2R R3, SR_TID.X ;  /* 0x0000000000037919 */ /* 0x000e620000002100 */
[----:B------:R-:W-:Y:S01]  /*204f0*/  BSSY B0, `(.L_x_3024) ;  /* 0x0000009000007945 */ /* 0x000fe20003800000 */
[----:B-1----:R-:W-:-:S05]  /*20500*/  LOP3.LUT R3, R3, 0x1f, RZ, 0xc0, !PT ;  /* 0x0000001f03037812 */ /* 0x002fca00078ec0ff */
[----:B------:R-:W-:Y:S02]  /*20510*/  IMAD.IADD R4, R19, 0x1, R3 ;  /* 0x0000000113047824 */ /* 0x000fe400078e0203 */
[----:B------:R-:W-:-:S03]  /*20520*/  IMAD.MOV.U32 R3, RZ, RZ, RZ ;  /* 0x000000ffff037224 */ /* 0x000fc600078e00ff */
[----:B------:R-:W-:-:S13]  /*20530*/  ISETP.GE.OR P6, PT, R4, R2, !P0 ;  /* 0x000000020400720c */ /* 0x000fda00047c6670 */
[----:B------:R-:W-:Y:S05]  /*20540*/  @P6 BRA `(.L_x_3025) ;  /* 0x00000000000c6947 */ /* 0x000fea0003800000 */
[----:B------:R-:W1:Y:S02]  /*20550*/  LDC.64 R2, c[0x0][0xc80] ;  /* 0x00032000ff027b82 */ /* 0x000e640000000a00 */
[----:B-1----:R-:W-:-:S06]  /*20560*/  IMAD.WIDE R2, R4, 0x4, R2 ;  /* 0x0000000404027825 */ /* 0x002fcc00078e0202 */
[----:B------:R1:W5:Y:S02]  /*20570*/  LDG.E R3, desc[UR38][R2.64] ;  /* 0x0000002602037981 */ /* 0x000364000c1e1900 */
.L_x_3025:
[----:B------:R-:W-:Y:S05]  /*20580*/  BSYNC B0 ;  /* 0x0000000000007941 */ /* 0x000fea0003800000 */
.L_x_3024:
[----:B------:R-:W-:-:S03]  /*20590*/  UMOV UR4, 0xffffffff ;  /* 0xffffffff00047882 */ /* 0x000fc60000000000 */
[----:B------:R-:W-:Y:S05]  /*205a0*/  BRA.DIV UR4, `(.L_x_3026) ;  /* 0x00000036041c7947 */ /* 0x000fea000b800000 */
[----:B-----5:R-:W1:Y:S02]  /*205b0*/  SHFL.UP PT, R14, R3, 0x1, RZ ;  /* 0x04200000030e7989 */ /* 0x020e6400000e00ff */
[----:B-1----:R-:W-:-:S05]  /*205c0*/  SEL R2, R14, RZ, P1 ;  /* 0x000000ff0e027207 */ /* 0x002fca0000800000 */
        /* <DEDUP_REMOVED lines=14> */
.L_x_3148:
[----:B------:R-:W-:Y:S02]  /*206b0*/  ULDC UR4, c[0x0][0xc38] ;  /* 0x00030e0000047ab9 */ /* 0x000fe40000000800 */
[----:B------:R-:W-:-:S04]  /*206c0*/  IMAD.U32 R4, RZ, RZ, UR4 ;  /* 0x00000004ff047e24 */ /* 0x000fc8000f8e00ff */
[----:B-1----:R-:W-:-:S04]  /*206d0*/  IMAD R16, R16, R4, RZ ;  /* 0x0000000410107224 */ /* 0x002fc800078e02ff */
[----:B------:R-:W-:-:S05]  /*206e0*/  IMAD.IADD R5, R16, 0x1, R5 ;  /* 0x0000000110057824 */ /* 0x000fca00078e0205 */
[----:B------:R-:W-:-:S13]  /*206f0*/  ISETP.GT.AND P6, PT, R5, R0, PT ;  /* 0x000000000500720c */ /* 0x000fda0003fc4270 */
[----:B------:R-:W-:Y:S05]  /*20700*/  @!P6 BRA `(.L_x_3027) ;  /* 0xfffffffc0064e947 */ /* 0x000fea000383ffff */
.L_x_3022:
        /* <DEDUP_REMOVED lines=8> */
.L_x_3152:
[----:B------:R-:W-:Y:S01]  /*20790*/  ISETP.NE.AND P0, PT, R5, RZ, PT ;  /* 0x000000ff0500720c */ /* 0x000fe20003f05270 */
[----:B------:R-:W-:-:S12]  /*207a0*/  IMAD.MOV.U32 R5, RZ, RZ, RZ ;  /* 0x000000ffff057224 */ /* 0x000fd800078e00ff */
[----:B------:R-:W-:Y:S05]  /*207b0*/  @!P0 BRA `(.L_x_3029) ;  /* 0x0000000000148947 */ /* 0x000fea0003800000 */
[----:B------:R-:W-:Y:S01]  /*207c0*/  UMOV UR4, 0xffffffff ;  /* 0xffffffff00047882 */ /* 0x000fe20000000000 */
[----:B------:R-:W-:Y:S02]  /*207d0*/  VIADD R12, R6, 0xffffffff ;  /* 0xffffffff060c7836 */ /* 0x000fe40000000000 */
[----:B------:R-:W-:Y:S05]  /*207e0*/  BRA.DIV UR4, `(.L_x_3030) ;  /* 0x0000003604987947 */ /* 0x000fea000b800000 */
[----:B0-----:R0:W3:Y:S02]  /*207f0*/  SHFL.IDX PT, R2, R2, R12, 0x1f ;  /* 0x00001f0c02027589 */ /* 0x0010e400000e0000 */
.L_x_3155:
[----:B---3--:R-:W-:-:S07]  /*20800*/  IMAD.MOV.U32 R5, RZ, RZ, R2 ;  /* 0x000000ffff057224 */ /* 0x008fce00078e0002 */
.L_x_3029:
[----:B01----:R-:W0:Y:S01]  /*20810*/  LDC.64 R2, c[0x0][0xc90] ;  /* 0x00032400ff027b82 */ /* 0x003e220000000a00 */
[----:B------:R-:W-:-:S04]  /*20820*/  IMAD.IADD R19, R6, 0x1, R19 ;  /* 0x0000000106137824 */ /* 0x000fc800078e0213 */
[----:B0-----:R-:W-:-:S05]  /*20830*/  IMAD.WIDE R2, R19, 0x4, R2 ;  /* 0x0000000413027825 */ /* 0x001fca00078e0202 */
[----:B------:R-:W2:Y:S01]  /*20840*/  LDG.E R7, desc[UR38][R2.64] ;  /* 0x0000002602077981 */ /* 0x000ea2000c1e1900 */
[----:B------:R-:W-:-:S04]  /*20850*/  IMAD R16, R5, R4, R16 ;  /* 0x0000000405107224 */ /* 0x000fc800078e0210 */
[----:B------:R-:W-:Y:S02]  /*20860*/  IMAD.IADD R0, R0, 0x1, -R16 ;  /* 0x0000000100007824 */ /* 0x000fe400078e0a10 */
[----:B--2---:R-:W-:-:S05]  /*20870*/  IMAD R6, R17, R7, RZ ;  /* 0x0000000711067224 */ /* 0x004fca00078e02ff */
[----:B-----5:R-:W-:-:S04]  /*20880*/  IABS R8, R6 ;  /* 0x0000000600087213 */ /* 0x020fc80000000000 */
[----:B------:R-:W0:Y:S08]  /*20890*/  I2F.RP R2, R8 ;  /* 0x0000000800027306 */ /* 0x000e300000209400 */
[----:B0-----:R-:W0:Y:S02]  /*208a0*/  MUFU.RCP R2, R2 ;  /* 0x0000000200027308 */ /* 0x001e240000001000 */
[----:B0-----:R-:W-:-:S06]  /*208b0*/  VIADD R2, R2, 0xffffffe ;  /* 0x0ffffffe02027836 */ /* 0x001fcc0000000000 */
[----:B------:R-:W0:Y:S02]  /*208c0*/  F2I.FTZ.U32.TRUNC.NTZ R3, R2 ;  /* 0x0000000200037305 */ /* 0x000e24000021f000 */
[----:B0-----:R-:W-:-:S05]  /*208d0*/  IADD3 R2, RZ, -R3, RZ ;  /* 0x80000003ff027210 */ /* 0x001fca0007ffe0ff */
        /* <DEDUP_REMOVED lines=47> */
[----:B------:R-:W-:Y:S01]  /*20bd0*/  @!P1 LOP3.LUT R2, RZ, R4, RZ, 0x33, !PT ;  /* 0x00000004ff029212 */ /* 0x000fe200078e33ff */
[----:B------:R-:W-:-:S04]  /*20be0*/  IMAD.MOV R4, RZ, RZ, -R4 ;  /* 0x000000ffff047224 */ /* 0x000fc800078e0a04 */
[----:B------:R-:W-:Y:S01]  /*20bf0*/  IMAD R18, R2, R4, R5 ;  /* 0x0000000402127224 */ /* 0x000fe200078e0205 */
[----:B------:R-:W-:-:S05]  /*20c00*/  LOP3.LUT R2, RZ, R2, RZ, 0x33, !PT ;  /* 0x00000002ff027212 */ /* 0x000fca00078e33ff */
[----:B------:R-:W-:Y:S01]  /*20c10*/  IMAD.IADD R17, R17, 0x1, R2 ;  /* 0x0000000111117824 */ /* 0x000fe200078e0202 */
[----:B------:R-:W-:Y:S06]  /*20c20*/  BRA `(.L_x_3031) ;  /* 0x00000000001c7947 */ /* 0x000fec0003800000 */
.L_x_3023:
[----:B------:R-:W-:Y:S01]  /*20c30*/  UMOV UR4, URZ ;  /* 0x0000003f00047c82 */ /* 0x000fe20008000000 */
[----:B------:R-:W-:Y:S01]  /*20c40*/  UMOV UR5, URZ ;  /* 0x0000003f00057c82 */ /* 0x000fe20008000000 */
[----:B------:R-:W-:Y:S01]  /*20c50*/  ULDC UR6, c[0x0][0xc3c] ;  /* 0x00030f0000067ab9 */ /* 0x000fe20000000800 */
[----:B------:R-:W-:Y:S02]  /*20c60*/  IMAD.MOV.U32 R16, RZ, RZ, R0 ;  /* 0x000000ffff107224 */ /* 0x000fe400078e0000 */
[----:B------:R-:W-:Y:S02]  /*20c70*/  IMAD.U32 R17, RZ, RZ, UR4 ;  /* 0x00000004ff117e24 */ /* 0x000fe4000f8e00ff */
[----:B------:R-:W-:Y:S02]  /*20c80*/  IMAD.U32 R18, RZ, RZ, UR5 ;  /* 0x00000005ff127e24 */ /* 0x000fe4000f8e00ff */
[----:B------:R-:W-:-:S07]  /*20c90*/  IMAD.U32 R19, RZ, RZ, UR6 ;  /* 0x00000006ff137e24 */ /* 0x000fce000f8e00ff */
.L_x_3031:
[----:B------:R1:W2:Y:S01]  /*20ca0*/  LDL R2, [R1+0x4] ;  /* 0x0000040001027983 */ /* 0x0002a20000100800 */
[----:B------:R-:W3:Y:S01]  /*20cb0*/  S2R R0, SR_TID.X ;  /* 0x0000000000007919 */ /* 0x000ee20000002100 */
[----:B------:R-:W-:Y:S05]  /*20cc0*/  WARPSYNC.ALL ;  /* 0x0000000000007948 */ /* 0x000fea0003800000 */
[----:B---3--:R-:W-:Y:S01]  /*20cd0*/  LOP3.LUT R0, R0, 0x1f, RZ, 0xc0, !PT ;  /* 0x0000001f00007812 */ /* 0x008fe200078ec0ff */
        /* <DEDUP_REMOVED lines=8> */
.L_x_3020:
[----:B------:R-:W-:Y:S02]  /*20d60*/  ULDC UR4, c[0x0][0xc3c] ;  /* 0x00030f0000047ab9 */ /* 0x000fe40000000800 */
[----:B---3--:R-:W-:-:S13]  /*20d70*/  ISETP.GE.AND P0, PT, R19, UR4, PT ;  /* 0x0000000413007c0c */ /* 0x008fda000bf06270 */
[----:B------:R-:W-:Y:S05]  /*20d80*/  @!P0 BRA `(.L_x_3032) ;  /* 0xffffff9000888947 */ /* 0x000fea000383ffff */
[----:B------:R-:W-:Y:S05]  /*20d90*/  BSYNC B8 ;  /* 0x0000000000087941 */ /* 0x000fea0003800000 */
.L_x_2876:
[----:B--2---:R-:W2:Y:S01]  /*20da0*/  LDL.LU R0, [R1+0x48] ;  /* 0x0000480001007983 */ /* 0x004ea20000300800 */
[----:B------:R-:W-:Y:S01]  /*20db0*/  BSSY B0, `(.L_x_3033) ;  /* 0x000000b000007945 */ /* 0x000fe20003800000 */
[----:B-1----:R-:W1:Y:S01]  /*20dc0*/  S2R R5, SR_CgaCtaId ;  /* 0x0000000000057919 */ /* 0x002e620000008800 */
[----:B--2---:R-:W-:-:S05]  /*20dd0*/  VIADD R0, R0, 0x1 ;  /* 0x0000000100007836 */ /* 0x004fca0000000000 */
[----:B0-----:R-:W-:-:S04]  /*20de0*/  LEA.HI R2, R0, R0, RZ, 0x1 ;  /* 0x0000000000027211 */ /* 0x001fc800078f08ff */
[----:B------:R-:W-:-:S05]  /*20df0*/  LOP3.LUT R3, R2, 0xfffffffe, RZ, 0xc0, !PT ;  /* 0xfffffffe02037812 */ /* 0x000fca00078ec0ff */
[----:B------:R-:W-:Y:S01]  /*20e00*/  IMAD.IADD R3, R0, 0x1, -R3 ;  /* 0x0000000100037824 */ /* 0x000fe200078e0a03 */
[----:B------:R-:W-:-:S04]  /*20e10*/  MOV R0, 0x400 ;  /* 0x0000040000007802 */ /* 0x000fc80000000f00 */
[----:B-1----:R-:W-:Y:S02]  /*20e20*/  LEA R0, R5, R0, 0x18 ;  /* 0x0000000005007211 */ /* 0x002fe400078ec0ff */
[----:B------:R-:W-:-:S04]  /*20e30*/  SHF.L.U32 R3, R3, 0x1f, RZ ;  /* 0x0000001f03037819 */ /* 0x000fc800000006ff */
[----:B------:R-:W0:Y:S02]  /*20e40*/  SYNCS.PHASECHK.TRANS64.TRYWAIT P0, [R0+URZ+0x22820], R3 ;  /* 0x02282003000075a7 */ /* 0x000e24000800017f */
[----:B0-----:R-:W-:Y:S05]  /*20e50*/  @!P0 BRA `(.L_x_3034) ;  /* 0x0000003000248947 */ /* 0x001fea0003800000 */
.L_x_3156:
[----:B------:R-:W-:Y:S05]  /*20e60*/  BSYNC B0 ;  /* 0x0000000000007941 */ /* 0x000fea0003800000 */
.L_x_3033:
[----:B------:R-:W-:-:S03]  /*20e70*/  UMOV UR4, 0xffffffff ;  /* 0xffffffff00047882 */ /* 0x000fc60000000000 */
[----:B------:R-:W-:Y:S05]  /*20e80*/  BRA.DIV UR4, `(.L_x_3035) ;  /* 0x00000032042c7947 */ /* 0x000fea000b800000 */
[----:B------:R-:W1:Y:S02]  /*20e90*/  S2R R2, SR_TID.X ;  /* 0x0000000000027919 */ /* 0x000e640000002100 */
[----:B-1----:R-:W-:-:S04]  /*20ea0*/  SHF.R.U32.HI R2, RZ, 0x5, R2 ;  /* 0x00000005ff027819 */ /* 0x002fc80000011602 */
[----:B------:R-:W-:-:S05]  /*20eb0*/  LOP3.LUT R2, R2, 0x3, RZ, 0xc0, !PT ;  /* 0x0000000302027812 */ /* 0x000fca00078ec0ff */
[----:B------:R1:W2:Y:S02]  /*20ec0*/  SHFL.IDX PT, R14, R2, RZ, 0x1f ;  /* 0x00001fff020e7589 */ /* 0x0002a400000e0000 */
.L_x_3159:
[----:B--2---:R-:W-:-:S13]  /*20ed0*/  ISETP.NE.AND P0, PT, R14, RZ, PT ;  /* 0x000000ff0e00720c */ /* 0x004fda0003f05270 */
[----:B------:R-:W-:Y:S05]  /*20ee0*/  @P0 BRA `(.L_x_2660) ;  /* 0x0000000000940947 */ /* 0x000fea0003800000 */
[----:B------:R-:W-:-:S03]  /*20ef0*/  UMOV UR4, 0xffffffff ;  /* 0xffffffff00047882 */ /* 0x000fc60000000000 */
[----:B------:R-:W-:Y:S05]  /*20f00*/  BRA.DIV UR4, `(.L_x_3036) ;  /* 0x0000003204407947 */ /* 0x000fea000b800000 */
[----:B------:R-:W-:-:S13]  /*20f10*/  ELECT P6, URZ, PT ;  /* 0x00000000003f782f */ /* 0x000fda00038c0000 */
.L_x_3162:
[----:B------:R-:W-:Y:S05]  /*20f20*/  @!P6 BRA `(.L_x_2660) ;  /* 0x000000000084e947 */ /* 0x000fea0003800000 */
[----:B-1----:R-:W2:Y:S02]  /*20f30*/  LDL.LU R2, [R1+0x50] ;  /* 0x0000500001027983 */ /* 0x002ea40000300800 */
[----:B--2---:R-:W-:-:S04]  /*20f40*/  LOP3.LUT R2, R2, 0x2, RZ, 0xfc, !PT ;  /* 0x0000000202027812 */ /* 0x004fc800078efcff */
[----:B------:R-:W-:-:S13]  /*20f50*/  ISETP.NE.AND P2, PT, R2, 0x3, PT ;  /* 0x000000030200780c */ /* 0x000fda0003f45270 */
[----:B------:R-:W-:Y:S05]  /*20f60*/  @!P2 BRA `(.L_x_3037) ;  /* 0x000000000004a947 */ /* 0x000fea0003800000 */
[----:B------:R-:W-:Y:S01]  /*20f70*/  BPT.TRAP 0x1 ;  /* 0x000000040000795c */ /* 0x000fe20000300000 */
.L_x_3037:
        /* <DEDUP_REMOVED lines=14> */
.L_x_3163:
[----:B------:R-:W1:Y:S02]  /*21060*/  SYNCS.PHASECHK.TRANS64.TRYWAIT P0, [R7+URZ], R2 ;  /* 0x00000002070075a7 */ /* 0x000e64000800017f */
[----:B-1----:R-:W-:Y:S05]  /*21070*/  @!P0 BRA `(.L_x_3039) ;  /* 0x0000003000188947 */ /* 0x002fea0003800000 */
.L_x_3164:
[----:B------:R-:W-:Y:S05]  /*21080*/  @!P2 BRA `(.L_x_3040) ;  /* 0x000000000004a947 */ /* 0x000fea0003800000 */
[----:B------:R-:W-:Y:S01]  /*21090*/  BPT.TRAP 0x1 ;  /* 0x000000040000795c */ /* 0x000fe20000300000 */
.L_x_3040:
[----:B------:R-:W2:Y:S01]  /*210a0*/  LDL.LU R4, [R1+0x8] ;  /* 0x0000080001047983 */ /* 0x000ea20000300800 */
[----:B------:R-:W-:-:S04]  /*210b0*/  VIADD R0, R0, 0x22860 ;  /* 0x0002286000007836 */ /* 0x000fc80000000000 */
[----:B--2---:R-:W-:-:S04]  /*210c0*/  IMAD R4, R4, 0x8, R0 ;  /* 0x0000000804047824 */ /* 0x004fc800078e0200 */
[----:B------:R-:W2:Y:S02]  /*210d0*/  SYNCS.PHASECHK.TRANS64.TRYWAIT P0, [R4+URZ], R5 ;  /* 0x00000005040075a7 */ /* 0x000ea4000800017f */
[----:B--2---:R-:W-:Y:S05]  /*210e0*/  @!P0 BRA `(.L_x_3041) ;  /* 0x0000003000108947 */ /* 0x004fea0003800000 */
.L_x_3165:
[----:B------:R-:W-:-:S07]  /*210f0*/  IMAD R3, R3, 0x8, R0 ;  /* 0x0000000803037824 */ /* 0x000fce00078e0200 */
.L_x_3042:
[----:B---3--:R3:W4:Y:S02]  /*21100*/  SYNCS.PHASECHK.TRANS64.TRYWAIT P0, [R3+URZ], R2 ;  /* 0x00000002030075a7 */ /* 0x008724000800017f */
[----:B----4-:R-:W-:Y:S05]  /*21110*/  @!P0 NANOSLEEP.SYNCS 0x989680 ;  /* 0x009896800000895d */ /* 0x010fea0003900000 */
[----:B------:R-:W4:Y:S02]  /*21120*/  @!P0 SYNCS.PHASECHK.TRANS64 P0, [R3+URZ], R2 ;  /* 0x00000002030085a7 */ /* 0x000f24000800007f */
[----:B----4-:R-:W-:Y:S05]  /*21130*/  @!P0 BRA `(.L_x_3042) ;  /* 0xfffffffc00f08947 */ /* 0x010fea000383ffff */
.L_x_2660:
[----:B------:R-:W-:Y:S05]  /*21140*/  BSYNC B9 ;  /* 0x0000000000097941 */ /* 0x000fea0003800000 */
.L_x_2657:
[----:B------:R-:W-:Y:S05]  /*21150*/  EXIT ;  /* 0x000000000000794d */ /* 0x000fea0003800000 */
.L_x_2686:
[----:B0-----:R0:W1:Y:S02]  /*21160*/  SYNCS.PHASECHK.TRANS64.TRYWAIT P6, [R98+URZ+0x22890], R111 ;  /* 0x0228906f620075a7 */ /* 0x00106400080c017f */
[----:B-1----:R-:W-:Y:S05]  /*21170*/  @!P6 NANOSLEEP.SYNCS 0x989680 ;  /* 0x009896800000e95d */ /* 0x002fea0003900000 */
[----:B------:R-:W1:Y:S02]  /*21180*/  @!P6 SYNCS.PHASECHK.TRANS64 P6, [R98+URZ+0x22890], R111 ;  /* 0x0228906f6200e5a7 */ /* 0x000e6400080c007f */
[----:B-1----:R-:W-:Y:S05]  /*21190*/  @!P6 BRA `(.L_x_2686) ;  /* 0xfffffffc00f0e947 */ /* 0x002fea000383ffff */
[----:B------:R-:W-:Y:S05]  /*211a0*/  BRA `(.L_x_3043) ;  /* 0xfffffe1c00687947 */ /* 0x000fea000383ffff */
.L_x_2704:
[----:B0-----:R0:W1:Y:S02]  /*211b0*/  SYNCS.PHASECHK.TRANS64.TRYWAIT P5, [R98+URZ+0x22890], R111 ;  /* 0x0228906f620075a7 */ /* 0x00106400080a017f */
[----:B-1----:R-:W-:Y:S05]  /*211c0*/  @!P5 NANOSLEEP.SYNCS 0x989680 ;  /* 0x009896800000d95d */ /* 0x002fea0003900000 */
[----:B------:R-:W1:Y:S02]  /*211d0*/  @!P5 SYNCS.PHASECHK.TRANS64 P5, [R98+URZ+0x22890], R111 ;  /* 0x0228906f6200d5a7 */ /* 0x000e6400080a007f */
[----:B-1----:R-:W-:Y:S05]  /*211e0*/  @!P5 BRA `(.L_x_2704) ;  /* 0xfffffffc00f0d947 */ /* 0x002fea000383ffff */
[----:B------:R-:W-:Y:S05]  /*211f0*/  BRA `(.L_x_3044) ;  /* 0xfffffe2c00b07947 */ /* 0x000fea000383ffff */
.L_x_2713:
[----:B0-----:R0:W1:Y:S02]  /*21200*/  SYNCS.PHASECHK.TRANS64.TRYWAIT P4, [R98+URZ+0x22890], R111 ;  /* 0x0228906f620075a7 */ /* 0x001064000808017f */
[----:B-1----:R-:W-:Y:S05]  /*21210*/  @!P4 NANOSLEEP.SYNCS 0x989680 ;  /* 0x009896800000c95d */ /* 0x002fea0003900000 */
[----:B------:R-:W1:Y:S02]  /*21220*/  @!P4 SYNCS.PHASECHK.TRANS64 P4, [R98+URZ+0x22890], R111 ;  /* 0x0228906f6200c5a7 */ /* 0x000e64000808007f */
[----:B-1----:R-:W-:Y:S05]  /*21230*/  @!P4 BRA `(.L_x_2713) ;  /* 0xfffffffc00f0c947 */ /* 0x002fea000383ffff */
[----:B------:R-:W-:Y:S05]  /*21240*/  BRA `(.L_x_3045) ;  /* 0xfffffe3c009c7947 */ /* 0x000fea000383ffff */
.L_x_2719:
[----:B-1----:R1:W2:Y:S02]  /*21250*/  SYNCS.PHASECHK.TRANS64.TRYWAIT P3, [R98+URZ+0x228b0], R111 ;  /* 0x0228b06f620075a7 */ /* 0x0022a4000806017f */
[----:B--2---:R-:W-:Y:S05]  /*21260*/  @!P3 NANOSLEEP.SYNCS 0x989680 ;  /* 0x009896800000b95d */ /* 0x004fea0003900000 */
[----:B------:R-:W2:Y:S02]  /*21270*/  @!P3 SYNCS.PHASECHK.TRANS64 P3, [R98+URZ+0x228b0], R111 ;  /* 0x0228b06f6200b5a7 */ /* 0x000ea4000806007f */
[----:B--2---:R-:W-:Y:S05]  /*21280*/  @!P3 BRA `(.L_x_2719) ;  /* 0xfffffffc00f0b947 */ /* 0x004fea000383ffff */
[----:B------:R-:W-:Y:S05]  /*21290*/  BRA `(.L_x_3046) ;  /* 0xfffffe40002c7947 */ /* 0x000fea000383ffff */
.L_x_2735:
[----:B------:R-:W0:Y:S01]  /*212a0*/  S2R R12, SR_TID.X ;  /* 0x00000000000c7919 */ /* 0x000e220000002100 */
[----:B------:R-:W-:Y:S01]  /*212b0*/  BSSY B0, `(.L_x_3047) ;  /* 0x000000c000007945 */ /* 0x000fe20003800000 */
[----:B------:R-:W-:Y:S02]  /*212c0*/  IMAD.MOV.U32 R11, RZ, RZ, 0x1f ;  /* 0x0000001fff0b7424 */ /* 0x000fe400078e00ff */
[----:B------:R-:W-:Y:S02]  /*212d0*/  IMAD.MOV.U32 R15, RZ, RZ, -0x1 ;  /* 0xffffffffff0f7424 */ /* 0x000fe400078e00ff */
[----:B0-----:R-:W-:-:S05]  /*212e0*/  VIADD R12, R12, 0xffffff80 ;  /* 0xffffff800c0c7836 */ /* 0x001fca0000000000 */
[----:B------:R-:W-:-:S04]  /*212f0*/  SHF.R.S32.HI R7, RZ, 0x1f, R12 ;  /* 0x0000001fff077819 */ /* 0x000fc8000001140c */
[----:B------:R-:W-:Y:S01]  /*21300*/  LEA.HI R7, R7, R12, RZ, 0x7 ;  /* 0x0000000c07077211 */ /* 0x000fe200078f38ff */
[----:B------:R-:W-:-:S03]  /*21310*/  IMAD.MOV.U32 R12, RZ, RZ, RZ ;  /* 0x000000ffff0c7224 */ /* 0x000fc600078e00ff */
[----:B------:R-:W-:-:S05]  /*21320*/  SHF.R.S32.HI R7, RZ, 0x7, R7 ;  /* 0x00000007ff077819 */ /* 0x000fca0000011407 */
[----:B------:R-:W-:-:S07]  /*21330*/  IMAD.MOV.U32 R13, RZ, RZ, R7 ;  /* 0x000000ffff0d7224 */ /* 0x000fce00078e0007 */
[----:B-----5:R-:W-:Y:S05]  /*21340*/  WARPSYNC.COLLECTIVE R15, `(.L_x_3048) ;  /* 0x000000000f087348 */ /* 0x020fea0003c00000 */
[----:B------:R0:W1:Y:S02]  /*21350*/  SHFL.IDX P6, R14, R13, R12, R11 ;  /* 0x0000000c0d0e7389 */ /* 0x00006400000c000b */
[----:B01---5:R-:W-:Y:S01]  /*21360*/  ENDCOLLECTIVE ;  /* 0x000000000000791b */ /* 0x023fe20003800000 */
.L_x_3048:
[----:B------:R-:W-:Y:S05]  /*21370*/  BSYNC B0 ;  /* 0x0000000000007941 */ /* 0x000fea0003800000 */
.L_x_3047:
[----:B------:R-:W-:Y:S05]  /*21380*/  BRA `(.L_x_3049) ;  /* 0xfffffe4c00d47947 */ /* 0x000fea000383ffff */
.L_x_2747:
        /* <DEDUP_REMOVED lines=8> */
.L_x_3051:
[----:B------:R-:W-:Y:S05]  /*21410*/  BSYNC B1 ;  /* 0x0000000000017941 */ /* 0x000fea0003800000 */
.L_x_3050:
        /* <DEDUP_REMOVED lines=8> */
.L_x_3052:
[----:B------:R-:W-:Y:S02]  /*214a0*/  IMAD.MOV.U32 R13, RZ, RZ, R8 ;  /* 0x000000ffff0d7224 */ /* 0x000fe400078e0008 */
[----:B------:R-:W-:-:S07]  /*214b0*/  IMAD.MOV.U32 R0, RZ, RZ, R14 ;  /* 0x000000ffff007224 */ /* 0x000fce00078e000e */
[----:B------:R-:W-:Y:S05]  /*214c0*/  WARPSYNC.COLLECTIVE R15, `(.L_x_3053) ;  /* 0x000000000f087348 */ /* 0x000fea0003c00000 */
[----:B------:R0:W1:Y:S02]  /*214d0*/  SHFL.IDX P6, R14, R13, R12, R11 ;  /* 0x0000000c0d0e7389 */ /* 0x00006400000c000b */
[----:B01----:R-:W-:Y:S01]  /*214e0*/  ENDCOLLECTIVE ;  /* 0x000000000000791b */ /* 0x003fe20003800000 */
.L_x_3053:
[----:B------:R-:W-:Y:S02]  /*214f0*/  IMAD.MOV.U32 R13, RZ, RZ, R7 ;  /* 0x000000ffff0d7224 */ /* 0x000fe400078e0007 */
[----:B------:R-:W-:-:S07]  /*21500*/  IMAD.MOV.U32 R5, RZ, RZ, R14 ;  /* 0x000000ffff057224 */ /* 0x000fce00078e000e */
[----:B------:R-:W-:Y:S05]  /*21510*/  WARPSYNC.COLLECTIVE R15, `(.L_x_3054) ;  /* 0x000000000f087348 */ /* 0x000fea0003c00000 */
[----:B------:R0:W1:Y:S02]  /*21520*/  SHFL.IDX P6, R14, R13, R12, R11 ;  /* 0x0000000c0d0e7389 */ /* 0x00006400000c000b */
[----:B01----:R-:W-:Y:S01]  /*21530*/  ENDCOLLECTIVE ;  /* 0x000000000000791b */ /* 0x003fe20003800000 */
.L_x_3054:
[----:B------:R-:W-:Y:S05]  /*21540*/  BRA `(.L_x_3055) ;  /* 0xfffffe5400387947 */ /* 0x000fea000383ffff */
.L_x_2750:
[----:B------:R-:W-:Y:S01]  /*21550*/  BSSY B1, `(.L_x_3056) ;  /* 0x0000008000017945 */ /* 0x000fe20003800000 */
[----:B------:R-:W-:Y:S02]  /*21560*/  IMAD.MOV.U32 R13, RZ, RZ, R6 ;  /* 0x000000ffff0d7224 */ /* 0x000fe400078e0006 */
[----:B------:R-:W-:Y:S02]  /*21570*/  IMAD.MOV.U32 R12, RZ, RZ, 0x1 ;  /* 0x00000001ff0c7424 */ /* 0x000fe400078e00ff */
[----:B------:R-:W-:Y:S02]  /*21580*/  IMAD.MOV.U32 R11, RZ, RZ, 0x1c1f ;  /* 0x00001c1fff0b7424 */ /* 0x000fe400078e00ff */
[----:B------:R-:W-:-:S07]  /*21590*/  IMAD.MOV.U32 R15, RZ, RZ, -0x1 ;  /* 0xffffffffff0f7424 */ /* 0x000fce00078e00ff */
[----:B0---4-:R-:W-:Y:S05]  /*215a0*/  WARPSYNC.COLLECTIVE R15, `(.L_x_3057) ;  /* 0x000000000f087348 */ /* 0x011fea0003c00000 */
[----:B----4-:R1:W2:Y:S02]  /*215b0*/  SHFL.IDX P6, R14, R13, R12, R11 ;  /* 0x0000000c0d0e7389 */ /* 0x0102a400000c000b */
[----:B012---:R-:W-:Y:S01]  /*215c0*/  ENDCOLLECTIVE ;  /* 0x000000000000791b */ /* 0x007fe20003800000 */
.L_x_3057:
[----:B------:R-:W-:Y:S05]  /*215d0*/  BSYNC B1 ;  /* 0x0000000000017941 */ /* 0x000fea0003800000 */
.L_x_3056:
[----:B------:R-:W-:Y:S01]  /*215e0*/  IMAD.MOV.U32 R13, RZ, RZ, R4 ;  /* 0x000000ffff0d7224 */ /* 0x000fe200078e0004 */
[----:B------:R-:W-:Y:S01]  /*215f0*/  MOV R11, 0x1c1f ;  /* 0x00001c1f000b7802 */ /* 0x000fe20000000f00 */
[----:B------:R-:W-:Y:S02]  /*21600*/  IMAD.MOV.U32 R12, RZ, RZ, 0x1 ;  /* 0x00000001ff0c7424 */ /* 0x000fe400078e00ff */
[----:B------:R-:W-:Y:S02]  /*21610*/  IMAD.MOV.U32 R15, RZ, RZ, -0x1 ;  /* 0xffffffffff0f7424 */ /* 0x000fe400078e00ff */
[----:B------:R-:W-:-:S07]  /*21620*/  IMAD.MOV.U32 R3, RZ, RZ, R14 ;  /* 0x000000ffff037224 */ /* 0x000fce00078e000e */
[----:B------:R-:W-:Y:S05]  /*21630*/  WARPSYNC.COLLECTIVE R15, `(.L_x_3058) ;  /* 0x000000000f087348 */ /* 0x000fea0003c00000 */
[----:B------:R0:W1:Y:S02]  /*21640*/  SHFL.IDX P6, R14, R13, R12, R11 ;  /* 0x0000000c0d0e7389 */ /* 0x00006400000c000b */
[----:B01----:R-:W-:Y:S01]  /*21650*/  ENDCOLLECTIVE ;  /* 0x000000000000791b */ /* 0x003fe20003800000 */
.L_x_3058:
[----:B------:R-:W-:Y:S02]  /*21660*/  IMAD.MOV.U32 R13, RZ, RZ, R8 ;  /* 0x000000ffff0d7224 */ /* 0x000fe400078e0008 */
[----:B------:R-:W-:-:S07]  /*21670*/  IMAD.MOV.U32 R0, RZ, RZ, R14 ;  /* 0x000000ffff007224 */ /* 0x000fce00078e000e */
[----:B------:R-:W-:Y:S05]  /*21680*/  WARPSYNC.COLLECTIVE R15, `(.L_x_3059) ;  /* 0x000000000f087348 */ /* 0x000fea0003c00000 */
[----:B------:R0:W1:Y:S02]  /*21690*/  SHFL.IDX P6, R14, R13, R12, R11 ;  /* 0x0000000c0d0e7389 */ /* 0x00006400000c000b */
[----:B01----:R-:W-:Y:S01]  /*216a0*/  ENDCOLLECTIVE ;  /* 0x000000000000791b */ /* 0x003fe20003800000 */
.L_x_3059:
[----:B------:R-:W-:Y:S02]  /*216b0*/  IMAD.MOV.U32 R13, RZ, RZ, R7 ;  /* 0x000000ffff0d7224 */ /* 0x000fe400078e0007 */
[----:B------:R-:W-:-:S07]  /*216c0*/  IMAD.MOV.U32 R5, RZ, RZ, R14 ;  /* 0x000000ffff057224 */ /* 0x000fce00078e000e */
[----:B------:R-:W-:Y:S05]  /*216d0*/  WARPSYNC.COLLECTIVE R15, `(.L_x_3060) ;  /* 0x000000000f087348 */ /* 0x000fea0003c00000 */
[----:B------:R0:W1:Y:S02]  /*216e0*/  SHFL.IDX P6, R14, R13, R12, R11 ;  /* 0x0000000c0d0e7389 */ /* 0x00006400000c000b */
[----:B01----:R-:W-:Y:S01]  /*216f0*/  ENDCOLLECTIVE ;  /* 0x000000000000791b */ /* 0x003fe20003800000 */
.L_x_3060:
[----:B------:R-:W-:Y:S05]  /*21700*/  BRA `(.L_x_3061) ;  /* 0xfffffe5400907947 */ /* 0x000fea000383ffff */
.L_x_2754:
[----:B0-----:R0:W1:Y:S02]  /*21710*/  SYNCS.PHASECHK.TRANS64.TRYWAIT P0, [R16+URZ+0x22800], R31 ;  /* 0x0228001f100075a7 */ /* 0x001064000800017f */
[----:B-1----:R-:W-:Y:S05]  /*21720*/  @!P0 NANOSLEEP.SYNCS 0x989680 ;  /* 0x009896800000895d */ /* 0x002fea0003900000 */
[----:B------:R-:W1:Y:S02]  /*21730*/  @!P0 SYNCS.PHASECHK.TRANS64 P0, [R16+URZ+0x22800], R31 ;  /* 0x0228001f100085a7 */ /* 0x000e64000800007f */
[----:B-1----:R-:W-:Y:S05]  /*21740*/  @!P0 BRA `(.L_x_2754) ;  /* 0xfffffffc00f08947 */ /* 0x002fea000383ffff */
[----:B------:R-:W-:Y:S05]  /*21750*/  BRA `(.L_x_3062) ;  /* 0xfffffe5800787947 */ /* 0x000fea000383ffff */
.L_x_2762:
[----:B------:R-:W0:Y:S01]  /*21760*/  LDC R37, c[0x0][0x3f4] ;  /* 0x0000fd00ff257b82 */ /* 0x000e220000000800 */
        /* <DEDUP_REMOVED lines=8> */
.L_x_3064:
[----:B------:R-:W-:Y:S05]  /*217f0*/  BSYNC B1 ;  /* 0x0000000000017941 */ /* 0x000fea0003800000 */
.L_x_3063:
[----:B------:R-:W-:Y:S01]  /*21800*/  IMAD.MOV.U32 R13, RZ, RZ, R10 ;  /* 0x000000ffff0d7224 */ /* 0x000fe200078e000a */
[----:B------:R-:W-:Y:S01]  /*21810*/  ISETP.GE.AND P0, PT, R30, R37, PT ;  /* 0x000000251e00720c */ /* 0x000fe20003f06270 */
[----:B------:R-:W-:Y:S02]  /*21820*/  IMAD.MOV.U32 R12, RZ, RZ, RZ ;  /* 0x000000ffff0c7224 */ /* 0x000fe400078e00ff */
[----:B------:R-:W-:Y:S02]  /*21830*/  IMAD.MOV.U32 R11, RZ, RZ, 0x1c1f ;  /* 0x00001c1fff0b7424 */ /* 0x000fe400078e00ff */
[----:B------:R-:W-:Y:S02]  /*21840*/  IMAD.MOV.U32 R15, RZ, RZ, -0x1 ;  /* 0xffffffffff0f7424 */ /* 0x000fe400078e00ff */
[----:B------:R-:W-:Y:S02]  /*21850*/  IMAD.MOV.U32 R0, RZ, RZ, R14 ;  /* 0x000000ffff007224 */ /* 0x000fe400078e000e */
[----:B------:R-:W-:-:S07]  /*21860*/  IMAD R31, R200, R9, RZ ;  /* 0x00000009c81f7224 */ /* 0x000fce00078e02ff */
[----:B------:R-:W-:Y:S05]  /*21870*/  WARPSYNC.COLLECTIVE R15, `(.L_x_3065) ;  /* 0x000000000f087348 */ /* 0x000fea0003c00000 */
[----:B------:R0:W1:Y:S02]  /*21880*/  SHFL.IDX P6, R14, R13, R12, R11 ;  /* 0x0000000c0d0e7389 */ /* 0x00006400000c000b */
[----:B01----:R-:W-:Y:S01]  /*21890*/  ENDCOLLECTIVE ;  /* 0x000000000000791b */ /* 0x003fe20003800000 */
.L_x_3065:
[----:B------:R-:W-:Y:S01]  /*218a0*/  ISETP.GE.OR P1, PT, R42, R31, P0 ;  /* 0x0000001f2a00720c */ /* 0x000fe20000726670 */
[----:B------:R-:W-:-:S12]  /*218b0*/  IMAD.MOV.U32 R13, RZ, RZ, R29 ;  /* 0x000000ffff0d7224 */ /* 0x000fd800078e001d */
[C---:B------:R-:W-:Y:S01]  /*218c0*/  @!P1 IMAD.SHL.U32 R9, R30.reuse, 0x2, RZ ;  /* 0x000000021e099824 */ /* 0x040fe200078e00ff */
[----:B------:R-:W-:Y:S01]  /*218d0*/  @!P1 SHF.L.U64.HI R21, R30, 0x1, R43 ;  /* 0x000000011e159819 */ /* 0x000fe2000001022b */
[----:B------:R-:W-:-:S07]  /*218e0*/  IMAD.MOV.U32 R3, RZ, RZ, R14 ;  /* 0x000000ffff037224 */ /* 0x000fce00078e000e */
[----:B------:R-:W-:Y:S05]  /*218f0*/  WARPSYNC.COLLECTIVE R15, `(.L_x_3066) ;  /* 0x000000000f087348 */ /* 0x000fea0003c00000 */
[----:B------:R0:W1:Y:S02]  /*21900*/  SHFL.IDX P6, R14, R13, R12, R11 ;  /* 0x0000000c0d0e7389 */ /* 0x00006400000c000b */
[----:B01----:R-:W-:Y:S01]  /*21910*/  ENDCOLLECTIVE ;  /* 0x000000000000791b */ /* 0x003fe20003800000 */
.L_x_3066:
[----:B------:R-:W-:-:S05]  /*21920*/  @!P1 IADD3 R4, P2, R3, R9, RZ ;  /* 0x0000000903049210 */ /* 0x000fca0007f5e0ff */
[----:B------:R-:W-:-:S06]  /*21930*/  @!P1 IMAD.X R5, R0, 0x1, R21, P2 ;  /* 0x0000000100059824 */ /* 0x000fcc00010e0615 */
[----:B------:R-:W5:Y:S01]  /*21940*/  @!P1 LD.E.128 R4, desc[UR38][R4.64] ;  /* 0x0000002604049980 */ /* 0x000f62000c101d00 */
[----:B------:R-:W-:Y:S02]  /*21950*/  IMAD.MOV.U32 R13, RZ, RZ, R28 ;  /* 0x000000ffff0d7224 */ /* 0x000fe400078e001c */
[----:B------:R-:W-:-:S07]  /*21960*/  IMAD.MOV.U32 R8, RZ, RZ, R14 ;  /* 0x000000ffff087224 */ /* 0x000fce00078e000e */
[----:B-----5:R-:W-:Y:S05]  /*21970*/  WARPSYNC.COLLECTIVE R15, `(.L_x_3067) ;  /* 0x000000000f087348 */ /* 0x020fea0003c00000 */
[----:B------:R0:W1:Y:S02]  /*21980*/  SHFL.IDX P6, R14, R13, R12, R11 ;  /* 0x0000000c0d0e7389 */ /* 0x00006400000c000b */
[----:B01---5:R-:W-:Y:S01]  /*21990*/  ENDCOLLECTIVE ;  /* 0x000000000000791b */ /* 0x023fe20003800000 */
.L_x_3067:
[----:B------:R-:W-:-:S05]  /*219a0*/  @!P1 IADD3 R14, P2, R14, R9, RZ ;  /* 0x000000090e0e9210 */ /* 0x000fca0007f5e0ff */
[----:B------:R-:W-:-:S04]  /*219b0*/  @!P1 IMAD.X R3, R8, 0x1, R21, P2 ;  /* 0x0000000108039824 */ /* 0x000fc800010e0615 */
[----:B------:R-:W-:-:S05]  /*219c0*/  @!P1 IMAD.MOV.U32 R15, RZ, RZ, R3 ;  /* 0x000000ffff0f9224 */ /* 0x000fca00078e0003 */
[----:B------:R0:W5:Y:S01]  /*219d0*/  @!P1 LD.E.128 R24, desc[UR38][R14.64] ;  /* 0x000000260e189980 */ /* 0x000162000c101d00 */
[----:B------:R-:W-:Y:S02]  /*219e0*/  IMAD.MOV.U32 R13, RZ, RZ, R20 ;  /* 0x000000ffff0d7224 */ /* 0x000fe400078e0014 */
[----:B------:R-:W-:Y:S02]  /*219f0*/  IMAD.MOV.U32 R12, RZ, RZ, 0x1 ;  /* 0x00000001ff0c7424 */ /* 0x000fe400078e00ff */
[----:B0-----:R-:W-:-:S07]  /*21a00*/  IMAD.MOV.U32 R15, RZ, RZ, -0x1 ;  /* 0xffffffffff0f7424 */ /* 0x001fce00078e00ff */
[----:B-----5:R-:W-:Y:S05]  /*21a10*/  WARPSYNC.COLLECTIVE R15, `(.L_x_3068) ;  /* 0x000000000f087348 */ /* 0x020fea0003c00000 */
[----:B------:R0:W1:Y:S02]  /*21a20*/  SHFL.IDX P6, R14, R13, R12, R11 ;  /* 0x0000000c0d0e7389 */ /* 0x00006400000c000b */
[----:B01---5:R-:W-:Y:S01]  /*21a30*/  ENDCOLLECTIVE ;  /* 0x000000000000791b */ /* 0x023fe20003800000 */
.L_x_3068:
[----:B------:R-:W-:Y:S01]  /*21a40*/  CS2R R40, SRZ ;  /* 0x0000000000287805 */ /* 0x000fe2000001ff00 */
[----:B------:R-:W-:Y:S01]  /*21a50*/  IMAD.MOV.U32 R13, RZ, RZ, R10 ;  /* 0x000000ffff0d7224 */ /* 0x000fe200078e000a */
[----:B------:R-:W-:Y:S01]  /*21a60*/  CS2R R38, SRZ ;  /* 0x0000000000267805 */ /* 0x000fe2000001ff00 */
[----:B------:R-:W-:Y:S02]  /*21a70*/  @!P1 IMAD.MOV.U32 R40, RZ, RZ, R4 ;  /* 0x000000ffff289224 */ /* 0x000fe400078e0004 */
[----:B------:R-:W-:Y:S02]  /*21a80*/  @!P1 IMAD.MOV.U32 R41, RZ, RZ, R5 ;  /* 0x000000ffff299224 */ /* 0x000fe400078e0005 */
[----:B------:R-:W-:Y:S02]  /*21a90*/  IMAD.MOV.U32 R0, RZ, RZ, R40 ;  /* 0x000000ffff007224 */ /* 0x000fe400078e0028 */
[----:B------:R-:W-:-:S05]  /*21aa0*/  IMAD.MOV.U32 R3, RZ, RZ, R41 ;  /* 0x000000ffff037224 */ /* 0x000fca00078e0029 */
[----:B------:R-:W-:Y:S01]  /*21ab0*/  PRMT R53, R0, 0x5410, R3 ;  /* 0x0000541000357816 */ /* 0x000fe20000000003 */
[----:B------:R-:W-:-:S07]  /*21ac0*/  IMAD.MOV.U32 R0, RZ, RZ, R14 ;  /* 0x000000ffff007224 */ /* 0x000fce00078e000e */
[----:B------:R-:W-:Y:S05]  /*21ad0*/  WARPSYNC.COLLECTIVE R15, `(.L_x_3069) ;  /* 0x000000000f087348 */ /* 0x000fea0003c00000 */
[----:B------:R0:W1:Y:S02]  /*21ae0*/  SHFL.IDX P6, R14, R13, R12, R11 ;  /* 0x0000000c0d0e7389 */ /* 0x00006400000c000b */
[----:B01----:R-:W-:Y:S01]  /*21af0*/  ENDCOLLECTIVE ;  /* 0x000000000000791b */ /* 0x003fe20003800000 */
.L_x_3069:
[----:B------:R-:W-:Y:S02]  /*21b00*/  IMAD.MOV.U32 R13, RZ, RZ, R29 ;  /* 0x000000ffff0d7224 */ /* 0x000fe400078e001d */
[----:B------:R-:W-:-:S07]  /*21b10*/  IMAD.MOV.U32 R3, RZ, RZ, R14 ;  /* 0x000000ffff037224 */ /* 0x000fce00078e000e */
[----:B------:R-:W-:Y:S05]  /*21b20*/  WARPSYNC.COLLECTIVE R15, `(.L_x_3070) ;  /* 0x000000000f087348 */ /* 0x000fea0003c00000 */
[----:B------:R0:W1:Y:S02]  /*21b30*/  SHFL.IDX P6, R14, R13, R12, R11 ;  /* 0x0000000c0d0e7389 */ /* 0x00006400000c000b */
[----:B01----:R-:W-:Y:S01]  /*21b40*/  ENDCOLLECTIVE ;  /* 0x000000000000791b */ /* 0x003fe20003800000 */
.L_x_3070:
[----:B------:R-:W-:Y:S02]  /*21b50*/  @!P1 IMAD.MOV.U32 R38, RZ, RZ, R6 ;  /* 0x000000ffff269224 */ /* 0x000fe400078e0006 */
[----:B------:R-:W-:Y:S01]  /*21b60*/  @!P1 IMAD.MOV.U32 R39, RZ, RZ, R7 ;  /* 0x000000ffff279224 */ /* 0x000fe200078e0007 */
[----:B------:R-:W-:Y:S01]  /*21b70*/  CS2R R6, SRZ ;  /* 0x0000000000067805 */ /* 0x000fe2000001ff00 */
[----:B------:R-:W-:Y:S01]  /*21b80*/  IMAD.MOV.U32 R10, RZ, RZ, R38 ;  /* 0x000000ffff0a7224 */ /* 0x000fe200078e0026 */
[----:B------:R-:W-:Y:S01]  /*21b90*/  CS2R R4, SRZ ;  /* 0x0000000000047805 */ /* 0x000fe2000001ff00 */
[----:B------:R-:W-:Y:S02]  /*21ba0*/  IMAD.MOV.U32 R21, RZ, RZ, R39 ;  /* 0x000000ffff157224 */ /* 0x000fe400078e0027 */
[----:B------:R-:W-:Y:S02]  /*21bb0*/  @!P1 IMAD.MOV.U32 R6, RZ, RZ, R24 ;  /* 0x000000ffff069224 */ /* 0x000fe400078e0018 */
[----:B------:R-:W-:-:S02]  /*21bc0*/  @!P1 IMAD.MOV.U32 R7, RZ, RZ, R25 ;  /* 0x000000ffff079224 */ /* 0x000fc400078e0019 */
[----:B------:R-:W-:Y:S02]  /*21bd0*/  IMAD.MOV.U32 R13, RZ, RZ, R28 ;  /* 0x000000ffff0d7224 */ /* 0x000fe400078e001c */
[----:B------:R-:W-:Y:S02]  /*21be0*/  @!P1 IMAD.MOV.U32 R4, RZ, RZ, R26 ;  /* 0x000000ffff049224 */ /* 0x000fe400078e001a */
[----:B------:R-:W-:Y:S01]  /*21bf0*/  @!P1 IMAD.MOV.U32 R5, RZ, RZ, R27 ;  /* 0x000000ffff059224 */ /* 0x000fe200078e001b */
[----:B------:R-:W-:Y:S01]  /*21c00*/  PRMT R9, R10, 0x5410, R21 ;  /* 0x000054100a097816 */ /* 0x000fe20000000015 */
[----:B------:R-:W-:Y:S02]  /*21c10*/  IMAD.MOV.U32 R10, RZ, RZ, R6 ;  /* 0x000000ffff0a7224 */ /* 0x000fe400078e0006 */
[----:B------:R-:W-:-:S07]  /*21c20*/  IMAD.MOV.U32 R8, RZ, RZ, R14 ;  /* 0x000000ffff087224 */ /* 0x000fce00078e000e */
[----:B------:R-:W-:Y:S05]  /*21c30*/  WARPSYNC.COLLECTIVE R15, `(.L_x_3071) ;  /* 0x000000000f087348 */ /* 0x000fea0003c00000 */
[----:B------:R0:W1:Y:S02]  /*21c40*/  SHFL.IDX P6, R14, R13, R12, R11 ;  /* 0x0000000c0d0e7389 */ /* 0x00006400000c000b */
[----:B01----:R-:W-:Y:S01]  /*21c50*/  ENDCOLLECTIVE ;  /* 0x000000000000791b */ /* 0x003fe20003800000 */
.L_x_3071:
[----:B------:R-:W-:Y:S01]  /*21c60*/  CS2R R24, SRZ ;  /* 0x0000000000187805 */ /* 0x000fe2000001ff00 */
[----:B------:R-:W-:Y:S02]  /*21c70*/  IMAD.MOV.U32 R11, RZ, RZ, R7 ;  /* 0x000000ffff0b7224 */ /* 0x000fe400078e0007 */
[----:B------:R-:W-:Y:S02]  /*21c80*/  IMAD.MOV.U32 R12, RZ, RZ, R4 ;  /* 0x000000ffff0c7224 */ /* 0x000fe400078e0004 */
[----:B------:R-:W-:Y:S01]  /*21c90*/  IMAD.MOV.U32 R13, RZ, RZ, R5 ;  /* 0x000000ffff0d7224 */ /* 0x000fe200078e0005 */
[----:B------:R-:W-:-:S04]  /*21ca0*/  PRMT R48, R10, 0x5410, R11 ;  /* 0x000054100a307816 */ /* 0x000fc8000000000b */
[----:B------:R-:W-:Y:S01]  /*21cb0*/  PRMT R52, R12, 0x5410, R13 ;  /* 0x000054100c347816 */ /* 0x000fe2000000000d */
[----:B------:R-:W-:Y:S06]  /*21cc0*/  BRA `(.L_x_3072) ;  /* 0xfffffe64004c7947 */ /* 0x000fec000383ffff */
.L_x_2766:
[----:B-1----:R1:W2:Y:S02]  /*21cd0*/  SYNCS.PHASECHK.TRANS64.TRYWAIT P1, [R16+URZ+0x22800], R11 ;  /* 0x0228000b100075a7 */ /* 0x0022a4000802017f */
[----:B--2---:R-:W-:Y:S05]  /*21ce0*/  @!P1 NANOSLEEP.SYNCS 0x989680 ;  /* 0x009896800000995d */ /* 0x004fea0003900000 */
[----:B------:R-:W2:Y:S02]  /*21cf0*/  @!P1 SYNCS.PHASECHK.TRANS64 P1, [R16+URZ+0x22800], R11 ;  /* 0x0228000b100095a7 */ /* 0x000ea4000802007f */
[----:B--2---:R-:W-:Y:S05]  /*21d00*/  @!P1 BRA `(.L_x_2766) ;  /* 0xfffffffc00f09947 */ /* 0x004fea000383ffff */
[----:B------:R-:W-:Y:S05]  /*21d10*/  BRA `(.L_x_3073) ;  /* 0xfffffe6400d87947 */ /* 0x000fea000383ffff */
.L_x_2772:
[----:B0-----:R0:W3:Y:S02]  /*21d20*/  SYNCS.PHASECHK.TRANS64.TRYWAIT P2, [R6+URZ+0x22830], R21 ;  /* 0x02283015060075a7 */ /* 0x0010e4000804017f */
[----:B---3--:R-:W-:Y:S05]  /*21d30*/  @!P2 NANOSLEEP.SYNCS 0x989680 ;  /* 0x009896800000a95d */ /* 0x008fea0003900000 */
[----:B------:R-:W3:Y:S02]  /*21d40*/  @!P2 SYNCS.PHASECHK.TRANS64 P2, [R6+URZ+0x22830], R21 ;  /* 0x022830150600a5a7 */ /* 0x000ee4000804007f */
[----:B---3--:R-:W-:Y:S05]  /*21d50*/  @!P2 BRA `(.L_x_2772) ;  /* 0xfffffffc00f0a947 */ /* 0x008fea000383ffff */
[----:B------:R-:W-:Y:S05]  /*21d60*/  BRA `(.L_x_2771) ;  /* 0xfffffe7400407947 */ /* 0x000fea000383ffff */
.L_x_2785:
[----:B-1----:R1:W2:Y:S02]  /*21d70*/  SYNCS.PHASECHK.TRANS64.TRYWAIT P2, [R6+URZ+0x22850], R21 ;  /* 0x02285015060075a7 */ /* 0x0022a4000804017f */
[----:B--2---:R-:W-:Y:S05]  /*21d80*/  @!P2 NANOSLEEP.SYNCS 0x989680 ;  /* 0x009896800000a95d */ /* 0x004fea0003900000 */
[----:B------:R-:W2:Y:S02]  /*21d90*/  @!P2 SYNCS.PHASECHK.TRANS64 P2, [R6+URZ+0x22850], R21 ;  /* 0x022850150600a5a7 */ /* 0x000ea4000804007f */
[----:B--2---:R-:W-:Y:S05]  /*21da0*/  @!P2 BRA `(.L_x_2785) ;  /* 0xfffffffc00f0a947 */ /* 0x004fea000383ffff */
[----:B------:R-:W-:Y:S05]  /*21db0*/  BRA `(.L_x_2784) ;  /* 0xfffffe9c00a87947 */ /* 0x000fea000383ffff */
.L_x_2794:
[----:B-1----:R1:W2:Y:S02]  /*21dc0*/  SYNCS.PHASECHK.TRANS64.TRYWAIT P2, [R210+URZ+0x22830], R209 ;  /* 0x022830d1d20075a7 */ /* 0x0022a4000804017f */
[----:B--2---:R-:W-:Y:S05]  /*21dd0*/  @!P2 NANOSLEEP.SYNCS 0x989680 ;  /* 0x009896800000a95d */ /* 0x004fea0003900000 */
[----:B------:R-:W2:Y:S02]  /*21de0*/  @!P2 SYNCS.PHASECHK.TRANS64 P2, [R210+URZ+0x22830], R209 ;  /* 0x022830d1d200a5a7 */ /* 0x000ea4000804007f */
[----:B--2---:R-:W-:Y:S05]  /*21df0*/  @!P2 BRA `(.L_x_2794) ;  /* 0xfffffffc00f0a947 */ /* 0x004fea000383ffff */
[----:B------:R-:W-:Y:S05]  /*21e00*/  BRA `(.L_x_2793) ;  /* 0xfffffea400707947 */ /* 0x000fea000383ffff */
.L_x_2807:
[----:B--2---:R2:W3:Y:S02]  /*21e10*/  SYNCS.PHASECHK.TRANS64.TRYWAIT P2, [R210+URZ+0x22850], R209 ;  /* 0x022850d1d20075a7 */ /* 0x0044e4000804017f */
[----:B---3--:R-:W-:Y:S05]  /*21e20*/  @!P2 NANOSLEEP.SYNCS 0x989680 ;  /* 0x009896800000a95d */ /* 0x008fea0003900000 */
[----:B------:R-:W3:Y:S02]  /*21e30*/  @!P2 SYNCS.PHASECHK.TRANS64 P2, [R210+URZ+0x22850], R209 ;  /* 0x022850d1d200a5a7 */ /* 0x000ee4000804007f */
[----:B---3--:R-:W-:Y:S05]  /*21e40*/  @!P2 BRA `(.L_x_2807) ;  /* 0xfffffffc00f0a947 */ /* 0x008fea000383ffff */
[----:B------:R-:W-:Y:S05]  /*21e50*/  BRA `(.L_x_2806) ;  /* 0xfffffed8000c7947 */ /* 0x000fea000383ffff */
.L_x_2817:
[----:B--2---:R2:W3:Y:S02]  /*21e60*/  SYNCS.PHASECHK.TRANS64.TRYWAIT P3, [R6+URZ+0x22830], R210 ;  /* 0x022830d2060075a7 */ /* 0x0044e4000806017f */
[----:B---3--:R-:W-:Y:S05]  /*21e70*/  @!P3 NANOSLEEP.SYNCS 0x989680 ;  /* 0x009896800000b95d */ /* 0x008fea0003900000 */
[----:B------:R-:W3:Y:S02]  /*21e80*/  @!P3 SYNCS.PHASECHK.TRANS64 P3, [R6+URZ+0x22830], R210 ;  /* 0x022830d20600b5a7 */ /* 0x000ee4000806007f */
[----:B---3--:R-:W-:Y:S05]  /*21e90*/  @!P3 BRA `(.L_x_2817) ;  /* 0xfffffffc00f0b947 */ /* 0x008fea000383ffff */
[----:B------:R-:W-:Y:S05]  /*21ea0*/  BRA `(.L_x_2816) ;  /* 0xfffffee000047947 */ /* 0x000fea000383ffff */
.L_x_2822:
[----:B-1----:R1:W2:Y:S02]  /*21eb0*/  SYNCS.PHASECHK.TRANS64.TRYWAIT P3, [R6+URZ+0x22850], R210 ;  /* 0x022850d2060075a7 */ /* 0x0022a4000806017f */
[----:B--2---:R-:W-:Y:S05]  /*21ec0*/  @!P3 NANOSLEEP.SYNCS 0x989680 ;  /* 0x009896800000b95d */ /* 0x004fea0003900000 */
[----:B------:R-:W2:Y:S02]  /*21ed0*/  @!P3 SYNCS.PHASECHK.TRANS64 P3, [R6+URZ+0x22850], R210 ;  /* 0x022850d20600b5a7 */ /* 0x000ea4000806007f */
[----:B--2---:R-:W-:Y:S05]  /*21ee0*/  @!P3 BRA `(.L_x_2822) ;  /* 0xfffffffc00f0b947 */ /* 0x004fea000383ffff */
[----:B------:R-:W-:Y:S05]  /*21ef0*/  BRA `(.L_x_2821) ;  /* 0xfffffefc00e07947 */ /* 0x000fea000383ffff */
.L_x_2828:
[----:B--2---:R2:W3:Y:S02]  /*21f00*/  SYNCS.PHASECHK.TRANS64.TRYWAIT P2, [R210+URZ+0x22830], R209 ;  /* 0x022830d1d20075a7 */ /* 0x0044e4000804017f */
[----:B---3--:R-:W-:Y:S05]  /*21f10*/  @!P2 NANOSLEEP.SYNCS 0x989680 ;  /* 0x009896800000a95d */ /* 0x008fea0003900000 */
[----:B------:R-:W3:Y:S02]  /*21f20*/  @!P2 SYNCS.PHASECHK.TRANS64 P2, [R210+URZ+0x22830], R209 ;  /* 0x022830d1d200a5a7 */ /* 0x000ee4000804007f */
[----:B---3--:R-:W-:Y:S05]  /*21f30*/  @!P2 BRA `(.L_x_2828) ;  /* 0xfffffffc00f0a947 */ /* 0x008fea000383ffff */
[----:B------:R-:W-:Y:S05]  /*21f40*/  BRA `(.L_x_2827) ;  /* 0xffffff0400107947 */ /* 0x000fea000383ffff */
.L_x_2841:
[----:B-1----:R1:W3:Y:S02]  /*21f50*/  SYNCS.PHASECHK.TRANS64.TRYWAIT P2, [R210+URZ+0x22850], R209 ;  /* 0x022850d1d20075a7 */ /* 0x0022e4000804017f */
[----:B---3--:R-:W-:Y:S05]  /*21f60*/  @!P2 NANOSLEEP.SYNCS 0x989680 ;  /* 0x009896800000a95d */ /* 0x008fea0003900000 */
[----:B------:R-:W3:Y:S02]  /*21f70*/  @!P2 SYNCS.PHASECHK.TRANS64 P2, [R210+URZ+0x22850], R209 ;  /* 0x022850d1d200a5a7 */ /* 0x000ee4000804007f */
[----:B---3--:R-:W-:Y:S05]  /*21f80*/  @!P2 BRA `(.L_x_2841) ;  /* 0xfffffffc00f0a947 */ /* 0x008fea000383ffff */
[----:B------:R-:W-:Y:S05]  /*21f90*/  BRA `(.L_x_2840) ;  /* 0xffffff3400a87947 */ /* 0x000fea000383ffff */
.L_x_2856:
[----:B------:R-:W-:Y:S02]  /*21fa0*/  IMAD.MOV.U32 R13, RZ, RZ, R4 ;  /* 0x000000ffff0d7224 */ /* 0x000fe400078e0004 */
[----:B------:R-:W-:Y:S02]  /*21fb0*/  IMAD.MOV.U32 R12, RZ, RZ, RZ ;  /* 0x000000ffff0c7224 */ /* 0x000fe400078e00ff */
[----:B------:R-:W-:Y:S02]  /*21fc0*/  IMAD.MOV.U32 R11, RZ, RZ, 0x181f ;  /* 0x0000181fff0b7424 */ /* 0x000fe400078e00ff */
[----:B------:R-:W-:-:S07]  /*21fd0*/  IMAD.MOV.U32 R15, RZ, RZ, -0x1 ;  /* 0xffffffffff0f7424 */ /* 0x000fce00078e00ff */
[----:B--23--:R-:W-:Y:S05]  /*21fe0*/  WARPSYNC.COLLECTIVE R15, `(.L_x_3074) ;  /* 0x000000000f087348 */ /* 0x00cfea0003c00000 */
[----:B------:R0:W1:Y:S02]  /*21ff0*/  SHFL.IDX P6, R14, R13, R12, R11 ;  /* 0x0000000c0d0e7389 */ /* 0x00006400000c000b */
[----:B0123--:R-:W-:Y:S01]  /*22000*/  ENDCOLLECTIVE ;  /* 0x000000000000791b */ /* 0x00ffe20003800000 */
.L_x_3074:
[----:B------:R-:W-:Y:S02]  /*22010*/  IMAD.MOV.U32 R13, RZ, RZ, R3 ;  /* 0x000000ffff0d7224 */ /* 0x000fe400078e0003 */
[----:B------:R-:W-:-:S07]  /*22020*/  IMAD.MOV.U32 R0, RZ, RZ, R14 ;  /* 0x000000ffff007224 */ /* 0x000fce00078e000e */
[----:B------:R-:W-:Y:S05]  /*22030*/  WARPSYNC.COLLECTIVE R15, `(.L_x_3075) ;  /* 0x000000000f087348 */ /* 0x000fea0003c00000 */
[----:B------:R0:W1:Y:S02]  /*22040*/  SHFL.IDX P6, R14, R13, R12, R11 ;  /* 0x0000000c0d0e7389 */ /* 0x00006400000c000b */
[----:B01----:R-:W-:Y:S01]  /*22050*/  ENDCOLLECTIVE ;  /* 0x000000000000791b */ /* 0x003fe20003800000 */
.L_x_3075:
[----:B------:R-:W-:Y:S05]  /*22060*/  BRA `(.L_x_3076) ;  /* 0xffffff6800a87947 */ /* 0x000fea000383ffff */
.L_x_2859:
[----:B------:R-:W-:Y:S01]  /*22070*/  BSSY B1, `(.L_x_3077) ;  /* 0x0000008000017945 */ /* 0x000fe20003800000 */
[----:B-1----:R-:W-:Y:S02]  /*22080*/  IMAD.MOV.U32 R13, RZ, RZ, R4 ;  /* 0x000000ffff0d7224 */ /* 0x002fe400078e0004 */
[----:B------:R-:W-:Y:S02]  /*22090*/  IMAD.MOV.U32 R12, RZ, RZ, 0x1 ;  /* 0x00000001ff0c7424 */ /* 0x000fe400078e00ff */
[----:B------:R-:W-:Y:S02]  /*220a0*/  IMAD.MOV.U32 R11, RZ, RZ, 0x181f ;  /* 0x0000181fff0b7424 */ /* 0x000fe400078e00ff */
[----:B------:R-:W-:-:S07]  /*220b0*/  IMAD.MOV.U32 R15, RZ, RZ, -0x1 ;  /* 0xffffffffff0f7424 */ /* 0x000fce00078e00ff */
[----:B0-234-:R-:W-:Y:S05]  /*220c0*/  WARPSYNC.COLLECTIVE R15, `(.L_x_3078) ;  /* 0x000000000f087348 */ /* 0x01dfea0003c00000 */
[----:B----4-:R1:W4:Y:S02]  /*220d0*/  SHFL.IDX P6, R14, R13, R12, R11 ;  /* 0x0000000c0d0e7389 */ /* 0x01032400000c000b */
[----:B01234-:R-:W-:Y:S01]  /*220e0*/  ENDCOLLECTIVE ;  /* 0x000000000000791b */ /* 0x01ffe20003800000 */
.L_x_3078:
[----:B------:R-:W-:Y:S05]  /*220f0*/  BSYNC B1 ;  /* 0x0000000000017941 */ /* 0x000fea0003800000 */
.L_x_3077:
[----:B------:R-:W-:Y:S01]  /*22100*/  MOV R13, R3 ;  /* 0x00000003000d7202 */ /* 0x000fe20000000f00 */
[----:B------:R-:W-:Y:S02]  /*22110*/  IMAD.MOV.U32 R12, RZ, RZ, 0x1 ;  /* 0x00000001ff0c7424 */ /* 0x000fe400078e00ff */
[----:B------:R-:W-:Y:S02]  /*22120*/  IMAD.MOV.U32 R11, RZ, RZ, 0x181f ;  /* 0x0000181fff0b7424 */ /* 0x000fe400078e00ff */
[----:B------:R-:W-:Y:S02]  /*22130*/  IMAD.MOV.U32 R15, RZ, RZ, -0x1 ;  /* 0xffffffffff0f7424 */ /* 0x000fe400078e00ff */
[----:B------:R-:W-:-:S07]  /*22140*/  IMAD.MOV.U32 R0, RZ, RZ, R14 ;  /* 0x000000ffff007224 */ /* 0x000fce00078e000e */
[----:B------:R-:W-:Y:S05]  /*22150*/  WARPSYNC.COLLECTIVE R15, `(.L_x_3079) ;  /* 0x000000000f087348 */ /* 0x000fea0003c00000 */
[----:B------:R0:W1:Y:S02]  /*22160*/  SHFL.IDX P6, R14, R13, R12, R11 ;  /* 0x0000000c0d0e7389 */ /* 0x00006400000c000b */
[----:B01----:R-:W-:Y:S01]  /*22170*/  ENDCOLLECTIVE ;  /* 0x000000000000791b */ /* 0x003fe20003800000 */
.L_x_3079:
[----:B------:R-:W-:Y:S05]  /*22180*/  BRA `(.L_x_3080) ;  /* 0xffffff6800dc7947 */ /* 0x000fea000383ffff */
.L_x_2862:
        /* <DEDUP_REMOVED lines=8> */
.L_x_3082:
[----:B------:R-:W-:Y:S05]  /*22210*/  BSYNC B1 ;  /* 0x0000000000017941 */ /* 0x000fea0003800000 */
.L_x_3081:
        /* <DEDUP_REMOVED lines=8> */
.L_x_3083:
[----:B------:R-:W-:Y:S05]  /*222a0*/  BRA `(.L_x_3084) ;  /* 0xffffff6c000c7947 */ /* 0x000fea000383ffff */
.L_x_2865:
        /* <DEDUP_REMOVED lines=8> */
.L_x_3086:
[----:B------:R-:W-:Y:S05]  /*22330*/  BSYNC B1 ;  /* 0x0000000000017941 */ /* 0x000fea0003800000 */
.L_x_3085:
        /* <DEDUP_REMOVED lines=8> */
.L_x_3087:
[----:B------:R-:W-:Y:S05]  /*223c0*/  BRA `(.L_x_3088) ;  /* 0xffffff6c003c7947 */ /* 0x000fea000383ffff */
.L_x_2890:
[----:B------:R-:W1:Y:S01]  /*223d0*/  S2R R7, SR_TID.X ;  /* 0x0000000000077919 */ /* 0x000e620000002100 */
[----:B------:R-:W-:Y:S01]  /*223e0*/  BSSY B1, `(.L_x_3089) ;  /* 0x000000a000017945 */ /* 0x000fe20003800000 */
[----:B------:R-:W-:Y:S02]  /*223f0*/  IMAD.MOV.U32 R12, RZ, RZ, RZ ;  /* 0x000000ffff0c7224 */ /* 0x000fe400078e00ff */
[----:B0-----:R-:W-:Y:S02]  /*22400*/  IMAD.MOV.U32 R11, RZ, RZ, 0x1f ;  /* 0x0000001fff0b7424 */ /* 0x001fe400078e00ff */
[----:B------:R-:W-:Y:S01]  /*22410*/  IMAD.MOV.U32 R15, RZ, RZ, -0x1 ;  /* 0xffffffffff0f7424 */ /* 0x000fe200078e00ff */
[----:B-1----:R-:W-:-:S04]  /*22420*/  SHF.R.U32.HI R7, RZ, 0x5, R7 ;  /* 0x00000005ff077819 */ /* 0x002fc80000011607 */
[----:B------:R-:W-:-:S05]  /*22430*/  LOP3.LUT R7, R7, 0x3, RZ, 0xc0, !PT ;  /* 0x0000000307077812 */ /* 0x000fca00078ec0ff */
[----:B------:R-:W-:-:S07]  /*22440*/  IMAD.MOV.U32 R13, RZ, RZ, R7 ;  /* 0x000000ffff0d7224 */ /* 0x000fce00078e0007 */
[----:B------:R-:W-:Y:S05]  /*22450*/  WARPSYNC.COLLECTIVE R15, `(.L_x_3090) ;  /* 0x000000000f087348 */ /* 0x000fea0003c00000 */
[----:B------:R0:W1:Y:S02]  /*22460*/  SHFL.IDX P6, R14, R13, R12, R11 ;  /* 0x0000000c0d0e7389 */ /* 0x00006400000c000b */
[----:B01----:R-:W-:Y:S01]  /*22470*/  ENDCOLLECTIVE ;  /* 0x000000000000791b */ /* 0x003fe20003800000 */
.L_x_3090:
[----:B------:R-:W-:Y:S05]  /*22480*/  BSYNC B1 ;  /* 0x0000000000017941 */ /* 0x000fea0003800000 */
.L_x_3089:
[----:B------:R-:W-:Y:S05]  /*22490*/  BRA `(.L_x_3091) ;  /* 0xffffff84006c7947 */ /* 0x000fea000383ffff */
.L_x_2892:
[----:B------:R-:W-:Y:S01]  /*224a0*/  BSSY B1, `(.L_x_3092) ;  /* 0x0000006000017945 */ /* 0x000fe20003800000 */
[----:B------:R-:W-:-:S07]  /*224b0*/  IMAD.MOV.U32 R15, RZ, RZ, -0x1 ;  /* 0xffffffffff0f7424 */ /* 0x000fce00078e00ff */
[----:B01----:R-:W-:Y:S05]  /*224c0*/  WARPSYNC.COLLECTIVE R15, `(.L_x_3093) ;  /* 0x000000000f0c7348 */ /* 0x003fea0003c00000 */
[----:B------:R-:W-:Y:S02]  /*224d0*/  ELECT P6, UR62, PT ;  /* 0x00000000003e782f */ /* 0x000fe400038c0000 */
[----:B------:R-:W-:Y:S01]  /*224e0*/  MOV R14, UR62 ;  /* 0x0000003e000e7c02 */ /* 0x000fe20008000f00 */
[----:B01----:R-:W-:Y:S10]  /*224f0*/  ENDCOLLECTIVE ;  /* 0x000000000000791b */ /* 0x003ff40003800000 */
.L_x_3093:
[----:B------:R-:W-:Y:S05]  /*22500*/  BSYNC B1 ;  /* 0x0000000000017941 */ /* 0x000fea0003800000 */
.L_x_3092:
[----:B------:R-:W-:Y:S05]  /*22510*/  BRA `(.L_x_2891) ;  /* 0xffffff8400647947 */ /* 0x000fea000383ffff */
.L_x_2894:
[----:B-1----:R-:W2:Y:S02]  /*22520*/  LDL R6, [R1+0x4] ;  /* 0x0000040001067983 */ /* 0x002ea40000100800 */
[----:B--2---:R1:W2:Y:S02]  /*22530*/  SYNCS.PHASECHK.TRANS64.TRYWAIT P0, [R6+URZ+0x22820], R5 ;  /* 0x02282005060075a7 */ /* 0x0042a4000800017f */
[----:B--2---:R-:W-:Y:S05]  /*22540*/  @!P0 NANOSLEEP.SYNCS 0x989680 ;  /* 0x009896800000895d */ /* 0x004fea0003900000 */
[----:B------:R-:W2:Y:S02]  /*22550*/  @!P0 SYNCS.PHASECHK.TRANS64 P0, [R6+URZ+0x22820], R5 ;  /* 0x02282005060085a7 */ /* 0x000ea4000800007f */
[----:B--2---:R-:W-:Y:S05]  /*22560*/  @!P0 BRA `(.L_x_2894) ;  /* 0xfffffffc00ec8947 */ /* 0x004fea000383ffff */
[----:B------:R-:W-:Y:S05]  /*22570*/  BRA `(.L_x_3094) ;  /* 0xffffff8400747947 */ /* 0x000fea000383ffff */
.L_x_2898:
[----:B-1----:R1:W2:Y:S02]  /*22580*/  SYNCS.PHASECHK.TRANS64.TRYWAIT P0, [R6+URZ+0x228a0], R9 ;  /* 0x0228a009060075a7 */ /* 0x0022a4000800017f */
[----:B--2---:R-:W-:Y:S05]  /*22590*/  @!P0 NANOSLEEP.SYNCS 0x989680 ;  /* 0x009896800000895d */ /* 0x004fea0003900000 */
[----:B------:R-:W2:Y:S02]  /*225a0*/  @!P0 SYNCS.PHASECHK.TRANS64 P0, [R6+URZ+0x228a0], R9 ;  /* 0x0228a009060085a7 */ /* 0x000ea4000800007f */
[----:B--2---:R-:W-:Y:S05]  /*225b0*/  @!P0 BRA `(.L_x_2898) ;  /* 0xfffffffc00f08947 */ /* 0x004fea000383ffff */
[----:B------:R-:W-:Y:S05]  /*225c0*/  BRA `(.L_x_3095) ;  /* 0xffffff8400987947 */ /* 0x000fea000383ffff */
.L_x_2903:
[----:B--2---:R2:W3:Y:S02]  /*225d0*/  SYNCS.PHASECHK.TRANS64.TRYWAIT P0, [R6+URZ+0x228c0], R9 ;  /* 0x0228c009060075a7 */ /* 0x0044e4000800017f */
[----:B---3--:R-:W-:Y:S05]  /*225e0*/  @!P0 NANOSLEEP.SYNCS 0x989680 ;  /* 0x009896800000895d */ /* 0x008fea0003900000 */
[----:B------:R-:W3:Y:S02]  /*225f0*/  @!P0 SYNCS.PHASECHK.TRANS64 P0, [R6+URZ+0x228c0], R9 ;  /* 0x0228c009060085a7 */ /* 0x000ee4000800007f */
[----:B---3--:R-:W-:Y:S05]  /*22600*/  @!P0 BRA `(.L_x_2903) ;  /* 0xfffffffc00f08947 */ /* 0x008fea000383ffff */
[----:B------:R-:W-:Y:S05]  /*22610*/  BRA `(.L_x_3096) ;  /* 0xffffff88001c7947 */ /* 0x000fea000383ffff */
.L_x_2913:
[----:B-1----:R1:W2:Y:S02]  /*22620*/  SYNCS.PHASECHK.TRANS64.TRYWAIT P1, [R5+URZ+0x228a0], R6 ;  /* 0x0228a006050075a7 */ /* 0x0022a4000802017f */
[----:B--2---:R-:W-:Y:S05]  /*22630*/  @!P1 NANOSLEEP.SYNCS 0x989680 ;  /* 0x009896800000995d */ /* 0x004fea0003900000 */
[----:B------:R-:W2:Y:S02]  /*22640*/  @!P1 SYNCS.PHASECHK.TRANS64 P1, [R5+URZ+0x228a0], R6 ;  /* 0x0228a006050095a7 */ /* 0x000ea4000802007f */
[----:B--2---:R-:W-:Y:S05]  /*22650*/  @!P1 BRA `(.L_x_2913) ;  /* 0xfffffffc00f09947 */ /* 0x004fea000383ffff */
[----:B------:R-:W-:Y:S05]  /*22660*/  BRA `(.L_x_3097) ;  /* 0xffffff8c00b47947 */ /* 0x000fea000383ffff */
.L_x_2918:
[----:B--2---:R2:W3:Y:S02]  /*22670*/  SYNCS.PHASECHK.TRANS64.TRYWAIT P1, [R5+URZ+0x228c0], R6 ;  /* 0x0228c006050075a7 */ /* 0x0044e4000802017f */
[----:B---3--:R-:W-:Y:S05]  /*22680*/  @!P1 NANOSLEEP.SYNCS 0x989680 ;  /* 0x009896800000995d */ /* 0x008fea0003900000 */
[----:B------:R-:W3:Y:S02]  /*22690*/  @!P1 SYNCS.PHASECHK.TRANS64 P1, [R5+URZ+0x228c0], R6 ;  /* 0x0228c006050095a7 */ /* 0x000ee4000802007f */
[----:B---3--:R-:W-:Y:S05]  /*226a0*/  @!P1 BRA `(.L_x_2918) ;  /* 0xfffffffc00f09947 */ /* 0x008fea000383ffff */
[----:B------:R-:W-:Y:S05]  /*226b0*/  BRA `(.L_x_3098) ;  /* 0xffffff9000347947 */ /* 0x000fea000383ffff */
.L_x_2942:
[----:B------:R-:W2:Y:S01]  /*226c0*/  S2R R4, SR_TID.X ;  /* 0x0000000000047919 */ /* 0x000ea20000002100 */
[----:B------:R-:W-:Y:S01]  /*226d0*/  BSSY B0, `(.L_x_3099) ;  /* 0x000000a000007945 */ /* 0x000fe20003800000 */
[----:B------:R-:W-:Y:S02]  /*226e0*/  IMAD.MOV.U32 R12, RZ, RZ, RZ ;  /* 0x000000ffff0c7224 */ /* 0x000fe400078e00ff */
[----:B0-----:R-:W-:Y:S02]  /*226f0*/  IMAD.MOV.U32 R11, RZ, RZ, 0x1f ;  /* 0x0000001fff0b7424 */ /* 0x001fe400078e00ff */
[----:B------:R-:W-:Y:S01]  /*22700*/  IMAD.MOV.U32 R15, RZ, RZ, -0x1 ;  /* 0xffffffffff0f7424 */ /* 0x000fe200078e00ff */
[----:B--2---:R-:W-:-:S04]  /*22710*/  SHF.R.U32.HI R4, RZ, 0x5, R4 ;  /* 0x00000005ff047819 */ /* 0x004fc80000011604 */
[----:B------:R-:W-:-:S05]  /*22720*/  LOP3.LUT R4, R4, 0x3, RZ, 0xc0, !PT ;  /* 0x0000000304047812 */ /* 0x000fca00078ec0ff */
[----:B------:R-:W-:-:S07]  /*22730*/  IMAD.MOV.U32 R13, RZ, RZ, R4 ;  /* 0x000000ffff0d7224 */ /* 0x000fce00078e0004 */
[----:B-1----:R-:W-:Y:S05]  /*22740*/  WARPSYNC.COLLECTIVE R15, `(.L_x_3100) ;  /* 0x000000000f087348 */ /* 0x002fea0003c00000 */
[----:B------:R0:W2:Y:S02]  /*22750*/  SHFL.IDX P6, R14, R13, R12, R11 ;  /* 0x0000000c0d0e7389 */ /* 0x0000a400000c000b */
[----:B012---:R-:W-:Y:S01]  /*22760*/  ENDCOLLECTIVE ;  /* 0x000000000000791b */ /* 0x007fe20003800000 */
.L_x_3100:
[----:B------:R-:W-:Y:S05]  /*22770*/  BSYNC B0 ;  /* 0x0000000000007941 */ /* 0x000fea0003800000 */
.L_x_3099:
[----:B------:R-:W-:Y:S05]  /*22780*/  BRA `(.L_x_3101) ;  /* 0xffffffa000207947 */ /* 0x000fea000383ffff */
.L_x_2944:
[----:B------:R-:W-:Y:S01]  /*22790*/  BSSY B0, `(.L_x_3102) ;  /* 0x0000006000007945 */ /* 0x000fe20003800000 */
[----:B------:R-:W-:-:S07]  /*227a0*/  IMAD.MOV.U32 R15, RZ, RZ, -0x1 ;  /* 0xffffffffff0f7424 */ /* 0x000fce00078e00ff */
[----:B01-3--:R-:W-:Y:S05]  /*227b0*/  WARPSYNC.COLLECTIVE R15, `(.L_x_3103) ;  /* 0x000000000f0c7348 */ /* 0x00bfea0003c00000 */
[----:B------:R-:W-:Y:S02]  /*227c0*/  ELECT P6, UR62, PT ;  /* 0x00000000003e782f */ /* 0x000fe400038c0000 */
[----:B------:R-:W-:Y:S01]  /*227d0*/  MOV R14, UR62 ;  /* 0x0000003e000e7c02 */ /* 0x000fe20008000f00 */
[----:B01-3--:R-:W-:Y:S10]  /*227e0*/  ENDCOLLECTIVE ;  /* 0x000000000000791b */ /* 0x00bff40003800000 */
.L_x_3103:
[----:B------:R-:W-:Y:S05]  /*227f0*/  BSYNC B0 ;  /* 0x0000000000007941 */ /* 0x000fea0003800000 */
.L_x_3102:
[----:B------:R-:W-:Y:S05]  /*22800*/  BRA `(.L_x_3104) ;  /* 0xffffffa0002c7947 */ /* 0x000fea000383ffff */
.L_x_2946:
[----:B-1----:R1:W2:Y:S02]  /*22810*/  SYNCS.PHASECHK.TRANS64.TRYWAIT P0, [R0+URZ+0x22840], R2 ;  /* 0x02284002000075a7 */ /* 0x0022a4000800017f */
[----:B--2---:R-:W-:Y:S05]  /*22820*/  @!P0 NANOSLEEP.SYNCS 0x989680 ;  /* 0x009896800000895d */ /* 0x004fea0003900000 */
[----:B------:R-:W2:Y:S02]  /*22830*/  @!P0 SYNCS.PHASECHK.TRANS64 P0, [R0+URZ+0x22840], R2 ;  /* 0x02284002000085a7 */ /* 0x000ea4000800007f */
[----:B--2---:R-:W-:Y:S05]  /*22840*/  @!P0 BRA `(.L_x_2946) ;  /* 0xfffffffc00f08947 */ /* 0x004fea000383ffff */
[----:B------:R-:W-:Y:S05]  /*22850*/  BRA `(.L_x_3105) ;  /* 0xffffffa000947947 */ /* 0x000fea000383ffff */
.L_x_2950:
        /* <DEDUP_REMOVED lines=13> */
.L_x_3106:
[----:B------:R-:W-:Y:S02]  /*22930*/  IMAD.MOV.U32 R13, RZ, RZ, R4 ;  /* 0x000000ffff0d7224 */ /* 0x000fe400078e0004 */
[----:B------:R-:W-:-:S07]  /*22940*/  IMAD.MOV.U32 R6, RZ, RZ, R14 ;  /* 0x000000ffff067224 */ /* 0x000fce00078e000e */
[----:B------:R-:W-:Y:S05]  /*22950*/  WARPSYNC.COLLECTIVE R15, `(.L_x_3107) ;  /* 0x000000000f087348 */ /* 0x000fea0003c00000 */
[----:B------:R0:W1:Y:S02]  /*22960*/  SHFL.IDX P6, R14, R13, R12, R11 ;  /* 0x0000000c0d0e7389 */ /* 0x00006400000c000b */
[----:B01----:R-:W-:Y:S01]  /*22970*/  ENDCOLLECTIVE ;  /* 0x000000000000791b */ /* 0x003fe20003800000 */
.L_x_3107:
[----:B------:R-:W-:Y:S02]  /*22980*/  IMAD.MOV.U32 R13, RZ, RZ, R3 ;  /* 0x000000ffff0d7224 */ /* 0x000fe400078e0003 */
[----:B------:R-:W-:Y:S02]  /*22990*/  IMAD.MOV.U32 R12, RZ, RZ, 0x1 ;  /* 0x00000001ff0c7424 */ /* 0x000fe400078e00ff */
[----:B------:R-:W-:-:S07]  /*229a0*/  IMAD.MOV.U32 R7, RZ, RZ, R14 ;  /* 0x000000ffff077224 */ /* 0x000fce00078e000e */
[----:B------:R-:W-:Y:S05]  /*229b0*/  WARPSYNC.COLLECTIVE R15, `(.L_x_3108) ;  /* 0x000000000f087348 */ /* 0x000fea0003c00000 */
[----:B------:R0:W1:Y:S02]  /*229c0*/  SHFL.IDX P6, R14, R13, R12, R11 ;  /* 0x0000000c0d0e7389 */ /* 0x00006400000c000b */
[----:B01----:R-:W-:Y:S01]  /*229d0*/  ENDCOLLECTIVE ;  /* 0x000000000000791b */ /* 0x003fe20003800000 */
.L_x_3108:
        /* <DEDUP_REMOVED lines=15> */
.L_x_3109:
[----:B------:R-:W-:Y:S02]  /*22ad0*/  IMAD.MOV.U32 R13, RZ, RZ, R3 ;  /* 0x000000ffff0d7224 */ /* 0x000fe400078e0003 */
[----:B------:R-:W-:Y:S02]  /*22ae0*/  IMAD.MOV.U32 R12, RZ, RZ, 0x2 ;  /* 0x00000002ff0c7424 */ /* 0x000fe400078e00ff */
[----:B------:R-:W-:-:S07]  /*22af0*/  IMAD.MOV.U32 R5, RZ, RZ, R14 ;  /* 0x000000ffff057224 */ /* 0x000fce00078e000e */
[----:B------:R-:W-:Y:S05]  /*22b00*/  WARPSYNC.COLLECTIVE R15, `(.L_x_3110) ;  /* 0x000000000f087348 */ /* 0x000fea0003c00000 */
[----:B------:R0:W1:Y:S02]  /*22b10*/  SHFL.IDX P6, R14, R13, R12, R11 ;  /* 0x0000000c0d0e7389 */ /* 0x00006400000c000b */
[----:B01----:R-:W-:Y:S01]  /*22b20*/  ENDCOLLECTIVE ;  /* 0x000000000000791b */ /* 0x003fe20003800000 */
.L_x_3110:
        /* <DEDUP_REMOVED lines=15> */
.L_x_3111:
[----:B------:R-:W-:Y:S02]  /*22c20*/  IMAD.MOV.U32 R13, RZ, RZ, R3 ;  /* 0x000000ffff0d7224 */ /* 0x000fe400078e0003 */
[----:B------:R-:W-:Y:S02]  /*22c30*/  IMAD.MOV.U32 R12, RZ, RZ, 0x3 ;  /* 0x00000003ff0c7424 */ /* 0x000fe400078e00ff */
[----:B------:R-:W-:-:S07]  /*22c40*/  IMAD.MOV.U32 R5, RZ, RZ, R14 ;  /* 0x000000ffff057224 */ /* 0x000fce00078e000e */
[----:B------:R-:W-:Y:S05]  /*22c50*/  WARPSYNC.COLLECTIVE R15, `(.L_x_3112) ;  /* 0x000000000f087348 */ /* 0x000fea0003c00000 */
[----:B------:R0:W1:Y:S02]  /*22c60*/  SHFL.IDX P6, R14, R13, R12, R11 ;  /* 0x0000000c0d0e7389 */ /* 0x00006400000c000b */
[----:B01----:R-:W-:Y:S01]  /*22c70*/  ENDCOLLECTIVE ;  /* 0x000000000000791b */ /* 0x003fe20003800000 */
.L_x_3112:
[----:B------:R-:W-:-:S05]  /*22c80*/  @!P1 LEA R5, P2, R10, R5, 0x1 ;  /* 0x000000050a059211 */ /* 0x000fca00078408ff */
[----:B------:R-:W-:-:S04]  /*22c90*/  @!P1 IMAD.X R6, RZ, RZ, R6, P2 ;  /* 0x000000ffff069224 */ /* 0x000fc800010e0606 */
[----:B------:R-:W-:Y:S01]  /*22ca0*/  @!P1 IMAD.MOV.U32 R7, RZ, RZ, R6 ;  /* 0x000000ffff079224 */ /* 0x000fe200078e0006 */
[----:B------:R-:W-:Y:S01]  /*22cb0*/  @!P1 MOV R6, R5 ;  /* 0x0000000500069202 */ /* 0x000fe20000000f00 */
[----:B------:R-:W-:Y:S02]  /*22cc0*/  IMAD.MOV.U32 R13, RZ, RZ, R4 ;  /* 0x000000ffff0d7224 */ /* 0x000fe400078e0004 */
[----:B------:R-:W-:Y:S02]  /*22cd0*/  VIADD R5, R0, 0x30 ;  /* 0x0000003000057836 */ /* 0x000fe40000000000 */
[----:B------:R-:W-:Y:S01]  /*22ce0*/  @!PT LDS RZ, [RZ] ;  /* 0x00000000fffff984 */ /* 0x000fe20000000800 */
[----:B------:R-:W-:Y:S01]  /*22cf0*/  @!PT LDS RZ, [RZ] ;  /* 0x00000000fffff984 */ /* 0x000fe20000000800 */
[----:B------:R-:W-:Y:S01]  /*22d00*/  @!PT LDS RZ, [RZ] ;  /* 0x00000000fffff984 */ /* 0x000fe20000000800 */
[----:B------:R0:W-:Y:S03]  /*22d10*/  @!P1 LDGSTS.E.BYPASS.LTC128B.128 [R9+0x19400], desc[UR38][R6.64], !P0 ;  /* 0x1940000006099fae */ /* 0x0001e6000c101d66 */
[----:B------:R-:W-:Y:S01]  /*22d20*/  ISETP.GE.AND P1, PT, R5, R2, PT ;  /* 0x000000020500720c */ /* 0x000fe20003f26270 */
[----:B0-----:R-:W-:-:S12]  /*22d30*/  IMAD.MOV.U32 R6, RZ, RZ, R14 ;  /* 0x000000ffff067224 */ /* 0x001fd800078e000e */
[----:B------:R-:W-:Y:S05]  /*22d40*/  WARPSYNC.COLLECTIVE R15, `(.L_x_3113) ;  /* 0x000000000f087348 */ /* 0x000fea0003c00000 */
[----:B------:R0:W1:Y:S02]  /*22d50*/  SHFL.IDX P6, R14, R13, R12, R11 ;  /* 0x0000000c0d0e7389 */ /* 0x00006400000c000b */
[----:B01----:R-:W-:Y:S01]  /*22d60*/  ENDCOLLECTIVE ;  /* 0x000000000000791b */ /* 0x003fe20003800000 */
.L_x_3113:
[----:B------:R-:W-:Y:S02]  /*22d70*/  IMAD.MOV.U32 R13, RZ, RZ, R3 ;  /* 0x000000ffff0d7224 */ /* 0x000fe400078e0003 */
[----:B------:R-:W-:Y:S02]  /*22d80*/  IMAD.MOV.U32 R12, RZ, RZ, 0x4 ;  /* 0x00000004ff0c7424 */ /* 0x000fe400078e00ff */
[----:B------:R-:W-:-:S07]  /*22d90*/  IMAD.MOV.U32 R5, RZ, RZ, R14 ;  /* 0x000000ffff057224 */ /* 0x000fce00078e000e */
[----:B------:R-:W-:Y:S05]  /*22da0*/  WARPSYNC.COLLECTIVE R15, `(.L_x_3114) ;  /* 0x000000000f087348 */ /* 0x000fea0003c00000 */
[----:B------:R0:W1:Y:S02]  /*22db0*/  SHFL.IDX P6, R14, R13, R12, R11 ;  /* 0x0000000c0d0e7389 */ /* 0x00006400000c000b */
[----:B01----:R-:W-:Y:S01]  /*22dc0*/  ENDCOLLECTIVE ;  /* 0x000000000000791b */ /* 0x003fe20003800000 */
.L_x_3114:
        /* <DEDUP_REMOVED lines=15> */
.L_x_3115:
[----:B------:R-:W-:Y:S02]  /*22ec0*/  IMAD.MOV.U32 R13, RZ, RZ, R3 ;  /* 0x000000ffff0d7224 */ /* 0x000fe400078e0003 */
[----:B------:R-:W-:Y:S02]  /*22ed0*/  IMAD.MOV.U32 R12, RZ, RZ, 0x5 ;  /* 0x00000005ff0c7424 */ /* 0x000fe400078e00ff */
[----:B------:R-:W-:-:S07]  /*22ee0*/  IMAD.MOV.U32 R5, RZ, RZ, R14 ;  /* 0x000000ffff057224 */ /* 0x000fce00078e000e */
[----:B------:R-:W-:Y:S05]  /*22ef0*/  WARPSYNC.COLLECTIVE R15, `(.L_x_3116) ;  /* 0x000000000f087348 */ /* 0x000fea0003c00000 */
[----:B------:R0:W1:Y:S02]  /*22f00*/  SHFL.IDX P6, R14, R13, R12, R11 ;  /* 0x0000000c0d0e7389 */ /* 0x00006400000c000b */
[----:B01----:R-:W-:Y:S01]  /*22f10*/  ENDCOLLECTIVE ;  /* 0x000000000000791b */ /* 0x003fe20003800000 */
.L_x_3116:
        /* <DEDUP_REMOVED lines=15> */
.L_x_3117:
[----:B------:R-:W-:Y:S02]  /*23010*/  IMAD.MOV.U32 R13, RZ, RZ, R3 ;  /* 0x000000ffff0d7224 */ /* 0x000fe400078e0003 */
[----:B------:R-:W-:Y:S02]  /*23020*/  IMAD.MOV.U32 R12, RZ, RZ, 0x6 ;  /* 0x00000006ff0c7424 */ /* 0x000fe400078e00ff */
[----:B------:R-:W-:-:S07]  /*23030*/  IMAD.MOV.U32 R5, RZ, RZ, R14 ;  /* 0x000000ffff057224 */ /* 0x000fce00078e000e */
[----:B------:R-:W-:Y:S05]  /*23040*/  WARPSYNC.COLLECTIVE R15, `(.L_x_3118) ;  /* 0x000000000f087348 */ /* 0x000fea0003c00000 */
[----:B------:R0:W1:Y:S02]  /*23050*/  SHFL.IDX P6, R14, R13, R12, R11 ;  /* 0x0000000c0d0e7389 */ /* 0x00006400000c000b */
[----:B01----:R-:W-:Y:S01]  /*23060*/  ENDCOLLECTIVE ;  /* 0x000000000000791b */ /* 0x003fe20003800000 */
.L_x_3118:
        /* <DEDUP_REMOVED lines=13> */
.L_x_3119:
        /* <DEDUP_REMOVED lines=8> */
.L_x_3120:
        /* <DEDUP_REMOVED lines=13> */
.L_x_3121:
[----:B------:R-:W-:Y:S01]  /*23290*/  IMAD.MOV.U32 R3, RZ, RZ, R14 ;  /* 0x000000ffff037224 */ /* 0x000fe200078e000e */
[----:B------:R-:W-:Y:S06]  /*232a0*/  BRA `(.L_x_3122) ;  /* 0xffffffa4002c7947 */ /* 0x000fec000383ffff */
.L_x_2953:
[----:B0-----:R-:W2:Y:S02]  /*232b0*/  LDL R2, [R1+0x4] ;  /* 0x0000040001027983 */ /* 0x001ea40000100800 */
[----:B--2---:R0:W1:Y:S02]  /*232c0*/  SYNCS.PHASECHK.TRANS64.TRYWAIT P0, [R2+URZ+0x22820], R0 ;  /* 0x02282000020075a7 */ /* 0x004064000800017f */
[----:B-1----:R-:W-:Y:S05]  /*232d0*/  @!P0 NANOSLEEP.SYNCS 0x989680 ;  /* 0x009896800000895d */ /* 0x002fea0003900000 */
[----:B------:R-:W1:Y:S02]  /*232e0*/  @!P0 SYNCS.PHASECHK.TRANS64 P0, [R2+URZ+0x22820], R0 ;  /* 0x02282000020085a7 */ /* 0x000e64000800007f */
[----:B-1----:R-:W-:Y:S05]  /*232f0*/  @!P0 BRA `(.L_x_2953) ;  /* 0xfffffffc00ec8947 */ /* 0x002fea000383ffff */
[----:B------:R-:W-:Y:S05]  /*23300*/  BRA `(.L_x_3123) ;  /* 0xffffffa4008c7947 */ /* 0x000fea000383ffff */
.L_x_2957:
[----:B0-----:R0:W1:Y:S02]  /*23310*/  SYNCS.PHASECHK.TRANS64.TRYWAIT P0, [R2+URZ+0x22860], R0 ;  /* 0x02286000020075a7 */ /* 0x001064000800017f */
[----:B-1----:R-:W-:Y:S05]  /*23320*/  @!P0 NANOSLEEP.SYNCS 0x989680 ;  /* 0x009896800000895d */ /* 0x002fea0003900000 */
[----:B------:R-:W1:Y:S02]  /*23330*/  @!P0 SYNCS.PHASECHK.TRANS64 P0, [R2+URZ+0x22860], R0 ;  /* 0x02286000020085a7 */ /* 0x000e64000800007f */
[----:B-1----:R-:W-:Y:S05]  /*23340*/  @!P0 BRA `(.L_x_2957) ;  /* 0xfffffffc00f08947 */ /* 0x002fea000383ffff */
[----:B------:R-:W-:Y:S05]  /*23350*/  BRA `(.L_x_3124) ;  /* 0xffffffa400b87947 */ /* 0x000fea000383ffff */
.L_x_2972:
[----:B-1----:R1:W2:Y:S02]  /*23360*/  SYNCS.PHASECHK.TRANS64.TRYWAIT P0, [R2+URZ+0x22840], R5 ;  /* 0x02284005020075a7 */ /* 0x0022a4000800017f */
[----:B--2---:R-:W-:Y:S05]  /*23370*/  @!P0 NANOSLEEP.SYNCS 0x989680 ;  /* 0x009896800000895d */ /* 0x004fea0003900000 */
[----:B------:R-:W2:Y:S02]  /*23380*/  @!P0 SYNCS.PHASECHK.TRANS64 P0, [R2+URZ+0x22840], R5 ;  /* 0x02284005020085a7 */ /* 0x000ea4000800007f */
[----:B--2---:R-:W-:Y:S05]  /*23390*/  @!P0 BRA `(.L_x_2972) ;  /* 0xfffffffc00f08947 */ /* 0x004fea000383ffff */
[----:B------:R-:W-:Y:S05]  /*233a0*/  BRA `(.L_x_3125) ;  /* 0xffffffac00d47947 */ /* 0x000fea000383ffff */
.L_x_2977:
[----:B0-----:R0:W2:Y:S02]  /*233b0*/  SYNCS.PHASECHK.TRANS64.TRYWAIT P0, [R2+URZ+0x22860], R5 ;  /* 0x02286005020075a7 */ /* 0x0010a4000800017f */
[----:B--2---:R-:W-:Y:S05]  /*233c0*/  @!P0 NANOSLEEP.SYNCS 0x989680 ;  /* 0x009896800000895d */ /* 0x004fea0003900000 */
[----:B------:R-:W2:Y:S02]  /*233d0*/  @!P0 SYNCS.PHASECHK.TRANS64 P0, [R2+URZ+0x22860], R5 ;  /* 0x02286005020085a7 */ /* 0x000ea4000800007f */
[----:B--2---:R-:W-:Y:S05]  /*233e0*/  @!P0 BRA `(.L_x_2977) ;  /* 0xfffffffc00f08947 */ /* 0x004fea000383ffff */
[----:B------:R-:W-:Y:S05]  /*233f0*/  BRA `(.L_x_3126) ;  /* 0xffffffb000587947 */ /* 0x000fea000383ffff */
.L_x_2988:
[----:B0-----:R0:W1:Y:S02]  /*23400*/  SYNCS.PHASECHK.TRANS64.TRYWAIT P0, [R3+URZ+0x22840], R2 ;  /* 0x02284002030075a7 */ /* 0x001064000800017f */
[----:B-1----:R-:W-:Y:S05]  /*23410*/  @!P0 NANOSLEEP.SYNCS 0x989680 ;  /* 0x009896800000895d */ /* 0x002fea0003900000 */
[----:B------:R-:W1:Y:S02]  /*23420*/  @!P0 SYNCS.PHASECHK.TRANS64 P0, [R3+URZ+0x22840], R2 ;  /* 0x02284002030085a7 */ /* 0x000e64000800007f */
[----:B-1----:R-:W-:Y:S05]  /*23430*/  @!P0 BRA `(.L_x_2988) ;  /* 0xfffffffc00f08947 */ /* 0x002fea000383ffff */
[----:B------:R-:W-:Y:S05]  /*23440*/  BRA `(.L_x_3127) ;  /* 0xffffffb800587947 */ /* 0x000fea000383ffff */
.L_x_2993:
[----:B-1----:R1:W2:Y:S02]  /*23450*/  SYNCS.PHASECHK.TRANS64.TRYWAIT P0, [R3+URZ+0x22860], R2 ;  /* 0x02286002030075a7 */ /* 0x0022a4000800017f */
[----:B--2---:R-:W-:Y:S05]  /*23460*/  @!P0 NANOSLEEP.SYNCS 0x989680 ;  /* 0x009896800000895d */ /* 0x004fea0003900000 */
[----:B------:R-:W2:Y:S02]  /*23470*/  @!P0 SYNCS.PHASECHK.TRANS64 P0, [R3+URZ+0x22860], R2 ;  /* 0x02286002030085a7 */ /* 0x000ea4000800007f */
[----:B--2---:R-:W-:Y:S05]  /*23480*/  @!P0 BRA `(.L_x_2993) ;  /* 0xfffffffc00f08947 */ /* 0x004fea000383ffff */
[----:B------:R-:W-:Y:S05]  /*23490*/  BRA `(.L_x_3128) ;  /* 0xffffffb800d87947 */ /* 0x000fea000383ffff */
.L_x_3004:
[----:B0-----:R0:W1:Y:S02]  /*234a0*/  SYNCS.PHASECHK.TRANS64.TRYWAIT P0, [R3+URZ+0x22840], R2 ;  /* 0x02284002030075a7 */ /* 0x001064000800017f */
[----:B-1----:R-:W-:Y:S05]  /*234b0*/  @!P0 NANOSLEEP.SYNCS 0x989680 ;  /* 0x009896800000895d */ /* 0x002fea0003900000 */
[----:B------:R-:W1:Y:S02]  /*234c0*/  @!P0 SYNCS.PHASECHK.TRANS64 P0, [R3+URZ+0x22840], R2 ;  /* 0x02284002030085a7 */ /* 0x000e64000800007f */
[----:B-1----:R-:W-:Y:S05]  /*234d0*/  @!P0 BRA `(.L_x_3004) ;  /* 0xfffffffc00f08947 */ /* 0x002fea000383ffff */
[----:B------:R-:W-:Y:S05]  /*234e0*/  BRA `(.L_x_3129) ;  /* 0xffffffc000b47947 */ /* 0x000fea000383ffff */
.L_x_3009:
[----:B-1----:R1:W2:Y:S02]  /*234f0*/  SYNCS.PHASECHK.TRANS64.TRYWAIT P0, [R3+URZ+0x22860], R2 ;  /* 0x02286002030075a7 */ /* 0x0022a4000800017f */
[----:B--2---:R-:W-:Y:S05]  /*23500*/  @!P0 NANOSLEEP.SYNCS 0x989680 ;  /* 0x009896800000895d */ /* 0x004fea0003900000 */
[----:B------:R-:W2:Y:S02]  /*23510*/  @!P0 SYNCS.PHASECHK.TRANS64 P0, [R3+URZ+0x22860], R2 ;  /* 0x02286002030085a7 */ /* 0x000ea4000800007f */
[----:B--2---:R-:W-:Y:S05]  /*23520*/  @!P0 BRA `(.L_x_3009) ;  /* 0xfffffffc00f08947 */ /* 0x004fea000383ffff */
[----:B------:R-:W-:Y:S05]  /*23530*/  BRA `(.L_x_3130) ;  /* 0xffffffc400387947 */ /* 0x000fea000383ffff */
.L_x_3021:
[----:B------:R-:W-:Y:S01]  /*23540*/  BSSY B0, `(.L_x_3131) ;  /* 0x0000008000007945 */ /* 0x000fe20003800000 */
[----:B------:R-:W-:Y:S02]  /*23550*/  IMAD.MOV.U32 R13, RZ, RZ, R16 ;  /* 0x000000ffff0d7224 */ /* 0x000fe400078e0010 */
[----:B------:R-:W-:Y:S02]  /*23560*/  IMAD.MOV.U32 R12, RZ, RZ, RZ ;  /* 0x000000ffff0c7224 */ /* 0x000fe400078e00ff */
[----:B0-----:R-:W-:Y:S02]  /*23570*/  IMAD.MOV.U32 R11, RZ, RZ, 0x1f ;  /* 0x0000001fff0b7424 */ /* 0x001fe400078e00ff */
[----:B------:R-:W-:-:S07]  /*23580*/  IMAD.MOV.U32 R15, RZ, RZ, -0x1 ;  /* 0xffffffffff0f7424 */ /* 0x000fce00078e00ff */
[----:B-1---5:R-:W-:Y:S05]  /*23590*/  WARPSYNC.COLLECTIVE R15, `(.L_x_3132) ;  /* 0x000000000f087348 */ /* 0x022fea0003c00000 */
[----:B------:R0:W2:Y:S02]  /*235a0*/  SHFL.IDX P6, R14, R13, R12, R11 ;  /* 0x0000000c0d0e7389 */ /* 0x0000a400000c000b */
[----:B012--5:R-:W-:Y:S01]  /*235b0*/  ENDCOLLECTIVE ;  /* 0x000000000000791b */ /* 0x027fe20003800000 */
.L_x_3132:
[----:B------:R-:W-:Y:S05]  /*235c0*/  BSYNC B0 ;  /* 0x0000000000007941 */ /* 0x000fea0003800000 */
.L_x_3131:
        /* <DEDUP_REMOVED lines=9> */
.L_x_3133:
        /* <DEDUP_REMOVED lines=18> */
.L_x_3134:
[----:B------:R-:W-:Y:S02]  /*23780*/  MOV R12, 0x2 ;  /* 0x00000002000c7802 */ /* 0x000fe40000000f00 */
[----:B------:R-:W-:-:S05]  /*23790*/  SEL R14, R14, RZ, P1 ;  /* 0x000000ff0e0e7207 */ /* 0x000fca0000800000 */
[----:B------:R-:W-:-:S04]  /*237a0*/  IMAD.IADD R2, R3, 0x1, R14 ;  /* 0x0000000103027824 */ /* 0x000fc800078e020e */
[----:B------:R-:W-:-:S07]  /*237b0*/  IMAD.MOV.U32 R13, RZ, RZ, R2 ;  /* 0x000000ffff0d7224 */ /* 0x000fce00078e0002 */
[----:B------:R-:W-:Y:S05]  /*237c0*/  WARPSYNC.COLLECTIVE R15, `(.L_x_3135) ;  /* 0x000000000f087348 */ /* 0x000fea0003c00000 */
[----:B------:R0:W1:Y:S02]  /*237d0*/  SHFL.UP P6, R14, R13, R12, R11 ;  /* 0x0400000c0d0e7389 */ /* 0x00006400000c000b */
[----:B01----:R-:W-:Y:S01]  /*237e0*/  ENDCOLLECTIVE ;  /* 0x000000000000791b */ /* 0x003fe20003800000 */
.L_x_3135:
        /* <DEDUP_REMOVED lines=8> */
.L_x_3136:
        /* <DEDUP_REMOVED lines=8> */
.L_x_3137:
        /* <DEDUP_REMOVED lines=8> */
.L_x_3138:
        /* <DEDUP_REMOVED lines=9> */
.L_x_3139:
[----:B------:R-:W-:Y:S01]  /*23a00*/  IMAD.MOV.U32 R16, RZ, RZ, R14 ;  /* 0x000000ffff107224 */ /* 0x000fe200078e000e */
[----:B------:R-:W-:Y:S06]  /*23a10*/  BRA `(.L_x_3140) ;  /* 0xffffffc800887947 */ /* 0x000fec000383ffff */
.L_x_3026:
[----:B------:R-:W-:Y:S01]  /*23a20*/  BSSY B0, `(.L_x_3141) ;  /* 0x0000008000007945 */ /* 0x000fe20003800000 */
[----:B-----5:R-:W-:Y:S02]  /*23a30*/  IMAD.MOV.U32 R13, RZ, RZ, R3 ;  /* 0x000000ffff0d7224 */ /* 0x020fe400078e0003 */
[----:B------:R-:W-:Y:S02]  /*23a40*/  IMAD.MOV.U32 R12, RZ, RZ, 0x1 ;  /* 0x00000001ff0c7424 */ /* 0x000fe400078e00ff */
[----:B0-----:R-:W-:Y:S02]  /*23a50*/  IMAD.MOV.U32 R11, RZ, RZ, RZ ;  /* 0x000000ffff0b7224 */ /* 0x001fe400078e00ff */
[----:B------:R-:W-:-:S07]  /*23a60*/  IMAD.MOV.U32 R15, RZ, RZ, -0x1 ;  /* 0xffffffffff0f7424 */ /* 0x000fce00078e00ff */
[----:B-1----:R-:W-:Y:S05]  /*23a70*/  WARPSYNC.COLLECTIVE R15, `(.L_x_3142) ;  /* 0x000000000f087348 */ /* 0x002fea0003c00000 */
[----:B------:R0:W2:Y:S02]  /*23a80*/  SHFL.UP P6, R14, R13, R12, R11 ;  /* 0x0400000c0d0e7389 */ /* 0x0000a400000c000b */
[----:B012---:R-:W-:Y:S01]  /*23a90*/  ENDCOLLECTIVE ;  /* 0x000000000000791b */ /* 0x007fe20003800000 */
.L_x_3142:
[----:B------:R-:W-:Y:S05]  /*23aa0*/  BSYNC B0 ;  /* 0x0000000000007941 */ /* 0x000fea0003800000 */
.L_x_3141:
        /* <DEDUP_REMOVED lines=9> */
.L_x_3143:
[----:B------:R-:W-:Y:S01]  /*23b40*/  IMAD.MOV.U32 R12, RZ, RZ, 0x4 ;  /* 0x00000004ff0c7424 */ /* 0x000fe200078e00ff */
[----:B------:R-:W-:-:S05]  /*23b50*/  SEL R7, R14, RZ, P2 ;  /* 0x000000ff0e077207 */ /* 0x000fca0001000000 */
[----:B------:R-:W-:-:S04]  /*23b60*/  IMAD.IADD R2, R2, 0x1, R7 ;  /* 0x0000000102027824 */ /* 0x000fc800078e0207 */
[----:B------:R-:W-:-:S07]  /*23b70*/  IMAD.MOV.U32 R13, RZ, RZ, R2 ;  /* 0x000000ffff0d7224 */ /* 0x000fce00078e0002 */
[----:B------:R-:W-:Y:S05]  /*23b80*/  WARPSYNC.COLLECTIVE R15, `(.L_x_3144) ;  /* 0x000000000f087348 */ /* 0x000fea0003c00000 */
[----:B------:R0:W1:Y:S02]  /*23b90*/  SHFL.UP P6, R14, R13, R12, R11 ;  /* 0x0400000c0d0e7389 */ /* 0x00006400000c000b */
[----:B01----:R-:W-:Y:S01]  /*23ba0*/  ENDCOLLECTIVE ;  /* 0x000000000000791b */ /* 0x003fe20003800000 */
.L_x_3144:
[----:B------:R-:W-:Y:S01]  /*23bb0*/  IMAD.MOV.U32 R12, RZ, RZ, 0x8 ;  /* 0x00000008ff0c7424 */ /* 0x000fe200078e00ff */
[----:B------:R-:W-:-:S05]  /*23bc0*/  SEL R7, R14, RZ, P3 ;  /* 0x000000ff0e077207 */ /* 0x000fca0001800000 */
[----:B------:R-:W-:-:S04]  /*23bd0*/  IMAD.IADD R2, R2, 0x1, R7 ;  /* 0x0000000102027824 */ /* 0x000fc800078e0207 */
[----:B------:R-:W-:-:S07]  /*23be0*/  IMAD.MOV.U32 R13, RZ, RZ, R2 ;  /* 0x000000ffff0d7224 */ /* 0x000fce00078e0002 */
[----:B------:R-:W-:Y:S05]  /*23bf0*/  WARPSYNC.COLLECTIVE R15, `(.L_x_3145) ;  /* 0x000000000f087348 */ /* 0x000fea0003c00000 */
[----:B------:R0:W1:Y:S02]  /*23c00*/  SHFL.UP P6, R14, R13, R12, R11 ;  /* 0x0400000c0d0e7389 */ /* 0x00006400000c000b */
[----:B01----:R-:W-:Y:S01]  /*23c10*/  ENDCOLLECTIVE ;  /* 0x000000000000791b */ /* 0x003fe20003800000 */
.L_x_3145:
[----:B------:R-:W-:Y:S01]  /*23c20*/  IMAD.MOV.U32 R12, RZ, RZ, 0x10 ;  /* 0x00000010ff0c7424 */ /* 0x000fe200078e00ff */
[----:B------:R-:W-:-:S05]  /*23c30*/  SEL R7, R14, RZ, P4 ;  /* 0x000000ff0e077207 */ /* 0x000fca0002000000 */
[----:B------:R-:W-:-:S04]  /*23c40*/  IMAD.IADD R2, R2, 0x1, R7 ;  /* 0x0000000102027824 */ /* 0x000fc800078e0207 */
[----:B------:R-:W-:-:S07]  /*23c50*/  IMAD.MOV.U32 R13, RZ, RZ, R2 ;  /* 0x000000ffff0d7224 */ /* 0x000fce00078e0002 */
[----:B------:R-:W-:Y:S05]  /*23c60*/  WARPSYNC.COLLECTIVE R15, `(.L_x_3146) ;  /* 0x000000000f087348 */ /* 0x000fea0003c00000 */
[----:B------:R0:W1:Y:S02]  /*23c70*/  SHFL.UP P6, R14, R13, R12, R11 ;  /* 0x0400000c0d0e7389 */ /* 0x00006400000c000b */
[----:B01----:R-:W-:Y:S01]  /*23c80*/  ENDCOLLECTIVE ;  /* 0x000000000000791b */ /* 0x003fe20003800000 */
.L_x_3146:
        /* <DEDUP_REMOVED lines=8> */
.L_x_3147:
[----:B------:R-:W-:Y:S01]  /*23d10*/  IMAD.MOV.U32 R16, RZ, RZ, R14 ;  /* 0x000000ffff107224 */ /* 0x000fe200078e000e */
[----:B------:R-:W-:Y:S06]  /*23d20*/  BRA `(.L_x_3148) ;  /* 0xffffffc800607947 */ /* 0x000fec000383ffff */
.L_x_3028:
[----:B------:R-:W-:Y:S01]  /*23d30*/  BSSY B0, `(.L_x_3149) ;  /* 0x0000006000007945 */ /* 0x000fe20003800000 */
[----:B------:R-:W-:Y:S01]  /*23d40*/  PLOP3.LUT P6, PT, P6, PT, PT, 0x8, 0x0 ;  /* 0x000000000000781c */ /* 0x000fe200037ce170 */
[----:B------:R-:W-:-:S12]  /*23d50*/  IMAD.MOV.U32 R15, RZ, RZ, -0x1 ;  /* 0xffffffffff0f7424 */ /* 0x000fd800078e00ff */
[----:B0----5:R-:W-:Y:S05]  /*23d60*/  WARPSYNC.COLLECTIVE R15, `(.L_x_3150) ;  /* 0x000000000f087348 */ /* 0x021fea0003c00000 */
[----:B------:R-:W-:Y:S01]  /*23d70*/  VOTE.ANY R14, PT, P6 ;  /* 0x00000000000e7806 */ /* 0x000fe200030e0100 */
[----:B0----5:R-:W-:Y:S06]  /*23d80*/  ENDCOLLECTIVE ;  /* 0x000000000000791b */ /* 0x021fec0003800000 */
.L_x_3150:
[----:B------:R-:W-:Y:S05]  /*23d90*/  BSYNC B0 ;  /* 0x0000000000007941 */ /* 0x000fea0003800000 */
.L_x_3149:
        /* <DEDUP_REMOVED lines=9> */
.L_x_3151:
[----:B------:R-:W-:Y:S01]  /*23e30*/  IMAD.MOV.U32 R17, RZ, RZ, R14 ;  /* 0x000000ffff117224 */ /* 0x000fe200078e000e */
[----:B------:R-:W-:Y:S06]  /*23e40*/  BRA `(.L_x_3152) ;  /* 0xffffffc800507947 */ /* 0x000fec000383ffff */
.L_x_3030:
[----:B------:R-:W-:Y:S01]  /*23e50*/  BSSY B0, `(.L_x_3153) ;  /* 0x0000007000007945 */ /* 0x000fe20003800000 */
[----:B------:R-:W-:Y:S02]  /*23e60*/  IMAD.MOV.U32 R13, RZ, RZ, R2 ;  /* 0x000000ffff0d7224 */ /* 0x000fe400078e0002 */
[----:B0-----:R-:W-:Y:S02]  /*23e70*/  IMAD.MOV.U32 R11, RZ, RZ, 0x1f ;  /* 0x0000001fff0b7424 */ /* 0x001fe400078e00ff */
[----:B------:R-:W-:-:S07]  /*23e80*/  IMAD.MOV.U32 R15, RZ, RZ, -0x1 ;  /* 0xffffffffff0f7424 */ /* 0x000fce00078e00ff */
[----:B-12--5:R-:W-:Y:S05]  /*23e90*/  WARPSYNC.COLLECTIVE R15, `(.L_x_3154) ;  /* 0x000000000f087348 */ /* 0x026fea0003c00000 */
[----:B------:R0:W3:Y:S02]  /*23ea0*/  SHFL.IDX P6, R14, R13, R12, R11 ;  /* 0x0000000c0d0e7389 */ /* 0x0000e400000c000b */
[----:B0123-5:R-:W-:Y:S01]  /*23eb0*/  ENDCOLLECTIVE ;  /* 0x000000000000791b */ /* 0x02ffe20003800000 */
.L_x_3154:
[----:B------:R-:W-:Y:S05]  /*23ec0*/  BSYNC B0 ;  /* 0x0000000000007941 */ /* 0x000fea0003800000 */
.L_x_3153:
[----:B------:R-:W-:Y:S01]  /*23ed0*/  IMAD.MOV.U32 R2, RZ, RZ, R14 ;  /* 0x000000ffff027224 */ /* 0x000fe200078e000e */
[----:B------:R-:W-:Y:S06]  /*23ee0*/  BRA `(.L_x_3155) ;  /* 0xffffffc800447947 */ /* 0x000fec000383ffff */
.L_x_3034:
[----:B0-----:R0:W1:Y:S02]  /*23ef0*/  SYNCS.PHASECHK.TRANS64.TRYWAIT P0, [R0+URZ+0x22820], R3 ;  /* 0x02282003000075a7 */ /* 0x001064000800017f */
[----:B-1----:R-:W-:Y:S05]  /*23f00*/  @!P0 NANOSLEEP.SYNCS 0x989680 ;  /* 0x009896800000895d */ /* 0x002fea0003900000 */
[----:B------:R-:W1:Y:S02]  /*23f10*/  @!P0 SYNCS.PHASECHK.TRANS64 P0, [R0+URZ+0x22820], R3 ;  /* 0x02282003000085a7 */ /* 0x000e64000800007f */
[----:B-1----:R-:W-:Y:S05]  /*23f20*/  @!P0 BRA `(.L_x_3034) ;  /* 0xfffffffc00f08947 */ /* 0x002fea000383ffff */
[----:B------:R-:W-:Y:S05]  /*23f30*/  BRA `(.L_x_3156) ;  /* 0xffffffcc00c87947 */ /* 0x000fea000383ffff */
.L_x_3035:
        /* <DEDUP_REMOVED lines=11> */
.L_x_3158:
[----:B------:R-:W-:Y:S05]  /*23ff0*/  BSYNC B0 ;  /* 0x0000000000007941 */ /* 0x000fea0003800000 */
.L_x_3157:
[----:B------:R-:W-:Y:S05]  /*24000*/  BRA `(.L_x_3159) ;  /* 0xffffffcc00b07947 */ /* 0x000fea000383ffff */
.L_x_3036:
[----:B------:R-:W-:Y:S01]  /*24010*/  BSSY B0, `(.L_x_3160) ;  /* 0x0000006000007945 */ /* 0x000fe20003800000 */
[----:B------:R-:W-:-:S07]  /*24020*/  IMAD.MOV.U32 R15, RZ, RZ, -0x1 ;  /* 0xffffffffff0f7424 */ /* 0x000fce00078e00ff */
[----:B01---5:R-:W-:Y:S05]  /*24030*/  WARPSYNC.COLLECTIVE R15, `(.L_x_3161) ;  /* 0x000000000f0c7348 */ /* 0x023fea0003c00000 */
[----:B------:R-:W-:Y:S02]  /*24040*/  ELECT P6, UR62, PT ;  /* 0x00000000003e782f */ /* 0x000fe400038c0000 */
[----:B------:R-:W-:Y:S01]  /*24050*/  MOV R14, UR62 ;  /* 0x0000003e000e7c02 */ /* 0x000fe20008000f00 */
[----:B01---5:R-:W-:Y:S10]  /*24060*/  ENDCOLLECTIVE ;  /* 0x000000000000791b */ /* 0x023ff40003800000 */
.L_x_3161:
[----:B------:R-:W-:Y:S05]  /*24070*/  BSYNC B0 ;  /* 0x0000000000007941 */ /* 0x000fea0003800000 */
.L_x_3160:
[----:B------:R-:W-:Y:S05]  /*24080*/  BRA `(.L_x_3162) ;  /* 0xffffffcc00a47947 */ /* 0x000fea000383ffff */
.L_x_3038:
[----:B0-----:R0:W1:Y:S02]  /*24090*/  SYNCS.PHASECHK.TRANS64.TRYWAIT P0, [R6+URZ], R5 ;  /* 0x00000005060075a7 */ /* 0x001064000800017f */
[----:B-1----:R-:W-:Y:S05]  /*240a0*/  @!P0 NANOSLEEP.SYNCS 0x989680 ;  /* 0x009896800000895d */ /* 0x002fea0003900000 */
[----:B------:R-:W1:Y:S02]  /*240b0*/  @!P0 SYNCS.PHASECHK.TRANS64 P0, [R6+URZ], R5 ;  /* 0x00000005060085a7 */ /* 0x000e64000800007f */
[----:B-1----:R-:W-:Y:S05]  /*240c0*/  @!P0 BRA `(.L_x_3038) ;  /* 0xfffffffc00f08947 */ /* 0x002fea000383ffff */
[----:B------:R-:W-:Y:S05]  /*240d0*/  BRA `(.L_x_3163) ;  /* 0xffffffcc00e07947 */ /* 0x000fea000383ffff */
.L_x_3039:
[----:B-1----:R1:W2:Y:S02]  /*240e0*/  SYNCS.PHASECHK.TRANS64.TRYWAIT P0, [R7+URZ], R2 ;  /* 0x00000002070075a7 */ /* 0x0022a4000800017f */
[----:B--2---:R-:W-:Y:S05]  /*240f0*/  @!P0 NANOSLEEP.SYNCS 0x989680 ;  /* 0x009896800000895d */ /* 0x004fea0003900000 */
[----:B------:R-:W2:Y:S02]  /*24100*/  @!P0 SYNCS.PHASECHK.TRANS64 P0, [R7+URZ], R2 ;  /* 0x00000002070085a7 */ /* 0x000ea4000800007f */
[----:B--2---:R-:W-:Y:S05]  /*24110*/  @!P0 BRA `(.L_x_3039) ;  /* 0xfffffffc00f08947 */ /* 0x004fea000383ffff */
[----:B------:R-:W-:Y:S05]  /*24120*/  BRA `(.L_x_3164) ;  /* 0xffffffcc00d47947 */ /* 0x000fea000383ffff */
.L_x_3041:
[----:B--2---:R2:W3:Y:S02]  /*24130*/  SYNCS.PHASECHK.TRANS64.TRYWAIT P0, [R4+URZ], R5 ;  /* 0x00000005040075a7 */ /* 0x0044e4000800017f */
[----:B---3--:R-:W-:Y:S05]  /*24140*/  @!P0 NANOSLEEP.SYNCS 0x989680 ;  /* 0x009896800000895d */ /* 0x008fea0003900000 */
[----:B------:R-:W3:Y:S02]  /*24150*/  @!P0 SYNCS.PHASECHK.TRANS64 P0, [R4+URZ], R5 ;  /* 0x00000005040085a7 */ /* 0x000ee4000800007f */
[----:B---3--:R-:W-:Y:S05]  /*24160*/  @!P0 BRA `(.L_x_3041) ;  /* 0xfffffffc00f08947 */ /* 0x008fea000383ffff */
[----:B------:R-:W-:Y:S05]  /*24170*/  BRA `(.L_x_3165) ;  /* 0xffffffcc00dc7947 */ /* 0x000fea000383ffff */
.L_x_3166:
        /* <DEDUP_REMOVED lines=16> */
.L_x_6040:


//--------------------- .text._ZN7cutlass13device_kernelIN5flash11enable_sm90INS1_16FlashAttnFwdSm90INS1_25CollectiveMainloopFwdSm90ILi2EN4cute5tupleIJNS5_1CILi1EEES8_S8_EEENS6_IJNS7_ILi128EEENS7_ILi96EEENS7_ILi64EEEEEELi256ENS_6half_tEfNS_4arch4Sm90ELb0ELb1ELb1ELb1ELb0ELb0ELb1ELb1ELb0ELb1ELb0ELb0EEENS1_21CollectiveEpilogueFwdINS6_IJSA_NS7_ILi256EEESB_EEES9_SE_SG_Li256ELb1ELb1ELb0ELb0EEENS1_36VarlenDynamicPersistentTileSchedulerILi128ELi96ELi256ELi128ELb0ELb1ELb1ELb1ELb0ELb1EEEEEEEEEvNT_6ParamsE --------------------------
	.section	.text._ZN7cutlass13device_kernelIN5flash11enable_sm90INS1_16FlashAttnFwdSm90INS1_25CollectiveMainloopFwdSm90ILi2EN4cute5tupleIJNS5_1CILi1EEES8_S8_EEENS6_IJNS7_ILi128EEENS7_ILi96EEENS7_ILi64EEEEEELi256ENS_6half_tEfNS_4arch4Sm90ELb0ELb1ELb1ELb1ELb0ELb0ELb1ELb1ELb0ELb1ELb0ELb0EEENS1_21CollectiveEpilogueFwdINS6_IJSA_NS7_ILi256EEESB_EEES9_SE_SG_Li256ELb1ELb1ELb0ELb0EEENS1_36VarlenDynamicPersistentTileSchedulerILi128ELi96ELi256ELi128ELb0ELb1ELb1ELb1ELb0ELb1EEEEEEEEEvNT_6ParamsE,"ax",@progbits
	.align	128
.text._ZN7cutlass13device_kernelIN5flash11enable_sm90INS1_16FlashAttnFwdSm90INS1_25CollectiveMainloopFwdSm90ILi2EN4cute5tupleIJNS5_1CILi1EEES8_S8_EEENS6_IJNS7_ILi128EEENS7_ILi96EEENS7_ILi64EEEEEELi256ENS_6half_tEfNS_4arch4Sm90ELb0ELb1ELb1ELb1ELb0ELb0ELb1ELb1ELb0ELb1ELb0ELb0EEENS1_21CollectiveEpilogueFwdINS6_IJSA_NS7_ILi256EEESB_EEES9_SE_SG_Li256ELb1ELb1ELb0ELb0EEENS1_36VarlenDynamicPersistentTileSchedulerILi128ELi96ELi256ELi128ELb0ELb1ELb1ELb1ELb0ELb1EEEEEEEEEvNT_6ParamsE:
        .type           _ZN7cutlass13device_kernelIN5flash11enable_sm90INS1_16FlashAttnFwdSm90INS1_25CollectiveMainloopFwdSm90ILi2EN4cute5tupleIJNS5_1CILi1EEES8_S8_EEENS6_IJNS7_ILi128EEENS7_ILi96EEENS7_ILi64EEEEEELi256ENS_6half_tEfNS_4arch4Sm90ELb0ELb1ELb1ELb1ELb0ELb0ELb1ELb1ELb0ELb1ELb0ELb0EEENS1_21CollectiveEpilogueFwdINS6_IJSA_NS7_ILi256EEESB_EEES9_SE_SG_Li256ELb1ELb1ELb0ELb0EEENS1_36VarlenDynamicPersistentTileSchedulerILi128ELi96ELi256ELi128ELb0ELb1ELb1ELb1ELb0ELb1EEEEEEEEEvNT_6ParamsE,@function
        .size           _ZN7cutlass13device_kernelIN5flash11enable_sm90INS1_16FlashAttnFwdSm90INS1_25CollectiveMainloopFwdSm90ILi2EN4cute5tupleIJNS5_1CILi1EEES8_S8_EEENS6_IJNS7_ILi128EEENS7_ILi96EEENS7_ILi64EEEEEELi256ENS_6half_tEfNS_4arch4Sm90ELb0ELb1ELb1ELb1ELb0ELb0ELb1ELb1ELb0ELb1ELb0ELb0EEENS1_21CollectiveEpilogueFwdINS6_IJSA_NS7_ILi256EEESB_EEES9_SE_SG_Li256ELb1ELb1ELb0ELb0EEENS1_36VarlenDynamicPersistentTileSchedulerILi128ELi96ELi256ELi128ELb0ELb1ELb1ELb1ELb0ELb1EEEEEEEEEvNT_6ParamsE,(.L_x_6041 - _ZN7cutlass13device_kernelIN5flash11enable_sm90INS1_16FlashAttnFwdSm90INS1_25CollectiveMainloopFwdSm90ILi2EN4cute5tupleIJNS5_1CILi1EEES8_S8_EEENS6_IJNS7_ILi128EEENS7_ILi96EEENS7_ILi64EEEEEELi256ENS_6half_tEfNS_4arch4Sm90ELb0ELb1ELb1ELb1ELb0ELb0ELb1ELb1ELb0ELb1ELb0ELb0EEENS1_21CollectiveEpilogueFwdINS6_IJSA_NS7_ILi256EEESB_EEES9_SE_SG_Li256ELb1ELb1ELb0ELb0EEENS1_36VarlenDynamicPersistentTileSchedulerILi128ELi96ELi256ELi128ELb0ELb1ELb1ELb1ELb0ELb1EEEEEEEEEvNT_6ParamsE)
        .other          _ZN7cutlass13device_kernelIN5flash11enable_sm90INS1_16FlashAttnFwdSm90INS1_25CollectiveMainloopFwdSm90ILi2EN4cute5tupleIJNS5_1CILi1EEES8_S8_EEENS6_IJNS7_ILi128EEENS7_ILi96EEENS7_ILi64EEEEEELi256ENS_6half_tEfNS_4arch4Sm90ELb0ELb1ELb1ELb1ELb0ELb0ELb1ELb1ELb0ELb1ELb0ELb0EEENS1_21CollectiveEpilogueFwdINS6_IJSA_NS7_ILi256EEESB_EEES9_SE_SG_Li256ELb1ELb1ELb0ELb0EEENS1_36VarlenDynamicPersistentTileSchedulerILi128ELi96ELi256ELi128ELb0ELb1ELb1ELb1ELb0ELb1EEEEEEEEEvNT_6ParamsE,@"STO_CUDA_ENTRY STV_DEFAULT"
_ZN7cutlass13device_kernelIN5flash11enable_sm90INS1_16FlashAttnFwdSm90INS1_25CollectiveMainloopFwdSm90ILi2EN4cute5tupleIJNS5_1CILi1EEES8_S8_EEENS6_IJNS7_ILi128EEENS7_ILi96EEENS7_ILi64EEEEEELi256ENS_6half_tEfNS_4arch4Sm90ELb0ELb1ELb1ELb1ELb0ELb0ELb1ELb1ELb0ELb1ELb0ELb0EEENS1_21CollectiveEpilogueFwdINS6_IJSA_NS7_ILi256EEESB_EEES9_SE_SG_Li256ELb1ELb1ELb0ELb0EEENS1_36VarlenDynamicPersistentTileSchedulerILi128ELi96ELi256ELi128ELb0ELb1ELb1ELb1ELb0ELb1EEEEEEEEEvNT_6ParamsE:
        /* <DEDUP_REMOVED lines=22> */
.L_x_3168:
[----:B------:R-:W-:Y:S05]  /*0160*/  BSYNC B0 ;  /* 0x0000000000007941 */ /* 0x000fea0003800000 */
.L_x_3167:
        /* <DEDUP_REMOVED lines=43> */
.L_x_3169:
        /* <DEDUP_REMOVED lines=22> */
.L_x_3170:
        /* <DEDUP_REMOVED lines=18> */
.L_x_3171:
        /* <DEDUP_REMOVED lines=22> */
.L_x_3172:
        /* <DEDUP_REMOVED lines=22> */
.L_x_3173:
        /* <DEDUP_REMOVED lines=11> */
.L_x_3175:
[----:B------:R-:W-:-:S08]  /*0a10*/  NOP ;  /* 0x0000000000007918 */ /* 0x000fd00000000000 */
[----:B------:R-:W0:Y:S02]  /*0a20*/  USETMAXREG.TRY_ALLOC.CTAPOOL UP0, 0xf0 ;  /* 0x000000f0000079c8 */ /* 0x000e240008000600 */
[----:B0-----:R-:W-:-:S13]  /*0a30*/  PLOP3.LUT P0, PT, PT, PT, UP0, 0x80, 0x0 ;  /* 0x000000000000781c */ /* 0x001fda0003f0f008 */
[----:B------:R-:W-:Y:S05]  /*0a40*/  @!P0 BRA `(.L_x_3175) ;  /* 0xfffffffc00f08947 */ /* 0x000fea000383ffff */
[----:B------:R-:W-:Y:S01]  /*0a50*/  ISETP.NE.AND P0, PT, R14, 0x1, PT ;  /* 0x000000010e00780c */ /* 0x000fe20003f05270 */
[----:B------:R-:W0:Y:S08]  /*0a60*/  S2UR UR4, SR_CgaCtaId ;  /* 0x00000000000479c3 */ /* 0x000e300000008800 */
[----:B------:R-:W-:Y:S06]  /*0a70*/  BAR.ARV 0x8, 0x180 ;  /* 0x0206000000007b1d */ /* 0x000fec0000002000 */
[----:B------:R-:W-:-:S02]  /*0a80*/  UMOV UR46, 0x400 ;  /* 0x00000400002e7882 */ /* 0x000fc40000000000 */
[----:B------:R-:W-:Y:S08]  /*0a90*/  @!P0 BAR.ARV 0x9, 0x100 ;  /* 0x0244000000008b1d */ /* 0x000ff00000002000 */
[----:B------:R-:W-:Y:S01]  /*0aa0*/  BAR.SYNC.DEFER_BLOCKING 0x5, 0x180 ;  /* 0x0146000000007b1d */ /* 0x000fe20000010000 */
[C---:B------:R-:W-:Y:S02]  /*0ab0*/  IADD3 R208, P1, R16.reuse, 0x218, RZ ;  /* 0x0000021810d07810 */ /* 0x040fe40007f3e0ff */
[----:B------:R-:W-:Y:S01]  /*0ac0*/  IADD3 R212, P2, R16, 0x224, RZ ;  /* 0x0000022410d47810 */ /* 0x000fe20007f5e0ff */
[----:B0-----:R-:W-:-:S02]  /*0ad0*/  ULEA UR46, UR4, UR46, 0x18 ;  /* 0x0000002e042e7291 */ /* 0x001fc4000f8ec03f */
[--C-:B------:R-:W-:Y:S01]  /*0ae0*/  IMAD.X R209, RZ, RZ, R17.reuse, P1 ;  /* 0x000000ffffd17224 */ /* 0x100fe200008e0611 */
[----:B------:R-:W-:Y:S01]  /*0af0*/  ULDC UR4, c[0x0][0xd3c] ;  /* 0x00034f0000047ab9 */ /* 0x000fe20000000800 */
[----:B------:R-:W-:Y:S01]  /*0b00*/  STL.64 [R1+0x218], RZ ;  /* 0x000218ff01007387 */ /* 0x000fe20000100a00 */
[----:B------:R-:W-:-:S03]  /*0b10*/  IMAD.X R211, RZ, RZ, R17, P2 ;  /* 0x000000ffffd37224 */ /* 0x000fc600010e0611 */
[----:B------:R-:W-:Y:S04]  /*0b20*/  STL [R1+0x220], RZ ;  /* 0x000220ff01007387 */ /* 0x000fe80000100800 */
[----:B------:R-:W-:Y:S04]  /*0b30*/  STL [R1+0x224], RZ ;  /* 0x000224ff01007387 */ /* 0x000fe80000100800 */
[----:B------:R-:W0:Y:S01]  /*0b40*/  LDS.128 R8, [UR46+0x324d0] ;  /* 0x0324d02eff087984 */ /* 0x000e220008000c00 */
[----:B------:R-:W-:Y:S06]  /*0b50*/  BAR.ARV 0x4, 0x180 ;  /* 0x0106000000007b1d */ /* 0x000fec0000002000 */
[----:B0-----:R-:W-:-:S13]  /*0b60*/  ISETP.GE.AND P0, PT, R11, UR4, PT ;  /* 0x000000040b007c0c */ /* 0x001fda000bf06270 */
[----:B------:R-:W-:Y:S05]  /*0b70*/  @P0 EXIT ;  /* 0x000000000000094d */ /* 0x000fea0003800000 */
[----:B------:R-:W0:Y:S01]  /*0b80*/  S2R R0, SR_TID.X ;  /* 0x0000000000007919 */ /* 0x000e220000002100 */
[----:B------:R-:W1:Y:S01]  /*0b90*/  S2UR UR4, SR_SWINHI ;  /* 0x00000000000479c3 */ /* 0x000e620000002f00 */
[----:B------:R-:W-:Y:S01]  /*0ba0*/  IMAD.MOV.U32 R185, RZ, RZ, 0x2 ;  /* 0x00000002ffb97424 */ /* 0x000fe200078e00ff */
[----:B------:R-:W-:Y:S01]  /*0bb0*/  R2UR UR5, R9 ;  /* 0x00000000090572ca */ /* 0x000fe200000e0000 */
[----:B------:R-:W-:Y:S01]  /*0bc0*/  VIADD R205, R14, 0x8 ;  /* 0x000000080ecd7836 */ /* 0x000fe20000000000 */
[----:B------:R-:W-:Y:S02]  /*0bd0*/  R2UR UR6, R11 ;  /* 0x000000000b0672ca */ /* 0x000fe400000e0000 */
[----:B------:R-:W-:Y:S02]  /*0be0*/  R2UR UR7, R10 ;  /* 0x000000000a0772ca */ /* 0x000fe400000e0000 */
[----:B------:R-:W-:Y:S01]  /*0bf0*/  IADD3 R204, -R14, 0xb, RZ ;  /* 0x0000000b0ecc7810 */ /* 0x000fe20007ffe1ff */
[----:B------:R-:W-:Y:S01]  /*0c00*/  UMOV UR38, UR46 ;  /* 0x0000002e00267c82 */ /* 0x000fe20008000000 */
[----:B-1----:R-:W-:Y:S01]  /*0c10*/  UMOV UR39, UR4 ;  /* 0x0000000400277c82 */ /* 0x002fe20008000000 */
[----:B0-----:R-:W-:-:S05]  /*0c20*/  VIADD R202, R0, 0xffffff80 ;  /* 0xffffff8000ca7836 */ /* 0x001fca0000000000 */
[----:B------:R-:W-:-:S04]  /*0c30*/  SHF.R.S32.HI R15, RZ, 0x1f, R202 ;  /* 0x0000001fff0f7819 */ /* 0x000fc800000114ca */
[CC--:B------:R-:W-:Y:S02]  /*0c40*/  LEA.HI R3, R15.reuse, R202.reuse, RZ, 0x5 ;  /* 0x000000ca0f037211 */ /* 0x0c0fe400078f28ff */
[CC--:B----4-:R-:W-:Y:S02]  /*0c50*/  LEA.HI R2, R15.reuse, R202.reuse, RZ, 0x4 ;  /* 0x000000ca0f027211 */ /* 0x0d0fe400078f20ff */
[----:B------:R-:W-:Y:S01]  /*0c60*/  LEA.HI R0, R15, R202, RZ, 0x7 ;  /* 0x000000ca0f007211 */ /* 0x000fe200078f38ff */
[----:B------:R-:W-:Y:S01]  /*0c70*/  IMAD.SHL.U32 R4, R3, 0x20, RZ ;  /* 0x0000002003047824 */ /* 0x000fe200078e00ff */
[----:B------:R-:W-:Y:S02]  /*0c80*/  SHF.R.S32.HI R7, RZ, 0x4, R2 ;  /* 0x00000004ff077819 */ /* 0x000fe40000011402 */
[----:B------:R-:W-:Y:S02]  /*0c90*/  LOP3.LUT R3, R0, 0xffffff80, RZ, 0xc0, !PT ;  /* 0xffffff8000037812 */ /* 0x000fe400078ec0ff */
[----:B------:R-:W-:-:S02]  /*0ca0*/  LOP3.LUT R5, R2, 0x3fffff0, RZ, 0xc0, !PT ;  /* 0x03fffff002057812 */ /* 0x000fc400078ec0ff */
[----:B------:R-:W-:Y:S01]  /*0cb0*/  LEA.HI R2, R2, R7, RZ, 0x1 ;  /* 0x0000000702027211 */ /* 0x000fe200078f08ff */
[----:B------:R-:W-:Y:S01]  /*0cc0*/  IMAD.IADD R210, R202, 0x1, -R3 ;  /* 0x00000001cad27824 */ /* 0x000fe200078e0a03 */
[----:B------:R-:W-:Y:S01]  /*0cd0*/  LOP3.LUT R4, R4, 0xfffffc00, RZ, 0xc0, !PT ;  /* 0xfffffc0004047812 */ /* 0x000fe200078ec0ff */
[----:B------:R-:W-:Y:S01]  /*0ce0*/  IMAD.IADD R5, R202, 0x1, -R5 ;  /* 0x00000001ca057824 */ /* 0x000fe200078e0a05 */
[----:B------:R-:W-:Y:S02]  /*0cf0*/  LOP3.LUT R2, R2, 0x1ffffffe, RZ, 0xc0, !PT ;  /* 0x1ffffffe02027812 */ /* 0x000fe400078ec0ff */
[----:B------:R-:W-:Y:S01]  /*0d00*/  SHF.R.S32.HI R3, RZ, 0x1f, R210 ;  /* 0x0000001fff037819 */ /* 0x000fe200000114d2 */
[----:B------:R-:W-:Y:S01]  /*0d10*/  IMAD R5, R5, 0x40, R4 ;  /* 0x0000004005057824 */ /* 0x000fe200078e0204 */
[----:B------:R-:W-:Y:S01]  /*0d20*/  LEA.HI R6, R15, R202, RZ, 0x2 ;  /* 0x000000ca0f067211 */ /* 0x000fe200078f10ff */
[----:B------:R-:W-:Y:S01]  /*0d30*/  IMAD.IADD R2, R7, 0x1, -R2 ;  /* 0x0000000107027824 */ /* 0x000fe200078e0a02 */
[----:B------:R-:W-:-:S02]  /*0d40*/  LEA.HI R18, R3, R210, RZ, 0x2 ;  /* 0x000000d203127211 */ /* 0x000fc400078f10ff */
[----:B------:R-:W-:Y:S01]  /*0d50*/  LOP3.LUT R7, R6, 0xfffffffc, RZ, 0xc0, !PT ;  /* 0xfffffffc06077812 */ /* 0x000fe200078ec0ff */
[----:B------:R-:W-:Y:S01]  /*0d60*/  IMAD R184, R2, 0x8, R5 ;  /* 0x0000000802b87824 */ /* 0x000fe200078e0205 */
[--C-:B------:R-:W-:Y:S02]  /*0d70*/  SHF.R.S32.HI R2, RZ, 0x2, R18.reuse ;  /* 0x00000002ff027819 */ /* 0x100fe40000011412 */
[----:B------:R-:W-:Y:S01]  /*0d80*/  SHF.R.S32.HI R5, RZ, 0x1f, R18 ;  /* 0x0000001fff057819 */ /* 0x000fe20000011412 */
[----:B------:R-:W-:Y:S01]  /*0d90*/  IMAD.WIDE R184, R184, R185, UR38 ;  /* 0x00000026b8b87e25 */ /* 0x000fe2000f8e02b9 */
[----:B------:R-:W-:Y:S02]  /*0da0*/  LEA.HI R3, R3, R210, RZ, 0x5 ;  /* 0x000000d203037211 */ /* 0x000fe400078f28ff */
[----:B------:R-:W-:Y:S01]  /*0db0*/  LEA.HI R5, R5, R2, RZ, 0x3 ;  /* 0x0000000205057211 */ /* 0x000fe200078f18ff */
[----:B------:R-:W-:Y:S01]  /*0dc0*/  IMAD.IADD R7, R202, 0x1, -R7 ;  /* 0x00000001ca077824 */ /* 0x000fe200078e0a07 */
[----:B------:R-:W-:-:S02]  /*0dd0*/  IADD3 R9, P0, R184, 0x20, RZ ;  /* 0x00000020b8097810 */ /* 0x000fc40007f1e0ff */
[----:B------:R-:W-:Y:S02]  /*0de0*/  LOP3.LUT R5, R5, 0xfffffff8, RZ, 0xc0, !PT ;  /* 0xfffffff805057812 */ /* 0x000fe400078ec0ff */
[----:B------:R-:W-:Y:S02]  /*0df0*/  LOP3.LUT R8, R9, 0x380, RZ, 0xc0, !PT ;  /* 0x0000038009087812 */ /* 0x000fe400078ec0ff */
[----:B------:R-:W-:Y:S01]  /*0e00*/  SHF.R.S32.HI R3, RZ, 0x5, R3 ;  /* 0x00000005ff037819 */ /* 0x000fe20000011403 */
[----:B------:R-:W-:Y:S01]  /*0e10*/  IMAD.IADD R2, R2, 0x1, -R5 ;  /* 0x0000000102027824 */ /* 0x000fe200078e0a05 */
[----:B------:R-:W-:Y:S02]  /*0e20*/  LEA.HI R4, R7, R7, RZ, 0x1 ;  /* 0x0000000707047211 */ /* 0x000fe400078f08ff */
[----:B------:R-:W-:Y:S01]  /*0e30*/  SHF.R.U64 R8, R8, 0x3, RZ ;  /* 0x0000000308087819 */ /* 0x000fe200000012ff */
[----:B------:R-:W-:Y:S01]  /*0e40*/  IMAD R19, R3, 0x10, R2 ;  /* 0x0000001003137824 */ /* 0x000fe200078e0202 */
[----:B------:R-:W-:Y:S01]  /*0e50*/  LOP3.LUT R4, R4, 0x1ffffffe, RZ, 0xc0, !PT ;  /* 0x1ffffffe04047812 */ /* 0x000fe200078ec0ff */
[----:B------:R-:W-:Y:S01]  /*0e60*/  IMAD.X R3, RZ, RZ, R185, P0 ;  /* 0x000000ffff037224 */ /* 0x000fe200000e06b9 */
[----:B------:R-:W-:-:S02]  /*0e70*/  LOP3.LUT R2, R8, R9, RZ, 0x3c, !PT ;  /* 0x0000000908027212 */ /* 0x000fc400078e3cff */
[----:B------:R-:W-:Y:S01]  /*0e80*/  LEA.HI R15, R15, R202, RZ, 0x3 ;  /* 0x000000ca0f0f7211 */ /* 0x000fe200078f18ff */
[----:B------:R-:W-:Y:S01]  /*0e90*/  IMAD.IADD R21, R7, 0x1, -R4 ;  /* 0x0000000107157824 */ /* 0x000fe200078e0a04 */
[----:B------:R-:W-:Y:S02]  /*0ea0*/  SHF.R.S32.HI R223, RZ, 0x7, R0 ;  /* 0x00000007ffdf7819 */ /* 0x000fe40000011400 */
[----:B------:R-:W-:Y:S02]  /*0eb0*/  MOV R233, R2 ;  /* 0x0000000200e97202 */ /* 0x000fe40000000f00 */
[C---:B------:R-:W-:Y:S02]  /*0ec0*/  IADD3 R5, P1, R184.reuse, 0x40, RZ ;  /* 0x00000040b8057810 */ /* 0x040fe40007f3e0ff */
[----:B------:R-:W-:Y:S02]  /*0ed0*/  LOP3.LUT R3, R15, 0xfffffff8, RZ, 0xc0, !PT ;  /* 0xfffffff80f037812 */ /* 0x000fe400078ec0ff */
[----:B------:R-:W-:-:S02]  /*0ee0*/  IADD3 R7, P2, R184, 0x60, RZ ;  /* 0x00000060b8077810 */ /* 0x000fc40007f5e0ff */
[----:B------:R-:W-:Y:S01]  /*0ef0*/  IADD3 R9, P3, R184, 0x4000, RZ ;  /* 0x00004000b8097810 */ /* 0x000fe20007f7e0ff */
[----:B------:R-:W-:Y:S01]  /*0f00*/  IMAD.IADD R3, R202, 0x1, -R3 ;  /* 0x00000001ca037824 */ /* 0x000fe200078e0a03 */
[C---:B------:R-:W-:Y:S02]  /*0f10*/  IADD3 R227, P4, R184.reuse, 0x4020, RZ ;  /* 0x00004020b8e37810 */ /* 0x040fe40007f9e0ff */
[C---:B------:R-:W-:Y:S01]  /*0f20*/  IADD3 R11, P5, R184.reuse, 0x4040, RZ ;  /* 0x00004040b80b7810 */ /* 0x040fe20007fbe0ff */
[----:B------:R-:W-:Y:S01]  /*0f30*/  IMAD.SHL.U32 R190, R3, 0x8, RZ ;  /* 0x0000000803be7824 */ /* 0x000fe200078e00ff */
[----:B------:R-:W-:Y:S02]  /*0f40*/  IADD3 R13, P6, R184, 0xc060, RZ ;  /* 0x0000c060b80d7810 */ /* 0x000fe40007fde0ff */
[----:B------:R-:W-:Y:S01]  /*0f50*/  LEA.HI R0, R0, R223, RZ, 0x1 ;  /* 0x000000df00007211 */ /* 0x000fe200078f08ff */
[C---:B------:R-:W-:Y:S01]  /*0f60*/  VIADD R192, R190.reuse, 0x40 ;  /* 0x00000040bec07836 */ /* 0x040fe20000000000 */
[----:B------:R-:W-:Y:S01]  /*0f70*/  LOP3.LUT R4, R5, 0x380, RZ, 0xc0, !PT ;  /* 0x0000038005047812 */ /* 0x000fe200078ec0ff */
[C---:B------:R-:W-:Y:S01]  /*0f80*/  VIADD R191, R190.reuse, 0x80 ;  /* 0x00000080bebf7836 */ /* 0x040fe20000000000 */
[----:B------:R-:W-:Y:S01]  /*0f90*/  SHF.R.S32.HI R206, RZ, 0x3, R15 ;  /* 0x00000003ffce7819 */ /* 0x000fe2000001140f */
[----:B------:R-:W-:Y:S01]  /*0fa0*/  VIADD R193, R190, 0xc0 ;  /* 0x000000c0bec17836 */ /* 0x000fe20000000000 */
[----:B------:R-:W-:-:S02]  /*0fb0*/  LOP3.LUT R6, R7, 0x380, RZ, 0xc0, !PT ;  /* 0x0000038007067812 */ /* 0x000fc400078ec0ff */
[----:B------:R-:W-:Y:S01]  /*0fc0*/  LOP3.LUT R8, R9, 0x380, RZ, 0xc0, !PT ;  /* 0x0000038009087812 */ /* 0x000fe200078ec0ff */
[----:B------:R-:W-:Y:S01]  /*0fd0*/  IMAD R207, R3, 0x20, R206 ;  /* 0x0000002003cf7824 */ /* 0x000fe200078e02ce */
[----:B------:R-:W-:Y:S02]  /*0fe0*/  LOP3.LUT R226, R227, 0x380, RZ, 0xc0, !PT ;  /* 0x00000380e3e27812 */ /* 0x000fe400078ec0ff */
[----:B------:R-:W-:Y:S02]  /*0ff0*/  LOP3.LUT R10, R11, 0x380, RZ, 0xc0, !PT ;  /* 0x000003800b0a7812 */ /* 0x000fe400078ec0ff */
[----:B------:R-:W-:Y:S02]  /*1000*/  LOP3.LUT R12, R13, 0x380, RZ, 0xc0, !PT ;  /* 0x000003800d0c7812 */ /* 0x000fe400078ec0ff */
[----:B------:R-:W-:Y:S02]  /*1010*/  LOP3.LUT R0, R0, 0x3fffffe, RZ, 0xc0, !PT ;  /* 0x03fffffe00007812 */ /* 0x000fe400078ec0ff */
[----:B------:R-:W-:-:S02]  /*1020*/  SHF.R.U64 R4, R4, 0x3, RZ ;  /* 0x0000000304047819 */ /* 0x000fc400000012ff */
[----:B------:R-:W-:Y:S01]  /*1030*/  SHF.R.U64 R6, R6, 0x3, RZ ;  /* 0x0000000306067819 */ /* 0x000fe200000012ff */
[----:B------:R-:W-:Y:S01]  /*1040*/  IMAD.IADD R0, R223, 0x1, -R0 ;  /* 0x00000001df007824 */ /* 0x000fe200078e0a00 */
[----:B------:R-:W-:Y:S02]  /*1050*/  SHF.R.U64 R8, R8, 0x3, RZ ;  /* 0x0000000308087819 */ /* 0x000fe400000012ff */
[----:B------:R-:W-:Y:S01]  /*1060*/  SHF.R.U64 R226, R226, 0x3, RZ ;  /* 0x00000003e2e27819 */ /* 0x000fe200000012ff */
[----:B------:R-:W-:Y:S01]  /*1070*/  IMAD R200, R0, 0x40, R19 ;  /* 0x0000004000c87824 */ /* 0x000fe200078e0213 */
[----:B------:R-:W-:Y:S02]  /*1080*/  SHF.R.U64 R10, R10, 0x3, RZ ;  /* 0x000000030a0a7819 */ /* 0x000fe400000012ff */
[----:B------:R-:W-:Y:S01]  /*1090*/  SHF.R.U64 R12, R12, 0x3, RZ ;  /* 0x000000030c0c7819 */ /* 0x000fe200000012ff */
[----:B------:R-:W-:Y:S01]  /*10a0*/  IMAD R234, R21, 0x8, R200 ;  /* 0x0000000815ea7824 */ /* 0x000fe200078e02c8 */
[----:B------:R-:W-:-:S02]  /*10b0*/  LOP3.LUT R3, R18, 0x7ffffffc, RZ, 0xc0, !PT ;  /* 0x7ffffffc12037812 */ /* 0x000fc400078ec0ff */
        /* <DEDUP_REMOVED lines=14> */
[----:B------:R-:W-:-:S02]  /*11a0*/  IADD3 R222, P1, R16, 0x230, RZ ;  /* 0x0000023010de7810 */ /* 0x000fc40007f3e0ff */
[----:B------:R-:W-:Y:S01]  /*11b0*/  MOV R232, R4 ;  /* 0x0000000400e87202 */ /* 0x000fe20000000f00 */
[--C-:B------:R-:W-:Y:S01]  /*11c0*/  IMAD.X R23, RZ, RZ, R17.reuse, P0 ;  /* 0x000000ffff177224 */ /* 0x100fe200000e0611 */
[----:B------:R-:W-:Y:S01]  /*11d0*/  MOV R231, R6 ;  /* 0x0000000600e77202 */ /* 0x000fe20000000f00 */
[----:B------:R-:W-:Y:S01]  /*11e0*/  IMAD.X R213, RZ, RZ, R17, P1 ;  /* 0x000000ffffd57224 */ /* 0x000fe200008e0611 */
[----:B------:R-:W-:Y:S01]  /*11f0*/  MOV R230, R8 ;  /* 0x0000000800e67202 */ /* 0x000fe20000000f00 */
[----:B------:R-:W-:Y:S01]  /*1200*/  IMAD.SHL.U32 R201, R3, 0x2, RZ ;  /* 0x0000000203c97824 */ /* 0x000fe200078e00ff */
[----:B------:R-:W-:Y:S02]  /*1210*/  MOV R226, R226 ;  /* 0x000000e200e27202 */ /* 0x000fe40000000f00 */
[----:B------:R-:W-:Y:S02]  /*1220*/  MOV R225, R10 ;  /* 0x0000000a00e17202 */ /* 0x000fe40000000f00 */
[----:B------:R-:W-:-:S02]  /*1230*/  MOV R224, R12 ;  /* 0x0000000c00e07202 */ /* 0x000fc40000000f00 */
[----:B------:R-:W-:Y:S02]  /*1240*/  SHF.R.S32.HI R199, RZ, 0x1f, R190 ;  /* 0x0000001fffc77819 */ /* 0x000fe400000114be */
[----:B------:R-:W-:Y:S02]  /*1250*/  SHF.R.S32.HI R198, RZ, 0x1f, R192 ;  /* 0x0000001fffc67819 */ /* 0x000fe400000114c0 */
[----:B------:R-:W-:Y:S02]  /*1260*/  SHF.R.S32.HI R197, RZ, 0x1f, R191 ;  /* 0x0000001fffc57819 */ /* 0x000fe400000114bf */
[----:B------:R-:W-:-:S07]  /*1270*/  SHF.R.S32.HI R196, RZ, 0x1f, R193 ;  /* 0x0000001fffc47819 */ /* 0x000fce00000114c1 */
.L_x_3301:
[----:B------:R-:W-:Y:S01]  /*1280*/  ULDC.64 UR8, c[0x0][0xb20] ;  /* 0x0002c80000087ab9 */ /* 0x000fe20000000a00 */
[----:B------:R-:W-:Y:S01]  /*1290*/  ULDC UR48, c[0x0][0x2f0] ;  /* 0x0000bc0000307ab9 */ /* 0x000fe20000000800 */
        /* <DEDUP_REMOVED lines=10> */
[----:B012---:R-:W-:Y:S02]  /*1340*/  IMAD.U32 R2, RZ, RZ, UR8 ;  /* 0x00000008ff027e24 */ /* 0x007fe4000f8e00ff */
[----:B------:R-:W-:Y:S01]  /*1350*/  IMAD.U32 R3, RZ, RZ, UR9 ;  /* 0x00000009ff037e24 */ /* 0x000fe2000f8e00ff */
[----:B------:R-:W-:-:S03]  /*1360*/  @UP1 UIMAD.WIDE UR8, UR6, 0x4, UR10 ;  /* 0x00000004060818a5 */ /* 0x000fc6000f8e020a */
[----:B------:R-:W-:Y:S01]  /*1370*/  ULDC.64 UR10, c[0x0][0xb18] ;  /* 0x0002c600000a7ab9 */ /* 0x000fe20000000a00 */
[----:B------:R-:W2:Y:S02]  /*1380*/  @P0 LDG.E R2, desc[UR40][R2.64] ;  /* 0x0000002802020981 */ /* 0x000ea4000c1e1900 */
[----:B------:R-:W-:Y:S02]  /*1390*/  IMAD.U32 R4, RZ, RZ, UR8 ;  /* 0x00000008ff047e24 */ /* 0x000fe4000f8e00ff */
[----:B------:R-:W-:Y:S01]  /*13a0*/  IMAD.U32 R5, RZ, RZ, UR9 ;  /* 0x00000009ff057e24 */ /* 0x000fe2000f8e00ff */
[----:B------:R-:W-:-:S04]  /*13b0*/  ULDC.64 UR8, c[0x0][0x418] ;  /* 0x0001060000087ab9 */ /* 0x000fc80000000a00 */
[----:B---3--:R-:W3:Y:S01]  /*13c0*/  @P2 LDG.E R4, desc[UR40][R4.64] ;  /* 0x0000002804042981 */ /* 0x008ee2000c1e1900 */
[----:B------:R-:W-:Y:S01]  /*13d0*/  UISETP.NE.U32.AND UP0, UPT, UR8, URZ, UPT ;  /* 0x0000003f0800728c */ /* 0x000fe2000bf05070 */
[----:B------:R-:W-:Y:S01]  /*13e0*/  ISETP.NE.U32.AND P1, PT, RZ, UR10, PT ;  /* 0x0000000aff007c0c */ /* 0x000fe2000bf25070 */
[----:B------:R-:W-:Y:S01]  /*13f0*/  UMOV UR4, URZ ;  /* 0x0000003f00047c82 */ /* 0x000fe20008000000 */
[----:B------:R-:W-:Y:S01]  /*1400*/  ULDC UR8, c[0x0][0x424] ;  /* 0x0001090000087ab9 */ /* 0x000fe20000000800 */
[----:B------:R-:W-:Y:S01]  /*1410*/  UISETP.NE.AND.EX UP0, UPT, UR9, URZ, UPT, UP0 ;  /* 0x0000003f0900728c */ /* 0x000fe2000bf05300 */
[----:B------:R-:W-:Y:S01]  /*1420*/  ISETP.NE.AND.EX P1, PT, RZ, UR11, PT, P1 ;  /* 0x0000000bff007c0c */ /* 0x000fe2000bf25310 */
[----:B------:R-:W-:Y:S01]  /*1430*/  ULDC UR47, c[0x0][0x288] ;  /* 0x0000a200002f7ab9 */ /* 0x000fe20000000800 */
[----:B------:R-:W-:Y:S01]  /*1440*/  UMOV UR37, UR7 ;  /* 0x0000000700257c82 */ /* 0x000fe20008000000 */
[----:B------:R-:W-:-:S04]  /*1450*/  USEL UR8, UR8, 0x1, UP0 ;  /* 0x0000000108087887 */ /* 0x000fc80008000000 */
[----:B------:R-:W-:Y:S01]  /*1460*/  UIMAD UR48, UR8, UR48, URZ ;  /* 0x00000030083072a4 */ /* 0x000fe2000f8e023f */
[----:B--2---:R-:W-:Y:S02]  /*1470*/  @P0 R2UR UR4, R2 ;  /* 0x00000000020402ca */ /* 0x004fe400000e0000 */
[----:B---3--:R-:W-:Y:S01]  /*1480*/  @P2 R2UR UR47, R4 ;  /* 0x00000000042f22ca */ /* 0x008fe200000e0000 */
[----:B----4-:R-:W-:-:S14]  /*1490*/  @P2 BRA `(.L_x_3176) ;  /* 0x0000000000342947 */ /* 0x010fdc0003800000 */
        /* <DEDUP_REMOVED lines=13> */
.L_x_3176:
[----:B------:R-:W-:Y:S01]  /*1570*/  UMOV UR42, UR6 ;  /* 0x00000006002a7c82 */ /* 0x000fe20008000000 */
[----:B------:R-:W-:Y:S05]  /*1580*/  @!P1 BRA `(.L_x_3177) ;  /* 0x00000000001c9947 */ /* 0x000fea0003800000 */
[----:B------:R-:W-:Y:S02]  /*1590*/  ULDC.64 UR8, c[0x0][0xb18] ;  /* 0x0002c60000087ab9 */ /* 0x000fe40000000a00 */
[----:B------:R-:W-:-:S06]  /*15a0*/  UIMAD.WIDE UR6, UR6, 0x4, UR8 ;  /* 0x00000004060678a5 */ /* 0x000fcc000f8e0208 */
[----:B------:R-:W-:Y:S02]  /*15b0*/  IMAD.U32 R2, RZ, RZ, UR6 ;  /* 0x00000006ff027e24 */ /* 0x000fe4000f8e00ff */
[----:B------:R-:W-:-:S05]  /*15c0*/  IMAD.U32 R3, RZ, RZ, UR7 ;  /* 0x00000007ff037e24 */ /* 0x000fca000f8e00ff */
[----:B------:R-:W2:Y:S02]  /*15d0*/  LDG.E R2, desc[UR40][R2.64] ;  /* 0x0000002802027981 */ /* 0x000ea4000c1e1900 */
[----:B--2---:R-:W-:Y:S01]  /*15e0*/  R2UR UR48, R2 ;  /* 0x00000000023072ca */ /* 0x004fe200000e0000 */
[----:B------:R-:W-:-:S14]  /*15f0*/  BRA `(.L_x_3178) ;  /* 0x0000000000347947 */ /* 0x000fdc0003800000 */
.L_x_3177:
        /* <DEDUP_REMOVED lines=13> */
.L_x_3178:
[----:B------:R-:W0:Y:S01]  /*16d0*/  S2R R0, SR_TID.X ;  /* 0x0000000000007919 */ /* 0x000e220000002100 */
[----:B------:R-:W-:Y:S01]  /*16e0*/  UIADD3 UR6, UP2, UR38, 0x32450, URZ ;  /* 0x0003245026067890 */ /* 0x000fe2000ff5e03f */
[----:B------:R-:W-:Y:S01]  /*16f0*/  IMAD.MOV.U32 R2, RZ, RZ, 0x3000 ;  /* 0x00003000ff027424 */ /* 0x000fe200078e00ff */
[----:B------:R-:W-:Y:S01]  /*1700*/  UIADD3 UR12, UP3, UR38, 0x32460, URZ ;  /* 0x00032460260c7890 */ /* 0x000fe2000ff7e03f */
[----:B------:R-:W-:Y:S01]  /*1710*/  IMAD.U32 R3, RZ, RZ, UR36 ;  /* 0x00000024ff037e24 */ /* 0x000fe2000f8e00ff */
[----:B------:R-:W-:Y:S01]  /*1720*/  UIADD3 UR8, UP0, UR38, 0x32430, URZ ;  /* 0x0003243026087890 */ /* 0x000fe2000ff1e03f */
[----:B------:R-:W-:Y:S01]  /*1730*/  IMAD.MOV.U32 R8, RZ, RZ, 0x1 ;  /* 0x00000001ff087424 */ /* 0x000fe200078e00ff */
[----:B------:R-:W-:Y:S01]  /*1740*/  UIADD3 UR10, UP1, UR38, 0x32440, URZ ;  /* 0x00032440260a7890 */ /* 0x000fe2000ff3e03f */
[----:B------:R-:W-:Y:S01]  /*1750*/  IMAD.MOV.U32 R9, RZ, RZ, RZ ;  /* 0x000000ffff097224 */ /* 0x000fe200078e00ff */
[----:B------:R-:W-:Y:S01]  /*1760*/  UIADD3.X UR7, URZ, UR39, URZ, UP2, !UPT ;  /* 0x000000273f077290 */ /* 0x000fe200097fe43f */
[----:B------:R-:W-:Y:S01]  /*1770*/  IMAD.MOV.U32 R5, RZ, RZ, 0x100 ;  /* 0x00000100ff057424 */ /* 0x000fe200078e00ff */
[----:B------:R-:W-:Y:S01]  /*1780*/  UIADD3.X UR13, URZ, UR39, URZ, UP3, !UPT ;  /* 0x000000273f0d7290 */ /* 0x000fe20009ffe43f */
[----:B------:R-:W-:Y:S01]  /*1790*/  IMAD.MOV.U32 R6, RZ, RZ, 0x1 ;  /* 0x00000001ff067424 */ /* 0x000fe200078e00ff */
[----:B------:R-:W-:Y:S01]  /*17a0*/  UIADD3.X UR9, URZ, UR39, URZ, UP0, !UPT ;  /* 0x000000273f097290 */ /* 0x000fe200087fe43f */
[----:B------:R-:W-:Y:S01]  /*17b0*/  IMAD.MOV.U32 R7, RZ, RZ, RZ ;  /* 0x000000ffff077224 */ /* 0x000fe200078e00ff */
[----:B------:R-:W-:Y:S01]  /*17c0*/  UIADD3.X UR11, URZ, UR39, URZ, UP1, !UPT ;  /* 0x000000273f0b7290 */ /* 0x000fe20008ffe43f */
[----:B------:R-:W-:Y:S01]  /*17d0*/  IMAD.U32 R10, RZ, RZ, UR6 ;  /* 0x00000006ff0a7e24 */ /* 0x000fe2000f8e00ff */
[----:B------:R-:W-:Y:S01]  /*17e0*/  UIADD3 UR48, -UR4, UR48, URZ ;  /* 0x0000003004307290 */ /* 0x000fe2000fffe13f */
[----:B------:R-:W-:Y:S01]  /*17f0*/  IMAD.U32 R18, RZ, RZ, UR12 ;  /* 0x0000000cff127e24 */ /* 0x000fe2000f8e00ff */
[----:B------:R1:W-:Y:S01]  /*1800*/  STL.64 [R1+0x18], R2 ;  /* 0x0000180201007387 */ /* 0x0003e20000100a00 */
[----:B------:R-:W-:Y:S01]  /*1810*/  ULDC UR4, c[0x0][0x448] ;  /* 0x0001120000047ab9 */ /* 0x000fe20000000800 */
[----:B------:R-:W-:Y:S01]  /*1820*/  IMAD.U32 R11, RZ, RZ, UR7 ;  /* 0x00000007ff0b7e24 */ /* 0x000fe2000f8e00ff */
[----:B------:R-:W-:Y:S01]  /*1830*/  UISETP.NE.AND UP0, UPT, UR4, 0x1, UPT ;  /* 0x000000010400788c */ /* 0x000fe2000bf05270 */
[----:B------:R-:W-:Y:S01]  /*1840*/  IMAD.U32 R19, RZ, RZ, UR13 ;  /* 0x0000000dff137e24 */ /* 0x000fe2000f8e00ff */
[----:B------:R2:W-:Y:S01]  /*1850*/  STL.64 [R1+0x60], R8 ;  /* 0x0000600801007387 */ /* 0x0005e20000100a00 */
[----:B------:R-:W-:Y:S01]  /*1860*/  IMAD.U32 R20, RZ, RZ, UR5 ;  /* 0x00000005ff147e24 */ /* 0x000fe2000f8e00ff */
[----:B------:R-:W-:Y:S01]  /*1870*/  USHF.L.U32 UR43, UR5, 0x7, URZ ;  /* 0x00000007052b7899 */ /* 0x000fe2000800063f */
[----:B------:R-:W-:Y:S01]  /*1880*/  IMAD.MOV.U32 R12, RZ, RZ, 0xc000 ;  /* 0x0000c000ff0c7424 */ /* 0x000fe200078e00ff */
[----:B------:R-:W-:Y:S01]  /*1890*/  STL.128 [R1+0x440], RZ ;  /* 0x000440ff01007387 */ /* 0x000fe20000100c00 */
[----:B------:R-:W-:Y:S01]  /*18a0*/  IMAD.U32 R13, RZ, RZ, UR36 ;  /* 0x00000024ff0d7e24 */ /* 0x000fe2000f8e00ff */
[----:B------:R-:W-:Y:S01]  /*18b0*/  ULDC.64 UR4, c[0x0][0xad8] ;  /* 0x0002b60000047ab9 */ /* 0x000fe20000000a00 */
[----:B------:R-:W-:Y:S01]  /*18c0*/  IMAD.MOV.U32 R15, RZ, RZ, 0x100 ;  /* 0x00000100ff0f7424 */ /* 0x000fe200078e00ff */
[----:B0-----:R-:W-:Y:S01]  /*18d0*/  LOP3.LUT R0, R0, 0x7f, RZ, 0xc0, !PT ;  /* 0x0000007f00007812 */ /* 0x001fe200078ec0ff */
[----:B-1----:R-:W-:Y:S01]  /*18e0*/  IMAD.U32 R2, RZ, RZ, UR10 ;  /* 0x0000000aff027e24 */ /* 0x002fe2000f8e00ff */
[----:B------:R-:W-:Y:S01]  /*18f0*/  UISETP.GE.AND UP1, UPT, UR5, 0x1, UPT ;  /* 0x000000010500788c */ /* 0x000fe2000bf26270 */
[----:B------:R-:W-:Y:S01]  /*1900*/  IMAD.U32 R3, RZ, RZ, UR11 ;  /* 0x0000000bff037e24 */ /* 0x000fe2000f8e00ff */
[----:B------:R-:W-:Y:S01]  /*1910*/  ISETP.NE.AND P0, PT, R0, RZ, PT ;  /* 0x000000ff0000720c */ /* 0x000fe20003f05270 */
[----:B--2---:R-:W-:Y:S01]  /*1920*/  IMAD.U32 R8, RZ, RZ, UR8 ;  /* 0x00000008ff087e24 */ /* 0x004fe2000f8e00ff */
[----:B------:R-:W0:Y:S01]  /*1930*/  LDC R0, c[0x0][0xa80] ;  /* 0x0002a000ff007b82 */ /* 0x000e220000000800 */
[----:B------:R-:W-:Y:S01]  /*1940*/  IMAD.U32 R9, RZ, RZ, UR9 ;  /* 0x00000009ff097e24 */ /* 0x000fe2000f8e00ff */
[----:B------:R-:W-:Y:S01]  /*1950*/  SEL R4, RZ, 0x1, P0 ;  /* 0x00000001ff047807 */ /* 0x000fe20000000000 */
[----:B------:R-:W-:Y:S01]  /*1960*/  STL [R1+0x70], R20 ;  /* 0x0000701401007387 */ /* 0x000fe20000100800 */
[----:B------:R-:W-:Y:S01]  /*1970*/  UIADD3 UR8, UR43, 0x7f, URZ ;  /* 0x0000007f2b087890 */ /* 0x000fe2000fffe03f */
[----:B------:R-:W-:Y:S01]  /*1980*/  PLOP3.LUT P2, PT, PT, PT, UP1, 0x80, 0x0 ;  /* 0x000000000000781c */ /* 0x000fe20003f4f018 */
[----:B------:R-:W-:Y:S01]  /*1990*/  @UP0 ULDC UR6, c[0x0][0x44c] ;  /* 0x0001130000060ab9 */ /* 0x000fe20000000800 */
[----:B------:R-:W-:Y:S01]  /*19a0*/  IMAD.MOV.U32 R14, RZ, RZ, R4 ;  /* 0x000000ffff0e7224 */ /* 0x000fe200078e0004 */
[----:B------:R1:W-:Y:S01]  /*19b0*/  STL.128 [R1+0x20], R4 ;  /* 0x0000200401007387 */ /* 0x0003e20000100c00 */
[----:B------:R-:W-:Y:S01]  /*19c0*/  UIMAD.WIDE.U32 UR6, UR8, UR6, URZ ;  /* 0x00000006080672a5 */ /* 0x000fe2000f8e003f */
[C---:B------:R-:W-:Y:S01]  /*19d0*/  IADD3 R33, P0, R16.reuse, 0x440, RZ ;  /* 0x0000044010217810 */ /* 0x040fe20007f1e0ff */
[----:B------:R-:W-:Y:S01]  /*19e0*/  @UP0 ULDC UR9, c[0x0][0x450] ;  /* 0x0001140000090ab9 */ /* 0x000fe20000000800 */
[----:B------:R2:W-:Y:S01]  /*19f0*/  STL.128 [R1+0x50], R12 ;  /* 0x0000500c01007387 */ /* 0x0005e20000100c00 */
[----:B------:R-:W-:Y:S01]  /*1a00*/  UIADD3 UR44, UR48, 0x1, -UR47 ;  /* 0x00000001302c7890 */ /* 0x000fe2000fffe82f */
[----:B------:R-:W-:Y:S01]  /*1a10*/  IADD3 R32, P1, R16, 0x38, RZ ;  /* 0x0000003810207810 */ /* 0x000fe20007f3e0ff */
[----:B------:R-:W-:Y:S01]  /*1a20*/  @UP0 USHF.R.U32.HI UR8, URZ, UR9, UR7 ;  /* 0x000000093f080299 */ /* 0x000fe20008011607 */
[----:B------:R2:W-:Y:S01]  /*1a30*/  STL.64 [R1+0x8], R8 ;  /* 0x0000080801007387 */ /* 0x0005e20000100a00 */
[----:B------:R-:W-:-:S02]  /*1a40*/  IMAD.X R44, RZ, RZ, R17, P0 ;  /* 0x000000ffff2c7224 */ /* 0x000fc400000e0611 */
[----:B------:R-:W-:Y:S01]  /*1a50*/  UIADD3 UR6, UR44, UR8, URZ ;  /* 0x000000082c067290 */ /* 0x000fe2000fffe03f */
[----:B------:R2:W-:Y:S01]  /*1a60*/  STL.64 [R1+0x10], R2 ;  /* 0x0000100201007387 */ /* 0x0005e20000100a00 */
[----:B------:R-:W-:Y:S02]  /*1a70*/  IMAD.X R45, RZ, RZ, R17, P1 ;  /* 0x000000ffff2d7224 */ /* 0x000fe400008e0611 */
[----:B------:R-:W-:Y:S01]  /*1a80*/  UIADD3 UR4, UR6, UR4, URZ ;  /* 0x0000000406047290 */ /* 0x000fe2000fffe03f */
[----:B-1----:R-:W-:Y:S01]  /*1a90*/  IMAD.MOV.U32 R4, RZ, RZ, R10 ;  /* 0x000000ffff047224 */ /* 0x002fe200078e000a */
[----:B------:R2:W-:Y:S01]  /*1aa0*/  STL.64 [R1+0x30], R2 ;  /* 0x0000300201007387 */ /* 0x0005e20000100a00 */
[----:B------:R-:W-:Y:S02]  /*1ab0*/  IMAD.MOV.U32 R5, RZ, RZ, R11 ;  /* 0x000000ffff057224 */ /* 0x000fe400078e000b */
[----:B------:R-:W-:Y:S01]  /*1ac0*/  IMAD.MOV.U32 R6, RZ, RZ, R18 ;  /* 0x000000ffff067224 */ /* 0x000fe200078e0012 */
[----:B0-----:R2:W-:Y:S01]  /*1ad0*/  STL [R1+0x460], R0 ;  /* 0x0004600001007387 */ /* 0x0015e20000100800 */
[----:B------:R-:W-:-:S03]  /*1ae0*/  IMAD.MOV.U32 R7, RZ, RZ, R19 ;  /* 0x000000ffff077224 */ /* 0x000fc600078e0013 */
[----:B------:R2:W-:Y:S04]  /*1af0*/  STL.128 [R1+0x450], RZ ;  /* 0x000450ff01007387 */ /* 0x0005e80000100c00 */
[----:B------:R2:W-:Y:S04]  /*1b00*/  STL.128 [R1+0x40], R4 ;  /* 0x0000400401007387 */ /* 0x0005e80000100c00 */
[----:B------:R2:W-:Y:S04]  /*1b10*/  STL.64 [R1+0x68], R6 ;  /* 0x0000680601007387 */ /* 0x0005e80000100a00 */
        /* <DEDUP_REMOVED lines=45> */
.L_x_3180:
[----:B------:R-:W-:-:S11]  /*1df0*/  UISETP.NE.AND UP1, UPT, UR5, 0x1, UPT ;  /* 0x000000010500788c */ /* 0x000fd6000bf25270 */
[----:B------:R-:W-:Y:S02]  /*1e00*/  @UP1 ULDC.64 UR10, c[0x0][0xae0] ;  /* 0x0002b800000a1ab9 */ /* 0x000fe40000000a00 */
[----:B------:R-:W-:-:S04]  /*1e10*/  UIMAD.WIDE.U32 UR6, UR8, UR10, URZ ;  /* 0x0000000a080672a5 */ /* 0x000fc8000f8e003f */
[----:B------:R-:W-:-:S12]  /*1e20*/  @UP1 USHF.R.U32.HI UR8, URZ, UR11, UR7 ;  /* 0x0000000b3f081299 */ /* 0x000fd80008011607 */
.L_x_3181:
[----:B------:R-:W-:-:S04]  /*1e30*/  UIMAD UR8, UR8, UR5, UR5 ;  /* 0x00000005080872a4 */ /* 0x000fc8000f8e0205 */
[----:B------:R-:W-:-:S04]  /*1e40*/  UISETP.LT.AND UP1, UPT, UR4, UR8, UPT ;  /* 0x000000080400728c */ /* 0x000fc8000bf21270 */
[----:B------:R-:W-:-:S12]  /*1e50*/  USEL UR4, UR4, UR8, UP1 ;  /* 0x0000000804047287 */ /* 0x000fd80008800000 */
.L_x_3179:
        /* <DEDUP_REMOVED lines=31> */
.L_x_3183:
[----:B------:R-:W-:-:S11]  /*2050*/  UISETP.NE.AND UP0, UPT, UR5, 0x1, UPT ;  /* 0x000000010500788c */ /* 0x000fd6000bf05270 */
[----:B------:R-:W-:Y:S02]  /*2060*/  @UP0 ULDC.64 UR10, c[0x0][0xae0] ;  /* 0x0002b800000a0ab9 */ /* 0x000fe40000000a00 */
[----:B------:R-:W-:-:S04]  /*2070*/  UIMAD.WIDE.U32 UR6, UR4, UR10, URZ ;  /* 0x0000000a040672a5 */ /* 0x000fc8000f8e003f */
[----:B------:R-:W-:-:S12]  /*2080*/  @UP0 USHF.R.U32.HI UR4, URZ, UR11, UR7 ;  /* 0x0000000b3f040299 */ /* 0x000fd80008011607 */
.L_x_3184:
[----:B------:R-:W-:-:S04]  /*2090*/  UIMAD UR4, UR4, UR5, URZ ;  /* 0x00000005040472a4 */ /* 0x000fc8000f8e023f */
[----:B------:R-:W-:-:S04]  /*20a0*/  UISETP.LT.AND UP0, UPT, UR8, UR4, UPT ;  /* 0x000000040800728c */ /* 0x000fc8000bf01270 */
[----:B------:R-:W-:-:S12]  /*20b0*/  USEL UR8, UR8, UR4, !UP0 ;  /* 0x0000000408087287 */ /* 0x000fd8000c000000 */
.L_x_3182:
        /* <DEDUP_REMOVED lines=9> */
[----:B--2---:R-:W0:Y:S01]  /*2150*/  SHFL.IDX PT, R0, R223, RZ, 0x1f ;  /* 0x00001fffdf007589 */ /* 0x004e2200000e0000 */
        /* <DEDUP_REMOVED lines=87> */
.L_x_3186:
[----:B------:R-:W1:Y:S01]  /*26d0*/  S2R R20, SR_TID.X ;  /* 0x0000000000147919 */ /* 0x000e620000002100 */
[----:B0-----:R-:W0:Y:S01]  /*26e0*/  LDC.64 R10, c[0x0][0xad0] ;  /* 0x0002b400ff0a7b82 */ /* 0x001e220000000a00 */
[----:B------:R-:W-:Y:S01]  /*26f0*/  IADD3 R8, P0, R16, 0x120, RZ ;  /* 0x0000012010087810 */ /* 0x000fe20007f1e0ff */
[----:B------:R-:W-:Y:S01]  /*2700*/  ULDC UR4, c[0x0][0x20] ;  /* 0x0000080000047ab9 */ /* 0x000fe20000000800 */
[----:B------:R-:W-:Y:S01]  /*2710*/  IMAD.U32 R13, RZ, RZ, UR47 ;  /* 0x0000002fff0d7e24 */ /* 0x000fe2000f8e00ff */
[----:B------:R-:W-:Y:S01]  /*2720*/  STL.64 [R1+0x130], R34 ;  /* 0x0001302201007387 */ /* 0x000fe20000100a00 */
[----:B------:R-:W-:Y:S02]  /*2730*/  VIADD R194, R22, -UR4 ;  /* 0x8000000416c27c36 */ /* 0x000fe40008000000 */
[--C-:B------:R-:W-:Y:S01]  /*2740*/  IMAD.X R9, RZ, RZ, R17.reuse, P0 ;  /* 0x000000ffff097224 */ /* 0x100fe200000e0611 */
[----:B------:R-:W2:Y:S01]  /*2750*/  LDC.64 R4, c[0x0][0xad8] ;  /* 0x0002b600ff047b82 */ /* 0x000ea20000000a00 */
[----:B------:R-:W-:Y:S01]  /*2760*/  IMAD.U32 R15, RZ, RZ, UR48 ;  /* 0x00000030ff0f7e24 */ /* 0x000fe2000f8e00ff */
[----:B------:R-:W-:Y:S04]  /*2770*/  STL.64 [R1+0x120], R200 ;  /* 0x000120c801007387 */ /* 0x000fe80000100a00 */
[----:B------:R-:W-:Y:S02]  /*2780*/  STL.64 [R1+0x128], R8 ;  /* 0x0001280801007387 */ /* 0x000fe40000100a00 */
[----:B------:R-:W3:Y:S02]  /*2790*/  LDC.64 R2, c[0x0][0xae0] ;  /* 0x0002b800ff027b82 */ /* 0x000ee40000000a00 */
[----:B------:R-:W-:Y:S04]  /*27a0*/  STL.U8 [R1+0x138], RZ ;  /* 0x000138ff01007387 */ /* 0x000fe80000100000 */
[----:B------:R4:W-:Y:S02]  /*27b0*/  STL [R194+0x4], R13 ;  /* 0x0000040dc2007387 */ /* 0x0009e40000100800 */
[----:B------:R-:W5:Y:S02]  /*27c0*/  LDC.64 R6, c[0x0][0x448] ;  /* 0x00011200ff067b82 */ /* 0x000f640000000a00 */
[----:B------:R0:W-:Y:S04]  /*27d0*/  STL [R194+0x8], R15 ;  /* 0x0000080fc2007387 */ /* 0x0001e80000100800 */
[----:B0-----:R0:W-:Y:S01]  /*27e0*/  STL [R194+0xc], R11 ;  /* 0x00000c0bc2007387 */ /* 0x0011e20000100800 */
[----:B-1----:R-:W-:Y:S01]  /*27f0*/  VIADD R202, R20, 0xffffff80 ;  /* 0xffffff8014ca7836 */ /* 0x002fe20000000000 */
[----:B------:R-:W1:Y:S02]  /*2800*/  LDC R235, c[0x0][0x450] ;  /* 0x00011400ffeb7b82 */ /* 0x000e640000000800 */
[----:B------:R0:W-:Y:S04]  /*2810*/  STL [R194+0x14], RZ ;  /* 0x000014ffc2007387 */ /* 0x0001e80000100800 */
[----:B------:R0:W-:Y:S04]  /*2820*/  STL [R194], R202 ;  /* 0x000000cac2007387 */ /* 0x0001e80000100800 */
[----:B--2---:R0:W-:Y:S04]  /*2830*/  STL [R194+0x10], R4 ;  /* 0x00001004c2007387 */ /* 0x0041e80000100800 */
[----:B------:R0:W-:Y:S04]  /*2840*/  STL [R194+0x18], R5 ;  /* 0x00001805c2007387 */ /* 0x0001e80000100800 */
[----:B---3--:R0:W-:Y:S04]  /*2850*/  STL [R194+0x1c], R2 ;  /* 0x00001c02c2007387 */ /* 0x0081e80000100800 */
[----:B------:R0:W-:Y:S04]  /*2860*/  STL [R194+0x20], R3 ;  /* 0x00002003c2007387 */ /* 0x0001e80000100800 */
[----:B-----5:R0:W-:Y:S04]  /*2870*/  STL [R194+0x24], R6 ;  /* 0x00002406c2007387 */ /* 0x0201e80000100800 */
[----:B------:R0:W-:Y:S04]  /*2880*/  STL [R194+0x28], R7 ;  /* 0x00002807c2007387 */ /* 0x0001e80000100800 */
[----:B-1----:R0:W-:Y:S04]  /*2890*/  STL [R194+0x2c], R235 ;  /* 0x00002cebc2007387 */ /* 0x0021e80000100800 */
        /* <DEDUP_REMOVED lines=12> */
.L_x_3440:
[----:B------:R-:W-:Y:S05]  /*2960*/  BSYNC B0 ;  /* 0x0000000000007941 */ /* 0x000fea0003800000 */
.L_x_3187:
        /* <DEDUP_REMOVED lines=58> */
.L_x_3190:
[----:B------:R-:W-:Y:S05]  /*2d10*/  BSYNC B0 ;  /* 0x0000000000007941 */ /* 0x000fea0003800000 */
.L_x_3189:
        /* <DEDUP_REMOVED lines=8> */
.L_x_3192:
[----:B------:R-:W-:Y:S05]  /*2da0*/  BSYNC B0 ;  /* 0x0000000000007941 */ /* 0x000fea0003800000 */
.L_x_3191:
[----:B------:R-:W-:Y:S04]  /*2db0*/  BSSY B0, `(.L_x_3193) ;  /* 0x0000004000007945 */ /* 0x000fe80003800000 */
[----:B-1----:R-:W-:Y:S05]  /*2dc0*/  @P0 BRA `(.L_x_3194) ;  /* 0x0000000000080947 */ /* 0x002fea0003800000 */
[----:B------:R-:W1:Y:S02]  /*2dd0*/  SYNCS.PHASECHK.TRANS64.TRYWAIT P0, [R20+URZ], R21 ;  /* 0x00000015140075a7 */ /* 0x000e64000800017f */
[----:B-1----:R-:W-:Y:S05]  /*2de0*/  @!P0 BRA `(.L_x_3195) ;  /* 0x0000027000dc8947 */ /* 0x002fea0003800000 */
.L_x_3194:
[----:B------:R-:W-:Y:S05]  /*2df0*/  BSYNC B0 ;  /* 0x0000000000007941 */ /* 0x000fea0003800000 */
.L_x_3193:
        /* <DEDUP_REMOVED lines=58> */
.L_x_3441:
[----:B------:R-:W-:Y:S05]  /*31a0*/  BSYNC B0 ;  /* 0x0000000000007941 */ /* 0x000fea0003800000 */
.L_x_3196:
[----:B------:R-:W2:Y:S04]  /*31b0*/  LDL R10, [R1+0x54] ;  /* 0x00005400010a7983 */ /* 0x000ea80000100800 */
[----:B0-----:R0:W5:Y:S01]  /*31c0*/  LDL.64 R8, [R1+0x218] ;  /* 0x0002180001087983 */ /* 0x0011620000100a00 */
[----:B------:R-:W-:Y:S01]  /*31d0*/  BSSY B0, `(.L_x_3198) ;  /* 0x0000005000007945 */ /* 0x000fe20003800000 */
[----:B--2---:R-:W-:-:S04]  /*31e0*/  LOP3.LUT R10, R10, 0x1, RZ, 0xfc, !PT ;  /* 0x000000010a0a7812 */ /* 0x004fc800078efcff */
[----:B------:R-:W-:-:S13]  /*31f0*/  ISETP.NE.AND P1, PT, R10, 0x3, PT ;  /* 0x000000030a00780c */ /* 0x000fda0003f25270 */
[----:B0-----:R-:W-:Y:S05]  /*3200*/  @!P1 BRA `(.L_x_3199) ;  /* 0x0000000000049947 */ /* 0x001fea0003800000 */
[----:B------:R-:W-:Y:S01]  /*3210*/  BPT.TRAP 0x1 ;  /* 0x000000040000795c */ /* 0x000fe20000300000 */
.L_x_3199:
[----:B------:R-:W-:Y:S05]  /*3220*/  BSYNC B0 ;  /* 0x0000000000007941 */ /* 0x000fea0003800000 */
.L_x_3198:
        /* <DEDUP_REMOVED lines=8> */
.L_x_3201:
[----:B------:R-:W-:Y:S05]  /*32b0*/  BSYNC B0 ;  /* 0x0000000000007941 */ /* 0x000fea0003800000 */
.L_x_3200:
[----:B------:R-:W-:Y:S04]  /*32c0*/  BSSY B0, `(.L_x_3202) ;  /* 0x0000004000007945 */ /* 0x000fe80003800000 */
[----:B-1----:R-:W-:Y:S05]  /*32d0*/  @P0 BRA `(.L_x_3203) ;  /* 0x0000000000080947 */ /* 0x002fea0003800000 */
[----:B------:R-:W1:Y:S02]  /*32e0*/  SYNCS.PHASECHK.TRANS64.TRYWAIT P0, [R8+URZ], R9 ;  /* 0x00000009080075a7 */ /* 0x000e64000800017f */
[----:B-1----:R-:W-:Y:S05]  /*32f0*/  @!P0 BRA `(.L_x_3204) ;  /* 0x0000026c00c48947 */ /* 0x002fea0003800000 */
.L_x_3203:
[----:B------:R-:W-:Y:S05]  /*3300*/  BSYNC B0 ;  /* 0x0000000000007941 */ /* 0x000fea0003800000 */
.L_x_3202:
        /* <DEDUP_REMOVED lines=209> */
[----:B------:R-:W3:Y:S04]  /*4020*/  LDL R10, [R194+0x18] ;  /* 0x00001800c20a7983 */ /* 0x000ee80000100800 */
[----:B------:R-:W5:Y:S04]  /*4030*/  LDL R9, [R194+0x4] ;  /* 0x00000400c2097983 */ /* 0x000f680000100800 */
[----:B------:R-:W5:Y:S04]  /*4040*/  LDL R13, [R194+0xc] ;  /* 0x00000c00c20d7983 */ /* 0x000f680000100800 */
[----:B------:R-:W5:Y:S04]  /*4050*/  LDL R11, [R194+0x10] ;  /* 0x00001000c20b7983 */ /* 0x000f680000100800 */
[----:B------:R-:W5:Y:S04]  /*4060*/  LDL R12, [R194+0x14] ;  /* 0x00001400c20c7983 */ /* 0x000f680000100800 */
[----:B--2---:R-:W2:Y:S01]  /*4070*/  LD.E R14, desc[UR40][R14.64] ;  /* 0x000000280e0e7980 */ /* 0x004ea2000c101900 */
[----:B----4-:R-:W-:-:S03]  /*4080*/  ISETP.NE.AND P1, PT, R8, 0x1, PT ;  /* 0x000000010800780c */ /* 0x010fc60003f25270 */
[----:B------:R-:W4:Y:S10]  /*4090*/  LDL R8, [R194+0x8] ;  /* 0x00000800c2087983 */ /* 0x000f340000100800 */
[----:B------:R-:W4:Y:S04]  /*40a0*/  @P1 LDL R20, [R194+0x28] ;  /* 0x00002800c2141983 */ /* 0x000f280000100800 */
[----:B------:R-:W4:Y:S01]  /*40b0*/  @P1 LDL R21, [R194+0x2c] ;  /* 0x00002c00c2151983 */ /* 0x000f220000100800 */
[----:B------:R-:W-:Y:S01]  /*40c0*/  UMOV UR4, 0xffffffa0 ;  /* 0xffffffa000047882 */ /* 0x000fe20000000000 */
[----:B---3--:R-:W-:Y:S01]  /*40d0*/  ISETP.GE.AND P2, PT, R10, 0x1, PT ;  /* 0x000000010a00780c */ /* 0x008fe20003f46270 */
[----:B------:R-:W-:Y:S01]  /*40e0*/  UIMAD UR4, UR49, UR4, 0x60 ;  /* 0x00000060310474a4 */ /* 0x000fe2000f8e0204 */
[----:B-----5:R-:W-:Y:S01]  /*40f0*/  LOP3.LUT R13, RZ, R13, RZ, 0x33, !PT ;  /* 0x0000000dff0d7212 */ /* 0x020fe200078e33ff */
[----:B------:R-:W-:Y:S01]  /*4100*/  BSSY B0, `(.L_x_3205) ;  /* 0x00000a9000007945 */ /* 0x000fe20003800000 */
[-C--:B--2---:R-:W-:Y:S01]  /*4110*/  FMUL.FTZ R141, R25, R14.reuse ;  /* 0x0000000e198d7220 */ /* 0x084fe20000410000 */
[----:B------:R-:W-:Y:S01]  /*4120*/  SHF.R.S32.HI R25, RZ, 0x1f, R18 ;  /* 0x0000001fff197819 */ /* 0x000fe20000011412 */
[----:B------:R-:W-:-:S03]  /*4130*/  FMUL.FTZ R133, R26, R14 ;  /* 0x0000000e1a857220 */ /* 0x000fc60000410000 */
[----:B------:R-:W-:Y:S01]  /*4140*/  LEA.HI R26, R25, R18, RZ, 0x7 ;  /* 0x00000012191a7211 */ /* 0x000fe200078f38ff */
[----:B------:R-:W-:-:S03]  /*4150*/  FMUL.FTZ R131, R27, R14 ;  /* 0x0000000e1b837220 */ /* 0x000fc60000410000 */
[----:B------:R-:W-:Y:S01]  /*4160*/  LOP3.LUT R27, R26, 0xffffff80, RZ, 0xc0, !PT ;  /* 0xffffff801a1b7812 */ /* 0x000fe200078ec0ff */
[----:B------:R-:W-:-:S04]  /*4170*/  FMUL.FTZ R139, R28, R14 ;  /* 0x0000000e1c8b7220 */ /* 0x000fc80000410000 */
[----:B------:R-:W-:Y:S02]  /*4180*/  IMAD.IADD R27, R18, 0x1, -R27 ;  /* 0x00000001121b7824 */ /* 0x000fe400078e0a1b */
[----:B------:R-:W-:-:S03]  /*4190*/  FMUL.FTZ R137, R29, R14 ;  /* 0x0000000e1d897220 */ /* 0x000fc60000410000 */
[----:B------:R-:W-:Y:S01]  /*41a0*/  SHF.R.S32.HI R28, RZ, 0x1f, R27 ;  /* 0x0000001fff1c7819 */ /* 0x000fe2000001141b */
[----:B------:R-:W-:-:S03]  /*41b0*/  FMUL.FTZ R127, R31, R14 ;  /* 0x0000000e1f7f7220 */ /* 0x000fc60000410000 */
[----:B------:R-:W-:Y:S01]  /*41c0*/  LEA.HI R29, R28, R27, RZ, 0x2 ;  /* 0x0000001b1c1d7211 */ /* 0x000fe200078f10ff */
[----:B------:R-:W-:Y:S01]  /*41d0*/  FMUL.FTZ R129, R30, R14 ;  /* 0x0000000e1e817220 */ /* 0x000fe20000410000 */
[----:B------:R-:W-:Y:S02]  /*41e0*/  LEA.HI R31, R25, R18, RZ, 0x2 ;  /* 0x00000012191f7211 */ /* 0x000fe400078f10ff */
[--C-:B------:R-:W-:Y:S02]  /*41f0*/  SHF.R.S32.HI R30, RZ, 0x2, R29.reuse ;  /* 0x00000002ff1e7819 */ /* 0x100fe4000001141d */
[----:B------:R-:W-:Y:S01]  /*4200*/  SHF.R.S32.HI R25, RZ, 0x1f, R29 ;  /* 0x0000001fff197819 */ /* 0x000fe2000001141d */
[----:B------:R-:W-:Y:S01]  /*4210*/  FMUL.FTZ R229, R33, R14 ;  /* 0x0000000e21e57220 */ /* 0x000fe20000410000 */
[----:B------:R-:W-:Y:S02]  /*4220*/  LOP3.LUT R33, R31, 0xfffffffc, RZ, 0xc0, !PT ;  /* 0xfffffffc1f217812 */ /* 0x000fe400078ec0ff */
[----:B------:R-:W-:-:S02]  /*4230*/  LEA.HI R31, R25, R30, RZ, 0x3 ;  /* 0x0000001e191f7211 */ /* 0x000fc400078f18ff */
[----:B------:R-:W-:Y:S02]  /*4240*/  SHF.R.S32.HI R25, RZ, 0x7, R26 ;  /* 0x00000007ff197819 */ /* 0x000fe4000001141a */
[----:B------:R-:W-:Y:S01]  /*4250*/  LEA.HI R28, R28, R27, RZ, 0x5 ;  /* 0x0000001b1c1c7211 */ /* 0x000fe200078f28ff */
[----:B------:R-:W-:Y:S01]  /*4260*/  IMAD.IADD R33, R18, 0x1, -R33 ;  /* 0x0000000112217824 */ /* 0x000fe200078e0a21 */
[----:B------:R-:W-:Y:S02]  /*4270*/  LOP3.LUT R31, R31, 0xfffffff8, RZ, 0xc0, !PT ;  /* 0xfffffff81f1f7812 */ /* 0x000fe400078ec0ff */
[----:B------:R-:W-:Y:S02]  /*4280*/  LEA.HI R26, R26, R25, RZ, 0x1 ;  /* 0x000000191a1a7211 */ /* 0x000fe400078f08ff */
[----:B------:R-:W-:Y:S01]  /*4290*/  SHF.R.S32.HI R28, RZ, 0x5, R28 ;  /* 0x00000005ff1c7819 */ /* 0x000fe2000001141c */
[----:B------:R-:W-:Y:S01]  /*42a0*/  IMAD.IADD R31, R30, 0x1, -R31 ;  /* 0x000000011e1f7824 */ /* 0x000fe200078e0a1f */
[----:B------:R-:W-:-:S02]  /*42b0*/  LOP3.LUT R26, R26, 0x3fffffe, RZ, 0xc0, !PT ;  /* 0x03fffffe1a1a7812 */ /* 0x000fc400078ec0ff */
        /* <DEDUP_REMOVED lines=128> */
.L_x_3210:
[----:B------:R-:W-:Y:S05]  /*4ac0*/  BSYNC B2 ;  /* 0x0000000000027941 */ /* 0x000fea0003800000 */
.L_x_3209:
[----:B------:R-:W-:Y:S01]  /*4ad0*/  LOP3.LUT R13, RZ, R13, RZ, 0x33, !PT ;  /* 0x0000000dff0d7212 */ /* 0x000fe200078e33ff */
[----:B------:R-:W-:Y:S06]  /*4ae0*/  BRA `(.L_x_3211) ;  /* 0x0000000000187947 */ /* 0x000fec0003800000 */
.L_x_3208:
[----:B------:R-:W-:-:S13]  /*4af0*/  ISETP.NE.AND P1, PT, R10, 0x1, PT ;  /* 0x000000010a00780c */ /* 0x000fda0003f25270 */
[----:B------:R-:W-:Y:S05]  /*4b00*/  @!P1 BRA `(.L_x_3211) ;  /* 0x0000000000109947 */ /* 0x000fea0003800000 */
[----:B------:R-:W2:Y:S04]  /*4b10*/  LDL R14, [R194+0x1c] ;  /* 0x00001c00c20e7983 */ /* 0x000ea80000100800 */
[----:B------:R-:W3:Y:S01]  /*4b20*/  LDL R18, [R194+0x20] ;  /* 0x00002000c2127983 */ /* 0x000ee20000100800 */
[----:B--2---:R-:W-:-:S05]  /*4b30*/  IMAD.HI.U32 R13, R13, R14, RZ ;  /* 0x0000000e0d0d7227 */ /* 0x004fca00078e00ff */
[----:B---3--:R-:W-:-:S07]  /*4b40*/  SHF.R.U32.HI R13, RZ, R18, R13 ;  /* 0x00000012ff0d7219 */ /* 0x008fce000001160d */
.L_x_3211:
[----:B------:R-:W-:Y:S05]  /*4b50*/  BSYNC B1 ;  /* 0x0000000000017941 */ /* 0x000fea0003800000 */
.L_x_3207:
[----:B------:R-:W-:-:S05]  /*4b60*/  IMAD R13, R10, R13, R26 ;  /* 0x0000000d0a0d7224 */ /* 0x000fca00078e021a */
[----:B------:R-:W-:Y:S02]  /*4b70*/  VIMNMX R12, R12, R13, !PT ;  /* 0x0000000d0c0c7248 */ /* 0x000fe40007fe0100 */
[----:B------:R-:W-:-:S07]  /*4b80*/  VIADDMNMX R11, R13, R10, R11, PT ;  /* 0x0000000a0d0b7246 */ /* 0x000fce000380010b */
.L_x_3206:
[----:B------:R-:W-:Y:S05]  /*4b90*/  BSYNC B0 ;  /* 0x0000000000007941 */ /* 0x000fea0003800000 */
.L_x_3205:
        /* <DEDUP_REMOVED lines=133> */
.L_x_3217:
[----:B------:R-:W-:Y:S05]  /*53f0*/  BSYNC B2 ;  /* 0x0000000000027941 */ /* 0x000fea0003800000 */
.L_x_3216:
[----:B------:R-:W-:Y:S01]  /*5400*/  LOP3.LUT R9, RZ, R9, RZ, 0x33, !PT ;  /* 0x00000009ff097212 */ /* 0x000fe200078e33ff */
[----:B------:R-:W-:Y:S06]  /*5410*/  BRA `(.L_x_3218) ;  /* 0x0000000000187947 */ /* 0x000fec0003800000 */
.L_x_3215:
[----:B------:R-:W-:-:S13]  /*5420*/  ISETP.NE.AND P6, PT, R10, 0x1, PT ;  /* 0x000000010a00780c */ /* 0x000fda0003fc5270 */
[----:B------:R-:W-:Y:S05]  /*5430*/  @!P6 BRA `(.L_x_3218) ;  /* 0x000000000010e947 */ /* 0x000fea0003800000 */
[----:B------:R-:W2:Y:S04]  /*5440*/  LDL R8, [R194+0x1c] ;  /* 0x00001c00c2087983 */ /* 0x000ea80000100800 */
[----:B------:R-:W3:Y:S01]  /*5450*/  LDL R14, [R194+0x20] ;  /* 0x00002000c20e7983 */ /* 0x000ee20000100800 */
[----:B--2---:R-:W-:-:S05]  /*5460*/  IMAD.HI.U32 R9, R9, R8, RZ ;  /* 0x0000000809097227 */ /* 0x004fca00078e00ff */
[----:B---3--:R-:W-:-:S07]  /*5470*/  SHF.R.U32.HI R9, RZ, R14, R9 ;  /* 0x0000000eff097219 */ /* 0x008fce0000011609 */
.L_x_3218:
[----:B------:R-:W-:Y:S05]  /*5480*/  BSYNC B1 ;  /* 0x0000000000017941 */ /* 0x000fea0003800000 */
.L_x_3214:
[----:B------:R-:W-:-:S05]  /*5490*/  IMAD R9, R10, R9, R26 ;  /* 0x000000090a097224 */ /* 0x000fca00078e021a */
[----:B------:R-:W-:Y:S02]  /*54a0*/  VIADDMNMX R11, R9, R10, R11, PT ;  /* 0x0000000a090b7246 */ /* 0x000fe4000380010b */
[----:B------:R-:W-:-:S07]  /*54b0*/  VIMNMX R12, R12, R9, !PT ;  /* 0x000000090c0c7248 */ /* 0x000fce0007fe0100 */
.L_x_3213:
[----:B------:R-:W-:Y:S05]  /*54c0*/  BSYNC B0 ;  /* 0x0000000000007941 */ /* 0x000fea0003800000 */
.L_x_3212:
        /* <DEDUP_REMOVED lines=13> */
[----:B------:R-:W5:Y:S01]  /*55a0*/  LDL R18, [R1+0x39c] ;  /* 0x00039c0001127983 */ /* 0x000f620000100800 */
[----:B------:R-:W-:Y:S02]  /*55b0*/  ISETP.LT.OR P1, PT, R11, 0xa, P1 ;  /* 0x0000000a0b00780c */ /* 0x000fe40000f21670 */
[----:B------:R-:W-:Y:S01]  /*55c0*/  ISETP.NE.AND P6, PT, R30, RZ, PT ;  /* 0x000000ff1e00720c */ /* 0x000fe20003fc5270 */
[----:B------:R-:W5:Y:S01]  /*55d0*/  LDL R20, [R1+0x3f0] ;  /* 0x0003f00001147983 */ /* 0x000f620000100800 */
[----:B------:R-:W-:-:S02]  /*55e0*/  FSEL R127, R127, -INF , !P1 ;  /* 0xff8000007f7f7808 */ /* 0x000fc40004800000 */
[----:B------:R-:W-:Y:S01]  /*55f0*/  ISETP.NE.AND P1, PT, R27, RZ, PT ;  /* 0x000000ff1b00720c */ /* 0x000fe20003f25270 */
[----:B------:R-:W5:Y:S01]  /*5600*/  LDL R145, [R1+0x218] ;  /* 0x0002180001917983 */ /* 0x000f620000100800 */
[----:B------:R-:W-:Y:S02]  /*5610*/  FMNMX.FTZ R10, R143, R141, !PT ;  /* 0x0000008d8f0a7209 */ /* 0x000fe40007810000 */
[----:B------:R-:W-:Y:S01]  /*5620*/  ISETP.GT.AND P1, PT, R12, 0x10, !P1 ;  /* 0x000000100c00780c */ /* 0x000fe20004f24270 */
[----:B------:R-:W5:Y:S01]  /*5630*/  LDL R27, [R1+0x2a0] ;  /* 0x0002a000011b7983 */ /* 0x000f620000100800 */
[----:B------:R-:W-:Y:S02]  /*5640*/  FMNMX.FTZ R10, R139, R10, !PT ;  /* 0x0000000a8b0a7209 */ /* 0x000fe40007810000 */
[----:B------:R-:W-:Y:S01]  /*5650*/  ISETP.LT.OR P1, PT, R11, 0x11, P1 ;  /* 0x000000110b00780c */ /* 0x000fe20000f21670 */
[----:B------:R-:W5:Y:S01]  /*5660*/  LDL R26, [R1+0x408] ;  /* 0x00040800011a7983 */ /* 0x000f620000100800 */
[----:B------:R-:W-:-:S02]  /*5670*/  FMNMX.FTZ R9, R137, R10, !PT ;  /* 0x0000000a89097209 */ /* 0x000fc40007810000 */
[----:B------:R-:W-:Y:S01]  /*5680*/  FSEL R156, R156, -INF , !P1 ;  /* 0xff8000009c9c7808 */ /* 0x000fe20004800000 */
[----:B------:R-:W5:Y:S01]  /*5690*/  LDL R152, [R1+0x27c] ;  /* 0x00027c0001987983 */ /* 0x000f620000100800 */
[----:B------:R-:W-:Y:S02]  /*56a0*/  ISETP.NE.AND P1, PT, R28, RZ, PT ;  /* 0x000000ff1c00720c */ /* 0x000fe40003f25270 */
[C---:B------:R-:W-:Y:S01]  /*56b0*/  ISETP.GT.AND P3, PT, R12.reuse, 0x50, !P3 ;  /* 0x000000500c00780c */ /* 0x040fe20005f64270 */
[----:B------:R-:W5:Y:S01]  /*56c0*/  LDL R154, [R1+0x280] ;  /* 0x00028000019a7983 */ /* 0x000f620000100800 */
[C---:B------:R-:W-:Y:S02]  /*56d0*/  ISETP.GT.AND P1, PT, R12.reuse, 0x11, !P1 ;  /* 0x000000110c00780c */ /* 0x040fe40004f24270 */
[----:B------:R-:W-:Y:S01]  /*56e0*/  ISETP.GT.AND P4, PT, R12, 0x51, !P4 ;  /* 0x000000510c00780c */ /* 0x000fe20006784270 */
[----:B------:R-:W5:Y:S01]  /*56f0*/  LDL R114, [R1+0x230] ;  /* 0x0002300001727983 */ /* 0x000f620000100800 */
[----:B------:R-:W-:-:S02]  /*5700*/  ISETP.LT.OR P1, PT, R11, 0x12, P1 ;  /* 0x000000120b00780c */ /* 0x000fc40000f21670 */
[----:B------:R-:W-:Y:S01]  /*5710*/  ISETP.LT.OR P3, PT, R11, 0x51, P3 ;  /* 0x000000510b00780c */ /* 0x000fe20001f61670 */
[----:B------:R-:W5:Y:S01]  /*5720*/  LDL R116, [R1+0x234] ;  /* 0x0002340001747983 */ /* 0x000f620000100800 */
[----:B------:R-:W-:Y:S02]  /*5730*/  FSEL R167, R167, -INF , !P1 ;  /* 0xff800000a7a77808 */ /* 0x000fe40004800000 */
[C---:B------:R-:W-:Y:S01]  /*5740*/  ISETP.GT.AND P1, PT, R12.reuse, 0x18, !P2 ;  /* 0x000000180c00780c */ /* 0x040fe20005724270 */
[----:B------:R-:W5:Y:S01]  /*5750*/  LDL R118, [R1+0x238] ;  /* 0x0002380001767983 */ /* 0x000f620000100800 */
[----:B------:R-:W-:Y:S02]  /*5760*/  ISETP.NE.AND P2, PT, R15, RZ, PT ;  /* 0x000000ff0f00720c */ /* 0x000fe40003f45270 */
[----:B------:R-:W-:Y:S01]  /*5770*/  ISETP.LT.OR P1, PT, R11, 0x19, P1 ;  /* 0x000000190b00780c */ /* 0x000fe20000f21670 */
[----:B------:R-:W5:Y:S01]  /*5780*/  LDL R120, [R1+0x23c] ;  /* 0x00023c0001787983 */ /* 0x000f620000100800 */
[----:B------:R-:W-:-:S02]  /*5790*/  ISETP.GT.AND P5, PT, R12, 0x58, !P5 ;  /* 0x000000580c00780c */ /* 0x000fc40006fa4270 */
[----:B------:R-:W-:Y:S01]  /*57a0*/  FSEL R168, R168, -INF , !P1 ;  /* 0xff800000a8a87808 */ /* 0x000fe20004800000 */
[----:B------:R-:W5:Y:S01]  /*57b0*/  LDL R122, [R1+0x240] ;  /* 0x00024000017a7983 */ /* 0x000f620000100800 */
[----:B------:R-:W-:Y:S02]  /*57c0*/  ISETP.GT.AND P1, PT, R12, 0x19, !P6 ;  /* 0x000000190c00780c */ /* 0x000fe40007724270 */
[----:B------:R-:W-:Y:S01]  /*57d0*/  ISETP.NE.AND P6, PT, R41, RZ, PT ;  /* 0x000000ff2900720c */ /* 0x000fe20003fc5270 */
[----:B------:R-:W5:Y:S01]  /*57e0*/  LDL R124, [R1+0x244] ;  /* 0x00024400017c7983 */ /* 0x000f620000100800 */
[C---:B------:R-:W-:Y:S02]  /*57f0*/  ISETP.LT.OR P1, PT, R11.reuse, 0x1a, P1 ;  /* 0x0000001a0b00780c */ /* 0x040fe40000f21670 */
[----:B------:R-:W-:Y:S01]  /*5800*/  ISETP.LT.OR P4, PT, R11, 0x52, P4 ;  /* 0x000000520b00780c */ /* 0x000fe20002781670 */
[----:B------:R-:W5:Y:S01]  /*5810*/  LDL R41, [R1+0x2bc] ;  /* 0x0002bc0001297983 */ /* 0x000f620000100800 */
[----:B------:R-:W-:-:S02]  /*5820*/  FSEL R169, R169, -INF , !P1 ;  /* 0xff800000a9a97808 */ /* 0x000fc40004800000 */
[----:B------:R-:W-:Y:S01]  /*5830*/  ISETP.NE.AND P1, PT, R32, RZ, PT ;  /* 0x000000ff2000720c */ /* 0x000fe20003f25270 */
[----:B------:R-:W5:Y:S01]  /*5840*/  LDL R126, [R1+0x248] ;  /* 0x00024800017e7983 */ /* 0x000f620000100800 */
[----:B------:R-:W-:Y:S02]  /*5850*/  FSEL R180, R180, -INF , !P3 ;  /* 0xff800000b4b47808 */ /* 0x000fe40005800000 */
[----:B------:R-:W-:Y:S01]  /*5860*/  ISETP.GT.AND P1, PT, R12, 0x20, !P1 ;  /* 0x000000200c00780c */ /* 0x000fe20004f24270 */
[----:B------:R-:W5:Y:S01]  /*5870*/  LDL R128, [R1+0x24c] ;  /* 0x00024c0001807983 */ /* 0x000f620000100800 */
[C---:B------:R-:W-:Y:S02]  /*5880*/  ISETP.LT.OR P5, PT, R11.reuse, 0x59, P5 ;  /* 0x000000590b00780c */ /* 0x040fe40002fa1670 */
[----:B------:R-:W-:Y:S01]  /*5890*/  ISETP.LT.OR P1, PT, R11, 0x21, P1 ;  /* 0x000000210b00780c */ /* 0x000fe20000f21670 */
[----:B------:R-:W5:Y:S01]  /*58a0*/  LDL R130, [R1+0x250] ;  /* 0x0002500001827983 */ /* 0x000f620000100800 */
[----:B------:R-:W-:-:S02]  /*58b0*/  FSEL R181, R181, -INF , !P4 ;  /* 0xff800000b5b57808 */ /* 0x000fc40006000000 */
[----:B------:R-:W-:Y:S01]  /*58c0*/  FSEL R172, R172, -INF , !P1 ;  /* 0xff800000acac7808 */ /* 0x000fe20004800000 */
[----:B------:R-:W5:Y:S01]  /*58d0*/  LDL R132, [R1+0x254] ;  /* 0x0002540001847983 */ /* 0x000f620000100800 */
[----:B------:R-:W-:Y:S02]  /*58e0*/  ISETP.NE.AND P1, PT, R33, RZ, PT ;  /* 0x000000ff2100720c */ /* 0x000fe40003f25270 */
[----:B------:R-:W-:Y:S01]  /*58f0*/  FSEL R182, R182, -INF , !P5 ;  /* 0xff800000b6b67808 */ /* 0x000fe20006800000 */
[----:B------:R-:W5:Y:S01]  /*5900*/  LDL R134, [R1+0x258] ;  /* 0x0002580001867983 */ /* 0x000f620000100800 */
[----:B------:R-:W-:-:S03]  /*5910*/  ISETP.GT.AND P1, PT, R12, 0x21, !P1 ;  /* 0x000000210c00780c */ /* 0x000fc60004f24270 */
[----:B------:R-:W5:Y:S01]  /*5920*/  LDL R136, [R1+0x25c] ;  /* 0x00025c0001887983 */ /* 0x000f620000100800 */
[----:B------:R-:W-:-:S03]  /*5930*/  ISETP.LT.OR P1, PT, R11, 0x22, P1 ;  /* 0x000000220b00780c */ /* 0x000fc60000f21670 */
[----:B------:R-:W5:Y:S01]  /*5940*/  LDL R138, [R1+0x260] ;  /* 0x00026000018a7983 */ /* 0x000f620000100800 */
[----:B------:R-:W-:Y:S02]  /*5950*/  FSEL R173, R173, -INF , !P1 ;  /* 0xff800000adad7808 */ /* 0x000fe40004800000 */
[----:B------:R-:W-:Y:S01]  /*5960*/  ISETP.NE.AND P1, PT, R34, RZ, PT ;  /* 0x000000ff2200720c */ /* 0x000fe20003f25270 */
[----:B------:R-:W5:Y:S03]  /*5970*/  LDL R140, [R1+0x264] ;  /* 0x00026400018c7983 */ /* 0x000f660000100800 */
[----:B------:R-:W-:Y:S01]  /*5980*/  ISETP.GT.AND P1, PT, R12, 0x28, !P1 ;  /* 0x000000280c00780c */ /* 0x000fe20004f24270 */
[----:B------:R-:W5:Y:S03]  /*5990*/  LDL R142, [R1+0x268] ;  /* 0x00026800018e7983 */ /* 0x000f660000100800 */
[----:B------:R-:W-:Y:S01]  /*59a0*/  ISETP.LT.OR P1, PT, R11, 0x29, P1 ;  /* 0x000000290b00780c */ /* 0x000fe20000f21670 */
[----:B------:R-:W5:Y:S03]  /*59b0*/  LDL R144, [R1+0x26c] ;  /* 0x00026c0001907983 */ /* 0x000f660000100800 */
[----:B------:R-:W-:Y:S01]  /*59c0*/  FSEL R174, R174, -INF , !P1 ;  /* 0xff800000aeae7808 */ /* 0x000fe20004800000 */
[----:B------:R-:W5:Y:S01]  /*59d0*/  LDL R146, [R1+0x270] ;  /* 0x0002700001927983 */ /* 0x000f620000100800 */
[----:B------:R-:W-:-:S03]  /*59e0*/  ISETP.NE.AND P1, PT, R35, RZ, PT ;  /* 0x000000ff2300720c */ /* 0x000fc60003f25270 */
        /* <DEDUP_REMOVED lines=44> */
[----:B------:R-:W-:-:S02]  /*5cb0*/  ISETP.GT.AND P1, PT, R12, RZ, !P2 ;  /* 0x000000ff0c00720c */ /* 0x000fc40005724270 */
[----:B------:R-:W-:Y:S01]  /*5cc0*/  ISETP.NE.AND P2, PT, R43, RZ, PT ;  /* 0x000000ff2b00720c */ /* 0x000fe20003f45270 */
[----:B------:R-:W5:Y:S01]  /*5cd0*/  LDL R65, [R1+0x2ec] ;  /* 0x0002ec0001417983 */ /* 0x000f620000100800 */
[----:B------:R-:W-:Y:S02]  /*5ce0*/  ISETP.LT.OR P1, PT, R11, 0x1, P1 ;  /* 0x000000010b00780c */ /* 0x000fe40000f21670 */
[C---:B------:R-:W-:Y:S01]  /*5cf0*/  ISETP.GT.AND P2, PT, R12.reuse, 0x49, !P2 ;  /* 0x000000490c00780c */ /* 0x040fe20005744270 */
[----:B------:R-:W5:Y:S01]  /*5d00*/  LDL R43, [R1+0x2c0] ;  /* 0x0002c000012b7983 */ /* 0x000f620000100800 */
[----:B------:R-:W-:Y:S02]  /*5d10*/  FSEL R133, R133, -INF , !P1 ;  /* 0xff80000085857808 */ /* 0x000fe40004800000 */
[----:B------:R-:W-:Y:S01]  /*5d20*/  ISETP.GT.AND P1, PT, R12, 0x41, !P6 ;  /* 0x000000410c00780c */ /* 0x000fe20007724270 */
[----:B------:R-:W5:Y:S01]  /*5d30*/  LDL R67, [R1+0x2f0] ;  /* 0x0002f00001437983 */ /* 0x000f620000100800 */
[----:B------:R-:W-:-:S02]  /*5d40*/  FMNMX.FTZ R8, R133, R131, !PT ;  /* 0x0000008385087209 */ /* 0x000fc40007810000 */
[----:B------:R-:W-:Y:S01]  /*5d50*/  ISETP.LT.OR P1, PT, R11, 0x42, P1 ;  /* 0x000000420b00780c */ /* 0x000fe20000f21670 */
[----:B------:R-:W5:Y:S01]  /*5d60*/  LDL R69, [R1+0x2f4] ;  /* 0x0002f40001457983 */ /* 0x000f620000100800 */
[----:B------:R-:W-:Y:S02]  /*5d70*/  FMNMX.FTZ R8, R129, R8, !PT ;  /* 0x0000000881087209 */ /* 0x000fe40007810000 */
[----:B------:R-:W-:Y:S01]  /*5d80*/  FSEL R177, R177, -INF , !P1 ;  /* 0xff800000b1b17808 */ /* 0x000fe20004800000 */
[----:B------:R-:W5:Y:S01]  /*5d90*/  LDL R71, [R1+0x2f8] ;  /* 0x0002f80001477983 */ /* 0x000f620000100800 */
[----:B------:R-:W-:Y:S02]  /*5da0*/  FMNMX.FTZ R15, R127, R8, !PT ;  /* 0x000000087f0f7209 */ /* 0x000fe40007810000 */
[----:B------:R-:W-:Y:S01]  /*5db0*/  FMNMX.FTZ R8, R166, R9, !PT ;  /* 0x00000009a6087209 */ /* 0x000fe20007810000 */
[----:B------:R-:W5:Y:S01]  /*5dc0*/  LDL R73, [R1+0x2fc] ;  /* 0x0002fc0001497983 */ /* 0x000f620000100800 */
[----:B------:R-:W-:-:S02]  /*5dd0*/  FMNMX.FTZ R10, R156, R15, !PT ;  /* 0x0000000f9c0a7209 */ /* 0x000fc40007810000 */
[----:B------:R-:W-:Y:S01]  /*5de0*/  FMNMX.FTZ R9, R229, R8, !PT ;  /* 0x00000008e5097209 */ /* 0x000fe20007810000 */
[----:B------:R-:W5:Y:S01]  /*5df0*/  LDL R75, [R1+0x300] ;  /* 0x00030000014b7983 */ /* 0x000f620000100800 */
[----:B------:R-:W-:Y:S02]  /*5e00*/  FMNMX.FTZ R15, R167, R10, !PT ;  /* 0x0000000aa70f7209 */ /* 0x000fe40007810000 */
[----:B------:R-:W-:Y:S01]  /*5e10*/  FMNMX.FTZ R8, R228, R9, !PT ;  /* 0x00000009e4087209 */ /* 0x000fe20007810000 */
        /* <DEDUP_REMOVED lines=25> */
[----:B------:R-:W-:Y:S02]  /*5fb0*/  ISETP.NE.AND P1, PT, R42, RZ, PT ;  /* 0x000000ff2a00720c */ /* 0x000fe40003f25270 */
[----:B------:R-:W-:Y:S01]  /*5fc0*/  FMNMX.FTZ R10, R220, R15, !PT ;  /* 0x0000000fdc0a7209 */ /* 0x000fe20007810000 */
[----:B------:R-:W5:Y:S01]  /*5fd0*/  LDL R95, [R1+0x328] ;  /* 0x00032800015f7983 */ /* 0x000f620000100800 */
[----:B------:R-:W-:Y:S02]  /*5fe0*/  FMNMX.FTZ R8, R187, R8, !PT ;  /* 0x00000008bb087209 */ /* 0x000fe40007810000 */
[----:B------:R-:W-:Y:S01]  /*5ff0*/  ISETP.GT.AND P1, PT, R12, 0x48, !P1 ;  /* 0x000000480c00780c */ /* 0x000fe20004f24270 */
[----:B------:R-:W5:Y:S01]  /*6000*/  LDL R97, [R1+0x32c] ;  /* 0x00032c0001617983 */ /* 0x000f620000100800 */
[----:B------:R-:W-:-:S02]  /*6010*/  FMNMX.FTZ R9, R221, R10, !PT ;  /* 0x0000000add097209 */ /* 0x000fc40007810000 */
[----:B------:R-:W-:Y:S01]  /*6020*/  FMNMX.FTZ R15, R195, R8, !PT ;  /* 0x00000008c30f7209 */ /* 0x000fe20007810000 */
[----:B------:R-:W5:Y:S01]  /*6030*/  LDL R99, [R1+0x330] ;  /* 0x0003300001637983 */ /* 0x000f620000100800 */
[----:B------:R-:W-:Y:S02]  /*6040*/  ISETP.LT.OR P1, PT, R11, 0x49, P1 ;  /* 0x000000490b00780c */ /* 0x000fe40000f21670 */
[----:B------:R-:W-:Y:S01]  /*6050*/  FMNMX.FTZ R8, R176, R9, !PT ;  /* 0x00000009b0087209 */ /* 0x000fe20007810000 */
[----:B------:R-:W5:Y:S01]  /*6060*/  LDL R101, [R1+0x334] ;  /* 0x0003340001657983 */ /* 0x000f620000100800 */
[----:B------:R-:W-:Y:S02]  /*6070*/  FMNMX.FTZ R10, R218, R15, !PT ;  /* 0x0000000fda0a7209 */ /* 0x000fe40007810000 */
[----:B------:R-:W-:Y:S01]  /*6080*/  FSEL R178, R178, -INF , !P1 ;  /* 0xff800000b2b27808 */ /* 0x000fe20004800000 */
        /* <DEDUP_REMOVED lines=11> */
[----:B------:R-:W-:Y:S01]  /*6140*/  ISETP.NE.AND P6, PT, R24, RZ, PT ;  /* 0x000000ff1800720c */ /* 0x000fe20003fc5270 */
[----:B------:R-:W5:Y:S01]  /*6150*/  LDL R111, [R1+0x348] ;  /* 0x00034800016f7983 */ /* 0x000f620000100800 */
[----:B------:R-:W-:Y:S02]  /*6160*/  FMNMX.FTZ R15, R179, R8, !PT ;  /* 0x00000008b30f7209 */ /* 0x000fe40007810000 */
[----:B------:R-:W-:Y:S01]  /*6170*/  FMNMX.FTZ R10, R216, R9, !PT ;  /* 0x00000009d80a7209 */ /* 0x000fe20007810000 */
[----:B------:R-:W5:Y:S01]  /*6180*/  LDL R113, [R1+0x34c] ;  /* 0x00034c0001717983 */ /* 0x000f620000100800 */
[----:B------:R-:W-:Y:S02]  /*6190*/  ISETP.GT.AND P6, PT, R12, 0x59, !P6 ;  /* 0x000000590c00780c */ /* 0x000fe400077c4270 */
[----:B------:R-:W-:Y:S01]  /*61a0*/  FMNMX.FTZ R8, R180, R15, !PT ;  /* 0x0000000fb4087209 */ /* 0x000fe20007810000 */
[----:B------:R-:W5:Y:S01]  /*61b0*/  LDL R115, [R1+0x350] ;  /* 0x0003500001737983 */ /* 0x000f620000100800 */
[----:B------:R-:W-:-:S02]  /*61c0*/  FMNMX.FTZ R10, R215, R10, !PT ;  /* 0x0000000ad70a7209 */ /* 0x000fc40007810000 */
[----:B------:R-:W-:Y:S01]  /*61d0*/  ISETP.LT.OR P6, PT, R11, 0x5a, P6 ;  /* 0x0000005a0b00780c */ /* 0x000fe200037c1670 */
[----:B------:R-:W5:Y:S01]  /*61e0*/  LDL R15, [R1+0x294] ;  /* 0x00029400010f7983 */ /* 0x000f620000100800 */
[----:B------:R-:W-:Y:S02]  /*61f0*/  FMNMX.FTZ R9, R181, R8, !PT ;  /* 0x00000008b5097209 */ /* 0x000fe40007810000 */
[----:B------:R-:W-:Y:S01]  /*6200*/  FMNMX.FTZ R10, R217, R10, !PT ;  /* 0x0000000ad90a7209 */ /* 0x000fe20007810000 */
[----:B------:R-:W5:Y:S01]  /*6210*/  LDL R117, [R1+0x354] ;  /* 0x0003540001757983 */ /* 0x000f620000100800 */
[----:B------:R-:W-:Y:S02]  /*6220*/  FSEL R183, R183, -INF , !P6 ;  /* 0xff800000b7b77808 */ /* 0x000fe40007000000 */
[----:B------:R-:W-:Y:S01]  /*6230*/  FMNMX.FTZ R8, R182, R9, !PT ;  /* 0x00000009b6087209 */ /* 0x000fe20007810000 */
[----:B------:R-:W5:Y:S03]  /*6240*/  LDL R121, [R1+0x358] ;  /* 0x0003580001797983 */ /* 0x000f660000100800 */
[----:B------:R-:W-:Y:S01]  /*6250*/  FMNMX.FTZ R11, R183, R8, !PT ;  /* 0x00000008b70b7209 */ /* 0x000fe20007810000 */
[----:B------:R-:W0:Y:S04]  /*6260*/  SHFL.BFLY PT, R9, R10, 0x2, 0x1f ;  /* 0x0c401f000a097f89 */ /* 0x000e2800000e0000 */
[----:B------:R-:W-:Y:S04]  /*6270*/  STL.64 [R1+0x440], R10 ;  /* 0x0004400a01007387 */ /* 0x000fe80000100a00 */
[----:B------:R-:W5:Y:S04]  /*6280*/  LDL R147, [R1+0x444] ;  /* 0x0004440001937983 */ /* 0x000f680000100800 */
[----:B------:R-:W5:Y:S04]  /*6290*/  LDL R123, [R1+0x35c] ;  /* 0x00035c00017b7983 */ /* 0x000f680000100800 */
[----:B------:R-:W5:Y:S04]  /*62a0*/  LDL R125, [R1+0x360] ;  /* 0x00036000017d7983 */ /* 0x000f680000100800 */
[----:B------:R-:W5:Y:S01]  /*62b0*/  LDL R135, [R1+0x364] ;  /* 0x0003640001877983 */ /* 0x000f620000100800 */
[----:B0-----:R-:W-:-:S03]  /*62c0*/  FMNMX.FTZ R12, R10, R9, !PT ;  /* 0x000000090a0c7209 */ /* 0x001fc60007810000 */
[----:B------:R-:W5:Y:S04]  /*62d0*/  LDL R100, [R1+0x368] ;  /* 0x0003680001647983 */ /* 0x000f680000100800 */
[----:B------:R-:W0:Y:S04]  /*62e0*/  SHFL.BFLY PT, R9, R12, 0x1, 0x1f ;  /* 0x0c201f000c097f89 */ /* 0x000e2800000e0000 */
[----:B------:R-:W5:Y:S04]  /*62f0*/  LDL R102, [R1+0x36c] ;  /* 0x00036c0001667983 */ /* 0x000f680000100800 */
[----:B------:R-:W5:Y:S04]  /*6300*/  LDL R104, [R1+0x370] ;  /* 0x0003700001687983 */ /* 0x000f680000100800 */
[----:B------:R-:W5:Y:S04]  /*6310*/  LDL R106, [R1+0x374] ;  /* 0x00037400016a7983 */ /* 0x000f680000100800 */
[----:B------:R-:W5:Y:S04]  /*6320*/  LDL R108, [R1+0x378] ;  /* 0x00037800016c7983 */ /* 0x000f680000100800 */
[----:B------:R-:W5:Y:S01]  /*6330*/  LDL R110, [R1+0x37c] ;  /* 0x00037c00016e7983 */ /* 0x000f620000100800 */
[----:B0-----:R-:W-:-:S03]  /*6340*/  FMNMX.FTZ R14, R12, R9, !PT ;  /* 0x000000090c0e7209 */ /* 0x001fc60007810000 */
[----:B------:R-:W5:Y:S04]  /*6350*/  LDL R112, [R1+0x380] ;  /* 0x0003800001707983 */ /* 0x000f680000100800 */
[----:B------:R0:W-:Y:S04]  /*6360*/  STL [R1+0x440], R14 ;  /* 0x0004400e01007387 */ /* 0x0001e80000100800 */
[----:B------:R-:W5:Y:S04]  /*6370*/  LDL R119, [R1+0x440] ;  /* 0x0004400001777983 */ /* 0x000f680000100800 */
[----:B------:R-:W5:Y:S04]  /*6380*/  LDL.64 R8, [R1+0xa8] ;  /* 0x0000a80001087983 */ /* 0x000f680000100a00 */
        /* <DEDUP_REMOVED lines=40> */
[----:B--2---:R-:W-:Y:S04]  /*6610*/  STL [R1+0x284], R160 ;  /* 0x000284a001007387 */ /* 0x004fe80000100800 */
[----:B---3--:R-:W-:Y:S04]  /*6620*/  STL [R1+0x288], R162 ;  /* 0x000288a201007387 */ /* 0x008fe80000100800 */
[----:B----4-:R-:W-:Y:S04]  /*6630*/  STL [R1+0x28c], R164 ;  /* 0x00028ca401007387 */ /* 0x010fe80000100800 */
[----:B-----5:R-:W0:Y:S02]  /*6640*/  SHFL.BFLY PT, R10, R147, 0x2, 0x1f ;  /* 0x0c401f00930a7f89 */ /* 0x020e2400000e0000 */
[----:B0-----:R-:W-:-:S05]  /*6650*/  FMNMX.FTZ R149, R10, R147, !PT ;  /* 0x000000930a957209 */ /* 0x001fca0007810000 */
[----:B------:R-:W0:Y:S04]  /*6660*/  SHFL.BFLY PT, R10, R149, 0x1, 0x1f ;  /* 0x0c201f00950a7f89 */ /* 0x000e2800000e0000 */
[----:B------:R1:W-:Y:S04]  /*6670*/  STL [R1+0x294], R15 ;  /* 0x0002940f01007387 */ /* 0x0003e80000100800 */
[----:B------:R2:W-:Y:S01]  /*6680*/  STL [R1+0x298], R19 ;  /* 0x0002981301007387 */ /* 0x0005e20000100800 */
[----:B0-----:R-:W-:Y:S02]  /*6690*/  FMNMX.FTZ R10, R149, R10, !PT ;  /* 0x0000000a950a7209 */ /* 0x001fe40007810000 */
[----:B------:R-:W-:Y:S01]  /*66a0*/  FSETP.NEU.FTZ.AND P1, PT, R119, -INF , PT ;  /* 0xff8000007700780b */ /* 0x000fe20003f3d000 */
[----:B------:R-:W-:-:S02]  /*66b0*/  FMUL.FTZ R160, R14, R119 ;  /* 0x000000770ea07220 */ /* 0x000fc40000410000 */
[----:B-1----:R-:W-:-:S03]  /*66c0*/  FMUL.FTZ R15, R10, R14 ;  /* 0x0000000e0a0f7220 */ /* 0x002fc60000410000 */
[----:B------:R-:W-:Y:S02]  /*66d0*/  FSEL R160, R160, RZ, P1 ;  /* 0x000000ffa0a07208 */ /* 0x000fe40000800000 */
[----:B------:R-:W-:-:S04]  /*66e0*/  FSETP.NEU.FTZ.AND P1, PT, R10, -INF , PT ;  /* 0xff8000000a00780b */ /* 0x000fc80003f3d000 */
[----:B------:R-:W-:Y:S01]  /*66f0*/  FSEL R15, R15, RZ, P1 ;  /* 0x000000ff0f0f7208 */ /* 0x000fe20000800000 */
[----:B------:R0:W-:Y:S01]  /*6700*/  STL [R1+0x39c], R18 ;  /* 0x00039c1201007387 */ /* 0x0001e20000100800 */
[-CC-:B------:R-:W-:Y:S01]  /*6710*/  FFMA.FTZ R161, R143, R14.reuse, -R160.reuse ;  /* 0x0000000e8fa17223 */ /* 0x180fe200000108a0 */
[-CC-:B------:R-:W-:Y:S01]  /*6720*/  FFMA.FTZ R162, R141, R14.reuse, -R160.reuse ;  /* 0x0000000e8da27223 */ /* 0x180fe200000108a0 */
[-CC-:B------:R-:W-:Y:S01]  /*6730*/  FFMA.FTZ R163, R139, R14.reuse, -R160.reuse ;  /* 0x0000000e8ba37223 */ /* 0x180fe200000108a0 */
[----:B------:R1:W-:Y:S01]  /*6740*/  STL [R1+0x3f0], R20 ;  /* 0x0003f01401007387 */ /* 0x0003e20000100800 */
[-CC-:B------:R-:W-:Y:S01]  /*6750*/  FFMA.FTZ R164, R133, R14.reuse, -R15.reuse ;  /* 0x0000000e85a47223 */ /* 0x180fe2000001080f */
[-CC-:B------:R-:W-:Y:S01]  /*6760*/  FFMA.FTZ R165, R131, R14.reuse, -R15.reuse ;  /* 0x0000000e83a57223 */ /* 0x180fe2000001080f */
[-CC-:B--2---:R-:W-:Y:S01]  /*6770*/  FFMA.FTZ R19, R129, R14.reuse, -R15.reuse ;  /* 0x0000000e81137223 */ /* 0x184fe2000001080f */
[-C--:B0-----:R-:W-:Y:S01]  /*6780*/  FFMA.FTZ R18, R137, R14.reuse, -R160 ;  /* 0x0000000e89127223 */ /* 0x081fe200000108a0 */
[----:B-1----:R-:W-:Y:S01]  /*6790*/  FFMA.FTZ R20, R127, R14, -R15 ;  /* 0x0000000e7f147223 */ /* 0x002fe2000001080f */
[----:B------:R-:W-:Y:S08]  /*67a0*/  MUFU.EX2 R161, R161 ;  /* 0x000000a100a17308 */ /* 0x000ff00000000800 */
[----:B------:R-:W-:Y:S08]  /*67b0*/  MUFU.EX2 R162, R162 ;  /* 0x000000a200a27308 */ /* 0x000ff00000000800 */
[----:B------:R-:W-:Y:S08]  /*67c0*/  MUFU.EX2 R163, R163 ;  /* 0x000000a300a37308 */ /* 0x000ff00000000800 */
[----:B------:R-:W-:Y:S08]  /*67d0*/  MUFU.EX2 R18, R18 ;  /* 0x0000001200127308 */ /* 0x000ff00000000800 */
        /* <DEDUP_REMOVED lines=8> */
[----:B------:R-:W-:-:S03]  /*6860*/  R2UR UR6, R8 ;  /* 0x00000000080672ca */ /* 0x000fc600000e0000 */
[----:B------:R4:W-:Y:S01]  /*6870*/  STL [R1+0x2bc], R41 ;  /* 0x0002bc2901007387 */ /* 0x0009e20000100800 */
[----:B--2---:R-:W-:-:S03]  /*6880*/  IMAD.MOV.U32 R27, RZ, RZ, R9 ;  /* 0x000000ffff1b7224 */ /* 0x004fc600078e0009 */
[----:B------:R2:W-:Y:S01]  /*6890*/  STL [R1+0x3f4], R38 ;  /* 0x0003f42601007387 */ /* 0x0005e20000100800 */
[----:B---3--:R-:W-:-:S03]  /*68a0*/  IMAD.MOV.U32 R39, RZ, RZ, R9 ;  /* 0x000000ffff277224 */ /* 0x008fc600078e0009 */
[----:B------:R3:W-:Y:S01]  /*68b0*/  STL [R1+0x3f8], R40 ;  /* 0x0003f82801007387 */ /* 0x0007e20000100800 */
[----:B----4-:R-:W-:-:S03]  /*68c0*/  IMAD.MOV.U32 R41, RZ, RZ, R9 ;  /* 0x000000ffff297224 */ /* 0x010fc600078e0009 */
[----:B------:R4:W-:Y:S01]  /*68d0*/  STL [R1+0x408], R26 ;  /* 0x0004081a01007387 */ /* 0x0009e20000100800 */
[C---:B--2---:R-:W-:Y:S01]  /*68e0*/  VIADD R38, R8.reuse, 0x80 ;  /* 0x0000008008267836 */ /* 0x044fe20000000000 */
[----:B0-----:R-:W-:Y:S02]  /*68f0*/  F2FP.F16.F32.PACK_AB R153, R165, R164 ;  /* 0x000000a4a599723e */ /* 0x001fe400000000ff */
[----:B------:R0:W-:Y:S01]  /*6900*/  STL [R1+0x27c], R152 ;  /* 0x00027c9801007387 */ /* 0x0001e20000100800 */
[----:B---3--:R-:W-:Y:S01]  /*6910*/  VIADD R40, R8, 0x100 ;  /* 0x0000010008287836 */ /* 0x008fe20000000000 */
[----:B-1----:R-:W-:Y:S02]  /*6920*/  F2FP.F16.F32.PACK_AB R155, R20, R19 ;  /* 0x00000013149b723e */ /* 0x002fe400000000ff */
[----:B------:R1:W-:Y:S01]  /*6930*/  STL [R1+0x280], R154 ;  /* 0x0002809a01007387 */ /* 0x0003e20000100800 */
[----:B----4-:R-:W-:Y:S01]  /*6940*/  VIADD R26, R8, 0x180 ;  /* 0x00000180081a7836 */ /* 0x010fe20000000000 */
[----:B------:R-:W-:-:S02]  /*6950*/  R2UR UR10, R38 ;  /* 0x00000000260a72ca */ /* 0x000fc400000e0000 */
[----:B0-----:R-:W-:Y:S01]  /*6960*/  F2FP.F16.F32.PACK_AB R152, R162, R161 ;  /* 0x000000a1a298723e */ /* 0x001fe200000000ff */
[----:B------:R-:W-:Y:S01]  /*6970*/  STL [R1+0x230], R114 ;  /* 0x0002307201007387 */ /* 0x000fe20000100800 */
[----:B-1----:R-:W-:-:S03]  /*6980*/  F2FP.F16.F32.PACK_AB R154, R18, R163 ;  /* 0x000000a3129a723e */ /* 0x002fc600000000ff */
[----:B------:R-:W-:Y:S01]  /*6990*/  STL [R1+0x234], R116 ;  /* 0x0002347401007387 */ /* 0x000fe20000100800 */
[----:B------:R-:W-:Y:S02]  /*69a0*/  R2UR UR11, R39 ;  /* 0x00000000270b72ca */ /* 0x000fe400000e0000 */
[----:B------:R-:W-:Y:S01]  /*69b0*/  R2UR UR14, R40 ;  /* 0x00000000280e72ca */ /* 0x000fe200000e0000 */
[----:B------:R-:W-:Y:S01]  /*69c0*/  STL [R1+0x238], R118 ;  /* 0x0002387601007387 */ /* 0x000fe20000100800 */
[----:B------:R-:W-:Y:S02]  /*69d0*/  R2UR UR15, R41 ;  /* 0x00000000290f72ca */ /* 0x000fe400000e0000 */
[----:B------:R-:W-:Y:S01]  /*69e0*/  R2UR UR18, R26 ;  /* 0x000000001a1272ca */ /* 0x000fe200000e0000 */
[----:B------:R-:W-:Y:S01]  /*69f0*/  STL [R1+0x23c], R120 ;  /* 0x00023c7801007387 */ /* 0x000fe20000100800 */
[----:B------:R-:W-:-:S03]  /*6a00*/  R2UR UR19, R27 ;  /* 0x000000001b1372ca */ /* 0x000fc600000e0000 */
        /* <DEDUP_REMOVED lines=118> */
[----:B------:R-:W-:Y:S04]  /*7170*/  STL [R1+0x428], R12 ;  /* 0x0004280c01007387 */ /* 0x000fe80000100800 */
[----:B------:R2:W-:Y:S01]  /*7180*/  STL [R1+0x42c], R21 ;  /* 0x00042c1501007387 */ /* 0x0005e20000100800 */
[----:B------:R-:W-:Y:S08]  /*7190*/  MUFU.EX2 R156, R156 ;  /* 0x0000009c009c7308 */ /* 0x000ff00000000800 */
[----:B0-----:R-:W-:Y:S08]  /*71a0*/  MUFU.EX2 R11, R228 ;  /* 0x000000e4000b7308 */ /* 0x001ff00000000800 */
[----:B--2---:R-:W0:Y:S08]  /*71b0*/  MUFU.EX2 R21, R229 ;  /* 0x000000e500157308 */ /* 0x004e300000000800 */
[----:B------:R-:W2:Y:S08]  /*71c0*/  MUFU.EX2 R12, R227 ;  /* 0x000000e3000c7308 */ /* 0x000eb00000000800 */
[----:B------:R-:W3:Y:S08]  /*71d0*/  MUFU.EX2 R167, R167 ;  /* 0x000000a700a77308 */ /* 0x000ef00000000800 */
[----:B------:R-:W-:Y:S08]  /*71e0*/  MUFU.EX2 R168, R168 ;  /* 0x000000a800a87308 */ /* 0x000ff00000000800 */
[----:B------:R-:W4:Y:S01]  /*71f0*/  MUFU.EX2 R169, R169 ;  /* 0x000000a900a97308 */ /* 0x000f220000000800 */
        /* <DEDUP_REMOVED lines=10> */
[----:B------:R-:W5:Y:S08]  /*72a0*/  MUFU.EX2 R13, R13 ;  /* 0x0000000d000d7308 */ /* 0x000f700000000800 */
[----:B------:R-:W-:Y:S08]  /*72b0*/  MUFU.EX2 R170, R170 ;  /* 0x000000aa00aa7308 */ /* 0x000ff00000000800 */
[----:B------:R-:W1:Y:S08]  /*72c0*/  MUFU.EX2 R171, R171 ;  /* 0x000000ab00ab7308 */ /* 0x000e700000000800 */
[----:B------:R-:W-:Y:S01]  /*72d0*/  MUFU.EX2 R172, R172 ;  /* 0x000000ac00ac7308 */ /* 0x000fe20000000800 */
[----:B------:R-:W-:-:S02]  /*72e0*/  WARPGROUP.DEPBAR.LE gsb0, 0x0 ;  /* 0x00008000000079c5 */ /* 0x000fc40000010000 */
[----:B0-----:R-:W-:Y:S02]  /*72f0*/  F2FP.F16.F32.PACK_AB R152, R21, R166 ;  /* 0x000000a61598723e */ /* 0x001fe400000000ff */
[----:B--2---:R-:W-:Y:S02]  /*7300*/  F2FP.F16.F32.PACK_AB R154, R12, R11 ;  /* 0x0000000b0c9a723e */ /* 0x004fe400000000ff */
        /* <DEDUP_REMOVED lines=38> */
[----:B------:R-:W2:Y:S01]  /*7570*/  MUFU.EX2 R175, R175 ;  /* 0x000000af00af7308 */ /* 0x000ea20000000800 */
[----:B------:R-:W-:Y:S01]  /*7580*/  FADD.FTZ R162, R161, R162 ;  /* 0x000000a2a1a27221 */ /* 0x000fe20000010000 */
[-CC-:B------:R-:W-:Y:S01]  /*7590*/  FFMA.FTZ R158, R158, R14.reuse, -R160.reuse ;  /* 0x0000000e9e9e7223 */ /* 0x180fe200000108a0 */
[-CC-:B------:R-:W-:Y:S01]  /*75a0*/  FFMA.FTZ R159, R159, R14.reuse, -R160.reuse ;  /* 0x0000000e9f9f7223 */ /* 0x180fe200000108a0 */
[-C--:B------:R-:W-:Y:S01]  /*75b0*/  FFMA.FTZ R186, R186, R14.reuse, -R160 ;  /* 0x0000000ebaba7223 */ /* 0x080fe200000108a0 */
[----:B------:R-:W-:Y:S01]  /*75c0*/  FADD.FTZ R163, R163, R162 ;  /* 0x000000a2a3a37221 */ /* 0x000fe20000010000 */
[-CC-:B------:R-:W-:Y:S01]  /*75d0*/  FFMA.FTZ R187, R187, R14.reuse, -R160.reuse ;  /* 0x0000000ebbbb7223 */ /* 0x180fe200000108a0 */
[-CC-:B------:R-:W-:Y:S01]  /*75e0*/  FFMA.FTZ R188, R188, R14.reuse, -R15.reuse ;  /* 0x0000000ebcbc7223 */ /* 0x180fe2000001080f */
[-CC-:B------:R-:W-:Y:S01]  /*75f0*/  FFMA.FTZ R161, R219, R14.reuse, -R15.reuse ;  /* 0x0000000edba17223 */ /* 0x180fe2000001080f */
[-CC-:B------:R-:W-:Y:S01]  /*7600*/  FFMA.FTZ R162, R221, R14.reuse, -R15.reuse ;  /* 0x0000000edda27223 */ /* 0x180fe2000001080f */
        /* <DEDUP_REMOVED lines=10> */
[----:B------:R-:W3:Y:S08]  /*76b0*/  MUFU.EX2 R159, R159 ;  /* 0x0000009f009f7308 */ /* 0x000ef00000000800 */
[----:B------:R-:W-:Y:S08]  /*76c0*/  MUFU.EX2 R186, R186 ;  /* 0x000000ba00ba7308 */ /* 0x000ff00000000800 */
[----:B------:R-:W4:Y:S08]  /*76d0*/  MUFU.EX2 R187, R187 ;  /* 0x000000bb00bb7308 */ /* 0x000f300000000800 */
[----:B------:R-:W-:Y:S08]  /*76e0*/  MUFU.EX2 R188, R188 ;  /* 0x000000bc00bc7308 */ /* 0x000ff00000000800 */
[----:B------:R-:W4:Y:S08]  /*76f0*/  MUFU.EX2 R161, R161 ;  /* 0x000000a100a17308 */ /* 0x000f300000000800 */
[----:B------:R-:W-:Y:S08]  /*7700*/  MUFU.EX2 R160, R220 ;  /* 0x000000dc00a07308 */ /* 0x000ff00000000800 */
[----:B------:R-:W4:Y:S01]  /*7710*/  MUFU.EX2 R162, R162 ;  /* 0x000000a200a27308 */ /* 0x000f220000000800 */
[----:B------:R-:W-:-:S02]  /*7720*/  WARPGROUP.DEPBAR.LE gsb0, 0x0 ;  /* 0x00008000000079c5 */ /* 0x000fc40000010000 */
[----:B-----5:R-:W-:Y:S02]  /*7730*/  F2FP.F16.F32.PACK_AB R152, R13, R157 ;  /* 0x0000009d0d98723e */ /* 0x020fe400000000ff */
[----:B-1----:R-:W-:Y:S02]  /*7740*/  F2FP.F16.F32.PACK_AB R154, R171, R170 ;  /* 0x000000aaab9a723e */ /* 0x002fe400000000ff */
[----:B0-----:R-:W-:Y:S02]  /*7750*/  F2FP.F16.F32.PACK_AB R153, R173, R172 ;  /* 0x000000acad99723e */ /* 0x001fe400000000ff */
[----:B--2---:R-:W-:Y:S01]  /*7760*/  F2FP.F16.F32.PACK_AB R155, R175, R174 ;  /* 0x000000aeaf9b723e */ /* 0x004fe200000000ff */
        /* <DEDUP_REMOVED lines=35> */
[----:B------:R-:W-:Y:S01]  /*79a0*/  FADD.FTZ R163, R18, R163 ;  /* 0x000000a312a37221 */ /* 0x000fe20000010000 */
[-CC-:B------:R-:W-:Y:S01]  /*79b0*/  FFMA.FTZ R176, R176, R14.reuse, -R15.reuse ;  /* 0x0000000eb0b07223 */ /* 0x180fe2000001080f */
[-CC-:B------:R-:W-:Y:S01]  /*79c0*/  FFMA.FTZ R178, R178, R14.reuse, -R15.reuse ;  /* 0x0000000eb2b27223 */ /* 0x180fe2000001080f */
[-CC-:B------:R-:W-:Y:S01]  /*79d0*/  FFMA.FTZ R179, R179, R14.reuse, -R15.reuse ;  /* 0x0000000eb3b37223 */ /* 0x180fe2000001080f */
[----:B------:R-:W-:Y:S08]  /*79e0*/  MUFU.EX2 R195, R195 ;  /* 0x000000c300c37308 */ /* 0x000ff00000000800 */
[----:B------:R-:W0:Y:S08]  /*79f0*/  MUFU.EX2 R218, R218 ;  /* 0x000000da00da7308 */ /* 0x000e300000000800 */
[----:B------:R-:W-:Y:S08]  /*7a00*/  MUFU.EX2 R189, R189 ;  /* 0x000000bd00bd7308 */ /* 0x000ff00000000800 */
[----:B------:R-:W1:Y:S08]  /*7a10*/  MUFU.EX2 R203, R203 ;  /* 0x000000cb00cb7308 */ /* 0x000e700000000800 */
[----:B------:R-:W-:Y:S01]  /*7a20*/  MUFU.EX2 R18, R176 ;  /* 0x000000b000127308 */ /* 0x000fe20000000800 */
[-CC-:B------:R-:W-:Y:S01]  /*7a30*/  FFMA.FTZ R180, R180, R14.reuse, -R15.reuse ;  /* 0x0000000eb4b47223 */ /* 0x180fe2000001080f */
[-CC-:B------:R-:W-:Y:S01]  /*7a40*/  FFMA.FTZ R181, R181, R14.reuse, -R15.reuse ;  /* 0x0000000eb5b57223 */ /* 0x180fe2000001080f */
[-CC-:B------:R-:W-:Y:S01]  /*7a50*/  FFMA.FTZ R182, R182, R14.reuse, -R15.reuse ;  /* 0x0000000eb6b67223 */ /* 0x180fe2000001080f */
[----:B------:R-:W-:Y:S01]  /*7a60*/  FFMA.FTZ R183, R183, R14, -R15 ;  /* 0x0000000eb7b77223 */ /* 0x000fe2000001080f */
[----:B------:R-:W-:-:S02]  /*7a70*/  WARPGROUP.DEPBAR.LE gsb0, 0x0 ;  /* 0x00008000000079c5 */ /* 0x000fc40000010000 */
[----:B---3--:R-:W-:Y:S02]  /*7a80*/  F2FP.F16.F32.PACK_AB R152, R159, R158 ;  /* 0x0000009e9f98723e */ /* 0x008fe400000000ff */
[----:B----4-:R-:W-:Y:S02]  /*7a90*/  F2FP.F16.F32.PACK_AB R154, R187, R186 ;  /* 0x000000babb9a723e */ /* 0x010fe400000000ff */
[----:B------:R-:W-:Y:S02]  /*7aa0*/  F2FP.F16.F32.PACK_AB R153, R161, R188 ;  /* 0x000000bca199723e */ /* 0x000fe400000000ff */
[----:B------:R-:W-:Y:S01]  /*7ab0*/  F2FP.F16.F32.PACK_AB R155, R162, R160 ;  /* 0x000000a0a29b723e */ /* 0x000fe200000000ff */
        /* <DEDUP_REMOVED lines=32> */
[----:B--2---:R-:W-:-:S06]  /*7cc0*/  WARPGROUP.ARRIVE ;  /* 0x00000000000079c5 */ /* 0x004fcc0000000000 */
[----:B------:R-:W-:Y:S01]  /*7cd0*/  HGMMA.64x256x16.F32 R24, R152, gdesc[UR16].tnspB, R24, gsb0 ;  /* 0x43e0001098187df0 */ /* 0x000fe20008000818 */
[----:B------:R-:W-:Y:S08]  /*7ce0*/  MUFU.EX2 R214, R214 ;  /* 0x000000d600d67308 */ /* 0x000ff00000000800 */
[----:B------:R-:W-:Y:S08]  /*7cf0*/  MUFU.EX2 R215, R215 ;  /* 0x000000d700d77308 */ /* 0x000ff00000000800 */
[----:B------:R-:W-:Y:S08]  /*7d00*/  MUFU.EX2 R180, R180 ;  /* 0x000000b400b47308 */ /* 0x000ff00000000800 */
[----:B------:R-:W-:Y:S08]  /*7d10*/  MUFU.EX2 R181, R181 ;  /* 0x000000b500b57308 */ /* 0x000ff00000000800 */
[----:B------:R-:W-:Y:S08]  /*7d20*/  MUFU.EX2 R182, R182 ;  /* 0x000000b600b67308 */ /* 0x000ff00000000800 */
[----:B------:R-:W-:Y:S01]  /*7d30*/  MUFU.EX2 R183, R183 ;  /* 0x000000b700b77308 */ /* 0x000fe20000000800 */
[----:B------:R-:W-:-:S02]  /*7d40*/  WARPGROUP.DEPBAR.LE gsb0, 0x0 ;  /* 0x00008000000079c5 */ /* 0x000fc40000010000 */
[----:B------:R-:W-:Y:S01]  /*7d50*/  FADD.FTZ R153, R19, R164 ;  /* 0x000000a413997221 */ /* 0x000fe20000010000 */
[----:B------:R-:W-:Y:S01]  /*7d60*/  FFMA.FTZ R19, R177, R14, -R15 ;  /* 0x0000000eb1137223 */ /* 0x000fe2000001080f */
[----:B------:R-:W-:Y:S02]  /*7d70*/  FADD.FTZ R164, R166, R163 ;  /* 0x000000a3a6a47221 */ /* 0x000fe40000010000 */
[----:B------:R-:W-:Y:S02]  /*7d80*/  FADD.FTZ R153, R20, R153 ;  /* 0x0000009914997221 */ /* 0x000fe40000010000 */
[----:B------:R-:W-:Y:S01]  /*7d90*/  FADD.FTZ R164, R21, R164 ;  /* 0x000000a415a47221 */ /* 0x000fe20000010000 */
[----:B------:R-:W2:Y:S08]  /*7da0*/  MUFU.EX2 R19, R19 ;  /* 0x0000001300137308 */ /* 0x000eb00000000800 */
[----:B------:R-:W-:Y:S08]  /*7db0*/  MUFU.EX2 R20, R178 ;  /* 0x000000b200147308 */ /* 0x000ff00000000800 */
[----:B------:R-:W3:Y:S01]  /*7dc0*/  MUFU.EX2 R21, R179 ;  /* 0x000000b300157308 */ /* 0x000ee20000000800 */
[----:B------:R-:W-:-:S02]  /*7dd0*/  VIADD R14, R8, 0x200 ;  /* 0x00000200080e7836 */ /* 0x000fc40000000000 */
[----:B------:R-:W-:Y:S02]  /*7de0*/  IMAD.MOV.U32 R15, RZ, RZ, R9 ;  /* 0x000000ffff0f7224 */ /* 0x000fe400078e0009 */
[----:B------:R-:W-:Y:S01]  /*7df0*/  FADD.FTZ R156, R156, R153 ;  /* 0x000000999c9c7221 */ /* 0x000fe20000010000 */
[----:B------:R-:W-:Y:S02]  /*7e00*/  R2UR UR6, R14 ;  /* 0x000000000e0672ca */ /* 0x000fe400000e0000 */
[----:B------:R-:W-:Y:S02]  /*7e10*/  R2UR UR7, R15 ;  /* 0x000000000f0772ca */ /* 0x000fe400000e0000 */
[----:B0-----:R-:W-:Y:S02]  /*7e20*/  F2FP.F16.F32.PACK_AB R152, R218, R195 ;  /* 0x000000c3da98723e */ /* 0x001fe400000000ff */
[----:B-1----:R-:W-:Y:S02]  /*7e30*/  F2FP.F16.F32.PACK_AB R154, R203, R189 ;  /* 0x000000bdcb9a723e */ /* 0x002fe400000000ff */
[----:B--2---:R-:W-:-:S02]  /*7e40*/  F2FP.F16.F32.PACK_AB R153, R19, R18 ;  /* 0x000000121399723e */ /* 0x004fc400000000ff */
        /* <DEDUP_REMOVED lines=36> */
[----:B------:R-:W1:Y:S01]  /*8090*/  MUFU.EX2 R14, R217 ;  /* 0x000000d9000e7308 */ /* 0x000e620000000800 */
[----:B------:R-:W-:Y:S01]  /*80a0*/  VIADD R8, R8, 0x280 ;  /* 0x0000028008087836 */ /* 0x000fe20000000000 */
[----:B------:R-:W-:-:S04]  /*80b0*/  R2UR UR7, R9 ;  /* 0x00000000090772ca */ /* 0x000fc800000e0000 */
[----:B------:R-:W-:Y:S01]  /*80c0*/  R2UR UR6, R8 ;  /* 0x00000000080672ca */ /* 0x000fe200000e0000 */
[----:B------:R-:W-:Y:S01]  /*80d0*/  FADD.FTZ R11, R11, R164 ;  /* 0x000000a40b0b7221 */ /* 0x000fe20000010000 */
[----:B------:R-:W2:Y:S01]  /*80e0*/  @!P0 LDL.64 R8, [R1+0x68] ;  /* 0x0000680001088983 */ /* 0x000ea20000100a00 */
[----:B------:R-:W-:Y:S02]  /*80f0*/  FADD.FTZ R167, R167, R156 ;  /* 0x0000009ca7a77221 */ /* 0x000fe40000010000 */
[----:B------:R-:W-:Y:S02]  /*8100*/  FADD.FTZ R156, R12, R11 ;  /* 0x0000000b0c9c7221 */ /* 0x000fe40000010000 */
[----:B------:R-:W3:Y:S01]  /*8110*/  @!P0 LDL R11, [R1+0x218] ;  /* 0x00021800010b8983 */ /* 0x000ee20000100800 */
[----:B------:R-:W-:Y:S01]  /*8120*/  FADD.FTZ R168, R168, R167 ;  /* 0x000000a7a8a87221 */ /* 0x000fe20000010000 */
[----:B------:R-:W-:-:S03]  /*8130*/  FADD.FTZ R156, R157, R156 ;  /* 0x0000009c9d9c7221 */ /* 0x000fc60000010000 */
[----:B------:R-:W-:Y:S01]  /*8140*/  FADD.FTZ R169, R169, R168 ;  /* 0x000000a8a9a97221 */ /* 0x000fe20000010000 */
[----:B------:R-:W-:Y:S02]  /*8150*/  WARPGROUP.DEPBAR.LE gsb0, 0x0 ;  /* 0x00008000000079c5 */ /* 0x000fe40000010000 */
[----:B0-----:R-:W-:Y:S02]  /*8160*/  F2FP.F16.F32.PACK_AB R152, R15, R214 ;  /* 0x000000d60f98723e */ /* 0x001fe400000000ff */
[----:B-1----:R-:W-:Y:S02]  /*8170*/  F2FP.F16.F32.PACK_AB R154, R14, R215 ;  /* 0x000000d70e9a723e */ /* 0x002fe400000000ff */
        /* <DEDUP_REMOVED lines=238> */
[----:B------:R1:W-:Y:S04]  /*9060*/  STL [R1+0x444], R10 ;  /* 0x0004440a01007387 */ /* 0x0003e80000100800 */
        /* <DEDUP_REMOVED lines=152> */
.L_x_3221:
[----:B------:R-:W-:-:S13]  /*99f0*/  ISETP.NE.AND P1, PT, R5, 0x1, PT ;  /* 0x000000010500780c */ /* 0x000fda0003f25270 */
[----:B------:R-:W-:-:S05]  /*9a00*/  @P1 IMAD.HI.U32 R2, R6, R2, RZ ;  /* 0x0000000206021227 */ /* 0x000fca00078e00ff */
[----:B------:R-:W-:-:S07]  /*9a10*/  @P1 SHF.R.U32.HI R6, RZ, R3, R2 ;  /* 0x00000003ff061219 */ /* 0x000fce0000011602 */
.L_x_3222:
[----:B------:R-:W-:Y:S05]  /*9a20*/  BSYNC B0 ;  /* 0x0000000000007941 */ /* 0x000fea0003800000 */
.L_x_3220:
[----:B------:R-:W-:-:S05]  /*9a30*/  IMAD R5, R6, R5, R5 ;  /* 0x0000000506057224 */ /* 0x000fca00078e0205 */
[----:B------:R-:W-:-:S07]  /*9a40*/  VIMNMX R4, R4, R5, PT ;  /* 0x0000000504047248 */ /* 0x000fce0003fe0100 */
.L_x_3219:
        /* <DEDUP_REMOVED lines=8> */
.L_x_3227:
[----:B------:R-:W-:Y:S01]  /*9ad0*/  BSSY B0, `(.L_x_3226) ;  /* 0x0000004000007945 */ /* 0x000fe20003800000 */
[----:B------:R-:W-:Y:S01]  /*9ae0*/  VIADD R0, R16, 0x178 ;  /* 0x0000017810007836 */ /* 0x000fe20000000000 */
[----:B------:R-:W-:-:S07]  /*9af0*/  MOV R214, 0x9b10 ;  /* 0x00009b1000d67802 */ /* 0x000fce0000000f00 */
[----:B------:R-:W-:Y:S05]  /*9b00*/  CALL.REL.NOINC `($_ZN7cutlass13device_kernelIN5flash11enable_sm90INS1_16FlashAttnFwdSm90INS1_25CollectiveMainloopFwdSm90ILi2EN4cute5tupleIJNS5_1CILi1EEES8_S8_EEENS6_IJNS7_ILi128EEENS7_ILi96EEENS7_ILi64EEEEEELi256ENS_6half_tEfNS_4arch4Sm90ELb0ELb1ELb1ELb1ELb0ELb0ELb1ELb1ELb0ELb1ELb0ELb0EEENS1_21CollectiveEpilogueFwdINS6_IJSA_NS7_ILi256EEESB_EEES9_SE_SG_Li256ELb1ELb1ELb0ELb0EEENS1_36VarlenDynamicPersistentTileSchedulerILi128ELi96ELi256ELi128ELb0ELb1ELb1ELb1ELb0ELb1EEEEEEEEEvNT_6ParamsE$_ZZN5flash25CollectiveMainloopFwdSm90ILi2EN4cute5tupleIJNS1_1CILi1EEES4_S4_EEENS2_IJNS3_ILi128EEENS3_ILi96EEENS3_ILi64EEEEEELi256EN7cutlass6half_tEfNSA_4arch4Sm90ELb0ELb1ELb1ELb1ELb0ELb0ELb1ELb1ELb0ELb1ELb0ELb0EE3mmaINS_16FlashAttnFwdSm90ISE_NS_21CollectiveEpilogueFwdINS2_IJS6_NS3_ILi256EEES7_EEES5_SB_SD_Li256ELb1ELb1ELb0ELb0EEENS_36VarlenDynamicPersistentTileSchedulerILi128ELi96ELi256ELi128ELb0ELb1ELb1ELb1ELb0ELb1EEEE13SharedStorageENS1_6TensorINS1_11ArrayEngineIfLm128EEENS1_6LayoutINS2_IJNS2_IJNS3_ILi2EEEST_NS3_ILi32EEEEEES4_S4_EEENS2_IJNS2_IJS4_ST_NS3_ILi4EEEEEENS3_ILi0EEESZ_EEEEEEENS_7SoftmaxILi2ELi0EEEEEbRKNSE_6ParamsENSA_25PipelineTmaAsyncNoClusterILi2ENSA_16PipelineTmaAsyncILi2EEEEES1B_RNSA_13PipelineStateILj2EEERT0_RT1_iRiRKNS_16SeqlenInfoQKNewKILb1ELb0EEENS2_IJiiiiEEERT_ENKUliT_T0_T1_E_clIZSF_ISO_S12_S14_EbS17_S1B_S1B_S1E_S1G_S1I_iS1J_S1N_S1O_S1Q_EUlRS1R_iE1_NS3_ILb0EEENS3_ILb1EEEEEDaiS1R_S1S_S1T_) ;  /* 0x0000023000687944 */ /* 0x000fea0003c00000 */
[----:B------:R-:W-:Y:S05]  /*9b10*/  BSYNC B0 ;  /* 0x0000000000007941 */ /* 0x000fea0003800000 */
.L_x_3226:
[C---:B------:R-:W-:Y:S01]  /*9b20*/  ISETP.GT.AND P1, PT, R10.reuse, R189, PT ;  /* 0x000000bd0a00720c */ /* 0x040fe20003f24270 */
[----:B------:R-:W-:-:S12]  /*9b30*/  VIADD R10, R10, 0xffffffff ;  /* 0xffffffff0a0a7836 */ /* 0x000fd80000000000 */
[----:B------:R-:W-:Y:S05]  /*9b40*/  @P1 BRA `(.L_x_3227) ;  /* 0xfffffffc00e01947 */ /* 0x000fea000383ffff */
[----:B------:R-:W-:Y:S05]  /*9b50*/  BSYNC B1 ;  /* 0x0000000000017941 */ /* 0x000fea0003800000 */
.L_x_3225:
[----:B------:R-:W2:Y:S02]  /*9b60*/  LDL R0, [R1+0x70] ;  /* 0x0000700001007983 */ /* 0x000ea40000100800 */
[----:B--2---:R-:W-:-:S07]  /*9b70*/  IMAD.SHL.U32 R0, R0, 0x80, RZ ;  /* 0x0000008000007824 */ /* 0x004fce00078e00ff */
.L_x_3224:
[----:B------:R-:W-:Y:S05]  /*9b80*/  BSYNC B2 ;  /* 0x0000000000027941 */ /* 0x000fea0003800000 */
.L_x_3223:
        /* <DEDUP_REMOVED lines=23> */
.L_x_3230:
[----:B------:R-:W-:-:S13]  /*9d00*/  ISETP.NE.AND P1, PT, R7, 0x1, PT ;  /* 0x000000010700780c */ /* 0x000fda0003f25270 */
[----:B------:R-:W0:Y:S02]  /*9d10*/  @P1 LDC.64 R4, c[0x0][0xae0] ;  /* 0x0002b800ff041b82 */ /* 0x000e240000000a00 */
[----:B0-----:R-:W-:-:S05]  /*9d20*/  @P1 IMAD.HI.U32 R4, R0, R4, RZ ;  /* 0x0000000400041227 */ /* 0x001fca00078e00ff */
[----:B------:R-:W-:-:S07]  /*9d30*/  @P1 SHF.R.U32.HI R0, RZ, R5, R4 ;  /* 0x00000005ff001219 */ /* 0x000fce0000011604 */
.L_x_3231:
[----:B------:R-:W-:Y:S05]  /*9d40*/  BSYNC B0 ;  /* 0x0000000000007941 */ /* 0x000fea0003800000 */
.L_x_3229:
[----:B------:R-:W-:-:S05]  /*9d50*/  IMAD R3, R0, R7, RZ ;  /* 0x0000000700037224 */ /* 0x000fca00078e02ff */
[----:B------:R-:W-:-:S07]  /*9d60*/  VIMNMX R2, R2, R3, !PT ;  /* 0x0000000302027248 */ /* 0x000fce0007fe0100 */
.L_x_3228:
[----:B------:R-:W-:-:S04]  /*9d70*/  VIADD R2, R2, 0x5f ;  /* 0x0000005f02027836 */ /* 0x000fc80000000000 */
[----:B------:R-:W-:-:S05]  /*9d80*/  IMAD.HI R2, R2, 0x2aaaaaab, RZ ;  /* 0x2aaaaaab02027827 */ /* 0x000fca00078e02ff */
[----:B------:R-:W-:-:S04]  /*9d90*/  SHF.R.U32.HI R3, RZ, 0x1f, R2 ;  /* 0x0000001fff037819 */ /* 0x000fc80000011602 */
[----:B------:R-:W-:-:S04]  /*9da0*/  LEA.HI.SX32 R2, R2, R3, 0x1c ;  /* 0x0000000302027211 */ /* 0x000fc800078fe2ff */
[----:B------:R-:W-:-:S04]  /*9db0*/  VIMNMX R2, R2, UR45, !PT ;  /* 0x0000002d02027c48 */ /* 0x000fc8000ffe0100 */
[----:B------:R-:W-:-:S13]  /*9dc0*/  ISETP.GE.AND P1, PT, R10, R2, PT ;  /* 0x000000020a00720c */ /* 0x000fda0003f26270 */
[----:B------:R-:W-:Y:S05]  /*9dd0*/  @!P1 BRA `(.L_x_3232) ;  /* 0x0000009c00709947 */ /* 0x000fea0003800000 */
.L_x_3249:
        /* <DEDUP_REMOVED lines=24> */
.L_x_3234:
[----:B------:R-:W-:Y:S05]  /*9f60*/  BSYNC B0 ;  /* 0x0000000000007941 */ /* 0x000fea0003800000 */
.L_x_3233:
        /* <DEDUP_REMOVED lines=13> */
.L_x_3236:
[----:B------:R-:W-:Y:S05]  /*a040*/  BSYNC B0 ;  /* 0x0000000000007941 */ /* 0x000fea0003800000 */
.L_x_3235:
        /* <DEDUP_REMOVED lines=8> */
.L_x_3238:
[----:B------:R-:W-:Y:S05]  /*a0d0*/  BSYNC B0 ;  /* 0x0000000000007941 */ /* 0x000fea0003800000 */
.L_x_3237:
        /* <DEDUP_REMOVED lines=59> */
.L_x_3241:
[----:B------:R-:W-:Y:S05]  /*a490*/  BSYNC B0 ;  /* 0x0000000000007941 */ /* 0x000fea0003800000 */
.L_x_3240:
        /* <DEDUP_REMOVED lines=10> */
.L_x_3243:
[----:B------:R-:W-:Y:S05]  /*a540*/  BSYNC B0 ;  /* 0x0000000000007941 */ /* 0x000fea0003800000 */
.L_x_3242:
[----:B------:R-:W-:Y:S04]  /*a550*/  BSSY B0, `(.L_x_3244) ;  /* 0x0000006000007945 */ /* 0x000fe80003800000 */
[----:B-1----:R-:W-:Y:S05]  /*a560*/  @P2 BRA `(.L_x_3245) ;  /* 0x0000000000102947 */ /* 0x002fea0003800000 */
[----:B-----5:R-:W-:Y:S01]  /*a570*/  IMAD R4, R4, 0x8, R6 ;  /* 0x0000000804047824 */ /* 0x020fe200078e0206 */
[----:B------:R-:W-:-:S04]  /*a580*/  SHF.L.U32 R5, R5, 0x1f, RZ ;  /* 0x0000001f05057819 */ /* 0x000fc800000006ff */
[----:B------:R-:W1:Y:S02]  /*a590*/  SYNCS.PHASECHK.TRANS64.TRYWAIT P2, [R4+URZ], R5 ;  /* 0x00000005040075a7 */ /* 0x000e64000804017f */
[----:B-1----:R-:W-:Y:S05]  /*a5a0*/  @!P2 BRA `(.L_x_3246) ;  /* 0x000001fc0040a947 */ /* 0x002fea0003800000 */
.L_x_3245:
[----:B------:R-:W-:Y:S05]  /*a5b0*/  BSYNC B0 ;  /* 0x0000000000007941 */ /* 0x000fea0003800000 */
.L_x_3244:
        /* <DEDUP_REMOVED lines=261> */
[----:B------:R-:W-:-:S04]  /*b610*/  FMUL.FTZ R11, R28, R9 ;  /* 0x000000091c0b7220 */ /* 0x000fc80000410000 */
[----:B------:R-:W3:Y:S01]  /*b620*/  MUFU.TANH R7, R7 ;  /* 0x0000000700077308 */ /* 0x000ee20000002400 */
[-C--:B------:R-:W-:Y:S01]  /*b630*/  FMUL.FTZ R20, R29, R9.reuse ;  /* 0x000000091d147220 */ /* 0x080fe20000410000 */
[----:B------:R-:W-:-:S06]  /*b640*/  FMUL.FTZ R28, R32, R9 ;  /* 0x00000009201c7220 */ /* 0x000fcc0000410000 */
[----:B------:R-:W2:Y:S01]  /*b650*/  MUFU.TANH R8, R8 ;  /* 0x0000000800087308 */ /* 0x000ea20000002400 */
[-C--:B------:R-:W-:Y:S01]  /*b660*/  FMUL.FTZ R122, R30, R9.reuse ;  /* 0x000000091e7a7220 */ /* 0x080fe20000410000 */
[----:B------:R-:W-:-:S06]  /*b670*/  FMUL.FTZ R30, R33, R9 ;  /* 0x00000009211e7220 */ /* 0x000fcc0000410000 */
[----:B------:R3:W0:Y:S01]  /*b680*/  MUFU.TANH R12, R11 ;  /* 0x0000000b000c7308 */ /* 0x0006220000002400 */
[----:B------:R-:W-:-:S07]  /*b690*/  FMUL.FTZ R32, R36, R9 ;  /* 0x0000000924207220 */ /* 0x000fce0000410000 */
[----:B------:R-:W1:Y:S01]  /*b6a0*/  MUFU.TANH R20, R20 ;  /* 0x0000001400147308 */ /* 0x000e620000002400 */
[----:B---3--:R-:W-:Y:S01]  /*b6b0*/  FMNMX.FTZ R11, R7, R4, !PT ;  /* 0x00000004070b7209 */ /* 0x008fe20007810000 */
[-C--:B------:R-:W-:Y:S01]  /*b6c0*/  FMUL.FTZ R36, R37, R9.reuse ;  /* 0x0000000925247220 */ /* 0x080fe20000410000 */
[-C--:B------:R-:W-:Y:S01]  /*b6d0*/  FMUL.FTZ R40, R40, R9.reuse ;  /* 0x0000000928287220 */ /* 0x080fe20000410000 */
[----:B------:R-:W-:-:S04]  /*b6e0*/  FMUL.FTZ R76, R41, R9 ;  /* 0x00000009294c7220 */ /* 0x000fc80000410000 */
[----:B------:R-:W3:Y:S01]  /*b6f0*/  MUFU.TANH R28, R28 ;  /* 0x0000001c001c7308 */ /* 0x000ee20000002400 */
[----:B--2---:R-:W-:Y:S01]  /*b700*/  FMNMX.FTZ R11, R8, R11, !PT ;  /* 0x0000000b080b7209 */ /* 0x004fe20007810000 */
[-C--:B------:R-:W-:Y:S01]  /*b710*/  FMUL.FTZ R78, R44, R9.reuse ;  /* 0x000000092c4e7220 */ /* 0x080fe20000410000 */
[-C--:B------:R-:W-:Y:S01]  /*b720*/  FMUL.FTZ R82, R45, R9.reuse ;  /* 0x000000092d527220 */ /* 0x080fe20000410000 */
[-C--:B------:R-:W-:Y:S01]  /*b730*/  FMUL.FTZ R84, R48, R9.reuse ;  /* 0x0000000930547220 */ /* 0x080fe20000410000 */
[-C--:B------:R-:W-:Y:S01]  /*b740*/  FMUL.FTZ R92, R49, R9.reuse ;  /* 0x00000009315c7220 */ /* 0x080fe20000410000 */
[-C--:B------:R-:W-:Y:S01]  /*b750*/  FMUL.FTZ R88, R52, R9.reuse ;  /* 0x0000000934587220 */ /* 0x080fe20000410000 */
[----:B------:R-:W-:Y:S01]  /*b760*/  FMUL.FTZ R60, R60, R9 ;  /* 0x000000093c3c7220 */ /* 0x000fe20000410000 */
[----:B------:R-:W2:Y:S01]  /*b770*/  MUFU.TANH R30, R30 ;  /* 0x0000001e001e7308 */ /* 0x000ea20000002400 */
[----:B0-----:R-:W-:Y:S01]  /*b780*/  FMNMX.FTZ R11, R12, R11, !PT ;  /* 0x0000000b0c0b7209 */ /* 0x001fe20007810000 */
[-C--:B------:R-:W-:Y:S01]  /*b790*/  FMUL.FTZ R74, R61, R9.reuse ;  /* 0x000000093d4a7220 */ /* 0x080fe20000410000 */
[-C--:B------:R-:W-:Y:S01]  /*b7a0*/  FMUL.FTZ R72, R64, R9.reuse ;  /* 0x0000000940487220 */ /* 0x080fe20000410000 */
[-C--:B------:R-:W-:Y:S01]  /*b7b0*/  FMUL.FTZ R80, R65, R9.reuse ;  /* 0x0000000941507220 */ /* 0x080fe20000410000 */
[-C--:B------:R-:W-:Y:S01]  /*b7c0*/  FMUL.FTZ R86, R68, R9.reuse ;  /* 0x0000000944567220 */ /* 0x080fe20000410000 */
[-C--:B------:R-:W-:Y:S01]  /*b7d0*/  FMUL.FTZ R90, R69, R9.reuse ;  /* 0x00000009455a7220 */ /* 0x080fe20000410000 */
[----:B------:R-:W-:Y:S01]  /*b7e0*/  FMUL.FTZ R6, R26, R9 ;  /* 0x000000091a067220 */ /* 0x000fe20000410000 */
[----:B------:R-:W0:Y:S01]  /*b7f0*/  MUFU.TANH R32, R32 ;  /* 0x0000002000207308 */ /* 0x000e220000002400 */
[----:B-1----:R-:W-:Y:S01]  /*b800*/  FMNMX.FTZ R11, R20, R11, !PT ;  /* 0x0000000b140b7209 */ /* 0x002fe20007810000 */
[-C--:B------:R-:W-:Y:S01]  /*b810*/  FMUL.FTZ R3, R27, R9.reuse ;  /* 0x000000091b037220 */ /* 0x080fe20000410000 */
[-C--:B------:R-:W-:Y:S01]  /*b820*/  FMUL.FTZ R132, R31, R9.reuse ;  /* 0x000000091f847220 */ /* 0x080fe20000410000 */
[-C--:B------:R-:W-:Y:S01]  /*b830*/  FMUL.FTZ R142, R34, R9.reuse ;  /* 0x00000009228e7220 */ /* 0x080fe20000410000 */
[-C--:B------:R-:W-:Y:S01]  /*b840*/  FMUL.FTZ R148, R35, R9.reuse ;  /* 0x0000000923947220 */ /* 0x080fe20000410000 */
[-C--:B------:R-:W-:Y:S01]  /*b850*/  FMUL.FTZ R182, R38, R9.reuse ;  /* 0x0000000926b67220 */ /* 0x080fe20000410000 */
[----:B------:R-:W-:Y:S01]  /*b860*/  FMUL.FTZ R176, R39, R9 ;  /* 0x0000000927b07220 */ /* 0x000fe20000410000 */
[----:B------:R-:W1:Y:S01]  /*b870*/  MUFU.TANH R36, R36 ;  /* 0x0000002400247308 */ /* 0x000e620000002400 */
[----:B---3--:R-:W-:Y:S01]  /*b880*/  FMNMX.FTZ R11, R28, R11, !PT ;  /* 0x0000000b1c0b7209 */ /* 0x008fe20007810000 */
[-C--:B------:R-:W-:Y:S01]  /*b890*/  FMUL.FTZ R166, R42, R9.reuse ;  /* 0x000000092aa67220 */ /* 0x080fe20000410000 */
[-C--:B------:R-:W-:Y:S01]  /*b8a0*/  FMUL.FTZ R158, R43, R9.reuse ;  /* 0x000000092b9e7220 */ /* 0x080fe20000410000 */
[-C--:B------:R-:W-:Y:S01]  /*b8b0*/  FMUL.FTZ R13, R46, R9.reuse ;  /* 0x000000092e0d7220 */ /* 0x080fe20000410000 */
[-C--:B------:R-:W-:Y:S01]  /*b8c0*/  FMUL.FTZ R18, R50, R9.reuse ;  /* 0x0000000932127220 */ /* 0x080fe20000410000 */
[-C--:B------:R-:W-:Y:S01]  /*b8d0*/  FMUL.FTZ R160, R51, R9.reuse ;  /* 0x0000000933a07220 */ /* 0x080fe20000410000 */
[----:B------:R-:W-:Y:S01]  /*b8e0*/  FMUL.FTZ R168, R54, R9 ;  /* 0x0000000936a87220 */ /* 0x000fe20000410000 */
        /* <DEDUP_REMOVED lines=13> */
[----:B------:R-:W-:Y:S01]  /*b9c0*/  FMUL.FTZ R79, R71, R9 ;  /* 0x00000009474f7220 */ /* 0x000fe20000410000 */
[----:B------:R-:W4:Y:S02]  /*b9d0*/  LD.E R37, desc[UR40][R16.64+0x248] ;  /* 0x0002482810257980 */ /* 0x000f24000c101900 */
[----:B------:R-:W0:Y:S01]  /*b9e0*/  MUFU.TANH R78, R78 ;  /* 0x0000004e004e7308 */ /* 0x000e220000002400 */
[----:B-1----:R-:W-:Y:S01]  /*b9f0*/  FMNMX.FTZ R11, R36, R11, !PT ;  /* 0x0000000b240b7209 */ /* 0x002fe20007810000 */
[----:B------:R-:W4:Y:S04]  /*ba00*/  LD.E R33, desc[UR40][R16.64+0x25c] ;  /* 0x00025c2810217980 */ /* 0x000f28000c101900 */
[----:B------:R-:W4:Y:S02]  /*ba10*/  LD.E R41, desc[UR40][R16.64+0x27c] ;  /* 0x00027c2810297980 */ /* 0x000f24000c101900 */
[----:B------:R-:W1:Y:S01]  /*ba20*/  MUFU.TANH R82, R82 ;  /* 0x0000005200527308 */ /* 0x000e620000002400 */
[----:B---3--:R-:W-:Y:S01]  /*ba30*/  FMNMX.FTZ R11, R40, R11, !PT ;  /* 0x0000000b280b7209 */ /* 0x008fe20007810000 */
[----:B------:R-:W-:Y:S01]  /*ba40*/  FMUL.FTZ R48, R56, R9 ;  /* 0x0000000938307220 */ /* 0x000fe20000410000 */
[----:B------:R-:W3:Y:S04]  /*ba50*/  LD.E R49, desc[UR40][R16.64+0x278] ;  /* 0x0002782810317980 */ /* 0x000ee8000c101900 */
[----:B------:R-:W3:Y:S01]  /*ba60*/  LD.E R45, desc[UR40][R16.64+0x28c] ;  /* 0x00028c28102d7980 */ /* 0x000ee2000c101900 */
[----:B------:R-:W1:Y:S01]  /*ba70*/  MUFU.TANH R84, R84 ;  /* 0x0000005400547308 */ /* 0x000e620000002400 */
[----:B--2---:R-:W-:-:S07]  /*ba80*/  FMNMX.FTZ R11, R76, R11, !PT ;  /* 0x0000000b4c0b7209 */ /* 0x004fce0007810000 */
[----:B------:R-:W2:Y:S01]  /*ba90*/  MUFU.TANH R92, R92 ;  /* 0x0000005c005c7308 */ /* 0x000ea20000002400 */
[----:B0-----:R-:W-:Y:S01]  /*baa0*/  FMNMX.FTZ R11, R78, R11, !PT ;  /* 0x0000000b4e0b7209 */ /* 0x001fe20007810000 */
[----:B------:R-:W-:Y:S01]  /*bab0*/  FMUL.FTZ R52, R57, R9 ;  /* 0x0000000939347220 */ /* 0x000fe20000410000 */
[----:B------:R-:W3:Y:S05]  /*bac0*/  LD.E R27, desc[UR40][R16.64+0x42c] ;  /* 0x00042c28101b7980 */ /* 0x000eea000c101900 */
[----:B------:R-:W0:Y:S01]  /*bad0*/  MUFU.TANH R88, R88 ;  /* 0x0000005800587308 */ /* 0x000e220000002400 */
[----:B-1----:R-:W-:Y:S01]  /*bae0*/  FMNMX.FTZ R11, R82, R11, !PT ;  /* 0x0000000b520b7209 */ /* 0x002fe20007810000 */
[----:B------:R-:W3:Y:S04]  /*baf0*/  LD.E R38, desc[UR40][R16.64+0x244] ;  /* 0x0002442810267980 */ /* 0x000ee8000c101900 */
[----:B------:R-:W3:Y:S02]  /*bb00*/  LD.E R34, desc[UR40][R16.64+0x250] ;  /* 0x0002502810227980 */ /* 0x000ee4000c101900 */
[----:B------:R-:W1:Y:S01]  /*bb10*/  MUFU.TANH R44, R44 ;  /* 0x0000002c002c7308 */ /* 0x000e620000002400 */
[----:B------:R-:W-:Y:S01]  /*bb20*/  FMNMX.FTZ R11, R84, R11, !PT ;  /* 0x0000000b540b7209 */ /* 0x000fe20007810000 */
[----:B------:R-:W3:Y:S04]  /*bb30*/  LD.E R46, desc[UR40][R16.64+0x270] ;  /* 0x00027028102e7980 */ /* 0x000ee8000c101900 */
[----:B------:R-:W3:Y:S02]  /*bb40*/  LD.E R42, desc[UR40][R16.64+0x274] ;  /* 0x00027428102a7980 */ /* 0x000ee4000c101900 */
[----:B------:R-:W1:Y:S01]  /*bb50*/  MUFU.TANH R48, R48 ;  /* 0x0000003000307308 */ /* 0x000e620000002400 */
[----:B--2---:R-:W-:Y:S01]  /*bb60*/  FMNMX.FTZ R11, R92, R11, !PT ;  /* 0x0000000b5c0b7209 */ /* 0x004fe20007810000 */
[----:B------:R-:W2:Y:S04]  /*bb70*/  LD.E R50, desc[UR40][R16.64+0x284] ;  /* 0x0002842810327980 */ /* 0x000ea8000c101900 */
[----:B------:R-:W2:Y:S02]  /*bb80*/  LD.E R54, desc[UR40][R16.64+0x290] ;  /* 0x0002902810367980 */ /* 0x000ea4000c101900 */
[----:B------:R-:W1:Y:S01]  /*bb90*/  MUFU.TANH R52, R52 ;  /* 0x0000003400347308 */ /* 0x000e620000002400 */
[----:B0-----:R-:W-:Y:S01]  /*bba0*/  FMNMX.FTZ R11, R88, R11, !PT ;  /* 0x0000000b580b7209 */ /* 0x001fe20007810000 */
[----:B------:R-:W2:Y:S06]  /*bbb0*/  LD.E R56, desc[UR40][R16.64+0x2a0] ;  /* 0x0002a02810387980 */ /* 0x000eac000c101900 */
[----:B------:R-:W0:Y:S01]  /*bbc0*/  MUFU.TANH R60, R60 ;  /* 0x0000003c003c7308 */ /* 0x000e220000002400 */
[----:B-1----:R-:W-:Y:S01]  /*bbd0*/  FMNMX.FTZ R11, R44, R11, !PT ;  /* 0x0000000b2c0b7209 */ /* 0x002fe20007810000 */
[----:B------:R-:W2:Y:S04]  /*bbe0*/  LD.E R58, desc[UR40][R16.64+0x2a4] ;  /* 0x0002a428103a7980 */ /* 0x000ea8000c101900 */
[----:B------:R-:W2:Y:S02]  /*bbf0*/  LD.E R61, desc[UR40][R16.64+0x2ac] ;  /* 0x0002ac28103d7980 */ /* 0x000ea4000c101900 */
[----:B------:R-:W1:Y:S01]  /*bc00*/  MUFU.TANH R74, R74 ;  /* 0x0000004a004a7308 */ /* 0x000e620000002400 */
[----:B------:R-:W-:Y:S01]  /*bc10*/  FMNMX.FTZ R11, R48, R11, !PT ;  /* 0x0000000b300b7209 */ /* 0x000fe20007810000 */
[----:B------:R-:W2:Y:S04]  /*bc20*/  LD.E R68, desc[UR40][R16.64+0x2b0] ;  /* 0x0002b02810447980 */ /* 0x000ea8000c101900 */
[----:B------:R-:W2:Y:S02]  /*bc30*/  LD.E R64, desc[UR40][R16.64+0x2c4] ;  /* 0x0002c42810407980 */ /* 0x000ea4000c101900 */
[----:B------:R-:W1:Y:S01]  /*bc40*/  MUFU.TANH R72, R72 ;  /* 0x0000004800487308 */ /* 0x000e620000002400 */
[----:B------:R-:W-:Y:S01]  /*bc50*/  FMNMX.FTZ R11, R52, R11, !PT ;  /* 0x0000000b340b7209 */ /* 0x000fe20007810000 */
        /* <DEDUP_REMOVED lines=11> */
[----:B------:R-:W2:Y:S03]  /*bd10*/  LD.E R39, desc[UR40][R16.64+0x23c] ;  /* 0x00023c2810277980 */ /* 0x000ea6000c101900 */
[----:B------:R-:W-:Y:S01]  /*bd20*/  FMNMX.FTZ R11, R80, R11, !PT ;  /* 0x0000000b500b7209 */ /* 0x000fe20007810000 */
[----:B------:R-:W2:Y:S02]  /*bd30*/  LD.E R35, desc[UR40][R16.64+0x24c] ;  /* 0x00024c2810237980 */ /* 0x000ea4000c101900 */
[----:B------:R-:W1:Y:S01]  /*bd40*/  MUFU.TANH R6, R6 ;  /* 0x0000000600067308 */ /* 0x000e620000002400 */
[----:B0-----:R-:W-:Y:S01]  /*bd50*/  FMNMX.FTZ R11, R86, R11, !PT ;  /* 0x0000000b560b7209 */ /* 0x001fe20007810000 */
[----:B------:R-:W2:Y:S04]  /*bd60*/  LD.E R51, desc[UR40][R16.64+0x26c] ;  /* 0x00026c2810337980 */ /* 0x000ea8000c101900 */
[----:B------:R-:W2:Y:S02]  /*bd70*/  LD.E R43, desc[UR40][R16.64+0x298] ;  /* 0x00029828102b7980 */ /* 0x000ea4000c101900 */
[----:B------:R-:W0:Y:S01]  /*bd80*/  MUFU.TANH R3, R3 ;  /* 0x0000000300037308 */ /* 0x000e220000002400 */
[----:B-1----:R-:W-:Y:S01]  /*bd90*/  FMNMX.FTZ R15, R90, R11, !PT ;  /* 0x0000000b5a0f7209 */ /* 0x002fe20007810000 */
[----:B------:R-:W2:Y:S06]  /*bda0*/  LD.E R63, desc[UR40][R16.64+0x29c] ;  /* 0x00029c28103f7980 */ /* 0x000eac000c101900 */
[----:B------:R-:W1:Y:S01]  /*bdb0*/  MUFU.TANH R122, R122 ;  /* 0x0000007a007a7308 */ /* 0x000e620000002400 */
[----:B------:R-:W1:Y:S01]  /*bdc0*/  SHFL.BFLY PT, R14, R15, 0x2, 0x1f ;  /* 0x0c401f000f0e7f89 */ /* 0x000e6200000e0000 */
[----:B------:R-:W-:-:S03]  /*bdd0*/  FMNMX.FTZ R24, R6, R5, !PT ;  /* 0x0000000506187209 */ /* 0x000fc60007810000 */
[----:B------:R-:W2:Y:S03]  /*bde0*/  LD.E R55, desc[UR40][R16.64+0x2a8] ;  /* 0x0002a82810377980 */ /* 0x000ea6000c101900 */
[----:B------:R-:W1:Y:S01]  /*bdf0*/  MUFU.TANH R132, R132 ;  /* 0x0000008400847308 */ /* 0x000e620000002400 */
[----:B0-----:R-:W-:Y:S01]  /*be00*/  FMNMX.FTZ R11, R3, R24, !PT ;  /* 0x00000018030b7209 */ /* 0x001fe20007810000 */
[----:B------:R-:W2:Y:S04]  /*be10*/  LD.E R59, desc[UR40][R16.64+0x2b8] ;  /* 0x0002b828103b7980 */ /* 0x000ea8000c101900 */
[----:B------:R-:W2:Y:S02]  /*be20*/  LD.E R57, desc[UR40][R16.64+0x2bc] ;  /* 0x0002bc2810397980 */ /* 0x000ea4000c101900 */
[----:B------:R-:W0:Y:S01]  /*be30*/  MUFU.TANH R142, R142 ;  /* 0x0000008e008e7308 */ /* 0x000e220000002400 */
[----:B-1----:R-:W-:Y:S01]  /*be40*/  FMNMX.FTZ R11, R122, R11, !PT ;  /* 0x0000000b7a0b7209 */ /* 0x002fe20007810000 */
[----:B------:R-:W2:Y:S04]  /*be50*/  LD.E R53, desc[UR40][R16.64+0x2c8] ;  /* 0x0002c82810357980 */ /* 0x000ea8000c101900 */
[----:B------:R-:W2:Y:S02]  /*be60*/  LD.E R71, desc[UR40][R16.64+0x2d8] ;  /* 0x0002d82810477980 */ /* 0x000ea4000c101900 */
[----:B------:R-:W1:Y:S01]  /*be70*/  MUFU.TANH R148, R148 ;  /* 0x0000009400947308 */ /* 0x000e620000002400 */
[----:B------:R-:W-:Y:S01]  /*be80*/  FMNMX.FTZ R11, R132, R11, !PT ;  /* 0x0000000b840b7209 */ /* 0x000fe20007810000 */
[----:B------:R-:W2:Y:S06]  /*be90*/  LD.E R67, desc[UR40][R16.64+0x2e8] ;  /* 0x0002e82810437980 */ /* 0x000eac000c101900 */
[----:B------:R-:W1:Y:S01]  /*bea0*/  MUFU.TANH R182, R182 ;  /* 0x000000b600b67308 */ /* 0x000e620000002400 */
[----:B0-----:R-:W-:-:S07]  /*beb0*/  FMNMX.FTZ R11, R142, R11, !PT ;  /* 0x0000000b8e0b7209 */ /* 0x001fce0007810000 */
[----:B------:R-:W0:Y:S01]  /*bec0*/  MUFU.TANH R176, R176 ;  /* 0x000000b000b07308 */ /* 0x000e220000002400 */
[----:B------:R-:W-:Y:S01]  /*bed0*/  FMNMX.FTZ R19, R15, R14, !PT ;  /* 0x0000000e0f137209 */ /* 0x000fe20007810000 */
[----:B------:R-:W-:Y:S01]  /*bee0*/  FMUL.FTZ R14, R47, R9 ;  /* 0x000000092f0e7220 */ /* 0x000fe20000410000 */
[----:B-1----:R-:W-:-:S05]  /*bef0*/  FMNMX.FTZ R11, R148, R11, !PT ;  /* 0x0000000b940b7209 */ /* 0x002fca0007810000 */
[----:B------:R-:W1:Y:S01]  /*bf00*/  MUFU.TANH R166, R166 ;  /* 0x000000a600a67308 */ /* 0x000e620000002400 */
[----:B------:R-:W-:-:S07]  /*bf10*/  FMNMX.FTZ R11, R182, R11, !PT ;  /* 0x0000000bb60b7209 */ /* 0x000fce0007810000 */
[----:B------:R-:W1:Y:S01]  /*bf20*/  MUFU.TANH R158, R158 ;  /* 0x0000009e009e7308 */ /* 0x000e620000002400 */
[----:B0-----:R-:W-:-:S07]  /*bf30*/  FMNMX.FTZ R11, R176, R11, !PT ;  /* 0x0000000bb00b7209 */ /* 0x001fce0007810000 */
[----:B------:R-:W0:Y:S01]  /*bf40*/  MUFU.TANH R13, R13 ;  /* 0x0000000d000d7308 */ /* 0x000e220000002400 */
[----:B-1----:R-:W-:-:S07]  /*bf50*/  FMNMX.FTZ R11, R166, R11, !PT ;  /* 0x0000000ba60b7209 */ /* 0x002fce0007810000 */
[----:B------:R-:W-:Y:S08]  /*bf60*/  MUFU.TANH R18, R18 ;  /* 0x0000001200127308 */ /* 0x000ff00000002400 */
[----:B------:R-:W-:Y:S08]  /*bf70*/  MUFU.TANH R160, R160 ;  /* 0x000000a000a07308 */ /* 0x000ff00000002400 */
[----:B------:R-:W-:Y:S08]  /*bf80*/  MUFU.TANH R168, R168 ;  /* 0x000000a800a87308 */ /* 0x000ff00000002400 */
[----:B------:R-:W-:Y:S08]  /*bf90*/  MUFU.TANH R174, R174 ;  /* 0x000000ae00ae7308 */ /* 0x000ff00000002400 */
[----:B------:R-:W-:Y:S08]  /*bfa0*/  MUFU.TANH R218, R218 ;  /* 0x000000da00da7308 */ /* 0x000ff00000002400 */
[----:B------:R-:W-:Y:S08]  /*bfb0*/  MUFU.TANH R220, R220 ;  /* 0x000000dc00dc7308 */ /* 0x000ff00000002400 */
[----:B------:R-:W-:Y:S01]  /*bfc0*/  MUFU.TANH R228, R228 ;  /* 0x000000e400e47308 */ /* 0x000fe20000002400 */
[----:B------:R-:W1:Y:S07]  /*bfd0*/  SHFL.BFLY PT, R26, R19, 0x1, 0x1f ;  /* 0x0c201f00131a7f89 */ /* 0x000e6e00000e0000 */
[----:B------:R-:W-:Y:S08]  /*bfe0*/  MUFU.TANH R236, R236 ;  /* 0x000000ec00ec7308 */ /* 0x000ff00000002400 */
[----:B------:R-:W-:Y:S08]  /*bff0*/  MUFU.TANH R73, R73 ;  /* 0x0000004900497308 */ /* 0x000ff00000002400 */
[----:B------:R-:W-:Y:S08]  /*c000*/  MUFU.TANH R75, R75 ;  /* 0x0000004b004b7308 */ /* 0x000ff00000002400 */
[----:B------:R-:W-:Y:S08]  /*c010*/  MUFU.TANH R77, R77 ;  /* 0x0000004d004d7308 */ /* 0x000ff00000002400 */
[----:B------:R-:W-:Y:S01]  /*c020*/  MUFU.TANH R79, R79 ;  /* 0x0000004f004f7308 */ /* 0x000fe20000002400 */
[----:B------:R-:W-:Y:S04]  /*c030*/  ST.E desc[UR40][R16.64+0x440], R15 ;  /* 0x0004400f10007985 */ /* 0x000fe8000c101928 */
[----:B------:R-:W2:Y:S03]  /*c040*/  LD.E R47, desc[UR40][R16.64+0x288] ;  /* 0x00028828102f7980 */ /* 0x000ea6000c101900 */
[----:B------:R-:W1:Y:S01]  /*c050*/  MUFU.TANH R14, R14 ;  /* 0x0000000e000e7308 */ /* 0x000e620000002400 */
[----:B------:R-:W-:-:S04]  /*c060*/  FMNMX.FTZ R24, R158, R11, !PT ;  /* 0x0000000b9e187209 */ /* 0x000fc80007810000 */
[----:B0-----:R-:W-:-:S04]  /*c070*/  FMNMX.FTZ R11, R13, R24, !PT ;  /* 0x000000180d0b7209 */ /* 0x001fc80007810000 */
[----:B-1----:R-:W-:-:S04]  /*c080*/  FMNMX.FTZ R11, R14, R11, !PT ;  /* 0x0000000b0e0b7209 */ /* 0x002fc80007810000 */
[----:B------:R-:W-:-:S04]  /*c090*/  FMNMX.FTZ R11, R18, R11, !PT ;  /* 0x0000000b120b7209 */ /* 0x000fc80007810000 */
        /* <DEDUP_REMOVED lines=8> */
[----:B------:R-:W-:Y:S02]  /*c120*/  FMNMX.FTZ R24, R75, R24, !PT ;  /* 0x000000184b187209 */ /* 0x000fe40007810000 */
[----:B------:R-:W-:Y:S02]  /*c130*/  FMNMX.FTZ R19, R19, R26, !PT ;  /* 0x0000001a13137209 */ /* 0x000fe40007810000 */
[----:B------:R-:W-:Y:S01]  /*c140*/  FMNMX.FTZ R24, R77, R24, !PT ;  /* 0x000000184d187209 */ /* 0x000fe20007810000 */
[----:B------:R-:W3:Y:S03]  /*c150*/  LD.E R26, desc[UR40][R16.64+0x450] ;  /* 0x00045028101a7980 */ /* 0x000ee6000c101900 */
[----:B------:R-:W-:Y:S01]  /*c160*/  FMNMX.FTZ R9, R79, R24, !PT ;  /* 0x000000184f097209 */ /* 0x000fe20007810000 */
[----:B------:R-:W-:Y:S04]  /*c170*/  ST.E desc[UR40][R16.64+0x440], R19 ;  /* 0x0004401310007985 */ /* 0x000fe8000c101928 */
[----:B------:R-:W4:Y:S04]  /*c180*/  LD.E R25, desc[UR40][R16.64+0x440] ;  /* 0x0004402810197980 */ /* 0x000f28000c101900 */
[----:B------:R-:W-:Y:S04]  /*c190*/  ST.E desc[UR40][R16.64+0x444], R9 ;  /* 0x0004440910007985 */ /* 0x000fe8000c101928 */
[----:B------:R-:W2:Y:S04]  /*c1a0*/  LD.E R11, desc[UR40][R16.64+0x444] ;  /* 0x00044428100b7980 */ /* 0x000ea8000c101900 */
[----:B------:R-:W3:Y:S01]  /*c1b0*/  LD.E R24, desc[UR40][R16.64+0x454] ;  /* 0x0004542810187980 */ /* 0x000ee2000c101900 */
[----:B----4-:R-:W-:-:S04]  /*c1c0*/  FMUL.FTZ R29, R25, R21 ;  /* 0x00000015191d7220 */ /* 0x010fc80000410000 */
[----:B------:R-:W-:Y:S02]  /*c1d0*/  FFMA.FTZ R153, R8, R21, -R29 ;  /* 0x0000001508997223 */ /* 0x000fe4000001081d */
[----:B--2---:R-:W0:Y:S02]  /*c1e0*/  SHFL.BFLY PT, R8, R11, 0x2, 0x1f ;  /* 0x0c401f000b087f89 */ /* 0x004e2400000e0000 */
[----:B0-----:R-:W-:-:S05]  /*c1f0*/  FMNMX.FTZ R8, R11, R8, !PT ;  /* 0x000000080b087209 */ /* 0x001fca0007810000 */
[----:B------:R-:W0:Y:S01]  /*c200*/  SHFL.BFLY PT, R9, R8, 0x1, 0x1f ;  /* 0x0c201f0008097f89 */ /* 0x000e2200000e0000 */
[----:B------:R-:W-:Y:S01]  /*c210*/  FADD.FTZ R4, R4, -R25 ;  /* 0x8000001904047221 */ /* 0x000fe20000010000 */
[----:B------:R-:W-:-:S03]  /*c220*/  FFMA.FTZ R152, R7, R21, -R29 ;  /* 0x0000001507987223 */ /* 0x000fc6000001081d */
[-C--:B------:R-:W-:Y:S01]  /*c230*/  FMUL.FTZ R4, R4, R21.reuse ;  /* 0x0000001504047220 */ /* 0x080fe20000410000 */
[-CC-:B------:R-:W-:Y:S02]  /*c240*/  FFMA.FTZ R164, R92, R21.reuse, -R29.reuse ;  /* 0x000000155ca47223 */ /* 0x180fe4000001081d */
[----:B------:R-:W-:Y:S01]  /*c250*/  MUFU.EX2 R152, R152 ;  /* 0x0000009800987308 */ /* 0x000fe20000000800 */
[-CC-:B------:R-:W-:Y:S01]  /*c260*/  FFMA.FTZ R154, R12, R21.reuse, -R29.reuse ;  /* 0x000000150c9a7223 */ /* 0x180fe2000001081d */
[----:B------:R-:W-:-:S06]  /*c270*/  FFMA.FTZ R155, R20, R21, -R29 ;  /* 0x00000015149b7223 */ /* 0x000fcc000001081d */
[----:B------:R-:W3:Y:S01]  /*c280*/  MUFU.EX2 R25, R4 ;  /* 0x0000000400197308 */ /* 0x000ee20000000800 */
[----:B0-----:R-:W-:Y:S01]  /*c290*/  FMNMX.FTZ R31, R8, R9, !PT ;  /* 0x00000009081f7209 */ /* 0x001fe20007810000 */
[----:B------:R-:W-:-:S06]  /*c2a0*/  FFMA.FTZ R9, R90, R21, -R29 ;  /* 0x000000155a097223 */ /* 0x000fcc000001081d */
[----:B------:R-:W0:Y:S01]  /*c2b0*/  MUFU.EX2 R153, R153 ;  /* 0x0000009900997308 */ /* 0x000e220000000800 */
[-CC-:B------:R-:W-:Y:S01]  /*c2c0*/  FFMA.FTZ R180, R28, R21.reuse, -R29.reuse ;  /* 0x000000151cb47223 */ /* 0x180fe2000001081d */
[-C--:B------:R-:W-:Y:S01]  /*c2d0*/  FFMA.FTZ R7, R30, R21.reuse, -R29 ;  /* 0x000000151e077223 */ /* 0x080fe2000001081d */
[----:B------:R-:W-:Y:S01]  /*c2e0*/  FADD.FTZ R90, R5, -R31 ;  /* 0x8000001f055a7221 */ /* 0x000fe20000010000 */
[----:B------:R-:W-:-:S04]  /*c2f0*/  FMUL.FTZ R81, R31, R21 ;  /* 0x000000151f517220 */ /* 0x000fc80000410000 */
[----:B------:R-:W-:Y:S01]  /*c300*/  MUFU.EX2 R154, R154 ;  /* 0x0000009a009a7308 */ /* 0x000fe20000000800 */
[----:B------:R-:W-:Y:S01]  /*c310*/  FMUL.FTZ R92, R21, R90 ;  /* 0x0000005a155c7220 */ /* 0x000fe20000410000 */
[-CC-:B------:R-:W-:Y:S01]  /*c320*/  FFMA.FTZ R183, R6, R21.reuse, -R81.reuse ;  /* 0x0000001506b77223 */ /* 0x180fe20000010851 */
[-CC-:B------:R-:W-:Y:S01]  /*c330*/  FFMA.FTZ R188, R3, R21.reuse, -R81.reuse ;  /* 0x0000001503bc7223 */ /* 0x180fe20000010851 */
[-CC-:B------:R-:W-:Y:S01]  /*c340*/  FFMA.FTZ R6, R122, R21.reuse, -R81.reuse ;  /* 0x000000157a067223 */ /* 0x180fe20000010851 */
[----:B------:R-:W-:-:S03]  /*c350*/  FFMA.FTZ R181, R132, R21, -R81 ;  /* 0x0000001584b57223 */ /* 0x000fc60000010851 */
[----:B------:R-:W-:Y:S01]  /*c360*/  MUFU.EX2 R155, R155 ;  /* 0x0000009b009b7308 */ /* 0x000fe20000000800 */
[-C--:B------:R-:W-:Y:S01]  /*c370*/  FFMA.FTZ R179, R142, R21.reuse, -R81 ;  /* 0x000000158eb37223 */ /* 0x080fe20000010851 */
[----:B---3--:R-:W-:Y:S01]  /*c380*/  FFMA.FTZ R26, R25, R26, R152 ;  /* 0x0000001a191a7223 */ /* 0x008fe20000010098 */
[-C--:B------:R-:W-:Y:S01]  /*c390*/  FFMA.FTZ R178, R32, R21.reuse, -R29 ;  /* 0x0000001520b27223 */ /* 0x080fe2000001081d */
[-C--:B------:R-:W-:Y:S01]  /*c3a0*/  FFMA.FTZ R177, R182, R21.reuse, -R81 ;  /* 0x00000015b6b17223 */ /* 0x080fe20000010851 */
[-CC-:B------:R-:W-:Y:S01]  /*c3b0*/  FFMA.FTZ R175, R36, R21.reuse, -R29.reuse ;  /* 0x0000001524af7223 */ /* 0x180fe2000001081d */
[-CC-:B------:R-:W-:Y:S01]  /*c3c0*/  FFMA.FTZ R169, R40, R21.reuse, -R29.reuse ;  /* 0x0000001528a97223 */ /* 0x180fe2000001081d */
[-C--:B------:R-:W-:Y:S01]  /*c3d0*/  FFMA.FTZ R172, R76, R21.reuse, -R29 ;  /* 0x000000154cac7223 */ /* 0x080fe2000001081d */
[----:B------:R-:W-:Y:S01]  /*c3e0*/  MUFU.EX2 R92, R92 ;  /* 0x0000005c005c7308 */ /* 0x000fe20000000800 */
[-CC-:B------:R-:W-:Y:S01]  /*c3f0*/  FFMA.FTZ R186, R148, R21.reuse, -R81.reuse ;  /* 0x0000001594ba7223 */ /* 0x180fe20000010851 */
[-C--:B------:R-:W-:Y:S01]  /*c400*/  FFMA.FTZ R173, R166, R21.reuse, -R81 ;  /* 0x00000015a6ad7223 */ /* 0x080fe20000010851 */
[-CC-:B------:R-:W-:Y:S01]  /*c410*/  FFMA.FTZ R170, R78, R21.reuse, -R29.reuse ;  /* 0x000000154eaa7223 */ /* 0x180fe2000001081d */
[-CC-:B------:R-:W-:Y:S01]  /*c420*/  FFMA.FTZ R167, R82, R21.reuse, -R29.reuse ;  /* 0x0000001552a77223 */ /* 0x180fe2000001081d */
[-CC-:B------:R-:W-:Y:S01]  /*c430*/  FFMA.FTZ R161, R84, R21.reuse, -R29.reuse ;  /* 0x0000001554a17223 */ /* 0x180fe2000001081d */
[-CC-:B------:R-:W-:Y:S01]  /*c440*/  FFMA.FTZ R159, R88, R21.reuse, -R29.reuse ;  /* 0x00000015589f7223 */ /* 0x180fe2000001081d */
[-C--:B------:R-:W-:Y:S01]  /*c450*/  FFMA.FTZ R162, R44, R21.reuse, -R29 ;  /* 0x000000152ca27223 */ /* 0x080fe2000001081d */
[----:B------:R-:W1:Y:S01]  /*c460*/  MUFU.EX2 R183, R183 ;  /* 0x000000b700b77308 */ /* 0x000e620000000800 */
[-CC-:B------:R-:W-:Y:S01]  /*c470*/  FFMA.FTZ R171, R13, R21.reuse, -R81.reuse ;  /* 0x000000150dab7223 */ /* 0x180fe20000010851 */
[-C--:B------:R-:W-:Y:S01]  /*c480*/  FFMA.FTZ R89, R14, R21.reuse, -R81 ;  /* 0x000000150e597223 */ /* 0x080fe20000010851 */
[-CC-:B------:R-:W-:Y:S01]  /*c490*/  FFMA.FTZ R156, R48, R21.reuse, -R29.reuse ;  /* 0x00000015309c7223 */ /* 0x180fe2000001081d */
[-CC-:B------:R-:W-:Y:S01]  /*c4a0*/  FFMA.FTZ R19, R52, R21.reuse, -R29.reuse ;  /* 0x0000001534137223 */ /* 0x180fe2000001081d */
[-CC-:B------:R-:W-:Y:S01]  /*c4b0*/  FFMA.FTZ R15, R60, R21.reuse, -R29.reuse ;  /* 0x000000153c0f7223 */ /* 0x180fe2000001081d */
[-CC-:B------:R-:W-:Y:S01]  /*c4c0*/  FFMA.FTZ R20, R74, R21.reuse, -R29.reuse ;  /* 0x000000154a147223 */ /* 0x180fe2000001081d */
[-C--:B------:R-:W-:Y:S01]  /*c4d0*/  FFMA.FTZ R11, R72, R21.reuse, -R29 ;  /* 0x00000015480b7223 */ /* 0x080fe2000001081d */
[----:B------:R-:W2:Y:S01]  /*c4e0*/  MUFU.EX2 R188, R188 ;  /* 0x000000bc00bc7308 */ /* 0x000ea20000000800 */
[-C--:B------:R-:W-:Y:S01]  /*c4f0*/  FFMA.FTZ R182, R176, R21.reuse, -R81 ;  /* 0x00000015b0b67223 */ /* 0x080fe20000010851 */
[----:B0-----:R-:W-:Y:S01]  /*c500*/  FADD.FTZ R103, R153, R26 ;  /* 0x0000001a99677221 */ /* 0x001fe20000010000 */
[-CC-:B------:R-:W-:Y:S01]  /*c510*/  FFMA.FTZ R12, R80, R21.reuse, -R29.reuse ;  /* 0x00000015500c7223 */ /* 0x180fe2000001081d */
[-C--:B------:R-:W-:Y:S01]  /*c520*/  FFMA.FTZ R8, R86, R21.reuse, -R29 ;  /* 0x0000001556087223 */ /* 0x080fe2000001081d */
[----:B------:R-:W3:Y:S03]  /*c530*/  LD.E R4, desc[UR40][R16.64+0x424] ;  /* 0x0004242810047980 */ /* 0x000ee6000c101900 */
[----:B------:R-:W0:Y:S01]  /*c540*/  MUFU.EX2 R6, R6 ;  /* 0x0000000600067308 */ /* 0x000e220000000800 */
[-CC-:B------:R-:W-:Y:S01]  /*c550*/  FFMA.FTZ R176, R158, R21.reuse, -R81.reuse ;  /* 0x000000159eb07223 */ /* 0x180fe20000010851 */
[-CC-:B------:R-:W-:Y:S01]  /*c560*/  FFMA.FTZ R165, R18, R21.reuse, -R81.reuse ;  /* 0x0000001512a57223 */ /* 0x180fe20000010851 */
[----:B------:R-:W4:Y:S05]  /*c570*/  LD.E R28, desc[UR40][R16.64+0x240] ;  /* 0x00024028101c7980 */ /* 0x000f2a000c101900 */
[----:B------:R-:W0:Y:S01]  /*c580*/  MUFU.EX2 R180, R180 ;  /* 0x000000b400b47308 */ /* 0x000e220000000800 */
[-CC-:B------:R-:W-:Y:S01]  /*c590*/  FFMA.FTZ R105, R160, R21.reuse, -R81.reuse ;  /* 0x00000015a0697223 */ /* 0x180fe20000010851 */
[-CC-:B------:R-:W-:Y:S01]  /*c5a0*/  FFMA.FTZ R163, R168, R21.reuse, -R81.reuse ;  /* 0x00000015a8a37223 */ /* 0x180fe20000010851 */
[-CC-:B------:R-:W-:Y:S01]  /*c5b0*/  FFMA.FTZ R166, R174, R21.reuse, -R81.reuse ;  /* 0x00000015aea67223 */ /* 0x180fe20000010851 */
[-CC-:B------:R-:W-:Y:S01]  /*c5c0*/  FFMA.FTZ R157, R218, R21.reuse, -R81.reuse ;  /* 0x00000015da9d7223 */ /* 0x180fe20000010851 */
[-CC-:B------:R-:W-:Y:S01]  /*c5d0*/  FFMA.FTZ R228, R228, R21.reuse, -R81.reuse ;  /* 0x00000015e4e47223 */ /* 0x180fe20000010851 */
[----:B------:R-:W4:Y:S02]  /*c5e0*/  LD.E R30, desc[UR40][R16.64+0x230] ;  /* 0x00023028101e7980 */ /* 0x000f24000c101900 */
[----:B------:R-:W0:Y:S01]  /*c5f0*/  MUFU.EX2 R181, R181 ;  /* 0x000000b500b57308 */ /* 0x000e220000000800 */
[-CC-:B------:R-:W-:Y:S01]  /*c600*/  FFMA.FTZ R160, R220, R21.reuse, -R81.reuse ;  /* 0x00000015dca07223 */ /* 0x180fe20000010851 */
[-CC-:B------:R-:W-:Y:S01]  /*c610*/  FFMA.FTZ R158, R236, R21.reuse, -R81.reuse ;  /* 0x00000015ec9e7223 */ /* 0x180fe20000010851 */
[-CC-:B------:R-:W-:Y:S01]  /*c620*/  FFMA.FTZ R13, R73, R21.reuse, -R81.reuse ;  /* 0x00000015490d7223 */ /* 0x180fe20000010851 */
[-CC-:B------:R-:W-:Y:S01]  /*c630*/  FFMA.FTZ R18, R75, R21.reuse, -R81.reuse ;  /* 0x000000154b127223 */ /* 0x180fe20000010851 */
[----:B------:R-:W-:-:S03]  /*c640*/  FFMA.FTZ R3, R77, R21, -R81 ;  /* 0x000000154d037223 */ /* 0x000fc60000010851 */
[----:B------:R-:W0:Y:S01]  /*c650*/  MUFU.EX2 R7, R7 ;  /* 0x0000000700077308 */ /* 0x000e220000000800 */
[----:B------:R-:W-:Y:S01]  /*c660*/  FFMA.FTZ R14, R79, R21, -R81 ;  /* 0x000000154f0e7223 */ /* 0x000fe20000010851 */
[----:B-1----:R-:W-:Y:S01]  /*c670*/  FFMA.FTZ R21, R92, R24, R183 ;  /* 0x000000185c157223 */ /* 0x002fe200000100b7 */
[----:B------:R-:W-:Y:S01]  /*c680*/  FADD.FTZ R24, R154, R103 ;  /* 0x000000679a187221 */ /* 0x000fe20000010000 */
[----:B------:R-:W4:Y:S04]  /*c690*/  LD.E R32, desc[UR40][R16.64+0x234] ;  /* 0x0002342810207980 */ /* 0x000f28000c101900 */
[----:B------:R-:W1:Y:S01]  /*c6a0*/  MUFU.EX2 R179, R179 ;  /* 0x000000b300b37308 */ /* 0x000e620000000800 */
[----:B--2---:R-:W-:Y:S01]  /*c6b0*/  FADD.FTZ R21, R188, R21 ;  /* 0x00000015bc157221 */ /* 0x004fe20000010000 */
[----:B------:R-:W-:Y:S01]  /*c6c0*/  FADD.FTZ R109, R155, R24 ;  /* 0x000000189b6d7221 */ /* 0x000fe20000010000 */
[----:B------:R-:W2:Y:S04]  /*c6d0*/  LD.E R36, desc[UR40][R16.64+0x254] ;  /* 0x0002542810247980 */ /* 0x000ea8000c101900 */
[----:B------:R-:W2:Y:S01]  /*c6e0*/  LD.E R40, desc[UR40][R16.64+0x260] ;  /* 0x0002602810287980 */ /* 0x000ea2000c101900 */
[----:B------:R-:W1:Y:S01]  /*c6f0*/  MUFU.EX2 R178, R178 ;  /* 0x000000b200b27308 */ /* 0x000e620000000800 */
[----:B0-----:R-:W-:Y:S01]  /*c700*/  FADD.FTZ R24, R6, R21 ;  /* 0x0000001506187221 */ /* 0x001fe20000010000 */
[----:B------:R-:W-:Y:S01]  /*c710*/  FADD.FTZ R26, R180, R109 ;  /* 0x0000006db41a7221 */ /* 0x000fe20000010000 */
[----:B------:R-:W2:Y:S04]  /*c720*/  LD.E R48, desc[UR40][R16.64+0x264] ;  /* 0x0002642810307980 */ /* 0x000ea8000c101900 */
[----:B------:R-:W2:Y:S01]  /*c730*/  LD.E R76, desc[UR40][R16.64+0x2e4] ;  /* 0x0002e428104c7980 */ /* 0x000ea2000c101900 */
[----:B------:R-:W0:Y:S03]  /*c740*/  MUFU.EX2 R186, R186 ;  /* 0x000000ba00ba7308 */ /* 0x000e260000000800 */
[----:B------:R-:W2:Y:S04]  /*c750*/  LD.E R90, desc[UR40][R16.64+0x350] ;  /* 0x00035028105a7980 */ /* 0x000ea8000c101900 */
[----:B------:R-:W2:Y:S01]  /*c760*/  LD.E R122, desc[UR40][R16.64+0x3a4] ;  /* 0x0003a428107a7980 */ /* 0x000ea2000c101900 */
[----:B------:R-:W0:Y:S01]  /*c770*/  MUFU.EX2 R175, R175 ;  /* 0x000000af00af7308 */ /* 0x000e220000000800 */
[----:B------:R-:W-:Y:S01]  /*c780*/  FADD.FTZ R24, R181, R24 ;  /* 0x00000018b5187221 */ /* 0x000fe20000010000 */
[----:B------:R-:W-:Y:S01]  /*c790*/  FADD.FTZ R115, R7, R26 ;  /* 0x0000001a07737221 */ /* 0x000fe20000010000 */
[----:B------:R-:W2:Y:S04]  /*c7a0*/  LD.E R44, desc[UR40][R16.64+0x280] ;  /* 0x00028028102c7980 */ /* 0x000ea8000c101900 */
[----:B------:R-:W2:Y:S01]  /*c7b0*/  LD.E R52, desc[UR40][R16.64+0x294] ;  /* 0x0002942810347980 */ /* 0x000ea2000c101900 */
[----:B------:R-:W0:Y:S03]  /*c7c0*/  MUFU.EX2 R177, R177 ;  /* 0x000000b100b17308 */ /* 0x000e260000000800 */
[----:B------:R-:W2:Y:S04]  /*c7d0*/  LD.E R132, desc[UR40][R16.64+0x3d0] ;  /* 0x0003d02810847980 */ /* 0x000ea8000c101900 */
[----:B------:R-:W2:Y:S01]  /*c7e0*/  LD.E R60, desc[UR40][R16.64+0x2c0] ;  /* 0x0002c028103c7980 */ /* 0x000ea2000c101900 */
[----:B------:R-:W0:Y:S01]  /*c7f0*/  MUFU.EX2 R169, R169 ;  /* 0x000000a900a97308 */ /* 0x000e220000000800 */
[----:B-1----:R-:W-:Y:S01]  /*c800*/  FADD.FTZ R21, R179, R24 ;  /* 0x00000018b3157221 */ /* 0x002fe20000010000 */
[----:B------:R-:W-:Y:S01]  /*c810*/  FADD.FTZ R26, R178, R115 ;  /* 0x00000073b21a7221 */ /* 0x000fe20000010000 */
[----:B------:R-:W2:Y:S04]  /*c820*/  LD.E R78, desc[UR40][R16.64+0x2d4] ;  /* 0x0002d428104e7980 */ /* 0x000ea8000c101900 */
[----:B------:R-:W2:Y:S01]  /*c830*/  LD.E R74, desc[UR40][R16.64+0x2f0] ;  /* 0x0002f028104a7980 */ /* 0x000ea2000c101900 */
[----:B------:R-:W1:Y:S03]  /*c840*/  MUFU.EX2 R182, R182 ;  /* 0x000000b600b67308 */ /* 0x000e660000000800 */
[----:B------:R-:W2:Y:S05]  /*c850*/  LD.E R142, desc[UR40][R16.64+0x3f4] ;  /* 0x0003f428108e7980 */ /* 0x000eaa000c101900 */
[----:B------:R-:W-:Y:S01]  /*c860*/  MUFU.EX2 R164, R164 ;  /* 0x000000a400a47308 */ /* 0x000fe20000000800 */
[----:B------:R1:W-:Y:S04]  /*c870*/  ST.E desc[UR40][R16.64+0x444], R31 ;  /* 0x0004441f10007985 */ /* 0x0003e8000c101928 */
[----:B------:R-:W2:Y:S03]  /*c880*/  LD.E R5, desc[UR40][R16.64+0x238] ;  /* 0x0002382810057980 */ /* 0x000ea6000c101900 */
[----:B------:R-:W1:Y:S01]  /*c890*/  MUFU.EX2 R172, R172 ;  /* 0x000000ac00ac7308 */ /* 0x000e620000000800 */
[----:B0-----:R-:W-:Y:S01]  /*c8a0*/  FADD.FTZ R24, R186, R21 ;  /* 0x00000015ba187221 */ /* 0x001fe20000010000 */
[----:B------:R-:W-:Y:S01]  /*c8b0*/  FADD.FTZ R26, R175, R26 ;  /* 0x0000001aaf1a7221 */ /* 0x000fe20000010000 */
[----:B------:R-:W2:Y:S04]  /*c8c0*/  LD.E R72, desc[UR40][R16.64+0x2f4] ;  /* 0x0002f42810487980 */ /* 0x000ea8000c101900 */
[----:B------:R-:W2:Y:S01]  /*c8d0*/  LD.E R82, desc[UR40][R16.64+0x300] ;  /* 0x0003002810527980 */ /* 0x000ea2000c101900 */
[----:B------:R-:W-:Y:S03]  /*c8e0*/  MUFU.EX2 R170, R170 ;  /* 0x000000aa00aa7308 */ /* 0x000fe60000000800 */
[----:B------:R-:W2:Y:S05]  /*c8f0*/  LD.E R148, desc[UR40][R16.64+0x420] ;  /* 0x0004202810947980 */ /* 0x000eaa000c101900 */
[----:B------:R-:W0:Y:S01]  /*c900*/  MUFU.EX2 R173, R173 ;  /* 0x000000ad00ad7308 */ /* 0x000e220000000800 */
[----:B------:R-:W-:Y:S01]  /*c910*/  FADD.FTZ R21, R177, R24 ;  /* 0x00000018b1157221 */ /* 0x000fe20000010000 */
[----:B------:R-:W-:Y:S01]  /*c920*/  FADD.FTZ R123, R169, R26 ;  /* 0x0000001aa97b7221 */ /* 0x000fe20000010000 */
[----:B------:R-:W2:Y:S04]  /*c930*/  LD.E R80, desc[UR40][R16.64+0x304] ;  /* 0x0003042810507980 */ /* 0x000ea8000c101900 */
[----:B------:R-:W2:Y:S01]  /*c940*/  LD.E R84, desc[UR40][R16.64+0x310] ;  /* 0x0003102810547980 */ /* 0x000ea2000c101900 */
[----:B------:R-:W-:Y:S03]  /*c950*/  MUFU.EX2 R167, R167 ;  /* 0x000000a700a77308 */ /* 0x000fe60000000800 */
[----:B------:R-:W2:Y:S04]  /*c960*/  LD.E R88, desc[UR40][R16.64+0x314] ;  /* 0x0003142810587980 */ /* 0x000ea8000c101900 */
[----:B------:R-:W2:Y:S01]  /*c970*/  LD.E R86, desc[UR40][R16.64+0x320] ;  /* 0x0003202810567980 */ /* 0x000ea2000c101900 */
[----:B------:R-:W0:Y:S01]  /*c980*/  MUFU.EX2 R176, R176 ;  /* 0x000000b000b07308 */ /* 0x000e220000000800 */
[----:B-1----:R-:W-:Y:S01]  /*c990*/  FADD.FTZ R24, R182, R21 ;  /* 0x00000015b6187221 */ /* 0x002fe20000010000 */
[----:B------:R-:W-:Y:S01]  /*c9a0*/  FADD.FTZ R21, R172, R123 ;  /* 0x0000007bac157221 */ /* 0x000fe20000010000 */
[----:B------:R-:W2:Y:S05]  /*c9b0*/  LD.E R29, desc[UR40][R16.64+0x258] ;  /* 0x00025828101d7980 */ /* 0x000eaa000c101900 */
[----:B------:R-:W1:Y:S08]  /*c9c0*/  MUFU.EX2 R161, R161 ;  /* 0x000000a100a17308 */ /* 0x000e700000000800 */
[----:B------:R-:W1:Y:S01]  /*c9d0*/  MUFU.EX2 R171, R171 ;  /* 0x000000ab00ab7308 */ /* 0x000e620000000800 */
[----:B0-----:R-:W-:Y:S01]  /*c9e0*/  FADD.FTZ R129, R173, R24 ;  /* 0x00000018ad817221 */ /* 0x001fe20000010000 */
[----:B------:R-:W-:Y:S01]  /*c9f0*/  FADD.FTZ R26, R170, R21 ;  /* 0x00000015aa1a7221 */ /* 0x000fe20000010000 */
[----:B------:R-:W2:Y:S05]  /*ca00*/  LD.E R31, desc[UR40][R16.64+0x268] ;  /* 0x00026828101f7980 */ /* 0x000eaa000c101900 */
[----:B------:R-:W0:Y:S01]  /*ca10*/  MUFU.EX2 R174, R89 ;  /* 0x0000005900ae7308 */ /* 0x000e220000000800 */
[----:B------:R-:W-:Y:S01]  /*ca20*/  FADD.FTZ R24, R176, R129 ;  /* 0x00000081b0187221 */ /* 0x000fe20000010000 */
[----:B------:R-:W-:Y:S01]  /*ca30*/  FADD.FTZ R26, R167, R26 ;  /* 0x0000001aa71a7221 */ /* 0x000fe20000010000 */
[----:B------:R-:W2:Y:S03]  /*ca40*/  LD.E R73, desc[UR40][R16.64+0x2ec] ;  /* 0x0002ec2810497980 */ /* 0x000ea6000c101900 */
[----:B-1----:R-:W-:Y:S01]  /*ca50*/  FADD.FTZ R137, R161, R26 ;  /* 0x0000001aa1897221 */ /* 0x002fe20000010000 */
[----:B------:R-:W2:Y:S01]  /*ca60*/  LD.E R75, desc[UR40][R16.64+0x2f8] ;  /* 0x0002f828104b7980 */ /* 0x000ea2000c101900 */
[----:B------:R-:W-:Y:S01]  /*ca70*/  FADD.FTZ R135, R171, R24 ;  /* 0x00000018ab877221 */ /* 0x000fe20000010000 */
[----:B------:R1:W-:Y:S01]  /*ca80*/  MUFU.EX2 R168, R105 ;  /* 0x0000006900a87308 */ /* 0x0003e20000000800 */
[----:B------:R-:W-:Y:S01]  /*ca90*/  FADD.FTZ R26, R164, R137 ;  /* 0x00000089a41a7221 */ /* 0x000fe20000010000 */
[----:B------:R-:W2:Y:S04]  /*caa0*/  LD.E R77, desc[UR40][R16.64+0x2fc] ;  /* 0x0002fc28104d7980 */ /* 0x000ea8000c101900 */
[----:B------:R-:W2:Y:S01]  /*cab0*/  LD.E R79, desc[UR40][R16.64+0x308] ;  /* 0x00030828104f7980 */ /* 0x000ea2000c101900 */
[----:B0-----:R-:W-:-:S03]  /*cac0*/  FADD.FTZ R24, R174, R135 ;  /* 0x00000087ae187221 */ /* 0x001fc60000010000 */
[----:B------:R-:W2:Y:S04]  /*cad0*/  LD.E R81, desc[UR40][R16.64+0x30c] ;  /* 0x00030c2810517980 */ /* 0x000ea8000c101900 */
[----:B------:R-:W2:Y:S04]  /*cae0*/  LD.E R89, desc[UR40][R16.64+0x32c] ;  /* 0x00032c2810597980 */ /* 0x000ea8000c101900 */
[----:B------:R-:W2:Y:S04]  /*caf0*/  LD.E R103, desc[UR40][R16.64+0x368] ;  /* 0x0003682810677980 */ /* 0x000ea8000c101900 */
[----:B-1----:R-:W2:Y:S04]  /*cb00*/  LD.E R105, desc[UR40][R16.64+0x36c] ;  /* 0x00036c2810697980 */ /* 0x002ea8000c101900 */
[----:B------:R-:W2:Y:S04]  /*cb10*/  LD.E R109, desc[UR40][R16.64+0x37c] ;  /* 0x00037c28106d7980 */ /* 0x000ea8000c101900 */
[----:B------:R-:W2:Y:S04]  /*cb20*/  LD.E R115, desc[UR40][R16.64+0x398] ;  /* 0x0003982810737980 */ /* 0x000ea8000c101900 */
[----:B------:R-:W2:Y:S04]  /*cb30*/  LD.E R123, desc[UR40][R16.64+0x3bc] ;  /* 0x0003bc28107b7980 */ /* 0x000ea8000c101900 */
[----:B------:R-:W2:Y:S04]  /*cb40*/  LD.E R129, desc[UR40][R16.64+0x3d8] ;  /* 0x0003d82810817980 */ /* 0x000ea8000c101900 */
[----:B------:R-:W2:Y:S04]  /*cb50*/  LD.E R135, desc[UR40][R16.64+0x3e8] ;  /* 0x0003e82810877980 */ /* 0x000ea8000c101900 */
[----:B------:R-:W2:Y:S01]  /*cb60*/  LD.E R137, desc[UR40][R16.64+0x3fc] ;  /* 0x0003fc2810897980 */ /* 0x000ea2000c101900 */
[----:B------:R-:W0:Y:S08]  /*cb70*/  MUFU.EX2 R165, R165 ;  /* 0x000000a500a57308 */ /* 0x000e300000000800 */
[----:B------:R-:W1:Y:S08]  /*cb80*/  MUFU.EX2 R163, R163 ;  /* 0x000000a300a37308 */ /* 0x000e700000000800 */
[----:B------:R-:W1:Y:S01]  /*cb90*/  MUFU.EX2 R166, R166 ;  /* 0x000000a600a67308 */ /* 0x000e620000000800 */
[----:B0-----:R-:W-:-:S07]  /*cba0*/  FADD.FTZ R187, R165, R24 ;  /* 0x00000018a5bb7221 */ /* 0x001fce0000010000 */
[----:B------:R-:W0:Y:S01]  /*cbb0*/  MUFU.EX2 R159, R159 ;  /* 0x0000009f009f7308 */ /* 0x000e220000000800 */
[----:B------:R-:W-:-:S07]  /*cbc0*/  FADD.FTZ R24, R168, R187 ;  /* 0x000000bba8187221 */ /* 0x000fce0000010000 */
[----:B------:R-:W0:Y:S01]  /*cbd0*/  MUFU.EX2 R157, R157 ;  /* 0x0000009d009d7308 */ /* 0x000e220000000800 */
[----:B-1----:R-:W-:-:S07]  /*cbe0*/  FADD.FTZ R187, R163, R24 ;  /* 0x00000018a3bb7221 */ /* 0x002fce0000010000 */
[----:B------:R-:W1:Y:S08]  /*cbf0*/  MUFU.EX2 R162, R162 ;  /* 0x000000a200a27308 */ /* 0x000e700000000800 */
[----:B------:R-:W1:Y:S01]  /*cc00*/  MUFU.EX2 R160, R160 ;  /* 0x000000a000a07308 */ /* 0x000e620000000800 */
[----:B------:R-:W-:-:S07]  /*cc10*/  FADD.FTZ R24, R166, R187 ;  /* 0x000000bba6187221 */ /* 0x000fce0000010000 */
[----:B------:R-:W3:Y:S01]  /*cc20*/  MUFU.EX2 R156, R156 ;  /* 0x0000009c009c7308 */ /* 0x000ee20000000800 */
[----:B0-----:R-:W-:-:S07]  /*cc30*/  FADD.FTZ R189, R159, R26 ;  /* 0x0000001a9fbd7221 */ /* 0x001fce0000010000 */
[----:B------:R-:W0:Y:S01]  /*cc40*/  MUFU.EX2 R21, R228 ;  /* 0x000000e400157308 */ /* 0x000e220000000800 */
[----:B------:R-:W-:-:S07]  /*cc50*/  FADD.FTZ R187, R157, R24 ;  /* 0x000000189dbb7221 */ /* 0x000fce0000010000 */
[----:B------:R-:W0:Y:S01]  /*cc60*/  MUFU.EX2 R19, R19 ;  /* 0x0000001300137308 */ /* 0x000e220000000800 */
[----:B-1----:R-:W-:-:S07]  /*cc70*/  FADD.FTZ R189, R162, R189 ;  /* 0x000000bda2bd7221 */ /* 0x002fce0000010000 */
[----:B------:R-:W1:Y:S01]  /*cc80*/  MUFU.EX2 R158, R158 ;  /* 0x0000009e009e7308 */ /* 0x000e620000000800 */
[----:B------:R-:W-:-:S07]  /*cc90*/  FADD.FTZ R24, R160, R187 ;  /* 0x000000bba0187221 */ /* 0x000fce0000010000 */
[----:B------:R-:W1:Y:S01]  /*cca0*/  MUFU.EX2 R15, R15 ;  /* 0x0000000f000f7308 */ /* 0x000e620000000800 */
[----:B---3--:R-:W-:-:S07]  /*ccb0*/  FADD.FTZ R26, R156, R189 ;  /* 0x000000bd9c1a7221 */ /* 0x008fce0000010000 */
[----:B------:R-:W3:Y:S01]  /*ccc0*/  MUFU.EX2 R13, R13 ;  /* 0x0000000d000d7308 */ /* 0x000ee20000000800 */
[----:B0-----:R-:W-:-:S07]  /*ccd0*/  FADD.FTZ R187, R21, R24 ;  /* 0x0000001815bb7221 */ /* 0x001fce0000010000 */
[----:B------:R-:W0:Y:S01]  /*cce0*/  MUFU.EX2 R20, R20 ;  /* 0x0000001400147308 */ /* 0x000e220000000800 */
[----:B------:R-:W-:-:S07]  /*ccf0*/  FADD.FTZ R26, R19, R26 ;  /* 0x0000001a131a7221 */ /* 0x000fce0000010000 */
[----:B------:R-:W4:Y:S01]  /*cd00*/  MUFU.EX2 R18, R18 ;  /* 0x0000001200127308 */ /* 0x000f220000000800 */
        /* <DEDUP_REMOVED lines=8> */
[----:B----4-:R-:W-:-:S07]  /*cd90*/  FADD.FTZ R24, R18, R187 ;  /* 0x000000bb12187221 */ /* 0x010fce0000010000 */
[----:B------:R-:W4:Y:S01]  /*cda0*/  MUFU.EX2 R8, R8 ;  /* 0x0000000800087308 */ /* 0x000f220000000800 */
[----:B-1----:R-:W-:-:S07]  /*cdb0*/  FADD.FTZ R189, R11, R26 ;  /* 0x0000001a0bbd7221 */ /* 0x002fce0000010000 */
[----:B------:R-:W1:Y:S01]  /*cdc0*/  MUFU.EX2 R9, R9 ;  /* 0x0000000900097308 */ /* 0x000e620000000800 */
[----:B------:R-:W-:Y:S01]  /*cdd0*/  FADD.FTZ R187, R3, R24 ;  /* 0x0000001803bb7221 */ /* 0x000fe20000010000 */
[----:B---3--:R-:W-:-:S03]  /*cde0*/  FADD.FTZ R189, R12, R189 ;  /* 0x000000bd0cbd7221 */ /* 0x008fc60000010000 */
[----:B0-----:R-:W-:Y:S01]  /*cdf0*/  FADD.FTZ R187, R14, R187 ;  /* 0x000000bb0ebb7221 */ /* 0x001fe20000010000 */
[----:B------:R-:W-:Y:S01]  /*ce00*/  FMUL.FTZ R219, R92, R27 ;  /* 0x0000001b5cdb7220 */ /* 0x000fe20000410000 */
[----:B----4-:R-:W-:-:S03]  /*ce10*/  FADD.FTZ R26, R8, R189 ;  /* 0x000000bd081a7221 */ /* 0x010fc60000010000 */
[----:B------:R2:W-:Y:S01]  /*ce20*/  ST.E desc[UR40][R16.64+0x454], R187 ;  /* 0x000454bb10007985 */ /* 0x0005e2000c101928 */
[C---:B------:R-:W-:Y:S01]  /*ce30*/  FMUL.FTZ R217, R25.reuse, R4 ;  /* 0x0000000419d97220 */ /* 0x040fe20000410000 */
[C---:B------:R-:W-:Y:S01]  /*ce40*/  FMUL.FTZ R27, R25.reuse, R30 ;  /* 0x0000001e191b7220 */ /* 0x040fe20000410000 */
[C---:B------:R-:W-:Y:S01]  /*ce50*/  FMUL.FTZ R195, R25.reuse, R32 ;  /* 0x0000002019c37220 */ /* 0x040fe20000410000 */
[----:B------:R-:W-:Y:S01]  /*ce60*/  FMUL.FTZ R203, R25, R28 ;  /* 0x0000001c19cb7220 */ /* 0x000fe20000410000 */
[----:B-1----:R-:W-:Y:S01]  /*ce70*/  FADD.FTZ R189, R9, R26 ;  /* 0x0000001a09bd7221 */ /* 0x002fe20000010000 */
[----:B--2---:R-:W-:-:S04]  /*ce80*/  FMUL.FTZ R187, R25, R36 ;  /* 0x0000002419bb7220 */ /* 0x004fc80000410000 */
        /* <DEDUP_REMOVED lines=11> */
[C---:B---3--:R-:W-:Y:S01]  /*cf40*/  FMUL.FTZ R27, R25.reuse, R46 ;  /* 0x0000002e191b7220 */ /* 0x048fe20000410000 */
[C---:B0-----:R-:W-:Y:S01]  /*cf50*/  FMUL.FTZ R195, R25.reuse, R42 ;  /* 0x0000002a19c37220 */ /* 0x041fe20000410000 */
[C---:B-1----:R-:W-:Y:S01]  /*cf60*/  FMUL.FTZ R203, R25.reuse, R44 ;  /* 0x0000002c19cb7220 */ /* 0x042fe20000410000 */
[C---:B--2---:R-:W-:Y:S01]  /*cf70*/  FMUL.FTZ R187, R25.reuse, R50 ;  /* 0x0000003219bb7220 */ /* 0x044fe20000410000 */
[----:B------:R0:W-:Y:S01]  /*cf80*/  ST.E desc[UR40][R16.64+0x244], R189 ;  /* 0x000244bd10007985 */ /* 0x0001e2000c101928 */
[C---:B------:R-:W-:Y:S01]  /*cf90*/  FMUL.FTZ R221, R25.reuse, R56 ;  /* 0x0000003819dd7220 */ /* 0x040fe20000410000 */
[C---:B------:R-:W-:Y:S02]  /*cfa0*/  FMUL.FTZ R227, R25.reuse, R58 ;  /* 0x0000003a19e37220 */ /* 0x040fe40000410000 */
        /* <DEDUP_REMOVED lines=11> */
[C---:B0-----:R-:W-:Y:S01]  /*d060*/  FMUL.FTZ R27, R25.reuse, R68 ;  /* 0x00000044191b7220 */ /* 0x041fe20000410000 */
[C---:B-1----:R-:W-:Y:S01]  /*d070*/  FMUL.FTZ R195, R25.reuse, R62 ;  /* 0x0000003e19c37220 */ /* 0x042fe20000410000 */
[C---:B--2---:R-:W-:Y:S01]  /*d080*/  FMUL.FTZ R203, R25.reuse, R60 ;  /* 0x0000003c19cb7220 */ /* 0x044fe20000410000 */
[C---:B---3--:R-:W-:Y:S01]  /*d090*/  FMUL.FTZ R187, R25.reuse, R78 ;  /* 0x0000004e19bb7220 */ /* 0x048fe20000410000 */
        /* <DEDUP_REMOVED lines=62> */
[C---:B------:R-:W-:Y:S02]  /*d480*/  FMUL.FTZ R39, R92.reuse, R39 ;  /* 0x000000275c277220 */ /* 0x040fe40000410000 */
        /* <DEDUP_REMOVED lines=146> */
[----:B------:R4:W-:Y:S04]  /*ddb0*/  ST.E desc[UR40][R16.64+0x3e8], R135 ;  /* 0x0003e88710007985 */ /* 0x0009e8000c101928 */
[----:B------:R-:W-:Y:S04]  /*ddc0*/  ST.E desc[UR40][R16.64+0x3ec], R141 ;  /* 0x0003ec8d10007985 */ /* 0x000fe8000c101928 */
        /* <DEDUP_REMOVED lines=1499> */
.L_x_3248:
[----:B------:R-:W-:Y:S05]  /*13b80*/  BSYNC B0 ;  /* 0x0000000000007941 */ /* 0x000fea0003800000 */
.L_x_3247:
[----:B------:R-:W-:Y:S05]  /*13b90*/  @P1 BRA `(.L_x_3249) ;  /* 0xffffff6000901947 */ /* 0x000fea000383ffff */
.L_x_3232:
[----:B------:R-:W-:-:S13]  /*13ba0*/  ISETP.GE.AND P1, PT, R10, UR45, PT ;  /* 0x0000002d0a007c0c */ /* 0x000fda000bf26270 */
[----:B------:R-:W-:Y:S05]  /*13bb0*/  @!P1 BRA `(.L_x_3250) ;  /* 0x000000b000909947 */ /* 0x000fea0003800000 */
[----:B0-----:R0:W5:Y:S02]  /*13bc0*/  LDL.64 R2, [R1+0x178] ;  /* 0x0001780001027983 */ /* 0x0011640000100a00 */
.L_x_3281:
        /* <DEDUP_REMOVED lines=21> */
.L_x_3252:
[----:B------:R-:W-:Y:S05]  /*13d20*/  BSYNC B0 ;  /* 0x0000000000007941 */ /* 0x000fea0003800000 */
.L_x_3251:
        /* <DEDUP_REMOVED lines=13> */
.L_x_3254:
[----:B------:R-:W-:Y:S05]  /*13e00*/  BSYNC B0 ;  /* 0x0000000000007941 */ /* 0x000fea0003800000 */
.L_x_3253:
        /* <DEDUP_REMOVED lines=8> */
.L_x_3256:
[----:B------:R-:W-:Y:S05]  /*13e90*/  BSYNC B0 ;  /* 0x0000000000007941 */ /* 0x000fea0003800000 */
.L_x_3255:
        /* <DEDUP_REMOVED lines=59> */
.L_x_3259:
[----:B------:R-:W-:Y:S05]  /*14250*/  BSYNC B0 ;  /* 0x0000000000007941 */ /* 0x000fea0003800000 */
.L_x_3258:
        /* <DEDUP_REMOVED lines=10> */
.L_x_3261:
[----:B------:R-:W-:Y:S05]  /*14300*/  BSYNC B0 ;  /* 0x0000000000007941 */ /* 0x000fea0003800000 */
.L_x_3260:
[----:B------:R-:W-:Y:S04]  /*14310*/  BSSY B0, `(.L_x_3262) ;  /* 0x0000006000007945 */ /* 0x000fe80003800000 */
[----:B--2---:R-:W-:Y:S05]  /*14320*/  @P1 BRA `(.L_x_3263) ;  /* 0x0000000000101947 */ /* 0x004fea0003800000 */
[----:B-----5:R-:W-:Y:S01]  /*14330*/  IMAD R4, R4, 0x8, R7 ;  /* 0x0000000804047824 */ /* 0x020fe200078e0207 */
[----:B-1----:R-:W-:-:S04]  /*14340*/  SHF.L.U32 R5, R6, 0x1f, RZ ;  /* 0x0000001f06057819 */ /* 0x002fc800000006ff */
[----:B------:R-:W1:Y:S02]  /*14350*/  SYNCS.PHASECHK.TRANS64.TRYWAIT P1, [R4+URZ], R5 ;  /* 0x00000005040075a7 */ /* 0x000e64000802017f */
[----:B-1----:R-:W-:Y:S05]  /*14360*/  @!P1 BRA `(.L_x_3264) ;  /* 0x0000015c00f89947 */ /* 0x002fea0003800000 */
.L_x_3263:
[----:B------:R-:W-:Y:S05]  /*14370*/  BSYNC B0 ;  /* 0x0000000000007941 */ /* 0x000fea0003800000 */
.L_x_3262:
        /* <DEDUP_REMOVED lines=225> */
[-C--:B------:R-:W-:Y:S01]  /*15190*/  FMUL.FTZ R72, R25, R12.reuse ;  /* 0x0000000c19487220 */ /* 0x080fe20000410000 */
[----:B------:R-:W-:-:S03]  /*151a0*/  FMUL.FTZ R25, R34, R12 ;  /* 0x0000000c22197220 */ /* 0x000fc60000410000 */
[----:B------:R-:W-:Y:S02]  /*151b0*/  IMAD.IADD R36, R11, 0x1, -R36 ;  /* 0x000000010b247824 */ /* 0x000fe400078e0a24 */
[-C--:B------:R-:W-:Y:S01]  /*151c0*/  FMUL.FTZ R34, R37, R12.reuse ;  /* 0x0000000c25227220 */ /* 0x080fe20000410000 */
[-C--:B------:R-:W-:Y:S02]  /*151d0*/  FMUL.FTZ R74, R29, R12.reuse ;  /* 0x0000000c1d4a7220 */ /* 0x080fe40000410000 */
[----:B------:R-:W-:Y:S01]  /*151e0*/  SHF.R.S32.HI R37, RZ, 0x1f, R36 ;  /* 0x0000001fff257819 */ /* 0x000fe20000011424 */
[-C--:B------:R-:W-:Y:S01]  /*151f0*/  FMUL.FTZ R29, R38, R12.reuse ;  /* 0x0000000c261d7220 */ /* 0x080fe20000410000 */
[-C--:B------:R-:W-:Y:S01]  /*15200*/  FMUL.FTZ R83, R39, R12.reuse ;  /* 0x0000000c27537220 */ /* 0x080fe20000410000 */
[-C--:B------:R-:W-:Y:S01]  /*15210*/  FMUL.FTZ R40, R40, R12.reuse ;  /* 0x0000000c28287220 */ /* 0x080fe20000410000 */
[----:B------:R-:W-:Y:S01]  /*15220*/  FMUL.FTZ R41, R41, R12 ;  /* 0x0000000c29297220 */ /* 0x000fe20000410000 */
[----:B------:R-:W-:-:S02]  /*15230*/  LEA.HI R39, R37, R36, RZ, 0x2 ;  /* 0x0000002425277211 */ /* 0x000fc400078f10ff */
[----:B------:R-:W-:Y:S01]  /*15240*/  LEA.HI R38, R28, R11, RZ, 0x2 ;  /* 0x0000000b1c267211 */ /* 0x000fe200078f10ff */
[----:B------:R3:W4:Y:S03]  /*15250*/  MUFU.TANH R76, R40 ;  /* 0x00000028004c7308 */ /* 0x0007260000002400 */
[----:B------:R-:W-:-:S05]  /*15260*/  LOP3.LUT R38, R38, 0xfffffffc, RZ, 0xc0, !PT ;  /* 0xfffffffc26267812 */ /* 0x000fca00078ec0ff */
[----:B------:R0:W1:Y:S01]  /*15270*/  MUFU.TANH R78, R41 ;  /* 0x00000029004e7308 */ /* 0x0000620000002400 */
[----:B---3--:R-:W-:Y:S01]  /*15280*/  SHF.R.S32.HI R40, RZ, 0x2, R39 ;  /* 0x00000002ff287819 */ /* 0x008fe20000011427 */
[----:B------:R-:W-:Y:S01]  /*15290*/  IMAD.IADD R11, R11, 0x1, -R38 ;  /* 0x000000010b0b7824 */ /* 0x000fe200078e0a26 */
[----:B------:R-:W-:Y:S02]  /*152a0*/  SHF.R.S32.HI R38, RZ, 0x7, R35 ;  /* 0x00000007ff267819 */ /* 0x000fe40000011423 */
[----:B0-----:R-:W-:Y:S02]  /*152b0*/  SHF.R.S32.HI R41, RZ, 0x1f, R39 ;  /* 0x0000001fff297819 */ /* 0x001fe40000011427 */
[----:B------:R-:W-:Y:S02]  /*152c0*/  LEA.HI R37, R37, R36, RZ, 0x5 ;  /* 0x0000002425257211 */ /* 0x000fe400078f28ff */
[----:B------:R-:W-:Y:S02]  /*152d0*/  LEA.HI R41, R41, R40, RZ, 0x3 ;  /* 0x0000002829297211 */ /* 0x000fe400078f18ff */
[----:B------:R-:W-:-:S02]  /*152e0*/  LEA.HI R35, R35, R38, RZ, 0x1 ;  /* 0x0000002623237211 */ /* 0x000fc400078f08ff */
[----:B------:R-:W-:Y:S02]  /*152f0*/  LOP3.LUT R41, R41, 0xfffffff8, RZ, 0xc0, !PT ;  /* 0xfffffff829297812 */ /* 0x000fe400078ec0ff */
[----:B------:R-:W-:Y:S02]  /*15300*/  SHF.R.S32.HI R37, RZ, 0x5, R37 ;  /* 0x00000005ff257819 */ /* 0x000fe40000011425 */
[----:B------:R-:W-:Y:S01]  /*15310*/  LOP3.LUT R35, R35, 0x3fffffe, RZ, 0xc0, !PT ;  /* 0x03fffffe23237812 */ /* 0x000fe200078ec0ff */
[----:B------:R-:W-:Y:S01]  /*15320*/  IMAD.IADD R41, R40, 0x1, -R41 ;  /* 0x0000000128297824 */ /* 0x000fe200078e0a29 */
        /* <DEDUP_REMOVED lines=119> */
.L_x_3270:
[----:B------:R-:W-:Y:S05]  /*15aa0*/  BSYNC B2 ;  /* 0x0000000000027941 */ /* 0x000fea0003800000 */
.L_x_3269:
[----:B------:R-:W-:Y:S01]  /*15ab0*/  LOP3.LUT R7, RZ, R7, RZ, 0x33, !PT ;  /* 0x00000007ff077212 */ /* 0x000fe200078e33ff */
[----:B------:R-:W-:Y:S06]  /*15ac0*/  BRA `(.L_x_3271) ;  /* 0x0000000000187947 */ /* 0x000fec0003800000 */
.L_x_3268:
[----:B------:R-:W-:-:S13]  /*15ad0*/  ISETP.NE.AND P1, PT, R6, 0x1, PT ;  /* 0x000000010600780c */ /* 0x000fda0003f25270 */
[----:B------:R-:W-:Y:S05]  /*15ae0*/  @!P1 BRA `(.L_x_3271) ;  /* 0x0000000000109947 */ /* 0x000fea0003800000 */
[----:B------:R-:W2:Y:S04]  /*15af0*/  LDL R12, [R194+0x1c] ;  /* 0x00001c00c20c7983 */ /* 0x000ea80000100800 */
[----:B------:R-:W3:Y:S01]  /*15b00*/  LDL R14, [R194+0x20] ;  /* 0x00002000c20e7983 */ /* 0x000ee20000100800 */
[----:B--2---:R-:W-:-:S05]  /*15b10*/  IMAD.HI.U32 R7, R7, R12, RZ ;  /* 0x0000000c07077227 */ /* 0x004fca00078e00ff */
[----:B---3--:R-:W-:-:S07]  /*15b20*/  SHF.R.U32.HI R7, RZ, R14, R7 ;  /* 0x0000000eff077219 */ /* 0x008fce0000011607 */
.L_x_3271:
[----:B------:R-:W-:Y:S05]  /*15b30*/  BSYNC B1 ;  /* 0x0000000000017941 */ /* 0x000fea0003800000 */
.L_x_3267:
[----:B------:R-:W-:-:S05]  /*15b40*/  IMAD R7, R6, R7, R38 ;  /* 0x0000000706077224 */ /* 0x000fca00078e0226 */
[----:B------:R-:W-:Y:S02]  /*15b50*/  VIMNMX R8, R8, R7, !PT ;  /* 0x0000000708087248 */ /* 0x000fe40007fe0100 */
[----:B------:R-:W-:-:S07]  /*15b60*/  VIADDMNMX R9, R7, R6, R9, PT ;  /* 0x0000000607097246 */ /* 0x000fce0003800109 */
.L_x_3266:
[----:B------:R-:W-:Y:S05]  /*15b70*/  BSYNC B0 ;  /* 0x0000000000007941 */ /* 0x000fea0003800000 */
.L_x_3265:
[C---:B------:R-:W-:Y:S01]  /*15b80*/  ISETP.GE.AND P1, PT, R36.reuse, 0x2, PT ;  /* 0x000000022400780c */ /* 0x040fe20003f26270 */
[----:B------:R-:W0:Y:S01]  /*15b90*/  SHFL.IDX PT, R40, R40, 0x1, 0x1c1f ;  /* 0x003c1f0028287f89 */ /* 0x000e2200000e0000 */
[----:B------:R-:W-:Y:S01]  /*15ba0*/  ISETP.GE.AND P5, PT, R36, 0xa, PT ;  /* 0x0000000a2400780c */ /* 0x000fe20003fa6270 */
        /* <DEDUP_REMOVED lines=41> */
[----:B-1----:R-:W-:Y:S02]  /*15e40*/  FSEL R59, R78, -INF , !P3 ;  /* 0xff8000004e3b7808 */ /* 0x002fe40005800000 */
        /* <DEDUP_REMOVED lines=70> */
[----:B0-----:R-:W-:-:S03]  /*162b0*/  IMAD.IADD R8, R11, 0x1, R40 ;  /* 0x000000010b087824 */ /* 0x001fc600078e0228 */
[----:B------:R-:W-:Y:S01]  /*162c0*/  ISETP.LT.OR P6, PT, R9, 0x5a, P6 ;  /* 0x0000005a0900780c */ /* 0x000fe200037c1670 */
[----:B------:R-:W-:-:S03]  /*162d0*/  IMAD.IADD R9, R18, 0x1, R40 ;  /* 0x0000000112097824 */ /* 0x000fc600078e0228 */
        /* <DEDUP_REMOVED lines=15> */
.L_x_3277:
[----:B------:R-:W-:Y:S05]  /*163d0*/  BSYNC B2 ;  /* 0x0000000000027941 */ /* 0x000fea0003800000 */
.L_x_3276:
[----:B------:R-:W-:Y:S01]  /*163e0*/  LOP3.LUT R5, RZ, R5, RZ, 0x33, !PT ;  /* 0x00000005ff057212 */ /* 0x000fe200078e33ff */
[----:B------:R-:W-:Y:S06]  /*163f0*/  BRA `(.L_x_3278) ;  /* 0x0000000000187947 */ /* 0x000fec0003800000 */
.L_x_3275:
[----:B------:R-:W-:-:S13]  /*16400*/  ISETP.NE.AND P6, PT, R6, 0x1, PT ;  /* 0x000000010600780c */ /* 0x000fda0003fc5270 */
[----:B------:R-:W-:Y:S05]  /*16410*/  @!P6 BRA `(.L_x_3278) ;  /* 0x000000000010e947 */ /* 0x000fea0003800000 */
[----:B------:R-:W2:Y:S04]  /*16420*/  LDL R4, [R194+0x1c] ;  /* 0x00001c00c2047983 */ /* 0x000ea80000100800 */
[----:B------:R-:W3:Y:S01]  /*16430*/  LDL R12, [R194+0x20] ;  /* 0x00002000c20c7983 */ /* 0x000ee20000100800 */
[----:B--2---:R-:W-:-:S05]  /*16440*/  IMAD.HI.U32 R5, R5, R4, RZ ;  /* 0x0000000405057227 */ /* 0x004fca00078e00ff */
[----:B---3--:R-:W-:-:S07]  /*16450*/  SHF.R.U32.HI R5, RZ, R12, R5 ;  /* 0x0000000cff057219 */ /* 0x008fce0000011605 */
.L_x_3278:
[----:B------:R-:W-:Y:S05]  /*16460*/  BSYNC B1 ;  /* 0x0000000000017941 */ /* 0x000fea0003800000 */
.L_x_3274:
[----:B------:R-:W-:-:S05]  /*16470*/  IMAD R5, R6, R5, R38 ;  /* 0x0000000506057224 */ /* 0x000fca00078e0226 */
[----:B------:R-:W-:Y:S02]  /*16480*/  VIADDMNMX R9, R5, R6, R9, PT ;  /* 0x0000000605097246 */ /* 0x000fe40003800109 */
[----:B------:R-:W-:-:S07]  /*16490*/  VIMNMX R8, R8, R5, !PT ;  /* 0x0000000508087248 */ /* 0x000fce0007fe0100 */
.L_x_3273:
[----:B------:R-:W-:Y:S05]  /*164a0*/  BSYNC B0 ;  /* 0x0000000000007941 */ /* 0x000fea0003800000 */
.L_x_3272:
        /* <DEDUP_REMOVED lines=12> */
[----:B------:R-:W4:Y:S01]  /*16570*/  LD.E R20, desc[UR40][R16.64+0x450] ;  /* 0x0004502810147980 */ /* 0x000f22000c101900 */
        /* <DEDUP_REMOVED lines=141> */
[----:B------:R-:W-:Y:S02]  /*16e50*/  FMNMX.FTZ R12, R87, R12, !PT ;  /* 0x0000000c570c7209 */ /* 0x000fe40007810000 */
[----:B------:R-:W-:Y:S02]  /*16e60*/  ISETP.NE.AND P6, PT, R24, RZ, PT ;  /* 0x000000ff1800720c */ /* 0x000fe40003fc5270 */
[----:B------:R-:W-:Y:S01]  /*16e70*/  FMNMX.FTZ R12, R85, R12, !PT ;  /* 0x0000000c550c7209 */ /* 0x000fe20007810000 */
[----:B------:R-:W2:Y:S03]  /*16e80*/  LD.E R24, desc[UR40][R16.64+0x424] ;  /* 0x0004242810187980 */ /* 0x000ea6000c101900 */
        /* <DEDUP_REMOVED lines=20> */
[----:B------:R-:W-:-:S05]  /*16fd0*/  FMNMX.FTZ R13, R57, R12, !PT ;  /* 0x0000000c390d7209 */ /* 0x000fca0007810000 */
[----:B------:R-:W0:Y:S02]  /*16fe0*/  SHFL.BFLY PT, R12, R13, 0x2, 0x1f ;  /* 0x0c401f000d0c7f89 */ /* 0x000e2400000e0000 */
[----:B0-----:R-:W-:Y:S02]  /*16ff0*/  FMNMX.FTZ R14, R13, R12, !PT ;  /* 0x0000000c0d0e7209 */ /* 0x001fe40007810000 */
        /* <DEDUP_REMOVED lines=15> */
[----:B------:R-:W-:Y:S02]  /*170f0*/  ISETP.GT.AND P1, PT, R8, 0x48, !P1 ;  /* 0x000000480800780c */ /* 0x000fe40004f24270 */
[----:B------:R-:W-:Y:S02]  /*17100*/  FMNMX.FTZ R12, R99, R12, !PT ;  /* 0x0000000c630c7209 */ /* 0x000fe40007810000 */
[----:B------:R-:W-:Y:S02]  /*17110*/  ISETP.LT.OR P1, PT, R9, 0x49, P1 ;  /* 0x000000490900780c */ /* 0x000fe40000f21670 */
[----:B------:R-:W-:Y:S02]  /*17120*/  FMNMX.FTZ R12, R97, R12, !PT ;  /* 0x0000000c610c7209 */ /* 0x000fe40007810000 */
[----:B------:R-:W-:-:S02]  /*17130*/  ISETP.LT.OR P2, PT, R9, 0x4a, P2 ;  /* 0x0000004a0900780c */ /* 0x000fc40001741670 */
[----:B------:R-:W-:Y:S02]  /*17140*/  FSEL R103, R27, -INF , !P1 ;  /* 0xff8000001b677808 */ /* 0x000fe40004800000 */
[----:B------:R-:W-:Y:S02]  /*17150*/  FMNMX.FTZ R12, R93, R12, !PT ;  /* 0x0000000c5d0c7209 */ /* 0x000fe40007810000 */
[----:B------:R-:W-:Y:S02]  /*17160*/  FSEL R107, R107, -INF , !P3 ;  /* 0xff8000006b6b7808 */ /* 0x000fe40005800000 */
[----:B------:R-:W-:Y:S02]  /*17170*/  ISETP.LT.OR P5, PT, R9, 0x59, P5 ;  /* 0x000000590900780c */ /* 0x000fe40002fa1670 */
[----:B------:R-:W-:Y:S01]  /*17180*/  FSEL R109, R109, -INF , !P4 ;  /* 0xff8000006d6d7808 */ /* 0x000fe20006000000 */
[----:B------:R0:W-:Y:S01]  /*17190*/  ST.E desc[UR40][R16.64+0x440], R13 ;  /* 0x0004400d10007985 */ /* 0x0001e2000c101928 */
[----:B------:R-:W-:-:S02]  /*171a0*/  FSEL R105, R28, -INF , !P2 ;  /* 0xff8000001c697808 */ /* 0x000fc40005000000 */
[----:B------:R-:W-:Y:S01]  /*171b0*/  FMNMX.FTZ R12, R103, R12, !PT ;  /* 0x0000000c670c7209 */ /* 0x000fe20007810000 */
[----:B------:R-:W1:Y:S03]  /*171c0*/  SHFL.BFLY PT, R25, R14, 0x1, 0x1f ;  /* 0x0c201f000e197f89 */ /* 0x000e6600000e0000 */
[----:B------:R-:W-:Y:S01]  /*171d0*/  FMNMX.FTZ R12, R105, R12, !PT ;  /* 0x0000000c690c7209 */ /* 0x000fe20007810000 */
[----:B------:R-:W5:Y:S01]  /*171e0*/  LD.E R27, desc[UR40][R16.64+0x234] ;  /* 0x00023428101b7980 */ /* 0x000f62000c101900 */
[----:B------:R-:W-:Y:S02]  /*171f0*/  ISETP.GT.AND P1, PT, R8, 0x59, !P6 ;  /* 0x000000590800780c */ /* 0x000fe40007724270 */
[----:B------:R-:W-:Y:S01]  /*17200*/  FMNMX.FTZ R12, R107, R12, !PT ;  /* 0x0000000c6b0c7209 */ /* 0x000fe20007810000 */
[----:B------:R-:W2:Y:S01]  /*17210*/  LD.E R28, desc[UR40][R16.64+0x240] ;  /* 0x00024028101c7980 */ /* 0x000ea2000c101900 */
[----:B------:R-:W-:-:S02]  /*17220*/  ISETP.LT.OR P1, PT, R9, 0x5a, P1 ;  /* 0x0000005a0900780c */ /* 0x000fc40000f21670 */
[----:B------:R-:W-:Y:S01]  /*17230*/  FSEL R111, R111, -INF , !P5 ;  /* 0xff8000006f6f7808 */ /* 0x000fe20006800000 */
[----:B------:R-:W5:Y:S01]  /*17240*/  LD.E R9, desc[UR40][R16.64+0x454] ;  /* 0x0004542810097980 */ /* 0x000f62000c101900 */
[----:B------:R-:W-:Y:S02]  /*17250*/  FMNMX.FTZ R12, R109, R12, !PT ;  /* 0x0000000c6d0c7209 */ /* 0x000fe40007810000 */
[----:B------:R-:W-:Y:S02]  /*17260*/  FSEL R113, R113, -INF , !P1 ;  /* 0xff80000071717808 */ /* 0x000fe40004800000 */
[----:B------:R-:W-:-:S04]  /*17270*/  FMNMX.FTZ R12, R111, R12, !PT ;  /* 0x0000000c6f0c7209 */ /* 0x000fc80007810000 */
[----:B0-----:R-:W-:-:S05]  /*17280*/  FMNMX.FTZ R13, R113, R12, !PT ;  /* 0x0000000c710d7209 */ /* 0x001fca0007810000 */
[----:B------:R-:W-:Y:S04]  /*17290*/  ST.E desc[UR40][R16.64+0x444], R13 ;  /* 0x0004440d10007985 */ /* 0x000fe8000c101928 */
[----:B------:R-:W3:Y:S01]  /*172a0*/  LD.E R8, desc[UR40][R16.64+0x444] ;  /* 0x0004442810087980 */ /* 0x000ee2000c101900 */
[----:B-1----:R-:W-:-:S05]  /*172b0*/  FMNMX.FTZ R25, R14, R25, !PT ;  /* 0x000000190e197209 */ /* 0x002fca0007810000 */
[----:B------:R0:W-:Y:S04]  /*172c0*/  ST.E desc[UR40][R16.64+0x440], R25 ;  /* 0x0004401910007985 */ /* 0x0001e8000c101928 */
[----:B------:R-:W4:Y:S04]  /*172d0*/  LD.E R115, desc[UR40][R16.64+0x440] ;  /* 0x0004402810737980 */ /* 0x000f28000c101900 */
[----:B0-----:R-:W2:Y:S04]  /*172e0*/  LD.E R25, desc[UR40][R16.64+0x42c] ;  /* 0x00042c2810197980 */ /* 0x001ea8000c101900 */
[----:B---3--:R-:W0:Y:S02]  /*172f0*/  SHFL.BFLY PT, R13, R8, 0x2, 0x1f ;  /* 0x0c401f00080d7f89 */ /* 0x008e2400000e0000 */
[----:B0-----:R-:W-:-:S05]  /*17300*/  FMNMX.FTZ R13, R8, R13, !PT ;  /* 0x0000000d080d7209 */ /* 0x001fca0007810000 */
[----:B------:R-:W0:Y:S01]  /*17310*/  SHFL.BFLY PT, R8, R13, 0x1, 0x1f ;  /* 0x0c201f000d087f89 */ /* 0x000e2200000e0000 */
[C---:B----4-:R-:W-:Y:S01]  /*17320*/  FMUL.FTZ R12, R115.reuse, R116 ;  /* 0x00000074730c7220 */ /* 0x050fe20000410000 */
[----:B------:R-:W-:-:S04]  /*17330*/  FSETP.NEU.FTZ.AND P1, PT, R115, -INF , PT ;  /* 0xff8000007300780b */ /* 0x000fc80003f3d000 */
[----:B------:R-:W-:Y:S02]  /*17340*/  FSEL R12, R12, RZ, P1 ;  /* 0x000000ff0c0c7208 */ /* 0x000fe40000800000 */
[----:B------:R-:W-:-:S03]  /*17350*/  FSEL R115, R115, RZ, P1 ;  /* 0x000000ff73737208 */ /* 0x000fc60000800000 */
        /* <DEDUP_REMOVED lines=24> */
[----:B------:R-:W-:Y:S01]  /*174e0*/  FADD.FTZ R115, R4, -R115 ;  /* 0x8000007304737221 */ /* 0x000fe20000010000 */
[----:B0-----:R-:W-:Y:S01]  /*174f0*/  FMNMX.FTZ R57, R13, R8, !PT ;  /* 0x000000080d397209 */ /* 0x001fe20007810000 */
[----:B------:R-:W-:Y:S01]  /*17500*/  MUFU.EX2 R187, R187 ;  /* 0x000000bb00bb7308 */ /* 0x000fe20000000800 */
[----:B------:R-:W3:Y:S01]  /*17510*/  LD.E R33, desc[UR40][R16.64+0x264] ;  /* 0x0002642810217980 */ /* 0x000ee2000c101900 */
[-C--:B------:R-:W-:Y:S01]  /*17520*/  FMUL.FTZ R63, R115, R116.reuse ;  /* 0x00000074733f7220 */ /* 0x080fe20000410000 */
[C---:B------:R-:W-:Y:S01]  /*17530*/  FSETP.NEU.FTZ.AND P1, PT, R57.reuse, -INF , PT ;  /* 0xff8000003900780b */ /* 0x040fe20003f3d000 */
[C---:B------:R-:W-:Y:S01]  /*17540*/  FMUL.FTZ R8, R57.reuse, R116 ;  /* 0x0000007439087220 */ /* 0x040fe20000410000 */
[----:B------:R-:W4:Y:S03]  /*17550*/  LD.E R35, desc[UR40][R16.64+0x274] ;  /* 0x0002742810237980 */ /* 0x000f26000c101900 */
[----:B------:R-:W0:Y:S01]  /*17560*/  MUFU.EX2 R63, R63 ;  /* 0x0000003f003f7308 */ /* 0x000e220000000800 */
[----:B------:R-:W-:Y:S01]  /*17570*/  FSEL R118, R8, RZ, P1 ;  /* 0x000000ff08767208 */ /* 0x000fe20000800000 */
[----:B------:R-:W4:Y:S01]  /*17580*/  LD.E R4, desc[UR40][R16.64+0x300] ;  /* 0x0003002810047980 */ /* 0x000f22000c101900 */
[----:B------:R-:W-:-:S03]  /*17590*/  FSEL R8, R57, RZ, P1 ;  /* 0x000000ff39087208 */ /* 0x000fc60000800000 */
[----:B------:R-:W4:Y:S02]  /*175a0*/  LD.E R87, desc[UR40][R16.64+0x288] ;  /* 0x0002882810577980 */ /* 0x000f24000c101900 */
[----:B------:R-:W1:Y:S01]  /*175b0*/  MUFU.EX2 R152, R152 ;  /* 0x0000009800987308 */ /* 0x000e620000000800 */
[----:B------:R-:W-:Y:S01]  /*175c0*/  FADD.FTZ R115, R5, -R8 ;  /* 0x8000000805737221 */ /* 0x000fe20000010000 */
[-CC-:B------:R-:W-:Y:S01]  /*175d0*/  FFMA.FTZ R171, R11, R116.reuse, -R118.reuse ;  /* 0x000000740bab7223 */ /* 0x180fe20000010876 */
        /* <DEDUP_REMOVED lines=22> */
[-CC-:B-----5:R-:W-:Y:S01]  /*17740*/  FFMA.FTZ R12, R109, R116.reuse, -R118.reuse ;  /* 0x000000746d0c7223 */ /* 0x1a0fe20000010876 */
[-CC-:B------:R-:W-:Y:S01]  /*17750*/  FFMA.FTZ R8, R111, R116.reuse, -R118.reuse ;  /* 0x000000746f087223 */ /* 0x180fe20000010876 */
[----:B------:R-:W-:Y:S01]  /*17760*/  FFMA.FTZ R118, R113, R116, -R118 ;  /* 0x0000007471767223 */ /* 0x000fe20000010876 */
[----:B------:R-:W-:Y:S01]  /*17770*/  FMUL.FTZ R116, R116, R115 ;  /* 0x0000007374747220 */ /* 0x000fe20000410000 */
[----:B------:R-:W5:Y:S01]  /*17780*/  MUFU.EX2 R153, R153 ;  /* 0x0000009900997308 */ /* 0x000f620000000800 */
[----:B0-----:R-:W-:Y:S01]  /*17790*/  FFMA.FTZ R121, R63, R20, R187 ;  /* 0x000000143f797223 */ /* 0x001fe200000100bb */
[----:B------:R-:W4:Y:S04]  /*177a0*/  LD.E R37, desc[UR40][R16.64+0x284] ;  /* 0x0002842810257980 */ /* 0x000f28000c101900 */
[----:B------:R-:W4:Y:S02]  /*177b0*/  LD.E R39, desc[UR40][R16.64+0x294] ;  /* 0x0002942810277980 */ /* 0x000f24000c101900 */
[----:B------:R-:W-:Y:S01]  /*177c0*/  MUFU.EX2 R182, R182 ;  /* 0x000000b600b67308 */ /* 0x000fe20000000800 */
[----:B-1----:R-:W-:Y:S01]  /*177d0*/  FADD.FTZ R121, R152, R121 ;  /* 0x0000007998797221 */ /* 0x002fe20000010000 */
[----:B------:R-:W4:Y:S04]  /*177e0*/  LD.E R41, desc[UR40][R16.64+0x2a4] ;  /* 0x0002a42810297980 */ /* 0x000f28000c101900 */
[----:B------:R-:W4:Y:S02]  /*177f0*/  LD.E R43, desc[UR40][R16.64+0x2b4] ;  /* 0x0002b428102b7980 */ /* 0x000f24000c101900 */
[----:B------:R-:W-:Y:S02]  /*17800*/  MUFU.EX2 R6, R6 ;  /* 0x0000000600067308 */ /* 0x000fe40000000800 */
[----:B------:R-:W4:Y:S04]  /*17810*/  LD.E R5, desc[UR40][R16.64+0x24c] ;  /* 0x00024c2810057980 */ /* 0x000f28000c101900 */
[----:B------:R-:W4:Y:S02]  /*17820*/  LD.E R45, desc[UR40][R16.64+0x2c4] ;  /* 0x0002c428102d7980 */ /* 0x000f24000c101900 */
[----:B------:R-:W0:Y:S01]  /*17830*/  MUFU.EX2 R116, R116 ;  /* 0x0000007400747308 */ /* 0x000e220000000800 */
[----:B--2---:R-:W-:Y:S01]  /*17840*/  FADD.FTZ R20, R154, R121 ;  /* 0x000000799a147221 */ /* 0x004fe20000010000 */
[----:B------:R-:W2:Y:S04]  /*17850*/  LD.E R47, desc[UR40][R16.64+0x2d4] ;  /* 0x0002d428102f7980 */ /* 0x000ea8000c101900 */
[----:B------:R-:W2:Y:S02]  /*17860*/  LD.E R49, desc[UR40][R16.64+0x2e4] ;  /* 0x0002e42810317980 */ /* 0x000ea4000c101900 */
[----:B------:R-:W-:Y:S02]  /*17870*/  MUFU.EX2 R7, R7 ;  /* 0x0000000700077308 */ /* 0x000fe40000000800 */
[----:B------:R-:W2:Y:S04]  /*17880*/  LD.E R51, desc[UR40][R16.64+0x2f4] ;  /* 0x0002f42810337980 */ /* 0x000ea8000c101900 */
[----:B------:R-:W2:Y:S02]  /*17890*/  LD.E R53, desc[UR40][R16.64+0x310] ;  /* 0x0003102810357980 */ /* 0x000ea4000c101900 */
[----:B------:R-:W1:Y:S01]  /*178a0*/  MUFU.EX2 R183, R183 ;  /* 0x000000b700b77308 */ /* 0x000e620000000800 */
[----:B-----5:R-:W-:Y:S01]  /*178b0*/  FADD.FTZ R139, R153, R20 ;  /* 0x00000014998b7221 */ /* 0x020fe20000010000 */
[----:B------:R-:W5:Y:S04]  /*178c0*/  LD.E R55, desc[UR40][R16.64+0x320] ;  /* 0x0003202810377980 */ /* 0x000f68000c101900 */
[----:B------:R-:W5:Y:S02]  /*178d0*/  LD.E R59, desc[UR40][R16.64+0x334] ;  /* 0x00033428103b7980 */ /* 0x000f64000c101900 */
[----:B------:R-:W-:Y:S02]  /*178e0*/  MUFU.EX2 R179, R179 ;  /* 0x000000b300b37308 */ /* 0x000fe40000000800 */
[----:B------:R-:W5:Y:S04]  /*178f0*/  LD.E R61, desc[UR40][R16.64+0x344] ;  /* 0x00034428103d7980 */ /* 0x000f68000c101900 */
[----:B------:R-:W5:Y:S02]  /*17900*/  LD.E R75, desc[UR40][R16.64+0x258] ;  /* 0x00025828104b7980 */ /* 0x000f64000c101900 */
[----:B------:R-:W1:Y:S01]  /*17910*/  MUFU.EX2 R155, R155 ;  /* 0x0000009b009b7308 */ /* 0x000e620000000800 */
[----:B0-----:R-:W-:Y:S01]  /*17920*/  FFMA.FTZ R20, R116, R9, R6 ;  /* 0x0000000974147223 */ /* 0x001fe20000010006 */
[----:B------:R-:W-:Y:S01]  /*17930*/  FADD.FTZ R122, R182, R139 ;  /* 0x0000008bb67a7221 */ /* 0x000fe20000010000 */
[----:B------:R-:W5:Y:S04]  /*17940*/  LD.E R69, desc[UR40][R16.64+0x238] ;  /* 0x0002382810457980 */ /* 0x000f68000c101900 */
[----:B------:R-:W5:Y:S01]  /*17950*/  LD.E R67, desc[UR40][R16.64+0x23c] ;  /* 0x00023c2810437980 */ /* 0x000f62000c101900 */
[----:B------:R-:W-:Y:S03]  /*17960*/  MUFU.EX2 R180, R180 ;  /* 0x000000b400b47308 */ /* 0x000fe60000000800 */
[----:B------:R-:W5:Y:S04]  /*17970*/  LD.E R81, desc[UR40][R16.64+0x25c] ;  /* 0x00025c2810517980 */ /* 0x000f68000c101900 */
[----:B------:R-:W5:Y:S01]  /*17980*/  LD.E R79, desc[UR40][R16.64+0x268] ;  /* 0x00026828104f7980 */ /* 0x000f62000c101900 */
[----:B------:R-:W0:Y:S01]  /*17990*/  MUFU.EX2 R188, R188 ;  /* 0x000000bc00bc7308 */ /* 0x000e220000000800 */
[----:B-1----:R-:W-:Y:S01]  /*179a0*/  FADD.FTZ R20, R183, R20 ;  /* 0x00000014b7147221 */ /* 0x002fe20000010000 */
[----:B------:R-:W-:Y:S01]  /*179b0*/  FADD.FTZ R122, R7, R122 ;  /* 0x0000007a077a7221 */ /* 0x000fe20000010000 */
[----:B------:R-:W5:Y:S04]  /*179c0*/  LD.E R65, desc[UR40][R16.64+0x248] ;  /* 0x0002482810417980 */ /* 0x000f68000c101900 */
[----:B------:R-:W5:Y:S01]  /*179d0*/  LD.E R77, desc[UR40][R16.64+0x26c] ;  /* 0x00026c28104d7980 */ /* 0x000f62000c101900 */
[----:B------:R-:W-:Y:S03]  /*179e0*/  MUFU.EX2 R176, R176 ;  /* 0x000000b000b07308 */ /* 0x000fe60000000800 */
[----:B------:R-:W5:Y:S04]  /*179f0*/  LD.E R73, desc[UR40][R16.64+0x278] ;  /* 0x0002782810497980 */ /* 0x000f68000c101900 */
[----:B------:R-:W5:Y:S01]  /*17a00*/  LD.E R85, desc[UR40][R16.64+0x28c] ;  /* 0x00028c2810557980 */ /* 0x000f62000c101900 */
[----:B------:R-:W1:Y:S01]  /*17a10*/  MUFU.EX2 R181, R181 ;  /* 0x000000b500b57308 */ /* 0x000e620000000800 */
[----:B------:R-:W-:Y:S01]  /*17a20*/  FADD.FTZ R9, R155, R20 ;  /* 0x000000149b097221 */ /* 0x000fe20000010000 */
[----:B------:R-:W-:Y:S01]  /*17a30*/  FADD.FTZ R147, R179, R122 ;  /* 0x0000007ab3937221 */ /* 0x000fe20000010000 */
[----:B------:R-:W5:Y:S05]  /*17a40*/  LD.E R71, desc[UR40][R16.64+0x27c] ;  /* 0x00027c2810477980 */ /* 0x000f6a000c101900 */
[----:B------:R-:W-:Y:S08]  /*17a50*/  MUFU.EX2 R175, R175 ;  /* 0x000000af00af7308 */ /* 0x000ff00000000800 */
[----:B------:R-:W1:Y:S01]  /*17a60*/  MUFU.EX2 R186, R186 ;  /* 0x000000ba00ba7308 */ /* 0x000e620000000800 */
[----:B0-----:R-:W-:Y:S01]  /*17a70*/  FADD.FTZ R20, R188, R9 ;  /* 0x00000009bc147221 */ /* 0x001fe20000010000 */
[----:B------:R-:W-:Y:S01]  /*17a80*/  FADD.FTZ R151, R180, R147 ;  /* 0x00000093b4977221 */ /* 0x000fe20000010000 */
[----:B------:R-:W5:Y:S05]  /*17a90*/  LD.E R83, desc[UR40][R16.64+0x298] ;  /* 0x0002982810537980 */ /* 0x000f6a000c101900 */
[----:B------:R-:W-:Y:S08]  /*17aa0*/  MUFU.EX2 R174, R174 ;  /* 0x000000ae00ae7308 */ /* 0x000ff00000000800 */
[----:B------:R-:W0:Y:S01]  /*17ab0*/  MUFU.EX2 R177, R177 ;  /* 0x000000b100b17308 */ /* 0x000e220000000800 */
[----:B-1----:R-:W-:Y:S01]  /*17ac0*/  FADD.FTZ R9, R181, R20 ;  /* 0x00000014b5097221 */ /* 0x002fe20000010000 */
[----:B------:R-:W-:Y:S01]  /*17ad0*/  FADD.FTZ R122, R176, R151 ;  /* 0x00000097b07a7221 */ /* 0x000fe20000010000 */
[----:B------:R-:W5:Y:S05]  /*17ae0*/  LD.E R97, desc[UR40][R16.64+0x29c] ;  /* 0x00029c2810617980 */ /* 0x000f6a000c101900 */
[----:B------:R-:W-:Y:S08]  /*17af0*/  MUFU.EX2 R173, R173 ;  /* 0x000000ad00ad7308 */ /* 0x000ff00000000800 */
        /* <DEDUP_REMOVED lines=24> */
[----:B------:R-:W0:Y:S08]  /*17c80*/  MUFU.EX2 R160, R160 ;  /* 0x000000a000a07308 */ /* 0x000e300000000800 */
[----:B------:R-:W0:Y:S01]  /*17c90*/  MUFU.EX2 R163, R163 ;  /* 0x000000a300a37308 */ /* 0x000e220000000800 */
[----:B-1----:R-:W-:Y:S01]  /*17ca0*/  FADD.FTZ R9, R169, R20 ;  /* 0x00000014a9097221 */ /* 0x002fe20000010000 */
[----:B------:R-:W-:Y:S01]  /*17cb0*/  FADD.FTZ R229, R165, R122 ;  /* 0x0000007aa5e57221 */ /* 0x000fe20000010000 */
[----:B------:R-:W5:Y:S02]  /*17cc0*/  LD.E R115, desc[UR40][R16.64+0x2dc] ;  /* 0x0002dc2810737980 */ /* 0x000f64000c101900 */
[----:B------:R-:W-:Y:S01]  /*17cd0*/  FADD.FTZ R126, R170, R9 ;  /* 0x00000009aa7e7221 */ /* 0x000fe20000010000 */
[----:B------:R-:W-:Y:S01]  /*17ce0*/  FADD.FTZ R128, R166, R229 ;  /* 0x000000e5a6807221 */ /* 0x000fe20000010000 */
[----:B------:R-:W5:Y:S03]  /*17cf0*/  LD.E R113, desc[UR40][R16.64+0x2e8] ;  /* 0x0002e82810717980 */ /* 0x000f66000c101900 */
[----:B0-----:R-:W-:Y:S01]  /*17d00*/  FADD.FTZ R138, R160, R128 ;  /* 0x00000080a08a7221 */ /* 0x001fe20000010000 */
        /* <DEDUP_REMOVED lines=17> */
[----:B------:R-:W0:Y:S08]  /*17e20*/  MUFU.EX2 R164, R164 ;  /* 0x000000a400a47308 */ /* 0x000e300000000800 */
[----:B------:R-:W1:Y:S08]  /*17e30*/  MUFU.EX2 R159, R159 ;  /* 0x0000009f009f7308 */ /* 0x000e700000000800 */
[----:B------:R-:W3:Y:S08]  /*17e40*/  MUFU.EX2 R161, R161 ;  /* 0x000000a100a17308 */ /* 0x000ef00000000800 */
[----:B------:R-:W4:Y:S08]  /*17e50*/  MUFU.EX2 R157, R157 ;  /* 0x0000009d009d7308 */ /* 0x000f300000000800 */
[----:B------:R-:W-:Y:S08]  /*17e60*/  MUFU.EX2 R162, R162 ;  /* 0x000000a200a27308 */ /* 0x000ff00000000800 */
[----:B------:R-:W2:Y:S01]  /*17e70*/  MUFU.EX2 R158, R158 ;  /* 0x0000009e009e7308 */ /* 0x000ea20000000800 */
[----:B0-----:R-:W-:Y:S01]  /*17e80*/  FADD.FTZ R136, R164, R9 ;  /* 0x00000009a4887221 */ /* 0x001fe20000010000 */
[----:B-1----:R-:W-:-:S06]  /*17e90*/  FADD.FTZ R138, R159, R138 ;  /* 0x0000008a9f8a7221 */ /* 0x002fcc0000010000 */
[----:B------:R-:W-:Y:S08]  /*17ea0*/  MUFU.EX2 R21, R21 ;  /* 0x0000001500157308 */ /* 0x000ff00000000800 */
[----:B------:R-:W0:Y:S01]  /*17eb0*/  MUFU.EX2 R15, R15 ;  /* 0x0000000f000f7308 */ /* 0x000e220000000800 */
[----:B---3--:R-:W-:Y:S01]  /*17ec0*/  FADD.FTZ R9, R161, R136 ;  /* 0x00000088a1097221 */ /* 0x008fe20000010000 */
[----:B----4-:R-:W-:-:S06]  /*17ed0*/  FADD.FTZ R138, R157, R138 ;  /* 0x0000008a9d8a7221 */ /* 0x010fcc0000010000 */
[----:B------:R-:W1:Y:S08]  /*17ee0*/  MUFU.EX2 R156, R156 ;  /* 0x0000009c009c7308 */ /* 0x000e700000000800 */
[----:B------:R-:W3:Y:S01]  /*17ef0*/  MUFU.EX2 R18, R18 ;  /* 0x0000001200127308 */ /* 0x000ee20000000800 */
[----:B--2---:R-:W-:-:S07]  /*17f00*/  FADD.FTZ R138, R158, R138 ;  /* 0x0000008a9e8a7221 */ /* 0x004fce0000010000 */
[----:B------:R2:W-:Y:S01]  /*17f10*/  MUFU.EX2 R20, R120 ;  /* 0x0000007800147308 */ /* 0x0005e20000000800 */
[----:B0-----:R-:W-:Y:S01]  /*17f20*/  FADD.FTZ R138, R15, R138 ;  /* 0x0000008a0f8a7221 */ /* 0x001fe20000010000 */
[----:B--2---:R-:W-:-:S04]  /*17f30*/  FADD.FTZ R120, R162, R9 ;  /* 0x00000009a2787221 */ /* 0x004fc80000010000 */
[----:B------:R-:W-:Y:S01]  /*17f40*/  FADD.FTZ R9, R21, R120 ;  /* 0x0000007815097221 */ /* 0x000fe20000010000 */
[----:B------:R-:W-:-:S03]  /*17f50*/  FMUL.FTZ R27, R63, R27 ;  /* 0x0000001b3f1b7220 */ /* 0x000fc60000410000 */
[----:B-1----:R-:W-:Y:S01]  /*17f60*/  FADD.FTZ R120, R156, R9 ;  /* 0x000000099c787221 */ /* 0x002fe20000010000 */
[----:B---3--:R-:W-:Y:S01]  /*17f70*/  FADD.FTZ R9, R18, R138 ;  /* 0x0000008a12097221 */ /* 0x008fe20000010000 */
[----:B------:R-:W-:Y:S01]  /*17f80*/  FMUL.FTZ R138, R116, R25 ;  /* 0x00000019748a7220 */ /* 0x000fe20000410000 */
[C---:B------:R-:W-:Y:S01]  /*17f90*/  FMUL.FTZ R25, R63.reuse, R26 ;  /* 0x0000001a3f197220 */ /* 0x040fe20000410000 */
[C---:B------:R-:W-:Y:S01]  /*17fa0*/  FMUL.FTZ R29, R63.reuse, R29 ;  /* 0x0000001d3f1d7220 */ /* 0x040fe20000410000 */
[----:B------:R-:W0:Y:S01]  /*17fb0*/  MUFU.EX2 R19, R19 ;  /* 0x0000001300137308 */ /* 0x000e220000000800 */
[----:B------:R1:W-:Y:S01]  /*17fc0*/  ST.E desc[UR40][R16.64+0x234], R27 ;  /* 0x0002341b10007985 */ /* 0x0003e2000c101928 */
[C---:B------:R-:W-:Y:S01]  /*17fd0*/  FMUL.FTZ R31, R63.reuse, R31 ;  /* 0x0000001f3f1f7220 */ /* 0x040fe20000410000 */
[C---:B------:R-:W-:Y:S02]  /*17fe0*/  FMUL.FTZ R33, R63.reuse, R33 ;  /* 0x000000213f217220 */ /* 0x040fe40000410000 */
[----:B------:R2:W-:Y:S04]  /*17ff0*/  ST.E desc[UR40][R16.64+0x230], R25 ;  /* 0x0002301910007985 */ /* 0x0005e8000c101928 */
[----:B------:R3:W-:Y:S01]  /*18000*/  ST.E desc[UR40][R16.64+0x244], R29 ;  /* 0x0002441d10007985 */ /* 0x0007e2000c101928 */
[----:B------:R-:W4:Y:S01]  /*18010*/  MUFU.EX2 R14, R14 ;  /* 0x0000000e000e7308 */ /* 0x000f220000000800 */
[C---:B-1----:R-:W-:Y:S01]  /*18020*/  FMUL.FTZ R27, R63.reuse, R36 ;  /* 0x000000243f1b7220 */ /* 0x042fe20000410000 */
[C---:B--2---:R-:W-:Y:S01]  /*18030*/  FMUL.FTZ R25, R63.reuse, R34 ;  /* 0x000000223f197220 */ /* 0x044fe20000410000 */
[C---:B---3--:R-:W-:Y:S01]  /*18040*/  FMUL.FTZ R29, R63.reuse, R38 ;  /* 0x000000263f1d7220 */ /* 0x048fe20000410000 */
[----:B------:R1:W-:Y:S04]  /*18050*/  ST.E desc[UR40][R16.64+0x254], R31 ;  /* 0x0002541f10007985 */ /* 0x0003e8000c101928 */
[----:B------:R-:W2:Y:S01]  /*18060*/  MUFU.EX2 R11, R11 ;  /* 0x0000000b000b7308 */ /* 0x000ea20000000800 */
[----:B------:R3:W-:Y:S04]  /*18070*/  ST.E desc[UR40][R16.64+0x264], R33 ;  /* 0x0002642110007985 */ /* 0x0007e8000c101928 */
[----:B------:R0:W-:Y:S04]  /*18080*/  ST.E desc[UR40][R16.64+0x270], R25 ;  /* 0x0002701910007985 */ /* 0x0001e8000c101928 */
[----:B------:R4:W-:Y:S01]  /*18090*/  ST.E desc[UR40][R16.64+0x280], R27 ;  /* 0x0002801b10007985 */ /* 0x0009e2000c101928 */
[----:B-1----:R-:W-:-:S03]  /*180a0*/  FMUL.FTZ R31, R63, R40 ;  /* 0x000000283f1f7220 */ /* 0x002fc60000410000 */
[----:B------:R1:W-:Y:S01]  /*180b0*/  ST.E desc[UR40][R16.64+0x290], R29 ;  /* 0x0002901d10007985 */ /* 0x0003e2000c101928 */
[C---:B---3--:R-:W-:Y:S01]  /*180c0*/  FMUL.FTZ R33, R63.reuse, R46 ;  /* 0x0000002e3f217220 */ /* 0x048fe20000410000 */
[C---:B0-----:R-:W-:Y:S01]  /*180d0*/  FMUL.FTZ R25, R63.reuse, R42 ;  /* 0x0000002a3f197220 */ /* 0x041fe20000410000 */
[C---:B----4-:R-:W-:Y:S01]  /*180e0*/  FMUL.FTZ R27, R63.reuse, R44 ;  /* 0x0000002c3f1b7220 */ /* 0x050fe20000410000 */
[C---:B-1----:R-:W-:Y:S01]  /*180f0*/  FMUL.FTZ R29, R63.reuse, R48 ;  /* 0x000000303f1d7220 */ /* 0x042fe20000410000 */
[----:B------:R-:W0:Y:S01]  /*18100*/  MUFU.EX2 R12, R12 ;  /* 0x0000000c000c7308 */ /* 0x000e220000000800 */
[----:B------:R1:W-:Y:S01]  /*18110*/  ST.E desc[UR40][R16.64+0x2a0], R31 ;  /* 0x0002a01f10007985 */ /* 0x0003e2000c101928 */
[----:B------:R-:W-:-:S03]  /*18120*/  FMUL.FTZ R35, R63, R35 ;  /* 0x000000233f237220 */ /* 0x000fc60000410000 */
[----:B------:R3:W-:Y:S04]  /*18130*/  ST.E desc[UR40][R16.64+0x2b0], R25 ;  /* 0x0002b01910007985 */ /* 0x0007e8000c101928 */
[----:B------:R4:W-:Y:S04]  /*18140*/  ST.E desc[UR40][R16.64+0x2c0], R27 ;  /* 0x0002c01b10007985 */ /* 0x0009e8000c101928 */
[----:B------:R2:W-:Y:S01]  /*18150*/  ST.E desc[UR40][R16.64+0x2d0], R33 ;  /* 0x0002d02110007985 */ /* 0x0005e2000c101928 */
[----:B-1----:R-:W-:-:S03]  /*18160*/  FMUL.FTZ R31, R63, R50 ;  /* 0x000000323f1f7220 */ /* 0x002fc60000410000 */
[----:B------:R1:W-:Y:S01]  /*18170*/  ST.E desc[UR40][R16.64+0x2e0], R29 ;  /* 0x0002e01d10007985 */ /* 0x0003e2000c101928 */
[C---:B---3--:R-:W-:Y:S01]  /*18180*/  FMUL.FTZ R25, R63.reuse, R4 ;  /* 0x000000043f197220 */ /* 0x048fe20000410000 */
[C---:B----4-:R-:W-:Y:S01]  /*18190*/  FMUL.FTZ R27, R63.reuse, R52 ;  /* 0x000000343f1b7220 */ /* 0x050fe20000410000 */
[----:B------:R-:W3:Y:S01]  /*181a0*/  MUFU.EX2 R8, R8 ;  /* 0x0000000800087308 */ /* 0x000ee20000000800 */
[C---:B--2---:R-:W-:Y:S01]  /*181b0*/  FMUL.FTZ R33, R63.reuse, R54 ;  /* 0x000000363f217220 */ /* 0x044fe20000410000 */
[----:B-1----:R-:W-:Y:S01]  /*181c0*/  FMUL.FTZ R29, R63, R56 ;  /* 0x000000383f1d7220 */ /* 0x002fe20000410000 */
[----:B------:R-:W-:Y:S01]  /*181d0*/  FADD.FTZ R120, R19, R120 ;  /* 0x0000007813787221 */ /* 0x000fe20000010000 */
[----:B------:R1:W-:Y:S01]  /*181e0*/  ST.E desc[UR40][R16.64+0x274], R35 ;  /* 0x0002742310007985 */ /* 0x0003e2000c101928 */
[C---:B------:R-:W-:Y:S01]  /*181f0*/  FMUL.FTZ R37, R63.reuse, R37 ;  /* 0x000000253f257220 */ /* 0x040fe20000410000 */
[----:B------:R-:W-:Y:S01]  /*18200*/  FMUL.FTZ R39, R63, R39 ;  /* 0x000000273f277220 */ /* 0x000fe20000410000 */
[----:B------:R-:W-:Y:S01]  /*18210*/  FADD.FTZ R136, R14, R9 ;  /* 0x000000090e887221 */ /* 0x000fe20000010000 */
[----:B------:R2:W-:Y:S01]  /*18220*/  ST.E desc[UR40][R16.64+0x2f0], R31 ;  /* 0x0002f01f10007985 */ /* 0x0005e2000c101928 */
[----:B------:R-:W4:Y:S03]  /*18230*/  MUFU.EX2 R9, R118 ;  /* 0x0000007600097308 */ /* 0x000f260000000800 */
[----:B------:R0:W-:Y:S01]  /*18240*/  ST.E desc[UR40][R16.64+0x300], R25 ;  /* 0x0003001910007985 */ /* 0x0001e2000c101928 */
[----:B------:R-:W-:-:S03]  /*18250*/  FADD.FTZ R120, R20, R120 ;  /* 0x0000007814787221 */ /* 0x000fc60000010000 */
[----:B------:R3:W-:Y:S01]  /*18260*/  ST.E desc[UR40][R16.64+0x304], R27 ;  /* 0x0003041b10007985 */ /* 0x0007e2000c101928 */
[----:B-1----:R-:W-:-:S03]  /*18270*/  FMUL.FTZ R35, R63, R60 ;  /* 0x0000003c3f237220 */ /* 0x002fc60000410000 */
[----:B------:R1:W-:Y:S01]  /*18280*/  ST.E desc[UR40][R16.64+0x314], R33 ;  /* 0x0003142110007985 */ /* 0x0003e2000c101928 */
[----:B--2---:R-:W-:-:S03]  /*18290*/  FMUL.FTZ R31, R63, R58 ;  /* 0x0000003a3f1f7220 */ /* 0x004fc60000410000 */
[----:B------:R2:W-:Y:S01]  /*182a0*/  ST.E desc[UR40][R16.64+0x324], R29 ;  /* 0x0003241d10007985 */ /* 0x0005e2000c101928 */
[C---:B0-----:R-:W-:Y:S01]  /*182b0*/  FMUL.FTZ R25, R63.reuse, R62 ;  /* 0x0000003e3f197220 */ /* 0x041fe20000410000 */
[C---:B---3--:R-:W-:Y:S01]  /*182c0*/  FMUL.FTZ R27, R63.reuse, R64 ;  /* 0x000000403f1b7220 */ /* 0x048fe20000410000 */
[C---:B-1----:R-:W-:Y:S01]  /*182d0*/  FMUL.FTZ R33, R63.reuse, R66 ;  /* 0x000000423f217220 */ /* 0x042fe20000410000 */
[C---:B--2---:R-:W-:Y:S01]  /*182e0*/  FMUL.FTZ R29, R63.reuse, R72 ;  /* 0x000000483f1d7220 */ /* 0x044fe20000410000 */
[----:B------:R0:W-:Y:S01]  /*182f0*/  ST.E desc[UR40][R16.64+0x284], R37 ;  /* 0x0002842510007985 */ /* 0x0001e2000c101928 */
[C---:B------:R-:W-:Y:S01]  /*18300*/  FMUL.FTZ R41, R63.reuse, R41 ;  /* 0x000000293f297220 */ /* 0x040fe20000410000 */
[----:B------:R-:W-:Y:S02]  /*18310*/  FMUL.FTZ R43, R63, R43 ;  /* 0x0000002b3f2b7220 */ /* 0x000fe40000410000 */
[----:B------:R1:W-:Y:S01]  /*18320*/  ST.E desc[UR40][R16.64+0x294], R39 ;  /* 0x0002942710007985 */ /* 0x0003e2000c101928 */
[----:B------:R-:W-:-:S03]  /*18330*/  FADD.FTZ R120, R11, R120 ;  /* 0x000000780b787221 */ /* 0x000fc60000010000 */
[----:B------:R2:W-:Y:S04]  /*18340*/  ST.E desc[UR40][R16.64+0x330], R31 ;  /* 0x0003301f10007985 */ /* 0x0005e8000c101928 */
[----:B------:R3:W-:Y:S01]  /*18350*/  ST.E desc[UR40][R16.64+0x340], R35 ;  /* 0x0003402310007985 */ /* 0x0007e2000c101928 */
[C---:B0-----:R-:W-:Y:S01]  /*18360*/  FMUL.FTZ R37, R63.reuse, R68 ;  /* 0x000000443f257220 */ /* 0x041fe20000410000 */
[C---:B-1----:R-:W-:Y:S02]  /*18370*/  FMUL.FTZ R39, R63.reuse, R70 ;  /* 0x000000463f277220 */ /* 0x042fe40000410000 */
[----:B------:R0:W-:Y:S01]  /*18380*/  ST.E desc[UR40][R16.64+0x350], R25 ;  /* 0x0003501910007985 */ /* 0x0001e2000c101928 */
[----:B--2---:R-:W-:-:S03]  /*18390*/  FMUL.FTZ R31, R63, R80 ;  /* 0x000000503f1f7220 */ /* 0x004fc60000410000 */
[----:B------:R1:W-:Y:S01]  /*183a0*/  ST.E desc[UR40][R16.64+0x354], R27 ;  /* 0x0003541b10007985 */ /* 0x0003e2000c101928 */
[----:B---3--:R-:W-:-:S03]  /*183b0*/  FMUL.FTZ R35, R63, R76 ;  /* 0x0000004c3f237220 */ /* 0x008fc60000410000 */
[----:B------:R2:W-:Y:S04]  /*183c0*/  ST.E desc[UR40][R16.64+0x360], R33 ;  /* 0x0003602110007985 */ /* 0x0005e8000c101928 */
[----:B------:R3:W-:Y:S01]  /*183d0*/  ST.E desc[UR40][R16.64+0x374], R29 ;  /* 0x0003741d10007985 */ /* 0x0007e2000c101928 */
[C---:B0-----:R-:W-:Y:S01]  /*183e0*/  FMUL.FTZ R25, R63.reuse, R90 ;  /* 0x0000005a3f197220 */ /* 0x041fe20000410000 */
[C---:B-1----:R-:W-:Y:S01]  /*183f0*/  FMUL.FTZ R27, R63.reuse, R82 ;  /* 0x000000523f1b7220 */ /* 0x042fe20000410000 */
[C---:B--2---:R-:W-:Y:S01]  /*18400*/  FMUL.FTZ R33, R63.reuse, R88 ;  /* 0x000000583f217220 */ /* 0x044fe20000410000 */
[----:B---3--:R-:W-:Y:S01]  /*18410*/  FMUL.FTZ R29, R63, R98 ;  /* 0x000000623f1d7220 */ /* 0x008fe20000410000 */
[----:B------:R-:W-:Y:S01]  /*18420*/  FADD.FTZ R120, R12, R120 ;  /* 0x000000780c787221 */ /* 0x000fe20000010000 */
[----:B------:R0:W-:Y:S01]  /*18430*/  ST.E desc[UR40][R16.64+0x2a4], R41 ;  /* 0x0002a42910007985 */ /* 0x0001e2000c101928 */
[----:B------:R-:W-:-:S03]  /*18440*/  FMUL.FTZ R5, R116, R5 ;  /* 0x0000000574057220 */ /* 0x000fc60000410000 */
[----:B------:R1:W-:Y:S04]  /*18450*/  ST.E desc[UR40][R16.64+0x2b4], R43 ;  /* 0x0002b42b10007985 */ /* 0x0003e8000c101928 */
[----:B------:R2:W-:Y:S04]  /*18460*/  ST.E desc[UR40][R16.64+0x364], R37 ;  /* 0x0003642510007985 */ /* 0x0005e8000c101928 */
[----:B------:R3:W-:Y:S01]  /*18470*/  ST.E desc[UR40][R16.64+0x370], R39 ;  /* 0x0003702710007985 */ /* 0x0007e2000c101928 */
[C---:B0-----:R-:W-:Y:S01]  /*18480*/  FMUL.FTZ R41, R63.reuse, R78 ;  /* 0x0000004e3f297220 */ /* 0x041fe20000410000 */
[----:B-1----:R-:W-:-:S02]  /*18490*/  FMUL.FTZ R43, R63, R74 ;  /* 0x0000004a3f2b7220 */ /* 0x002fc40000410000 */
[----:B------:R0:W-:Y:S01]  /*184a0*/  ST.E desc[UR40][R16.64+0x380], R31 ;  /* 0x0003801f10007985 */ /* 0x0001e2000c101928 */
[----:B--2---:R-:W-:-:S03]  /*184b0*/  FMUL.FTZ R37, R63, R86 ;  /* 0x000000563f257220 */ /* 0x004fc60000410000 */
[----:B------:R1:W-:Y:S01]  /*184c0*/  ST.E desc[UR40][R16.64+0x384], R35 ;  /* 0x0003842310007985 */ /* 0x0003e2000c101928 */
[----:B---3--:R-:W-:-:S03]  /*184d0*/  FMUL.FTZ R39, R63, R84 ;  /* 0x000000543f277220 */ /* 0x008fc60000410000 */
[----:B------:R2:W-:Y:S01]  /*184e0*/  ST.E desc[UR40][R16.64+0x3a0], R25 ;  /* 0x0003a01910007985 */ /* 0x0005e2000c101928 */
[----:B------:R-:W-:-:S03]  /*184f0*/  FADD.FTZ R120, R8, R120 ;  /* 0x0000007808787221 */ /* 0x000fc60000010000 */
        /* <DEDUP_REMOVED lines=20> */
[C---:B-----5:R-:W-:Y:S01]  /*18640*/  FMUL.FTZ R55, R63.reuse, R55 ;  /* 0x000000373f377220 */ /* 0x060fe20000410000 */
[----:B------:R3:W-:Y:S01]  /*18650*/  ST.E desc[UR40][R16.64+0x3b4], R37 ;  /* 0x0003b42510007985 */ /* 0x0007e2000c101928 */
[C---:B0-----:R-:W-:Y:S01]  /*18660*/  FMUL.FTZ R57, R63.reuse, R32 ;  /* 0x000000203f397220 */ /* 0x041fe20000410000 */
[C---:B------:R-:W-:Y:S01]  /*18670*/  FMUL.FTZ R59, R63.reuse, R59 ;  /* 0x0000003b3f3b7220 */ /* 0x040fe20000410000 */
[C---:B------:R-:W-:Y:S01]  /*18680*/  FMUL.FTZ R61, R63.reuse, R61 ;  /* 0x0000003d3f3d7220 */ /* 0x040fe20000410000 */
[----:B------:R0:W-:Y:S01]  /*18690*/  ST.E desc[UR40][R16.64+0x3c0], R39 ;  /* 0x0003c02710007985 */ /* 0x0001e2000c101928 */
[----:B-1----:R-:W-:Y:S01]  /*186a0*/  FMUL.FTZ R41, R63, R94 ;  /* 0x0000005e3f297220 */ /* 0x002fe20000410000 */
[----:B------:R-:W-:Y:S01]  /*186b0*/  FADD.FTZ R136, R13, R136 ;  /* 0x000000880d887221 */ /* 0x000fe20000010000 */
[----:B----4-:R-:W-:Y:S01]  /*186c0*/  FADD.FTZ R120, R9, R120 ;  /* 0x0000007809787221 */ /* 0x010fe20000010000 */
[C---:B--2---:R-:W-:Y:S01]  /*186d0*/  FMUL.FTZ R43, R63.reuse, R110 ;  /* 0x0000006e3f2b7220 */ /* 0x044fe20000410000 */
[----:B------:R-:W-:Y:S01]  /*186e0*/  ST.E desc[UR40][R16.64+0x3d0], R31 ;  /* 0x0003d01f10007985 */ /* 0x000fe2000c101928 */
[C---:B------:R-:W-:Y:S01]  /*186f0*/  FMUL.FTZ R69, R116.reuse, R69 ;  /* 0x0000004574457220 */ /* 0x040fe20000410000 */
[C---:B------:R-:W-:Y:S01]  /*18700*/  FMUL.FTZ R67, R116.reuse, R67 ;  /* 0x0000004374437220 */ /* 0x040fe20000410000 */
[C---:B---3--:R-:W-:Y:S01]  /*18710*/  FMUL.FTZ R37, R63.reuse, R104 ;  /* 0x000000683f257220 */ /* 0x048fe20000410000 */
[----:B------:R-:W-:Y:S01]  /*18720*/  ST.E desc[UR40][R16.64+0x3d4], R35 ;  /* 0x0003d42310007985 */ /* 0x000fe2000c101928 */
[C---:B------:R-:W-:Y:S01]  /*18730*/  FMUL.FTZ R65, R116.reuse, R65 ;  /* 0x0000004174417220 */ /* 0x040fe20000410000 */
[C---:B------:R-:W-:Y:S01]  /*18740*/  FMUL.FTZ R75, R116.reuse, R75 ;  /* 0x0000004b744b7220 */ /* 0x040fe20000410000 */
[C---:B0-----:R-:W-:Y:S01]  /*18750*/  FMUL.FTZ R39, R63.reuse, R102 ;  /* 0x000000663f277220 */ /* 0x041fe20000410000 */
[----:B------:R-:W-:Y:S01]  /*18760*/  ST.E desc[UR40][R16.64+0x3f0], R25 ;  /* 0x0003f01910007985 */ /* 0x000fe2000c101928 */
[----:B------:R-:W-:Y:S01]  /*18770*/  FMUL.FTZ R63, R63, R112 ;  /* 0x000000703f3f7220 */ /* 0x000fe20000410000 */
[C---:B------:R-:W-:Y:S01]  /*18780*/  FMUL.FTZ R81, R116.reuse, R81 ;  /* 0x0000005174517220 */ /* 0x040fe20000410000 */
[C---:B------:R-:W-:Y:S01]  /*18790*/  FMUL.FTZ R79, R116.reuse, R79 ;  /* 0x0000004f744f7220 */ /* 0x040fe20000410000 */
[----:B------:R-:W-:Y:S01]  /*187a0*/  ST.E desc[UR40][R16.64+0x3f4], R27 ;  /* 0x0003f41b10007985 */ /* 0x000fe2000c101928 */
[C---:B------:R-:W-:Y:S01]  /*187b0*/  FMUL.FTZ R77, R116.reuse, R77 ;  /* 0x0000004d744d7220 */ /* 0x040fe20000410000 */
        /* <DEDUP_REMOVED lines=51> */
[C---:B0-----:R-:W-:Y:S01]  /*18af0*/  FMUL.FTZ R5, R116.reuse, R122 ;  /* 0x0000007a74057220 */ /* 0x041fe20000410000 */
        /* <DEDUP_REMOVED lines=87> */
[----:B------:R5:W-:Y:S01]  /*19070*/  ST.E desc[UR40][R16.64+0x428], R35 ;  /* 0x0004282310007985 */ /* 0x000be2000c101928 */
[----:B------:R2:W-:Y:S06]  /*19080*/  BAR.SYNC.DEFER_BLOCKING R205, 0x100 ;  /* 0x000400cd0000751d */ /* 0x0005ec0000010000 */
[----:B0-----:R-:W5:Y:S04]  /*19090*/  LD.E R5, desc[UR40][R16.64+0x230] ;  /* 0x0002302810057980 */ /* 0x001f68000c101900 */
[----:B-1----:R-:W5:Y:S04]  /*190a0*/  LD.E R25, desc[UR40][R16.64+0x234] ;  /* 0x0002342810197980 */ /* 0x002f68000c101900 */
[----:B------:R-:W5:Y:S04]  /*190b0*/  LD.E R37, desc[UR40][R16.64+0x238] ;  /* 0x0002382810257980 */ /* 0x000f68000c101900 */
[----:B------:R-:W5:Y:S04]  /*190c0*/  LD.E R39, desc[UR40][R16.64+0x23c] ;  /* 0x00023c2810277980 */ /* 0x000f68000c101900 */
[----:B------:R-:W5:Y:S04]  /*190d0*/  LD.E R41, desc[UR40][R16.64+0x240] ;  /* 0x0002402810297980 */ /* 0x000f68000c101900 */
        /* <DEDUP_REMOVED lines=129> */
[----:B--2---:R-:W-:Y:S04]  /*198f0*/  ST.E desc[UR40][R16.64+0x244], R27 ;  /* 0x0002441b10007985 */ /* 0x004fe8000c101928 */
[----:B---3--:R-:W-:Y:S04]  /*19900*/  ST.E desc[UR40][R16.64+0x248], R29 ;  /* 0x0002481d10007985 */ /* 0x008fe8000c101928 */
        /* <DEDUP_REMOVED lines=1355> */
.L_x_3280:
[----:B------:R-:W-:Y:S05]  /*1edc0*/  BSYNC B0 ;  /* 0x0000000000007941 */ /* 0x000fea0003800000 */
.L_x_3279:
[C---:B------:R-:W-:Y:S01]  /*1edd0*/  ISETP.GT.AND P1, PT, R10.reuse, UR45, PT ;  /* 0x0000002d0a007c0c */ /* 0x040fe2000bf24270 */
[----:B------:R-:W-:-:S12]  /*1ede0*/  VIADD R10, R10, 0xffffffff ;  /* 0xffffffff0a0a7836 */ /* 0x000fd80000000000 */
[----:B------:R-:W-:Y:S05]  /*1edf0*/  @P1 BRA `(.L_x_3281) ;  /* 0xffffff4c00741947 */ /* 0x000fea000383ffff */
.L_x_3250:
[----:B------:R-:W-:Y:S05]  /*1ee00*/  WARPSYNC.ALL ;  /* 0x0000000000007948 */ /* 0x000fea0003800000 */
[----:B0-----:R-:W1:Y:S04]  /*1ee10*/  LDL R5, [R1+0x450] ;  /* 0x0004500001057983 */ /* 0x001e680000100800 */
[----:B------:R-:W2:Y:S04]  /*1ee20*/  LDL R4, [R1+0x454] ;  /* 0x0004540001047983 */ /* 0x000ea80000100800 */
[----:B------:R-:W3:Y:S04]  /*1ee30*/  LDL R136, [R1+0x218] ;  /* 0x0002180001887983 */ /* 0x000ee80000100800 */
[----:B------:R-:W4:Y:S04]  /*1ee40*/  LDL.64 R6, [R1+0x250] ;  /* 0x0002500001067983 */ /* 0x000f280000100a00 */
[----:B------:R-:W5:Y:S04]  /*1ee50*/  LDL.64 R10, [R1+0x270] ;  /* 0x00027000010a7983 */ /* 0x000f680000100a00 */
        /* <DEDUP_REMOVED lines=59> */
[----:B------:R-:W5:Y:S04]  /*1f210*/  LDL R135, [R1+0x220] ;  /* 0x0002200001877983 */ /* 0x000f680000100800 */
[----:B-1----:R-:W0:Y:S02]  /*1f220*/  SHFL.BFLY PT, R0, R5, 0x2, 0x1f ;  /* 0x0c401f0005007f89 */ /* 0x002e2400000e0000 */
[----:B0-----:R-:W-:-:S05]  /*1f230*/  FADD.FTZ R0, R5, R0 ;  /* 0x0000000005007221 */ /* 0x001fca0000010000 */
[----:B------:R-:W0:Y:S02]  /*1f240*/  SHFL.BFLY PT, R3, R0, 0x1, 0x1f ;  /* 0x0c201f0000037f89 */ /* 0x000e2400000e0000 */
[----:B0-----:R-:W-:Y:S01]  /*1f250*/  FADD.FTZ R2, R0, R3 ;  /* 0x0000000300027221 */ /* 0x001fe20000010000 */
[----:B---3--:R-:W-:Y:S01]  /*1f260*/  VIADD R136, R136, 0x1 ;  /* 0x0000000188887836 */ /* 0x008fe20000000000 */
[----:B------:R-:W3:Y:S04]  /*1f270*/  LDL R0, [R1+0x224] ;  /* 0x0002240001007983 */ /* 0x000ee80000100800 */
[----:B------:R-:W-:Y:S04]  /*1f280*/  STL [R1+0x450], R2 ;  /* 0x0004500201007387 */ /* 0x000fe80000100800 */
[----:B------:R-:W4:Y:S04]  /*1f290*/  LDL R147, [R1+0x450] ;  /* 0x0004500001937983 */ /* 0x000f280000100800 */
[----:B--2---:R-:W0:Y:S02]  /*1f2a0*/  SHFL.BFLY PT, R3, R4, 0x2, 0x1f ;  /* 0x0c401f0004037f89 */ /* 0x004e2400000e0000 */
[----:B0-----:R-:W-:Y:S01]  /*1f2b0*/  FADD.FTZ R8, R3, R4 ;  /* 0x0000000403087221 */ /* 0x001fe20000010000 */
[----:B------:R-:W-:Y:S01]  /*1f2c0*/  ISETP.NE.AND P2, PT, R136, 0x2, PT ;  /* 0x000000028800780c */ /* 0x000fe20003f45270 */
[----:B------:R-:W2:Y:S04]  /*1f2d0*/  LDL.64 R4, [R1+0x240] ;  /* 0x0002400001047983 */ /* 0x000ea80000100a00 */
[----:B------:R-:W0:Y:S08]  /*1f2e0*/  SHFL.BFLY PT, R3, R8, 0x1, 0x1f ;  /* 0x0c201f0008037f89 */ /* 0x000e3000000e0000 */
[----:B------:R-:W5:Y:S01]  /*1f2f0*/  @!P2 LDL R134, [R1+0x21c] ;  /* 0x00021c000186a983 */ /* 0x000f620000100800 */
[----:B0-----:R-:W-:-:S03]  /*1f300*/  FADD.FTZ R140, R8, R3 ;  /* 0x00000003088c7221 */ /* 0x001fc60000010000 */
[----:B------:R-:W2:Y:S02]  /*1f310*/  LDL.64 R2, [R1+0x230] ;  /* 0x0002300001027983 */ /* 0x000ea40000100a00 */
[----:B------:R-:W-:Y:S02]  /*1f320*/  FSETP.NE.FTZ.AND P1, PT, R140, RZ, PT ;  /* 0x000000ff8c00720b */ /* 0x000fe40003f35000 */
[----:B------:R-:W2:Y:S11]  /*1f330*/  LDL.64 R8, [R1+0x260] ;  /* 0x0002600001087983 */ /* 0x000eb60000100a00 */
[----:B------:R-:W2:Y:S04]  /*1f340*/  @P1 LDL R143, [R1+0x460] ;  /* 0x00046000018f1983 */ /* 0x000ea80000100800 */
[----:B------:R-:W2:Y:S01]  /*1f350*/  @P1 LDL R145, [R1+0x444] ;  /* 0x0004440001911983 */ /* 0x000ea20000100800 */
[----:B------:R-:W-:-:S02]  /*1f360*/  IMAD.MOV.U32 R137, RZ, RZ, RZ ;  /* 0x000000ffff897224 */ /* 0x000fc400078e00ff */
[----:B------:R-:W-:Y:S02]  /*1f370*/  IMAD.MOV.U32 R142, RZ, RZ, -0x800000 ;  /* 0xff800000ff8e7424 */ /* 0x000fe400078e00ff */
[----:B------:R-:W-:Y:S01]  /*1f380*/  IMAD.MOV.U32 R144, RZ, RZ, -0x800000 ;  /* 0xff800000ff907424 */ /* 0x000fe200078e00ff */
[----:B------:R0:W-:Y:S08]  /*1f390*/  BAR.ARV R204, 0x100 ;  /* 0x000400cc0000751d */ /* 0x0001f00000002000 */
[----:B------:R-:W-:Y:S06]  /*1f3a0*/  BAR.ARV 0x8, 0x180 ;  /* 0x0206000000007b1d */ /* 0x000fec0000002000 */
[----:B----4-:R-:W-:-:S13]  /*1f3b0*/  FSETP.NE.FTZ.AND P0, PT, R147, RZ, PT ;  /* 0x000000ff9300720b */ /* 0x010fda0003f15000 */
[----:B------:R-:W4:Y:S04]  /*1f3c0*/  @P0 LDL R138, [R1+0x460] ;  /* 0x00046000018a0983 */ /* 0x000f280000100800 */
[----:B------:R-:W4:Y:S01]  /*1f3d0*/  @P0 LDL R139, [R1+0x440] ;  /* 0x00044000018b0983 */ /* 0x000f220000100800 */
[----:B------:R-:W1:Y:S08]  /*1f3e0*/  @P0 MUFU.LG2 R141, R147 ;  /* 0x00000093008d0308 */ /* 0x000e700000000c00 */
[----:B------:R-:W2:Y:S01]  /*1f3f0*/  @P0 MUFU.RCP R137, R147 ;  /* 0x0000009300890308 */ /* 0x000ea20000001000 */
[----:B-1----:R-:W-:-:S07]  /*1f400*/  @P0 FMUL.FTZ R141, R141, 0.69314718246459960938 ;  /* 0x3f3172188d8d0820 */ /* 0x002fce0000410000 */
[----:B------:R-:W1:Y:S01]  /*1f410*/  @P1 MUFU.LG2 R146, R140 ;  /* 0x0000008c00921308 */ /* 0x000e620000000c00 */
[----:B---3--:R-:W-:Y:S01]  /*1f420*/  VIADD R0, R0, 0x1 ;  /* 0x0000000100007836 */ /* 0x008fe20000000000 */
[----:B------:R-:W-:Y:S01]  /*1f430*/  STL [R1+0x454], R140 ;  /* 0x0004548c01007387 */ /* 0x000fe20000100800 */
[----:B-----5:R-:W-:Y:S01]  /*1f440*/  @!P2 LOP3.LUT R134, R134, 0x1, RZ, 0x3c, !PT ;  /* 0x000000018686a812 */ /* 0x020fe200078e3cff */
        /* <DEDUP_REMOVED lines=65> */
[----:B--2---:R-:W-:Y:S01]  /*1f860*/  VIADD R2, R135, 0x1 ;  /* 0x0000000187027836 */ /* 0x004fe20000000000 */
        /* <DEDUP_REMOVED lines=32> */
[----:B------:R0:W-:Y:S04]  /*1fa70*/  STL [R1+0x220], R2 ;  /* 0x0002200201007387 */ /* 0x0001e80000100800 */
[----:B------:R0:W-:Y:S04]  /*1fa80*/  @!P2 STL [R1+0x21c], R134 ;  /* 0x00021c860100a387 */ /* 0x0001e80000100800 */
[----:B------:R0:W-:Y:S04]  /*1fa90*/  STL [R1+0x224], R0 ;  /* 0x0002240001007387 */ /* 0x0001e80000100800 */
[----:B------:R0:W-:Y:S01]  /*1faa0*/  @!P2 STL [R1+0x218], RZ ;  /* 0x000218ff0100a387 */ /* 0x0001e20000100800 */
[----:B----4-:R-:W-:-:S04]  /*1fab0*/  @P0 FMUL.FTZ R138, R138, 0.69314718246459960938 ;  /* 0x3f3172188a8a0820 */ /* 0x010fc80000410000 */
[----:B------:R-:W-:Y:S01]  /*1fac0*/  @P0 FFMA.FTZ R142, R138, R139, R141 ;  /* 0x0000008b8a8e0223 */ /* 0x000fe2000001008d */
[----:B------:R-:W-:-:S06]  /*1fad0*/  IMAD.MOV.U32 R138, RZ, RZ, RZ ;  /* 0x000000ffff8a7224 */ /* 0x000fcc00078e00ff */
[----:B------:R-:W2:Y:S01]  /*1fae0*/  @P1 MUFU.RCP R138, R140 ;  /* 0x0000008c008a1308 */ /* 0x000ea20000001000 */
[----:B-1----:R-:W-:Y:S01]  /*1faf0*/  @P1 FMUL.FTZ R139, R146, 0.69314718246459960938 ;  /* 0x3f317218928b1820 */ /* 0x002fe20000410000 */
[----:B------:R-:W-:-:S04]  /*1fb00*/  @P1 FMUL.FTZ R146, R143, 0.69314718246459960938 ;  /* 0x3f3172188f921820 */ /* 0x000fc80000410000 */
[----:B------:R-:W-:Y:S01]  /*1fb10*/  @P1 FFMA.FTZ R144, R146, R145, R139 ;  /* 0x0000009192901223 */ /* 0x000fe2000001008b */
[----:B------:R0:W-:Y:S04]  /*1fb20*/  STL [R1+0x450], R142 ;  /* 0x0004508e01007387 */ /* 0x0001e80000100800 */
[----:B------:R0:W-:Y:S01]  /*1fb30*/  STL [R1+0x454], R144 ;  /* 0x0004549001007387 */ /* 0x0001e20000100800 */
        /* <DEDUP_REMOVED lines=95> */
[----:B------:R0:W-:Y:S01]  /*20130*/  STL.64 [R1+0x428], R132 ;  /* 0x0004288401007387 */ /* 0x0001e20000100a00 */
[----:B------:R-:W-:-:S13]  /*20140*/  PLOP3.LUT P0, PT, PT, PT, PT, 0x8, 0x0 ;  /* 0x000000000000781c */ /* 0x000fda0003f0e170 */
.L_x_3185:
[----:B------:R-:W1:Y:S08]  /*20150*/  S2UR UR4, SR_CgaCtaId ;  /* 0x00000000000479c3 */ /* 0x000e700000008800 */
[----:B------:R-:W-:Y:S06]  /*20160*/  BAR.SYNC.DEFER_BLOCKING 0x5, 0x180 ;  /* 0x0146000000007b1d */ /* 0x000fec0000010000 */
[----:B------:R-:W-:Y:S01]  /*20170*/  UMOV UR46, 0x400 ;  /* 0x00000400002e7882 */ /* 0x000fe20000000000 */
[----:B------:R-:W-:Y:S01]  /*20180*/  BSSY B0, `(.L_x_3282) ;  /* 0x00002c8000007945 */ /* 0x000fe20003800000 */
[----:B-1----:R-:W-:-:S09]  /*20190*/  ULEA UR46, UR4, UR46, 0x18 ;  /* 0x0000002e042e7291 */ /* 0x002fd2000f8ec03f */
[----:B0-2---:R-:W0:Y:S02]  /*201a0*/  LDS.128 R4, [UR46+0x324d0] ;  /* 0x0324d02eff047984 */ /* 0x005e240008000c00 */
[----:B0-----:R-:W-:Y:S02]  /*201b0*/  R2UR UR5, R5 ;  /* 0x00000000050572ca */ /* 0x001fe400000e0000 */
[----:B------:R-:W-:Y:S02]  /*201c0*/  R2UR UR7, R6 ;  /* 0x00000000060772ca */ /* 0x000fe400000e0000 */
[----:B------:R-:W-:Y:S01]  /*201d0*/  R2UR UR6, R7 ;  /* 0x00000000070672ca */ /* 0x000fe200000e0000 */
[----:B------:R-:W-:Y:S06]  /*201e0*/  BAR.ARV 0x4, 0x180 ;  /* 0x0106000000007b1d */ /* 0x000fec0000002000 */
[----:B------:R-:W-:Y:S08]  /*201f0*/  @P0 BRA `(.L_x_3283) ;  /* 0x0000001c00a40947 */ /* 0x000ff00003800000 */
[----:B------:R-:W2:Y:S04]  /*20200*/  LDL.128 R136, [R1+0x230] ;  /* 0x0002300001887983 */ /* 0x000ea80000100c00 */
        /* <DEDUP_REMOVED lines=31> */
[C---:B------:R-:W-:Y:S01]  /*20400*/  IADD3 R3, P6, R184.reuse, 0x4060, RZ ;  /* 0x00004060b8037810 */ /* 0x040fe20007fde0ff */
[----:B------:R-:W-:Y:S01]  /*20410*/  ULDC.64 UR8, c[0x0][0xd00] ;  /* 0x0003400000087ab9 */ /* 0x000fe20000000a00 */
[----:B------:R-:W-:-:S02]  /*20420*/  IADD3 R21, P3, R184, 0x8060, RZ ;  /* 0x00008060b8157810 */ /* 0x000fc40007f7e0ff */
[----:B------:R-:W-:Y:S02]  /*20430*/  LOP3.LUT R2, R3, 0x380, RZ, 0xc0, !PT ;  /* 0x0000038003027812 */ /* 0x000fe400078ec0ff */
[----:B------:R-:W-:Y:S02]  /*20440*/  LOP3.LUT R146, R21, 0x380, RZ, 0xc0, !PT ;  /* 0x0000038015927812 */ /* 0x000fe400078ec0ff */
[----:B------:R-:W-:Y:S02]  /*20450*/  SHF.R.U64 R2, R2, 0x3, RZ ;  /* 0x0000000302027819 */ /* 0x000fe400000012ff */
[----:B------:R-:W-:Y:S02]  /*20460*/  IADD3 R20, P2, R184, 0x8040, RZ ;  /* 0x00008040b8147810 */ /* 0x000fe40007f5e0ff */
[----:B------:R-:W-:Y:S02]  /*20470*/  LOP3.LUT R2, R2, R3, RZ, 0x3c, !PT ;  /* 0x0000000302027212 */ /* 0x000fe400078e3cff */
[----:B------:R-:W-:-:S02]  /*20480*/  SHF.R.U64 R146, R146, 0x3, RZ ;  /* 0x0000000392927819 */ /* 0x000fc400000012ff */
[C---:B------:R-:W-:Y:S02]  /*20490*/  IADD3 R3, P0, R184.reuse, 0x8000, RZ ;  /* 0x00008000b8037810 */ /* 0x040fe40007f1e0ff */
[----:B------:R-:W-:Y:S02]  /*204a0*/  IADD3 R19, P1, R184, 0x8020, RZ ;  /* 0x00008020b8137810 */ /* 0x000fe40007f3e0ff */
[----:B------:R-:W-:Y:S02]  /*204b0*/  LOP3.LUT R149, R20, 0x380, RZ, 0xc0, !PT ;  /* 0x0000038014957812 */ /* 0x000fe400078ec0ff */
[----:B------:R-:W-:Y:S02]  /*204c0*/  LOP3.LUT R146, R146, R21, RZ, 0x3c, !PT ;  /* 0x0000001592927212 */ /* 0x000fe400078e3cff */
[----:B------:R-:W-:Y:S02]  /*204d0*/  LOP3.LUT R0, R3, 0x380, RZ, 0xc0, !PT ;  /* 0x0000038003007812 */ /* 0x000fe400078ec0ff */
[----:B------:R-:W-:-:S02]  /*204e0*/  LOP3.LUT R21, R184, 0x380, RZ, 0xc0, !PT ;  /* 0x00000380b8157812 */ /* 0x000fc400078ec0ff */
[----:B------:R-:W-:Y:S02]  /*204f0*/  LOP3.LUT R18, R19, 0x380, RZ, 0xc0, !PT ;  /* 0x0000038013127812 */ /* 0x000fe400078ec0ff */
[----:B------:R-:W-:Y:S02]  /*20500*/  SHF.R.U64 R149, R149, 0x3, RZ ;  /* 0x0000000395957819 */ /* 0x000fe400000012ff */
[----:B------:R-:W-:Y:S02]  /*20510*/  SHF.R.U64 R0, R0, 0x3, RZ ;  /* 0x0000000300007819 */ /* 0x000fe400000012ff */
[----:B------:R-:W-:Y:S02]  /*20520*/  SHF.R.U64 R21, R21, 0x3, RZ ;  /* 0x0000000315157819 */ /* 0x000fe400000012ff */
[----:B------:R-:W-:Y:S02]  /*20530*/  SHF.R.U64 R18, R18, 0x3, RZ ;  /* 0x0000000312127819 */ /* 0x000fe400000012ff */
[----:B------:R-:W-:-:S02]  /*20540*/  LOP3.LUT R148, R149, R20, RZ, 0x3c, !PT ;  /* 0x0000001495947212 */ /* 0x000fc400078e3cff */
[----:B------:R-:W-:Y:S01]  /*20550*/  LOP3.LUT R144, R0, R3, RZ, 0x3c, !PT ;  /* 0x0000000300907212 */ /* 0x000fe200078e3cff */
[--C-:B------:R-:W-:Y:S01]  /*20560*/  IMAD.X R3, RZ, RZ, R185.reuse, P6 ;  /* 0x000000ffff037224 */ /* 0x100fe200030e06b9 */
[----:B------:R-:W-:Y:S02]  /*20570*/  IADD3 R143, P4, R184, 0xc000, RZ ;  /* 0x0000c000b88f7810 */ /* 0x000fe40007f9e0ff */
[----:B------:R-:W-:Y:S01]  /*20580*/  LOP3.LUT R20, R21, R184, RZ, 0x3c, !PT ;  /* 0x000000b815147212 */ /* 0x000fe200078e3cff */
[----:B------:R-:W-:Y:S01]  /*20590*/  IMAD.MOV.U32 R21, RZ, RZ, R185 ;  /* 0x000000ffff157224 */ /* 0x000fe200078e00b9 */
[----:B------:R-:W-:Y:S02]  /*205a0*/  LOP3.LUT R150, R18, R19, RZ, 0x3c, !PT ;  /* 0x0000001312967212 */ /* 0x000fe400078e3cff */
[C---:B------:R-:W-:Y:S02]  /*205b0*/  IADD3 R141, P5, R184.reuse, 0xc020, RZ ;  /* 0x0000c020b88d7810 */ /* 0x040fe40007fbe0ff */
[----:B------:R-:W-:-:S02]  /*205c0*/  IADD3 R19, P6, R184, 0xc040, RZ ;  /* 0x0000c040b8137810 */ /* 0x000fc40007fde0ff */
[----:B------:R-:W-:Y:S02]  /*205d0*/  LOP3.LUT R142, R143, 0x380, RZ, 0xc0, !PT ;  /* 0x000003808f8e7812 */ /* 0x000fe400078ec0ff */
[----:B------:R-:W-:Y:S02]  /*205e0*/  LOP3.LUT R140, R141, 0x380, RZ, 0xc0, !PT ;  /* 0x000003808d8c7812 */ /* 0x000fe400078ec0ff */
[----:B------:R-:W-:Y:S02]  /*205f0*/  LOP3.LUT R18, R19, 0x380, RZ, 0xc0, !PT ;  /* 0x0000038013127812 */ /* 0x000fe400078ec0ff */
[----:B------:R-:W-:Y:S01]  /*20600*/  MOV R152, R20 ;  /* 0x0000001400987202 */ /* 0x000fe20000000f00 */
[--C-:B------:R-:W-:Y:S01]  /*20610*/  IMAD.X R145, RZ, RZ, R185.reuse, P0 ;  /* 0x000000ffff917224 */ /* 0x100fe200000e06b9 */
[----:B------:R-:W-:Y:S01]  /*20620*/  SHF.R.U64 R142, R142, 0x3, RZ ;  /* 0x000000038e8e7819 */ /* 0x000fe200000012ff */
[--C-:B------:R-:W-:Y:S01]  /*20630*/  IMAD.X R151, RZ, RZ, R185.reuse, P1 ;  /* 0x000000ffff977224 */ /* 0x100fe200008e06b9 */
[----:B------:R-:W-:Y:S01]  /*20640*/  SHF.R.U64 R140, R140, 0x3, RZ ;  /* 0x000000038c8c7819 */ /* 0x000fe200000012ff */
[--C-:B------:R-:W-:Y:S01]  /*20650*/  IMAD.X R149, RZ, RZ, R185.reuse, P2 ;  /* 0x000000ffff957224 */ /* 0x100fe200010e06b9 */
[----:B------:R-:W-:Y:S01]  /*20660*/  SHF.R.U64 R18, R18, 0x3, RZ ;  /* 0x0000000312127819 */ /* 0x000fe200000012ff */
[--C-:B------:R-:W-:Y:S01]  /*20670*/  IMAD.X R147, RZ, RZ, R185.reuse, P3 ;  /* 0x000000ffff937224 */ /* 0x100fe200018e06b9 */
[----:B------:R-:W-:Y:S01]  /*20680*/  LOP3.LUT R142, R142, R143, RZ, 0x3c, !PT ;  /* 0x0000008f8e8e7212 */ /* 0x000fe200078e3cff */
[--C-:B------:R-:W-:Y:S01]  /*20690*/  IMAD.X R143, RZ, RZ, R185.reuse, P4 ;  /* 0x000000ffff8f7224 */ /* 0x100fe200020e06b9 */
[----:B------:R-:W-:Y:S01]  /*206a0*/  LOP3.LUT R140, R140, R141, RZ, 0x3c, !PT ;  /* 0x0000008d8c8c7212 */ /* 0x000fe200078e3cff */
[--C-:B------:R-:W-:Y:S01]  /*206b0*/  IMAD.X R141, RZ, RZ, R185.reuse, P5 ;  /* 0x000000ffff8d7224 */ /* 0x100fe200028e06b9 */
[----:B------:R-:W-:Y:S01]  /*206c0*/  MOV R2, R2 ;  /* 0x0000000200027202 */ /* 0x000fe20000000f00 */
[----:B------:R-:W-:Y:S01]  /*206d0*/  UISETP.NE.U32.AND UP0, UPT, UR8, URZ, UPT ;  /* 0x0000003f0800728c */ /* 0x000fe2000bf05070 */
[----:B------:R-:W-:Y:S01]  /*206e0*/  LOP3.LUT R18, R18, R19, RZ, 0x3c, !PT ;  /* 0x0000001312127212 */ /* 0x000fe200078e3cff */
[----:B------:R-:W-:Y:S01]  /*206f0*/  IMAD.X R19, RZ, RZ, R185, P6 ;  /* 0x000000ffff137224 */ /* 0x000fe200030e06b9 */
[----:B------:R-:W-:-:S02]  /*20700*/  MOV R20, R144 ;  /* 0x0000009000147202 */ /* 0x000fc40000000f00 */
[----:B------:R-:W-:Y:S02]  /*20710*/  MOV R21, R150 ;  /* 0x0000009600157202 */ /* 0x000fe40000000f00 */
[----:B------:R-:W-:Y:S01]  /*20720*/  MOV R148, R148 ;  /* 0x0000009400947202 */ /* 0x000fe20000000f00 */
[----:B------:R-:W-:Y:S01]  /*20730*/  UISETP.NE.AND.EX UP0, UPT, UR9, URZ, UPT, UP0 ;  /* 0x0000003f0900728c */ /* 0x000fe2000bf05300 */
[----:B------:R-:W-:Y:S02]  /*20740*/  MOV R146, R146 ;  /* 0x0000009200927202 */ /* 0x000fe40000000f00 */
[----:B------:R-:W-:Y:S01]  /*20750*/  MOV R3, R142 ;  /* 0x0000008e00037202 */ /* 0x000fe20000000f00 */
[----:B------:R-:W-:Y:S01]  /*20760*/  ULDC.64 UR8, c[0x0][0xd00] ;  /* 0x0003400000087ab9 */ /* 0x000fe20000000a00 */
[----:B------:R-:W-:Y:S01]  /*20770*/  MOV R0, R140 ;  /* 0x0000008c00007202 */ /* 0x000fe20000000f00 */
[----:B------:R-:W-:Y:S01]  /*20780*/  UIMAD.WIDE UR8, UR42, 0x4, UR8 ;  /* 0x000000042a0878a5 */ /* 0x000fe2000f8e0208 */
[----:B------:R-:W-:-:S02]  /*20790*/  MOV R18, R18 ;  /* 0x0000001200127202 */ /* 0x000fc40000000f00 */
[----:B------:R-:W-:Y:S01]  /*207a0*/  PLOP3.LUT P1, PT, PT, PT, UP0, 0x80, 0x0 ;  /* 0x000000000000781c */ /* 0x000fe20003f2f008 */
[----:B------:R-:W-:Y:S01]  /*207b0*/  ULDC UR4, c[0x0][0xb88] ;  /* 0x0002e20000047ab9 */ /* 0x000fe20000000800 */
[----:B--2---:R-:W-:Y:S02]  /*207c0*/  F2FP.F16.F32.PACK_AB R136, R137, R136 ;  /* 0x000000888988723e */ /* 0x004fe400000000ff */
[----:B------:R-:W-:Y:S02]  /*207d0*/  F2FP.F16.F32.PACK_AB R137, R139, R138 ;  /* 0x0000008a8b89723e */ /* 0x000fe400000000ff */
[----:B---3--:R-:W-:Y:S02]  /*207e0*/  F2FP.F16.F32.PACK_AB R128, R129, R128 ;  /* 0x000000808180723e */ /* 0x008fe400000000ff */
[----:B------:R-:W-:Y:S02]  /*207f0*/  F2FP.F16.F32.PACK_AB R129, R131, R130 ;  /* 0x000000828381723e */ /* 0x000fe400000000ff */
[----:B----4-:R-:W-:-:S02]  /*20800*/  F2FP.F16.F32.PACK_AB R138, R133, R132 ;  /* 0x00000084858a723e */ /* 0x010fc400000000ff */
[----:B------:R-:W-:Y:S01]  /*20810*/  F2FP.F16.F32.PACK_AB R139, R135, R134 ;  /* 0x00000086878b723e */ /* 0x000fe200000000ff */
[----:B------:R-:W-:Y:S01]  /*20820*/  BAR.SYNC.DEFER_BLOCKING 0x1, 0x100 ;  /* 0x0044000000007b1d */ /* 0x000fe20000010000 */
        /* <DEDUP_REMOVED lines=13> */
[----:B------:R-:W-:Y:S01]  /*20900*/  STSM.16.M88.4 [R152], R136 ;  /* 0x0000008898007844 */ /* 0x000fe20000000200 */
[----:B------:R-:W-:Y:S02]  /*20910*/  F2FP.F16.F32.PACK_AB R97, R99, R98 ;  /* 0x000000626361723e */ /* 0x000fe400000000ff */
[----:B------:R-:W-:Y:S02]  /*20920*/  F2FP.F16.F32.PACK_AB R106, R101, R100 ;  /* 0x00000064656a723e */ /* 0x000fe400000000ff */
[----:B------:R-:W-:Y:S02]  /*20930*/  F2FP.F16.F32.PACK_AB R107, R103, R102 ;  /* 0x00000066676b723e */ /* 0x000fe400000000ff */
[----:B------:R-:W-:Y:S01]  /*20940*/  F2FP.F16.F32.PACK_AB R88, R89, R88 ;  /* 0x000000585958723e */ /* 0x000fe200000000ff */
        /* <DEDUP_REMOVED lines=35> */
[----:B------:R0:W-:Y:S01]  /*20b80*/  STSM.16.M88.4 [R20], R72 ;  /* 0x0000004814007844 */ /* 0x0001e20000000200 */
        /* <DEDUP_REMOVED lines=10> */
[----:B------:R-:W-:Y:S01]  /*20c30*/  F2FP.F16.F32.PACK_AB R9, R11, R10 ;  /* 0x0000000a0b09723e */ /* 0x000fe200000000ff */
[----:B0-----:R-:W0:Y:S01]  /*20c40*/  LDC R20, c[0x0][0xce8] ;  /* 0x00033a00ff147b82 */ /* 0x001e220000000800 */
[----:B------:R-:W-:-:S02]  /*20c50*/  F2FP.F16.F32.PACK_AB R26, R13, R12 ;  /* 0x0000000c0d1a723e */ /* 0x000fc400000000ff */
[----:B------:R-:W-:Y:S01]  /*20c60*/  F2FP.F16.F32.PACK_AB R27, R15, R14 ;  /* 0x0000000e0f1b723e */ /* 0x000fe200000000ff */
[----:B------:R-:W-:Y:S01]  /*20c70*/  STSM.16.M88.4 [R146], R48 ;  /* 0x0000003092007844 */ /* 0x000fe20000000200 */
[----:B------:R-:W-:Y:S02]  /*20c80*/  F2FP.F16.F32.PACK_AB R10, R5, R4 ;  /* 0x00000004050a723e */ /* 0x000fe400000000ff */
[----:B------:R-:W-:Y:S01]  /*20c90*/  F2FP.F16.F32.PACK_AB R11, R7, R6 ;  /* 0x00000006070b723e */ /* 0x000fe200000000ff */
[----:B------:R1:W-:Y:S01]  /*20ca0*/  STSM.16.M88.4 [R3], R40 ;  /* 0x0000002803007844 */ /* 0x0003e20000000200 */
[----:B------:R-:W-:-:S03]  /*20cb0*/  IMAD.U32 R4, RZ, RZ, UR8 ;  /* 0x00000008ff047e24 */ /* 0x000fc6000f8e00ff */
[----:B------:R2:W-:Y:S01]  /*20cc0*/  STSM.16.M88.4 [R0], R32 ;  /* 0x0000002000007844 */ /* 0x0005e20000000200 */
[----:B------:R-:W-:Y:S01]  /*20cd0*/  IMAD.U32 R5, RZ, RZ, UR9 ;  /* 0x00000009ff057e24 */ /* 0x000fe2000f8e00ff */
[----:B------:R-:W-:Y:S02]  /*20ce0*/  ULDC.64 UR8, c[0x0][0xd08] ;  /* 0x0003420000087ab9 */ /* 0x000fe40000000a00 */
[----:B------:R2:W-:Y:S04]  /*20cf0*/  STSM.16.M88.4 [R18], R24 ;  /* 0x0000001812007844 */ /* 0x0005e80000000200 */
[----:B------:R2:W-:Y:S01]  /*20d00*/  STSM.16.M88.4 [R224], R8 ;  /* 0x00000008e0007844 */ /* 0x0005e20000000200 */
[----:B------:R-:W-:Y:S01]  /*20d10*/  UISETP.NE.U32.AND UP1, UPT, UR8, URZ, UPT ;  /* 0x0000003f0800728c */ /* 0x000fe2000bf25070 */
[----:B------:R-:W-:Y:S03]  /*20d20*/  BAR.SYNC.DEFER_BLOCKING 0x1, 0x100 ;  /* 0x0044000000007b1d */ /* 0x000fe60000010000 */
[----:B------:R-:W-:-:S06]  /*20d30*/  UISETP.NE.AND.EX UP1, UPT, UR9, URZ, UPT, UP1 ;  /* 0x0000003f0900728c */ /* 0x000fcc000bf25310 */
[----:B------:R-:W-:-:S05]  /*20d40*/  PLOP3.LUT P2, PT, PT, PT, UP1, 0x80, 0x0 ;  /* 0x000000000000781c */ /* 0x000fca0003f4f018 */
[----:B------:R-:W-:Y:S02]  /*20d50*/  @UP1 ULDC.64 UR8, c[0x0][0xd08] ;  /* 0x0003420000081ab9 */ /* 0x000fe40000000a00 */
[----:B------:R-:W-:Y:S01]  /*20d60*/  @UP1 UIMAD.WIDE UR8, UR42, 0x4, UR8 ;  /* 0x000000042a0818a5 */ /* 0x000fe2000f8e0208 */
[----:B-1----:R-:W-:-:S05]  /*20d70*/  IMAD.U32 R3, RZ, RZ, UR4 ;  /* 0x00000004ff037e24 */ /* 0x002fca000f8e00ff */
[----:B------:R-:W-:Y:S02]  /*20d80*/  IMAD.U32 R6, RZ, RZ, UR8 ;  /* 0x00000008ff067e24 */ /* 0x000fe4000f8e00ff */
[----:B------:R-:W-:Y:S01]  /*20d90*/  IMAD.U32 R7, RZ, RZ, UR9 ;  /* 0x00000009ff077e24 */ /* 0x000fe2000f8e00ff */
[----:B------:R-:W3:Y:S04]  /*20da0*/  @P1 LDG.E R2, desc[UR40][R4.64] ;  /* 0x0000002804021981 */ /* 0x000ee8000c1e1900 */
[----:B------:R2:W5:Y:S01]  /*20db0*/  @P2 LDG.E R3, desc[UR40][R6.64] ;  /* 0x0000002806032981 */ /* 0x000562000c1e1900 */
[----:B------:R-:W-:Y:S01]  /*20dc0*/  UMOV UR4, URZ ;  /* 0x0000003f00047c82 */ /* 0x000fe20008000000 */
[----:B------:R-:W-:Y:S02]  /*20dd0*/  LOP3.LUT P0, RZ, R210, 0x3, RZ, 0xc0, !PT ;  /* 0x00000003d2ff7812 */ /* 0x000fe4000780c0ff */
[----:B---3--:R-:W-:Y:S01]  /*20de0*/  @P1 R2UR UR4, R2 ;  /* 0x00000000020412ca */ /* 0x008fe200000e0000 */
[----:B0-2---:R-:W-:-:S14]  /*20df0*/  @P2 BRA `(.L_x_3284) ;  /* 0x0000000000102947 */ /* 0x005fdc0003800000 */
[----:B------:R-:W-:Y:S05]  /*20e00*/  @!P1 BRA `(.L_x_3284) ;  /* 0x00000000000c9947 */ /* 0x000fea0003800000 */
[----:B------:R-:W2:Y:S04]  /*20e10*/  LDG.E R0, desc[UR40][R4.64] ;  /* 0x0000002804007981 */ /* 0x000ea8000c1e1900 */
[----:B-----5:R-:W2:Y:S02]  /*20e20*/  LDG.E R3, desc[UR40][R4.64+0x4] ;  /* 0x0000042804037981 */ /* 0x020ea4000c1e1900 */
[----:B--2---:R-:W-:-:S07]  /*20e30*/  IMAD.IADD R3, R3, 0x1, -R0 ;  /* 0x0000000103037824 */ /* 0x004fce00078e0a00 */
.L_x_3284:
[----:B-----5:R-:W-:Y:S02]  /*20e40*/  IMAD R18, R3, R20, RZ ;  /* 0x0000001403127224 */ /* 0x020fe400078e02ff */
[----:B------:R-:W-:Y:S01]  /*20e50*/  VIADD R13, R200, UR43 ;  /* 0x0000002bc80d7c36 */ /* 0x000fe20008000000 */
[----:B------:R-:W-:Y:S01]  /*20e60*/  ISETP.NE.AND P1, PT, R20, 0x1, PT ;  /* 0x000000011400780c */ /* 0x000fe20003f25270 */
[----:B------:R-:W-:Y:S01]  /*20e70*/  VIADD R5, R234, UR43 ;  /* 0x0000002bea057c36 */ /* 0x000fe20008000000 */
[----:B------:R-:W-:Y:S02]  /*20e80*/  USHF.R.S32.HI UR16, URZ, 0x1f, UR37 ;  /* 0x0000001f3f107899 */ /* 0x000fe40008011425 */
[----:B------:R-:W-:Y:S01]  /*20e90*/  ISETP.GE.OR P2, PT, R13, R18, P0 ;  /* 0x000000120d00720c */ /* 0x000fe20000746670 */
[----:B------:R-:W-:-:S08]  /*20ea0*/  ULDC.64 UR14, c[0x0][0xc90] ;  /* 0x00032400000e7ab9 */ /* 0x000fd00000000a00 */
[----:B------:R-:W0:Y:S04]  /*20eb0*/  @P1 LDC R2, c[0x0][0xcec] ;  /* 0x00033b00ff021b82 */ /* 0x000e280000000800 */
[----:B------:R-:W2:Y:S01]  /*20ec0*/  @!P2 LDL R11, [R1+0x450] ;  /* 0x00045000010ba983 */ /* 0x000ea20000100800 */
[----:B------:R-:W-:Y:S01]  /*20ed0*/  USHF.R.S32.HI UR12, URZ, 0x1f, UR42 ;  /* 0x0000001f3f0c7899 */ /* 0x000fe2000801142a */
[----:B------:R-:W-:Y:S01]  /*20ee0*/  IMAD.MOV.U32 R0, RZ, RZ, R5 ;  /* 0x000000ffff007224 */ /* 0x000fe200078e0005 */
[----:B------:R-:W-:Y:S01]  /*20ef0*/  USHF.R.S32.HI UR11, URZ, 0x1f, UR4 ;  /* 0x0000001f3f0b7899 */ /* 0x000fe20008011404 */
[----:B------:R-:W1:Y:S01]  /*20f00*/  @P1 LDC R3, c[0x0][0xcf0] ;  /* 0x00033c00ff031b82 */ /* 0x000e620000000800 */
[----:B------:R-:W-:Y:S01]  /*20f10*/  UIMAD UR13, UR16, UR14, URZ ;  /* 0x0000000e100d72a4 */ /* 0x000fe2000f8e023f */
[----:B------:R-:W-:Y:S01]  /*20f20*/  UMOV UR10, UR4 ;  /* 0x00000004000a7c82 */ /* 0x000fe20008000000 */
[----:B------:R-:W-:-:S02]  /*20f30*/  USEL UR18, UR12, URZ, !UP0 ;  /* 0x0000003f0c127287 */ /* 0x000fc4000c000000 */
[----:B------:R-:W-:Y:S02]  /*20f40*/  UIMAD.WIDE.U32 UR8, UR37, UR14, UR10 ;  /* 0x0000000e250872a5 */ /* 0x000fe4000f8e000a */
[----:B------:R-:W-:Y:S01]  /*20f50*/  UIMAD UR13, UR37, UR15, UR13 ;  /* 0x0000000f250d72a4 */ /* 0x000fe2000f8e020d */
[----:B------:R-:W3:Y:S01]  /*20f60*/  @P1 LDC R21, c[0x0][0xcf0] ;  /* 0x00033c00ff151b82 */ /* 0x000ee20000000800 */
[----:B------:R-:W-:Y:S01]  /*20f70*/  USEL UR17, UR42, URZ, !UP0 ;  /* 0x0000003f2a117287 */ /* 0x000fe2000c000000 */
[----:B------:R-:W-:Y:S01]  /*20f80*/  ULDC.64 UR14, c[0x0][0xc98] ;  /* 0x00032600000e7ab9 */ /* 0x000fe20000000a00 */
[----:B------:R-:W-:Y:S02]  /*20f90*/  UIADD3 UR9, UR9, UR13, URZ ;  /* 0x0000000d09097290 */ /* 0x000fe4000fffe03f */
[----:B------:R-:W-:Y:S01]  /*20fa0*/  UIMAD UR10, UR18, UR14, URZ ;  /* 0x0000000e120a72a4 */ /* 0x000fe2000f8e023f */
[----:B0-----:R-:W-:Y:S01]  /*20fb0*/  @P1 IMAD.HI.U32 R2, R5, R2, RZ ;  /* 0x0000000205021227 */ /* 0x001fe200078e00ff */
[----:B------:R-:W-:-:S02]  /*20fc0*/  UIMAD.WIDE.U32 UR8, UR17, UR14, UR8 ;  /* 0x0000000e110872a5 */ /* 0x000fc4000f8e0008 */
[----:B------:R-:W-:Y:S01]  /*20fd0*/  UIMAD UR10, UR17, UR15, UR10 ;  /* 0x0000000f110a72a4 */ /* 0x000fe2000f8e020a */
[----:B------:R-:W-:Y:S01]  /*20fe0*/  ULDC.64 UR12, c[0x0][0xc88] ;  /* 0x00032200000c7ab9 */ /* 0x000fe20000000a00 */
[----:B-1----:R-:W-:-:S04]  /*20ff0*/  @P1 SHF.R.U32.HI R0, RZ, R3, R2 ;  /* 0x00000003ff001219 */ /* 0x002fc80000011602 */
[----:B------:R-:W-:Y:S01]  /*21000*/  IMAD.U32 R7, RZ, RZ, UR10 ;  /* 0x0000000aff077e24 */ /* 0x000fe2000f8e00ff */
[--C-:B------:R-:W-:Y:S01]  /*21010*/  SHF.R.S32.HI R4, RZ, 0x1f, R0.reuse ;  /* 0x0000001fff047819 */ /* 0x100fe20000011400 */
[----:B------:R-:W-:-:S04]  /*21020*/  IMAD.MOV R2, RZ, RZ, -R0 ;  /* 0x000000ffff027224 */ /* 0x000fc800078e0a00 */
[----:B------:R-:W-:Y:S01]  /*21030*/  IMAD R5, R20, R2, R5 ;  /* 0x0000000214057224 */ /* 0x000fe200078e0205 */
[----:B------:R-:W-:-:S04]  /*21040*/  IADD3 R2, P3, R0, UR8, RZ ;  /* 0x0000000800027c10 */ /* 0x000fc8000ff7e0ff */
[----:B------:R-:W-:-:S05]  /*21050*/  SHF.R.S32.HI R3, RZ, 0x1f, R5 ;  /* 0x0000001fff037819 */ /* 0x000fca0000011405 */
[----:B------:R-:W-:Y:S01]  /*21060*/  IMAD R0, R3, UR12, RZ ;  /* 0x0000000c03007c24 */ /* 0x000fe2000f8e02ff */
[----:B------:R-:W-:Y:S01]  /*21070*/  IADD3.X R3, R4, UR9, R7, P3, !PT ;  /* 0x0000000904037c10 */ /* 0x000fe20009ffe407 */
[----:B------:R-:W-:Y:S02]  /*21080*/  ULDC.64 UR8, c[0x0][0xc50] ;  /* 0x0003140000087ab9 */ /* 0x000fe40000000a00 */
[C---:B------:R-:W-:Y:S02]  /*21090*/  IMAD R7, R5.reuse, UR13, R0 ;  /* 0x0000000d05077c24 */ /* 0x040fe4000f8e0200 */
[----:B------:R-:W-:Y:S01]  /*210a0*/  IMAD.WIDE.U32 R2, R5, UR12, R2 ;  /* 0x0000000c05027c25 */ /* 0x000fe2000f8e0002 */
[----:B------:R-:W-:-:S03]  /*210b0*/  ULDC.64 UR12, c[0x0][0xba0] ;  /* 0x0002e800000c7ab9 */ /* 0x000fc60000000a00 */
[----:B------:R-:W-:Y:S01]  /*210c0*/  IMAD.IADD R3, R3, 0x1, R7 ;  /* 0x0000000103037824 */ /* 0x000fe200078e0207 */
[----:B------:R-:W-:-:S04]  /*210d0*/  LEA R6, P3, R2, UR8, 0x2 ;  /* 0x0000000802067c11 */ /* 0x000fc8000f8610ff */
[----:B------:R-:W-:Y:S01]  /*210e0*/  LEA.HI.X R10, R2, UR9, R3, 0x2, P3 ;  /* 0x00000009020a7c11 */ /* 0x000fe200098f1403 */
[----:B------:R-:W-:Y:S01]  /*210f0*/  SHFL.IDX PT, R8, R6, RZ, 0x1c1f ;  /* 0x001c1fff06087589 */ /* 0x000fe200000e0000 */
[----:B------:R-:W-:-:S03]  /*21100*/  VIADD R3, R13, 0x8 ;  /* 0x000000080d037836 */ /* 0x000fc60000000000 */
[----:B------:R-:W2:Y:S02]  /*21110*/  SHFL.IDX PT, R9, R10, RZ, 0x1c1f ;  /* 0x001c1fff0a097589 */ /* 0x000ea400000e0000 */
[----:B------:R-:W-:Y:S02]  /*21120*/  ISETP.GE.OR P0, PT, R3, R18, P0 ;  /* 0x000000120300720c */ /* 0x000fe40000706670 */
[----:B--2---:R0:W-:Y:S11]  /*21130*/  @!P2 ST.E desc[UR40][R8.64], R11 ;  /* 0x0000000b0800a985 */ /* 0x0041f6000c101928 */
[----:B------:R-:W2:Y:S01]  /*21140*/  @!P0 LDL R19, [R1+0x454] ;  /* 0x0004540001138983 */ /* 0x000ea20000100800 */
[----:B------:R-:W-:-:S02]  /*21150*/  IMAD R0, R206, 0x40, R190 ;  /* 0x00000040ce007824 */ /* 0x000fc400078e02be */
[----:B------:R-:W-:Y:S01]  /*21160*/  IMAD.MOV.U32 R3, RZ, RZ, 0x2 ;  /* 0x00000002ff037424 */ /* 0x000fe200078e00ff */
[----:B------:R-:W-:Y:S03]  /*21170*/  SHFL.IDX PT, R54, R6, 0x1, 0x1c1f ;  /* 0x003c1f0006367f89 */ /* 0x000fe600000e0000 */
[----:B------:R-:W-:Y:S01]  /*21180*/  IMAD.WIDE R2, R0, R3, UR38 ;  /* 0x0000002600027e25 */ /* 0x000fe2000f8e0203 */
[----:B------:R-:W2:Y:S02]  /*21190*/  SHFL.IDX PT, R55, R10, 0x1, 0x1c1f ;  /* 0x003c1f000a377f89 */ /* 0x000ea400000e0000 */
[C---:B------:R-:W-:Y:S02]  /*211a0*/  IADD3 R5, P3, R2.reuse, 0x2000, RZ ;  /* 0x0000200002057810 */ /* 0x040fe40007f7e0ff */
[C---:B------:R-:W-:Y:S02]  /*211b0*/  IADD3 R25, P4, R2.reuse, 0x3000, RZ ;  /* 0x0000300002197810 */ /* 0x040fe40007f9e0ff */
[----:B------:R-:W-:Y:S01]  /*211c0*/  IADD3 R29, P5, R2, 0x4000, RZ ;  /* 0x00004000021d7810 */ /* 0x000fe20007fbe0ff */
[----:B------:R-:W-:Y:S01]  /*211d0*/  IMAD.X R13, RZ, RZ, R3, P3 ;  /* 0x000000ffff0d7224 */ /* 0x000fe200018e0603 */
[----:B------:R-:W-:-:S02]  /*211e0*/  LOP3.LUT R0, R5, 0x380, RZ, 0xc0, !PT ;  /* 0x0000038005007812 */ /* 0x000fc400078ec0ff */
[----:B------:R-:W-:Y:S02]  /*211f0*/  LOP3.LUT R24, R25, 0x380, RZ, 0xc0, !PT ;  /* 0x0000038019187812 */ /* 0x000fe400078ec0ff */
[----:B------:R-:W-:Y:S02]  /*21200*/  LOP3.LUT R28, R29, 0x380, RZ, 0xc0, !PT ;  /* 0x000003801d1c7812 */ /* 0x000fe400078ec0ff */
[C---:B------:R-:W-:Y:S02]  /*21210*/  IADD3 R33, P6, R2.reuse, 0x5000, RZ ;  /* 0x0000500002217810 */ /* 0x040fe40007fde0ff */
[----:B------:R-:W-:Y:S02]  /*21220*/  IADD3 R7, P2, R2, 0x1000, RZ ;  /* 0x0000100002077810 */ /* 0x000fe40007f5e0ff */
[----:B------:R-:W-:Y:S02]  /*21230*/  SHF.R.U64 R0, R0, 0x3, RZ ;  /* 0x0000000300007819 */ /* 0x000fe400000012ff */
[----:B------:R-:W-:-:S02]  /*21240*/  SHF.R.U64 R24, R24, 0x3, RZ ;  /* 0x0000000318187819 */ /* 0x000fc400000012ff */
[----:B------:R-:W-:Y:S02]  /*21250*/  SHF.R.U64 R28, R28, 0x3, RZ ;  /* 0x000000031c1c7819 */ /* 0x000fe400000012ff */
[----:B------:R-:W-:Y:S02]  /*21260*/  LOP3.LUT R32, R33, 0x380, RZ, 0xc0, !PT ;  /* 0x0000038021207812 */ /* 0x000fe400078ec0ff */
        /* <DEDUP_REMOVED lines=10> */
[----:B------:R-:W-:Y:S02]  /*21310*/  SHF.R.U64 R32, R32, 0x3, RZ ;  /* 0x0000000320207819 */ /* 0x000fe400000012ff */
[----:B------:R-:W-:Y:S02]  /*21320*/  LOP3.LUT R36, R37, 0x380, RZ, 0xc0, !PT ;  /* 0x0000038025247812 */ /* 0x000fe400078ec0ff */
[----:B------:R-:W-:-:S02]  /*21330*/  LOP3.LUT R40, R41, 0x380, RZ, 0xc0, !PT ;  /* 0x0000038029287812 */ /* 0x000fc400078ec0ff */
[----:B------:R-:W-:Y:S02]  /*21340*/  LOP3.LUT R44, R45, 0x380, RZ, 0xc0, !PT ;  /* 0x000003802d2c7812 */ /* 0x000fe400078ec0ff */
[----:B------:R-:W-:Y:S02]  /*21350*/  LOP3.LUT R48, R49, 0x380, RZ, 0xc0, !PT ;  /* 0x0000038031307812 */ /* 0x000fe400078ec0ff */
[----:B------:R-:W-:Y:S01]  /*21360*/  LOP3.LUT R32, R32, R33, RZ, 0x3c, !PT ;  /* 0x0000002120207212 */ /* 0x000fe200078e3cff */
[----:B------:R-:W-:Y:S01]  /*21370*/  IMAD.X R33, RZ, RZ, R3, P6 ;  /* 0x000000ffff217224 */ /* 0x000fe200030e0603 */
[----:B------:R-:W-:Y:S02]  /*21380*/  IADD3 R53, P6, R2, 0xa000, RZ ;  /* 0x0000a00002357810 */ /* 0x000fe40007fde0ff */
[----:B------:R-:W-:Y:S02]  /*21390*/  SHF.R.U64 R36, R36, 0x3, RZ ;  /* 0x0000000324247819 */ /* 0x000fe400000012ff */
[----:B------:R-:W-:-:S02]  /*213a0*/  SHF.R.U64 R40, R40, 0x3, RZ ;  /* 0x0000000328287819 */ /* 0x000fc400000012ff */
[----:B------:R-:W-:Y:S02]  /*213b0*/  SHF.R.U64 R44, R44, 0x3, RZ ;  /* 0x000000032c2c7819 */ /* 0x000fe400000012ff */
[----:B------:R-:W-:Y:S02]  /*213c0*/  SHF.R.U64 R48, R48, 0x3, RZ ;  /* 0x0000000330307819 */ /* 0x000fe400000012ff */
[----:B------:R-:W-:Y:S02]  /*213d0*/  LOP3.LUT R52, R53, 0x380, RZ, 0xc0, !PT ;  /* 0x0000038035347812 */ /* 0x000fe400078ec0ff */
[----:B------:R-:W-:Y:S02]  /*213e0*/  LOP3.LUT R4, R7, 0x380, RZ, 0xc0, !PT ;  /* 0x0000038007047812 */ /* 0x000fe400078ec0ff */
        /* <DEDUP_REMOVED lines=11> */
[C---:B------:R-:W-:Y:S02]  /*214a0*/  IADD3 R69, P5, R2.reuse, 0xe000, RZ ;  /* 0x0000e00002457810 */ /* 0x040fe40007fbe0ff */
[----:B0-----:R-:W-:Y:S02]  /*214b0*/  LOP3.LUT R9, R2, 0x380, RZ, 0xc0, !PT ;  /* 0x0000038002097812 */ /* 0x001fe400078ec0ff */
[----:B------:R-:W-:Y:S02]  /*214c0*/  SHF.R.U64 R52, R52, 0x3, RZ ;  /* 0x0000000334347819 */ /* 0x000fe400000012ff */
[----:B------:R-:W-:-:S02]  /*214d0*/  SHF.R.U64 R4, R4, 0x3, RZ ;  /* 0x0000000304047819 */ /* 0x000fc400000012ff */
[----:B------:R-:W-:Y:S02]  /*214e0*/  LOP3.LUT R56, R57, 0x380, RZ, 0xc0, !PT ;  /* 0x0000038039387812 */ /* 0x000fe400078ec0ff */
[----:B------:R-:W-:Y:S02]  /*214f0*/  LOP3.LUT R60, R61, 0x380, RZ, 0xc0, !PT ;  /* 0x000003803d3c7812 */ /* 0x000fe400078ec0ff */
[----:B------:R-:W-:Y:S02]  /*21500*/  LOP3.LUT R64, R65, 0x380, RZ, 0xc0, !PT ;  /* 0x0000038041407812 */ /* 0x000fe400078ec0ff */
[----:B------:R-:W-:Y:S02]  /*21510*/  LOP3.LUT R68, R69, 0x380, RZ, 0xc0, !PT ;  /* 0x0000038045447812 */ /* 0x000fe400078ec0ff */
[----:B------:R-:W-:Y:S02]  /*21520*/  SHF.R.U64 R9, R9, 0x3, RZ ;  /* 0x0000000309097819 */ /* 0x000fe400000012ff */
[----:B------:R-:W-:Y:S01]  /*21530*/  LOP3.LUT R52, R52, R53, RZ, 0x3c, !PT ;  /* 0x0000003534347212 */ /* 0x000fe200078e3cff */
[----:B------:R-:W-:Y:S01]  /*21540*/  IMAD.X R53, RZ, RZ, R3, P6 ;  /* 0x000000ffff357224 */ /* 0x000fe200030e0603 */
[----:B------:R-:W-:-:S02]  /*21550*/  LOP3.LUT R4, R4, R7, RZ, 0x3c, !PT ;  /* 0x0000000704047212 */ /* 0x000fc400078e3cff */
[----:B------:R-:W-:Y:S02]  /*21560*/  IADD3 R7, P6, R2, 0xf000, RZ ;  /* 0x0000f00002077810 */ /* 0x000fe40007fde0ff */
[----:B------:R-:W-:Y:S02]  /*21570*/  SHF.R.U64 R56, R56, 0x3, RZ ;  /* 0x0000000338387819 */ /* 0x000fe400000012ff */
[----:B------:R-:W-:Y:S01]  /*21580*/  SHF.R.U64 R60, R60, 0x3, RZ ;  /* 0x000000033c3c7819 */ /* 0x000fe200000012ff */
[----:B------:R-:W-:Y:S01]  /*21590*/  IMAD.X R73, RZ, RZ, R3, P6 ;  /* 0x000000ffff497224 */ /* 0x000fe200030e0603 */
[----:B------:R-:W-:Y:S02]  /*215a0*/  SHF.R.U64 R64, R64, 0x3, RZ ;  /* 0x0000000340407819 */ /* 0x000fe400000012ff */
[----:B------:R-:W-:Y:S02]  /*215b0*/  SHF.R.U64 R68, R68, 0x3, RZ ;  /* 0x0000000344447819 */ /* 0x000fe400000012ff */
[----:B------:R-:W-:-:S02]  /*215c0*/  LOP3.LUT R2, R9, R2, RZ, 0x3c, !PT ;  /* 0x0000000209027212 */ /* 0x000fc400078e3cff */
        /* <DEDUP_REMOVED lines=8> */
[----:B------:R-:W-:Y:S01]  /*21650*/  UIMAD UR10, UR11, UR12, URZ ;  /* 0x0000000c0b0a72a4 */ /* 0x000fe2000f8e023f */
[----:B------:R-:W-:Y:S01]  /*21660*/  LOP3.LUT R0, R7, 0x380, RZ, 0xc0, !PT ;  /* 0x0000038007007812 */ /* 0x000fe200078ec0ff */
[----:B------:R-:W-:-:S02]  /*21670*/  UIMAD.WIDE.U32 UR8, UR4, UR12, URZ ;  /* 0x0000000c040872a5 */ /* 0x000fc4000f8e003f */
[----:B------:R-:W-:Y:S01]  /*21680*/  UIMAD UR10, UR4, UR13, UR10 ;  /* 0x0000000d040a72a4 */ /* 0x000fe2000f8e020a */
[----:B------:R-:W-:Y:S02]  /*21690*/  SHF.R.U64 R0, R0, 0x3, RZ ;  /* 0x0000000300007819 */ /* 0x000fe400000012ff */
[----:B------:R-:W-:Y:S01]  /*216a0*/  ULDC.64 UR12, c[0x0][0xbe8] ;  /* 0x0002fa00000c7ab9 */ /* 0x000fe20000000a00 */
[----:B------:R-:W-:Y:S01]  /*216b0*/  UIADD3 UR9, UR9, UR10, URZ ;  /* 0x0000000a09097290 */ /* 0x000fe2000fffe03f */
[----:B------:R-:W-:Y:S01]  /*216c0*/  VIADD R76, R207, UR43 ;  /* 0x0000002bcf4c7c36 */ /* 0x000fe20008000000 */
[----:B------:R-:W-:Y:S01]  /*216d0*/  UIMAD UR4, UR16, UR12, URZ ;  /* 0x0000000c100472a4 */ /* 0x000fe2000f8e023f */
[----:B------:R-:W-:Y:S01]  /*216e0*/  LOP3.LUT R72, R0, R7, RZ, 0x3c, !PT ;  /* 0x0000000700487212 */ /* 0x000fe200078e3cff */
[----:B------:R-:W-:Y:S02]  /*216f0*/  UIMAD.WIDE.U32 UR8, UR37, UR12, UR8 ;  /* 0x0000000c250872a5 */ /* 0x000fe4000f8e0008 */
[----:B------:R-:W-:Y:S01]  /*21700*/  UIMAD UR4, UR37, UR13, UR4 ;  /* 0x0000000d250472a4 */ /* 0x000fe2000f8e0204 */
[----:B------:R-:W-:-:S03]  /*21710*/  ULDC.64 UR10, c[0x0][0xbf0] ;  /* 0x0002fc00000a7ab9 */ /* 0x000fc60000000a00 */
[----:B------:R-:W-:Y:S02]  /*21720*/  UIADD3 UR9, UR9, UR4, URZ ;  /* 0x0000000409097290 */ /* 0x000fe4000fffe03f */
[----:B------:R-:W-:Y:S02]  /*21730*/  UIMAD UR4, UR18, UR10, URZ ;  /* 0x0000000a120472a4 */ /* 0x000fe4000f8e023f */
[----:B------:R-:W-:Y:S02]  /*21740*/  UIMAD.WIDE.U32 UR8, UR17, UR10, UR8 ;  /* 0x0000000a110872a5 */ /* 0x000fe4000f8e0008 */
[----:B------:R-:W-:-:S03]  /*21750*/  UIMAD UR4, UR17, UR11, UR4 ;  /* 0x0000000b110472a4 */ /* 0x000fc6000f8e0204 */
[----:B------:R-:W-:Y:S01]  /*21760*/  ULDC.64 UR10, c[0x0][0xbe0] ;  /* 0x0002f800000a7ab9 */ /* 0x000fe20000000a00 */
[----:B------:R-:W-:Y:S01]  /*21770*/  UIADD3 UR4, UR9, UR4, URZ ;  /* 0x0000000409047290 */ /* 0x000fe2000fffe03f */
[----:B------:R-:W-:-:S05]  /*21780*/  VIADD R81, R206, UR43 ;  /* 0x0000002bce517c36 */ /* 0x000fca0008000000 */
[----:B------:R-:W-:Y:S01]  /*21790*/  ISETP.GE.AND P2, PT, R81, R18, PT ;  /* 0x000000125100720c */ /* 0x000fe20003f46270 */
[----:B------:R-:W-:Y:S01]  /*217a0*/  BSSY B1, `(.L_x_3285) ;  /* 0x000004a000017945 */ /* 0x000fe20003800000 */
[----:B--2---:R0:W-:Y:S04]  /*217b0*/  @!P0 ST.E desc[UR40][R54.64], R19 ;  /* 0x0000001336008985 */ /* 0x0041e8000c101928 */
[----:B------:R1:W5:Y:S04]  /*217c0*/  LD.E.128 R8, desc[UR40][R2.64] ;  /* 0x0000002802087980 */ /* 0x000368000c101d00 */
[----:B------:R-:W5:Y:S01]  /*217d0*/  LD.E.128 R4, desc[UR40][R4.64] ;  /* 0x0000002804047980 */ /* 0x000f62000c101d00 */
[----:B0-----:R-:W-:-:S03]  /*217e0*/  IMAD.MOV.U32 R19, RZ, RZ, R76 ;  /* 0x000000ffff137224 */ /* 0x001fc600078e004c */
[----:B------:R-:W5:Y:S01]  /*217f0*/  LD.E.128 R12, desc[UR40][R12.64] ;  /* 0x000000280c0c7980 */ /* 0x000f62000c101d00 */
[----:B-1----:R-:W0:Y:S01]  /*21800*/  @P1 LDC R3, c[0x0][0xcec] ;  /* 0x00033b00ff031b82 */ /* 0x002e220000000800 */
[----:B------:R-:W-:Y:S02]  /*21810*/  IMAD.U32 R2, RZ, RZ, UR8 ;  /* 0x00000008ff027e24 */ /* 0x000fe4000f8e00ff */
[----:B------:R-:W5:Y:S04]  /*21820*/  LD.E.128 R24, desc[UR40][R24.64] ;  /* 0x0000002818187980 */ /* 0x000f68000c101d00 */
[----:B------:R-:W5:Y:S04]  /*21830*/  LD.E.128 R28, desc[UR40][R28.64] ;  /* 0x000000281c1c7980 */ /* 0x000f68000c101d00 */
[----:B------:R-:W5:Y:S04]  /*21840*/  LD.E.128 R32, desc[UR40][R32.64] ;  /* 0x0000002820207980 */ /* 0x000f68000c101d00 */
[----:B------:R-:W5:Y:S04]  /*21850*/  LD.E.128 R36, desc[UR40][R36.64] ;  /* 0x0000002824247980 */ /* 0x000f68000c101d00 */
[----:B------:R-:W5:Y:S04]  /*21860*/  LD.E.128 R40, desc[UR40][R40.64] ;  /* 0x0000002828287980 */ /* 0x000f68000c101d00 */
[----:B------:R-:W5:Y:S01]  /*21870*/  LD.E.128 R44, desc[UR40][R44.64] ;  /* 0x000000282c2c7980 */ /* 0x000f62000c101d00 */
[----:B0-----:R-:W-:-:S03]  /*21880*/  @P1 IMAD.HI.U32 R0, R76, R3, RZ ;  /* 0x000000034c001227 */ /* 0x001fc600078e00ff */
[----:B------:R-:W5:Y:S02]  /*21890*/  LD.E.128 R48, desc[UR40][R48.64] ;  /* 0x0000002830307980 */ /* 0x000f64000c101d00 */
[----:B---3--:R-:W-:Y:S02]  /*218a0*/  @P1 SHF.R.U32.HI R19, RZ, R21, R0 ;  /* 0x00000015ff131219 */ /* 0x008fe40000011600 */
[----:B------:R-:W5:Y:S02]  /*218b0*/  LD.E.128 R52, desc[UR40][R52.64] ;  /* 0x0000002834347980 */ /* 0x000f64000c101d00 */
[--C-:B------:R-:W-:Y:S01]  /*218c0*/  SHF.R.S32.HI R0, RZ, 0x1f, R19.reuse ;  /* 0x0000001fff007819 */ /* 0x100fe20000011413 */
[----:B------:R-:W-:Y:S01]  /*218d0*/  IMAD.MOV R21, RZ, RZ, -R19 ;  /* 0x000000ffff157224 */ /* 0x000fe200078e0a13 */
[----:B------:R-:W5:Y:S01]  /*218e0*/  LD.E.128 R56, desc[UR40][R56.64] ;  /* 0x0000002838387980 */ /* 0x000f62000c101d00 */
[----:B------:R-:W-:Y:S01]  /*218f0*/  IMAD.U32 R3, RZ, RZ, UR9 ;  /* 0x00000009ff037e24 */ /* 0x000fe2000f8e00ff */
[----:B------:R-:W-:Y:S01]  /*21900*/  ULDC.64 UR8, c[0x0][0xbd8] ;  /* 0x0002f60000087ab9 */ /* 0x000fe20000000a00 */
[----:B------:R-:W-:Y:S01]  /*21910*/  IMAD R0, R0, UR10, RZ ;  /* 0x0000000a00007c24 */ /* 0x000fe2000f8e02ff */
[----:B------:R-:W5:Y:S01]  /*21920*/  LD.E.128 R60, desc[UR40][R60.64] ;  /* 0x000000283c3c7980 */ /* 0x000f62000c101d00 */
[----:B------:R-:W-:-:S02]  /*21930*/  IMAD R21, R20, R21, R76 ;  /* 0x0000001514157224 */ /* 0x000fc400078e024c */
[----:B------:R-:W-:Y:S01]  /*21940*/  IMAD.U32 R3, RZ, RZ, UR4 ;  /* 0x00000004ff037e24 */ /* 0x000fe2000f8e00ff */
[----:B------:R-:W5:Y:S01]  /*21950*/  LD.E.128 R64, desc[UR40][R64.64] ;  /* 0x0000002840407980 */ /* 0x000f62000c101d00 */
[C---:B------:R-:W-:Y:S01]  /*21960*/  IMAD R77, R19.reuse, UR11, R0 ;  /* 0x0000000b134d7c24 */ /* 0x040fe2000f8e0200 */
[----:B------:R-:W-:Y:S02]  /*21970*/  SHF.R.S32.HI R0, RZ, 0x1f, R21 ;  /* 0x0000001fff007819 */ /* 0x000fe40000011415 */
[----:B------:R-:W5:Y:S01]  /*21980*/  LD.E.128 R68, desc[UR40][R68.64] ;  /* 0x0000002844447980 */ /* 0x000f62000c101d00 */
[----:B------:R-:W-:-:S03]  /*21990*/  IMAD.WIDE.U32 R2, R19, UR10, R2 ;  /* 0x0000000a13027c25 */ /* 0x000fc6000f8e0002 */
[----:B------:R-:W5:Y:S01]  /*219a0*/  LD.E.128 R72, desc[UR40][R72.64] ;  /* 0x0000002848487980 */ /* 0x000f62000c101d00 */
[----:B------:R-:W-:Y:S01]  /*219b0*/  IMAD.IADD R3, R3, 0x1, R77 ;  /* 0x0000000103037824 */ /* 0x000fe200078e024d */
[----:B------:R-:W-:Y:S01]  /*219c0*/  UIADD3 UR4, UR46, 0x32420, URZ ;  /* 0x000324202e047890 */ /* 0x000fe2000fffe03f */
[----:B------:R-:W-:Y:S01]  /*219d0*/  IMAD R0, R0, UR8, RZ ;  /* 0x0000000800007c24 */ /* 0x000fe2000f8e02ff */
[----:B------:R-:W-:Y:S01]  /*219e0*/  @!PT LDS RZ, [RZ] ;  /* 0x00000000fffff984 */ /* 0x000fe20000000800 */
[----:B------:R-:W-:Y:S01]  /*219f0*/  @!PT LDS RZ, [RZ] ;  /* 0x00000000fffff984 */ /* 0x000fe20000000800 */
[----:B------:R-:W-:Y:S01]  /*21a00*/  @!PT LDS RZ, [RZ] ;  /* 0x00000000fffff984 */ /* 0x000fe20000000800 */
[----:B------:R-:W-:Y:S01]  /*21a10*/  @!PT LDS RZ, [RZ] ;  /* 0x00000000fffff984 */ /* 0x000fe20000000800 */
[----:B------:R0:W-:Y:S06]  /*21a20*/  MEMBAR.ALL.CTA ;  /* 0x0000000000007992 */ /* 0x0001ec0000008000 */
[----:B0-----:R-:W0:Y:S01]  /*21a30*/  FENCE.VIEW.ASYNC.S ;  /* 0x00000000000073c6 */ /* 0x001e220000000000 */
[----:B------:R-:W-:Y:S01]  /*21a40*/  VIADD R19, R81, 0x20 ;  /* 0x0000002051137836 */ /* 0x000fe20000000000 */
[----:B------:R-:W-:Y:S01]  /*21a50*/  UPRMT UR4, URZ, 0x654, UR4 ;  /* 0x000006543f047896 */ /* 0x000fe20008000004 */
[----:B------:R-:W-:-:S02]  /*21a60*/  IMAD R77, R21, UR9, R0 ;  /* 0x00000009154d7c24 */ /* 0x000fc4000f8e0200 */
[----:B------:R-:W-:Y:S01]  /*21a70*/  IMAD.WIDE.U32 R2, R21, UR8, R2 ;  /* 0x0000000815027c25 */ /* 0x000fe2000f8e0002 */
[----:B------:R-:W-:Y:S01]  /*21a80*/  ISETP.GE.AND P1, PT, R19, R18, PT ;  /* 0x000000121300720c */ /* 0x000fe20003f26270 */
[----:B------:R-:W-:Y:S02]  /*21a90*/  ULDC.64 UR8, c[0x0][0xb80] ;  /* 0x0002e00000087ab9 */ /* 0x000fe40000000a00 */
[----:B------:R-:W-:Y:S01]  /*21aa0*/  VIADD R19, R81, 0x40 ;  /* 0x0000004051137836 */ /* 0x000fe20000000000 */
[----:B------:R-:W-:Y:S01]  /*21ab0*/  LEA R0, P3, R2, UR8, 0x1 ;  /* 0x0000000802007c11 */ /* 0x000fe2000f8608ff */
[----:B------:R-:W-:-:S03]  /*21ac0*/  IMAD.IADD R3, R3, 0x1, R77 ;  /* 0x0000000103037824 */ /* 0x000fc600078e024d */
[----:B------:R-:W-:Y:S01]  /*21ad0*/  ISETP.GE.AND P0, PT, R19, R18, PT ;  /* 0x000000121300720c */ /* 0x000fe20003f06270 */
[----:B0-----:R0:W1:Y:S01]  /*21ae0*/  SHFL.IDX PT, R78, R0, RZ, 0x181f ;  /* 0x00181fff004e7589 */ /* 0x00106200000e0000 */
[----:B------:R-:W-:-:S05]  /*21af0*/  LEA.HI.X R19, R2, UR9, R3, 0x1, P3 ;  /* 0x0000000902137c11 */ /* 0x000fca00098f0c03 */
[----:B------:R0:W2:Y:S01]  /*21b00*/  SHFL.IDX PT, R79, R19, RZ, 0x181f ;  /* 0x00181fff134f7589 */ /* 0x0000a200000e0000 */
[----:B------:R-:W-:Y:S01]  /*21b10*/  SYNCS.ARRIVE.TRANS64.RED.A1T0 RZ, [UR4], RZ ;  /* 0x000000ffffff79a7 */ /* 0x000fe20008100404 */
        /* <DEDUP_REMOVED lines=18> */
.L_x_3286:
[----:B------:R-:W-:Y:S05]  /*21c40*/  BSYNC B1 ;  /* 0x0000000000017941 */ /* 0x000fea0003800000 */
.L_x_3285:
        /* <DEDUP_REMOVED lines=21> */
.L_x_3288:
[----:B------:R-:W-:Y:S05]  /*21da0*/  BSYNC B1 ;  /* 0x0000000000017941 */ /* 0x000fea0003800000 */
.L_x_3287:
        /* <DEDUP_REMOVED lines=21> */
.L_x_3290:
[----:B------:R-:W-:Y:S05]  /*21f00*/  BSYNC B1 ;  /* 0x0000000000017941 */ /* 0x000fea0003800000 */
.L_x_3289:
[----:B0-----:R-:W-:Y:S01]  /*21f10*/  VIADD R3, R81, 0x60 ;  /* 0x0000006051037836 */ /* 0x001fe20000000000 */
[----:B---3--:R-:W3:Y:S04]  /*21f20*/  SHFL.IDX PT, R19, R19, 0x3, 0x181f ;  /* 0x00781f0013137f89 */ /* 0x008ee800000e0000 */
[----:B------:R-:W-:Y:S01]  /*21f30*/  ISETP.GE.AND P0, PT, R3, R18, PT ;  /* 0x000000120300720c */ /* 0x000fe20003f06270 */
[----:B------:R-:W0:-:S12]  /*21f40*/  SHFL.IDX PT, R0, R0, 0x3, 0x181f ;  /* 0x00781f0000007f89 */ /* 0x000e1800000e0000 */
[----:B------:R-:W-:Y:S05]  /*21f50*/  @P0 BRA `(.L_x_3291) ;  /* 0x0000000c00a80947 */ /* 0x000fea0003800000 */
[----:B------:R-:W-:Y:S02]  /*21f60*/  ULDC UR4, c[0x0][0xbc8] ;  /* 0x0002f20000047ab9 */ /* 0x000fe40000000800 */
[----:B------:R-:W-:Y:S02]  /*21f70*/  ISETP.GE.AND P3, PT, R190, UR4, PT ;  /* 0x00000004be007c0c */ /* 0x000fe4000bf66270 */
[----:B------:R-:W-:Y:S02]  /*21f80*/  ISETP.GE.AND P4, PT, R192, UR4, PT ;  /* 0x00000004c0007c0c */ /* 0x000fe4000bf86270 */
[----:B------:R-:W-:-:S09]  /*21f90*/  ISETP.GE.AND P5, PT, R191, UR4, PT ;  /* 0x00000004bf007c0c */ /* 0x000fd2000bfa6270 */
[-C--:B0-----:R-:W-:Y:S02]  /*21fa0*/  @!P3 LEA R2, P0, R190, R0.reuse, 0x1 ;  /* 0x00000000be02b211 */ /* 0x081fe400078008ff */
[-C--:B------:R-:W-:Y:S02]  /*21fb0*/  @!P4 LEA R4, P1, R192, R0.reuse, 0x1 ;  /* 0x00000000c004c211 */ /* 0x080fe400078208ff */
[C---:B------:R-:W-:Y:S02]  /*21fc0*/  @!P5 LEA R6, P2, R191.reuse, R0, 0x1 ;  /* 0x00000000bf06d211 */ /* 0x040fe400078408ff */
        /* <DEDUP_REMOVED lines=12> */
.L_x_3283:
        /* <DEDUP_REMOVED lines=32> */
.L_x_3292:
        /* <DEDUP_REMOVED lines=47> */
.L_x_3294:
[----:B------:R-:W-:Y:S05]  /*22580*/  BSYNC B1 ;  /* 0x0000000000017941 */ /* 0x000fea0003800000 */
.L_x_3293:
[----:B0-----:R-:W0:Y:S01]  /*22590*/  @P0 LDC R3, c[0x0][0xcf0] ;  /* 0x00033c00ff030b82 */ /* 0x001e220000000800 */
[----:B------:R-:W-:Y:S01]  /*225a0*/  ULDC.64 UR16, c[0x0][0xba0] ;  /* 0x0002e80000107ab9 */ /* 0x000fe20000000a00 */
[----:B------:R-:W-:Y:S01]  /*225b0*/  VIADD R6, R207, UR43 ;  /* 0x0000002bcf067c36 */ /* 0x000fe20008000000 */
[----:B------:R-:W-:Y:S01]  /*225c0*/  UIMAD UR10, UR11, UR16, URZ ;  /* 0x000000100b0a72a4 */ /* 0x000fe2000f8e023f */
[----:B------:R-:W-:Y:S01]  /*225d0*/  BSSY B1, `(.L_x_3295) ;  /* 0x0000040000017945 */ /* 0x000fe20003800000 */
[----:B------:R-:W-:Y:S01]  /*225e0*/  UIMAD.WIDE.U32 UR8, UR4, UR16, URZ ;  /* 0x00000010040872a5 */ /* 0x000fe2000f8e003f */
[----:B------:R-:W-:Y:S01]  /*225f0*/  @P0 IMAD.HI.U32 R2, R6, R9, RZ ;  /* 0x0000000906020227 */ /* 0x000fe200078e00ff */
[----:B------:R-:W-:-:S03]  /*22600*/  UIMAD UR10, UR4, UR17, UR10 ;  /* 0x00000011040a72a4 */ /* 0x000fc6000f8e020a */
[----:B------:R-:W-:Y:S01]  /*22610*/  ULDC.64 UR16, c[0x0][0xbe8] ;  /* 0x0002fa0000107ab9 */ /* 0x000fe20000000a00 */
[----:B------:R-:W-:Y:S01]  /*22620*/  UIADD3 UR9, UR9, UR10, URZ ;  /* 0x0000000a09097290 */ /* 0x000fe2000fffe03f */
[----:B------:R-:W-:Y:S01]  /*22630*/  IMAD.MOV.U32 R5, RZ, RZ, R6 ;  /* 0x000000ffff057224 */ /* 0x000fe200078e0006 */
[----:B------:R-:W-:Y:S02]  /*22640*/  UIMAD UR4, UR12, UR16, URZ ;  /* 0x000000100c0472a4 */ /* 0x000fe4000f8e023f */
[----:B------:R-:W-:Y:S02]  /*22650*/  UIMAD.WIDE.U32 UR8, UR37, UR16, UR8 ;  /* 0x00000010250872a5 */ /* 0x000fe4000f8e0008 */
        /* <DEDUP_REMOVED lines=22> */
[----:B------:R-:W-:Y:S02]  /*227c0*/  VIADD R6, R206, UR43 ;  /* 0x0000002bce067c36 */ /* 0x000fe40008000000 */
        /* <DEDUP_REMOVED lines=32> */
.L_x_3296:
[----:B------:R-:W-:Y:S05]  /*229d0*/  BSYNC B1 ;  /* 0x0000000000017941 */ /* 0x000fea0003800000 */
.L_x_3295:
        /* <DEDUP_REMOVED lines=21> */
.L_x_3298:
[----:B------:R-:W-:Y:S05]  /*22b30*/  BSYNC B1 ;  /* 0x0000000000017941 */ /* 0x000fea0003800000 */
.L_x_3297:
        /* <DEDUP_REMOVED lines=21> */
.L_x_3300:
[----:B------:R-:W-:Y:S05]  /*22c90*/  BSYNC B1 ;  /* 0x0000000000017941 */ /* 0x000fea0003800000 */
.L_x_3299:
[----:B0-----:R-:W-:Y:S01]  /*22ca0*/  VIADD R0, R6, 0x60 ;  /* 0x0000006006007836 */ /* 0x001fe20000000000 */
[----:B--2-4-:R-:W0:Y:S04]  /*22cb0*/  SHFL.IDX PT, R5, R5, 0x3, 0x181f ;  /* 0x00781f0005057f89 */ /* 0x014e2800000e0000 */
[----:B------:R-:W-:Y:S01]  /*22cc0*/  ISETP.GE.AND P0, PT, R0, R11, PT ;  /* 0x0000000b0000720c */ /* 0x000fe20003f06270 */
[----:B-1-3--:R1:W2:-:S12]  /*22cd0*/  SHFL.IDX PT, R2, R4, 0x3, 0x181f ;  /* 0x00781f0004027f89 */ /* 0x00a29800000e0000 */
[----:B-1----:R-:W-:Y:S05]  /*22ce0*/  @P0 BRA `(.L_x_3291) ;  /* 0x0000000000440947 */ /* 0x002fea0003800000 */
[----:B------:R-:W-:Y:S02]  /*22cf0*/  ULDC UR4, c[0x0][0xbc8] ;  /* 0x0002f20000047ab9 */ /* 0x000fe40000000800 */
[----:B------:R-:W-:Y:S02]  /*22d00*/  ISETP.GE.AND P3, PT, R190, UR4, PT ;  /* 0x00000004be007c0c */ /* 0x000fe4000bf66270 */
[----:B------:R-:W-:Y:S02]  /*22d10*/  ISETP.GE.AND P2, PT, R192, UR4, PT ;  /* 0x00000004c0007c0c */ /* 0x000fe4000bf46270 */
[----:B------:R-:W-:Y:S02]  /*22d20*/  ISETP.GE.AND P1, PT, R191, UR4, PT ;  /* 0x00000004bf007c0c */ /* 0x000fe4000bf26270 */
[----:B------:R-:W-:-:S07]  /*22d30*/  ISETP.GE.AND P0, PT, R193, UR4, PT ;  /* 0x00000004c1007c0c */ /* 0x000fce000bf06270 */
[-C--:B--2---:R-:W-:Y:S02]  /*22d40*/  @!P3 LEA R6, P6, R190, R2.reuse, 0x1 ;  /* 0x00000002be06b211 */ /* 0x084fe400078c08ff */
[-C--:B------:R-:W-:Y:S02]  /*22d50*/  @!P2 LEA R8, P5, R192, R2.reuse, 0x1 ;  /* 0x00000002c008a211 */ /* 0x080fe400078a08ff */
[-C--:B------:R-:W-:Y:S02]  /*22d60*/  @!P1 LEA R10, P4, R191, R2.reuse, 0x1 ;  /* 0x00000002bf0a9211 */ /* 0x080fe400078808ff */
[-C--:B0-----:R-:W-:Y:S02]  /*22d70*/  @!P3 LEA.HI.X R7, R190, R5.reuse, R199, 0x1, P6 ;  /* 0x00000005be07b211 */ /* 0x081fe400030f0cc7 */
        /* <DEDUP_REMOVED lines=8> */
.L_x_3291:
[----:B------:R-:W-:Y:S05]  /*22e00*/  BSYNC B0 ;  /* 0x0000000000007941 */ /* 0x000fea0003800000 */
.L_x_3282:
[----:B------:R-:W-:Y:S02]  /*22e10*/  ULDC UR4, c[0x0][0xd3c] ;  /* 0x00034f0000047ab9 */ /* 0x000fe40000000800 */
[----:B------:R-:W-:-:S06]  /*22e20*/  UISETP.GE.AND UP0, UPT, UR6, UR4, UPT ;  /* 0x000000040600728c */ /* 0x000fcc000bf06270 */
[----:B------:R-:W-:-:S13]  /*22e30*/  PLOP3.LUT P0, PT, PT, PT, UP0, 0x80, 0x0 ;  /* 0x000000000000781c */ /* 0x000fda0003f0f008 */
[----:B------:R-:W-:Y:S05]  /*22e40*/  @!P0 BRA `(.L_x_3301) ;  /* 0xfffffde4000c8947 */ /* 0x000fea000383ffff */
[----:B------:R-:W-:Y:S05]  /*22e50*/  EXIT ;  /* 0x000000000000794d */ /* 0x000fea0003800000 */
.L_x_3174:
[----:B------:R-:W-:-:S08]  /*22e60*/  NOP ;  /* 0x0000000000007918 */ /* 0x000fd00000000000 */
[----:B----4-:R-:W0:-:S00]  /*22e70*/  USETMAXREG.DEALLOC.CTAPOOL 0x18 ;  /* 0x00000018000079c8 */ /* 0x010e0000080e0500 */
[----:B0-----:R-:W2:Y:S01]  /*22e80*/  LDL.LU R2, [R1+0x48c] ;  /* 0x00048c0001027983 */ /* 0x001ea20000300800 */
[----:B------:R-:W-:Y:S01]  /*22e90*/  LOP3.LUT R0, R0, 0x3, RZ, 0xc0, !PT ;  /* 0x0000000300007812 */ /* 0x000fe200078ec0ff */
[----:B------:R-:W-:-:S05]  /*22ea0*/  IMAD.MOV.U32 R4, RZ, RZ, RZ ;  /* 0x000000ffff047224 */ /* 0x000fca00078e00ff */
[----:B------:R-:W0:Y:S02]  /*22eb0*/  SHFL.IDX PT, R0, R0, RZ, 0x1f ;  /* 0x00001fff00007589 */ /* 0x000e2400000e0000 */
[----:B0-----:R-:W-:Y:S02]  /*22ec0*/  ISETP.NE.AND P0, PT, R0, RZ, PT ;  /* 0x000000ff0000720c */ /* 0x001fe40003f05270 */
        /* <DEDUP_REMOVED lines=11> */
.L_x_3302:
        /* <DEDUP_REMOVED lines=42> */
.L_x_3308:
        /* <DEDUP_REMOVED lines=12> */
.L_x_3307:
[----:B------:R-:W-:Y:S05]  /*232e0*/  BSYNC B0 ;  /* 0x0000000000007941 */ /* 0x000fea0003800000 */
.L_x_3306:
        /* <DEDUP_REMOVED lines=21> */
.L_x_3304:
        /* <DEDUP_REMOVED lines=20> */
.L_x_3309:
        /* <DEDUP_REMOVED lines=56> */
.L_x_3305:
[----:B------:R-:W-:Y:S02]  /*23900*/  IMAD.MOV.U32 R17, RZ, RZ, RZ ;  /* 0x000000ffff117224 */ /* 0x000fe400078e00ff */
[----:B------:R-:W-:Y:S02]  /*23910*/  IMAD.U32 R16, RZ, RZ, UR6 ;  /* 0x00000006ff107e24 */ /* 0x000fe4000f8e00ff */
[----:B------:R-:W-:-:S07]  /*23920*/  IMAD.MOV.U32 R18, RZ, RZ, RZ ;  /* 0x000000ffff127224 */ /* 0x000fce00078e00ff */
.L_x_3310:
[----:B------:R-:W-:-:S13]  /*23930*/  ISETP.NE.AND P0, PT, R0, RZ, PT ;  /* 0x000000ff0000720c */ /* 0x000fda0003f05270 */
[----:B------:R-:W1:Y:S01]  /*23940*/  @!P0 S2R R3, SR_CgaCtaId ;  /* 0x0000000000038919 */ /* 0x000e620000008800 */
[----:B------:R-:W-:-:S04]  /*23950*/  @!P0 MOV R0, 0x400 ;  /* 0x0000040000008802 */ /* 0x000fc80000000f00 */
[----:B-1----:R-:W-:-:S05]  /*23960*/  @!P0 LEA R0, R3, R0, 0x18 ;  /* 0x0000000003008211 */ /* 0x002fca00078ec0ff */
[----:B------:R2:W-:Y:S01]  /*23970*/  @!P0 STS.128 [R0+0x324d0], R16 ;  /* 0x0324d01000008388 */ /* 0x0005e20000000c00 */
[----:B------:R-:W-:Y:S06]  /*23980*/  BAR.ARV 0x5, 0x180 ;  /* 0x0146000000007b1d */ /* 0x000fec0000002000 */
.L_x_3303:
        /* <DEDUP_REMOVED lines=11> */
[----:B------:R-:W-:Y:S01]  /*23a40*/  STL [R1+0x4dc], RZ ;  /* 0x0004dcff01007387 */ /* 0x000fe20000100800 */
[----:B------:R-:W-:Y:S01]  /*23a50*/  ULDC UR37, c[0x0][0xc] ;  /* 0x0000030000257ab9 */ /* 0x000fe20000000800 */
[----:B------:R-:W-:Y:S02]  /*23a60*/  ULDC.64 UR38, c[0x0][0x198] ;  /* 0x0000660000267ab9 */ /* 0x000fe40000000a00 */
[----:B------:R-:W-:Y:S01]  /*23a70*/  STL [R1+0x474], RZ ;  /* 0x000474ff01007387 */ /* 0x000fe20000100800 */
        /* <DEDUP_REMOVED lines=16> */
[----:B------:R1:W-:Y:S01]  /*23b80*/  STL [R1+0x480], R2 ;  /* 0x0004800201007387 */ /* 0x0003e20000100800 */
[C---:B0-----:R-:W-:Y:S02]  /*23b90*/  LOP3.LUT R3, R0.reuse, 0x40, RZ, 0xfc, !PT ;  /* 0x0000004000037812 */ /* 0x041fe400078efcff */
[C---:B-1----:R-:W-:Y:S02]  /*23ba0*/  LOP3.LUT R2, R0.reuse, 0x80, RZ, 0xfc, !PT ;  /* 0x0000008000027812 */ /* 0x042fe400078efcff */
[----:B------:R-:W-:-:S07]  /*23bb0*/  LOP3.LUT R0, R0, 0xc0, RZ, 0xfc, !PT ;  /* 0x000000c000007812 */ /* 0x000fce00078efcff */
.L_x_3427:
[----:B------:R-:W-:Y:S05]  /*23bc0*/  YIELD ;  /* 0x0000000000007946 */ /* 0x000fea0003800000 */
[----:B------:R-:W-:Y:S01]  /*23bd0*/  ULDC.64 UR4, c[0x0][0xb20] ;  /* 0x0002c80000047ab9 */ /* 0x000fe20000000a00 */
[----:B---3--:R-:W-:Y:S01]  /*23be0*/  IMAD.MOV.U32 R0, RZ, RZ, RZ ;  /* 0x000000ffff007224 */ /* 0x008fe200078e00ff */
[----:B------:R-:W-:Y:S01]  /*23bf0*/  ISETP.NE.U32.AND P0, PT, RZ, UR4, PT ;  /* 0x00000004ff007c0c */ /* 0x000fe2000bf05070 */
[----:B0-----:R-:W0:Y:S01]  /*23c00*/  LDC.64 R4, c[0x0][0xaf8] ;  /* 0x0002be00ff047b82 */ /* 0x001e220000000a00 */
[----:B-1---5:R-:W-:Y:S01]  /*23c10*/  CS2R R8, SRZ ;  /* 0x0000000000087805 */ /* 0x022fe2000001ff00 */
[----:B------:R-:W-:Y:S01]  /*23c20*/  ULDC.64 UR6, c[0x0][0xb00] ;  /* 0x0002c00000067ab9 */ /* 0x000fe20000000a00 */
[----:B------:R-:W-:Y:S01]  /*23c30*/  ISETP.NE.AND.EX P0, PT, RZ, UR5, PT, P0 ;  /* 0x00000005ff007c0c */ /* 0x000fe2000bf05300 */
[----:B------:R-:W-:-:S12]  /*23c40*/  ULDC.64 UR4, c[0x0][0xb10] ;  /* 0x0002c40000047ab9 */ /* 0x000fd80000000a00 */
[----:B--2---:R-:W1:Y:S02]  /*23c50*/  @P0 LDC.64 R2, c[0x0][0xb20] ;  /* 0x0002c800ff020b82 */ /* 0x004e640000000a00 */
        /* <DEDUP_REMOVED lines=11> */
[----:B------:R-:W1:Y:S08]  /*23d10*/  @P2 LDC.64 R6, c[0x0][0xb10] ;  /* 0x0002c400ff062b82 */ /* 0x000e700000000a00 */
        /* <DEDUP_REMOVED lines=23> */
.L_x_3312:
        /* <DEDUP_REMOVED lines=10> */
.L_x_3313:
[----:B------:R-:W-:Y:S05]  /*23f30*/  @!P1 BRA `(.L_x_3314) ;  /* 0x00000000000c9947 */ /* 0x000fea0003800000 */
[----:B------:R-:W2:Y:S04]  /*23f40*/  LDG.E R6, desc[UR40][R2.64] ;  /* 0x0000002802067981 */ /* 0x000ea8000c1e1900 */
[----:B------:R-:W2:Y:S02]  /*23f50*/  LDG.E R2, desc[UR40][R2.64+0x4] ;  /* 0x0000042802027981 */ /* 0x000ea4000c1e1900 */
[----:B--2---:R-:W-:-:S07]  /*23f60*/  IMAD.IADD R6, R2, 0x1, -R6 ;  /* 0x0000000102067824 */ /* 0x004fce00078e0a06 */
.L_x_3314:
        /* <DEDUP_REMOVED lines=28> */
.L_x_3317:
[----:B------:R-:W-:-:S13]  /*24130*/  ISETP.NE.AND P0, PT, R3, 0x1, PT ;  /* 0x000000010300780c */ /* 0x000fda0003f05270 */
[----:B------:R-:W2:Y:S02]  /*24140*/  @P0 LDC.64 R4, c[0x0][0xae0] ;  /* 0x0002b800ff040b82 */ /* 0x000ea40000000a00 */
[----:B--2---:R-:W-:-:S05]  /*24150*/  @P0 IMAD.HI.U32 R4, R7, R4, RZ ;  /* 0x0000000407040227 */ /* 0x004fca00078e00ff */
[----:B------:R-:W-:-:S07]  /*24160*/  @P0 SHF.R.U32.HI R7, RZ, R5, R4 ;  /* 0x00000005ff070219 */ /* 0x000fce0000011604 */
.L_x_3318:
[----:B------:R-:W-:Y:S05]  /*24170*/  BSYNC B0 ;  /* 0x0000000000007941 */ /* 0x000fea0003800000 */
.L_x_3316:
[----:B------:R-:W-:-:S05]  /*24180*/  IMAD R7, R7, R3, R3 ;  /* 0x0000000307077224 */ /* 0x000fca00078e0203 */
[----:B------:R-:W-:-:S07]  /*24190*/  VIMNMX R2, R2, R7, PT ;  /* 0x0000000702027248 */ /* 0x000fce0003fe0100 */
.L_x_3315:
        /* <DEDUP_REMOVED lines=29> */
.L_x_3321:
[----:B------:R-:W-:-:S13]  /*24370*/  ISETP.NE.AND P0, PT, R3, 0x1, PT ;  /* 0x000000010300780c */ /* 0x000fda0003f05270 */
[----:B------:R-:W3:Y:S02]  /*24380*/  @P0 LDC.64 R4, c[0x0][0xae0] ;  /* 0x0002b800ff040b82 */ /* 0x000ee40000000a00 */
[----:B---3--:R-:W-:-:S05]  /*24390*/  @P0 IMAD.HI.U32 R4, R2, R4, RZ ;  /* 0x0000000402040227 */ /* 0x008fca00078e00ff */
[----:B------:R-:W-:-:S07]  /*243a0*/  @P0 SHF.R.U32.HI R2, RZ, R5, R4 ;  /* 0x00000005ff020219 */ /* 0x000fce0000011604 */
.L_x_3322:
[----:B------:R-:W-:Y:S05]  /*243b0*/  BSYNC B0 ;  /* 0x0000000000007941 */ /* 0x000fea0003800000 */
.L_x_3320:
[----:B------:R-:W-:-:S05]  /*243c0*/  IMAD R2, R2, R3, RZ ;  /* 0x0000000302027224 */ /* 0x000fca00078e02ff */
[----:B------:R-:W-:-:S07]  /*243d0*/  VIMNMX R0, R0, R2, !PT ;  /* 0x0000000200007248 */ /* 0x000fce0007fe0100 */
.L_x_3319:
        /* <DEDUP_REMOVED lines=13> */
[----:B------:R-:W-:Y:S02]  /*244b0*/  VOTEU.ANY UR4, UPT, PT ;  /* 0x0000000000047886 */ /* 0x000fe400038e0100 */
[----:B------:R-:W3:Y:S08]  /*244c0*/  FLO.U32 R0, UR4 ;  /* 0x0000000400007d00 */ /* 0x000ef000080e0000 */
[----:B------:R-:W4:Y:S01]  /*244d0*/  POPC R5, UR4 ;  /* 0x0000000400057d09 */ /* 0x000f220008000000 */
[----:B---3--:R-:W-:-:S02]  /*244e0*/  ISETP.EQ.U32.AND P0, PT, R0, R3, PT ;  /* 0x000000030000720c */ /* 0x008fc40003f02070 */
[----:B------:R-:W4:Y:S11]  /*244f0*/  LDC.64 R2, c[0x0][0xd60] ;  /* 0x00035800ff027b82 */ /* 0x000f360000000a00 */
[----:B----4-:R-:W3:Y:S01]  /*24500*/  @P0 ATOMG.E.ADD.STRONG.GPU PT, R3, desc[UR40][R2.64], R5 ;  /* 0x00000005020309a8 */ /* 0x010ee200081ee1e8 */
[----:B------:R-:W4:Y:S02]  /*24510*/  S2R R4, SR_LTMASK ;  /* 0x0000000000047919 */ /* 0x000f240000003900 */
[----:B----4-:R-:W-:-:S04]  /*24520*/  LOP3.LUT R4, R4, UR4, RZ, 0xc0, !PT ;  /* 0x0000000404047c12 */ /* 0x010fc8000f8ec0ff */
[----:B--2---:R-:W2:Y:S01]  /*24530*/  POPC R7, R4 ;  /* 0x0000000400077309 */ /* 0x004ea20000000000 */
[----:B---3--:R-:W2:Y:S02]  /*24540*/  SHFL.IDX PT, R0, R3, R0, 0x1f ;  /* 0x00001f0003007589 */ /* 0x008ea400000e0000 */
[----:B--2---:R-:W-:Y:S01]  /*24550*/  IADD3 R16, R0, UR37, R7 ;  /* 0x0000002500107c10 */ /* 0x004fe2000fffe007 */
[----:B------:R-:W-:Y:S06]  /*24560*/  BRA `(.L_x_3325) ;  /* 0x0000004800d07947 */ /* 0x000fec0003800000 */
.L_x_3324:
        /* <DEDUP_REMOVED lines=21> */
.L_x_3327:
[----:B------:R-:W-:Y:S05]  /*246c0*/  BSYNC B6 ;  /* 0x0000000000067941 */ /* 0x000fea0003800000 */
.L_x_3326:
        /* <DEDUP_REMOVED lines=20> */
.L_x_3330:
        /* <DEDUP_REMOVED lines=15> */
.L_x_3329:
[----:B------:R-:W-:Y:S05]  /*24900*/  BSYNC B6 ;  /* 0x0000000000067941 */ /* 0x000fea0003800000 */
.L_x_3328:
        /* <DEDUP_REMOVED lines=23> */
.L_x_3444:
[----:B---3--:R-:W3:Y:S01]  /*24a80*/  LDL.LU R4, [R1+0x48c] ;  /* 0x00048c0001047983 */ /* 0x008ee20000300800 */
[----:B------:R-:W-:Y:S02]  /*24a90*/  PLOP3.LUT P1, PT, PT, PT, PT, 0x8, 0x0 ;  /* 0x000000000000781c */ /* 0x000fe40003f2e170 */
[----:B----4-:R-:W-:Y:S01]  /*24aa0*/  ISETP.NE.AND P0, PT, R14, RZ, PT ;  /* 0x000000ff0e00720c */ /* 0x010fe20003f05270 */
[----:B------:R4:W-:Y:S01]  /*24ab0*/  STL [R1+0x4a8], R0 ;  /* 0x0004a80001007387 */ /* 0x0009e20000100800 */
[----:B---3--:R-:W-:-:S09]  /*24ac0*/  LOP3.LUT R4, R4, 0xfffffffe, RZ, 0xc0, !PT ;  /* 0xfffffffe04047812 */ /* 0x008fd200078ec0ff */
[----:B------:R-:W-:-:S05]  /*24ad0*/  @P1 LOP3.LUT R4, R4, 0x1, RZ, 0xfc, !PT ;  /* 0x0000000104041812 */ /* 0x000fca00078efcff */
[----:B------:R4:W-:Y:S01]  /*24ae0*/  STL [R1+0x48c], R4 ;  /* 0x00048c0401007387 */ /* 0x0009e20000100800 */
[----:B------:R-:W-:Y:S05]  /*24af0*/  @P0 BRA `(.L_x_3332) ;  /* 0x00000004001c0947 */ /* 0x000fea0003800000 */
[----:B------:R-:W-:-:S03]  /*24b00*/  UMOV UR4, 0xffffffff ;  /* 0xffffffff00047882 */ /* 0x000fc60000000000 */
[----:B------:R-:W-:Y:S05]  /*24b10*/  BRA.DIV UR4, `(.L_x_3333) ;  /* 0x0000005a04547947 */ /* 0x000fea000b800000 */
[----:B------:R-:W-:-:S13]  /*24b20*/  ELECT P6, URZ, PT ;  /* 0x00000000003f782f */ /* 0x000fda00038c0000 */
.L_x_3447:
        /* <DEDUP_REMOVED lines=24> */
.L_x_3334:
[----:B--2---:R-:W2:Y:S04]  /*24cb0*/  LDL R7, [R1+0x470] ;  /* 0x0004700001077983 */ /* 0x004ea80000100800 */
[----:B----4-:R-:W2:Y:S04]  /*24cc0*/  LDL R0, [R1+0x474] ;  /* 0x0004740001007983 */ /* 0x010ea80000100800 */
[----:B---3--:R-:W3:Y:S01]  /*24cd0*/  LDL R2, [R1+0x480] ;  /* 0x0004800001027983 */ /* 0x008ee20000100800 */
[----:B--2---:R-:W-:Y:S01]  /*24ce0*/  IMAD R0, R0, 0x8, R7 ;  /* 0x0000000800007824 */ /* 0x004fe200078e0207 */
[----:B---3--:R-:W-:-:S04]  /*24cf0*/  SHF.L.U32 R2, R2, 0x1f, RZ ;  /* 0x0000001f02027819 */ /* 0x008fc800000006ff */
[----:B------:R-:W2:Y:S02]  /*24d00*/  SYNCS.PHASECHK.TRANS64.TRYWAIT P0, [R0+URZ+0x32440], R2 ;  /* 0x03244002000075a7 */ /* 0x000ea4000800017f */
[----:B--2---:R-:W-:Y:S05]  /*24d10*/  @!P0 BRA `(.L_x_3335) ;  /* 0x0000005400f48947 */ /* 0x004fea0003800000 */
.L_x_3448:
        /* <DEDUP_REMOVED lines=11> */
.L_x_3336:
[----:B------:R-:W3:Y:S04]  /*24dd0*/  LDL R6, [R1+0x470] ;  /* 0x0004700001067983 */ /* 0x000ee80000100800 */
[----:B------:R-:W3:Y:S04]  /*24de0*/  LDL R5, [R1+0x474] ;  /* 0x0004740001057983 */ /* 0x000ee80000100800 */
[----:B------:R-:W4:Y:S04]  /*24df0*/  LDL R4, [R1+0x4a8] ;  /* 0x0004a80001047983 */ /* 0x000f280000100800 */
[----:B------:R-:W4:Y:S04]  /*24e00*/  LDL R3, [R1+0x488] ;  /* 0x0004880001037983 */ /* 0x000f280000100800 */
[----:B--2---:R-:W2:Y:S01]  /*24e10*/  LDL.LU R2, [R1+0x48c] ;  /* 0x00048c0001027983 */ /* 0x004ea20000300800 */
        /* <DEDUP_REMOVED lines=17> */
[----:B------:R3:W-:Y:S02]  /*24f30*/  STL [R1+0x48c], R2 ;  /* 0x00048c0201007387 */ /* 0x0007e40000100800 */
[----:B------:R-:W-:-:S06]  /*24f40*/  UMOV UR4, 0x0 ;  /* 0x0000000000047882 */ /* 0x000fcc0000000000 */
[----:B------:R3:W-:Y:S01]  /*24f50*/  UTMALDG.4D [UR8], [UR6], desc[UR4] ;  /* 0x00000408060075b4 */ /* 0x0007e20008019000 */
[----:B------:R-:W-:Y:S02]  /*24f60*/  NOP ;  /* 0x0000000000007918 */ /* 0x000fe40000000000 */
.L_x_3332:
[----:B----4-:R-:W4:Y:S04]  /*24f70*/  LDL R0, [R1+0x470] ;  /* 0x0004700001007983 */ /* 0x010f280000100800 */
[----:B---3--:R-:W3:Y:S01]  /*24f80*/  LDL R2, [R1+0x4a0] ;  /* 0x0004a00001027983 */ /* 0x008ee20000100800 */
[----:B------:R-:W-:Y:S05]  /*24f90*/  WARPSYNC.ALL ;  /* 0x0000000000007948 */ /* 0x000fea0003800000 */
[----:B------:R-:W-:Y:S01]  /*24fa0*/  ULDC.64 UR4, c[0x0][0xaf8] ;  /* 0x0002be0000047ab9 */ /* 0x000fe20000000a00 */
[----:B------:R-:W-:Y:S01]  /*24fb0*/  BSSY B6, `(.L_x_3337) ;  /* 0x0000020000067945 */ /* 0x000fe20003800000 */
[----:B------:R-:W-:Y:S01]  /*24fc0*/  BAR.SYNC.DEFER_BLOCKING 0x8, 0x180 ;  /* 0x0206000000007b1d */ /* 0x000fe20000010000 */
[----:B------:R-:W-:-:S04]  /*24fd0*/  ISETP.NE.U32.AND P0, PT, RZ, UR4, PT ;  /* 0x00000004ff007c0c */ /* 0x000fc8000bf05070 */
[----:B------:R-:W-:Y:S01]  /*24fe0*/  ISETP.NE.AND.EX P0, PT, RZ, UR5, PT, P0 ;  /* 0x00000005ff007c0c */ /* 0x000fe2000bf05300 */
[----:B----4-:R-:W-:Y:S01]  /*24ff0*/  VIADD R0, R0, 0x18400 ;  /* 0x0001840000007836 */ /* 0x010fe20000000000 */
[----:B---3--:R-:W-:-:S04]  /*25000*/  SHF.R.S32.HI R3, RZ, 0x1f, R2 ;  /* 0x0000001fff037819 */ /* 0x008fc80000011402 */
[----:B------:R-:W-:Y:S02]  /*25010*/  LOP3.LUT P1, RZ, R0, 0x3ff, RZ, 0xc0, !PT ;  /* 0x000003ff00ff7812 */ /* 0x000fe4000782c0ff */
[----:B------:R-:W-:Y:S01]  /*25020*/  SHF.R.S32.HI R0, RZ, 0x1f, R19 ;  /* 0x0000001fff007819 */ /* 0x000fe20000011413 */
[----:B------:R-:W-:Y:S01]  /*25030*/  STL [R1+0x4b0], R3 ;  /* 0x0004b00301007387 */ /* 0x000fe20000100800 */
[----:B------:R-:W-:Y:S02]  /*25040*/  SHF.R.S32.HI R2, RZ, 0x1f, R18 ;  /* 0x0000001fff027819 */ /* 0x000fe40000011412 */
[----:B------:R-:W-:-:S03]  /*25050*/  SEL R0, R0, RZ, !P0 ;  /* 0x000000ff00007207 */ /* 0x000fc60004000000 */
[----:B------:R-:W-:Y:S04]  /*25060*/  STL [R1+0x4c0], R2 ;  /* 0x0004c00201007387 */ /* 0x000fe80000100800 */
[----:B------:R3:W-:Y:S02]  /*25070*/  STL [R1+0x4c4], R0 ;  /* 0x0004c40001007387 */ /* 0x0007e40000100800 */
[----:B---3--:R-:W-:-:S05]  /*25080*/  SEL R0, R19, RZ, !P0 ;  /* 0x000000ff13007207 */ /* 0x008fca0004000000 */
[----:B------:R3:W-:Y:S01]  /*25090*/  STL [R1+0x4ac], R0 ;  /* 0x0004ac0001007387 */ /* 0x0007e20000100800 */
[----:B------:R-:W-:Y:S05]  /*250a0*/  @!P1 BRA `(.L_x_3338) ;  /* 0x0000000000409947 */ /* 0x000fea0003800000 */
[----:B------:R-:W-:Y:S01]  /*250b0*/  MOV R2, 0x0 ;  /* 0x0000000000027802 */ /* 0x000fe20000000f00 */
[----:B------:R-:W-:Y:S01]  /*250c0*/  ULDC.64 UR6, c[0x4][0x98] ;  /* 0x0100260000067ab9 */ /* 0x000fe20000000a00 */
[----:B------:R-:W-:Y:S01]  /*250d0*/  ULDC.64 UR8, c[0x4][0xa0] ;  /* 0x0100280000087ab9 */ /* 0x000fe20000000a00 */
[----:B------:R-:W-:Y:S01]  /*250e0*/  ULDC.64 UR4, c[0x4][0x20] ;  /* 0x0100080000047ab9 */ /* 0x000fe20000000a00 */
[----:B------:R-:W-:Y:S02]  /*250f0*/  IMAD.U32 R4, RZ, RZ, UR6 ;  /* 0x00000006ff047e24 */ /* 0x000fe4000f8e00ff */
[----:B------:R-:W4:Y:S01]  /*25100*/  LDC.64 R2, c[0x4][R2] ;  /* 0x0100000002027b82 */ /* 0x000f220000000a00 */
        /* <DEDUP_REMOVED lines=9> */
[----:B01-34-:R-:W-:Y:S05]  /*251a0*/  CALL.ABS.NOINC R2 ;  /* 0x0000000002007343 */ /* 0x01bfea0003c00000 */
.L_x_3338:
[----:B------:R-:W-:Y:S05]  /*251b0*/  BSYNC B6 ;  /* 0x0000000000067941 */ /* 0x000fea0003800000 */
.L_x_3337:
[----:B------:R-:W4:Y:S01]  /*251c0*/  LDL R11, [R1+0x494] ;  /* 0x00049400010b7983 */ /* 0x000f220000100800 */
[----:B--2---:R-:W2:Y:S01]  /*251d0*/  LDC R7, c[0x0][0x448] ;  /* 0x00011200ff077b82 */ /* 0x004ea20000000800 */
[----:B------:R-:W-:Y:S01]  /*251e0*/  ULDC.64 UR4, c[0x0][0x298] ;  /* 0x0000a60000047ab9 */ /* 0x000fe20000000a00 */
[----:B------:R-:W-:Y:S01]  /*251f0*/  ULDC.64 UR6, c[0x0][0x280] ;  /* 0x0000a00000067ab9 */ /* 0x000fe20000000a00 */
[----:B------:R-:W4:Y:S04]  /*25200*/  LDL R4, [R1+0x4b0] ;  /* 0x0004b00001047983 */ /* 0x000f280000100800 */
[----:B------:R-:W4:Y:S04]  /*25210*/  LDL R10, [R1+0x4a0] ;  /* 0x0004a000010a7983 */ /* 0x000f280000100800 */
[----:B01----:R-:W4:Y:S01]  /*25220*/  LDL R9, [R1+0x4c0] ;  /* 0x0004c00001097983 */ /* 0x003f220000100800 */
[----:B------:R-:W0:Y:S01]  /*25230*/  S2R R2, SR_TID.X ;  /* 0x0000000000027919 */ /* 0x000e220000002100 */
[----:B---3--:R-:W1:Y:S02]  /*25240*/  S2R R0, SR_TID.X ;  /* 0x0000000000007919 */ /* 0x008e640000002100 */
[----:B------:R-:W3:Y:S01]  /*25250*/  LDL R8, [R1+0x4c4] ;  /* 0x0004c40001087983 */ /* 0x000ee20000100800 */
[----:B--2---:R-:W-:-:S03]  /*25260*/  ISETP.NE.AND P0, PT, R7, 0x1, PT ;  /* 0x000000010700780c */ /* 0x004fc60003f05270 */
[----:B------:R-:W2:Y:S10]  /*25270*/  LDL R6, [R1+0x4ac] ;  /* 0x0004ac0001067983 */ /* 0x000eb40000100800 */
[----:B------:R-:W4:Y:S01]  /*25280*/  @P0 LDC R3, c[0x0][0x450] ;  /* 0x00011400ff030b82 */ /* 0x000f220000000800 */
[----:B0-----:R-:W-:-:S04]  /*25290*/  LOP3.LUT R2, R2, 0x7f, RZ, 0xc0, !PT ;  /* 0x0000007f02027812 */ /* 0x001fc800078ec0ff */
[----:B------:R-:W-:Y:S01]  /*252a0*/  SHF.R.U32.HI R2, RZ, 0x3, R2 ;  /* 0x00000003ff027819 */ /* 0x000fe20000011602 */
[----:B-1----:R-:W-:-:S05]  /*252b0*/  IMAD.SHL.U32 R0, R0, 0x10, RZ ;  /* 0x0000001000007824 */ /* 0x002fca00078e00ff */
[----:B------:R-:W-:Y:S02]  /*252c0*/  LOP3.LUT R0, R2, 0x70, R0, 0xf8, !PT ;  /* 0x0000007002007812 */ /* 0x000fe400078ef800 */
[----:B------:R-:W0:Y:S03]  /*252d0*/  @P0 LDC R2, c[0x0][0x44c] ;  /* 0x00011300ff020b82 */ /* 0x000e260000000800 */
[----:B----4-:R-:W-:-:S04]  /*252e0*/  IMAD.IADD R5, R0, 0x1, R11 ;  /* 0x0000000100057824 */ /* 0x010fc800078e020b */
[----:B0-----:R-:W-:-:S04]  /*252f0*/  @P0 IMAD.HI.U32 R2, R5, R2, RZ ;  /* 0x0000000205020227 */ /* 0x001fc800078e00ff */
[----:B------:R-:W-:Y:S01]  /*25300*/  IMAD.MOV.U32 R0, RZ, RZ, R5 ;  /* 0x000000ffff007224 */ /* 0x000fe200078e0005 */
[----:B------:R-:W-:Y:S01]  /*25310*/  @P0 SHF.R.U32.HI R0, RZ, R3, R2 ;  /* 0x00000003ff000219 */ /* 0x000fe20000011602 */
[----:B------:R-:W-:-:S04]  /*25320*/  IMAD R2, R4, UR4, RZ ;  /* 0x0000000404027c24 */ /* 0x000fc8000f8e02ff */
        /* <DEDUP_REMOVED lines=10> */
[----:B---3--:R-:W-:Y:S02]  /*253d0*/  IMAD R4, R8, UR4, RZ ;  /* 0x0000000408047c24 */ /* 0x008fe4000f8e02ff */
[----:B------:R-:W1:Y:S01]  /*253e0*/  S2R R8, SR_TID.X ;  /* 0x0000000000087919 */ /* 0x000e620000002100 */
[----:B--2---:R-:W-:-:S04]  /*253f0*/  IMAD.WIDE.U32 R2, R6, UR4, R2 ;  /* 0x0000000406027c25 */ /* 0x004fc8000f8e0002 */
        /* <DEDUP_REMOVED lines=11> */
[----:B------:R-:W-:Y:S01]  /*254b0*/  IMAD.IADD R3, R3, 0x1, R4 ;  /* 0x0000000103037824 */ /* 0x000fe200078e0204 */
[----:B------:R2:W-:Y:S01]  /*254c0*/  STL [R1+0x49c], R5 ;  /* 0x00049c0501007387 */ /* 0x0005e20000100800 */
[----:B-1----:R-:W-:Y:S02]  /*254d0*/  IMAD.SHL.U32 R10, R8, 0x8, RZ ;  /* 0x00000008080a7824 */ /* 0x002fe400078e00ff */
[----:B------:R-:W-:-:S03]  /*254e0*/  IMAD R6, R6, UR4, RZ ;  /* 0x0000000406067c24 */ /* 0x000fc6000f8e02ff */
[----:B------:R-:W-:Y:S01]  /*254f0*/  LOP3.LUT R10, R10, 0x38, RZ, 0xc0, !PT ;  /* 0x000000380a0a7812 */ /* 0x000fe200078ec0ff */
[----:B--2---:R-:W-:Y:S01]  /*25500*/  IMAD.WIDE.U32 R4, R0, UR4, R2 ;  /* 0x0000000400047c25 */ /* 0x004fe2000f8e0002 */
[----:B------:R-:W-:-:S03]  /*25510*/  ULDC UR4, c[0x0][0x2b8] ;  /* 0x0000ae0000047ab9 */ /* 0x000fc60000000800 */
        /* <DEDUP_REMOVED lines=9> */
[----:B------:R-:W2:Y:S04]  /*255b0*/  LDL R4, [R1+0x4a4] ;  /* 0x0004a40001047983 */ /* 0x000ea80000100800 */
[----:B------:R-:W3:Y:S04]  /*255c0*/  LDL.LU R6, [R1+0x494] ;  /* 0x0004940001067983 */ /* 0x000ee80000300800 */
[----:B------:R-:W0:Y:S01]  /*255d0*/  SHFL.IDX PT, R5, R3, RZ, 0x181f ;  /* 0x00181fff03057589 */ /* 0x000e2200000e0000 */
[----:B--2---:R-:W-:-:S03]  /*255e0*/  IMAD R2, R4, R7, RZ ;  /* 0x0000000704027224 */ /* 0x004fc600078e02ff */
[----:B------:R-:W1:Y:S01]  /*255f0*/  SHFL.IDX PT, R4, R0, RZ, 0x181f ;  /* 0x00181fff00047589 */ /* 0x000e6200000e0000 */
[----:B---3--:R-:W-:-:S03]  /*25600*/  IMAD.IADD R8, R8, 0x1, R6 ;  /* 0x0000000108087824 */ /* 0x008fc600078e0206 */
[----:B------:R-:W2:Y:S01]  /*25610*/  SHFL.IDX PT, R6, R3, 0x1, 0x181f ;  /* 0x00381f0003067f89 */ /* 0x000ea200000e0000 */
[C---:B------:R-:W-:Y:S01]  /*25620*/  VIADD R11, R8.reuse, 0x10 ;  /* 0x00000010080b7836 */ /* 0x040fe20000000000 */
[-C--:B------:R-:W-:Y:S02]  /*25630*/  ISETP.GE.AND P1, PT, R8, R2.reuse, PT ;  /* 0x000000020800720c */ /* 0x080fe40003f26270 */
[----:B------:R-:W3:Y:S02]  /*25640*/  SHFL.IDX PT, R7, R0, 0x1, 0x181f ;  /* 0x00381f0000077f89 */ /* 0x000ee400000e0000 */
[----:B------:R-:W-:Y:S02]  /*25650*/  ISETP.GE.AND P2, PT, R11, R2, PT ;  /* 0x000000020b00720c */ /* 0x000fe40003f46270 */
        /* <DEDUP_REMOVED lines=12> */
[----:B---3--:R-:W-:Y:S01]  /*25720*/  @!P2 IMAD.X R4, RZ, RZ, R7, P1 ;  /* 0x000000ffff04a224 */ /* 0x008fe200008e0607 */
        /* <DEDUP_REMOVED lines=58> */
.L_x_3465:
[----:B01----:R-:W2:Y:S04]  /*25ad0*/  LDL R4, [R1+0x494] ;  /* 0x0004940001047983 */ /* 0x003ea80000100800 */
[----:B------:R0:W5:Y:S01]  /*25ae0*/  LDL R8, [R1+0x470] ;  /* 0x0004700001087983 */ /* 0x0001620000100800 */
        /* <DEDUP_REMOVED lines=11> */
.L_x_3340:
[----:B0-----:R-:W2:Y:S01]  /*25ba0*/  LDL R2, [R1+0x470] ;  /* 0x0004700001027983 */ /* 0x001ea20000100800 */
        /* <DEDUP_REMOVED lines=37> */
.L_x_3342:
[----:B------:R-:W-:Y:S05]  /*25e00*/  BSYNC B6 ;  /* 0x0000000000067941 */ /* 0x000fea0003800000 */
.L_x_3341:
        /* <DEDUP_REMOVED lines=60> */
[----:B------:R-:W5:Y:S04]  /*261d0*/  LDL.LU R11, [R1+0x4bc] ;  /* 0x0004bc00010b7983 */ /* 0x000f680000300800 */
[----:B------:R-:W5:Y:S04]  /*261e0*/  LDL.LU R12, [R1+0x4cc] ;  /* 0x0004cc00010c7983 */ /* 0x000f680000300800 */
[----:B------:R-:W-:Y:S01]  /*261f0*/  SHFL.IDX PT, R6, R0, 0x1, 0x181f ;  /* 0x00381f0000067f89 */ /* 0x000fe200000e0000 */
[----:B--2---:R-:W-:-:S03]  /*26200*/  IMAD R3, R10, R7, RZ ;  /* 0x000000070a037224 */ /* 0x004fc600078e02ff */
[----:B------:R-:W2:Y:S02]  /*26210*/  LDL.LU R10, [R1+0x4c8] ;  /* 0x0004c800010a7983 */ /* 0x000ea40000300800 */
[-C--:B---3--:R-:W-:Y:S02]  /*26220*/  ISETP.GE.AND P5, PT, R5, R3.reuse, PT ;  /* 0x000000030500720c */ /* 0x088fe40003fa6270 */
[----:B------:R-:W0:Y:S01]  /*26230*/  SHFL.IDX PT, R5, R2, RZ, 0x181f ;  /* 0x00181fff02057589 */ /* 0x000e2200000e0000 */
[----:B----4-:R-:W-:-:S03]  /*26240*/  ISETP.GE.AND P4, PT, R4, R3, PT ;  /* 0x000000030400720c */ /* 0x010fc60003f86270 */
[----:B------:R-:W1:Y:S07]  /*26250*/  SHFL.IDX PT, R4, R0, RZ, 0x181f ;  /* 0x00181fff00047589 */ /* 0x000e6e00000e0000 */
[----:B0-----:R-:W-:-:S05]  /*26260*/  @!P5 LEA R5, P6, R8, R5, 0x1 ;  /* 0x000000050805d211 */ /* 0x001fca00078c08ff */
[----:B-1----:R-:W-:-:S05]  /*26270*/  @!P5 IMAD.X R4, RZ, RZ, R4, P6 ;  /* 0x000000ffff04d224 */ /* 0x002fca00030e0604 */
        /* <DEDUP_REMOVED lines=53> */
[----:B0-----:R-:W0:Y:S04]  /*265d0*/  SHFL.IDX PT, R4, R2, 0x6, 0x181f ;  /* 0x00d81f0002047f89 */ /* 0x001e2800000e0000 */
[----:B------:R-:W1:Y:S01]  /*265e0*/  SHFL.IDX PT, R2, R2, 0x7, 0x181f ;  /* 0x00f81f0002027f89 */ /* 0x000e6200000e0000 */
[----:B--2---:R-:W-:-:S13]  /*265f0*/  ISETP.GE.AND P4, PT, R10, R3, PT ;  /* 0x000000030a00720c */ /* 0x004fda0003f86270 */
[----:B0-----:R-:W-:-:S05]  /*26600*/  @!P4 LEA R4, P5, R8, R4, 0x1 ;  /* 0x000000040804c211 */ /* 0x001fca00078a08ff */
[----:B------:R-:W-:Y:S02]  /*26610*/  @!P4 IMAD.X R5, RZ, RZ, R6, P5 ;  /* 0x000000ffff05c224 */ /* 0x000fe400028e0606 */
[----:B------:R0:W2:Y:S04]  /*26620*/  SHFL.IDX PT, R6, R0, 0x7, 0x181f ;  /* 0x00f81f0000067f89 */ /* 0x0000a800000e0000 */
[----:B------:R0:W-:Y:S04]  /*26630*/  @!P4 LDGSTS.E.BYPASS.LTC128B.128 [R9+0x25400], desc[UR40][R4.64], !P3 ;  /* 0x254000000409cfae */ /* 0x0001e8000d901d68 */
[----:B------:R0:W-:Y:S04]  /*26640*/  @!P4 LDGSTS.E.BYPASS.LTC128B.128 [R9+0x29400], desc[UR40][R4.64+0x80], !P2 ;  /* 0x294000800409cfae */ /* 0x0001e8000d101d68 */
[----:B------:R0:W-:Y:S04]  /*26650*/  @!P4 LDGSTS.E.BYPASS.LTC128B.128 [R9+0x2d400], desc[UR40][R4.64+0x100], !P1 ;  /* 0x2d4001000409cfae */ /* 0x0001e8000c901d68 */
[----:B-1----:R0:W-:Y:S02]  /*26660*/  @!P4 LDGSTS.E.BYPASS.LTC128B.128 [R9+0x31400], desc[UR40][R4.64+0x180], !P0 ;  /* 0x314001800409cfae */ /* 0x0021e4000c101d68 */
.L_x_3483:
[----:B0-----:R-:W3:Y:S01]  /*26670*/  LDL.LU R0, [R1+0x4d8] ;  /* 0x0004d80001007983 */ /* 0x001ee20000300800 */
[----:B------:R-:W-:Y:S01]  /*26680*/  BSSY B0, `(.L_x_3344) ;  /* 0x000000d000007945 */ /* 0x000fe20003800000 */
[----:B---3--:R-:W-:-:S13]  /*26690*/  ISETP.GE.AND P4, PT, R0, R3, PT ;  /* 0x000000030000720c */ /* 0x008fda0003f86270 */
[----:B------:R-:W-:Y:S05]  /*266a0*/  @P4 BRA `(.L_x_3345) ;  /* 0x0000000000284947 */ /* 0x000fea0003800000 */
[----:B------:R-:W3:Y:S01]  /*266b0*/  LDL R0, [R1+0x47c] ;  /* 0x00047c0001007983 */ /* 0x000ee20000100800 */
[----:B------:R-:W-:-:S05]  /*266c0*/  LEA R2, P4, R8, R2, 0x1 ;  /* 0x0000000208027211 */ /* 0x000fca00078808ff */
        /* <DEDUP_REMOVED lines=8> */
.L_x_3345:
[----:B------:R-:W-:Y:S05]  /*26750*/  BSYNC B0 ;  /* 0x0000000000007941 */ /* 0x000fea0003800000 */
.L_x_3344:
[----:B------:R1:W5:Y:S01]  /*26760*/  LDL R8, [R1+0x470] ;  /* 0x0004700001087983 */ /* 0x0003620000100800 */
[----:B------:R-:W-:Y:S01]  /*26770*/  PLOP3.LUT P0, PT, PT, PT, PT, 0x80, 0x0 ;  /* 0x000000000000781c */ /* 0x000fe20003f0f070 */
[----:B------:R-:W-:-:S12]  /*26780*/  NOP ;  /* 0x0000000000007918 */ /* 0x000fd80000000000 */
.L_x_3346:
[----:B0-----:R-:W3:Y:S01]  /*26790*/  LDL R2, [R1+0x470] ;  /* 0x0004700001027983 */ /* 0x001ee20000100800 */
        /* <DEDUP_REMOVED lines=18> */
.L_x_3484:
[----:B------:R-:W-:Y:S05]  /*268c0*/  BSYNC B0 ;  /* 0x0000000000007941 */ /* 0x000fea0003800000 */
.L_x_3347:
[----:B0-----:R-:W3:Y:S01]  /*268d0*/  LDL R2, [R1+0x48c] ;  /* 0x00048c0001027983 */ /* 0x001ee20000100800 */
[----:B------:R-:W-:Y:S01]  /*268e0*/  BSSY B0, `(.L_x_3349) ;  /* 0x000005f000007945 */ /* 0x000fe20003800000 */
[----:B---3--:R-:W-:-:S13]  /*268f0*/  LOP3.LUT P0, RZ, R2, 0x1, RZ, 0xc0, !PT ;  /* 0x0000000102ff7812 */ /* 0x008fda000780c0ff */
[----:B------:R-:W-:Y:S05]  /*26900*/  @!P0 BRA `(.L_x_3350) ;  /* 0x0000000400708947 */ /* 0x000fea0003800000 */
[----:B------:R-:W3:Y:S04]  /*26910*/  LDL R2, [R1+0x470] ;  /* 0x0004700001027983 */ /* 0x000ee80000100800 */
[----:B------:R-:W4:Y:S01]  /*26920*/  LDL R4, [R1+0x480] ;  /* 0x0004800001047983 */ /* 0x000f220000100800 */
[----:B------:R-:W0:Y:S01]  /*26930*/  S2R R3, SR_TID.X ;  /* 0x0000000000037919 */ /* 0x000e220000002100 */
[----:B---3--:R-:W-:Y:S02]  /*26940*/  IMAD.MOV.U32 R5, RZ, RZ, R2 ;  /* 0x000000ffff057224 */ /* 0x008fe400078e0002 */
[----:B------:R-:W3:Y:S01]  /*26950*/  LDL R2, [R1+0x474] ;  /* 0x0004740001027983 */ /* 0x000ee20000100800 */
[----:B----4-:R-:W-:Y:S01]  /*26960*/  SHF.L.U32 R0, R4, 0x1f, RZ ;  /* 0x0000001f04007819 */ /* 0x010fe200000006ff */
[----:B------:R-:W-:Y:S01]  /*26970*/  BSSY B1, `(.L_x_3351) ;  /* 0x0000006000017945 */ /* 0x000fe20003800000 */
[----:B0-----:R-:W-:-:S04]  /*26980*/  LOP3.LUT R3, R3, 0x7f, RZ, 0xc0, !PT ;  /* 0x0000007f03037812 */ /* 0x001fc800078ec0ff */
[----:B------:R-:W-:Y:S01]  /*26990*/  ISETP.NE.AND P1, PT, R3, RZ, PT ;  /* 0x000000ff0300720c */ /* 0x000fe20003f25270 */
[----:B---3--:R-:W-:-:S04]  /*269a0*/  IMAD R2, R2, 0x8, R5 ;  /* 0x0000000802027824 */ /* 0x008fc800078e0205 */
[----:B------:R-:W0:Y:S02]  /*269b0*/  SYNCS.PHASECHK.TRANS64.TRYWAIT P0, [R2+URZ+0x32460], R0 ;  /* 0x03246000020075a7 */ /* 0x000e24000800017f */
[----:B0-----:R-:W-:Y:S06]  /*269c0*/  @!P0 BRA `(.L_x_3352) ;  /* 0x00000054001c8947 */ /* 0x001fec0003800000 */
.L_x_3485:
[----:B------:R-:W-:Y:S05]  /*269d0*/  BSYNC B1 ;  /* 0x0000000000017941 */ /* 0x000fea0003800000 */
.L_x_3351:
[----:B------:R-:W-:Y:S04]  /*269e0*/  BSSY B1, `(.L_x_3353) ;  /* 0x0000009000017945 */ /* 0x000fe80003800000 */
[----:B------:R-:W-:Y:S05]  /*269f0*/  @P1 BRA `(.L_x_3354) ;  /* 0x00000000001c1947 */ /* 0x000fea0003800000 */
[----:B------:R-:W3:Y:S01]  /*26a00*/  S2R R3, SR_TID.X ;  /* 0x0000000000037919 */ /* 0x000ee20000002100 */
[----:B0-----:R-:W-:-:S04]  /*26a10*/  IMAD.MOV.U32 R0, RZ, RZ, 0xc000 ;  /* 0x0000c000ff007424 */ /* 0x001fc800078e00ff */
[----:B------:R4:W-:Y:S01]  /*26a20*/  SYNCS.ARRIVE.TRANS64 RZ, [R2+URZ+0x32450], R0 ;  /* 0x0324500002ff79a7 */ /* 0x0009e2000800003f */
[----:B---3--:R-:W-:-:S04]  /*26a30*/  LOP3.LUT R3, R3, 0x1f, RZ, 0xc0, !PT ;  /* 0x0000001f03037812 */ /* 0x008fc800078ec0ff */
[----:B------:R-:W-:-:S13]  /*26a40*/  ISETP.NE.AND P0, PT, R3, RZ, PT ;  /* 0x000000ff0300720c */ /* 0x000fda0003f05270 */
[----:B----4-:R-:W-:Y:S05]  /*26a50*/  @!P0 BRA `(.L_x_3354) ;  /* 0x0000000000048947 */ /* 0x010fea0003800000 */
[----:B------:R-:W-:Y:S01]  /*26a60*/  BPT.TRAP 0x1 ;  /* 0x000000040000795c */ /* 0x000fe20000300000 */
.L_x_3354:
[----:B------:R-:W-:Y:S05]  /*26a70*/  BSYNC B1 ;  /* 0x0000000000017941 */ /* 0x000fea0003800000 */
.L_x_3353:
[----:B------:R-:W3:Y:S04]  /*26a80*/  LDL R5, [R1+0x470] ;  /* 0x0004700001057983 */ /* 0x000ee80000100800 */
[----:B0-----:R-:W3:Y:S04]  /*26a90*/  LDL R0, [R1+0x474] ;  /* 0x0004740001007983 */ /* 0x001ee80000100800 */
[----:B------:R-:W4:Y:S04]  /*26aa0*/  LDL R4, [R1+0x488] ;  /* 0x0004880001047983 */ /* 0x000f280000100800 */
[----:B------:R-:W4:Y:S01]  /*26ab0*/  LDL.LU R3, [R1+0x4a8] ;  /* 0x0004a80001037983 */ /* 0x000f220000300800 */
[----:B------:R-:W-:Y:S01]  /*26ac0*/  UIADD3 UR4, UP0, UR38, 0x470, URZ ;  /* 0x0000047026047890 */ /* 0x000fe2000ff1e03f */
[----:B------:R-:W-:Y:S01]  /*26ad0*/  PLOP3.LUT P0, PT, PT, PT, PT, 0x80, 0x0 ;  /* 0x000000000000781c */ /* 0x000fe20003f0f070 */
[----:B------:R-:W-:Y:S01]  /*26ae0*/  VIADD R2, R2, 0x32450 ;  /* 0x0003245002027836 */ /* 0x000fe20000000000 */
[----:B------:R-:W-:Y:S01]  /*26af0*/  UMOV UR6, 0x0 ;  /* 0x0000000000067882 */ /* 0x000fe20000000000 */
[----:B------:R-:W-:Y:S01]  /*26b00*/  UIADD3.X UR5, URZ, UR39, URZ, UP0, !UPT ;  /* 0x000000273f057290 */ /* 0x000fe200087fe43f */
[----:B------:R-:W-:Y:S01]  /*26b10*/  UMOV UR7, 0x14f00000 ;  /* 0x14f0000000077882 */ /* 0x000fe20000000000 */
[----:B------:R-:W-:Y:S01]  /*26b20*/  UMOV UR10, URZ ;  /* 0x0000003f000a7c82 */ /* 0x000fe20008000000 */
[----:B---3--:R-:W-:-:S02]  /*26b30*/  IMAD R0, R0, 0xc000, R5 ;  /* 0x0000c00000007824 */ /* 0x008fc400078e0205 */
[----:B----4-:R-:W-:Y:S02]  /*26b40*/  IMAD R3, R3, 0x60, R4 ;  /* 0x0000006003037824 */ /* 0x010fe400078e0204 */
[----:B------:R-:W-:-:S07]  /*26b50*/  VIADD R4, R0, 0x400 ;  /* 0x0000040000047836 */ /* 0x000fce0000000000 */
.L_x_3355:
        /* <DEDUP_REMOVED lines=15> */
.L_x_3356:
        /* <DEDUP_REMOVED lines=15> */
.L_x_3357:
        /* <DEDUP_REMOVED lines=15> */
.L_x_3358:
        /* <DEDUP_REMOVED lines=10> */
.L_x_3350:
[----:B------:R-:W-:Y:S05]  /*26ed0*/  BSYNC B0 ;  /* 0x0000000000007941 */ /* 0x000fea0003800000 */
.L_x_3349:
[----:B------:R-:W3:Y:S04]  /*26ee0*/  LDL R4, [R1+0x498] ;  /* 0x0004980001047983 */ /* 0x000ee80000100800 */
[----:B------:R-:W4:Y:S01]  /*26ef0*/  LDL R5, [R1+0x490] ;  /* 0x0004900001057983 */ /* 0x000f220000100800 */
[----:B------:R-:W-:Y:S01]  /*26f00*/  BSSY B0, `(.L_x_3359) ;  /* 0x00001ff000007945 */ /* 0x000fe20003800000 */
[----:B---3--:R-:W-:-:S05]  /*26f10*/  VIADD R0, R4, 0xfffffffe ;  /* 0xfffffffe04007836 */ /* 0x008fca0000000000 */
[----:B----4-:R-:W-:-:S13]  /*26f20*/  ISETP.GE.AND P0, PT, R0, R5, PT ;  /* 0x000000050000720c */ /* 0x010fda0003f06270 */
[----:B------:R-:W-:Y:S05]  /*26f30*/  @!P0 BRA `(.L_x_3360) ;  /* 0x0000001c00ec8947 */ /* 0x000fea0003800000 */
[----:B------:R-:W-:Y:S01]  /*26f40*/  IMAD.MOV R2, RZ, RZ, -R4 ;  /* 0x000000ffff027224 */ /* 0x000fe200078e0a04 */
[----:B--2---:R-:W-:Y:S01]  /*26f50*/  LOP3.LUT R6, RZ, R5, RZ, 0x33, !PT ;  /* 0x00000005ff067212 */ /* 0x004fe200078e33ff */
[----:B------:R-:W-:Y:S03]  /*26f60*/  BSSY B2, `(.L_x_3361) ;  /* 0x00000ab000027945 */ /* 0x000fe60003800000 */
[----:B------:R-:W-:-:S05]  /*26f70*/  VIADDMNMX R6, R2, 0x1, R6, !PT ;  /* 0x0000000102067846 */ /* 0x000fca0007800106 */
[----:B------:R-:W-:-:S05]  /*26f80*/  IMAD.IADD R2, R4, 0x1, R6 ;  /* 0x0000000104027824 */ /* 0x000fca00078e0206 */
[----:B------:R-:W-:-:S04]  /*26f90*/  LOP3.LUT R2, R2, 0x1, RZ, 0xc0, !PT ;  /* 0x0000000102027812 */ /* 0x000fc800078ec0ff */
[----:B------:R-:W-:-:S13]  /*26fa0*/  ISETP.NE.U32.AND P0, PT, R2, 0x1, PT ;  /* 0x000000010200780c */ /* 0x000fda0003f05070 */
[----:B------:R-:W-:Y:S05]  /*26fb0*/  @P0 BRA `(.L_x_3362) ;  /* 0x0000000800940947 */ /* 0x000fea0003800000 */
[----:B------:R-:W2:Y:S04]  /*26fc0*/  LDL.LU R4, [R1+0x474] ;  /* 0x0004740001047983 */ /* 0x000ea80000300800 */
[----:B------:R-:W3:Y:S04]  /*26fd0*/  LDL.LU R7, [R1+0x480] ;  /* 0x0004800001077983 */ /* 0x000ee80000300800 */
[----:B------:R-:W4:Y:S01]  /*26fe0*/  LDL R5, [R1+0x48c] ;  /* 0x00048c0001057983 */ /* 0x000f220000100800 */
[----:B------:R-:W-:Y:S01]  /*26ff0*/  BSSY B1, `(.L_x_3363) ;  /* 0x000009f000017945 */ /* 0x000fe20003800000 */
[----:B--2---:R-:W-:-:S05]  /*27000*/  VIADD R2, R4, 0x1 ;  /* 0x0000000104027836 */ /* 0x004fca0000000000 */
[----:B------:R-:W-:-:S04]  /*27010*/  ISETP.NE.AND P0, PT, R2, 0x2, PT ;  /* 0x000000020200780c */ /* 0x000fc80003f05270 */
[----:B------:R-:W-:Y:S02]  /*27020*/  SEL R3, RZ, 0x1, P0 ;  /* 0x00000001ff037807 */ /* 0x000fe40000000000 */
[----:B-----5:R-:W-:Y:S02]  /*27030*/  SEL R8, R2, RZ, P0 ;  /* 0x000000ff02087207 */ /* 0x020fe40000000000 */
[----:B---3--:R-:W-:-:S03]  /*27040*/  LOP3.LUT R7, R7, R3, RZ, 0x3c, !PT ;  /* 0x0000000307077212 */ /* 0x008fc600078e3cff */
[----:B------:R0:W-:Y:S04]  /*27050*/  STL [R1+0x474], R8 ;  /* 0x0004740801007387 */ /* 0x0001e80000100800 */
[----:B------:R0:W-:Y:S01]  /*27060*/  STL [R1+0x480], R7 ;  /* 0x0004800701007387 */ /* 0x0001e20000100800 */
[----:B----4-:R-:W-:-:S13]  /*27070*/  LOP3.LUT P2, RZ, R5, 0x1, RZ, 0xc0, !PT ;  /* 0x0000000105ff7812 */ /* 0x010fda000784c0ff */
[----:B0-----:R-:W-:Y:S05]  /*27080*/  @!P2 BRA `(.L_x_3364) ;  /* 0x000000080054a947 */ /* 0x001fea0003800000 */
[----:B------:R-:W-:Y:S02]  /*27090*/  ULDC.64 UR4, c[0x0][0x418] ;  /* 0x0001060000047ab9 */ /* 0x000fe40000000a00 */
        /* <DEDUP_REMOVED lines=22> */
.L_x_3365:
        /* <DEDUP_REMOVED lines=9> */
.L_x_3486:
[----:B------:R-:W-:Y:S05]  /*27290*/  BSYNC B3 ;  /* 0x0000000000037941 */ /* 0x000fea0003800000 */
.L_x_3366:
        /* <DEDUP_REMOVED lines=9> */
.L_x_3369:
[----:B------:R-:W-:Y:S05]  /*27330*/  BSYNC B3 ;  /* 0x0000000000037941 */ /* 0x000fea0003800000 */
.L_x_3368:
        /* <DEDUP_REMOVED lines=14> */
.L_x_3370:
        /* <DEDUP_REMOVED lines=13> */
.L_x_3487:
[----:B------:R-:W-:Y:S05]  /*274f0*/  BSYNC B3 ;  /* 0x0000000000037941 */ /* 0x000fea0003800000 */
.L_x_3371:
[----:B------:R-:W-:Y:S01]  /*27500*/  BSSY B3, `(.L_x_3373) ;  /* 0x000000b000037945 */ /* 0x000fe20003800000 */
[----:B------:R-:W-:Y:S02]  /*27510*/  IMAD.MOV.U32 R8, RZ, RZ, 0x0 ;  /* 0x00000000ff087424 */ /* 0x000fe400078e00ff */
[----:B------:R-:W-:Y:S01]  /*27520*/  IMAD.MOV.U32 R9, RZ, RZ, 0x14f00000 ;  /* 0x14f00000ff097424 */ /* 0x000fe200078e00ff */
[----:B------:R-:W-:Y:S06]  /*27530*/  @P1 BRA `(.L_x_3374) ;  /* 0x00000000001c1947 */ /* 0x000fec0003800000 */
[----:B------:R-:W3:Y:S01]  /*27540*/  S2R R4, SR_TID.X ;  /* 0x0000000000047919 */ /* 0x000ee20000002100 */
[----:B0-2---:R-:W-:-:S04]  /*27550*/  IMAD.MOV.U32 R2, RZ, RZ, 0xc000 ;  /* 0x0000c000ff027424 */ /* 0x005fc800078e00ff */
[----:B------:R4:W-:Y:S01]  /*27560*/  SYNCS.ARRIVE.TRANS64 RZ, [R3+URZ+0x32450], R2 ;  /* 0x0324500203ff79a7 */ /* 0x0009e2000800003f */
[----:B---3--:R-:W-:-:S04]  /*27570*/  LOP3.LUT R4, R4, 0x1f, RZ, 0xc0, !PT ;  /* 0x0000001f04047812 */ /* 0x008fc800078ec0ff */
[----:B------:R-:W-:-:S13]  /*27580*/  ISETP.NE.AND P0, PT, R4, RZ, PT ;  /* 0x000000ff0400720c */ /* 0x000fda0003f05270 */
[----:B----4-:R-:W-:Y:S05]  /*27590*/  @!P0 BRA `(.L_x_3374) ;  /* 0x0000000000048947 */ /* 0x010fea0003800000 */
[----:B------:R-:W-:Y:S01]  /*275a0*/  BPT.TRAP 0x1 ;  /* 0x000000040000795c */ /* 0x000fe20000300000 */
.L_x_3374:
[----:B------:R-:W-:Y:S05]  /*275b0*/  BSYNC B3 ;  /* 0x0000000000037941 */ /* 0x000fea0003800000 */
.L_x_3373:
[----:B------:R-:W3:Y:S04]  /*275c0*/  LDL R4, [R1+0x470] ;  /* 0x0004700001047983 */ /* 0x000ee80000100800 */
[----:B0-2---:R-:W3:Y:S01]  /*275d0*/  LDL R2, [R1+0x474] ;  /* 0x0004740001027983 */ /* 0x005ee20000100800 */
        /* <DEDUP_REMOVED lines=9> */
.L_x_3375:
        /* <DEDUP_REMOVED lines=15> */
.L_x_3376:
        /* <DEDUP_REMOVED lines=15> */
.L_x_3377:
        /* <DEDUP_REMOVED lines=15> */
.L_x_3378:
        /* <DEDUP_REMOVED lines=10> */
.L_x_3364:
[----:B------:R-:W-:Y:S05]  /*279e0*/  BSYNC B1 ;  /* 0x0000000000017941 */ /* 0x000fea0003800000 */
.L_x_3363:
[----:B------:R-:W2:Y:S02]  /*279f0*/  LDL R4, [R1+0x498] ;  /* 0x0004980001047983 */ /* 0x000ea40000100800 */
[----:B--2---:R-:W-:-:S07]  /*27a00*/  VIADD R0, R4, 0xfffffffd ;  /* 0xfffffffd04007836 */ /* 0x004fce0000000000 */
.L_x_3362:
[----:B------:R-:W-:Y:S05]  /*27a10*/  BSYNC B2 ;  /* 0x0000000000027941 */ /* 0x000fea0003800000 */
.L_x_3361:
[----:B------:R-:W2:Y:S01]  /*27a20*/  LDL.LU R2, [R1+0x498] ;  /* 0x0004980001027983 */ /* 0x000ea20000300800 */
[----:B------:R-:W-:Y:S01]  /*27a30*/  VIADD R6, R6, 0xfffffffe ;  /* 0xfffffffe06067836 */ /* 0x000fe20000000000 */
[----:B--2---:R-:W-:-:S04]  /*27a40*/  LOP3.LUT R2, RZ, R2, RZ, 0x33, !PT ;  /* 0x00000002ff027212 */ /* 0x004fc800078e33ff */
[----:B------:R-:W-:-:S13]  /*27a50*/  ISETP.NE.AND P0, PT, R6, R2, PT ;  /* 0x000000020600720c */ /* 0x000fda0003f05270 */
[----:B------:R-:W-:Y:S05]  /*27a60*/  @!P0 BRA `(.L_x_3360) ;  /* 0x0000001400208947 */ /* 0x000fea0003800000 */
.L_x_3411:
[----:B------:R-:W2:Y:S04]  /*27a70*/  LDL R4, [R1+0x48c] ;  /* 0x00048c0001047983 */ /* 0x000ea80000100800 */
[----:B------:R-:W3:Y:S04]  /*27a80*/  LDL.LU R3, [R1+0x474] ;  /* 0x0004740001037983 */ /* 0x000ee80000300800 */
[----:B------:R-:W4:Y:S01]  /*27a90*/  LDL.LU R2, [R1+0x480] ;  /* 0x0004800001027983 */ /* 0x000f220000300800 */
[----:B------:R-:W-:Y:S05]  /*27aa0*/  YIELD ;  /* 0x0000000000007946 */ /* 0x000fea0003800000 */
[----:B------:R-:W-:Y:S01]  /*27ab0*/  BSSY B1, `(.L_x_3379) ;  /* 0x000009c000017945 */ /* 0x000fe20003800000 */
[----:B--2---:R-:W-:Y:S01]  /*27ac0*/  LOP3.LUT P1, RZ, R4, 0x1, RZ, 0xc0, !PT ;  /* 0x0000000104ff7812 */ /* 0x004fe2000782c0ff */
[----:B---3--:R-:W-:-:S05]  /*27ad0*/  VIADD R7, R3, 0x1 ;  /* 0x0000000103077836 */ /* 0x008fca0000000000 */
[----:B------:R-:W-:-:S04]  /*27ae0*/  ISETP.NE.AND P0, PT, R7, 0x2, PT ;  /* 0x000000020700780c */ /* 0x000fc80003f05270 */
[----:B------:R-:W-:Y:S02]  /*27af0*/  SEL R6, RZ, 0x1, P0 ;  /* 0x00000001ff067807 */ /* 0x000fe40000000000 */
[----:B------:R-:W-:Y:S02]  /*27b00*/  SEL R7, R7, RZ, P0 ;  /* 0x000000ff07077207 */ /* 0x000fe40000000000 */
[----:B----4-:R-:W-:Y:S01]  /*27b10*/  LOP3.LUT R6, R2, R6, RZ, 0x3c, !PT ;  /* 0x0000000602067212 */ /* 0x010fe200078e3cff */
        /* <DEDUP_REMOVED lines=24> */
[----:B------:R0:W5:Y:S04]  /*27ca0*/  LDG.E R17, desc[UR40][R4.64] ;  /* 0x0000002804117981 */ /* 0x000168000c1e1900 */
.L_x_3381:
        /* <DEDUP_REMOVED lines=9> */
.L_x_3488:
[----:B------:R-:W-:Y:S05]  /*27d40*/  BSYNC B2 ;  /* 0x0000000000027941 */ /* 0x000fea0003800000 */
.L_x_3382:
        /* <DEDUP_REMOVED lines=9> */
.L_x_3385:
[----:B------:R-:W-:Y:S05]  /*27de0*/  BSYNC B2 ;  /* 0x0000000000027941 */ /* 0x000fea0003800000 */
.L_x_3384:
        /* <DEDUP_REMOVED lines=13> */
.L_x_3386:
        /* <DEDUP_REMOVED lines=13> */
.L_x_3489:
[----:B------:R-:W-:Y:S05]  /*27f90*/  BSYNC B2 ;  /* 0x0000000000027941 */ /* 0x000fea0003800000 */
.L_x_3387:
        /* <DEDUP_REMOVED lines=11> */
.L_x_3390:
[----:B------:R-:W-:Y:S05]  /*28050*/  BSYNC B2 ;  /* 0x0000000000027941 */ /* 0x000fea0003800000 */
.L_x_3389:
[----:B0-2---:R-:W2:Y:S01]  /*28060*/  LDL R3, [R1+0x470] ;  /* 0x0004700001037983 */ /* 0x005ea20000100800 */
        /* <DEDUP_REMOVED lines=9> */
.L_x_3391:
        /* <DEDUP_REMOVED lines=15> */
.L_x_3392:
        /* <DEDUP_REMOVED lines=15> */
.L_x_3393:
        /* <DEDUP_REMOVED lines=15> */
.L_x_3394:
        /* <DEDUP_REMOVED lines=10> */
.L_x_3380:
[----:B------:R-:W-:Y:S05]  /*28470*/  BSYNC B1 ;  /* 0x0000000000017941 */ /* 0x000fea0003800000 */
.L_x_3379:
[----:B------:R-:W2:Y:S01]  /*28480*/  LDL R5, [R1+0x48c] ;  /* 0x00048c0001057983 */ /* 0x000ea20000100800 */
[----:B------:R-:W-:Y:S01]  /*28490*/  VIADD R7, R7, 0x1 ;  /* 0x0000000107077836 */ /* 0x000fe20000000000 */
[----:B------:R-:W-:Y:S04]  /*284a0*/  BSSY B1, `(.L_x_3395) ;  /* 0x00000a0000017945 */ /* 0x000fe80003800000 */
[----:B------:R-:W-:-:S04]  /*284b0*/  ISETP.NE.AND P0, PT, R7, 0x2, PT ;  /* 0x000000020700780c */ /* 0x000fc80003f05270 */
[----:B------:R-:W-:Y:S02]  /*284c0*/  SEL R2, RZ, 0x1, P0 ;  /* 0x00000001ff027807 */ /* 0x000fe40000000000 */
[----:B------:R-:W-:Y:S02]  /*284d0*/  SEL R9, R7, RZ, P0 ;  /* 0x000000ff07097207 */ /* 0x000fe40000000000 */
[----:B-----5:R-:W-:Y:S01]  /*284e0*/  LOP3.LUT R8, R6, R2, RZ, 0x3c, !PT ;  /* 0x0000000206087212 */ /* 0x020fe200078e3cff */
[----:B------:R-:W-:Y:S02]  /*284f0*/  VIADD R6, R0, 0xffffffff ;  /* 0xffffffff00067836 */ /* 0x000fe40000000000 */
        /* <DEDUP_REMOVED lines=28> */
.L_x_3397:
        /* <DEDUP_REMOVED lines=9> */
.L_x_3490:
[----:B------:R-:W-:Y:S05]  /*28750*/  BSYNC B2 ;  /* 0x0000000000027941 */ /* 0x000fea0003800000 */
.L_x_3398:
        /* <DEDUP_REMOVED lines=9> */
.L_x_3401:
[----:B------:R-:W-:Y:S05]  /*287f0*/  BSYNC B2 ;  /* 0x0000000000027941 */ /* 0x000fea0003800000 */
.L_x_3400:
        /* <DEDUP_REMOVED lines=14> */
.L_x_3402:
        /* <DEDUP_REMOVED lines=13> */
.L_x_3491:
[----:B------:R-:W-:Y:S05]  /*289b0*/  BSYNC B2 ;  /* 0x0000000000027941 */ /* 0x000fea0003800000 */
.L_x_3403:
        /* <DEDUP_REMOVED lines=11> */
.L_x_3406:
[----:B------:R-:W-:Y:S05]  /*28a70*/  BSYNC B2 ;  /* 0x0000000000027941 */ /* 0x000fea0003800000 */
.L_x_3405:
        /* <DEDUP_REMOVED lines=11> */
.L_x_3407:
        /* <DEDUP_REMOVED lines=15> */
.L_x_3408:
        /* <DEDUP_REMOVED lines=15> */
.L_x_3409:
        /* <DEDUP_REMOVED lines=15> */
.L_x_3410:
        /* <DEDUP_REMOVED lines=10> */
.L_x_3396:
[----:B------:R-:W-:Y:S05]  /*28ea0*/  BSYNC B1 ;  /* 0x0000000000017941 */ /* 0x000fea0003800000 */
.L_x_3395:
[----:B------:R-:W2:Y:S01]  /*28eb0*/  LDL R5, [R1+0x490] ;  /* 0x0004900001057983 */ /* 0x000ea20000100800 */
[----:B------:R-:W-:Y:S01]  /*28ec0*/  VIADD R0, R0, 0xfffffffe ;  /* 0xfffffffe00007836 */ /* 0x000fe20000000000 */
[----:B--2---:R-:W-:-:S13]  /*28ed0*/  ISETP.GT.AND P0, PT, R6, R5, PT ;  /* 0x000000050600720c */ /* 0x004fda0003f04270 */
[----:B------:R-:W-:Y:S05]  /*28ee0*/  @P0 BRA `(.L_x_3411) ;  /* 0xffffffe800e00947 */ /* 0x000fea000383ffff */
.L_x_3360:
[----:B------:R-:W-:Y:S05]  /*28ef0*/  BSYNC B0 ;  /* 0x0000000000007941 */ /* 0x000fea0003800000 */
.L_x_3359:
[----:B------:R-:W3:Y:S04]  /*28f00*/  LDL.LU R4, [R1+0x474] ;  /* 0x0004740001047983 */ /* 0x000ee80000300800 */
[----:B------:R-:W4:Y:S01]  /*28f10*/  LDL.LU R3, [R1+0x480] ;  /* 0x0004800001037983 */ /* 0x000f220000300800 */
[----:B------:R-:W0:Y:S01]  /*28f20*/  S2R R2, SR_TID.X ;  /* 0x0000000000027919 */ /* 0x000e220000002100 */
[----:B------:R-:W-:Y:S01]  /*28f30*/  BSSY B0, `(.L_x_3412) ;  /* 0x0000015000007945 */ /* 0x000fe20003800000 */
[----:B0-----:R-:W-:-:S04]  /*28f40*/  LOP3.LUT R2, R2, 0x7f, RZ, 0xc0, !PT ;  /* 0x0000007f02027812 */ /* 0x001fc800078ec0ff */
[----:B------:R-:W-:Y:S01]  /*28f50*/  ISETP.NE.AND P1, PT, R2, RZ, PT ;  /* 0x000000ff0200720c */ /* 0x000fe20003f25270 */
[----:B---3--:R-:W-:-:S05]  /*28f60*/  VIADD R0, R4, 0x1 ;  /* 0x0000000104007836 */ /* 0x008fca0000000000 */
[----:B------:R-:W-:-:S04]  /*28f70*/  ISETP.NE.AND P0, PT, R0, 0x2, PT ;  /* 0x000000020000780c */ /* 0x000fc80003f05270 */
[----:B------:R-:W-:-:S04]  /*28f80*/  SEL R2, RZ, 0x1, P0 ;  /* 0x00000001ff027807 */ /* 0x000fc80000000000 */
[----:B----4-:R-:W-:-:S05]  /*28f90*/  LOP3.LUT R3, R3, R2, RZ, 0x3c, !PT ;  /* 0x0000000203037212 */ /* 0x010fca00078e3cff */
[----:B------:R0:W-:Y:S01]  /*28fa0*/  STL [R1+0x480], R3 ;  /* 0x0004800301007387 */ /* 0x0001e20000100800 */
[----:B------:R-:W-:Y:S05]  /*28fb0*/  @P1 BRA `(.L_x_3413) ;  /* 0x0000000000301947 */ /* 0x000fea0003800000 */
[----:B0-----:R-:W0:Y:S01]  /*28fc0*/  S2R R3, SR_LANEID ;  /* 0x0000000000037919 */ /* 0x001e220000000000 */
[----:B------:R-:W-:Y:S02]  /*28fd0*/  VOTEU.ANY UR4, UPT, PT ;  /* 0x0000000000047886 */ /* 0x000fe400038e0100 */
[----:B------:R-:W0:Y:S08]  /*28fe0*/  FLO.U32 R4, UR4 ;  /* 0x0000000400047d00 */ /* 0x000e3000080e0000 */
[----:B------:R-:W3:Y:S01]  /*28ff0*/  POPC R5, UR4 ;  /* 0x0000000400057d09 */ /* 0x000ee20008000000 */
[----:B0-----:R-:W-:-:S02]  /*29000*/  ISETP.EQ.U32.AND P1, PT, R4, R3, PT ;  /* 0x000000030400720c */ /* 0x001fc40003f22070 */
[----:B------:R-:W3:Y:S11]  /*29010*/  LDC.64 R2, c[0x0][0xd60] ;  /* 0x00035800ff027b82 */ /* 0x000ef60000000a00 */
[----:B---3--:R-:W3:Y:S01]  /*29020*/  @P1 ATOMG.E.ADD.STRONG.GPU PT, R3, desc[UR40][R2.64], R5 ;  /* 0x00000005020319a8 */ /* 0x008ee200081ee1e8 */
[----:B--2---:R-:W0:Y:S02]  /*29030*/  S2R R6, SR_LTMASK ;  /* 0x0000000000067919 */ /* 0x004e240000003900 */
[----:B0-----:R-:W-:-:S04]  /*29040*/  LOP3.LUT R6, R6, UR4, RZ, 0xc0, !PT ;  /* 0x0000000406067c12 */ /* 0x001fc8000f8ec0ff */
[----:B------:R-:W0:Y:S01]  /*29050*/  POPC R7, R6 ;  /* 0x0000000600077309 */ /* 0x000e220000000000 */
[----:B---3--:R-:W0:Y:S02]  /*29060*/  SHFL.IDX PT, R4, R3, R4, 0x1f ;  /* 0x00001f0403047589 */ /* 0x008e2400000e0000 */
[----:B0-----:R-:W-:-:S07]  /*29070*/  IADD3 R16, R4, UR37, R7 ;  /* 0x0000002504107c10 */ /* 0x001fce000fffe007 */
.L_x_3413:
[----:B------:R-:W-:Y:S05]  /*29080*/  BSYNC B0 ;  /* 0x0000000000007941 */ /* 0x000fea0003800000 */
.L_x_3412:
[----:B------:R-:W-:-:S05]  /*29090*/  SEL R0, R0, RZ, P0 ;  /* 0x000000ff00007207 */ /* 0x000fca0000000000 */
[----:B------:R3:W-:Y:S02]  /*290a0*/  STL [R1+0x474], R0 ;  /* 0x0004740001007387 */ /* 0x0007e40000100800 */
.L_x_3325:
[----:B------:R-:W-:Y:S05]  /*290b0*/  BSYNC B7 ;  /* 0x0000000000077941 */ /* 0x000fea0003800000 */
.L_x_3323:
        /* <DEDUP_REMOVED lines=13> */
.L_x_3414:
        /* <DEDUP_REMOVED lines=8> */
[----:B0-----:R-:W0:Y:S02]  /*29210*/  @!P1 LDC.64 R2, c[0x0][0xd80] ;  /* 0x00036000ff029b82 */ /* 0x001e240000000a00 */
[----:B0-----:R-:W-:-:S06]  /*29220*/  @!P1 IMAD.WIDE R2, R5, 0x4, R2 ;  /* 0x0000000405029825 */ /* 0x001fcc00078e0202 */
[----:B------:R0:W2:Y:S01]  /*29230*/  @!P1 LDG.E R3, desc[UR40][R2.64] ;  /* 0x0000002802039981 */ /* 0x0000a2000c1e1900 */
[C---:B------:R-:W-:Y:S02]  /*29240*/  ISETP.GE.U32.AND P2, PT, R6.reuse, 0x2, PT ;  /* 0x000000020600780c */ /* 0x040fe40003f46070 */
[C---:B------:R-:W-:Y:S01]  /*29250*/  ISETP.GE.U32.AND P3, PT, R6.reuse, 0x4, PT ;  /* 0x000000040600780c */ /* 0x040fe20003f66070 */
[----:B------:R-:W-:Y:S01]  /*29260*/  SHFL.IDX PT, R0, R16, RZ, 0x1f ;  /* 0x00001fff10007589 */ /* 0x000fe200000e0000 */
[C---:B------:R-:W-:Y:S02]  /*29270*/  ISETP.GE.U32.AND P4, PT, R6.reuse, 0x8, PT ;  /* 0x000000080600780c */ /* 0x040fe40003f86070 */
[C---:B------:R-:W-:Y:S01]  /*29280*/  ISETP.GE.U32.AND P5, PT, R6.reuse, 0x10, PT ;  /* 0x000000100600780c */ /* 0x040fe20003fa6070 */
[----:B0-----:R-:W-:Y:S02]  /*29290*/  IMAD.MOV.U32 R2, RZ, RZ, RZ ;  /* 0x000000ffff027224 */ /* 0x001fe400078e00ff */
[----:B--2---:R-:W-:Y:S01]  /*292a0*/  @!P1 IMAD.MOV.U32 R2, RZ, RZ, R3 ;  /* 0x000000ffff029224 */ /* 0x004fe200078e0003 */
[----:B------:R-:W-:-:S04]  /*292b0*/  ISETP.NE.AND P1, PT, R6, RZ, PT ;  /* 0x000000ff0600720c */ /* 0x000fc80003f25270 */
[----:B------:R-:W0:Y:S02]  /*292c0*/  SHFL.UP PT, R14, R2, 0x1, RZ ;  /* 0x04200000020e7989 */ /* 0x000e2400000e00ff */
[----:B0-----:R-:W-:-:S05]  /*292d0*/  SEL R5, R14, RZ, P1 ;  /* 0x000000ff0e057207 */ /* 0x001fca0000800000 */
[----:B------:R-:W-:Y:S02]  /*292e0*/  IMAD.IADD R3, R2, 0x1, R5 ;  /* 0x0000000102037824 */ /* 0x000fe400078e0205 */
[----:B------:R-:W-:Y:S04]  /*292f0*/  SHFL.IDX PT, R5, R16, 0x1, 0x1f ;  /* 0x00201f0010057f89 */ /* 0x000fe800000e0000 */
        /* <DEDUP_REMOVED lines=12> */
[----:B------:R0:W2:Y:S02]  /*293c0*/  SHFL.IDX PT, R16, R3, 0x1f, 0x1f ;  /* 0x03e01f0003107f89 */ /* 0x0000a400000e0000 */
.L_x_3501:
[----:B------:R-:W-:Y:S02]  /*293d0*/  ULDC UR4, c[0x0][0xd38] ;  /* 0x00034e0000047ab9 */ /* 0x000fe40000000800 */
[----:B------:R-:W-:-:S04]  /*293e0*/  IMAD.U32 R4, RZ, RZ, UR4 ;  /* 0x00000004ff047e24 */ /* 0x000fc8000f8e00ff */
[----:B--2---:R-:W-:-:S04]  /*293f0*/  IMAD R16, R16, R4, RZ ;  /* 0x0000000410107224 */ /* 0x004fc800078e02ff */
[----:B------:R-:W-:-:S05]  /*29400*/  IMAD.IADD R5, R5, 0x1, R16 ;  /* 0x0000000105057824 */ /* 0x000fca00078e0210 */
[----:B------:R-:W-:-:S13]  /*29410*/  ISETP.GT.AND P6, PT, R5, R0, PT ;  /* 0x000000000500720c */ /* 0x000fda0003fc4270 */
[----:B------:R-:W-:Y:S05]  /*29420*/  @P6 BRA `(.L_x_3417) ;  /* 0x00000000009c6947 */ /* 0x000fea0003800000 */
.L_x_3422:
[----:B------:R-:W2:Y:S01]  /*29430*/  LDC R2, c[0x0][0xd3c] ;  /* 0x00034f00ff027b82 */ /* 0x000ea20000000800 */
[----:B------:R-:W-:-:S05]  /*29440*/  VIADD R19, R19, 0x1f ;  /* 0x0000001f13137836 */ /* 0x000fca0000000000 */
[----:B--2---:R-:W-:-:S13]  /*29450*/  ISETP.GE.AND P6, PT, R19, R2, PT ;  /* 0x000000021300720c */ /* 0x004fda0003fc6270 */
        /* <DEDUP_REMOVED lines=11> */
.L_x_3420:
[----:B------:R-:W-:Y:S05]  /*29510*/  BSYNC B0 ;  /* 0x0000000000007941 */ /* 0x000fea0003800000 */
.L_x_3419:
        /* <DEDUP_REMOVED lines=18> */
.L_x_3509:
[----:B------:R-:W-:Y:S02]  /*29640*/  ULDC UR4, c[0x0][0xd38] ;  /* 0x00034e0000047ab9 */ /* 0x000fe40000000800 */
[----:B------:R-:W-:-:S04]  /*29650*/  IMAD.U32 R4, RZ, RZ, UR4 ;  /* 0x00000004ff047e24 */ /* 0x000fc8000f8e00ff */
[----:B--2---:R-:W-:-:S04]  /*29660*/  IMAD R16, R16, R4, RZ ;  /* 0x0000000410107224 */ /* 0x004fc800078e02ff */
[----:B------:R-:W-:-:S05]  /*29670*/  IMAD.IADD R5, R16, 0x1, R5 ;  /* 0x0000000110057824 */ /* 0x000fca00078e0205 */
[----:B------:R-:W-:-:S13]  /*29680*/  ISETP.GT.AND P6, PT, R5, R0, PT ;  /* 0x000000000500720c */ /* 0x000fda0003fc4270 */
[----:B------:R-:W-:Y:S05]  /*29690*/  @!P6 BRA `(.L_x_3422) ;  /* 0xfffffffc0064e947 */ /* 0x000fea000383ffff */
.L_x_3417:
        /* <DEDUP_REMOVED lines=8> */
.L_x_3513:
[----:B------:R-:W-:Y:S01]  /*29720*/  ISETP.NE.AND P0, PT, R5, RZ, PT ;  /* 0x000000ff0500720c */ /* 0x000fe20003f05270 */
[----:B------:R-:W-:-:S12]  /*29730*/  IMAD.MOV.U32 R5, RZ, RZ, RZ ;  /* 0x000000ffff057224 */ /* 0x000fd800078e00ff */
[----:B------:R-:W-:Y:S05]  /*29740*/  @!P0 BRA `(.L_x_3424) ;  /* 0x0000000000148947 */ /* 0x000fea0003800000 */
[----:B------:R-:W-:Y:S01]  /*29750*/  UMOV UR4, 0xffffffff ;  /* 0xffffffff00047882 */ /* 0x000fe20000000000 */
[----:B------:R-:W-:Y:S02]  /*29760*/  VIADD R12, R6, 0xffffffff ;  /* 0xffffffff060c7836 */ /* 0x000fe40000000000 */
[----:B------:R-:W-:Y:S05]  /*29770*/  BRA.DIV UR4, `(.L_x_3425) ;  /* 0x0000003204807947 */ /* 0x000fea000b800000 */
[----:B0-----:R0:W4:Y:S02]  /*29780*/  SHFL.IDX PT, R3, R3, R12, 0x1f ;  /* 0x00001f0c03037589 */ /* 0x00112400000e0000 */
.L_x_3516:
[----:B----4-:R-:W-:-:S07]  /*29790*/  IMAD.MOV.U32 R5, RZ, RZ, R3 ;  /* 0x000000ffff057224 */ /* 0x010fce00078e0003 */
.L_x_3424:
[----:B0-2---:R-:W0:Y:S01]  /*297a0*/  LDC.64 R2, c[0x0][0xd90] ;  /* 0x00036400ff027b82 */ /* 0x005e220000000a00 */
[----:B------:R-:W-:-:S04]  /*297b0*/  IMAD.IADD R19, R6, 0x1, R19 ;  /* 0x0000000106137824 */ /* 0x000fc800078e0213 */
[----:B0-----:R-:W-:-:S05]  /*297c0*/  IMAD.WIDE R2, R19, 0x4, R2 ;  /* 0x0000000413027825 */ /* 0x001fca00078e0202 */
[----:B------:R-:W3:Y:S01]  /*297d0*/  LDG.E R7, desc[UR40][R2.64] ;  /* 0x0000002802077981 */ /* 0x000ee2000c1e1900 */
[----:B------:R-:W-:-:S04]  /*297e0*/  IMAD R16, R5, R4, R16 ;  /* 0x0000000405107224 */ /* 0x000fc800078e0210 */
[----:B------:R-:W-:Y:S02]  /*297f0*/  IMAD.IADD R0, R0, 0x1, -R16 ;  /* 0x0000000100007824 */ /* 0x000fe400078e0a10 */
[----:B---3--:R-:W-:-:S05]  /*29800*/  IMAD R6, R17, R7, RZ ;  /* 0x0000000711067224 */ /* 0x008fca00078e02ff */
        /* <DEDUP_REMOVED lines=59> */
.L_x_3418:
[----:B------:R-:W-:Y:S01]  /*29bc0*/  UMOV UR4, URZ ;  /* 0x0000003f00047c82 */ /* 0x000fe20008000000 */
[----:B------:R-:W-:Y:S01]  /*29bd0*/  UMOV UR5, URZ ;  /* 0x0000003f00057c82 */ /* 0x000fe20008000000 */
[----:B------:R-:W-:Y:S01]  /*29be0*/  ULDC UR6, c[0x0][0xd3c] ;  /* 0x00034f0000067ab9 */ /* 0x000fe20000000800 */
[----:B------:R-:W-:Y:S02]  /*29bf0*/  IMAD.MOV.U32 R16, RZ, RZ, R0 ;  /* 0x000000ffff107224 */ /* 0x000fe400078e0000 */
[----:B------:R-:W-:Y:S02]  /*29c00*/  IMAD.U32 R17, RZ, RZ, UR4 ;  /* 0x00000004ff117e24 */ /* 0x000fe4000f8e00ff */
[----:B------:R-:W-:Y:S02]  /*29c10*/  IMAD.U32 R18, RZ, RZ, UR5 ;  /* 0x00000005ff127e24 */ /* 0x000fe4000f8e00ff */
[----:B------:R-:W-:-:S07]  /*29c20*/  IMAD.U32 R19, RZ, RZ, UR6 ;  /* 0x00000006ff137e24 */ /* 0x000fce000f8e00ff */
.L_x_3426:
[----:B------:R2:W3:Y:S01]  /*29c30*/  LDL R2, [R1+0x470] ;  /* 0x0004700001027983 */ /* 0x0004e20000100800 */
[----:B------:R-:W4:Y:S01]  /*29c40*/  S2R R0, SR_TID.X ;  /* 0x0000000000007919 */ /* 0x000f220000002100 */
[----:B------:R-:W-:Y:S05]  /*29c50*/  WARPSYNC.ALL ;  /* 0x0000000000007948 */ /* 0x000fea0003800000 */
[----:B----4-:R-:W-:Y:S01]  /*29c60*/  LOP3.LUT R0, R0, 0x1f, RZ, 0xc0, !PT ;  /* 0x0000001f00007812 */ /* 0x010fe200078ec0ff */
[----:B------:R-:W-:Y:S03]  /*29c70*/  BAR.SYNC.DEFER_BLOCKING 0x4, 0x180 ;  /* 0x0106000000007b1d */ /* 0x000fe60000010000 */
[----:B------:R-:W-:-:S13]  /*29c80*/  ISETP.NE.AND P0, PT, R0, RZ, PT ;  /* 0x000000ff0000720c */ /* 0x000fda0003f05270 */
[----:B0-----:R-:W3:Y:S01]  /*29c90*/  @!P0 S2R R3, SR_CgaCtaId ;  /* 0x0000000000038919 */ /* 0x001ee20000008800 */
[----:B------:R-:W-:-:S04]  /*29ca0*/  @!P0 MOV R0, 0x400 ;  /* 0x0000040000008802 */ /* 0x000fc80000000f00 */
[----:B---3--:R-:W-:-:S05]  /*29cb0*/  @!P0 LEA R2, R3, R0, 0x18 ;  /* 0x0000000003028211 */ /* 0x008fca00078ec0ff */
[----:B------:R2:W-:Y:S04]  /*29cc0*/  @!P0 STS.128 [R2+0x324d0], R16 ;  /* 0x0324d01002008388 */ /* 0x0005e80000000c00 */
[----:B------:R2:W-:Y:S01]  /*29cd0*/  @!P0 STL [R1+0x470], R2 ;  /* 0x0004700201008387 */ /* 0x0005e20000100800 */
[----:B------:R-:W-:Y:S06]  /*29ce0*/  BAR.ARV 0x5, 0x180 ;  /* 0x0146000000007b1d */ /* 0x000fec0000002000 */
.L_x_3415:
[----:B------:R-:W-:Y:S02]  /*29cf0*/  ULDC UR4, c[0x0][0xd3c] ;  /* 0x00034f0000047ab9 */ /* 0x000fe40000000800 */
[----:B----4-:R-:W-:-:S13]  /*29d00*/  ISETP.GE.AND P0, PT, R19, UR4, PT ;  /* 0x0000000413007c0c */ /* 0x010fda000bf06270 */
[----:B------:R-:W-:Y:S05]  /*29d10*/  @!P0 BRA `(.L_x_3427) ;  /* 0xffffff9c00a88947 */ /* 0x000fea000383ffff */
[----:B------:R-:W-:Y:S05]  /*29d20*/  BSYNC B8 ;  /* 0x0000000000087941 */ /* 0x000fea0003800000 */
.L_x_3311:
[----:B---3--:R-:W3:Y:S01]  /*29d30*/  LDL.LU R0, [R1+0x4dc] ;  /* 0x0004dc0001007983 */ /* 0x008ee20000300800 */
[----:B------:R-:W-:Y:S01]  /*29d40*/  BSSY B0, `(.L_x_3428) ;  /* 0x000000b000007945 */ /* 0x000fe20003800000 */
[----:B------:R-:W4:Y:S01]  /*29d50*/  S2R R5, SR_CgaCtaId ;  /* 0x0000000000057919 */ /* 0x000f220000008800 */
[----:B---3--:R-:W-:-:S05]  /*29d60*/  VIADD R0, R0, 0x1 ;  /* 0x0000000100007836 */ /* 0x008fca0000000000 */
[----:B0-2---:R-:W-:-:S04]  /*29d70*/  LEA.HI R2, R0, R0, RZ, 0x1 ;  /* 0x0000000000027211 */ /* 0x005fc800078f08ff */
[----:B------:R-:W-:-:S05]  /*29d80*/  LOP3.LUT R3, R2, 0xfffffffe, RZ, 0xc0, !PT ;  /* 0xfffffffe02037812 */ /* 0x000fca00078ec0ff */
[----:B------:R-:W-:Y:S01]  /*29d90*/  IMAD.IADD R3, R0, 0x1, -R3 ;  /* 0x0000000100037824 */ /* 0x000fe200078e0a03 */
[----:B------:R-:W-:-:S04]  /*29da0*/  MOV R0, 0x400 ;  /* 0x0000040000007802 */ /* 0x000fc80000000f00 */
[----:B----4-:R-:W-:Y:S02]  /*29db0*/  LEA R0, R5, R0, 0x18 ;  /* 0x0000000005007211 */ /* 0x010fe400078ec0ff */
[----:B------:R-:W-:-:S04]  /*29dc0*/  SHF.L.U32 R3, R3, 0x1f, RZ ;  /* 0x0000001f03037819 */ /* 0x000fc800000006ff */
[----:B------:R-:W0:Y:S02]  /*29dd0*/  SYNCS.PHASECHK.TRANS64.TRYWAIT P0, [R0+URZ+0x32420], R3 ;  /* 0x03242003000075a7 */ /* 0x000e24000800017f */
[----:B0-----:R-:W-:Y:S05]  /*29de0*/  @!P0 BRA `(.L_x_3429) ;  /* 0x0000002c000c8947 */ /* 0x001fea0003800000 */
.L_x_3517:
[----:B------:R-:W-:Y:S05]  /*29df0*/  BSYNC B0 ;  /* 0x0000000000007941 */ /* 0x000fea0003800000 */
.L_x_3428:
[----:B------:R-:W-:-:S03]  /*29e00*/  UMOV UR4, 0xffffffff ;  /* 0xffffffff00047882 */ /* 0x000fc60000000000 */
[----:B------:R-:W-:Y:S05]  /*29e10*/  BRA.DIV UR4, `(.L_x_3430) ;  /* 0x0000002e04147947 */ /* 0x000fea000b800000 */
[----:B------:R-:W2:Y:S02]  /*29e20*/  S2R R2, SR_TID.X ;  /* 0x0000000000027919 */ /* 0x000ea40000002100 */
[----:B--2---:R-:W-:-:S04]  /*29e30*/  SHF.R.U32.HI R2, RZ, 0x5, R2 ;  /* 0x00000005ff027819 */ /* 0x004fc80000011602 */
[----:B------:R-:W-:-:S05]  /*29e40*/  LOP3.LUT R2, R2, 0x3, RZ, 0xc0, !PT ;  /* 0x0000000302027812 */ /* 0x000fca00078ec0ff */
[----:B------:R2:W3:Y:S02]  /*29e50*/  SHFL.IDX PT, R14, R2, RZ, 0x1f ;  /* 0x00001fff020e7589 */ /* 0x0004e400000e0000 */
.L_x_3520:
[----:B---3--:R-:W-:Y:S01]  /*29e60*/  ISETP.NE.AND P0, PT, R14, RZ, PT ;  /* 0x000000ff0e00720c */ /* 0x008fe20003f05270 */
[----:B------:R-:W-:-:S12]  /*29e70*/  BSSY B0, `(.L_x_3431) ;  /* 0x0000027000007945 */ /* 0x000fd80003800000 */
[----:B------:R-:W-:Y:S05]  /*29e80*/  @P0 BRA `(.L_x_3432) ;  /* 0x0000000000940947 */ /* 0x000fea0003800000 */
[----:B------:R-:W-:-:S03]  /*29e90*/  UMOV UR4, 0xffffffff ;  /* 0xffffffff00047882 */ /* 0x000fc60000000000 */
[----:B------:R-:W-:Y:S05]  /*29ea0*/  BRA.DIV UR4, `(.L_x_3433) ;  /* 0x0000002e04247947 */ /* 0x000fea000b800000 */
[----:B------:R-:W-:-:S13]  /*29eb0*/  ELECT P6, URZ, PT ;  /* 0x00000000003f782f */ /* 0x000fda00038c0000 */
.L_x_3523:
[----:B------:R-:W-:Y:S05]  /*29ec0*/  @!P6 BRA `(.L_x_3432) ;  /* 0x000000000084e947 */ /* 0x000fea0003800000 */
[----:B------:R-:W-:-:S06]  /*29ed0*/  ULOP3.LUT UR4, UR36, 0x2, URZ, 0xfc, !UPT ;  /* 0x0000000224047892 */ /* 0x000fcc000f8efc3f */
[----:B--2---:R-:W-:-:S05]  /*29ee0*/  IMAD.U32 R2, RZ, RZ, UR4 ;  /* 0x00000004ff027e24 */ /* 0x004fca000f8e00ff */
[----:B------:R-:W-:-:S13]  /*29ef0*/  ISETP.NE.AND P2, PT, R2, 0x3, PT ;  /* 0x000000030200780c */ /* 0x000fda0003f45270 */
[----:B------:R-:W-:Y:S05]  /*29f00*/  @!P2 BRA `(.L_x_3434) ;  /* 0x000000000004a947 */ /* 0x000fea0003800000 */
[----:B------:R-:W-:Y:S01]  /*29f10*/  BPT.TRAP 0x1 ;  /* 0x000000040000795c */ /* 0x000fe20000300000 */
.L_x_3434:
        /* <DEDUP_REMOVED lines=14> */
.L_x_3524:
[----:B------:R-:W2:Y:S02]  /*2a000*/  SYNCS.PHASECHK.TRANS64.TRYWAIT P0, [R7+URZ], R2 ;  /* 0x00000002070075a7 */ /* 0x000ea4000800017f */
[----:B--2---:R-:W-:Y:S05]  /*2a010*/  @!P0 BRA `(.L_x_3436) ;  /* 0x0000002800fc8947 */ /* 0x004fea0003800000 */
.L_x_3525:
[----:B------:R-:W-:Y:S05]  /*2a020*/  @!P2 BRA `(.L_x_3437) ;  /* 0x000000000004a947 */ /* 0x000fea0003800000 */
[----:B------:R-:W-:Y:S01]  /*2a030*/  BPT.TRAP 0x1 ;  /* 0x000000040000795c */ /* 0x000fe20000300000 */
.L_x_3437:
[----:B------:R-:W3:Y:S01]  /*2a040*/  LDL.LU R4, [R1+0x474] ;  /* 0x0004740001047983 */ /* 0x000ee20000300800 */
[----:B------:R-:W-:-:S04]  /*2a050*/  VIADD R0, R0, 0x32460 ;  /* 0x0003246000007836 */ /* 0x000fc80000000000 */
[----:B---3--:R-:W-:-:S04]  /*2a060*/  IMAD R4, R4, 0x8, R0 ;  /* 0x0000000804047824 */ /* 0x008fc800078e0200 */
[----:B------:R-:W3:Y:S02]  /*2a070*/  SYNCS.PHASECHK.TRANS64.TRYWAIT P0, [R4+URZ], R5 ;  /* 0x00000005040075a7 */ /* 0x000ee4000800017f */
[----:B---3--:R-:W-:Y:S05]  /*2a080*/  @!P0 BRA `(.L_x_3438) ;  /* 0x0000002800f48947 */ /* 0x008fea0003800000 */
.L_x_3526:
[----:B------:R-:W-:-:S07]  /*2a090*/  IMAD R3, R3, 0x8, R0 ;  /* 0x0000000803037824 */ /* 0x000fce00078e0200 */
.L_x_3439:
[----:B----4-:R4:W0:Y:S02]  /*2a0a0*/  SYNCS.PHASECHK.TRANS64.TRYWAIT P0, [R3+URZ], R2 ;  /* 0x00000002030075a7 */ /* 0x010824000800017f */
[----:B0-----:R-:W-:Y:S05]  /*2a0b0*/  @!P0 NANOSLEEP.SYNCS 0x989680 ;  /* 0x009896800000895d */ /* 0x001fea0003900000 */
[----:B------:R-:W0:Y:S02]  /*2a0c0*/  @!P0 SYNCS.PHASECHK.TRANS64 P0, [R3+URZ], R2 ;  /* 0x00000002030085a7 */ /* 0x000e24000800007f */
[----:B0-----:R-:W-:Y:S05]  /*2a0d0*/  @!P0 BRA `(.L_x_3439) ;  /* 0xfffffffc00f08947 */ /* 0x001fea000383ffff */
.L_x_3432:
[----:B------:R-:W-:Y:S05]  /*2a0e0*/  BSYNC B0 ;  /* 0x0000000000007941 */ /* 0x000fea0003800000 */
.L_x_3431:
[----:B------:R-:W-:Y:S05]  /*2a0f0*/  EXIT ;  /* 0x000000000000794d */ /* 0x000fea0003800000 */
.L_x_3188:
[----:B0-----:R-:W-:-:S04]  /*2a100*/  IMAD.U32 R9, RZ, RZ, UR46 ;  /* 0x0000002eff097e24 */ /* 0x001fc8000f8e00ff */
[----:B------:R0:W1:Y:S03]  /*2a110*/  SYNCS.PHASECHK.TRANS64.TRYWAIT P0, [R9+URZ+0x32400], R0 ;  /* 0x03240000090075a7 */ /* 0x000066000800017f */
[----:B-1----:R-:W-:Y:S05]  /*2a120*/  @!P0 NANOSLEEP.SYNCS 0x989680 ;  /* 0x009896800000895d */ /* 0x002fea0003900000 */
[----:B------:R-:W1:Y:S02]  /*2a130*/  @!P0 SYNCS.PHASECHK.TRANS64 P0, [R9+URZ+0x32400], R0 ;  /* 0x03240000090085a7 */ /* 0x000e64000800007f */
[----:B-1----:R-:W-:Y:S05]  /*2a140*/  @!P0 BRA `(.L_x_3188) ;  /* 0xfffffffc00ec8947 */ /* 0x002fea000383ffff */
[----:B------:R-:W-:Y:S05]  /*2a150*/  BRA `(.L_x_3440) ;  /* 0xfffffd8800007947 */ /* 0x000fea000383ffff */
.L_x_3195:
[----:B-1----:R1:W2:Y:S02]  /*2a160*/  SYNCS.PHASECHK.TRANS64.TRYWAIT P0, [R20+URZ], R21 ;  /* 0x00000015140075a7 */ /* 0x0022a4000800017f */
[----:B--2---:R-:W-:Y:S05]  /*2a170*/  @!P0 NANOSLEEP.SYNCS 0x989680 ;  /* 0x009896800000895d */ /* 0x004fea0003900000 */
[----:B------:R-:W2:Y:S02]  /*2a180*/  @!P0 SYNCS.PHASECHK.TRANS64 P0, [R20+URZ], R21 ;  /* 0x00000015140085a7 */ /* 0x000ea4000800007f */
[----:B--2---:R-:W-:Y:S05]  /*2a190*/  @!P0 BRA `(.L_x_3195) ;  /* 0xfffffffc00f08947 */ /* 0x004fea000383ffff */
[----:B------:R-:W-:Y:S05]  /*2a1a0*/  BRA `(.L_x_3194) ;  /* 0xfffffd8c00107947 */ /* 0x000fea000383ffff */
.L_x_3197:
[----:B0-----:R-:W-:-:S04]  /*2a1b0*/  IMAD.U32 R9, RZ, RZ, UR46 ;  /* 0x0000002eff097e24 */ /* 0x001fc8000f8e00ff */
[----:B------:R0:W1:Y:S03]  /*2a1c0*/  SYNCS.PHASECHK.TRANS64.TRYWAIT P0, [R9+URZ+0x32410], R8 ;  /* 0x03241008090075a7 */ /* 0x000066000800017f */
[----:B-1----:R-:W-:Y:S05]  /*2a1d0*/  @!P0 NANOSLEEP.SYNCS 0x989680 ;  /* 0x009896800000895d */ /* 0x002fea0003900000 */
[----:B------:R-:W1:Y:S02]  /*2a1e0*/  @!P0 SYNCS.PHASECHK.TRANS64 P0, [R9+URZ+0x32410], R8 ;  /* 0x03241008090085a7 */ /* 0x000e64000800007f */
[----:B-1----:R-:W-:Y:S05]  /*2a1f0*/  @!P0 BRA `(.L_x_3197) ;  /* 0xfffffffc00ec8947 */ /* 0x002fea000383ffff */
[----:B------:R-:W-:Y:S05]  /*2a200*/  BRA `(.L_x_3441) ;  /* 0xfffffd8c00e47947 */ /* 0x000fea000383ffff */
.L_x_3204:
[----:B-1----:R1:W2:Y:S02]  /*2a210*/  SYNCS.PHASECHK.TRANS64.TRYWAIT P0, [R8+URZ], R9 ;  /* 0x00000009080075a7 */ /* 0x0022a4000800017f */
[----:B--2---:R-:W-:Y:S05]  /*2a220*/  @!P0 NANOSLEEP.SYNCS 0x989680 ;  /* 0x009896800000895d */ /* 0x004fea0003900000 */
[----:B------:R-:W2:Y:S02]  /*2a230*/  @!P0 SYNCS.PHASECHK.TRANS64 P0, [R8+URZ], R9 ;  /* 0x00000009080085a7 */ /* 0x000ea4000800007f */
[----:B--2---:R-:W-:Y:S05]  /*2a240*/  @!P0 BRA `(.L_x_3204) ;  /* 0xfffffffc00f08947 */ /* 0x004fea000383ffff */
[----:B------:R-:W-:Y:S05]  /*2a250*/  BRA `(.L_x_3203) ;  /* 0xfffffd9000287947 */ /* 0x000fea000383ffff */
.L_x_3239:
[----:B0-----:R0:W1:Y:S02]  /*2a260*/  SYNCS.PHASECHK.TRANS64.TRYWAIT P2, [R0+URZ], R3 ;  /* 0x00000003000075a7 */ /* 0x001064000804017f */
[----:B-1----:R-:W-:Y:S05]  /*2a270*/  @!P2 NANOSLEEP.SYNCS 0x989680 ;  /* 0x009896800000a95d */ /* 0x002fea0003900000 */
[----:B------:R-:W1:Y:S02]  /*2a280*/  @!P2 SYNCS.PHASECHK.TRANS64 P2, [R0+URZ], R3 ;  /* 0x000000030000a5a7 */ /* 0x000e64000804007f */
[----:B-1----:R-:W-:Y:S05]  /*2a290*/  @!P2 BRA `(.L_x_3239) ;  /* 0xfffffffc00f0a947 */ /* 0x002fea000383ffff */
[----:B------:R-:W-:Y:S05]  /*2a2a0*/  BRA `(.L_x_3238) ;  /* 0xfffffdfc00887947 */ /* 0x000fea000383ffff */
.L_x_3246:
[----:B-1----:R1:W2:Y:S02]  /*2a2b0*/  SYNCS.PHASECHK.TRANS64.TRYWAIT P2, [R4+URZ], R5 ;  /* 0x00000005040075a7 */ /* 0x0022a4000804017f */
[----:B--2---:R-:W-:Y:S05]  /*2a2c0*/  @!P2 NANOSLEEP.SYNCS 0x989680 ;  /* 0x009896800000a95d */ /* 0x004fea0003900000 */
[----:B------:R-:W2:Y:S02]  /*2a2d0*/  @!P2 SYNCS.PHASECHK.TRANS64 P2, [R4+URZ], R5 ;  /* 0x000000050400a5a7 */ /* 0x000ea4000804007f */
[----:B--2---:R-:W-:Y:S05]  /*2a2e0*/  @!P2 BRA `(.L_x_3246) ;  /* 0xfffffffc00f0a947 */ /* 0x004fea000383ffff */
[----:B------:R-:W-:Y:S05]  /*2a2f0*/  BRA `(.L_x_3245) ;  /* 0xfffffe0000ac7947 */ /* 0x000fea000383ffff */
.L_x_3257:
[----:B-1----:R1:W2:Y:S02]  /*2a300*/  SYNCS.PHASECHK.TRANS64.TRYWAIT P1, [R0+URZ], R7 ;  /* 0x00000007000075a7 */ /* 0x0022a4000802017f */
[----:B--2---:R-:W-:Y:S05]  /*2a310*/  @!P1 NANOSLEEP.SYNCS 0x989680 ;  /* 0x009896800000995d */ /* 0x004fea0003900000 */
[----:B------:R-:W2:Y:S02]  /*2a320*/  @!P1 SYNCS.PHASECHK.TRANS64 P1, [R0+URZ], R7 ;  /* 0x00000007000095a7 */ /* 0x000ea4000802007f */
[----:B--2---:R-:W-:Y:S05]  /*2a330*/  @!P1 BRA `(.L_x_3257) ;  /* 0xfffffffc00f09947 */ /* 0x004fea000383ffff */
[----:B------:R-:W-:Y:S05]  /*2a340*/  BRA `(.L_x_3256) ;  /* 0xfffffe9800d07947 */ /* 0x000fea000383ffff */
.L_x_3264:
[----:B-1----:R1:W2:Y:S02]  /*2a350*/  SYNCS.PHASECHK.TRANS64.TRYWAIT P1, [R4+URZ], R5 ;  /* 0x00000005040075a7 */ /* 0x0022a4000802017f */
[----:B--2---:R-:W-:Y:S05]  /*2a360*/  @!P1 NANOSLEEP.SYNCS 0x989680 ;  /* 0x009896800000995d */ /* 0x004fea0003900000 */
[----:B------:R-:W2:Y:S02]  /*2a370*/  @!P1 SYNCS.PHASECHK.TRANS64 P1, [R4+URZ], R5 ;  /* 0x00000005040095a7 */ /* 0x000ea4000802007f */
[----:B--2---:R-:W-:Y:S05]  /*2a380*/  @!P1 BRA `(.L_x_3264) ;  /* 0xfffffffc00f09947 */ /* 0x004fea000383ffff */
[----:B------:R-:W-:Y:S05]  /*2a390*/  BRA `(.L_x_3263) ;  /* 0xfffffe9c00f47947 */ /* 0x000fea000383ffff */
.L_x_3331:
        /* <DEDUP_REMOVED lines=11> */
.L_x_3443:
[----:B------:R-:W-:Y:S05]  /*2a450*/  BSYNC B0 ;  /* 0x0000000000007941 */ /* 0x000fea0003800000 */
.L_x_3442:
[----:B------:R-:W-:Y:S05]  /*2a460*/  BRA `(.L_x_3444) ;  /* 0xffffffa400847947 */ /* 0x000fea000383ffff */
.L_x_3333:
[----:B------:R-:W-:Y:S01]  /*2a470*/  BSSY B0, `(.L_x_3445) ;  /* 0x0000006000007945 */ /* 0x000fe20003800000 */
[----:B------:R-:W-:-:S07]  /*2a480*/  IMAD.MOV.U32 R15, RZ, RZ, -0x1 ;  /* 0xffffffffff0f7424 */ /* 0x000fce00078e00ff */
[----:B012-4-:R-:W-:Y:S05]  /*2a490*/  WARPSYNC.COLLECTIVE R15, `(.L_x_3446) ;  /* 0x000000000f0c7348 */ /* 0x017fea0003c00000 */
[----:B------:R-:W-:Y:S02]  /*2a4a0*/  ELECT P6, UR62, PT ;  /* 0x00000000003e782f */ /* 0x000fe400038c0000 */
[----:B------:R-:W-:Y:S01]  /*2a4b0*/  MOV R14, UR62 ;  /* 0x0000003e000e7c02 */ /* 0x000fe20008000f00 */
[----:B012-4-:R-:W-:Y:S10]  /*2a4c0*/  ENDCOLLECTIVE ;  /* 0x000000000000791b */ /* 0x017ff40003800000 */
.L_x_3446:
[----:B------:R-:W-:Y:S05]  /*2a4d0*/  BSYNC B0 ;  /* 0x0000000000007941 */ /* 0x000fea0003800000 */
.L_x_3445:
[----:B------:R-:W-:Y:S05]  /*2a4e0*/  BRA `(.L_x_3447) ;  /* 0xffffffa400907947 */ /* 0x000fea000383ffff */
.L_x_3335:
[----:B--2---:R2:W3:Y:S02]  /*2a4f0*/  SYNCS.PHASECHK.TRANS64.TRYWAIT P0, [R0+URZ+0x32440], R2 ;  /* 0x03244002000075a7 */ /* 0x0044e4000800017f */
[----:B---3--:R-:W-:Y:S05]  /*2a500*/  @!P0 NANOSLEEP.SYNCS 0x989680 ;  /* 0x009896800000895d */ /* 0x008fea0003900000 */
[----:B------:R-:W3:Y:S02]  /*2a510*/  @!P0 SYNCS.PHASECHK.TRANS64 P0, [R0+URZ+0x32440], R2 ;  /* 0x03244002000085a7 */ /* 0x000ee4000800007f */
[----:B---3--:R-:W-:Y:S05]  /*2a520*/  @!P0 BRA `(.L_x_3335) ;  /* 0xfffffffc00f08947 */ /* 0x008fea000383ffff */
[----:B------:R-:W-:Y:S05]  /*2a530*/  BRA `(.L_x_3448) ;  /* 0xffffffa400f87947 */ /* 0x000fea000383ffff */
.L_x_3339:
[----:B------:R0:W5:Y:S01]  /*2a540*/  LDL R2, [R1+0x4a4] ;  /* 0x0004a40001027983 */ /* 0x0001620000100800 */
[----:B------:R-:W-:Y:S02]  /*2a550*/  IMAD.MOV.U32 R6, RZ, RZ, R11 ;  /* 0x000000ffff067224 */ /* 0x000fe400078e000b */
        /* <DEDUP_REMOVED lines=8> */
.L_x_3449:
[----:B------:R0:W-:Y:S01]  /*2a5e0*/  STL [R1+0x494], R8 ;  /* 0x0004940801007387 */ /* 0x0001e20000100800 */
[----:B------:R-:W-:Y:S02]  /*2a5f0*/  IMAD.MOV.U32 R13, RZ, RZ, R3 ;  /* 0x000000ffff0d7224 */ /* 0x000fe400078e0003 */
[----:B------:R-:W-:-:S07]  /*2a600*/  IMAD.MOV.U32 R4, RZ, RZ, R14 ;  /* 0x000000ffff047224 */ /* 0x000fce00078e000e */
[----:B0-----:R-:W-:Y:S05]  /*2a610*/  WARPSYNC.COLLECTIVE R15, `(.L_x_3450) ;  /* 0x000000000f087348 */ /* 0x001fea0003c00000 */
[----:B------:R1:W2:Y:S02]  /*2a620*/  SHFL.IDX P6, R14, R13, R12, R11 ;  /* 0x0000000c0d0e7389 */ /* 0x0002a400000c000b */
[----:B012---:R-:W-:Y:S01]  /*2a630*/  ENDCOLLECTIVE ;  /* 0x000000000000791b */ /* 0x007fe20003800000 */
.L_x_3450:
[----:B------:R-:W-:Y:S02]  /*2a640*/  IMAD.MOV.U32 R13, RZ, RZ, R0 ;  /* 0x000000ffff0d7224 */ /* 0x000fe400078e0000 */
[----:B------:R-:W-:Y:S02]  /*2a650*/  IMAD.MOV.U32 R12, RZ, RZ, 0x1 ;  /* 0x00000001ff0c7424 */ /* 0x000fe400078e00ff */
[----:B------:R-:W-:-:S07]  /*2a660*/  IMAD.MOV.U32 R5, RZ, RZ, R14 ;  /* 0x000000ffff057224 */ /* 0x000fce00078e000e */
[----:B------:R-:W-:Y:S05]  /*2a670*/  WARPSYNC.COLLECTIVE R15, `(.L_x_3451) ;  /* 0x000000000f087348 */ /* 0x000fea0003c00000 */
[----:B------:R0:W1:Y:S02]  /*2a680*/  SHFL.IDX P6, R14, R13, R12, R11 ;  /* 0x0000000c0d0e7389 */ /* 0x00006400000c000b */
[----:B01----:R-:W-:Y:S01]  /*2a690*/  ENDCOLLECTIVE ;  /* 0x000000000000791b */ /* 0x003fe20003800000 */
.L_x_3451:
[----:B------:R-:W-:Y:S02]  /*2a6a0*/  IMAD.MOV.U32 R13, RZ, RZ, R3 ;  /* 0x000000ffff0d7224 */ /* 0x000fe400078e0003 */
[----:B------:R-:W-:Y:S02]  /*2a6b0*/  IMAD R2, R2, R7, RZ ;  /* 0x0000000702027224 */ /* 0x000fe400078e02ff */
[----:B------:R-:W-:-:S07]  /*2a6c0*/  IMAD.MOV.U32 R7, RZ, RZ, R14 ;  /* 0x000000ffff077224 */ /* 0x000fce00078e000e */
[----:B------:R-:W-:Y:S05]  /*2a6d0*/  WARPSYNC.COLLECTIVE R15, `(.L_x_3452) ;  /* 0x000000000f087348 */ /* 0x000fea0003c00000 */
[----:B------:R0:W1:Y:S02]  /*2a6e0*/  SHFL.IDX P6, R14, R13, R12, R11 ;  /* 0x0000000c0d0e7389 */ /* 0x00006400000c000b */
[----:B01----:R-:W-:Y:S01]  /*2a6f0*/  ENDCOLLECTIVE ;  /* 0x000000000000791b */ /* 0x003fe20003800000 */
.L_x_3452:
[----:B------:R-:W-:-:S13]  /*2a700*/  ISETP.GE.AND P1, PT, R8, R2, PT ;  /* 0x000000020800720c */ /* 0x000fda0003f26270 */
[----:B------:R-:W-:Y:S01]  /*2a710*/  @!P1 LEA R5, P3, R10, R5, 0x1 ;  /* 0x000000050a059211 */ /* 0x000fe200078608ff */
[----:B------:R-:W-:Y:S02]  /*2a720*/  IMAD.MOV.U32 R13, RZ, RZ, R0 ;  /* 0x000000ffff0d7224 */ /* 0x000fe400078e0000 */
[----:B------:R-:W-:Y:S02]  /*2a730*/  IMAD.MOV.U32 R12, RZ, RZ, 0x2 ;  /* 0x00000002ff0c7424 */ /* 0x000fe400078e00ff */
[----:B------:R-:W-:-:S05]  /*2a740*/  @!P1 IMAD.X R4, RZ, RZ, R4, P3 ;  /* 0x000000ffff049224 */ /* 0x000fca00018e0604 */
[----:B------:R-:W-:Y:S01]  /*2a750*/  @!P1 LOP3.LUT R5, R5, R4, RZ, 0x3c, !PT ;  /* 0x0000000405059212 */ /* 0x000fe200078e3cff */
[----:B------:R-:W-:-:S07]  /*2a760*/  IMAD.MOV.U32 R6, RZ, RZ, R14 ;  /* 0x000000ffff067224 */ /* 0x000fce00078e000e */
[----:B------:R-:W-:Y:S05]  /*2a770*/  WARPSYNC.COLLECTIVE R15, `(.L_x_3453) ;  /* 0x000000000f087348 */ /* 0x000fea0003c00000 */
[----:B------:R0:W1:Y:S02]  /*2a780*/  SHFL.IDX P6, R14, R13, R12, R11 ;  /* 0x0000000c0d0e7389 */ /* 0x00006400000c000b */
[----:B01----:R-:W-:Y:S01]  /*2a790*/  ENDCOLLECTIVE ;  /* 0x000000000000791b */ /* 0x003fe20003800000 */
.L_x_3453:
[----:B------:R-:W-:-:S04]  /*2a7a0*/  @!P1 LOP3.LUT R4, R5, R4, RZ, 0x3c, !PT ;  /* 0x0000000405049212 */ /* 0x000fc800078e3cff */
[----:B------:R-:W-:-:S05]  /*2a7b0*/  @!P1 LOP3.LUT R5, R5, R4, RZ, 0x3c, !PT ;  /* 0x0000000405059212 */ /* 0x000fca00078e3cff */
[----:B------:R-:W-:Y:S01]  /*2a7c0*/  @!PT LDS RZ, [RZ] ;  /* 0x00000000fffff984 */ /* 0x000fe20000000800 */
[----:B------:R-:W-:Y:S01]  /*2a7d0*/  @!PT LDS RZ, [RZ] ;  /* 0x00000000fffff984 */ /* 0x000fe20000000800 */
[----:B------:R-:W-:Y:S01]  /*2a7e0*/  @!PT LDS RZ, [RZ] ;  /* 0x00000000fffff984 */ /* 0x000fe20000000800 */
[----:B------:R0:W-:Y:S01]  /*2a7f0*/  @!P1 LDGSTS.E.BYPASS.LTC128B.128 [R9+0x18400], desc[UR40][R4.64], !P0 ;  /* 0x1840000004099fae */ /* 0x0001e2000c101d68 */
[----:B------:R-:W-:Y:S02]  /*2a800*/  IMAD.MOV.U32 R13, RZ, RZ, R3 ;  /* 0x000000ffff0d7224 */ /* 0x000fe400078e0003 */
[----:B0-----:R-:W-:-:S05]  /*2a810*/  VIADD R5, R8, 0x10 ;  /* 0x0000001008057836 */ /* 0x001fca0000000000 */
[----:B------:R-:W-:Y:S01]  /*2a820*/  ISETP.GE.AND P2, PT, R5, R2, PT ;  /* 0x000000020500720c */ /* 0x000fe20003f46270 */
[----:B------:R0:W-:-:S12]  /*2a830*/  STL [R1+0x4b8], R5 ;  /* 0x0004b80501007387 */ /* 0x0001d80000100800 */
[----:B0-----:R-:W-:Y:S01]  /*2a840*/  @!P2 LEA R5, P1, R10, R6, 0x1 ;  /* 0x000000060a05a211 */ /* 0x001fe200078208ff */
[----:B------:R-:W-:-:S12]  /*2a850*/  IMAD.MOV.U32 R6, RZ, RZ, R14 ;  /* 0x000000ffff067224 */ /* 0x000fd800078e000e */
[----:B------:R-:W-:Y:S05]  /*2a860*/  WARPSYNC.COLLECTIVE R15, `(.L_x_3454) ;  /* 0x000000000f087348 */ /* 0x000fea0003c00000 */
[----:B------:R0:W1:Y:S02]  /*2a870*/  SHFL.IDX P6, R14, R13, R12, R11 ;  /* 0x0000000c0d0e7389 */ /* 0x00006400000c000b */
[----:B01----:R-:W-:Y:S01]  /*2a880*/  ENDCOLLECTIVE ;  /* 0x000000000000791b */ /* 0x003fe20003800000 */
.L_x_3454:
[----:B------:R-:W-:Y:S02]  /*2a890*/  @!P2 IMAD.X R4, RZ, RZ, R7, P1 ;  /* 0x000000ffff04a224 */ /* 0x000fe400008e0607 */
[----:B------:R-:W-:-:S03]  /*2a8a0*/  VIADD R7, R8, 0x20 ;  /* 0x0000002008077836 */ /* 0x000fc60000000000 */
[----:B------:R-:W-:Y:S02]  /*2a8b0*/  @!P2 LOP3.LUT R5, R5, R4, RZ, 0x3c, !PT ;  /* 0x000000040505a212 */ /* 0x000fe400078e3cff */
[----:B------:R-:W-:Y:S01]  /*2a8c0*/  ISETP.GE.AND P1, PT, R7, R2, PT ;  /* 0x000000020700720c */ /* 0x000fe20003f26270 */
[----:B------:R0:W-:Y:S01]  /*2a8d0*/  STL [R1+0x4bc], R7 ;  /* 0x0004bc0701007387 */ /* 0x0001e20000100800 */
[----:B------:R-:W-:Y:S01]  /*2a8e0*/  @!P2 LOP3.LUT R4, R5, R4, RZ, 0x3c, !PT ;  /* 0x000000040504a212 */ /* 0x000fe200078e3cff */
[----:B------:R-:W-:-:S03]  /*2a8f0*/  IMAD.MOV.U32 R13, RZ, RZ, R0 ;  /* 0x000000ffff0d7224 */ /* 0x000fc600078e0000 */
[----:B------:R-:W-:Y:S01]  /*2a900*/  @!P2 LOP3.LUT R5, R5, R4, RZ, 0x3c, !PT ;  /* 0x000000040505a212 */ /* 0x000fe200078e3cff */
[----:B------:R-:W-:-:S04]  /*2a910*/  IMAD.MOV.U32 R12, RZ, RZ, 0x3 ;  /* 0x00000003ff0c7424 */ /* 0x000fc800078e00ff */
[----:B------:R-:W-:Y:S01]  /*2a920*/  @!PT LDS RZ, [RZ] ;  /* 0x00000000fffff984 */ /* 0x000fe20000000800 */
[----:B------:R-:W-:Y:S01]  /*2a930*/  @!PT LDS RZ, [RZ] ;  /* 0x00000000fffff984 */ /* 0x000fe20000000800 */
[----:B------:R-:W-:Y:S01]  /*2a940*/  @!PT LDS RZ, [RZ] ;  /* 0x00000000fffff984 */ /* 0x000fe20000000800 */
[----:B------:R1:W-:Y:S01]  /*2a950*/  @!P2 LDGSTS.E.BYPASS.LTC128B.128 [R9+0x18c00], desc[UR40][R4.64], !P0 ;  /* 0x18c000000409afae */ /* 0x0003e2000c101d68 */
[----:B0-----:R-:W-:-:S05]  /*2a960*/  VIADD R7, R8, 0x30 ;  /* 0x0000003008077836 */ /* 0x001fca0000000000 */
[----:B------:R0:W-:Y:S01]  /*2a970*/  STL [R1+0x4c8], R7 ;  /* 0x0004c80701007387 */ /* 0x0001e20000100800 */
[----:B-1----:R-:W-:-:S07]  /*2a980*/  IMAD.MOV.U32 R4, RZ, RZ, R14 ;  /* 0x000000ffff047224 */ /* 0x002fce00078e000e */
[----:B0-----:R-:W-:Y:S05]  /*2a990*/  WARPSYNC.COLLECTIVE R15, `(.L_x_3455) ;  /* 0x000000000f087348 */ /* 0x001fea0003c00000 */
[----:B------:R1:W2:Y:S02]  /*2a9a0*/  SHFL.IDX P6, R14, R13, R12, R11 ;  /* 0x0000000c0d0e7389 */ /* 0x0002a400000c000b */
[----:B012---:R-:W-:Y:S01]  /*2a9b0*/  ENDCOLLECTIVE ;  /* 0x000000000000791b */ /* 0x007fe20003800000 */
.L_x_3455:
        /* <DEDUP_REMOVED lines=10> */
.L_x_3456:
        /* <DEDUP_REMOVED lines=13> */
.L_x_3457:
        /* <DEDUP_REMOVED lines=10> */
.L_x_3458:
        /* <DEDUP_REMOVED lines=13> */
.L_x_3459:
        /* <DEDUP_REMOVED lines=10> */
.L_x_3460:
        /* <DEDUP_REMOVED lines=13> */
.L_x_3461:
        /* <DEDUP_REMOVED lines=10> */
.L_x_3462:
        /* <DEDUP_REMOVED lines=11> */
.L_x_3463:
        /* <DEDUP_REMOVED lines=10> */
.L_x_3464:
[----:B------:R-:W-:Y:S01]  /*2b000*/  @!PT LDS RZ, [RZ] ;  /* 0x00000000fffff984 */ /* 0x000fe20000000800 */
[----:B------:R-:W-:Y:S01]  /*2b010*/  @!PT LDS RZ, [RZ] ;  /* 0x00000000fffff984 */ /* 0x000fe20000000800 */
[----:B------:R-:W-:Y:S01]  /*2b020*/  @!PT LDS RZ, [RZ] ;  /* 0x00000000fffff984 */ /* 0x000fe20000000800 */
[----:B------:R1:W-:Y:S01]  /*2b030*/  @!P1 LDGSTS.E.BYPASS.LTC128B.128 [R9+0x1b400], desc[UR40][R4.64], !P0 ;  /* 0x1b40000004099fae */ /* 0x0003e2000c101d68 */
[----:B------:R-:W-:Y:S01]  /*2b040*/  IMAD.MOV.U32 R3, RZ, RZ, R14 ;  /* 0x000000ffff037224 */ /* 0x000fe200078e000e */
[----:B------:R-:W-:Y:S06]  /*2b050*/  BRA `(.L_x_3465) ;  /* 0xffffffa8009c7947 */ /* 0x000fec000383ffff */
.L_x_3343:
[----:B------:R-:W2:Y:S04]  /*2b060*/  LDL.LU R3, [R1+0x4a4] ;  /* 0x0004a40001037983 */ /* 0x000ea80000300800 */
[----:B------:R-:W3:Y:S04]  /*2b070*/  LDL.LU R6, [R1+0x494] ;  /* 0x0004940001067983 */ /* 0x000ee80000300800 */
[----:B------:R-:W4:Y:S04]  /*2b080*/  LDL.LU R15, [R1+0x4b8] ;  /* 0x0004b800010f7983 */ /* 0x000f280000300800 */
[----:B------:R-:W5:Y:S04]  /*2b090*/  LDL.LU R9, [R1+0x48c] ;  /* 0x00048c0001097983 */ /* 0x000f680000300800 */
[----:B------:R-:W5:Y:S04]  /*2b0a0*/  LDL.LU R14, [R1+0x4bc] ;  /* 0x0004bc00010e7983 */ /* 0x000f680000300800 */
[----:B------:R-:W5:Y:S04]  /*2b0b0*/  LDL.LU R13, [R1+0x4c8] ;  /* 0x0004c800010d7983 */ /* 0x000f680000300800 */
[----:B------:R-:W5:Y:S04]  /*2b0c0*/  LDL.LU R11, [R1+0x4d0] ;  /* 0x0004d000010b7983 */ /* 0x000f680000300800 */
[----:B------:R-:W5:Y:S04]  /*2b0d0*/  LDL.LU R12, [R1+0x4cc] ;  /* 0x0004cc00010c7983 */ /* 0x000f680000300800 */
[----:B------:R-:W5:Y:S01]  /*2b0e0*/  LDL.LU R10, [R1+0x4d4] ;  /* 0x0004d400010a7983 */ /* 0x000f620000300800 */
[----:B------:R-:W-:Y:S01]  /*2b0f0*/  BSSY B0, `(.L_x_3466) ;  /* 0x000001b000007945 */ /* 0x000fe20003800000 */
[----:B--2---:R-:W-:-:S05]  /*2b100*/  IMAD R3, R3, R7, RZ ;  /* 0x0000000703037224 */ /* 0x004fca00078e02ff */
[-C--:B---3--:R-:W-:Y:S02]  /*2b110*/  ISETP.GE.AND P4, PT, R6, R3.reuse, PT ;  /* 0x000000030600720c */ /* 0x088fe40003f86270 */
[----:B----4-:R-:W-:Y:S02]  /*2b120*/  ISETP.GE.AND P5, PT, R15, R3, PT ;  /* 0x000000030f00720c */ /* 0x010fe40003fa6270 */
[----:B-----5:R-:W-:-:S09]  /*2b130*/  LOP3.LUT R9, R9, 0xffffffef, RZ, 0xc0, !PT ;  /* 0xffffffef09097812 */ /* 0x020fd200078ec0ff */
[----:B------:R-:W-:Y:S02]  /*2b140*/  @P4 LOP3.LUT R9, R9, 0x10, RZ, 0xfc, !PT ;  /* 0x0000001009094812 */ /* 0x000fe400078efcff */
[----:B------:R-:W-:Y:S02]  /*2b150*/  ISETP.GE.AND P6, PT, R14, R3, PT ;  /* 0x000000030e00720c */ /* 0x000fe40003fc6270 */
[----:B------:R-:W-:-:S04]  /*2b160*/  LOP3.LUT R9, R9, 0xfffffff7, RZ, 0xc0, !PT ;  /* 0xfffffff709097812 */ /* 0x000fc800078ec0ff */
[----:B------:R-:W-:Y:S02]  /*2b170*/  @P5 LOP3.LUT R9, R9, 0x8, RZ, 0xfc, !PT ;  /* 0x0000000809095812 */ /* 0x000fe400078efcff */
[----:B------:R-:W-:Y:S02]  /*2b180*/  ISETP.GE.AND P4, PT, R13, R3, PT ;  /* 0x000000030d00720c */ /* 0x000fe40003f86270 */
[----:B------:R-:W-:-:S04]  /*2b190*/  LOP3.LUT R9, R9, 0xfffffffb, RZ, 0xc0, !PT ;  /* 0xfffffffb09097812 */ /* 0x000fc800078ec0ff */
[----:B------:R-:W-:Y:S02]  /*2b1a0*/  @P6 LOP3.LUT R9, R9, 0x4, RZ, 0xfc, !PT ;  /* 0x0000000409096812 */ /* 0x000fe400078efcff */
[----:B------:R-:W-:Y:S02]  /*2b1b0*/  ISETP.GE.AND P6, PT, R11, R3, PT ;  /* 0x000000030b00720c */ /* 0x000fe40003fc6270 */
[----:B------:R-:W-:-:S04]  /*2b1c0*/  LOP3.LUT R9, R9, 0xfffffffd, RZ, 0xc0, !PT ;  /* 0xfffffffd09097812 */ /* 0x000fc800078ec0ff */
[----:B------:R-:W-:-:S04]  /*2b1d0*/  @P4 LOP3.LUT R9, R9, 0x2, RZ, 0xfc, !PT ;  /* 0x0000000209094812 */ /* 0x000fc800078efcff */
[----:B------:R-:W-:-:S04]  /*2b1e0*/  LOP3.LUT R9, R9, 0xffffffdf, RZ, 0xc0, !PT ;  /* 0xffffffdf09097812 */ /* 0x000fc800078ec0ff */
[----:B------:R-:W-:-:S05]  /*2b1f0*/  @P6 LOP3.LUT R9, R9, 0x20, RZ, 0xfc, !PT ;  /* 0x0000002009096812 */ /* 0x000fca00078efcff */
[----:B------:R0:W-:Y:S01]  /*2b200*/  STL [R1+0x48c], R9 ;  /* 0x00048c0901007387 */ /* 0x0001e20000100800 */
[-C--:B------:R-:W-:Y:S01]  /*2b210*/  ISETP.GE.AND P5, PT, R12, R3.reuse, PT ;  /* 0x000000030c00720c */ /* 0x080fe20003fa6270 */
[----:B------:R-:W-:Y:S01]  /*2b220*/  IMAD.MOV.U32 R13, RZ, RZ, R0 ;  /* 0x000000ffff0d7224 */ /* 0x000fe200078e0000 */
[----:B------:R-:W-:Y:S01]  /*2b230*/  ISETP.GE.AND P4, PT, R10, R3, PT ;  /* 0x000000030a00720c */ /* 0x000fe20003f86270 */
[----:B------:R-:W-:Y:S02]  /*2b240*/  IMAD.MOV.U32 R12, RZ, RZ, RZ ;  /* 0x000000ffff0c7224 */ /* 0x000fe400078e00ff */
[----:B------:R-:W-:Y:S02]  /*2b250*/  IMAD.MOV.U32 R11, RZ, RZ, 0x181f ;  /* 0x0000181fff0b7424 */ /* 0x000fe400078e00ff */
[----:B------:R-:W-:-:S08]  /*2b260*/  IMAD.MOV.U32 R15, RZ, RZ, -0x1 ;  /* 0xffffffffff0f7424 */ /* 0x000fd000078e00ff */
[----:B0-----:R-:W-:Y:S05]  /*2b270*/  WARPSYNC.COLLECTIVE R15, `(.L_x_3467) ;  /* 0x000000000f087348 */ /* 0x001fea0003c00000 */
[----:B------:R1:W2:Y:S02]  /*2b280*/  SHFL.IDX P6, R14, R13, R12, R11 ;  /* 0x0000000c0d0e7389 */ /* 0x0002a400000c000b */
[----:B012---:R-:W-:Y:S01]  /*2b290*/  ENDCOLLECTIVE ;  /* 0x000000000000791b */ /* 0x007fe20003800000 */
.L_x_3467:
[----:B------:R-:W-:Y:S05]  /*2b2a0*/  BSYNC B0 ;  /* 0x0000000000007941 */ /* 0x000fea0003800000 */
.L_x_3466:
[----:B------:R0:W5:Y:S04]  /*2b2b0*/  LDL.LU R9, [R1+0x48c] ;  /* 0x00048c0001097983 */ /* 0x0001680000300800 */
[----:B------:R0:W5:Y:S01]  /*2b2c0*/  LDL R7, [R1+0x47c] ;  /* 0x00047c0001077983 */ /* 0x0001620000100800 */
[----:B------:R-:W-:Y:S02]  /*2b2d0*/  IMAD.MOV.U32 R13, RZ, RZ, R2 ;  /* 0x000000ffff0d7224 */ /* 0x000fe400078e0002 */
[----:B------:R-:W-:Y:S02]  /*2b2e0*/  IMAD.MOV.U32 R12, RZ, RZ, RZ ;  /* 0x000000ffff0c7224 */ /* 0x000fe400078e00ff */
[----:B------:R-:W-:Y:S02]  /*2b2f0*/  IMAD.MOV.U32 R11, RZ, RZ, 0x181f ;  /* 0x0000181fff0b7424 */ /* 0x000fe400078e00ff */
[----:B------:R-:W-:-:S02]  /*2b300*/  IMAD.MOV.U32 R15, RZ, RZ, -0x1 ;  /* 0xffffffffff0f7424 */ /* 0x000fc400078e00ff */
[----:B0-----:R-:W-:-:S07]  /*2b310*/  IMAD.MOV.U32 R4, RZ, RZ, R14 ;  /* 0x000000ffff047224 */ /* 0x001fce00078e000e */
[----:B-----5:R-:W-:Y:S05]  /*2b320*/  WARPSYNC.COLLECTIVE R15, `(.L_x_3468) ;  /* 0x000000000f087348 */ /* 0x020fea0003c00000 */
[----:B------:R0:W1:Y:S02]  /*2b330*/  SHFL.IDX P6, R14, R13, R12, R11 ;  /* 0x0000000c0d0e7389 */ /* 0x00006400000c000b */
[----:B01---5:R-:W-:Y:S01]  /*2b340*/  ENDCOLLECTIVE ;  /* 0x000000000000791b */ /* 0x023fe20003800000 */
.L_x_3468:
[----:B------:R-:W-:Y:S02]  /*2b350*/  IMAD.MOV.U32 R13, RZ, RZ, R0 ;  /* 0x000000ffff0d7224 */ /* 0x000fe400078e0000 */
[----:B------:R-:W-:Y:S02]  /*2b360*/  IMAD.MOV.U32 R12, RZ, RZ, 0x1 ;  /* 0x00000001ff0c7424 */ /* 0x000fe400078e00ff */
[----:B------:R-:W-:Y:S01]  /*2b370*/  IMAD.MOV.U32 R5, RZ, RZ, R14 ;  /* 0x000000ffff057224 */ /* 0x000fe200078e000e */
[----:B------:R-:W-:-:S04]  /*2b380*/  LOP3.LUT R9, R9, 0xffbfffff, RZ, 0xc0, !PT ;  /* 0xffbfffff09097812 */ /* 0x000fc800078ec0ff */
[----:B------:R-:W-:-:S04]  /*2b390*/  @P5 LOP3.LUT R9, R9, 0x400000, RZ, 0xfc, !PT ;  /* 0x0040000009095812 */ /* 0x000fc800078efcff */
[C---:B------:R-:W-:Y:S02]  /*2b3a0*/  LOP3.LUT P5, RZ, R9.reuse, 0x10, RZ, 0xc0, !PT ;  /* 0x0000001009ff7812 */ /* 0x040fe400078ac0ff */
[----:B------:R-:W-:-:S04]  /*2b3b0*/  LOP3.LUT R9, R9, 0xffdfffff, RZ, 0xc0, !PT ;  /* 0xffdfffff09097812 */ /* 0x000fc800078ec0ff */
[----:B------:R-:W-:-:S04]  /*2b3c0*/  @P4 LOP3.LUT R9, R9, 0x200000, RZ, 0xfc, !PT ;  /* 0x0020000009094812 */ /* 0x000fc800078efcff */
[----:B------:R-:W-:Y:S01]  /*2b3d0*/  LOP3.LUT P4, RZ, R9, 0x8, RZ, 0xc0, !PT ;  /* 0x0000000809ff7812 */ /* 0x000fe2000788c0ff */
[----:B------:R0:W-:Y:S02]  /*2b3e0*/  STL [R1+0x48c], R9 ;  /* 0x00048c0901007387 */ /* 0x0001e40000100800 */
[----:B------:R-:W-:-:S05]  /*2b3f0*/  @!P5 LEA R5, P6, R8, R5, 0x1 ;  /* 0x000000050805d211 */ /* 0x000fca00078c08ff */
[----:B------:R-:W-:-:S05]  /*2b400*/  @!P5 IMAD.X R4, RZ, RZ, R4, P6 ;  /* 0x000000ffff04d224 */ /* 0x000fca00030e0604 */
[----:B0-----:R-:W-:-:S07]  /*2b410*/  @!P5 LOP3.LUT R5, R5, R4, RZ, 0x3c, !PT ;  /* 0x000000040505d212 */ /* 0x001fce00078e3cff */
[----:B------:R-:W-:Y:S05]  /*2b420*/  WARPSYNC.COLLECTIVE R15, `(.L_x_3469) ;  /* 0x000000000f087348 */ /* 0x000fea0003c00000 */
[----:B------:R0:W1:Y:S02]  /*2b430*/  SHFL.IDX P6, R14, R13, R12, R11 ;  /* 0x0000000c0d0e7389 */ /* 0x00006400000c000b */
[----:B01----:R-:W-:Y:S01]  /*2b440*/  ENDCOLLECTIVE ;  /* 0x000000000000791b */ /* 0x003fe20003800000 */
.L_x_3469:
        /* <DEDUP_REMOVED lines=15> */
.L_x_3470:
        /* <DEDUP_REMOVED lines=12> */
.L_x_3471:
        /* <DEDUP_REMOVED lines=12> */
.L_x_3472:
        /* <DEDUP_REMOVED lines=12> */
.L_x_3473:
        /* <DEDUP_REMOVED lines=12> */
.L_x_3474:
        /* <DEDUP_REMOVED lines=12> */
.L_x_3475:
        /* <DEDUP_REMOVED lines=12> */
.L_x_3476:
        /* <DEDUP_REMOVED lines=12> */
.L_x_3477:
        /* <DEDUP_REMOVED lines=11> */
.L_x_3478:
        /* <DEDUP_REMOVED lines=16> */
.L_x_3479:
[----:B------:R-:W-:Y:S02]  /*2bc30*/  IMAD.MOV.U32 R13, RZ, RZ, R2 ;  /* 0x000000ffff0d7224 */ /* 0x000fe400078e0002 */
[----:B------:R-:W-:-:S07]  /*2bc40*/  IMAD.MOV.U32 R6, RZ, RZ, R14 ;  /* 0x000000ffff067224 */ /* 0x000fce00078e000e */
[----:B------:R-:W-:Y:S05]  /*2bc50*/  WARPSYNC.COLLECTIVE R15, `(.L_x_3480) ;  /* 0x000000000f087348 */ /* 0x000fea0003c00000 */
[----:B------:R0:W1:Y:S02]  /*2bc60*/  SHFL.IDX P6, R14, R13, R12, R11 ;  /* 0x0000000c0d0e7389 */ /* 0x00006400000c000b */
[----:B01----:R-:W-:Y:S01]  /*2bc70*/  ENDCOLLECTIVE ;  /* 0x000000000000791b */ /* 0x003fe20003800000 */
.L_x_3480:
[----:B------:R-:W-:Y:S02]  /*2bc80*/  IMAD.MOV.U32 R13, RZ, RZ, R0 ;  /* 0x000000ffff0d7224 */ /* 0x000fe400078e0000 */
[----:B------:R-:W-:Y:S02]  /*2bc90*/  IMAD.MOV.U32 R12, RZ, RZ, 0x7 ;  /* 0x00000007ff0c7424 */ /* 0x000fe400078e00ff */
[----:B------:R-:W-:-:S07]  /*2bca0*/  IMAD.MOV.U32 R4, RZ, RZ, R14 ;  /* 0x000000ffff047224 */ /* 0x000fce00078e000e */
[----:B------:R-:W-:Y:S05]  /*2bcb0*/  WARPSYNC.COLLECTIVE R15, `(.L_x_3481) ;  /* 0x000000000f087348 */ /* 0x000fea0003c00000 */
[----:B------:R0:W1:Y:S02]  /*2bcc0*/  SHFL.IDX P6, R14, R13, R12, R11 ;  /* 0x0000000c0d0e7389 */ /* 0x00006400000c000b */
[----:B01----:R-:W-:Y:S01]  /*2bcd0*/  ENDCOLLECTIVE ;  /* 0x000000000000791b */ /* 0x003fe20003800000 */
.L_x_3481:
        /* <DEDUP_REMOVED lines=14> */
.L_x_3482:
[----:B------:R-:W-:Y:S01]  /*2bdc0*/  IMAD.MOV.U32 R2, RZ, RZ, R14 ;  /* 0x000000ffff027224 */ /* 0x000fe200078e000e */
[----:B------:R-:W-:Y:S06]  /*2bdd0*/  BRA `(.L_x_3483) ;  /* 0xffffffa800247947 */ /* 0x000fec000383ffff */
.L_x_3348:
[----:B0-----:R-:W3:Y:S02]  /*2bde0*/  LDL R2, [R1+0x470] ;  /* 0x0004700001027983 */ /* 0x001ee40000100800 */
[----:B---3--:R0:W3:Y:S02]  /*2bdf0*/  SYNCS.PHASECHK.TRANS64.TRYWAIT P0, [R2+URZ+0x32420], R0 ;  /* 0x03242000020075a7 */ /* 0x0080e4000800017f */
[----:B---3--:R-:W-:Y:S05]  /*2be00*/  @!P0 NANOSLEEP.SYNCS 0x989680 ;  /* 0x009896800000895d */ /* 0x008fea0003900000 */
[----:B------:R-:W3:Y:S02]  /*2be10*/  @!P0 SYNCS.PHASECHK.TRANS64 P0, [R2+URZ+0x32420], R0 ;  /* 0x03242000020085a7 */ /* 0x000ee4000800007f */
[----:B---3--:R-:W-:Y:S05]  /*2be20*/  @!P0 BRA `(.L_x_3348) ;  /* 0xfffffffc00ec8947 */ /* 0x008fea000383ffff */
[----:B------:R-:W-:Y:S05]  /*2be30*/  BRA `(.L_x_3484) ;  /* 0xffffffa800a07947 */ /* 0x000fea000383ffff */
.L_x_3352:
[----:B0-----:R0:W3:Y:S02]  /*2be40*/  SYNCS.PHASECHK.TRANS64.TRYWAIT P0, [R2+URZ+0x32460], R0 ;  /* 0x03246000020075a7 */ /* 0x0010e4000800017f */
[----:B---3--:R-:W-:Y:S05]  /*2be50*/  @!P0 NANOSLEEP.SYNCS 0x989680 ;  /* 0x009896800000895d */ /* 0x008fea0003900000 */
[----:B------:R-:W3:Y:S02]  /*2be60*/  @!P0 SYNCS.PHASECHK.TRANS64 P0, [R2+URZ+0x32460], R0 ;  /* 0x03246000020085a7 */ /* 0x000ee4000800007f */
[----:B---3--:R-:W-:Y:S05]  /*2be70*/  @!P0 BRA `(.L_x_3352) ;  /* 0xfffffffc00f08947 */ /* 0x008fea000383ffff */
[----:B------:R-:W-:Y:S05]  /*2be80*/  BRA `(.L_x_3485) ;  /* 0xffffffa800d07947 */ /* 0x000fea000383ffff */
.L_x_3367:
[----:B0-----:R0:W2:Y:S02]  /*2be90*/  SYNCS.PHASECHK.TRANS64.TRYWAIT P0, [R3+URZ+0x32440], R2 ;  /* 0x03244002030075a7 */ /* 0x0010a4000800017f */
[----:B--2---:R-:W-:Y:S05]  /*2bea0*/  @!P0 NANOSLEEP.SYNCS 0x989680 ;  /* 0x009896800000895d */ /* 0x004fea0003900000 */
[----:B------:R-:W2:Y:S02]  /*2beb0*/  @!P0 SYNCS.PHASECHK.TRANS64 P0, [R3+URZ+0x32440], R2 ;  /* 0x03244002030085a7 */ /* 0x000ea4000800007f */
[----:B--2---:R-:W-:Y:S05]  /*2bec0*/  @!P0 BRA `(.L_x_3367) ;  /* 0xfffffffc00f08947 */ /* 0x004fea000383ffff */
[----:B------:R-:W-:Y:S05]  /*2bed0*/  BRA `(.L_x_3486) ;  /* 0xffffffb000ec7947 */ /* 0x000fea000383ffff */
.L_x_3372:
[----:B--2---:R2:W3:Y:S02]  /*2bee0*/  SYNCS.PHASECHK.TRANS64.TRYWAIT P0, [R3+URZ+0x32460], R2 ;  /* 0x03246002030075a7 */ /* 0x0044e4000800017f */
[----:B---3--:R-:W-:Y:S05]  /*2bef0*/  @!P0 NANOSLEEP.SYNCS 0x989680 ;  /* 0x009896800000895d */ /* 0x008fea0003900000 */
[----:B------:R-:W3:Y:S02]  /*2bf00*/  @!P0 SYNCS.PHASECHK.TRANS64 P0, [R3+URZ+0x32460], R2 ;  /* 0x03246002030085a7 */ /* 0x000ee4000800007f */
[----:B---3--:R-:W-:Y:S05]  /*2bf10*/  @!P0 BRA `(.L_x_3372) ;  /* 0xfffffffc00f08947 */ /* 0x008fea000383ffff */
[----:B------:R-:W-:Y:S05]  /*2bf20*/  BRA `(.L_x_3487) ;  /* 0xffffffb400707947 */ /* 0x000fea000383ffff */
.L_x_3383:
[----:B0-----:R0:W2:Y:S02]  /*2bf30*/  SYNCS.PHASECHK.TRANS64.TRYWAIT P0, [R2+URZ+0x32440], R3 ;  /* 0x03244003020075a7 */ /* 0x0010a4000800017f */
[----:B--2---:R-:W-:Y:S05]  /*2bf40*/  @!P0 NANOSLEEP.SYNCS 0x989680 ;  /* 0x009896800000895d */ /* 0x004fea0003900000 */
[----:B------:R-:W2:Y:S02]  /*2bf50*/  @!P0 SYNCS.PHASECHK.TRANS64 P0, [R2+URZ+0x32440], R3 ;  /* 0x03244003020085a7 */ /* 0x000ea4000800007f */
[----:B--2---:R-:W-:Y:S05]  /*2bf60*/  @!P0 BRA `(.L_x_3383) ;  /* 0xfffffffc00f08947 */ /* 0x004fea000383ffff */
[----:B------:R-:W-:Y:S05]  /*2bf70*/  BRA `(.L_x_3488) ;  /* 0xffffffbc00707947 */ /* 0x000fea000383ffff */
.L_x_3388:
[----:B--2---:R2:W3:Y:S02]  /*2bf80*/  SYNCS.PHASECHK.TRANS64.TRYWAIT P0, [R2+URZ+0x32460], R3 ;  /* 0x03246003020075a7 */ /* 0x0044e4000800017f */
[----:B---3--:R-:W-:Y:S05]  /*2bf90*/  @!P0 NANOSLEEP.SYNCS 0x989680 ;  /* 0x009896800000895d */ /* 0x008fea0003900000 */
[----:B------:R-:W3:Y:S02]  /*2bfa0*/  @!P0 SYNCS.PHASECHK.TRANS64 P0, [R2+URZ+0x32460], R3 ;  /* 0x03246003020085a7 */ /* 0x000ee4000800007f */
[----:B---3--:R-:W-:Y:S05]  /*2bfb0*/  @!P0 BRA `(.L_x_3388) ;  /* 0xfffffffc00f08947 */ /* 0x008fea000383ffff */
[----:B------:R-:W-:Y:S05]  /*2bfc0*/  BRA `(.L_x_3489) ;  /* 0xffffffbc00f07947 */ /* 0x000fea000383ffff */
.L_x_3399:
[----:B0-----:R0:W2:Y:S02]  /*2bfd0*/  SYNCS.PHASECHK.TRANS64.TRYWAIT P0, [R3+URZ+0x32440], R2 ;  /* 0x03244002030075a7 */ /* 0x0010a4000800017f */
[----:B--2---:R-:W-:Y:S05]  /*2bfe0*/  @!P0 NANOSLEEP.SYNCS 0x989680 ;  /* 0x009896800000895d */ /* 0x004fea0003900000 */
[----:B------:R-:W2:Y:S02]  /*2bff0*/  @!P0 SYNCS.PHASECHK.TRANS64 P0, [R3+URZ+0x32440], R2 ;  /* 0x03244002030085a7 */ /* 0x000ea4000800007f */
[----:B--2---:R-:W-:Y:S05]  /*2c000*/  @!P0 BRA `(.L_x_3399) ;  /* 0xfffffffc00f08947 */ /* 0x004fea000383ffff */
[----:B------:R-:W-:Y:S05]  /*2c010*/  BRA `(.L_x_3490) ;  /* 0xffffffc400cc7947 */ /* 0x000fea000383ffff */
.L_x_3404:
[----:B--2---:R2:W3:Y:S02]  /*2c020*/  SYNCS.PHASECHK.TRANS64.TRYWAIT P0, [R3+URZ+0x32460], R2 ;  /* 0x03246002030075a7 */ /* 0x0044e4000800017f */
[----:B---3--:R-:W-:Y:S05]  /*2c030*/  @!P0 NANOSLEEP.SYNCS 0x989680 ;  /* 0x009896800000895d */ /* 0x008fea0003900000 */
[----:B------:R-:W3:Y:S02]  /*2c040*/  @!P0 SYNCS.PHASECHK.TRANS64 P0, [R3+URZ+0x32460], R2 ;  /* 0x03246002030085a7 */ /* 0x000ee4000800007f */
[----:B---3--:R-:W-:Y:S05]  /*2c050*/  @!P0 BRA `(.L_x_3404) ;  /* 0xfffffffc00f08947 */ /* 0x008fea000383ffff */
[----:B------:R-:W-:Y:S05]  /*2c060*/  BRA `(.L_x_3491) ;  /* 0xffffffc800507947 */ /* 0x000fea000383ffff */
.L_x_3416:
[----:B------:R-:W-:Y:S01]  /*2c070*/  BSSY B0, `(.L_x_3492) ;  /* 0x0000008000007945 */ /* 0x000fe20003800000 */
[----:B------:R-:W-:Y:S02]  /*2c080*/  IMAD.MOV.U32 R13, RZ, RZ, R16 ;  /* 0x000000ffff0d7224 */ /* 0x000fe400078e0010 */
[----:B------:R-:W-:Y:S02]  /*2c090*/  IMAD.MOV.U32 R12, RZ, RZ, RZ ;  /* 0x000000ffff0c7224 */ /* 0x000fe400078e00ff */
[----:B------:R-:W-:Y:S02]  /*2c0a0*/  IMAD.MOV.U32 R11, RZ, RZ, 0x1f ;  /* 0x0000001fff0b7424 */ /* 0x000fe400078e00ff */
[----:B------:R-:W-:-:S07]  /*2c0b0*/  IMAD.MOV.U32 R15, RZ, RZ, -0x1 ;  /* 0xffffffffff0f7424 */ /* 0x000fce00078e00ff */
[----:B01---5:R-:W-:Y:S05]  /*2c0c0*/  WARPSYNC.COLLECTIVE R15, `(.L_x_3493) ;  /* 0x000000000f087348 */ /* 0x023fea0003c00000 */
[----:B------:R2:W3:Y:S02]  /*2c0d0*/  SHFL.IDX P6, R14, R13, R12, R11 ;  /* 0x0000000c0d0e7389 */ /* 0x0004e400000c000b */
[----:B0123-5:R-:W-:Y:S01]  /*2c0e0*/  ENDCOLLECTIVE ;  /* 0x000000000000791b */ /* 0x02ffe20003800000 */
.L_x_3493:
[----:B------:R-:W-:Y:S05]  /*2c0f0*/  BSYNC B0 ;  /* 0x0000000000007941 */ /* 0x000fea0003800000 */
.L_x_3492:
        /* <DEDUP_REMOVED lines=9> */
.L_x_3494:
        /* <DEDUP_REMOVED lines=18> */
.L_x_3495:
[----:B------:R-:W-:Y:S01]  /*2c2b0*/  IMAD.MOV.U32 R12, RZ, RZ, 0x2 ;  /* 0x00000002ff0c7424 */ /* 0x000fe200078e00ff */
[----:B------:R-:W-:-:S05]  /*2c2c0*/  SEL R7, R14, RZ, P1 ;  /* 0x000000ff0e077207 */ /* 0x000fca0000800000 */
[----:B------:R-:W-:-:S04]  /*2c2d0*/  IMAD.IADD R3, R2, 0x1, R7 ;  /* 0x0000000102037824 */ /* 0x000fc800078e0207 */
[----:B------:R-:W-:-:S07]  /*2c2e0*/  IMAD.MOV.U32 R13, RZ, RZ, R3 ;  /* 0x000000ffff0d7224 */ /* 0x000fce00078e0003 */
[----:B------:R-:W-:Y:S05]  /*2c2f0*/  WARPSYNC.COLLECTIVE R15, `(.L_x_3496) ;  /* 0x000000000f087348 */ /* 0x000fea0003c00000 */
[----:B------:R0:W1:Y:S02]  /*2c300*/  SHFL.UP P6, R14, R13, R12, R11 ;  /* 0x0400000c0d0e7389 */ /* 0x00006400000c000b */
[----:B01----:R-:W-:Y:S01]  /*2c310*/  ENDCOLLECTIVE ;  /* 0x000000000000791b */ /* 0x003fe20003800000 */
.L_x_3496:
        /* <DEDUP_REMOVED lines=8> */
.L_x_3497:
        /* <DEDUP_REMOVED lines=8> */
.L_x_3498:
        /* <DEDUP_REMOVED lines=8> */
.L_x_3499:
        /* <DEDUP_REMOVED lines=9> */
.L_x_3500:
[----:B------:R-:W-:Y:S01]  /*2c530*/  IMAD.MOV.U32 R16, RZ, RZ, R14 ;  /* 0x000000ffff107224 */ /* 0x000fe200078e000e */
[----:B------:R-:W-:Y:S06]  /*2c540*/  BRA `(.L_x_3501) ;  /* 0xffffffcc00a07947 */ /* 0x000fec000383ffff */
.L_x_3421:
        /* <DEDUP_REMOVED lines=8> */
.L_x_3503:
[----:B------:R-:W-:Y:S05]  /*2c5d0*/  BSYNC B0 ;  /* 0x0000000000007941 */ /* 0x000fea0003800000 */
.L_x_3502:
        /* <DEDUP_REMOVED lines=9> */
.L_x_3504:
[----:B------:R-:W-:Y:S01]  /*2c670*/  IMAD.MOV.U32 R12, RZ, RZ, 0x4 ;  /* 0x00000004ff0c7424 */ /* 0x000fe200078e00ff */
[----:B------:R-:W-:-:S05]  /*2c680*/  SEL R14, R14, RZ, P2 ;  /* 0x000000ff0e0e7207 */ /* 0x000fca0001000000 */
[----:B------:R-:W-:-:S04]  /*2c690*/  IMAD.IADD R3, R3, 0x1, R14 ;  /* 0x0000000103037824 */ /* 0x000fc800078e020e */
[----:B------:R-:W-:-:S07]  /*2c6a0*/  IMAD.MOV.U32 R13, RZ, RZ, R3 ;  /* 0x000000ffff0d7224 */ /* 0x000fce00078e0003 */
[----:B------:R-:W-:Y:S05]  /*2c6b0*/  WARPSYNC.COLLECTIVE R15, `(.L_x_3505) ;  /* 0x000000000f087348 */ /* 0x000fea0003c00000 */
[----:B------:R0:W1:Y:S02]  /*2c6c0*/  SHFL.UP P6, R14, R13, R12, R11 ;  /* 0x0400000c0d0e7389 */ /* 0x00006400000c000b */
[----:B01----:R-:W-:Y:S01]  /*2c6d0*/  ENDCOLLECTIVE ;  /* 0x000000000000791b */ /* 0x003fe20003800000 */
.L_x_3505:
[----:B------:R-:W-:Y:S01]  /*2c6e0*/  IMAD.MOV.U32 R12, RZ, RZ, 0x8 ;  /* 0x00000008ff0c7424 */ /* 0x000fe200078e00ff */
[----:B------:R-:W-:-:S05]  /*2c6f0*/  SEL R14, R14, RZ, P3 ;  /* 0x000000ff0e0e7207 */ /* 0x000fca0001800000 */
[----:B------:R-:W-:-:S04]  /*2c700*/  IMAD.IADD R3, R3, 0x1, R14 ;  /* 0x0000000103037824 */ /* 0x000fc800078e020e */
[----:B------:R-:W-:-:S07]  /*2c710*/  IMAD.MOV.U32 R13, RZ, RZ, R3 ;  /* 0x000000ffff0d7224 */ /* 0x000fce00078e0003 */
[----:B------:R-:W-:Y:S05]  /*2c720*/  WARPSYNC.COLLECTIVE R15, `(.L_x_3506) ;  /* 0x000000000f087348 */ /* 0x000fea0003c00000 */
[----:B------:R0:W1:Y:S02]  /*2c730*/  SHFL.UP P6, R14, R13, R12, R11 ;  /* 0x0400000c0d0e7389 */ /* 0x00006400000c000b */
[----:B01----:R-:W-:Y:S01]  /*2c740*/  ENDCOLLECTIVE ;  /* 0x000000000000791b */ /* 0x003fe20003800000 */
.L_x_3506:
[----:B------:R-:W-:Y:S01]  /*2c750*/  IMAD.MOV.U32 R12, RZ, RZ, 0x10 ;  /* 0x00000010ff0c7424 */ /* 0x000fe200078e00ff */
[----:B------:R-:W-:-:S05]  /*2c760*/  SEL R14, R14, RZ, P4 ;  /* 0x000000ff0e0e7207 */ /* 0x000fca0002000000 */
[----:B------:R-:W-:-:S04]  /*2c770*/  IMAD.IADD R3, R3, 0x1, R14 ;  /* 0x0000000103037824 */ /* 0x000fc800078e020e */
[----:B------:R-:W-:-:S07]  /*2c780*/  IMAD.MOV.U32 R13, RZ, RZ, R3 ;  /* 0x000000ffff0d7224 */ /* 0x000fce00078e0003 */
[----:B------:R-:W-:Y:S05]  /*2c790*/  WARPSYNC.COLLECTIVE R15, `(.L_x_3507) ;  /* 0x000000000f087348 */ /* 0x000fea0003c00000 */
[----:B------:R0:W1:Y:S02]  /*2c7a0*/  SHFL.UP P6, R14, R13, R12, R11 ;  /* 0x0400000c0d0e7389 */ /* 0x00006400000c000b */
[----:B01----:R-:W-:Y:S01]  /*2c7b0*/  ENDCOLLECTIVE ;  /* 0x000000000000791b */ /* 0x003fe20003800000 */
.L_x_3507:
        /* <DEDUP_REMOVED lines=8> */
.L_x_3508:
[----:B------:R-:W-:Y:S01]  /*2c840*/  IMAD.MOV.U32 R16, RZ, RZ, R14 ;  /* 0x000000ffff107224 */ /* 0x000fe200078e000e */
[----:B------:R-:W-:Y:S06]  /*2c850*/  BRA `(.L_x_3509) ;  /* 0xffffffcc00787947 */ /* 0x000fec000383ffff */
.L_x_3423:
[----:B------:R-:W-:Y:S01]  /*2c860*/  BSSY B0, `(.L_x_3510) ;  /* 0x0000006000007945 */ /* 0x000fe20003800000 */
[----:B------:R-:W-:Y:S01]  /*2c870*/  PLOP3.LUT P6, PT, P6, PT, PT, 0x8, 0x0 ;  /* 0x000000000000781c */ /* 0x000fe200037ce170 */
[----:B------:R-:W-:-:S12]  /*2c880*/  IMAD.MOV.U32 R15, RZ, RZ, -0x1 ;  /* 0xffffffffff0f7424 */ /* 0x000fd800078e00ff */
[----:B01---5:R-:W-:Y:S05]  /*2c890*/  WARPSYNC.COLLECTIVE R15, `(.L_x_3511) ;  /* 0x000000000f087348 */ /* 0x023fea0003c00000 */
[----:B------:R-:W-:Y:S01]  /*2c8a0*/  VOTE.ANY R14, PT, P6 ;  /* 0x00000000000e7806 */ /* 0x000fe200030e0100 */
[----:B01---5:R-:W-:Y:S06]  /*2c8b0*/  ENDCOLLECTIVE ;  /* 0x000000000000791b */ /* 0x023fec0003800000 */
.L_x_3511:
[----:B------:R-:W-:Y:S05]  /*2c8c0*/  BSYNC B0 ;  /* 0x0000000000007941 */ /* 0x000fea0003800000 */
.L_x_3510:
        /* <DEDUP_REMOVED lines=9> */
.L_x_3512:
[----:B------:R-:W-:Y:S01]  /*2c960*/  IMAD.MOV.U32 R17, RZ, RZ, R14 ;  /* 0x000000ffff117224 */ /* 0x000fe200078e000e */
[----:B------:R-:W-:Y:S06]  /*2c970*/  BRA `(.L_x_3513) ;  /* 0xffffffcc00687947 */ /* 0x000fec000383ffff */
.L_x_3425:
[----:B------:R-:W-:Y:S01]  /*2c980*/  BSSY B0, `(.L_x_3514) ;  /* 0x0000007000007945 */ /* 0x000fe20003800000 */
[----:B------:R-:W-:Y:S02]  /*2c990*/  IMAD.MOV.U32 R13, RZ, RZ, R3 ;  /* 0x000000ffff0d7224 */ /* 0x000fe400078e0003 */
[----:B------:R-:W-:Y:S02]  /*2c9a0*/  IMAD.MOV.U32 R11, RZ, RZ, 0x1f ;  /* 0x0000001fff0b7424 */ /* 0x000fe400078e00ff */
[----:B------:R-:W-:-:S07]  /*2c9b0*/  IMAD.MOV.U32 R15, RZ, RZ, -0x1 ;  /* 0xffffffffff0f7424 */ /* 0x000fce00078e00ff */
[----:B0123-5:R-:W-:Y:S05]  /*2c9c0*/  WARPSYNC.COLLECTIVE R15, `(.L_x_3515) ;  /* 0x000000000f087348 */ /* 0x02ffea0003c00000 */
[----:B------:R4:W0:Y:S02]  /*2c9d0*/  SHFL.IDX P6, R14, R13, R12, R11 ;  /* 0x0000000c0d0e7389 */ /* 0x00082400000c000b */
[----:B012345:R-:W-:Y:S01]  /*2c9e0*/  ENDCOLLECTIVE ;  /* 0x000000000000791b */ /* 0x03ffe20003800000 */
.L_x_3515:
[----:B------:R-:W-:Y:S05]  /*2c9f0*/  BSYNC B0 ;  /* 0x0000000000007941 */ /* 0x000fea0003800000 */
.L_x_3514:
[----:B------:R-:W-:Y:S01]  /*2ca00*/  IMAD.MOV.U32 R3, RZ, RZ, R14 ;  /* 0x000000ffff037224 */ /* 0x000fe200078e000e */
[----:B------:R-:W-:Y:S06]  /*2ca10*/  BRA `(.L_x_3516) ;  /* 0xffffffcc005c7947 */ /* 0x000fec000383ffff */
.L_x_3429:
[----:B0-----:R0:W2:Y:S02]  /*2ca20*/  SYNCS.PHASECHK.TRANS64.TRYWAIT P0, [R0+URZ+0x32420], R3 ;  /* 0x03242003000075a7 */ /* 0x0010a4000800017f */
[----:B--2---:R-:W-:Y:S05]  /*2ca30*/  @!P0 NANOSLEEP.SYNCS 0x989680 ;  /* 0x009896800000895d */ /* 0x004fea0003900000 */
[----:B------:R-:W2:Y:S02]  /*2ca40*/  @!P0 SYNCS.PHASECHK.TRANS64 P0, [R0+URZ+0x32420], R3 ;  /* 0x03242003000085a7 */ /* 0x000ea4000800007f */
[----:B--2---:R-:W-:Y:S05]  /*2ca50*/  @!P0 BRA `(.L_x_3429) ;  /* 0xfffffffc00f08947 */ /* 0x004fea000383ffff */
[----:B------:R-:W-:Y:S05]  /*2ca60*/  BRA `(.L_x_3517) ;  /* 0xffffffd000e07947 */ /* 0x000fea000383ffff */
.L_x_3430:
        /* <DEDUP_REMOVED lines=11> */
.L_x_3519:
[----:B------:R-:W-:Y:S05]  /*2cb20*/  BSYNC B0 ;  /* 0x0000000000007941 */ /* 0x000fea0003800000 */
.L_x_3518:
[----:B------:R-:W-:Y:S05]  /*2cb30*/  BRA `(.L_x_3520) ;  /* 0xffffffd000c87947 */ /* 0x000fea000383ffff */
.L_x_3433:
[----:B------:R-:W-:Y:S01]  /*2cb40*/  BSSY B1, `(.L_x_3521) ;  /* 0x0000006000017945 */ /* 0x000fe20003800000 */
[----:B------:R-:W-:-:S07]  /*2cb50*/  IMAD.MOV.U32 R15, RZ, RZ, -0x1 ;  /* 0xffffffffff0f7424 */ /* 0x000fce00078e00ff */
[----:B012--5:R-:W-:Y:S05]  /*2cb60*/  WARPSYNC.COLLECTIVE R15, `(.L_x_3522) ;  /* 0x000000000f0c7348 */ /* 0x027fea0003c00000 */
[----:B------:R-:W-:Y:S02]  /*2cb70*/  ELECT P6, UR62, PT ;  /* 0x00000000003e782f */ /* 0x000fe400038c0000 */
[----:B------:R-:W-:Y:S01]  /*2cb80*/  MOV R14, UR62 ;  /* 0x0000003e000e7c02 */ /* 0x000fe20008000f00 */
[----:B012--5:R-:W-:Y:S10]  /*2cb90*/  ENDCOLLECTIVE ;  /* 0x000000000000791b */ /* 0x027ff40003800000 */
.L_x_3522:
[----:B------:R-:W-:Y:S05]  /*2cba0*/  BSYNC B1 ;  /* 0x0000000000017941 */ /* 0x000fea0003800000 */
.L_x_3521:
[----:B------:R-:W-:Y:S05]  /*2cbb0*/  BRA `(.L_x_3523) ;  /* 0xffffffd000c07947 */ /* 0x000fea000383ffff */
.L_x_3435:
[----:B0-----:R0:W2:Y:S02]  /*2cbc0*/  SYNCS.PHASECHK.TRANS64.TRYWAIT P0, [R6+URZ], R5 ;  /* 0x00000005060075a7 */ /* 0x0010a4000800017f */
[----:B--2---:R-:W-:Y:S05]  /*2cbd0*/  @!P0 NANOSLEEP.SYNCS 0x989680 ;  /* 0x009896800000895d */ /* 0x004fea0003900000 */
[----:B------:R-:W2:Y:S02]  /*2cbe0*/  @!P0 SYNCS.PHASECHK.TRANS64 P0, [R6+URZ], R5 ;  /* 0x00000005060085a7 */ /* 0x000ea4000800007f */
[----:B--2---:R-:W-:Y:S05]  /*2cbf0*/  @!P0 BRA `(.L_x_3435) ;  /* 0xfffffffc00f08947 */ /* 0x004fea000383ffff */
[----:B------:R-:W-:Y:S05]  /*2cc00*/  BRA `(.L_x_3524) ;  /* 0xffffffd000fc7947 */ /* 0x000fea000383ffff */
.L_x_3436:
[----:B--2---:R2:W3:Y:S02]  /*2cc10*/  SYNCS.PHASECHK.TRANS64.TRYWAIT P0, [R7+URZ], R2 ;  /* 0x00000002070075a7 */ /* 0x0044e4000800017f */
[----:B---3--:R-:W-:Y:S05]  /*2cc20*/  @!P0 NANOSLEEP.SYNCS 0x989680 ;  /* 0x009896800000895d */ /* 0x008fea0003900000 */
[----:B------:R-:W3:Y:S02]  /*2cc30*/  @!P0 SYNCS.PHASECHK.TRANS64 P0, [R7+URZ], R2 ;  /* 0x00000002070085a7 */ /* 0x000ee4000800007f */
[----:B---3--:R-:W-:Y:S05]  /*2cc40*/  @!P0 BRA `(.L_x_3436) ;  /* 0xfffffffc00f08947 */ /* 0x008fea000383ffff */
[----:B------:R-:W-:Y:S05]  /*2cc50*/  BRA `(.L_x_3525) ;  /* 0xffffffd000f07947 */ /* 0x000fea000383ffff */
.L_x_3438:
[----:B---3--:R3:W4:Y:S02]  /*2cc60*/  SYNCS.PHASECHK.TRANS64.TRYWAIT P0, [R4+URZ], R5 ;  /* 0x00000005040075a7 */ /* 0x008724000800017f */
[----:B----4-:R-:W-:Y:S05]  /*2cc70*/  @!P0 NANOSLEEP.SYNCS 0x989680 ;  /* 0x009896800000895d */ /* 0x010fea0003900000 */
[----:B------:R-:W4:Y:S02]  /*2cc80*/  @!P0 SYNCS.PHASECHK.TRANS64 P0, [R4+URZ], R5 ;  /* 0x00000005040085a7 */ /* 0x000f24000800007f */
[----:B----4-:R-:W-:Y:S05]  /*2cc90*/  @!P0 BRA `(.L_x_3438) ;  /* 0xfffffffc00f08947 */ /* 0x010fea000383ffff */
[----:B------:R-:W-:Y:S05]  /*2cca0*/  BRA `(.L_x_3526) ;  /* 0xffffffd000f87947 */ /* 0x000fea000383ffff */
        .type           $_ZN7cutlass13device_kernelIN5flash11enable_sm90INS1_16FlashAttnFwdSm90INS1_25CollectiveMainloopFwdSm90ILi2EN4cute5tupleIJNS5_1CILi1EEES8_S8_EEENS6_IJNS7_ILi128EEENS7_ILi96EEENS7_ILi64EEEEEELi256ENS_6half_tEfNS_4arch4Sm90ELb0ELb1ELb1ELb1ELb0ELb0ELb1ELb1ELb0ELb1ELb0ELb0EEENS1_21CollectiveEpilogueFwdINS6_IJSA_NS7_ILi256EEESB_EEES9_SE_SG_Li256ELb1ELb1ELb0ELb0EEENS1_36VarlenDynamicPersistentTileSchedulerILi128ELi96ELi256ELi128ELb0ELb1ELb1ELb1ELb0ELb1EEEEEEEEEvNT_6ParamsE$_ZZN5flash25CollectiveMainloopFwdSm90ILi2EN4cute5tupleIJNS1_1CILi1EEES4_S4_EEENS2_IJNS3_ILi128EEENS3_ILi96EEENS3_ILi64EEEEEELi256EN7cutlass6half_tEfNSA_4arch4Sm90ELb0ELb1ELb1ELb1ELb0ELb0ELb1ELb1ELb0ELb1ELb0ELb0EE3mmaINS_16FlashAttnFwdSm90ISE_NS_21CollectiveEpilogueFwdINS2_IJS6_NS3_ILi256EEES7_EEES5_SB_SD_Li256ELb1ELb1ELb0ELb0EEENS_36VarlenDynamicPersistentTileSchedulerILi128ELi96ELi256ELi128ELb0ELb1ELb1ELb1ELb0ELb1EEEE13SharedStorageENS1_6TensorINS1_11ArrayEngineIfLm128EEENS1_6LayoutINS2_IJNS2_IJNS3_ILi2EEEST_NS3_ILi32EEEEEES4_S4_EEENS2_IJNS2_IJS4_ST_NS3_ILi4EEEEEENS3_ILi0EEESZ_EEEEEEENS_7SoftmaxILi2ELi0EEEEEbRKNSE_6ParamsENSA_25PipelineTmaAsyncNoClusterILi2ENSA_16PipelineTmaAsyncILi2EEEEES1B_RNSA_13PipelineStateILj2EEERT0_RT1_iRiRKNS_16SeqlenInfoQKNewKILb1ELb0EEENS2_IJiiiiEEERT_ENKUliT_T0_T1_E_clIZSF_ISO_S12_S14_EbS17_S1B_S1B_S1E_S1G_S1I_iS1J_S1N_S1O_S1Q_EUlRS1R_iE1_NS3_ILb0EEENS3_ILb1EEEEEDaiS1R_S1S_S1T_,@function
        .size           $_ZN7cutlass13device_kernelIN5flash11enable_sm90INS1_16FlashAttnFwdSm90INS1_25CollectiveMainloopFwdSm90ILi2EN4cute5tupleIJNS5_1CILi1EEES8_S8_EEENS6_IJNS7_ILi128EEENS7_ILi96EEENS7_ILi64EEEEEELi256ENS_6half_tEfNS_4arch4Sm90ELb0ELb1ELb1ELb1ELb0ELb0ELb1ELb1ELb0ELb1ELb0ELb0EEENS1_21CollectiveEpilogueFwdINS6_IJSA_NS7_ILi256EEESB_EEES9_SE_SG_Li256ELb1ELb1ELb0ELb0EEENS1_36VarlenDynamicPersistentTileSchedulerILi128ELi96ELi256ELi128ELb0ELb1ELb1ELb1ELb0ELb1EEEEEEEEEvNT_6ParamsE$_ZZN5flash25CollectiveMainloopFwdSm90ILi2EN4cute5tupleIJNS1_1CILi1EEES4_S4_EEENS2_IJNS3_ILi128EEENS3_ILi96EEENS3_ILi64EEEEEELi256EN7cutlass6half_tEfNSA_4arch4Sm90ELb0ELb1ELb1ELb1ELb0ELb0ELb1ELb1ELb0ELb1ELb0ELb0EE3mmaINS_16FlashAttnFwdSm90ISE_NS_21CollectiveEpilogueFwdINS2_IJS6_NS3_ILi256EEES7_EEES5_SB_SD_Li256ELb1ELb1ELb0ELb0EEENS_36VarlenDynamicPersistentTileSchedulerILi128ELi96ELi256ELi128ELb0ELb1ELb1ELb1ELb0ELb1EEEE13SharedStorageENS1_6TensorINS1_11ArrayEngineIfLm128EEENS1_6LayoutINS2_IJNS2_IJNS3_ILi2EEEST_NS3_ILi32EEEEEES4_S4_EEENS2_IJNS2_IJS4_ST_NS3_ILi4EEEEEENS3_ILi0EEESZ_EEEEEEENS_7SoftmaxILi2ELi0EEEEEbRKNSE_6ParamsENSA_25PipelineTmaAsyncNoClusterILi2ENSA_16PipelineTmaAsyncILi2EEEEES1B_RNSA_13PipelineStateILj2EEERT0_RT1_iRiRKNS_16SeqlenInfoQKNewKILb1ELb0EEENS2_IJiiiiEEERT_ENKUliT_T0_T1_E_clIZSF_ISO_S12_S14_EbS17_S1B_S1B_S1E_S1G_S1I_iS1J_S1N_S1O_S1Q_EUlRS1R_iE1_NS3_ILb0EEENS3_ILb1EEEEEDaiS1R_S1S_S1T_,(.L_x_6041 - $_ZN7cutlass13device_kernelIN5flash11enable_sm90INS1_16FlashAttnFwdSm90INS1_25CollectiveMainloopFwdSm90ILi2EN4cute5tupleIJNS5_1CILi1EEES8_S8_EEENS6_IJNS7_ILi128EEENS7_ILi96EEENS7_ILi64EEEEEELi256ENS_6half_tEfNS_4arch4Sm90ELb0ELb1ELb1ELb1ELb0ELb0ELb1ELb1ELb0ELb1ELb0ELb0EEENS1_21CollectiveEpilogueFwdINS6_IJSA_NS7_ILi256EEESB_EEES9_SE_SG_Li256ELb1ELb1ELb0ELb0EEENS1_36VarlenDynamicPersistentTileSchedulerILi128ELi96ELi256ELi128ELb0ELb1ELb1ELb1ELb0ELb1EEEEEEEEEvNT_6ParamsE$_ZZN5flash25CollectiveMainloopFwdSm90ILi2EN4cute5tupleIJNS1_1CILi1EEES4_S4_EEENS2_IJNS3_ILi128EEENS3_ILi96EEENS3_ILi64EEEEEELi256EN7cutlass6half_tEfNSA_4arch4Sm90ELb0ELb1ELb1ELb1ELb0ELb0ELb1ELb1ELb0ELb1ELb0ELb0EE3mmaINS_16FlashAttnFwdSm90ISE_NS_21CollectiveEpilogueFwdINS2_IJS6_NS3_ILi256EEES7_EEES5_SB_SD_Li256ELb1ELb1ELb0ELb0EEENS_36VarlenDynamicPersistentTileSchedulerILi128ELi96ELi256ELi128ELb0ELb1ELb1ELb1ELb0ELb1EEEE13SharedStorageENS1_6TensorINS1_11ArrayEngineIfLm128EEENS1_6LayoutINS2_IJNS2_IJNS3_ILi2EEEST_NS3_ILi32EEEEEES4_S4_EEENS2_IJNS2_IJS4_ST_NS3_ILi4EEEEEENS3_ILi0EEESZ_EEEEEEENS_7SoftmaxILi2ELi0EEEEEbRKNSE_6ParamsENSA_25PipelineTmaAsyncNoClusterILi2ENSA_16PipelineTmaAsyncILi2EEEEES1B_RNSA_13PipelineStateILj2EEERT0_RT1_iRiRKNS_16SeqlenInfoQKNewKILb1ELb0EEENS2_IJiiiiEEERT_ENKUliT_T0_T1_E_clIZSF_ISO_S12_S14_EbS17_S1B_S1B_S1E_S1G_S1I_iS1J_S1N_S1O_S1Q_EUlRS1R_iE1_NS3_ILb0EEENS3_ILb1EEEEEDaiS1R_S1S_S1T_)
$_ZN7cutlass13device_kernelIN5flash11enable_sm90INS1_16FlashAttnFwdSm90INS1_25CollectiveMainloopFwdSm90ILi2EN4cute5tupleIJNS5_1CILi1EEES8_S8_EEENS6_IJNS7_ILi128EEENS7_ILi96EEENS7_ILi64EEEEEELi256ENS_6half_tEfNS_4arch4Sm90ELb0ELb1ELb1ELb1ELb0ELb0ELb1ELb1ELb0ELb1ELb0ELb0EEENS1_21CollectiveEpilogueFwdINS6_IJSA_NS7_ILi256EEESB_EEES9_SE_SG_Li256ELb1ELb1ELb0ELb0EEENS1_36VarlenDynamicPersistentTileSchedulerILi128ELi96ELi256ELi128ELb0ELb1ELb1ELb1ELb0ELb1EEEEEEEEEvNT_6ParamsE$_ZZN5flash25CollectiveMainloopFwdSm90ILi2EN4cute5tupleIJNS1_1CILi1EEES4_S4_EEENS2_IJNS3_ILi128EEENS3_ILi96EEENS3_ILi64EEEEEELi256EN7cutlass6half_tEfNSA_4arch4Sm90ELb0ELb1ELb1ELb1ELb0ELb0ELb1ELb1ELb0ELb1ELb0ELb0EE3mmaINS_16FlashAttnFwdSm90ISE_NS_21CollectiveEpilogueFwdINS2_IJS6_NS3_ILi256EEES7_EEES5_SB_SD_Li256ELb1ELb1ELb0ELb0EEENS_36VarlenDynamicPersistentTileSchedulerILi128ELi96ELi256ELi128ELb0ELb1ELb1ELb1ELb0ELb1EEEE13SharedStorageENS1_6TensorINS1_11ArrayEngineIfLm128EEENS1_6LayoutINS2_IJNS2_IJNS3_ILi2EEEST_NS3_ILi32EEEEEES4_S4_EEENS2_IJNS2_IJS4_ST_NS3_ILi4EEEEEENS3_ILi0EEESZ_EEEEEEENS_7SoftmaxILi2ELi0EEEEEbRKNSE_6ParamsENSA_25PipelineTmaAsyncNoClusterILi2ENSA_16PipelineTmaAsyncILi2EEEEES1B_RNSA_13PipelineStateILj2EEERT0_RT1_iRiRKNS_16SeqlenInfoQKNewKILb1ELb0EEENS2_IJiiiiEEERT_ENKUliT_T0_T1_E_clIZSF_ISO_S12_S14_EbS17_S1B_S1B_S1E_S1G_S1I_iS1J_S1N_S1O_S1Q_EUlRS1R_iE1_NS3_ILb0EEENS3_ILb1EEEEEDaiS1R_S1S_S1T_:
        /* <DEDUP_REMOVED lines=46> */
.L_x_3528:
[----:B------:R-:W-:Y:S05]  /*2cf90*/  BSYNC B3 ;  /* 0x0000000000037941 */ /* 0x000fea0003800000 */
.L_x_3527:
        /* <DEDUP_REMOVED lines=17> */
.L_x_3530:
[----:B------:R-:W-:Y:S05]  /*2d0b0*/  BSYNC B3 ;  /* 0x0000000000037941 */ /* 0x000fea0003800000 */
.L_x_3529:
        /* <DEDUP_REMOVED lines=10> */
.L_x_3532:
[----:B------:R-:W-:Y:S05]  /*2d160*/  BSYNC B3 ;  /* 0x0000000000037941 */ /* 0x000fea0003800000 */
.L_x_3531:
        /* <DEDUP_REMOVED lines=92> */
.L_x_3535:
[----:B------:R-:W-:Y:S05]  /*2d730*/  BSYNC B3 ;  /* 0x0000000000037941 */ /* 0x000fea0003800000 */
.L_x_3534:
        /* <DEDUP_REMOVED lines=17> */
.L_x_3537:
[----:B------:R-:W-:Y:S05]  /*2d850*/  BSYNC B3 ;  /* 0x0000000000037941 */ /* 0x000fea0003800000 */
.L_x_3536:
        /* <DEDUP_REMOVED lines=10> */
.L_x_3539:
[----:B------:R-:W-:Y:S05]  /*2d900*/  BSYNC B3 ;  /* 0x0000000000037941 */ /* 0x000fea0003800000 */
.L_x_3538:
        /* <DEDUP_REMOVED lines=324> */
[----:B------:R-:W3:Y:S02]  /*2ed50*/  LD.E R78, desc[UR4][R2.64] ;  /* 0x00000004024e7980 */ /* 0x000ee4000c101900 */
        /* <DEDUP_REMOVED lines=19> */
[----:B------:R-:W-:-:S02]  /*2ee90*/  FMUL.FTZ R34, R49, R75 ;  /* 0x0000004b31227220 */ /* 0x000fc40000410000 */
[----:B------:R0:W1:Y:S01]  /*2eea0*/  MUFU.TANH R81, R35 ;  /* 0x0000002300517308 */ /* 0x0000620000002400 */
[-C--:B------:R-:W-:Y:S01]  /*2eeb0*/  FMUL.FTZ R21, R25, R75.reuse ;  /* 0x0000004b19157220 */ /* 0x080fe20000410000 */
[-C--:B------:R-:W-:Y:S01]  /*2eec0*/  FMUL.FTZ R25, R29, R75.reuse ;  /* 0x0000004b1d197220 */ /* 0x080fe20000410000 */
[----:B------:R-:W-:-:S05]  /*2eed0*/  FMUL.FTZ R29, R37, R75 ;  /* 0x0000004b251d7220 */ /* 0x000fca0000410000 */
[----:B------:R2:W4:Y:S01]  /*2eee0*/  MUFU.TANH R79, R34 ;  /* 0x00000022004f7308 */ /* 0x0005220000002400 */
[----:B0-----:R-:W-:-:S04]  /*2eef0*/  SHF.R.S32.HI R35, RZ, 0x1f, R76 ;  /* 0x0000001fff237819 */ /* 0x001fc8000001144c */
[----:B--2---:R-:W-:Y:S01]  /*2ef00*/  LEA.HI R34, R35, R76, RZ, 0x7 ;  /* 0x0000004c23227211 */ /* 0x004fe200078f38ff */
[----:B------:R-:W-:-:S03]  /*2ef10*/  FMUL.FTZ R8, R24, R75 ;  /* 0x0000004b18087220 */ /* 0x000fc60000410000 */
[----:B------:R-:W-:Y:S01]  /*2ef20*/  LOP3.LUT R37, R34, 0xffffff80, RZ, 0xc0, !PT ;  /* 0xffffff8022257812 */ /* 0x000fe200078ec0ff */
[-C--:B------:R-:W-:Y:S01]  /*2ef30*/  FMUL.FTZ R24, R28, R75.reuse ;  /* 0x0000004b1c187220 */ /* 0x080fe20000410000 */
[-C--:B------:R-:W-:Y:S01]  /*2ef40*/  FMUL.FTZ R28, R36, R75.reuse ;  /* 0x0000004b241c7220 */ /* 0x080fe20000410000 */
[-C--:B------:R-:W-:Y:S02]  /*2ef50*/  FMUL.FTZ R36, R53, R75.reuse ;  /* 0x0000004b35247220 */ /* 0x080fe40000410000 */
[----:B------:R-:W-:Y:S02]  /*2ef60*/  IMAD.IADD R37, R76, 0x1, -R37 ;  /* 0x000000014c257824 */ /* 0x000fe400078e0a25 */
[----:B------:R0:W2:Y:S01]  /*2ef70*/  MUFU.TANH R82, R36 ;  /* 0x0000002400527308 */ /* 0x0000a20000002400 */
[----:B------:R-:W-:Y:S01]  /*2ef80*/  LEA.HI R35, R35, R76, RZ, 0x2 ;  /* 0x0000004c23237211 */ /* 0x000fe200078f10ff */
[-C--:B------:R-:W-:Y:S01]  /*2ef90*/  FMUL.FTZ R15, R38, R75.reuse ;  /* 0x0000004b260f7220 */ /* 0x080fe20000410000 */
[-C--:B------:R-:W-:Y:S01]  /*2efa0*/  FMUL.FTZ R12, R31, R75.reuse ;  /* 0x0000004b1f0c7220 */ /* 0x080fe20000410000 */
[----:B0-----:R-:W-:Y:S01]  /*2efb0*/  SHF.R.S32.HI R36, RZ, 0x1f, R37 ;  /* 0x0000001fff247819 */ /* 0x001fe20000011425 */
[----:B------:R-:W-:Y:S01]  /*2efc0*/  FMUL.FTZ R18, R39, R75 ;  /* 0x0000004b27127220 */ /* 0x000fe20000410000 */
[----:B------:R-:W-:-:S02]  /*2efd0*/  LOP3.LUT R35, R35, 0xfffffffc, RZ, 0xc0, !PT ;  /* 0xfffffffc23237812 */ /* 0x000fc400078ec0ff */
[C---:B------:R-:W-:Y:S01]  /*2efe0*/  LEA.HI R38, R36.reuse, R37, RZ, 0x2 ;  /* 0x0000002524267211 */ /* 0x040fe200078f10ff */
[----:B------:R-:W-:Y:S01]  /*2eff0*/  FMUL.FTZ R31, R41, R75 ;  /* 0x0000004b291f7220 */ /* 0x000fe20000410000 */
[----:B------:R-:W-:Y:S02]  /*2f000*/  LEA.HI R39, R36, R37, RZ, 0x5 ;  /* 0x0000002524277211 */ /* 0x000fe400078f28ff */
[--C-:B------:R-:W-:Y:S02]  /*2f010*/  SHF.R.S32.HI R36, RZ, 0x2, R38.reuse ;  /* 0x00000002ff247819 */ /* 0x100fe40000011426 */
[----:B------:R-:W-:Y:S01]  /*2f020*/  SHF.R.S32.HI R41, RZ, 0x1f, R38 ;  /* 0x0000001fff297819 */ /* 0x000fe20000011426 */
[----:B------:R-:W-:Y:S01]  /*2f030*/  IMAD.IADD R76, R76, 0x1, -R35 ;  /* 0x000000014c4c7824 */ /* 0x000fe200078e0a23 */
[----:B------:R-:W-:Y:S02]  /*2f040*/  SHF.R.S32.HI R35, RZ, 0x7, R34 ;  /* 0x00000007ff237819 */ /* 0x000fe40000011422 */
[----:B------:R-:W-:-:S02]  /*2f050*/  LEA.HI R41, R41, R36, RZ, 0x3 ;  /* 0x0000002429297211 */ /* 0x000fc400078f18ff */
[----:B------:R-:W-:Y:S02]  /*2f060*/  SHF.R.S32.HI R39, RZ, 0x5, R39 ;  /* 0x00000005ff277819 */ /* 0x000fe40000011427 */
[----:B------:R-:W-:Y:S02]  /*2f070*/  LEA.HI R34, R34, R35, RZ, 0x1 ;  /* 0x0000002322227211 */ /* 0x000fe400078f08ff */
[----:B------:R-:W-:Y:S01]  /*2f080*/  LOP3.LUT R41, R41, 0xfffffff8, RZ, 0xc0, !PT ;  /* 0xfffffff829297812 */ /* 0x000fe200078ec0ff */
[----:B---3--:R-:W-:Y:S01]  /*2f090*/  IMAD R78, R78, 0x8, R39 ;  /* 0x000000084e4e7824 */ /* 0x008fe200078e0227 */
[----:B------:R-:W-:Y:S02]  /*2f0a0*/  LOP3.LUT R34, R34, 0x3fffffe, RZ, 0xc0, !PT ;  /* 0x03fffffe22227812 */ /* 0x000fe400078ec0ff */
[----:B------:R-:W-:Y:S01]  /*2f0b0*/  LEA.HI R39, R76, R76, RZ, 0x1 ;  /* 0x0000004c4c277211 */ /* 0x000fe200078f08ff */
[----:B------:R-:W-:Y:S02]  /*2f0c0*/  IMAD.IADD R41, R36, 0x1, -R41 ;  /* 0x0000000124297824 */ /* 0x000fe400078e0a29 */
[----:B------:R-:W-:Y:S01]  /*2f0d0*/  IMAD.IADD R34, R35, 0x1, -R34 ;  /* 0x0000000123227824 */ /* 0x000fe200078e0a22 */
[----:B------:R-:W-:Y:S01]  /*2f0e0*/  LOP3.LUT R39, R39, 0x1ffffffe, RZ, 0xc0, !PT ;  /* 0x1ffffffe27277812 */ /* 0x000fe200078ec0ff */
[----:B------:R-:W-:-:S02]  /*2f0f0*/  IMAD.U32 R41, R78, 0x10, R41 ;  /* 0x000000104e297824 */ /* 0x000fc400078e0029 */
[-C--:B------:R-:W-:Y:S02]  /*2f100*/  FMUL.FTZ R53, R55, R75.reuse ;  /* 0x0000004b37357220 */ /* 0x080fe40000410000 */
[----:B------:R-:W-:Y:S02]  /*2f110*/  IMAD.IADD R39, R76, 0x1, -R39 ;  /* 0x000000014c277824 */ /* 0x000fe400078e0a27 */
[----:B------:R-:W-:Y:S02]  /*2f120*/  IMAD R34, R34, 0x40, R41 ;  /* 0x0000004022227824 */ /* 0x000fe400078e0229 */
[----:B------:R-:W-:Y:S02]  /*2f130*/  FMUL.FTZ R55, R59, R75 ;  /* 0x0000004b3b377220 */ /* 0x000fe40000410000 */
[----:B------:R-:W-:-:S04]  /*2f140*/  IMAD R59, R39, 0x8, R34 ;  /* 0x00000008273b7824 */ /* 0x000fc800078e0222 */
[----:B------:R-:W-:-:S05]  /*2f150*/  @P1 IMAD.HI.U32 R80, R59, R80, RZ ;  /* 0x000000503b501227 */ /* 0x000fca00078e00ff */
[----:B------:R-:W-:Y:S01]  /*2f160*/  @P1 SHF.R.U32.HI R59, RZ, R77, R80 ;  /* 0x0000004dff3b1219 */ /* 0x000fe20000011650 */
[-C--:B------:R-:W-:Y:S01]  /*2f170*/  FMUL.FTZ R20, R48, R75.reuse ;  /* 0x0000004b30147220 */ /* 0x080fe20000410000 */
[-C--:B------:R-:W-:Y:S01]  /*2f180*/  FMUL.FTZ R56, R56, R75.reuse ;  /* 0x0000004b38387220 */ /* 0x080fe20000410000 */
[-C--:B------:R-:W-:Y:S01]  /*2f190*/  FMUL.FTZ R57, R57, R75.reuse ;  /* 0x0000004b39397220 */ /* 0x080fe20000410000 */
[----:B------:R-:W-:Y:S01]  /*2f1a0*/  LOP3.LUT R38, R38, 0x7ffffffc, RZ, 0xc0, !PT ;  /* 0x7ffffffc26267812 */ /* 0x000fe200078ec0ff */
[----:B------:R-:W0:Y:S01]  /*2f1b0*/  SHFL.IDX PT, R39, R59, RZ, 0x1c1f ;  /* 0x001c1fff3b277589 */ /* 0x000e2200000e0000 */
[-C--:B------:R-:W-:Y:S01]  /*2f1c0*/  FMUL.FTZ R9, R27, R75.reuse ;  /* 0x0000004b1b097220 */ /* 0x080fe20000410000 */
[----:B------:R-:W-:Y:S02]  /*2f1d0*/  IMAD.MOV.U32 R35, RZ, RZ, -0x60 ;  /* 0xffffffa0ff237424 */ /* 0x000fe400078e00ff */
        /* <DEDUP_REMOVED lines=18> */
[-C--:B---3--:R-:W-:Y:S01]  /*2f300*/  FMUL.FTZ R20, R63, R75.reuse ;  /* 0x0000004b3f147220 */ /* 0x088fe20000410000 */
[-C--:B------:R-:W-:Y:S01]  /*2f310*/  FMUL.FTZ R64, R64, R75.reuse ;  /* 0x0000004b40407220 */ /* 0x080fe20000410000 */
[-C--:B------:R-:W-:Y:S01]  /*2f320*/  FMUL.FTZ R65, R65, R75.reuse ;  /* 0x0000004b41417220 */ /* 0x080fe20000410000 */
[-C--:B------:R-:W-:Y:S01]  /*2f330*/  FMUL.FTZ R50, R66, R75.reuse ;  /* 0x0000004b42327220 */ /* 0x080fe20000410000 */
[----:B------:R3:W0:Y:S01]  /*2f340*/  MUFU.TANH R84, R57 ;  /* 0x0000003900547308 */ /* 0x0006220000002400 */
[-C--:B------:R-:W-:Y:S01]  /*2f350*/  FMUL.FTZ R51, R67, R75.reuse ;  /* 0x0000004b43337220 */ /* 0x080fe20000410000 */
[-C--:B------:R-:W-:Y:S01]  /*2f360*/  FMUL.FTZ R68, R68, R75.reuse ;  /* 0x0000004b44447220 */ /* 0x080fe20000410000 */
[-C--:B------:R-:W-:Y:S01]  /*2f370*/  FMUL.FTZ R69, R69, R75.reuse ;  /* 0x0000004b45457220 */ /* 0x080fe20000410000 */
[----:B-1----:R-:W-:Y:S01]  /*2f380*/  FMUL.FTZ R56, R70, R75 ;  /* 0x0000004b46387220 */ /* 0x002fe20000410000 */
[----:B------:R-:W-:-:S02]  /*2f390*/  IMAD.IADD R38, R37, 0x1, -R38 ;  /* 0x0000000125267824 */ /* 0x000fc400078e0a26 */
[----:B------:R-:W-:Y:S02]  /*2f3a0*/  IMAD R35, R10, R35, 0x1 ;  /* 0x000000010a237424 */ /* 0x000fe400078e0223 */
[-C--:B---3--:R-:W-:Y:S01]  /*2f3b0*/  FMUL.FTZ R57, R71, R75.reuse ;  /* 0x0000004b47397220 */ /* 0x088fe20000410000 */
[----:B------:R-:W-:Y:S01]  /*2f3c0*/  FMUL.FTZ R44, R44, R75 ;  /* 0x0000004b2c2c7220 */ /* 0x000fe20000410000 */
[----:B------:R-:W-:Y:S01]  /*2f3d0*/  IMAD R35, R38, -0x2, R35 ;  /* 0xfffffffe26237824 */ /* 0x000fe200078e0223 */
[----:B------:R-:W1:Y:S04]  /*2f3e0*/  MUFU.TANH R8, R8 ;  /* 0x0000000800087308 */ /* 0x000e680000002400 */
[----:B------:R-:W-:-:S04]  /*2f3f0*/  IADD3 R37, -R6, R35, R3 ;  /* 0x0000002306257210 */ /* 0x000fc80007ffe103 */
[----:B------:R-:W3:Y:S01]  /*2f400*/  MUFU.TANH R21, R21 ;  /* 0x0000001500157308 */ /* 0x000ee20000002400 */
        /* <DEDUP_REMOVED lines=63> */
.L_x_3546:
[----:B------:R-:W-:Y:S05]  /*2f800*/  BSYNC B5 ;  /* 0x0000000000057941 */ /* 0x000fea0003800000 */
.L_x_3545:
[----:B------:R-:W-:Y:S01]  /*2f810*/  LOP3.LUT R34, RZ, R34, RZ, 0x33, !PT ;  /* 0x00000022ff227212 */ /* 0x000fe200078e33ff */
[----:B------:R-:W-:Y:S06]  /*2f820*/  BRA `(.L_x_3547) ;  /* 0x0000000000287947 */ /* 0x000fec0003800000 */
.L_x_3544:
        /* <DEDUP_REMOVED lines=10> */
.L_x_3547:
[----:B------:R-:W-:Y:S05]  /*2f8d0*/  BSYNC B4 ;  /* 0x0000000000047941 */ /* 0x000fea0003800000 */
.L_x_3543:
[----:B------:R-:W-:-:S05]  /*2f8e0*/  IMAD R35, R7, R34, R66 ;  /* 0x0000002207237224 */ /* 0x000fca00078e0242 */
[----:B------:R-:W-:Y:S02]  /*2f8f0*/  VIMNMX R62, R62, R35, !PT ;  /* 0x000000233e3e7248 */ /* 0x000fe40007fe0100 */
[----:B------:R-:W-:-:S07]  /*2f900*/  VIADDMNMX R60, R35, R7, R60, PT ;  /* 0x00000007233c7246 */ /* 0x000fce000380013c */
.L_x_3542:
[----:B------:R-:W-:Y:S05]  /*2f910*/  BSYNC B3 ;  /* 0x0000000000037941 */ /* 0x000fea0003800000 */
.L_x_3541:
        /* <DEDUP_REMOVED lines=90> */
[----:B-1----:R-:W-:Y:S02]  /*2fec0*/  FSEL R27, R85, -INF , !P3 ;  /* 0xff800000551b7808 */ /* 0x002fe40005800000 */
        /* <DEDUP_REMOVED lines=46> */
.L_x_3553:
[----:B------:R-:W-:Y:S05]  /*301b0*/  BSYNC B5 ;  /* 0x0000000000057941 */ /* 0x000fea0003800000 */
.L_x_3552:
[----:B------:R-:W-:Y:S01]  /*301c0*/  LOP3.LUT R6, RZ, R6, RZ, 0x33, !PT ;  /* 0x00000006ff067212 */ /* 0x000fe200078e33ff */
[----:B------:R-:W-:Y:S06]  /*301d0*/  BRA `(.L_x_3554) ;  /* 0x0000000000287947 */ /* 0x000fec0003800000 */
.L_x_3551:
        /* <DEDUP_REMOVED lines=10> */
.L_x_3554:
[----:B------:R-:W-:Y:S05]  /*30280*/  BSYNC B4 ;  /* 0x0000000000047941 */ /* 0x000fea0003800000 */
.L_x_3550:
[----:B------:R-:W-:-:S05]  /*30290*/  IMAD R6, R7, R6, R66 ;  /* 0x0000000607067224 */ /* 0x000fca00078e0242 */
[----:B------:R-:W-:Y:S02]  /*302a0*/  VIADDMNMX R62, R6, R7, R62, PT ;  /* 0x00000007063e7246 */ /* 0x000fe4000380013e */
[----:B------:R-:W-:-:S07]  /*302b0*/  VIMNMX R63, R63, R6, !PT ;  /* 0x000000063f3f7248 */ /* 0x000fce0007fe0100 */
.L_x_3549:
[----:B------:R-:W-:Y:S05]  /*302c0*/  BSYNC B3 ;  /* 0x0000000000037941 */ /* 0x000fea0003800000 */
.L_x_3548:
        /* <DEDUP_REMOVED lines=135> */
[----:B------:R-:W-:Y:S01]  /*30b40*/  FMNMX.FTZ R9, R58, R9, !PT ;  /* 0x000000093a097209 */ /* 0x000fe20007810000 */
[----:B------:R-:W2:Y:S01]  /*30b50*/  LD.E R66, desc[UR4][R6.64+0x20] ;  /* 0x0000200406427980 */ /* 0x000ea2000c101900 */
        /* <DEDUP_REMOVED lines=93> */
[----:B------:R-:W-:Y:S01]  /*31130*/  FFMA.FTZ R156, R20, R69, -R66 ;  /* 0x00000045149c7223 */ /* 0x000fe20000010842 */
[----:B0-----:R-:W-:-:S05]  /*31140*/  FADD.FTZ R8, R218, R63 ;  /* 0x0000003fda087221 */ /* 0x001fca0000010000 */
[----:B------:R-:W0:Y:S01]  /*31150*/  MUFU.EX2 R21, R37 ;  /* 0x0000002500157308 */ /* 0x000e220000000800 */
[----:B-1----:R-:W-:Y:S01]  /*31160*/  FADD.FTZ R24, R216, R7 ;  /* 0x00000007d8187221 */ /* 0x002fe20000010000 */
[----:B------:R-:W-:-:S06]  /*31170*/  FFMA.FTZ R12, R18, R69, -R66 ;  /* 0x00000045120c7223 */ /* 0x000fcc0000010842 */
[----:B------:R-:W1:Y:S01]  /*31180*/  MUFU.EX2 R15, R6 ;  /* 0x00000006000f7308 */ /* 0x000e620000000800 */
[----:B------:R-:W-:Y:S01]  /*31190*/  FFMA.FTZ R11, R19, R69, -R66 ;  /* 0x00000045130b7223 */ /* 0x000fe20000010842 */
[----:B--2---:R-:W-:-:S06]  /*311a0*/  FADD.FTZ R7, R217, R8 ;  /* 0x00000008d9077221 */ /* 0x004fcc0000010000 */
[----:B------:R-:W2:Y:S01]  /*311b0*/  MUFU.EX2 R20, R38 ;  /* 0x0000002600147308 */ /* 0x000ea20000000800 */
[----:B-----5:R-:W-:-:S07]  /*311c0*/  FADD.FTZ R24, R155, R24 ;  /* 0x000000189b187221 */ /* 0x020fce0000010000 */
        /* <DEDUP_REMOVED lines=487> */
[----:B--2---:R-:W2:Y:S01]  /*33040*/  LD.E R3, desc[UR6][R6.64+0x1fc] ;  /* 0x0001fc0606037980 */ /* 0x004ea2000c101900 */
[----:B------:R-:W-:Y:S01]  /*33050*/  LEA.HI R28, R203, 0x8, RZ, 0x19 ;  /* 0x00000008cb1c7811 */ /* 0x000fe200078fc8ff */
[----:B--2---:R-:W-:-:S05]  /*33060*/  FMUL.FTZ R29, R32, R3 ;  /* 0x00000003201d7220 */ /* 0x004fca0000410000 */
[----:B------:R2:W-:Y:S04]  /*33070*/  ST.E desc[UR4][R6.64+0x1fc], R29 ;  /* 0x0001fc1d06007985 */ /* 0x0005e8000c101904 */
[----:B------:R-:W3:Y:S01]  /*33080*/  LDL.64 R2, [R0+0x80] ;  /* 0x0000800000027983 */ /* 0x000ee20000100a00 */
[----:B------:R4:W-:Y:S06]  /*33090*/  BAR.SYNC.DEFER_BLOCKING R28, 0x100 ;  /* 0x0004001c0000751d */ /* 0x0009ec0000010000 */
[----:B------:R-:W5:Y:S04]  /*330a0*/  LDL.64 R26, [R0] ;  /* 0x00000000001a7983 */ /* 0x000f680000100a00 */
[----:B-1----:R-:W2:Y:S04]  /*330b0*/  LDL.64 R24, [R0+0x98] ;  /* 0x0000980000187983 */ /* 0x002ea80000100a00 */
[----:B0-----:R-:W4:Y:S04]  /*330c0*/  LDL.64 R8, [R0+0x88] ;  /* 0x0000880000087983 */ /* 0x001f280000100a00 */
[----:B---3--:R-:W3:Y:S04]  /*330d0*/  LD.E R31, desc[UR4][R2.64] ;  /* 0x00000004021f7980 */ /* 0x008ee8000c101900 */
[----:B-----5:R-:W5:Y:S04]  /*330e0*/  LD.E R221, desc[UR6][R26.64] ;  /* 0x000000061add7980 */ /* 0x020f68000c101900 */
[----:B--2---:R-:W5:Y:S04]  /*330f0*/  LD.E.64 R6, desc[UR4][R24.64] ;  /* 0x0000000418067980 */ /* 0x004f68000c101b00 */
        /* <DEDUP_REMOVED lines=13> */
[----:B-1----:R-:W4:Y:S04]  /*331d0*/  LD.E R27, desc[UR6][R2.64+0x1c] ;  /* 0x00001c06021b7980 */ /* 0x002f28000c101900 */
[----:B----4-:R1:W-:Y:S04]  /*331e0*/  ST.E desc[UR4][R2.64+0x1c], R27 ;  /* 0x00001c1b02007985 */ /* 0x0103e8000c101904 */
[----:B--2---:R-:W2:Y:S04]  /*331f0*/  LD.E R25, desc[UR6][R2.64+0x20] ;  /* 0x0000200602197980 */ /* 0x004ea8000c101900 */
[----:B--2---:R2:W-:Y:S04]  /*33200*/  ST.E desc[UR4][R2.64+0x20], R25 ;  /* 0x0000201902007985 */ /* 0x0045e8000c101904 */
[----:B0-----:R-:W4:Y:S04]  /*33210*/  LD.E R29, desc[UR6][R2.64+0x24] ;  /* 0x00002406021d7980 */ /* 0x001f28000c101900 */
[----:B----4-:R0:W-:Y:S04]  /*33220*/  ST.E desc[UR4][R2.64+0x24], R29 ;  /* 0x0000241d02007985 */ /* 0x0101e8000c101904 */
[----:B---3--:R-:W3:Y:S04]  /*33230*/  LD.E R31, desc[UR6][R2.64+0x28] ;  /* 0x00002806021f7980 */ /* 0x008ee8000c101900 */
        /* <DEDUP_REMOVED lines=230> */
[----:B----4-:R-:W-:Y:S04]  /*340a0*/  ST.E desc[UR4][R2.64+0x1f4], R29 ;  /* 0x0001f41d02007985 */ /* 0x010fe8000c101904 */
        /* <DEDUP_REMOVED lines=37> */
[----:B------:R-:W4:Y:S04]  /*34300*/  LD.E R24, desc[UR30][R2.64] ;  /* 0x0000001e02187980 */ /* 0x000f28000c101900 */
[----:B--2---:R-:W4:Y:S04]  /*34310*/  LD.E R25, desc[UR32][R2.64+0x4] ;  /* 0x0000042002197980 */ /* 0x004f28000c101900 */
[----:B------:R-:W4:Y:S04]  /*34320*/  LD.E R26, desc[UR34][R2.64+0x8] ;  /* 0x00000822021a7980 */ /* 0x000f28000c101900 */
[----:B0-----:R-:W4:Y:S04]  /*34330*/  LD.E R27, desc[UR46][R2.64+0xc] ;  /* 0x00000c2e021b7980 */ /* 0x001f28000c101900 */
        /* <DEDUP_REMOVED lines=123> */
[----:B------:R-:W4:Y:S01]  /*34af0*/  LD.E R151, desc[UR54][R2.64+0x1fc] ;  /* 0x0001fc3602977980 */ /* 0x000f22000c101900 */
[----:B-----5:R-:W-:Y:S01]  /*34b00*/  IMAD R6, R221, 0xc00, R6 ;  /* 0x00000c00dd067824 */ /* 0x020fe200078e0206 */
        /* <DEDUP_REMOVED lines=28> */
[----:B----4-:R-:W-:-:S06]  /*34cd0*/  WARPGROUP.ARRIVE ;  /* 0x00000000000079c5 */ /* 0x010fcc0000000000 */
        /* <DEDUP_REMOVED lines=23> */
[----:B------:R-:W-:Y:S02]  /*34e50*/  R2UR UR6, R4 ;  /* 0x00000000040672ca */ /* 0x000fe400000e0000 */
[----:B------:R-:W-:-:S09]  /*34e60*/  R2UR UR7, R5 ;  /* 0x00000000050772ca */ /* 0x000fd200000e0000 */
        /* <DEDUP_REMOVED lines=3857> */
[----:B------:R-:W-:-:S04]  /*43f80*/  R2UR UR7, R7 ;  /* 0x00000000070772ca */ /* 0x000fc800000e0000 */
[----:B------:R-:W-:Y:S02]  /*43f90*/  R2UR UR6, R6 ;  /* 0x00000000060672ca */ /* 0x000fe400000e0000 */
[----:B------:R-:W-:Y:S02]  /*43fa0*/  F2FP.F16.F32.PACK_AB R152, R187, R188 ;  /* 0x000000bcbb98723e */ /* 0x000fe400000000ff */
        /* <DEDUP_REMOVED lines=1175> */
.L_x_3555:
[----:B------:R-:W-:-:S04]  /*48920*/  IMAD.MOV.U32 R215, RZ, RZ, 0x0 ;  /* 0x00000000ffd77424 */ /* 0x000fc800078e00ff */
[----:B01----:R-:W-:Y:S05]  /*48930*/  RET.REL.NODEC R214 `(_ZN7cutlass13device_kernelIN5flash11enable_sm90INS1_16FlashAttnFwdSm90INS1_25CollectiveMainloopFwdSm90ILi2EN4cute5tupleIJNS5_1CILi1EEES8_S8_EEENS6_IJNS7_ILi128EEENS7_ILi96EEENS7_ILi64EEEEEELi256ENS_6half_tEfNS_4arch4Sm90ELb0ELb1ELb1ELb1ELb0ELb0ELb1ELb1ELb0ELb1ELb0ELb0EEENS1_21CollectiveEpilogueFwdINS6_IJSA_NS7_ILi256EEESB_EEES9_SE_SG_Li256ELb1ELb1ELb0ELb0EEENS1_36VarlenDynamicPersistentTileSchedulerILi128ELi96ELi256ELi128ELb0ELb1ELb1ELb1ELb0ELb1EEEEEEEEEvNT_6ParamsE) ;  /* 0xfffffb74d6b07950 */ /* 0x003fea0003c3ffff */
.L_x_3533:
[----:B0-----:R0:W1:Y:S02]  /*48940*/  SYNCS.PHASECHK.TRANS64.TRYWAIT P1, [R2+URZ], R3 ;  /* 0x00000003020075a7 */ /* 0x001064000802017f */
[----:B-1----:R-:W-:Y:S05]  /*48950*/  @!P1 NANOSLEEP.SYNCS 0x989680 ;  /* 0x009896800000995d */ /* 0x002fea0003900000 */
[----:B------:R-:W1:Y:S02]  /*48960*/  @!P1 SYNCS.PHASECHK.TRANS64 P1, [R2+URZ], R3 ;  /* 0x00000003020095a7 */ /* 0x000e64000802007f */
[----:B-1----:R-:W-:Y:S05]  /*48970*/  @!P1 BRA `(.L_x_3533) ;  /* 0xfffffffc00f09947 */ /* 0x002fea000383ffff */
[----:B------:R-:W-:Y:S05]  /*48980*/  BRA `(.L_x_3532) ;  /* 0xfffffe4400f47947 */ /* 0x000fea000383ffff */
.L_x_3540:
[----:B0-----:R0:W1:Y:S02]  /*48990*/  SYNCS.PHASECHK.TRANS64.TRYWAIT P1, [R8+URZ], R9 ;  /* 0x00000009080075a7 */ /* 0x001064000802017f */
[----:B-1----:R-:W-:Y:S05]  /*489a0*/  @!P1 NANOSLEEP.SYNCS 0x989680 ;  /* 0x009896800000995d */ /* 0x002fea0003900000 */
[----:B------:R-:W1:Y:S02]  /*489b0*/  @!P1 SYNCS.PHASECHK.TRANS64 P1, [R8+URZ], R9 ;  /* 0x00000009080095a7 */ /* 0x000e64000802007f */
[----:B-1----:R-:W-:Y:S05]  /*489c0*/  @!P1 BRA `(.L_x_3540) ;  /* 0xfffffffc00f09947 */ /* 0x002fea000383ffff */
[----:B------:R-:W-:Y:S05]  /*489d0*/  BRA `(.L_x_3539) ;  /* 0xfffffe4c00c87947 */ /* 0x000fea000383ffff */
.L_x_3556:
        /* <DEDUP_REMOVED lines=10> */
.L_x_6041:


//--------------------- .text._ZN7cutlass13device_kernelIN5flash11enable_sm90INS1_16FlashAttnFwdSm90INS1_25CollectiveMainloopFwdSm90ILi2EN4cute5tupleIJNS5_1CILi1EEES8_S8_EEENS6_IJNS7_ILi128EEENS7_ILi96EEENS7_ILi64EEEEEELi256ENS_6half_tEfNS_4arch4Sm90ELb0ELb1ELb1ELb1ELb0ELb1ELb1ELb1ELb0ELb1ELb0ELb0EEENS1_21CollectiveEpilogueFwdINS6_IJSA_NS7_ILi256EEESB_EEES9_SE_SG_Li256ELb1ELb1ELb0ELb0EEENS1_36VarlenDynamicPersistentTileSchedulerILi128ELi96ELi256ELi128ELb0ELb1ELb1ELb1ELb0ELb1EEEEEEEEEvNT_6ParamsE --------------------------
	.section	.text._ZN7cutlass13device_kernelIN5flash11enable_sm90INS1_16FlashAttnFwdSm90INS1_25CollectiveMainloopFwdSm90ILi2EN4cute5tupleIJNS5_1CILi1EEES8_S8_EEENS6_IJNS7_ILi128EEENS7_ILi96EEENS7_ILi64EEEEEELi256ENS_6half_tEfNS_4arch4Sm90ELb0ELb1ELb1ELb1ELb0ELb1ELb1ELb1ELb0ELb1ELb0ELb0EEENS1_21CollectiveEpilogueFwdINS6_IJSA_NS7_ILi256EEESB_EEES9_SE_SG_Li256ELb1ELb1ELb0ELb0EEENS1_36VarlenDynamicPersistentTileSchedulerILi128ELi96ELi256ELi128ELb0ELb1ELb1ELb1ELb0ELb1EEEEEEEEEvNT_6ParamsE,"ax",@progbits
	.align	128
.text._ZN7cutlass13device_kernelIN5flash11enable_sm90INS1_16FlashAttnFwdSm90INS1_25CollectiveMainloopFwdSm90ILi2EN4cute5tupleIJNS5_1CILi1EEES8_S8_EEENS6_IJNS7_ILi128EEENS7_ILi96EEENS7_ILi64EEEEEELi256ENS_6half_tEfNS_4arch4Sm90ELb0ELb1ELb1ELb1ELb0ELb1ELb1ELb1ELb0ELb1ELb0ELb0EEENS1_21CollectiveEpilogueFwdINS6_IJSA_NS7_ILi256EEESB_EEES9_SE_SG_Li256ELb1ELb1ELb0ELb0EEENS1_36VarlenDynamicPersistentTileSchedulerILi128ELi96ELi256ELi128ELb0ELb1ELb1ELb1ELb0ELb1EEEEEEEEEvNT_6ParamsE:
        .type           _ZN7cutlass13device_kernelIN5flash11enable_sm90INS1_16FlashAttnFwdSm90INS1_25CollectiveMainloopFwdSm90ILi2EN4cute5tupleIJNS5_1CILi1EEES8_S8_EEENS6_IJNS7_ILi128EEENS7_ILi96EEENS7_ILi64EEEEEELi256ENS_6half_tEfNS_4arch4Sm90ELb0ELb1ELb1ELb1ELb0ELb1ELb1ELb1ELb0ELb1ELb0ELb0EEENS1_21CollectiveEpilogueFwdINS6_IJSA_NS7_ILi256EEESB_EEES9_SE_SG_Li256ELb1ELb1ELb0ELb0EEENS1_36VarlenDynamicPersistentTileSchedulerILi128ELi96ELi256ELi128ELb0ELb1ELb1ELb1ELb0ELb1EEEEEEEEEvNT_6ParamsE,@function
        .size           _ZN7cutlass13device_kernelIN5flash11enable_sm90INS1_16FlashAttnFwdSm90INS1_25CollectiveMainloopFwdSm90ILi2EN4cute5tupleIJNS5_1CILi1EEES8_S8_EEENS6_IJNS7_ILi128EEENS7_ILi96EEENS7_ILi64EEEEEELi256ENS_6half_tEfNS_4arch4Sm90ELb0ELb1ELb1ELb1ELb0ELb1ELb1ELb1ELb0ELb1ELb0ELb0EEENS1_21CollectiveEpilogueFwdINS6_IJSA_NS7_ILi256EEESB_EEES9_SE_SG_Li256ELb1ELb1ELb0ELb0EEENS1_36VarlenDynamicPersistentTileSchedulerILi128ELi96ELi256ELi128ELb0ELb1ELb1ELb1ELb0ELb1EEEEEEEEEvNT_6ParamsE,(.L_x_6043 - _ZN7cutlass13device_kernelIN5flash11enable_sm90INS1_16FlashAttnFwdSm90INS1_25CollectiveMainloopFwdSm90ILi2EN4cute5tupleIJNS5_1CILi1EEES8_S8_EEENS6_IJNS7_ILi128EEENS7_ILi96EEENS7_ILi64EEEEEELi256ENS_6half_tEfNS_4arch4Sm90ELb0ELb1ELb1ELb1ELb0ELb1ELb1ELb1ELb0ELb1ELb0ELb0EEENS1_21CollectiveEpilogueFwdINS6_IJSA_NS7_ILi256EEESB_EEES9_SE_SG_Li256ELb1ELb1ELb0ELb0EEENS1_36VarlenDynamicPersistentTileSchedulerILi128ELi96ELi256ELi128ELb0ELb1ELb1ELb1ELb0ELb1EEEEEEEEEvNT_6ParamsE)
        .other          _ZN7cutlass13device_kernelIN5flash11enable_sm90INS1_16FlashAttnFwdSm90INS1_25CollectiveMainloopFwdSm90ILi2EN4cute5tupleIJNS5_1CILi1EEES8_S8_EEENS6_IJNS7_ILi128EEENS7_ILi96EEENS7_ILi64EEEEEELi256ENS_6half_tEfNS_4arch4Sm90ELb0ELb1ELb1ELb1ELb0ELb1ELb1ELb1ELb0ELb1ELb0ELb0EEENS1_21CollectiveEpilogueFwdINS6_IJSA_NS7_ILi256EEESB_EEES9_SE_SG_Li256ELb1ELb1ELb0ELb0EEENS1_36VarlenDynamicPersistentTileSchedulerILi128ELi96ELi256ELi128ELb0ELb1ELb1ELb1ELb0ELb1EEEEEEEEEvNT_6ParamsE,@"STO_CUDA_ENTRY STV_DEFAULT"
_ZN7cutlass13device_kernelIN5flash11enable_sm90INS1_16FlashAttnFwdSm90INS1_25CollectiveMainloopFwdSm90ILi2EN4cute5tupleIJNS5_1CILi1EEES8_S8_EEENS6_IJNS7_ILi128EEENS7_ILi96EEENS7_ILi64EEEEEELi256ENS_6half_tEfNS_4arch4Sm90ELb0ELb1ELb1ELb1ELb0ELb1ELb1ELb1ELb0ELb1ELb0ELb0EEENS1_21CollectiveEpilogueFwdINS6_IJSA_NS7_ILi256EEESB_EEES9_SE_SG_Li256ELb1ELb1ELb0ELb0EEENS1_36VarlenDynamicPersistentTileSchedulerILi128ELi96ELi256ELi128ELb0ELb1ELb1ELb1ELb0ELb1EEEEEEEEEvNT_6ParamsE:
[----:B------:R-:W0:Y:S02]  /*0000*/  LDC R1, c[0x0][0x28] ;  /* 0x00000a00ff017b82 */ /* 0x000e240000000800 */
[----:B0-----:R-:W-:-:S05]  /*0010*/  VIADD R1, R1, 0xfffffb10 ;  /* 0xfffffb1001017836 */ /* 0x001fca0000000000 */
[----:B------:R-:W-:Y:S01]  /*0020*/  R2UR UR4, R1 ;  /* 0x00000000010472ca */ /* 0x000fe200000e0000 */
[----:B------:R-:W0:Y:S01]  /*0030*/  S2R R3, SR_TID.X ;  /* 0x0000000000037919 */ /* 0x000e220000002100 */
[----:B------:R-:W-:Y:S01]  /*0040*/  ELECT P0, URZ, PT ;  /* 0x00000000003f782f */ /* 0x000fe20003800000 */
[----:B------:R-:W-:Y:S01]  /*0050*/  BSSY B0, `(.L_x_3557) ;  /* 0x0000018000007945 */ /* 0x000fe20003800000 */
[----:B------:R-:W-:Y:S01]  /*0060*/  ULDC UR37, c[0x0][0x20] ;  /* 0x0000080000257ab9 */ /* 0x000fe20000000800 */
[----:B------:R-:W-:-:S08]  /*0070*/  ULDC UR36, c[0x0][0x24] ;  /* 0x0000090000247ab9 */ /* 0x000fd00000000800 */
[----:B------:R-:W-:-:S04]  /*0080*/  UIADD3 UR37, UP0, UR4, UR37, URZ ;  /* 0x0000002504257290 */ /* 0x000fc8000ff1e03f */
[----:B------:R-:W-:Y:S01]  /*0090*/  UIADD3.X UR36, URZ, UR36, URZ, UP0, !UPT ;  /* 0x000000243f247290 */ /* 0x000fe200087fe43f */
        /* <DEDUP_REMOVED lines=19> */
.L_x_3558:
[----:B------:R-:W-:Y:S05]  /*01d0*/  BSYNC B0 ;  /* 0x0000000000007941 */ /* 0x000fea0003800000 */
.L_x_3557:
        /* <DEDUP_REMOVED lines=43> */
.L_x_3559:
        /* <DEDUP_REMOVED lines=22> */
.L_x_3560:
        /* <DEDUP_REMOVED lines=18> */
.L_x_3561:
        /* <DEDUP_REMOVED lines=22> */
.L_x_3562:
        /* <DEDUP_REMOVED lines=22> */
.L_x_3563:
[----:B------:R-:W-:Y:S01]  /*09d0*/  PLOP3.LUT P0, PT, PT, PT, UP0, 0x80, 0x0 ;  /* 0x000000000000781c */ /* 0x000fe20003f0f008 */
[----:B------:R-:W-:Y:S01]  /*09e0*/  UMOV UR38, 0x1 ;  /* 0x0000000100267882 */ /* 0x000fe20000000000 */
[----:B------:R-:W-:Y:S01]  /*09f0*/  NOP ;  /* 0x0000000000007918 */ /* 0x000fe20000000000 */
[----:B------:R-:W-:Y:S01]  /*0a00*/  USEL UR38, UR38, 0x2, !UP0 ;  /* 0x0000000226267887 */ /* 0x000fe2000c000000 */
[----:B------:R-:W-:Y:S01]  /*0a10*/  BSSY B9, `(.L_x_3564) ;  /* 0x00036bc000097945 */ /* 0x000fe20003800000 */
[----:B------:R-:W-:Y:S01]  /*0a20*/  ULDC.64 UR42, c[0x0][0x208] ;  /* 0x00008200002a7ab9 */ /* 0x000fe20000000a00 */
[----:B------:R-:W-:Y:S02]  /*0a30*/  IMAD.U32 R16, RZ, RZ, UR37 ;  /* 0x00000025ff107e24 */ /* 0x000fe4000f8e00ff */
[----:B------:R-:W-:Y:S01]  /*0a40*/  IMAD.U32 R17, RZ, RZ, UR36 ;  /* 0x00000024ff117e24 */ /* 0x000fe2000f8e00ff */
[----:B0123--:R-:W-:Y:S06]  /*0a50*/  BAR.SYNC.DEFER_BLOCKING 0x0 ;  /* 0x0000000000007b1d */ /* 0x00ffec0000010000 */
[----:B------:R-:W-:Y:S05]  /*0a60*/  @!P0 BRA `(.L_x_3565) ;  /* 0x000002dc00788947 */ /* 0x000fea0003800000 */
.L_x_3566:
[----:B------:R-:W-:-:S08]  /*0a70*/  NOP ;  /* 0x0000000000007918 */ /* 0x000fd00000000000 */
[----:B------:R-:W0:Y:S02]  /*0a80*/  USETMAXREG.TRY_ALLOC.CTAPOOL UP0, 0xf0 ;  /* 0x000000f0000079c8 */ /* 0x000e240008000600 */
[----:B0-----:R-:W-:-:S13]  /*0a90*/  PLOP3.LUT P0, PT, PT, PT, UP0, 0x80, 0x0 ;  /* 0x000000000000781c */ /* 0x001fda0003f0f008 */
[----:B------:R-:W-:Y:S05]  /*0aa0*/  @!P0 BRA `(.L_x_3566) ;  /* 0xfffffffc00f08947 */ /* 0x000fea000383ffff */
[----:B------:R-:W2:Y:S01]  /*0ab0*/  LDL.LU R2, [R1+0x49c] ;  /* 0x00049c0001027983 */ /* 0x000ea20000300800 */
[----:B------:R-:W0:Y:S01]  /*0ac0*/  S2UR UR5, SR_CgaCtaId ;  /* 0x00000000000579c3 */ /* 0x000e220000008800 */
[----:B------:R-:W-:Y:S01]  /*0ad0*/  UMOV UR4, 0x400 ;  /* 0x0000040000047882 */ /* 0x000fe20000000000 */
[----:B------:R-:W-:Y:S01]  /*0ae0*/  UIADD3 UR39, UP0, UR37, 0x218, URZ ;  /* 0x0000021825277890 */ /* 0x000fe2000ff1e03f */
[----:B------:R-:W1:Y:S01]  /*0af0*/  S2R R0, SR_TID.X ;  /* 0x0000000000007919 */ /* 0x000e620000002100 */
[----:B------:R-:W-:Y:S02]  /*0b00*/  UIADD3 UR46, UP1, UR37, 0x224, URZ ;  /* 0x00000224252e7890 */ /* 0x000fe4000ff3e03f */
[----:B------:R-:W-:Y:S01]  /*0b10*/  UIADD3.X UR47, URZ, UR36, URZ, UP0, !UPT ;  /* 0x000000243f2f7290 */ /* 0x000fe200087fe43f */
[----:B------:R-:W-:Y:S01]  /*0b20*/  STL.64 [R1+0x218], RZ ;  /* 0x000218ff01007387 */ /* 0x000fe20000100a00 */
[----:B------:R-:W-:-:S03]  /*0b30*/  UIADD3.X UR48, URZ, UR36, URZ, UP1, !UPT ;  /* 0x000000243f307290 */ /* 0x000fc60008ffe43f */
[----:B------:R-:W-:Y:S04]  /*0b40*/  STL [R1+0x220], RZ ;  /* 0x000220ff01007387 */ /* 0x000fe80000100800 */
[----:B------:R-:W-:Y:S01]  /*0b50*/  STL [R1+0x224], RZ ;  /* 0x000224ff01007387 */ /* 0x000fe20000100800 */
[----:B0-----:R-:W-:-:S06]  /*0b60*/  ULEA UR4, UR5, UR4, 0x18 ;  /* 0x0000000405047291 */ /* 0x001fcc000f8ec03f */
[----:B------:R-:W-:Y:S01]  /*0b70*/  IMAD.U32 R144, RZ, RZ, UR4 ;  /* 0x00000004ff907e24 */ /* 0x000fe2000f8e00ff */
[----:B------:R-:W-:Y:S06]  /*0b80*/  BAR.ARV 0x8, 0x180 ;  /* 0x0206000000007b1d */ /* 0x000fec0000002000 */
[----:B-1----:R-:W-:Y:S01]  /*0b90*/  SHF.R.U32.HI R11, RZ, 0x7, R0 ;  /* 0x00000007ff0b7819 */ /* 0x002fe20000011600 */
[----:B------:R-:W-:-:S03]  /*0ba0*/  ULDC UR4, c[0x0][0xd3c] ;  /* 0x00034f0000047ab9 */ /* 0x000fc60000000800 */
[----:B------:R-:W-:-:S13]  /*0bb0*/  ISETP.NE.AND P0, PT, R11, 0x1, PT ;  /* 0x000000010b00780c */ /* 0x000fda0003f05270 */
[----:B------:R-:W-:Y:S08]  /*0bc0*/  @!P0 BAR.ARV 0x9, 0x100 ;  /* 0x0244000000008b1d */ /* 0x000ff00000002000 */
[----:B------:R-:W-:Y:S06]  /*0bd0*/  BAR.SYNC.DEFER_BLOCKING 0x5, 0x180 ;  /* 0x0146000000007b1d */ /* 0x000fec0000010000 */
[----:B------:R-:W0:Y:S02]  /*0be0*/  LDS.128 R120, [R144+0x324d0] ;  /* 0x0324d00090787984 */ /* 0x000e240000000c00 */
[----:B------:R-:W-:Y:S06]  /*0bf0*/  BAR.ARV 0x4, 0x180 ;  /* 0x0106000000007b1d */ /* 0x000fec0000002000 */
[----:B--2---:R-:W-:-:S04]  /*0c00*/  LOP3.LUT R2, R2, 0xffefffff, RZ, 0xc0, !PT ;  /* 0xffefffff02027812 */ /* 0x004fc800078ec0ff */
[----:B------:R-:W-:Y:S02]  /*0c10*/  @P0 LOP3.LUT R2, R2, 0x100000, RZ, 0xfc, !PT ;  /* 0x0010000002020812 */ /* 0x000fe400078efcff */
[----:B0-----:R-:W-:-:S03]  /*0c20*/  ISETP.GE.AND P0, PT, R123, UR4, PT ;  /* 0x000000047b007c0c */ /* 0x001fc6000bf06270 */
[----:B------:R0:W-:Y:S10]  /*0c30*/  STL [R1+0x49c], R2 ;  /* 0x00049c0201007387 */ /* 0x0001f40000100800 */
[----:B0-----:R-:W-:Y:S05]  /*0c40*/  @P0 BRA `(.L_x_3567) ;  /* 0x0000036800600947 */ /* 0x001fea0003800000 */
[----:B------:R-:W-:Y:S01]  /*0c50*/  VIADD R201, R0, 0xffffff80 ;  /* 0xffffff8000c97836 */ /* 0x000fe20000000000 */
[C---:B------:R-:W-:Y:S01]  /*0c60*/  IADD3 R188, -R11.reuse, 0xb, RZ ;  /* 0x0000000b0bbc7810 */ /* 0x040fe20007ffe1ff */
[----:B------:R-:W-:Y:S02]  /*0c70*/  VIADD R180, R11, 0x8 ;  /* 0x000000080bb47836 */ /* 0x000fe40000000000 */
[----:B------:R-:W-:Y:S01]  /*0c80*/  IMAD.MOV.U32 R152, RZ, RZ, RZ ;  /* 0x000000ffff987224 */ /* 0x000fe200078e00ff */
[----:B------:R-:W-:Y:S01]  /*0c90*/  SHF.R.S32.HI R0, RZ, 0x1f, R201 ;  /* 0x0000001fff007819 */ /* 0x000fe200000114c9 */
[----:B------:R-:W-:-:S03]  /*0ca0*/  IMAD.MOV.U32 R157, RZ, RZ, RZ ;  /* 0x000000ffff9d7224 */ /* 0x000fc600078e00ff */
[CC--:B------:R-:W-:Y:S02]  /*0cb0*/  LEA.HI R2, R0.reuse, R201.reuse, RZ, 0x7 ;  /* 0x000000c900027211 */ /* 0x0c0fe400078f38ff */
[-C--:B------:R-:W-:Y:S02]  /*0cc0*/  LEA.HI R7, R0, R201.reuse, RZ, 0x4 ;  /* 0x000000c900077211 */ /* 0x080fe400078f20ff */
[----:B------:R-:W-:Y:S02]  /*0cd0*/  LOP3.LUT R226, R2, 0xffffff80, RZ, 0xc0, !PT ;  /* 0xffffff8002e27812 */ /* 0x000fe400078ec0ff */
[----:B------:R-:W-:Y:S02]  /*0ce0*/  SHF.R.S32.HI R233, RZ, 0x7, R2 ;  /* 0x00000007ffe97819 */ /* 0x000fe40000011402 */
[----:B------:R-:W-:Y:S01]  /*0cf0*/  LEA.HI R9, R0, R201, RZ, 0x5 ;  /* 0x000000c900097211 */ /* 0x000fe200078f28ff */
[----:B------:R-:W-:Y:S01]  /*0d00*/  IMAD.IADD R226, R201, 0x1, -R226 ;  /* 0x00000001c9e27824 */ /* 0x000fe200078e0ae2 */
[----:B------:R-:W-:-:S02]  /*0d10*/  LEA.HI R2, R2, R233, RZ, 0x1 ;  /* 0x000000e902027211 */ /* 0x000fc400078f08ff */
[----:B------:R-:W-:Y:S02]  /*0d20*/  SHF.R.S32.HI R10, RZ, 0x4, R7 ;  /* 0x00000004ff0a7819 */ /* 0x000fe40000011407 */
        /* <DEDUP_REMOVED lines=9> */
[C---:B------:R-:W-:Y:S02]  /*0dc0*/  LOP3.LUT R8, R7.reuse, 0x3fffff0, RZ, 0xc0, !PT ;  /* 0x03fffff007087812 */ /* 0x040fe400078ec0ff */
[----:B------:R-:W-:Y:S02]  /*0dd0*/  LOP3.LUT R6, R6, 0xfffffff8, RZ, 0xc0, !PT ;  /* 0xfffffff806067812 */ /* 0x000fe400078ec0ff */
[----:B------:R-:W-:Y:S01]  /*0de0*/  LEA.HI R7, R7, R10, RZ, 0x1 ;  /* 0x0000000a07077211 */ /* 0x000fe200078f08ff */
[----:B------:R-:W-:Y:S01]  /*0df0*/  IMAD.IADD R8, R201, 0x1, -R8 ;  /* 0x00000001c9087824 */ /* 0x000fe200078e0a08 */
[----:B------:R-:W-:Y:S01]  /*0e00*/  SHF.R.S32.HI R9, RZ, 0x5, R9 ;  /* 0x00000005ff097819 */ /* 0x000fe20000011409 */
[----:B------:R-:W-:Y:S01]  /*0e10*/  IMAD.IADD R6, R5, 0x1, -R6 ;  /* 0x0000000105067824 */ /* 0x000fe200078e0a06 */
[----:B------:R-:W-:-:S03]  /*0e20*/  LOP3.LUT R7, R7, 0x1ffffffe, RZ, 0xc0, !PT ;  /* 0x1ffffffe07077812 */ /* 0x000fc600078ec0ff */
[----:B------:R-:W-:Y:S02]  /*0e30*/  IMAD R3, R3, 0x10, R6 ;  /* 0x0000001003037824 */ /* 0x000fe400078e0206 */
[----:B------:R-:W-:Y:S02]  /*0e40*/  IMAD.IADD R7, R10, 0x1, -R7 ;  /* 0x000000010a077824 */ /* 0x000fe400078e0a07 */
[----:B------:R-:W-:Y:S01]  /*0e50*/  IMAD R192, R2, 0x40, R3 ;  /* 0x0000004002c07824 */ /* 0x000fe200078e0203 */
[CC--:B------:R-:W-:Y:S01]  /*0e60*/  LEA.HI R2, R0.reuse, R201.reuse, RZ, 0x2 ;  /* 0x000000c900027211 */ /* 0x0c0fe200078f10ff */
[C---:B------:R-:W-:Y:S01]  /*0e70*/  IMAD R8, R9.reuse, 0x10, R8 ;  /* 0x0000001009087824 */ /* 0x040fe200078e0208 */
[----:B------:R-:W-:Y:S01]  /*0e80*/  LEA.HI R3, R0, R201, RZ, 0x3 ;  /* 0x000000c900037211 */ /* 0x000fe200078f18ff */
[----:B------:R-:W-:Y:S01]  /*0e90*/  IMAD.SHL.U32 R167, R9, 0x200, RZ ;  /* 0x0000020009a77824 */ /* 0x000fe200078e00ff */
[----:B------:R-:W-:Y:S01]  /*0ea0*/  LOP3.LUT R0, R2, 0xfffffffc, RZ, 0xc0, !PT ;  /* 0xfffffffc02007812 */ /* 0x000fe200078ec0ff */
[----:B------:R-:W-:Y:S01]  /*0eb0*/  IMAD R8, R8, 0x8, R7 ;  /* 0x0000000808087824 */ /* 0x000fe200078e0207 */
[----:B------:R-:W-:-:S02]  /*0ec0*/  SHF.R.S32.HI R153, RZ, 0x2, R2 ;  /* 0x00000002ff997819 */ /* 0x000fc40000011402 */
[----:B------:R-:W-:Y:S01]  /*0ed0*/  SHF.R.S32.HI R2, RZ, 0x1f, R2 ;  /* 0x0000001fff027819 */ /* 0x000fe20000011402 */
[----:B------:R-:W-:Y:S01]  /*0ee0*/  IMAD.IADD R221, R201, 0x1, -R0 ;  /* 0x00000001c9dd7824 */ /* 0x000fe200078e0a00 */
[----:B------:R-:W-:Y:S01]  /*0ef0*/  LOP3.LUT R6, R3, 0xfffffff8, RZ, 0xc0, !PT ;  /* 0xfffffff803067812 */ /* 0x000fe200078ec0ff */
[----:B------:R-:W-:Y:S01]  /*0f00*/  VIADD R156, R153, 0x40 ;  /* 0x00000040999c7836 */ /* 0x000fe20000000000 */
[----:B------:R-:W-:Y:S01]  /*0f10*/  LEA.HI R2, R2, R153, RZ, 0x3 ;  /* 0x0000009902027211 */ /* 0x000fe200078f18ff */
[----:B------:R-:W-:Y:S01]  /*0f20*/  IMAD.SHL.U32 R22, R221, 0x8, RZ ;  /* 0x00000008dd167824 */ /* 0x000fe200078e00ff */
[----:B------:R-:W-:Y:S01]  /*0f30*/  SHF.R.S32.HI R210, RZ, 0x3, R3 ;  /* 0x00000003ffd27819 */ /* 0x000fe20000011403 */
[----:B------:R-:W-:Y:S01]  /*0f40*/  IMAD.IADD R3, R201, 0x1, -R6 ;  /* 0x00000001c9037824 */ /* 0x000fe200078e0a06 */
[----:B------:R-:W-:Y:S01]  /*0f50*/  LOP3.LUT R2, R2, 0xfffffff8, RZ, 0xc0, !PT ;  /* 0xfffffff802027812 */ /* 0x000fe200078ec0ff */
[----:B------:R-:W-:Y:S01]  /*0f60*/  IMAD.SHL.U32 R172, R156, 0x40, RZ ;  /* 0x000000409cac7824 */ /* 0x000fe200078e00ff */
[----:B------:R-:W-:Y:S01]  /*0f70*/  LEA.HI R0, R221, R221, RZ, 0x1 ;  /* 0x000000dddd007211 */ /* 0x000fe200078f08ff */
[C---:B------:R-:W-:Y:S01]  /*0f80*/  IMAD.SHL.U32 R160, R3.reuse, 0x8, RZ ;  /* 0x0000000803a07824 */ /* 0x040fe200078e00ff */
[----:B------:R-:W-:Y:S01]  /*0f90*/  SHF.R.S32.HI R164, RZ, 0x1f, R153 ;  /* 0x0000001fffa47819 */ /* 0x000fe20000011499 */
[----:B------:R-:W-:Y:S01]  /*0fa0*/  IMAD R220, R3, 0x20, R210 ;  /* 0x0000002003dc7824 */ /* 0x000fe200078e02d2 */
[----:B------:R-:W-:Y:S01]  /*0fb0*/  SHF.R.S32.HI R3, RZ, 0x1f, R156 ;  /* 0x0000001fff037819 */ /* 0x000fe2000001149c */
[----:B------:R-:W-:Y:S01]  /*0fc0*/  IMAD.IADD R223, R153, 0x1, -R2 ;  /* 0x0000000199df7824 */ /* 0x000fe200078e0a02 */
[----:B------:R-:W-:Y:S01]  /*0fd0*/  LOP3.LUT R0, R0, 0x1ffffffe, RZ, 0xc0, !PT ;  /* 0x1ffffffe00007812 */ /* 0x000fe200078ec0ff */
[----:B------:R-:W-:Y:S01]  /*0fe0*/  IMAD.SHL.U32 R154, R221, 0x4, RZ ;  /* 0x00000004dd9a7824 */ /* 0x000fe200078e00ff */
[----:B------:R-:W-:Y:S01]  /*0ff0*/  LEA.HI R2, R3, R156, RZ, 0x3 ;  /* 0x0000009c03027211 */ /* 0x000fe200078f18ff */
[----:B------:R-:W-:Y:S01]  /*1000*/  IMAD.SHL.U32 R166, R223, 0x40, RZ ;  /* 0x00000040dfa67824 */ /* 0x000fe200078e00ff */
[----:B------:R-:W-:Y:S01]  /*1010*/  LOP3.LUT R172, R172, 0x1c0, RZ, 0xc0, !PT ;  /* 0x000001c0acac7812 */ /* 0x000fe200078ec0ff */
[----:B------:R-:W-:Y:S01]  /*1020*/  IMAD.IADD R5, R221, 0x1, -R0 ;  /* 0x00000001dd057824 */ /* 0x000fe200078e0a00 */
[----:B------:R-:W-:Y:S01]  /*1030*/  LOP3.LUT R3, R4, 0x7ffffffc, RZ, 0xc0, !PT ;  /* 0x7ffffffc04037812 */ /* 0x000fe200078ec0ff */
[----:B------:R-:W-:Y:S01]  /*1040*/  IMAD.SHL.U32 R2, R2, 0x40, RZ ;  /* 0x0000004002027824 */ /* 0x000fe200078e00ff */
[----:B------:R-:W-:Y:S01]  /*1050*/  LOP3.LUT R166, R166, 0x1c0, RZ, 0xc0, !PT ;  /* 0x000001c0a6a67812 */ /* 0x000fe200078ec0ff */
[----:B------:R-:W-:Y:S01]  /*1060*/  VIADD R158, R154, 0x10 ;  /* 0x000000109a9e7836 */ /* 0x000fe20000000000 */
[----:B------:R-:W-:Y:S01]  /*1070*/  SHF.R.U32.HI R174, RZ, 0x3, R172 ;  /* 0x00000003ffae7819 */ /* 0x000fe200000116ac */
[----:B------:R-:W-:Y:S01]  /*1080*/  VIADD R162, R160, 0x40 ;  /* 0x00000040a0a27836 */ /* 0x000fe20000000000 */
[--C-:B------:R-:W-:Y:S01]  /*1090*/  LOP3.LUT R4, R172, 0x38, R22.reuse, 0xf8, !PT ;  /* 0x00000038ac047812 */ /* 0x100fe200078ef816 */
[----:B------:R-:W-:Y:S01]  /*10a0*/  VIADD R161, R160, 0x80 ;  /* 0x00000080a0a17836 */ /* 0x000fe20000000000 */
[----:B------:R-:W-:Y:S01]  /*10b0*/  LOP3.LUT R175, R2, 0xfffffe00, RZ, 0xc0, !PT ;  /* 0xfffffe0002af7812 */ /* 0x000fe200078ec0ff */
[----:B------:R-:W-:Y:S01]  /*10c0*/  VIADD R163, R160, 0xc0 ;  /* 0x000000c0a0a37836 */ /* 0x000fe20000000000 */
[----:B------:R-:W-:Y:S01]  /*10d0*/  LOP3.LUT R0, R166, 0x18, R22, 0xf8, !PT ;  /* 0x00000018a6007812 */ /* 0x000fe200078ef816 */
[----:B------:R-:W-:Y:S01]  /*10e0*/  IMAD.IADD R3, R226, 0x1, -R3 ;  /* 0x00000001e2037824 */ /* 0x000fe200078e0a03 */
[----:B------:R-:W-:Y:S01]  /*10f0*/  SHF.R.U32.HI R173, RZ, 0x3, R166 ;  /* 0x00000003ffad7819 */ /* 0x000fe200000116a6 */
[----:B------:R-:W-:Y:S01]  /*1100*/  IMAD.SHL.U32 R235, R8, 0x8, RZ ;  /* 0x0000000808eb7824 */ /* 0x000fe200078e00ff */
[----:B------:R-:W-:Y:S01]  /*1110*/  LOP3.LUT R7, R175, R4, R174, 0xf6, !PT ;  /* 0x00000004af077212 */ /* 0x000fe200078ef6ae */
[----:B------:R-:W-:Y:S01]  /*1120*/  IMAD.SHL.U32 R193, R3, 0x2, RZ ;  /* 0x0000000203c17824 */ /* 0x000fe200078e00ff */
[----:B------:R-:W-:Y:S01]  /*1130*/  LOP3.LUT R227, R0, R173, RZ, 0x3c, !PT ;  /* 0x000000ad00e37212 */ /* 0x000fe200078e3cff */
[----:B------:R-:W-:Y:S01]  /*1140*/  IMAD R234, R5, 0x8, R192 ;  /* 0x0000000805ea7824 */ /* 0x000fe200078e02c0 */
[----:B------:R-:W-:Y:S01]  /*1150*/  SHF.R.S32.HI R176, RZ, 0x1f, R156 ;  /* 0x0000001fffb07819 */ /* 0x000fe2000001149c */
[----:B------:R-:W-:Y:S01]  /*1160*/  IMAD R224, R7, 0x2, R144 ;  /* 0x0000000207e07824 */ /* 0x000fe200078e0290 */
[----:B------:R-:W-:-:S02]  /*1170*/  SHF.R.S32.HI R23, RZ, 0x1f, R22 ;  /* 0x0000001fff177819 */ /* 0x000fc40000011416 */
[----:B------:R-:W-:Y:S02]  /*1180*/  SHF.R.S32.HI R184, RZ, 0x1f, R160 ;  /* 0x0000001fffb87819 */ /* 0x000fe400000114a0 */
[----:B------:R-:W-:Y:S02]  /*1190*/  SHF.R.S32.HI R222, RZ, 0x1f, R158 ;  /* 0x0000001fffde7819 */ /* 0x000fe4000001149e */
[----:B------:R-:W-:Y:S02]  /*11a0*/  SHF.R.S32.HI R183, RZ, 0x1f, R162 ;  /* 0x0000001fffb77819 */ /* 0x000fe400000114a2 */
[----:B------:R-:W-:Y:S02]  /*11b0*/  SHF.R.S32.HI R182, RZ, 0x1f, R161 ;  /* 0x0000001fffb67819 */ /* 0x000fe400000114a1 */
[----:B------:R-:W-:Y:S02]  /*11c0*/  SHF.R.S32.HI R181, RZ, 0x1f, R163 ;  /* 0x0000001fffb57819 */ /* 0x000fe400000114a3 */
[----:B------:R-:W-:-:S07]  /*11d0*/  LOP3.LUT R159, R227, R167, RZ, 0xfc, !PT ;  /* 0x000000a7e39f7212 */ /* 0x000fce00078efcff */
.L_x_3782:
        /* <DEDUP_REMOVED lines=12> */
[----:B------:R-:W1:Y:S01]  /*12a0*/  @P1 LDC.64 R2, c[0x0][0xb20] ;  /* 0x0002c800ff021b82 */ /* 0x000e620000000a00 */
[----:B------:R-:W-:Y:S01]  /*12b0*/  ISETP.NE.AND.EX P0, PT, RZ, UR5, PT, P0 ;  /* 0x00000005ff007c0c */ /* 0x000fe2000bf05300 */
[----:B0--3--:R-:W-:-:S06]  /*12c0*/  IMAD.WIDE R8, R123, 0x4, R4 ;  /* 0x000000047b087825 */ /* 0x009fcc00078e0204 */
        /* <DEDUP_REMOVED lines=28> */
.L_x_3568:
        /* <DEDUP_REMOVED lines=10> */
.L_x_3569:
[----:B------:R-:W-:Y:S05]  /*1530*/  @!P0 BRA `(.L_x_3570) ;  /* 0x00000000000c8947 */ /* 0x000fea0003800000 */
[----:B------:R-:W2:Y:S04]  /*1540*/  LDG.E R3, desc[UR42][R8.64] ;  /* 0x0000002a08037981 */ /* 0x000ea8000c1e1900 */
[----:B------:R-:W2:Y:S02]  /*1550*/  LDG.E R28, desc[UR42][R8.64+0x4] ;  /* 0x0000042a081c7981 */ /* 0x000ea4000c1e1900 */
[----:B--2---:R-:W-:-:S07]  /*1560*/  IMAD.IADD R28, R28, 0x1, -R3 ;  /* 0x000000011c1c7824 */ /* 0x004fce00078e0a03 */
.L_x_3570:
[----:B------:R-:W-:Y:S01]  /*1570*/  ULDC.64 UR4, c[0x0][0xb08] ;  /* 0x0002c20000047ab9 */ /* 0x000fe20000000a00 */
[----:B------:R-:W1:Y:S01]  /*1580*/  LDC R8, c[0x0][0x448] ;  /* 0x00011200ff087b82 */ /* 0x000e620000000800 */
[----:B------:R-:W-:-:S04]  /*1590*/  ISETP.NE.U32.AND P0, PT, RZ, UR4, PT ;  /* 0x00000004ff007c0c */ /* 0x000fc8000bf05070 */
[----:B------:R-:W-:Y:S01]  /*15a0*/  ISETP.NE.AND.EX P0, PT, RZ, UR5, PT, P0 ;  /* 0x00000005ff007c0c */ /* 0x000fe2000bf05300 */
[----:B------:R-:W-:Y:S02]  /*15b0*/  ULDC.64 UR4, c[0x0][0xb28] ;  /* 0x0002ca0000047ab9 */ /* 0x000fe40000000a00 */
[----:B------:R-:W-:Y:S01]  /*15c0*/  ISETP.NE.U32.AND P1, PT, RZ, UR4, PT ;  /* 0x00000004ff007c0c */ /* 0x000fe2000bf25070 */
[----:B0----5:R-:W-:Y:S01]  /*15d0*/  IMAD.MOV.U32 R2, RZ, RZ, R28 ;  /* 0x000000ffff027224 */ /* 0x021fe200078e001c */
[----:B------:R-:W0:Y:S02]  /*15e0*/  LDC.64 R12, c[0x0][0xad8] ;  /* 0x0002b600ff0c7b82 */ /* 0x000e240000000a00 */
[----:B------:R-:W-:-:S06]  /*15f0*/  ISETP.NE.AND.EX P1, PT, RZ, UR5, PT, P1 ;  /* 0x00000005ff007c0c */ /* 0x000fcc000bf25310 */
[----:B------:R-:W2:Y:S08]  /*1600*/  @P0 LDC.64 R4, c[0x0][0xb08] ;  /* 0x0002c200ff040b82 */ /* 0x000eb00000000a00 */
[----:B------:R-:W3:Y:S01]  /*1610*/  @P1 LDC.64 R6, c[0x0][0xb28] ;  /* 0x0002ca00ff061b82 */ /* 0x000ee20000000a00 */
[----:B--2---:R-:W-:-:S05]  /*1620*/  @P0 IMAD.WIDE R4, R123, 0x4, R4 ;  /* 0x000000047b040825 */ /* 0x004fca00078e0204 */
[----:B------:R-:W2:Y:S04]  /*1630*/  @P0 LDG.E R0, desc[UR42][R4.64] ;  /* 0x0000002a04000981 */ /* 0x000ea8000c1e1900 */
[----:B------:R-:W2:Y:S01]  /*1640*/  @P0 LDG.E R3, desc[UR42][R4.64+0x4] ;  /* 0x0000042a04030981 */ /* 0x000ea2000c1e1900 */
[----:B---3--:R-:W-:-:S05]  /*1650*/  @P1 IMAD.WIDE R6, R123, 0x4, R6 ;  /* 0x000000047b061825 */ /* 0x008fca00078e0206 */
[----:B------:R3:W5:Y:S01]  /*1660*/  @P1 LDG.E R2, desc[UR42][R6.64] ;  /* 0x0000002a06021981 */ /* 0x000762000c1e1900 */
[----:B-1----:R-:W-:Y:S01]  /*1670*/  ISETP.NE.AND P1, PT, R8, 0x1, PT ;  /* 0x000000010800780c */ /* 0x002fe20003f25270 */
[----:B------:R-:W-:Y:S01]  /*1680*/  IMAD.IADD R11, R28, 0x1, -R11 ;  /* 0x000000011c0b7824 */ /* 0x000fe200078e0a0b */
[----:B0-----:R-:W-:Y:S01]  /*1690*/  ISETP.GE.AND P2, PT, R13, 0x1, PT ;  /* 0x000000010d00780c */ /* 0x001fe20003f46270 */
[----:B------:R-:W-:-:S10]  /*16a0*/  IMAD.SHL.U32 R177, R121, 0x80, RZ ;  /* 0x0000008079b17824 */ /* 0x000fd400078e00ff */
[----:B------:R-:W0:Y:S08]  /*16b0*/  @P1 LDC R8, c[0x0][0x44c] ;  /* 0x00011300ff081b82 */ /* 0x000e300000000800 */
[----:B------:R-:W1:Y:S01]  /*16c0*/  @P1 LDC R9, c[0x0][0x450] ;  /* 0x00011400ff091b82 */ /* 0x000e620000000800 */
[----:B--2---:R-:W-:Y:S02]  /*16d0*/  @P0 IMAD.IADD R58, R3, 0x1, -R0 ;  /* 0x00000001033a0824 */ /* 0x004fe400078e0a00 */
[----:B------:R-:W-:-:S03]  /*16e0*/  VIADD R3, R177, 0x7f ;  /* 0x0000007fb1037836 */ /* 0x000fc60000000000 */
[----:B------:R-:W-:Y:S01]  /*16f0*/  IADD3 R25, R11, R58, RZ ;  /* 0x0000003a0b197210 */ /* 0x000fe20007ffe0ff */
[----:B0-----:R-:W-:-:S03]  /*1700*/  @P1 IMAD.HI.U32 R4, R3, R8, RZ ;  /* 0x0000000803041227 */ /* 0x001fc600078e00ff */
[C---:B------:R-:W-:Y:S01]  /*1710*/  IADD3 R187, R25.reuse, 0x1, -R24 ;  /* 0x0000000119bb7810 */ /* 0x040fe20007ffe818 */
[----:B------:R-:W-:Y:S01]  /*1720*/  VIADD R0, R25, 0x5f ;  /* 0x0000005f19007836 */ /* 0x000fe20000000000 */
[----:B-1----:R-:W-:-:S03]  /*1730*/  @P1 SHF.R.U32.HI R3, RZ, R9, R4 ;  /* 0x00000009ff031219 */ /* 0x002fc60000011604 */
[----:B------:R-:W-:-:S04]  /*1740*/  IMAD.HI R0, R0, 0x2aaaaaab, RZ ;  /* 0x2aaaaaab00007827 */ /* 0x000fc800078e02ff */
[----:B---3--:R-:W-:Y:S01]  /*1750*/  IMAD.IADD R7, R187, 0x1, R3 ;  /* 0x00000001bb077824 */ /* 0x008fe200078e0203 */
[----:B------:R-:W-:-:S04]  /*1760*/  SHF.R.U32.HI R185, RZ, 0x1f, R0 ;  /* 0x0000001fffb97819 */ /* 0x000fc80000011600 */
        /* <DEDUP_REMOVED lines=14> */
.L_x_3573:
[----:B------:R-:W-:-:S13]  /*1850*/  ISETP.NE.AND P0, PT, R13, 0x1, PT ;  /* 0x000000010d00780c */ /* 0x000fda0003f05270 */
[----:B------:R-:W0:Y:S02]  /*1860*/  @P0 LDC.64 R4, c[0x0][0xae0] ;  /* 0x0002b800ff040b82 */ /* 0x000e240000000a00 */
[----:B0-----:R-:W-:-:S05]  /*1870*/  @P0 IMAD.HI.U32 R4, R3, R4, RZ ;  /* 0x0000000403040227 */ /* 0x001fca00078e00ff */
[----:B------:R-:W-:-:S07]  /*1880*/  @P0 SHF.R.U32.HI R3, RZ, R5, R4 ;  /* 0x00000005ff030219 */ /* 0x000fce0000011604 */
.L_x_3574:
[----:B------:R-:W-:Y:S05]  /*1890*/  BSYNC B0 ;  /* 0x0000000000007941 */ /* 0x000fea0003800000 */
.L_x_3572:
[----:B------:R-:W-:-:S05]  /*18a0*/  IMAD R3, R3, R13, R13 ;  /* 0x0000000d03037224 */ /* 0x000fca00078e020d */
[----:B------:R-:W-:-:S07]  /*18b0*/  VIMNMX R0, R0, R3, PT ;  /* 0x0000000300007248 */ /* 0x000fce0003fe0100 */
.L_x_3571:
[----:B------:R-:W0:Y:S01]  /*18c0*/  @P1 LDC R4, c[0x0][0x44c] ;  /* 0x00011300ff041b82 */ /* 0x000e220000000800 */
[----:B------:R-:W-:Y:S01]  /*18d0*/  IMAD.MOV.U32 R3, RZ, RZ, R177 ;  /* 0x000000ffff037224 */ /* 0x000fe200078e00b1 */
[----:B------:R-:W-:Y:S01]  /*18e0*/  ULDC UR4, c[0x0][0xad4] ;  /* 0x0002b50000047ab9 */ /* 0x000fe20000000800 */
[----:B------:R-:W-:-:S05]  /*18f0*/  IMAD.IADD R186, R25, 0x1, -R24 ;  /* 0x0000000119ba7824 */ /* 0x000fca00078e0a18 */
[----:B------:R-:W1:Y:S01]  /*1900*/  @P1 LDC R5, c[0x0][0x450] ;  /* 0x00011400ff051b82 */ /* 0x000e620000000800 */
[----:B0-----:R-:W-:-:S05]  /*1910*/  @P1 IMAD.HI.U32 R4, R177, R4, RZ ;  /* 0x00000004b1041227 */ /* 0x001fca00078e00ff */
[----:B-1----:R-:W-:-:S05]  /*1920*/  @P1 SHF.R.U32.HI R3, RZ, R5, R4 ;  /* 0x00000005ff031219 */ /* 0x002fca0000011604 */
        /* <DEDUP_REMOVED lines=13> */
.L_x_3577:
[----:B------:R-:W-:-:S13]  /*1a00*/  ISETP.NE.AND P0, PT, R13, 0x1, PT ;  /* 0x000000010d00780c */ /* 0x000fda0003f05270 */
[----:B------:R-:W0:Y:S02]  /*1a10*/  @P0 LDC.64 R6, c[0x0][0xae0] ;  /* 0x0002b800ff060b82 */ /* 0x000e240000000a00 */
[----:B0-----:R-:W-:-:S05]  /*1a20*/  @P0 IMAD.HI.U32 R6, R3, R6, RZ ;  /* 0x0000000603060227 */ /* 0x001fca00078e00ff */
[----:B------:R-:W-:-:S07]  /*1a30*/  @P0 SHF.R.U32.HI R3, RZ, R7, R6 ;  /* 0x00000007ff030219 */ /* 0x000fce0000011606 */
.L_x_3578:
[----:B------:R-:W-:Y:S05]  /*1a40*/  BSYNC B0 ;  /* 0x0000000000007941 */ /* 0x000fea0003800000 */
.L_x_3576:
[----:B------:R-:W-:-:S05]  /*1a50*/  IMAD R3, R3, R13, RZ ;  /* 0x0000000d03037224 */ /* 0x000fca00078e02ff */
[----:B------:R-:W-:-:S07]  /*1a60*/  VIMNMX R4, R4, R3, !PT ;  /* 0x0000000304047248 */ /* 0x000fce0007fe0100 */
.L_x_3575:
        /* <DEDUP_REMOVED lines=44> */
.L_x_3581:
[----:B------:R-:W-:Y:S05]  /*1d30*/  BSYNC B6 ;  /* 0x0000000000067941 */ /* 0x000fea0003800000 */
.L_x_3580:
        /* <DEDUP_REMOVED lines=20> */
.L_x_3583:
[----:B------:R-:W-:Y:S05]  /*1e80*/  BSYNC B6 ;  /* 0x0000000000067941 */ /* 0x000fea0003800000 */
.L_x_3582:
        /* <DEDUP_REMOVED lines=8> */
[----:B------:R-:W-:Y:S01]  /*1f10*/  SHF.R.S32.HI R10, RZ, 0x1f, R122 ;  /* 0x0000001fff0a7819 */ /* 0x000fe2000001147a */
[C---:B------:R-:W-:Y:S02]  /*1f20*/  VIADD R60, R22.reuse, 0x20 ;  /* 0x00000020163c7836 */ /* 0x040fe40000000000 */
[C---:B------:R-:W-:Y:S01]  /*1f30*/  VIADD R11, R22.reuse, 0xc0 ;  /* 0x000000c0160b7836 */ /* 0x040fe20000000000 */
[----:B------:R-:W2:Y:S08]  /*1f40*/  LDC R73, c[0x0][0x3f4] ;  /* 0x0000fd00ff497b82 */ /* 0x000eb00000000800 */
[----:B------:R-:W3:Y:S01]  /*1f50*/  @P0 LDC.64 R4, c[0x0][0xaf0] ;  /* 0x0002bc00ff040b82 */ /* 0x000ee20000000a00 */
[----:B------:R-:W-:-:S02]  /*1f60*/  VIADD R61, R22, 0x40 ;  /* 0x00000040163d7836 */ /* 0x000fc40000000000 */
[C---:B------:R-:W-:Y:S02]  /*1f70*/  VIADD R62, R22.reuse, 0x60 ;  /* 0x00000060163e7836 */ /* 0x040fe40000000000 */
[----:B------:R-:W-:-:S03]  /*1f80*/  VIADD R12, R22, 0xe0 ;  /* 0x000000e0160c7836 */ /* 0x000fc60000000000 */
[----:B------:R-:W4:Y:S08]  /*1f90*/  LDC.64 R14, c[0x0][0x408] ;  /* 0x00010200ff0e7b82 */ /* 0x000f300000000a00 */
[----:B------:R-:W2:Y:S01]  /*1fa0*/  LDC.64 R54, c[0x0][0x3f8] ;  /* 0x0000fe00ff367b82 */ /* 0x000ea20000000a00 */
[----:B---3--:R-:W-:-:S05]  /*1fb0*/  @P0 IMAD.WIDE R4, R123, 0x4, R4 ;  /* 0x000000047b040825 */ /* 0x008fca00078e0204 */
[----:B------:R3:W3:Y:S01]  /*1fc0*/  @P0 LDG.E R123, desc[UR42][R4.64] ;  /* 0x0000002a047b0981 */ /* 0x0006e2000c1e1900 */
[----:B------:R-:W-:Y:S01]  /*1fd0*/  SHF.R.S32.HI R43, RZ, 0x1f, R56 ;  /* 0x0000001fff2b7819 */ /* 0x000fe20000011438 */
[-C--:B-1----:R-:W-:Y:S01]  /*1fe0*/  IMAD.WIDE.U32 R6, R56, R8.reuse, RZ ;  /* 0x0000000838067225 */ /* 0x082fe200078e00ff */
[----:B------:R-:W-:Y:S02]  /*1ff0*/  ISETP.NE.U32.AND P0, PT, RZ, UR6, PT ;  /* 0x00000006ff007c0c */ /* 0x000fe4000bf05070 */
[----:B0-----:R-:W-:Y:S01]  /*2000*/  SHF.R.U32.HI R21, RZ, 0x7, R21 ;  /* 0x00000007ff157819 */ /* 0x001fe20000011615 */
[----:B------:R-:W-:Y:S01]  /*2010*/  IMAD R0, R43, R8, RZ ;  /* 0x000000082b007224 */ /* 0x000fe200078e02ff */
[----:B------:R-:W-:Y:S01]  /*2020*/  ISETP.NE.AND.EX P0, PT, RZ, UR7, PT, P0 ;  /* 0x00000007ff007c0c */ /* 0x000fe2000bf05300 */
[----:B------:R-:W-:Y:S01]  /*2030*/  VIADD R63, R22, 0x80 ;  /* 0x00000080163f7836 */ /* 0x000fe20000000000 */
[----:B------:R-:W-:Y:S01]  /*2040*/  ISETP.NE.AND P6, PT, R21, 0x1, PT ;  /* 0x000000011500780c */ /* 0x000fe20003fc5270 */
[----:B------:R-:W-:Y:S01]  /*2050*/  IMAD R3, R56, R9, R0 ;  /* 0x0000000938037224 */ /* 0x000fe200078e0200 */
[----:B------:R-:W-:Y:S01]  /*2060*/  SHF.R.S32.HI R155, RZ, 0x1f, R154 ;  /* 0x0000001fff9b7819 */ /* 0x000fe2000001149a */
[----:B------:R-:W-:Y:S01]  /*2070*/  VIADD R64, R22, 0xa0 ;  /* 0x000000a016407836 */ /* 0x000fe20000000000 */
[----:B------:R-:W-:Y:S01]  /*2080*/  SHF.L.U64.HI R65, R8, 0x6, R9 ;  /* 0x0000000608417819 */ /* 0x000fe20000010209 */
[----:B------:R-:W-:Y:S01]  /*2090*/  IMAD.IADD R7, R7, 0x1, R3 ;  /* 0x0000000107077824 */ /* 0x000fe200078e0203 */
[----:B----4-:R-:W-:Y:S01]  /*20a0*/  SHF.L.U64.HI R67, R14, 0x6, R15 ;  /* 0x000000060e437819 */ /* 0x010fe2000001020f */
[----:B------:R-:W-:Y:S01]  /*20b0*/  IMAD R3, R10, UR4, RZ ;  /* 0x000000040a037c24 */ /* 0x000fe2000f8e02ff */
[----:B--2---:R-:W-:Y:S01]  /*20c0*/  SHF.L.U64.HI R69, R54, 0x6, R55 ;  /* 0x0000000636457819 */ /* 0x004fe20000010237 */
[----:B---3--:R-:W-:-:S04]  /*20d0*/  IMAD.WIDE.U32 R4, R122, UR4, R6 ;  /* 0x000000047a047c25 */ /* 0x008fc8000f8e0006 */
[----:B------:R-:W-:Y:S01]  /*20e0*/  IMAD R3, R122, UR5, R3 ;  /* 0x000000057a037c24 */ /* 0x000fe2000f8e0203 */
[----:B------:R-:W-:Y:S01]  /*20f0*/  ULDC.64 UR4, c[0x0][0x310] ;  /* 0x0000c40000047ab9 */ /* 0x000fe20000000a00 */
[----:B------:R-:W-:-:S04]  /*2100*/  IMAD.WIDE.U32 R6, R153, R8, R22 ;  /* 0x0000000899067225 */ /* 0x000fc800078e0016 */
[----:B------:R-:W-:Y:S02]  /*2110*/  IMAD.IADD R5, R5, 0x1, R3 ;  /* 0x0000000105057824 */ /* 0x000fe400078e0203 */
[-C--:B------:R-:W-:Y:S02]  /*2120*/  IMAD R28, R164, R54.reuse, RZ ;  /* 0x00000036a41c7224 */ /* 0x080fe400078e02ff */
[----:B------:R-:W-:Y:S02]  /*2130*/  IMAD.MOV.U32 R71, RZ, RZ, 0x20 ;  /* 0x00000020ff477424 */ /* 0x000fe400078e00ff */
[C---:B------:R-:W-:Y:S02]  /*2140*/  IMAD R35, R153.reuse, R55, R28 ;  /* 0x0000003799237224 */ /* 0x040fe400078e021c */
[----:B------:R-:W-:-:S04]  /*2150*/  IMAD.WIDE.U32 R28, R153, R54, R22 ;  /* 0x00000036991c7225 */ /* 0x000fc800078e0016 */
[----:B------:R-:W-:Y:S02]  /*2160*/  IMAD.IADD R29, R35, 0x1, R29 ;  /* 0x00000001231d7824 */ /* 0x000fe400078e021d */
[----:B------:R-:W-:Y:S02]  /*2170*/  IMAD R37, R9, 0x60, RZ ;  /* 0x0000006009257824 */ /* 0x000fe400078e02ff */
[----:B-----5:R-:W-:-:S04]  /*2180*/  IMAD.WIDE.U32 R52, R2, R54, R28 ;  /* 0x0000003602347225 */ /* 0x020fc800078e001c */
[----:B------:R-:W-:Y:S02]  /*2190*/  IMAD.SHL.U32 R66, R8, 0x40, RZ ;  /* 0x0000004008427824 */ /* 0x000fe400078e00ff */
[----:B------:R-:W-:Y:S02]  /*21a0*/  IMAD R75, R15, 0x60, RZ ;  /* 0x000000600f4b7824 */ /* 0x000fe400078e02ff */
[----:B------:R-:W-:Y:S02]  /*21b0*/  IMAD.SHL.U32 R68, R14, 0x40, RZ ;  /* 0x000000400e447824 */ /* 0x000fe400078e00ff */
[----:B------:R-:W-:Y:S02]  /*21c0*/  IMAD.U32 R72, RZ, RZ, UR38 ;  /* 0x00000026ff487e24 */ /* 0x000fe4000f8e00ff */
[----:B------:R-:W-:-:S03]  /*21d0*/  IMAD.SHL.U32 R70, R54, 0x40, RZ ;  /* 0x0000004036467824 */ /* 0x000fc600078e00ff */
[----:B------:R-:W-:Y:S02]  /*21e0*/  LOP3.LUT R72, R72, 0x1, RZ, 0xfc, !PT ;  /* 0x0000000148487812 */ /* 0x000fe400078efcff */
        /* <DEDUP_REMOVED lines=12> */
[----:B------:R-:W-:Y:S01]  /*22b0*/  ISETP.GE.AND P2, PT, R60, UR4, PT ;  /* 0x000000043c007c0c */ /* 0x000fe2000bf46270 */
[----:B------:R-:W-:Y:S01]  /*22c0*/  IMAD R0, R153, R9, R0 ;  /* 0x0000000999007224 */ /* 0x000fe200078e0200 */
[----:B------:R-:W-:Y:S01]  /*22d0*/  ISETP.GE.AND P1, PT, R22, UR4, PT ;  /* 0x0000000416007c0c */ /* 0x000fe2000bf26270 */
[----:B------:R-:W-:Y:S01]  /*22e0*/  IMAD.WIDE.U32 R8, R8, 0x60, RZ ;  /* 0x0000006008087825 */ /* 0x000fe200078e00ff */
[----:B------:R-:W-:Y:S01]  /*22f0*/  SEL R6, RZ, 0xffffffff, P2 ;  /* 0xffffffffff067807 */ /* 0x000fe20001000000 */
[----:B------:R-:W-:Y:S01]  /*2300*/  ULDC.64 UR6, c[0x0][0x330] ;  /* 0x0000cc0000067ab9 */ /* 0x000fe20000000a00 */
[----:B------:R-:W-:Y:S01]  /*2310*/  IADD3.X R0, R59, R7, R0, P0, !PT ;  /* 0x000000073b007210 */ /* 0x000fe200007fe400 */
[----:B------:R-:W-:Y:S01]  /*2320*/  IMAD R7, R10, UR6, RZ ;  /* 0x000000060a077c24 */ /* 0x000fe2000f8e02ff */
[----:B------:R-:W-:Y:S01]  /*2330*/  ISETP.GE.AND P0, PT, R11, UR4, PT ;  /* 0x000000040b007c0c */ /* 0x000fe2000bf06270 */
[----:B------:R-:W-:Y:S01]  /*2340*/  IMAD.SHL.U32 R11, R6, 0x2, RZ ;  /* 0x00000002060b7824 */ /* 0x000fe200078e00ff */
[----:B------:R-:W-:Y:S01]  /*2350*/  SEL R10, RZ, 0x1, P1 ;  /* 0x00000001ff0a7807 */ /* 0x000fe20000800000 */
[C---:B------:R-:W-:Y:S01]  /*2360*/  IMAD R13, R122.reuse, UR7, R7 ;  /* 0x000000077a0d7c24 */ /* 0x040fe2000f8e0207 */
[----:B------:R-:W-:Y:S01]  /*2370*/  ISETP.GE.AND P1, PT, R61, UR4, PT ;  /* 0x000000043d007c0c */ /* 0x000fe2000bf26270 */
[----:B------:R-:W-:Y:S01]  /*2380*/  IMAD.WIDE.U32 R6, R122, UR6, R22 ;  /* 0x000000067a067c25 */ /* 0x000fe2000f8e0016 */
[----:B------:R-:W-:-:S02]  /*2390*/  ISETP.GE.AND P2, PT, R62, UR4, PT ;  /* 0x000000043e007c0c */ /* 0x000fc4000bf46270 */
[----:B------:R-:W-:Y:S01]  /*23a0*/  ISETP.GE.AND P3, PT, R12, UR4, PT ;  /* 0x000000040c007c0c */ /* 0x000fe2000bf66270 */
[----:B------:R-:W-:Y:S01]  /*23b0*/  IMAD.IADD R7, R7, 0x1, R13 ;  /* 0x0000000107077824 */ /* 0x000fe200078e020d */
[----:B------:R-:W-:Y:S01]  /*23c0*/  LOP3.LUT R10, R11, 0x2, R10, 0xe2, !PT ;  /* 0x000000020b0a7812 */ /* 0x000fe200078ee20a */
[----:B------:R-:W-:Y:S01]  /*23d0*/  IMAD.IADD R74, R9, 0x1, R37 ;  /* 0x00000001094a7824 */ /* 0x000fe200078e0225 */
        /* <DEDUP_REMOVED lines=8> */
[----:B------:R-:W-:Y:S01]  /*2460*/  IMAD.WIDE.U32 R20, R153, R14, R22 ;  /* 0x0000000e99147225 */ /* 0x000fe200078e0016 */
[----:B------:R-:W-:-:S02]  /*2470*/  SEL R12, RZ, 0x20, P2 ;  /* 0x00000020ff0c7807 */ /* 0x000fc40001000000 */
[----:B------:R-:W-:Y:S01]  /*2480*/  IADD3 R56, P2, R153, R56, RZ ;  /* 0x0000003899387210 */ /* 0x000fe20007f5e0ff */
[----:B------:R-:W-:Y:S01]  /*2490*/  IMAD R41, R123, UR5, R13 ;  /* 0x000000057b297c24 */ /* 0x000fe2000f8e020d */
[----:B------:R-:W-:Y:S01]  /*24a0*/  LOP3.LUT R11, R12, R10, R11, 0xfe, !PT ;  /* 0x0000000a0c0b7212 */ /* 0x000fe200078efe0b */
[----:B------:R-:W-:Y:S01]  /*24b0*/  IMAD.WIDE.U32 R12, R153, R14, R154 ;  /* 0x0000000e990c7225 */ /* 0x000fe200078e009a */
[----:B------:R-:W-:Y:S02]  /*24c0*/  SEL R10, RZ, 0x40, P0 ;  /* 0x00000040ff0a7807 */ /* 0x000fe40000000000 */
[----:B------:R-:W-:Y:S01]  /*24d0*/  ISETP.GE.AND P0, PT, R22, R73, PT ;  /* 0x000000491600720c */ /* 0x000fe20003f06270 */
[----:B------:R-:W-:Y:S01]  /*24e0*/  IMAD.MOV.U32 R30, RZ, RZ, R20 ;  /* 0x000000ffff1e7224 */ /* 0x000fe200078e0014 */
[----:B------:R-:W-:Y:S01]  /*24f0*/  LOP3.LUT R88, R11, R10, RZ, 0xfc, !PT ;  /* 0x0000000a0b587212 */ /* 0x000fe200078efcff */
[----:B------:R-:W-:Y:S01]  /*2500*/  IMAD R10, R164, R14, RZ ;  /* 0x0000000ea40a7224 */ /* 0x000fe200078e02ff */
[----:B------:R-:W-:Y:S01]  /*2510*/  SEL R33, R73, RZ, P0 ;  /* 0x000000ff49217207 */ /* 0x000fe20000000000 */
[----:B------:R-:W-:Y:S01]  /*2520*/  IMAD.WIDE.U32 R6, R123, UR4, R6 ;  /* 0x000000047b067c25 */ /* 0x000fe2000f8e0006 */
[----:B------:R-:W-:Y:S01]  /*2530*/  LOP3.LUT P1, RZ, R223, 0x4, RZ, 0xc0, !PT ;  /* 0x00000004dfff7812 */ /* 0x000fe2000782c0ff */
[----:B------:R-:W-:Y:S01]  /*2540*/  ULDC UR4, c[0x0][0x2f4] ;  /* 0x0000bd0000047ab9 */ /* 0x000fe20000000800 */
[----:B------:R-:W-:Y:S01]  /*2550*/  SEL R87, RZ, 0xffffff80, P3 ;  /* 0xffffff80ff577807 */ /* 0x000fe20001800000 */
[----:B------:R-:W-:Y:S01]  /*2560*/  IMAD R31, R153, R15, R10 ;  /* 0x0000000f991f7224 */ /* 0x000fe200078e020a */
[----:B------:R-:W-:Y:S01]  /*2570*/  SEL R71, R71, 0xffffffe0, !P1 ;  /* 0xffffffe047477807 */ /* 0x000fe20004800000 */
[----:B------:R-:W-:Y:S01]  /*2580*/  IMAD.WIDE.U32 R10, R153, R54, R154 ;  /* 0x00000036990a7225 */ /* 0x000fe200078e009a */
[----:B------:R-:W-:-:S02]  /*2590*/  LOP3.LUT R87, R88, 0x80, R87, 0xc8, !PT ;  /* 0x0000008058577812 */ /* 0x000fc400078ec857 */
[C---:B------:R-:W-:Y:S01]  /*25a0*/  ISETP.GE.AND P1, PT, R22.reuse, UR4, PT ;  /* 0x0000000416007c0c */ /* 0x040fe2000bf26270 */
[----:B------:R-:W-:Y:S01]  /*25b0*/  IMAD.IADD R33, R22, 0x1, R33 ;  /* 0x0000000116217824 */ /* 0x000fe200078e0221 */
[----:B------:R-:W-:Y:S01]  /*25c0*/  MOV R20, R10 ;  /* 0x0000000a00147202 */ /* 0x000fe20000000f00 */
[----:B------:R-:W-:Y:S01]  /*25d0*/  IMAD.IADD R13, R13, 0x1, R31 ;  /* 0x000000010d0d7824 */ /* 0x000fe200078e021f */
[----:B------:R-:W-:Y:S01]  /*25e0*/  LOP3.LUT R88, R88, 0x40, RZ, 0xc0, !PT ;  /* 0x0000004058587812 */ /* 0x000fe200078ec0ff */
[----:B------:R-:W-:Y:S01]  /*25f0*/  IMAD.IADD R31, R31, 0x1, R21 ;  /* 0x000000011f1f7824 */ /* 0x000fe200078e0215 */
[----:B------:R-:W-:Y:S01]  /*2600*/  SHF.R.S32.HI R32, RZ, 0x1f, R33 ;  /* 0x0000001fff207819 */ /* 0x000fe20000011421 */
[----:B------:R-:W-:Y:S01]  /*2610*/  IMAD.IADD R21, R11, 0x1, R35 ;  /* 0x000000010b157824 */ /* 0x000fe200078e0223 */
[----:B------:R-:W-:Y:S01]  /*2620*/  SHF.R.S32.HI R35, RZ, 0x1f, R2 ;  /* 0x0000001fff237819 */ /* 0x000fe20000011402 */
[----:B------:R-:W-:Y:S01]  /*2630*/  IMAD.X R57, R164, 0x1, R43, P2 ;  /* 0x00000001a4397824 */ /* 0x000fe200010e062b */
[----:B------:R-:W-:Y:S01]  /*2640*/  LEA.HI R33, R32, R33, RZ, 0x3 ;  /* 0x0000002120217211 */ /* 0x000fe200078f18ff */
[----:B------:R-:W-:Y:S01]  /*2650*/  IMAD.WIDE.U32 R20, R2, R54, R20 ;  /* 0x0000003602147225 */ /* 0x000fe200078e0014 */
[----:B------:R-:W-:-:S02]  /*2660*/  ISETP.GE.AND P2, PT, R60, UR4, PT ;  /* 0x000000043c007c0c */ /* 0x000fc4000bf46270 */
[--C-:B------:R-:W-:Y:S01]  /*2670*/  LOP3.LUT R28, R166, 0x38, R33.reuse, 0xf8, !PT ;  /* 0x00000038a61c7812 */ /* 0x100fe200078ef821 */
[C---:B------:R-:W-:Y:S01]  /*2680*/  IMAD R10, R35.reuse, R14, RZ ;  /* 0x0000000e230a7224 */ /* 0x040fe200078e02ff */
[----:B------:R-:W-:Y:S01]  /*2690*/  LOP3.LUT R29, R172, 0x38, R33, 0xf8, !PT ;  /* 0x00000038ac1d7812 */ /* 0x000fe200078ef821 */
[----:B------:R-:W-:Y:S01]  /*26a0*/  IMAD R35, R35, R54, RZ ;  /* 0x0000003623237224 */ /* 0x000fe200078e02ff */
[----:B------:R-:W-:Y:S01]  /*26b0*/  LOP3.LUT R28, R28, R173, RZ, 0x3c, !PT ;  /* 0x000000ad1c1c7212 */ /* 0x000fe200078e3cff */
[C---:B------:R-:W-:Y:S01]  /*26c0*/  IMAD R39, R2.reuse, R15, R10 ;  /* 0x0000000f02277224 */ /* 0x040fe200078e020a */
[----:B------:R-:W-:Y:S01]  /*26d0*/  LOP3.LUT R82, R33, 0xfffffff8, RZ, 0xc0, !PT ;  /* 0xfffffff821527812 */ /* 0x000fe200078ec0ff */
[CC--:B------:R-:W-:Y:S01]  /*26e0*/  IMAD.WIDE.U32 R10, R2.reuse, R14.reuse, R12 ;  /* 0x0000000e020a7225 */ /* 0x0c0fe200078e000c */
[----:B------:R-:W-:Y:S02]  /*26f0*/  SHF.R.S32.HI R81, RZ, 0x3, R33 ;  /* 0x00000003ff517819 */ /* 0x000fe40000011421 */
[----:B------:R-:W-:Y:S01]  /*2700*/  SHF.R.S32.HI R83, RZ, 0x1f, R82 ;  /* 0x0000001fff537819 */ /* 0x000fe20000011452 */
[----:B------:R-:W-:Y:S01]  /*2710*/  IMAD.WIDE.U32 R12, R2, R14, R30 ;  /* 0x0000000e020c7225 */ /* 0x000fe200078e001e */
[----:B------:R-:W-:-:S03]  /*2720*/  LOP3.LUT R30, R29, R174, RZ, 0x3c, !PT ;  /* 0x000000ae1d1e7212 */ /* 0x000fc600078e3cff */
[----:B------:R-:W-:Y:S02]  /*2730*/  IMAD R35, R2, R55, R35 ;  /* 0x0000003702237224 */ /* 0x000fe400078e0223 */
[----:B------:R-:W-:Y:S02]  /*2740*/  IMAD R31, R55, 0x60, RZ ;  /* 0x00000060371f7824 */ /* 0x000fe400078e02ff */
[----:B------:R-:W-:-:S04]  /*2750*/  IMAD.WIDE.U32 R14, R14, 0x60, RZ ;  /* 0x000000600e0e7825 */ /* 0x000fc800078e00ff */
[----:B------:R-:W-:-:S04]  /*2760*/  IMAD.WIDE.U32 R54, R54, 0x60, RZ ;  /* 0x0000006036367825 */ /* 0x000fc800078e00ff */
[----:B------:R-:W-:Y:S02]  /*2770*/  IMAD.SHL.U32 R73, R73, 0x2, RZ ;  /* 0x0000000249497824 */ /* 0x000fe400078e00ff */
[----:B------:R-:W-:Y:S02]  /*2780*/  IMAD.IADD R75, R15, 0x1, R75 ;  /* 0x000000010f4b7824 */ /* 0x000fe400078e024b */
[----:B------:R-:W-:Y:S02]  /*2790*/  IMAD.IADD R76, R55, 0x1, R31 ;  /* 0x00000001374c7824 */ /* 0x000fe400078e021f */
[----:B------:R-:W-:Y:S02]  /*27a0*/  IMAD.IADD R77, R11, 0x1, R39 ;  /* 0x000000010b4d7824 */ /* 0x000fe400078e0227 */
[----:B------:R-:W-:Y:S02]  /*27b0*/  IMAD.IADD R78, R39, 0x1, R13 ;  /* 0x00000001274e7824 */ /* 0x000fe400078e020d */
[----:B------:R-:W-:-:S02]  /*27c0*/  IMAD.IADD R79, R21, 0x1, R35 ;  /* 0x00000001154f7824 */ /* 0x000fc400078e0223 */
[----:B------:R-:W-:Y:S02]  /*27d0*/  IMAD.IADD R80, R35, 0x1, R53 ;  /* 0x0000000123507824 */ /* 0x000fe400078e0235 */
[----:B------:R-:W-:Y:S02]  /*27e0*/  IMAD.IADD R84, R167, 0x1, R28 ;  /* 0x00000001a7547824 */ /* 0x000fe400078e021c */
[----:B------:R-:W-:Y:S02]  /*27f0*/  IMAD.IADD R85, R175, 0x1, R30 ;  /* 0x00000001af557824 */ /* 0x000fe400078e021e */
[----:B------:R-:W-:-:S07]  /*2800*/  IMAD.IADD R86, R7, 0x1, R41 ;  /* 0x0000000107567824 */ /* 0x000fce00078e0229 */
.L_x_3631:
        /* <DEDUP_REMOVED lines=10> */
[----:B------:R-:W-:Y:S01]  /*28b0*/  IMAD R98, R152, 0x1800, R159 ;  /* 0x0000180098627824 */ /* 0x000fe200078e029f */
[----:B------:R-:W-:Y:S01]  /*28c0*/  IADD3 R30, P5, R3, R94, RZ ;  /* 0x0000005e031e7210 */ /* 0x000fe20007fbe0ff */
[----:B------:R-:W-:Y:S02]  /*28d0*/  IMAD.IADD R99, R95, 0x1, R29 ;  /* 0x000000015f637824 */ /* 0x000fe400078e021d */
[----:B------:R-:W-:Y:S02]  /*28e0*/  IMAD.IADD R29, R159, 0x1, R71 ;  /* 0x000000019f1d7824 */ /* 0x000fe400078e0247 */
[----:B------:R-:W-:Y:S01]  /*28f0*/  IMAD.X R31, R99, 0x1, R0, P5 ;  /* 0x00000001631f7824 */ /* 0x000fe200028e0600 */
[----:B------:R-:W-:Y:S01]  /*2900*/  IADD3.X R28, R0, R99, R65, P3, P4 ;  /* 0x00000063001c7210 */ /* 0x000fe20001fe8441 */
[----:B------:R-:W-:Y:S01]  /*2910*/  IMAD R96, R152, 0x1800, R29 ;  /* 0x0000180098607824 */ /* 0x000fe200078e021d */
[-C--:B0-----:R-:W-:Y:S01]  /*2920*/  LEA R36, P3, R26, R92.reuse, 0x1 ;  /* 0x0000005c1a247211 */ /* 0x081fe200078608ff */
[--C-:B------:R-:W-:Y:S01]  /*2930*/  IMAD R98, R98, 0x2, R19.reuse ;  /* 0x0000000262627824 */ /* 0x100fe200078e0213 */
[----:B------:R-:W-:Y:S01]  /*2940*/  LEA R38, P5, R30, R92, 0x1 ;  /* 0x0000005c1e267211 */ /* 0x000fe200078a08ff */
[----:B------:R-:W-:Y:S01]  /*2950*/  IMAD R96, R96, 0x2, R19 ;  /* 0x0000000260607824 */ /* 0x000fe200078e0213 */
[----:B------:R-:W-:Y:S01]  /*2960*/  LEA.HI.X R37, R26, R93, R28, 0x1, P3 ;  /* 0x0000005d1a257211 */ /* 0x000fe200018f0c1c */
[----:B------:R-:W-:Y:S01]  /*2970*/  IMAD.MOV.U32 R26, RZ, RZ, R41 ;  /* 0x000000ffff1a7224 */ /* 0x000fe200078e0029 */
[----:B-1----:R-:W-:-:S02]  /*2980*/  ISETP.GE.AND P3, PT, R97, 0x1, PT ;  /* 0x000000016100780c */ /* 0x002fc40003f66270 */
[----:B------:R-:W-:Y:S02]  /*2990*/  ISETP.GT.AND P4, PT, R41, R27, PT ;  /* 0x0000001b2900720c */ /* 0x000fe40003f84270 */
[----:B------:R-:W-:Y:S02]  /*29a0*/  LEA.HI.X R39, R30, R93, R31, 0x1, P5 ;  /* 0x0000005d1e277211 */ /* 0x000fe400028f0c1f */
[----:B------:R-:W-:-:S07]  /*29b0*/  P2R R90, PR, RZ, 0x10 ;  /* 0x00000010ff5a7803 */ /* 0x000fce0000000000 */
        /* <DEDUP_REMOVED lines=42> */
.L_x_3588:
[----:B------:R-:W-:Y:S05]  /*2c60*/  BSYNC B1 ;  /* 0x0000000000017941 */ /* 0x000fea0003800000 */
.L_x_3587:
        /* <DEDUP_REMOVED lines=28> */
.L_x_3590:
[----:B------:R-:W-:Y:S05]  /*2e30*/  BSYNC B1 ;  /* 0x0000000000017941 */ /* 0x000fea0003800000 */
.L_x_3589:
        /* <DEDUP_REMOVED lines=27> */
.L_x_3591:
[----:B------:R-:W-:Y:S01]  /*2ff0*/  IMAD R89, R152, 0x8, R144 ;  /* 0x0000000898597824 */ /* 0x000fe200078e0290 */
[----:B------:R-:W-:Y:S01]  /*3000*/  SHF.L.U32 R100, R157, 0x1f, RZ ;  /* 0x0000001f9d647819 */ /* 0x000fe200000006ff */
[----:B------:R-:W-:Y:S03]  /*3010*/  BSSY B1, `(.L_x_3592) ;  /* 0x0000003000017945 */ /* 0x000fe60003800000 */
[----:B------:R-:W0:Y:S02]  /*3020*/  SYNCS.PHASECHK.TRANS64.TRYWAIT P6, [R89+URZ+0x32490], R100 ;  /* 0x03249064590075a7 */ /* 0x000e2400080c017f */
[----:B0-----:R-:W-:Y:S05]  /*3030*/  @!P6 BRA `(.L_x_3593) ;  /* 0x00000344006ce947 */ /* 0x001fea0003800000 */
.L_x_3965:
[----:B------:R-:W-:Y:S05]  /*3040*/  BSYNC B1 ;  /* 0x0000000000017941 */ /* 0x000fea0003800000 */
.L_x_3592:
        /* <DEDUP_REMOVED lines=17> */
[-C--:B------:R-:W-:Y:S01]  /*3160*/  FMUL.FTZ R106, R30, R51.reuse ;  /* 0x000000331e6a7220 */ /* 0x080fe20000410000 */
[--C-:B------:R-:W-:Y:S02]  /*3170*/  HADD2.F32 R49, -RZ, R31.reuse.H1_H1 ;  /* 0x3000001fff317230 */ /* 0x100fe40000004100 */
[----:B------:R-:W-:Y:S01]  /*3180*/  FMUL.FTZ R51, R29, R51 ;  /* 0x000000331d337220 */ /* 0x000fe20000410000 */
[----:B------:R-:W-:Y:S02]  /*3190*/  HADD2.F32 R50, -RZ, R50.H0_H0 ;  /* 0x20000032ff327230 */ /* 0x000fe40000004100 */
[----:B------:R-:W-:Y:S02]  /*31a0*/  HADD2.F32 R31, -RZ, R31.H0_H0 ;  /* 0x2000001fff1f7230 */ /* 0x000fe40000004100 */
[----:B------:R-:W-:Y:S01]  /*31b0*/  FMUL.FTZ R108, R49, R104 ;  /* 0x00000068316c7220 */ /* 0x000fe20000410000 */
[----:B------:R-:W-:-:S02]  /*31c0*/  HADD2.F32 R102, -RZ, R102.H0_H0 ;  /* 0x20000066ff667230 */ /* 0x000fc40000004100 */
[-C--:B------:R-:W-:Y:S01]  /*31d0*/  FFMA.FTZ R106, R29, R50.reuse, -R106 ;  /* 0x000000321d6a7223 */ /* 0x080fe2000001086a */
[----:B------:R-:W-:Y:S01]  /*31e0*/  FFMA.FTZ R101, R30, R50, R51 ;  /* 0x000000321e657223 */ /* 0x000fe20000010033 */
[C---:B------:R-:W-:Y:S01]  /*31f0*/  FMUL.FTZ R104, R31.reuse, R104 ;  /* 0x000000681f687220 */ /* 0x040fe20000410000 */
[--C-:B------:R-:W-:Y:S02]  /*3200*/  HADD2.F32 R50, -RZ, R103.reuse.H0_H0 ;  /* 0x20000067ff327230 */ /* 0x100fe40000004100 */
[-C--:B------:R-:W-:Y:S01]  /*3210*/  FFMA.FTZ R108, R31, R102.reuse, -R108 ;  /* 0x000000661f6c7223 */ /* 0x080fe2000001086c */
[----:B------:R-:W-:Y:S02]  /*3220*/  HADD2.F32 R51, -RZ, R103.H1_H1 ;  /* 0x30000067ff337230 */ /* 0x000fe40000004100 */
[----:B------:R-:W-:Y:S01]  /*3230*/  FFMA.FTZ R105, R49, R102, R104 ;  /* 0x0000006631697223 */ /* 0x000fe20000010068 */
[----:B------:R-:W-:Y:S02]  /*3240*/  HADD2.F32 R29, -RZ, R28.H1_H1 ;  /* 0x3000001cff1d7230 */ /* 0x000fe40000004100 */
[----:B------:R-:W-:-:S02]  /*3250*/  HADD2.F32 R30, -RZ, R48.H1_H1 ;  /* 0x30000030ff1e7230 */ /* 0x000fc40000004100 */
[----:B------:R-:W-:Y:S02]  /*3260*/  HADD2.F32 R28, -RZ, R28.H0_H0 ;  /* 0x2000001cff1c7230 */ /* 0x000fe40000004100 */
[----:B------:R-:W-:Y:S02]  /*3270*/  HADD2.F32 R48, -RZ, R48.H0_H0 ;  /* 0x20000030ff307230 */ /* 0x000fe40000004100 */
[-C--:B------:R-:W-:Y:S01]  /*3280*/  FMUL.FTZ R103, R30, R51.reuse ;  /* 0x000000331e677220 */ /* 0x080fe20000410000 */
[--C-:B------:R-:W-:Y:S02]  /*3290*/  HADD2.F32 R31, -RZ, R99.reuse.H0_H0 ;  /* 0x20000063ff1f7230 */ /* 0x100fe40000004100 */
[----:B------:R-:W-:Y:S02]  /*32a0*/  HADD2.F32 R49, -RZ, R99.H1_H1 ;  /* 0x30000063ff317230 */ /* 0x000fe40000004100 */
[-C--:B------:R-:W-:Y:S01]  /*32b0*/  FMUL.FTZ R99, R29, R50.reuse ;  /* 0x000000321d637220 */ /* 0x080fe20000410000 */
[----:B------:R-:W-:Y:S01]  /*32c0*/  FMUL.FTZ R50, R28, R50 ;  /* 0x000000321c327220 */ /* 0x000fe20000410000 */
[----:B------:R-:W-:-:S02]  /*32d0*/  FMUL.FTZ R51, R48, R51 ;  /* 0x0000003330337220 */ /* 0x000fc40000410000 */
[-C--:B------:R-:W-:Y:S01]  /*32e0*/  FFMA.FTZ R99, R28, R31.reuse, -R99 ;  /* 0x0000001f1c637223 */ /* 0x080fe20000010863 */
[----:B------:R-:W-:Y:S01]  /*32f0*/  FFMA.FTZ R50, R29, R31, R50 ;  /* 0x0000001f1d327223 */ /* 0x000fe20000010032 */
[-C--:B------:R-:W-:Y:S01]  /*3300*/  FFMA.FTZ R103, R48, R49.reuse, -R103 ;  /* 0x0000003130677223 */ /* 0x080fe20000010867 */
[----:B------:R-:W-:Y:S01]  /*3310*/  FFMA.FTZ R30, R30, R49, R51 ;  /* 0x000000311e1e7223 */ /* 0x000fe20000010033 */
[----:B------:R-:W-:Y:S02]  /*3320*/  F2FP.F16.F32.PACK_AB R29, R101, R106 ;  /* 0x0000006a651d723e */ /* 0x000fe400000000ff */
[----:B------:R-:W-:Y:S02]  /*3330*/  F2FP.F16.F32.PACK_AB R31, R105, R108 ;  /* 0x0000006c691f723e */ /* 0x000fe400000000ff */
[----:B------:R-:W-:Y:S02]  /*3340*/  F2FP.F16.F32.PACK_AB R28, R50, R99 ;  /* 0x00000063321c723e */ /* 0x000fe400000000ff */
[----:B------:R-:W-:-:S07]  /*3350*/  F2FP.F16.F32.PACK_AB R30, R30, R103 ;  /* 0x000000671e1e723e */ /* 0x000fce00000000ff */
.L_x_3599:
[----:B------:R-:W-:Y:S05]  /*3360*/  BSYNC B3 ;  /* 0x0000000000037941 */ /* 0x000fea0003800000 */
.L_x_3598:
[----:B--2---:R1:W-:Y:S02]  /*3370*/  STG.E.128 desc[UR42][R38.64], R28 ;  /* 0x0000001c26007986 */ /* 0x0043e4000c101d2a */
.L_x_3597:
[----:B------:R-:W-:Y:S05]  /*3380*/  BSYNC B2 ;  /* 0x0000000000027941 */ /* 0x000fea0003800000 */
.L_x_3596:
        /* <DEDUP_REMOVED lines=46> */
.L_x_3601:
[----:B------:R-:W-:Y:S05]  /*3670*/  BSYNC B2 ;  /* 0x0000000000027941 */ /* 0x000fea0003800000 */
.L_x_3600:
[----:B--2---:R2:W-:Y:S02]  /*3680*/  STG.E.128 desc[UR42][R38.64+0x40], R28 ;  /* 0x0000401c26007986 */ /* 0x0045e4000c101d2a */
.L_x_3595:
[----:B------:R-:W-:Y:S05]  /*3690*/  BSYNC B1 ;  /* 0x0000000000017941 */ /* 0x000fea0003800000 */
.L_x_3594:
        /* <DEDUP_REMOVED lines=14> */
[----:B------:R-:W-:Y:S02]  /*3780*/  HADD2.F32 R39, -RZ, R31.H1_H1 ;  /* 0x3000001fff277230 */ /* 0x000fe40000004100 */
[----:B------:R-:W-:Y:S02]  /*3790*/  HADD2.F32 R41, -RZ, R41.H0_H0 ;  /* 0x20000029ff297230 */ /* 0x000fe40000004100 */
[----:B------:R-:W-:-:S02]  /*37a0*/  HADD2.F32 R44, -RZ, R44.H0_H0 ;  /* 0x2000002cff2c7230 */ /* 0x000fc40000004100 */
[----:B------:R-:W-:Y:S02]  /*37b0*/  HADD2.F32 R40, -RZ, R40.H0_H0 ;  /* 0x20000028ff287230 */ /* 0x000fe40000004100 */
[CC--:B------:R-:W-:Y:S01]  /*37c0*/  FMUL.FTZ R46, R30.reuse, R41.reuse ;  /* 0x000000291e2e7220 */ /* 0x0c0fe20000410000 */
[----:B------:R-:W-:Y:S02]  /*37d0*/  HADD2.F32 R31, -RZ, R31.H0_H0 ;  /* 0x2000001fff1f7230 */ /* 0x000fe40000004100 */
[----:B------:R-:W-:Y:S01]  /*37e0*/  FMUL.FTZ R41, R29, R41 ;  /* 0x000000291d297220 */ /* 0x000fe20000410000 */
[----:B------:R-:W-:Y:S02]  /*37f0*/  HADD2.F32 R42, -RZ, R45.H0_H0 ;  /* 0x2000002dff2a7230 */ /* 0x000fe40000004100 */
[----:B------:R-:W-:Y:S01]  /*3800*/  FMUL.FTZ R48, R39, R44 ;  /* 0x0000002c27307220 */ /* 0x000fe20000410000 */
[----:B------:R-:W-:Y:S01]  /*3810*/  FFMA.FTZ R46, R29, R40, -R46 ;  /* 0x000000281d2e7223 */ /* 0x000fe2000001082e */
[C---:B------:R-:W-:Y:S01]  /*3820*/  FMUL.FTZ R44, R31.reuse, R44 ;  /* 0x0000002c1f2c7220 */ /* 0x040fe20000410000 */
[----:B------:R-:W-:Y:S01]  /*3830*/  FFMA.FTZ R45, R30, R40, R41 ;  /* 0x000000281e2d7223 */ /* 0x000fe20000010029 */
[----:B------:R-:W-:Y:S01]  /*3840*/  FFMA.FTZ R48, R31, R42, -R48 ;  /* 0x0000002a1f307223 */ /* 0x000fe20000010830 */
[----:B------:R-:W-:-:S02]  /*3850*/  HADD2.F32 R31, -RZ, R95.H1_H1 ;  /* 0x3000005fff1f7230 */ /* 0x000fc40000004100 */
[----:B------:R-:W-:Y:S01]  /*3860*/  FFMA.FTZ R49, R39, R42, R44 ;  /* 0x0000002a27317223 */ /* 0x000fe2000001002c */
[----:B------:R-:W-:Y:S02]  /*3870*/  HADD2.F32 R41, -RZ, R94.H1_H1 ;  /* 0x3000005eff297230 */ /* 0x000fe40000004100 */
[----:B------:R-:W-:Y:S02]  /*3880*/  HADD2.F32 R29, -RZ, R28.H1_H1 ;  /* 0x3000001cff1d7230 */ /* 0x000fe40000004100 */
[----:B------:R-:W-:Y:S02]  /*3890*/  HADD2.F32 R30, -RZ, R38.H1_H1 ;  /* 0x30000026ff1e7230 */ /* 0x000fe40000004100 */
[----:B------:R-:W-:Y:S02]  /*38a0*/  HADD2.F32 R95, -RZ, R95.H0_H0 ;  /* 0x2000005fff5f7230 */ /* 0x000fe40000004100 */
[----:B------:R-:W-:Y:S02]  /*38b0*/  HADD2.F32 R28, -RZ, R28.H0_H0 ;  /* 0x2000001cff1c7230 */ /* 0x000fe40000004100 */
[----:B------:R-:W-:Y:S01]  /*38c0*/  FMUL.FTZ R47, R30, R41 ;  /* 0x000000291e2f7220 */ /* 0x000fe20000410000 */
[----:B------:R-:W-:-:S02]  /*38d0*/  HADD2.F32 R38, -RZ, R38.H0_H0 ;  /* 0x20000026ff267230 */ /* 0x000fc40000004100 */
        /* <DEDUP_REMOVED lines=12> */
.L_x_3606:
[----:B------:R-:W-:Y:S05]  /*39a0*/  BSYNC B2 ;  /* 0x0000000000027941 */ /* 0x000fea0003800000 */
.L_x_3605:
[----:B--2---:R3:W-:Y:S02]  /*39b0*/  STG.E.128 desc[UR42][R36.64], R28 ;  /* 0x0000001c24007986 */ /* 0x0047e4000c101d2a */
.L_x_3604:
[----:B------:R-:W-:Y:S05]  /*39c0*/  BSYNC B1 ;  /* 0x0000000000017941 */ /* 0x000fea0003800000 */
.L_x_3603:
        /* <DEDUP_REMOVED lines=46> */
.L_x_3608:
[----:B------:R-:W-:Y:S05]  /*3cb0*/  BSYNC B1 ;  /* 0x0000000000017941 */ /* 0x000fea0003800000 */
.L_x_3607:
[----:B--2---:R4:W-:Y:S01]  /*3cc0*/  STG.E.128 desc[UR42][R36.64+0x40], R28 ;  /* 0x0000401c24007986 */ /* 0x0049e2000c101d2a */
[----:B------:R-:W-:Y:S05]  /*3cd0*/  BRA `(.L_x_3602) ;  /* 0x00000014006c7947 */ /* 0x000fea0003800000 */
.L_x_3586:
        /* <DEDUP_REMOVED lines=30> */
[----:B-1----:R-:W-:-:S04]  /*3ec0*/  @!P3 LEA R44, P4, R42, R40, 0x1 ;  /* 0x000000282a2cb211 */ /* 0x002fc800078808ff */
[----:B------:R-:W-:Y:S01]  /*3ed0*/  @!P3 LEA.HI.X R45, R42, R41, R43, 0x1, P4 ;  /* 0x000000292a2db211 */ /* 0x000fe200020f0c2b */
[----:B------:R2:W4:Y:S01]  /*3ee0*/  @!P3 LDG.E.128 R36, desc[UR42][R46.64] ;  /* 0x0000002a2e24b981 */ /* 0x000522000c1e1d00 */
[----:B------:R-:W-:Y:S02]  /*3ef0*/  CS2R R42, SRZ ;  /* 0x00000000002a7805 */ /* 0x000fe4000001ff00 */
[----:B------:R-:W-:-:S06]  /*3f00*/  CS2R R40, SRZ ;  /* 0x0000000000287805 */ /* 0x000fcc000001ff00 */
[----:B------:R0:W5:Y:S01]  /*3f10*/  @!P3 LDG.E.128 R40, desc[UR42][R44.64] ;  /* 0x0000002a2c28b981 */ /* 0x000162000c1e1d00 */
[----:B------:R-:W-:Y:S02]  /*3f20*/  ISETP.NE.AND P3, PT, R72, 0x3, PT ;  /* 0x000000034800780c */ /* 0x000fe40003f65270 */
[----:B------:R-:W-:Y:S01]  /*3f30*/  ISETP.GE.AND P4, PT, R22, R97, PT ;  /* 0x000000611600720c */ /* 0x000fe20003f86270 */
[----:B--2---:R-:W-:Y:S02]  /*3f40*/  IMAD.MOV.U32 R46, RZ, RZ, R34 ;  /* 0x000000ffff2e7224 */ /* 0x004fe400078e0022 */
[----:B---3--:R-:W-:Y:S02]  /*3f50*/  IMAD.MOV.U32 R49, RZ, RZ, R31 ;  /* 0x000000ffff317224 */ /* 0x008fe400078e001f */
[----:B------:R-:W-:Y:S02]  /*3f60*/  IMAD.MOV.U32 R51, RZ, RZ, R29 ;  /* 0x000000ffff337224 */ /* 0x000fe400078e001d */
[----:B0-----:R-:W-:Y:S01]  /*3f70*/  IMAD.MOV.U32 R44, RZ, RZ, R35 ;  /* 0x000000ffff2c7224 */ /* 0x001fe200078e0023 */
[----:B------:R-:W-:Y:S01]  /*3f80*/  PRMT R116, R49, 0x7610, R116 ;  /* 0x0000761031747816 */ /* 0x000fe20000000074 */
[----:B------:R-:W-:Y:S01]  /*3f90*/  IMAD.MOV.U32 R45, RZ, RZ, R32 ;  /* 0x000000ffff2d7224 */ /* 0x000fe200078e0020 */
[----:B------:R-:W-:Y:S01]  /*3fa0*/  PRMT R112, R51, 0x7610, R112 ;  /* 0x0000761033707816 */ /* 0x000fe20000000070 */
[----:B------:R-:W-:Y:S01]  /*3fb0*/  IMAD.MOV.U32 R47, RZ, RZ, R33 ;  /* 0x000000ffff2f7224 */ /* 0x000fe200078e0021 */
[----:B------:R-:W-:-:S02]  /*3fc0*/  PRMT R116, R116, 0x5410, R44 ;  /* 0x0000541074747816 */ /* 0x000fc4000000002c */
[----:B------:R-:W-:Y:S01]  /*3fd0*/  PRMT R124, R46, 0x5410, R45 ;  /* 0x000054102e7c7816 */ /* 0x000fe2000000002d */
[----:B----4-:R-:W-:Y:S01]  /*3fe0*/  IMAD.MOV.U32 R44, RZ, RZ, R38 ;  /* 0x000000ffff2c7224 */ /* 0x010fe200078e0026 */
[----:B------:R-:W-:Y:S01]  /*3ff0*/  PRMT R112, R112, 0x5410, R47 ;  /* 0x0000541070707816 */ /* 0x000fe2000000002f */
[----:B------:R-:W-:Y:S02]  /*4000*/  IMAD.MOV.U32 R45, RZ, RZ, R39 ;  /* 0x000000ffff2d7224 */ /* 0x000fe400078e0027 */
[----:B------:R-:W-:Y:S02]  /*4010*/  IMAD.MOV.U32 R46, RZ, RZ, R36 ;  /* 0x000000ffff2e7224 */ /* 0x000fe400078e0024 */
[----:B------:R-:W-:Y:S01]  /*4020*/  IMAD.MOV.U32 R47, RZ, RZ, R37 ;  /* 0x000000ffff2f7224 */ /* 0x000fe200078e0025 */
[----:B------:R-:W-:Y:S01]  /*4030*/  PRMT R105, R44, 0x5410, R45 ;  /* 0x000054102c697816 */ /* 0x000fe2000000002d */
[----:B------:R-:W-:Y:S01]  /*4040*/  IMAD.MOV.U32 R50, RZ, RZ, R28 ;  /* 0x000000ffff327224 */ /* 0x000fe200078e001c */
[----:B------:R-:W-:Y:S01]  /*4050*/  MOV R48, R30 ;  /* 0x0000001e00307202 */ /* 0x000fe20000000f00 */
[----:B-----5:R-:W-:Y:S01]  /*4060*/  IMAD.MOV.U32 R44, RZ, RZ, R42 ;  /* 0x000000ffff2c7224 */ /* 0x020fe200078e002a */
[----:B------:R-:W-:Y:S01]  /*4070*/  PRMT R107, R46, 0x5410, R47 ;  /* 0x000054102e6b7816 */ /* 0x000fe2000000002f */
[----:B------:R-:W-:-:S02]  /*4080*/  IMAD.MOV.U32 R45, RZ, RZ, R43 ;  /* 0x000000ffff2d7224 */ /* 0x000fc400078e002b */
[----:B------:R-:W-:Y:S02]  /*4090*/  IMAD.MOV.U32 R46, RZ, RZ, R40 ;  /* 0x000000ffff2e7224 */ /* 0x000fe400078e0028 */
[----:B------:R-:W-:Y:S01]  /*40a0*/  IMAD.MOV.U32 R47, RZ, RZ, R41 ;  /* 0x000000ffff2f7224 */ /* 0x000fe200078e0029 */
[----:B------:R-:W-:Y:S02]  /*40b0*/  PRMT R123, R48, 0x5410, R50 ;  /* 0x00005410307b7816 */ /* 0x000fe40000000032 */
[----:B------:R-:W-:Y:S02]  /*40c0*/  PRMT R109, R44, 0x5410, R45 ;  /* 0x000054102c6d7816 */ /* 0x000fe4000000002d */
[----:B------:R-:W-:Y:S01]  /*40d0*/  PRMT R110, R46, 0x5410, R47 ;  /* 0x000054102e6e7816 */ /* 0x000fe2000000002f */
[----:B------:R-:W-:Y:S06]  /*40e0*/  @!P3 BRA `(.L_x_3609) ;  /* 0x000000000004b947 */ /* 0x000fec0003800000 */
[----:B------:R-:W-:Y:S01]  /*40f0*/  BPT.TRAP 0x1 ;  /* 0x000000040000795c */ /* 0x000fe20000300000 */
.L_x_3609:
        /* <DEDUP_REMOVED lines=9> */
.L_x_3966:
[----:B------:R-:W-:Y:S05]  /*4190*/  BSYNC B1 ;  /* 0x0000000000017941 */ /* 0x000fea0003800000 */
.L_x_3610:
        /* <DEDUP_REMOVED lines=11> */
[----:B------:R-:W-:Y:S01]  /*4250*/  LEA.HI R44, R45, R44, RZ, 0x4 ;  /* 0x0000002c2d2c7211 */ /* 0x000fe200078f20ff */
[----:B------:R-:W-:Y:S01]  /*4260*/  IMAD R45, R152, 0x1800, R84 ;  /* 0x00001800982d7824 */ /* 0x000fe200078e0254 */
[----:B------:R-:W-:Y:S02]  /*4270*/  IADD3.X R106, R59, R108, R83, P5, P6 ;  /* 0x0000006c3b6a7210 */ /* 0x000fe40002fec453 */
[----:B------:R-:W-:Y:S01]  /*4280*/  LEA.HI.SX32 R44, R44, R81, 0x1c ;  /* 0x000000512c2c7211 */ /* 0x000fe200078fe2ff */
[----:B------:R-:W-:-:S04]  /*4290*/  IMAD R45, R45, 0x2, R144 ;  /* 0x000000022d2d7824 */ /* 0x000fc800078e0290 */
        /* <DEDUP_REMOVED lines=9> */
[--C-:B------:R-:W-:Y:S02]  /*4330*/  SHF.R.U64 R120, R32, 0x10, R33.reuse ;  /* 0x0000001020787819 */ /* 0x100fe40000001221 */
[----:B------:R-:W-:Y:S01]  /*4340*/  SHF.R.U32.HI R32, RZ, 0x10, R33 ;  /* 0x00000010ff207819 */ /* 0x000fe20000011621 */
[----:B------:R-:W-:Y:S01]  /*4350*/  HADD2.F32 R33, -RZ, R112.H1_H1 ;  /* 0x30000070ff217230 */ /* 0x000fe20000004100 */
[----:B------:R-:W-:Y:S02]  /*4360*/  SHF.R.U64 R122, R28, 0x10, R29 ;  /* 0x000000101c7a7819 */ /* 0x000fe4000000121d */
[----:B------:R-:W-:Y:S01]  /*4370*/  SHF.R.U64 R28, R30, 0x10, R31 ;  /* 0x000000101e1c7819 */ /* 0x000fe2000000121f */
[--C-:B--2---:R-:W-:Y:S01]  /*4380*/  HADD2.F32 R30, -RZ, R49.reuse.H0_H0 ;  /* 0x20000031ff1e7230 */ /* 0x104fe20000004100 */
[----:B------:R-:W-:Y:S01]  /*4390*/  SHF.R.U32.HI R111, RZ, 0x10, R29 ;  /* 0x00000010ff6f7819 */ /* 0x000fe2000001161d */
[----:B------:R-:W-:Y:S01]  /*43a0*/  HADD2.F32 R49, -RZ, R49.H1_H1 ;  /* 0x30000031ff317230 */ /* 0x000fe20000004100 */
[----:B------:R-:W-:Y:S01]  /*43b0*/  SHF.R.U64 R119, R34, 0x10, R35 ;  /* 0x0000001022777819 */ /* 0x000fe20000001223 */
[--C-:B-1----:R-:W-:Y:S01]  /*43c0*/  HADD2.F32 R29, -RZ, R45.reuse.H0_H0 ;  /* 0x2000002dff1d7230 */ /* 0x102fe20000004100 */
        /* <DEDUP_REMOVED lines=9> */
[----:B------:R-:W-:Y:S01]  /*4460*/  FMUL.FTZ R34, R45, R34 ;  /* 0x000000222d227220 */ /* 0x000fe20000410000 */
[-C--:B------:R-:W-:Y:S01]  /*4470*/  FFMA.FTZ R112, R29, R31.reuse, -R112 ;  /* 0x0000001f1d707223 */ /* 0x080fe20000010870 */
[----:B------:R-:W-:Y:S01]  /*4480*/  FFMA.FTZ R111, R30, R31, R33 ;  /* 0x0000001f1e6f7223 */ /* 0x000fe20000010021 */
[-C--:B------:R-:W-:Y:S01]  /*4490*/  FFMA.FTZ R113, R45, R32.reuse, -R114 ;  /* 0x000000202d717223 */ /* 0x080fe20000010872 */
        /* <DEDUP_REMOVED lines=19> */
[----:B------:R-:W-:-:S02]  /*45d0*/  HADD2.F32 R30, -RZ, R48.H0_H0 ;  /* 0x20000030ff1e7230 */ /* 0x000fc40000004100 */
[----:B------:R-:W-:Y:S01]  /*45e0*/  HADD2.F32 R32, -RZ, R124.H1_H1 ;  /* 0x3000007cff207230 */ /* 0x000fe20000004100 */
[----:B------:R-:W-:Y:S01]  /*45f0*/  F2FP.F16.F32.PACK_AB R116, R117, R116 ;  /* 0x000000747574723e */ /* 0x000fe200000000ff */
[----:B------:R-:W-:Y:S01]  /*4600*/  HADD2.F32 R35, -RZ, R120.H0_H0 ;  /* 0x20000078ff237230 */ /* 0x000fe20000004100 */
[----:B------:R-:W-:Y:S01]  /*4610*/  F2FP.F16.F32.PACK_AB R115, R118, R115 ;  /* 0x000000737673723e */ /* 0x000fe200000000ff */
[----:B------:R-:W-:Y:S02]  /*4620*/  HADD2.F32 R29, -RZ, R44.H0_H0 ;  /* 0x2000002cff1d7230 */ /* 0x000fe40000004100 */
[-C--:B------:R-:W-:Y:S01]  /*4630*/  FMUL.FTZ R34, R30, R32.reuse ;  /* 0x000000201e227220 */ /* 0x080fe20000410000 */
[----:B------:R-:W-:Y:S02]  /*4640*/  HADD2.F32 R48, -RZ, R48.H1_H1 ;  /* 0x30000030ff307230 */ /* 0x000fe40000004100 */
[----:B------:R-:W-:Y:S02]  /*4650*/  HADD2.F32 R44, -RZ, R44.H1_H1 ;  /* 0x3000002cff2c7230 */ /* 0x000fe40000004100 */
[----:B------:R-:W-:Y:S01]  /*4660*/  FMUL.FTZ R45, R29, R32 ;  /* 0x000000201d2d7220 */ /* 0x000fe20000410000 */
[----:B------:R-:W-:-:S02]  /*4670*/  HADD2.F32 R31, -RZ, R123.H1_H1 ;  /* 0x3000007bff1f7230 */ /* 0x000fc40000004100 */
[-C--:B------:R-:W-:Y:S01]  /*4680*/  FMUL.FTZ R47, R48, R35.reuse ;  /* 0x00000023302f7220 */ /* 0x080fe20000410000 */
[----:B------:R-:W-:Y:S02]  /*4690*/  HADD2.F32 R33, -RZ, R122.H0_H0 ;  /* 0x2000007aff217230 */ /* 0x000fe40000004100 */
[----:B------:R-:W-:Y:S01]  /*46a0*/  FMUL.FTZ R35, R44, R35 ;  /* 0x000000232c237220 */ /* 0x000fe20000410000 */
[----:B------:R-:W-:Y:S02]  /*46b0*/  HADD2.F32 R32, -RZ, R124.H0_H0 ;  /* 0x2000007cff207230 */ /* 0x000fe40000004100 */
[-C--:B------:R-:W-:Y:S01]  /*46c0*/  FFMA.FTZ R45, R30, R31.reuse, R45 ;  /* 0x0000001f1e2d7223 */ /* 0x080fe2000001002d */
[----:B------:R-:W-:Y:S01]  /*46d0*/  FFMA.FTZ R34, R29, R31, -R34 ;  /* 0x0000001f1d227223 */ /* 0x000fe20000010822 */
[-C--:B------:R-:W-:Y:S01]  /*46e0*/  FFMA.FTZ R48, R48, R33.reuse, R35 ;  /* 0x0000002130307223 */ /* 0x080fe20000010023 */
[----:B------:R-:W-:Y:S02]  /*46f0*/  HADD2.F32 R30, -RZ, R50.H0_H0 ;  /* 0x20000032ff1e7230 */ /* 0x000fe40000004100 */
[----:B------:R-:W-:Y:S01]  /*4700*/  FFMA.FTZ R47, R44, R33, -R47 ;  /* 0x000000212c2f7223 */ /* 0x000fe2000001082f */
[----:B------:R-:W-:-:S02]  /*4710*/  HADD2.F32 R35, -RZ, R119.H0_H0 ;  /* 0x20000077ff237230 */ /* 0x000fc40000004100 */
[----:B------:R-:W-:Y:S01]  /*4720*/  HADD2.F32 R29, -RZ, R46.H0_H0 ;  /* 0x2000002eff1d7230 */ /* 0x000fe20000004100 */
[----:B------:R-:W-:Y:S01]  /*4730*/  F2FP.F16.F32.PACK_AB R48, R48, R45 ;  /* 0x0000002d3030723e */ /* 0x000fe200000000ff */
[----:B------:R-:W-:Y:S01]  /*4740*/  HADD2.F32 R50, -RZ, R50.H1_H1 ;  /* 0x30000032ff327230 */ /* 0x000fe20000004100 */
[----:B------:R-:W-:Y:S01]  /*4750*/  F2FP.F16.F32.PACK_AB R44, R47, R34 ;  /* 0x000000222f2c723e */ /* 0x000fe200000000ff */
[----:B------:R-:W-:Y:S02]  /*4760*/  HADD2.F32 R46, -RZ, R46.H1_H1 ;  /* 0x3000002eff2e7230 */ /* 0x000fe40000004100 */
[----:B------:R-:W-:Y:S01]  /*4770*/  FMUL.FTZ R49, R29, R32 ;  /* 0x000000201d317220 */ /* 0x000fe20000410000 */
[----:B------:R-:W-:Y:S02]  /*4780*/  HADD2.F32 R31, -RZ, R123.H0_H0 ;  /* 0x2000007bff1f7230 */ /* 0x000fe40000004100 */
[----:B------:R-:W-:Y:S01]  /*4790*/  FMUL.FTZ R51, R50, R35 ;  /* 0x0000002332337220 */ /* 0x000fe20000410000 */
[----:B------:R-:W-:-:S02]  /*47a0*/  HADD2.F32 R33, -RZ, R28.H0_H0 ;  /* 0x2000001cff217230 */ /* 0x000fc40000004100 */
[----:B------:R-:W-:Y:S01]  /*47b0*/  FMUL.FTZ R28, R30, R32 ;  /* 0x000000201e1c7220 */ /* 0x000fe20000410000 */
[----:B------:R-:W-:Y:S01]  /*47c0*/  FMUL.FTZ R35, R46, R35 ;  /* 0x000000232e237220 */ /* 0x000fe20000410000 */
[-C--:B------:R-:W-:Y:S01]  /*47d0*/  FFMA.FTZ R49, R30, R31.reuse, R49 ;  /* 0x0000001f1e317223 */ /* 0x080fe20000010031 */
[----:B------:R-:W-:Y:S02]  /*47e0*/  IMAD.MOV.U32 R45, RZ, RZ, R112 ;  /* 0x000000ffff2d7224 */ /* 0x000fe400078e0070 */
[----:B------:R-:W-:Y:S01]  /*47f0*/  FFMA.FTZ R28, R29, R31, -R28 ;  /* 0x0000001f1d1c7223 */ /* 0x000fe2000001081c */
[-C--:B------:R-:W-:Y:S01]  /*4800*/  FFMA.FTZ R51, R46, R33.reuse, -R51 ;  /* 0x000000212e337223 */ /* 0x080fe20000010833 */
[----:B------:R-:W-:Y:S01]  /*4810*/  FFMA.FTZ R50, R50, R33, R35 ;  /* 0x0000002132327223 */ /* 0x000fe20000010023 */
[----:B------:R-:W-:-:S03]  /*4820*/  IMAD.MOV.U32 R47, RZ, RZ, R116 ;  /* 0x000000ffff2f7224 */ /* 0x000fc600078e0074 */
[----:B------:R-:W-:Y:S01]  /*4830*/  F2FP.F16.F32.PACK_AB R46, R51, R28 ;  /* 0x0000001c332e723e */ /* 0x000fe200000000ff */
[----:B------:R-:W-:Y:S01]  /*4840*/  IMAD.MOV.U32 R51, RZ, RZ, R115 ;  /* 0x000000ffff337224 */ /* 0x000fe200078e0073 */
[----:B------:R-:W-:Y:S01]  /*4850*/  F2FP.F16.F32.PACK_AB R50, R50, R49 ;  /* 0x000000313232723e */ /* 0x000fe200000000ff */
[----:B------:R-:W-:-:S07]  /*4860*/  IMAD.MOV.U32 R49, RZ, RZ, R111 ;  /* 0x000000ffff317224 */ /* 0x000fce00078e006f */
.L_x_3615:
[----:B------:R-:W-:Y:S05]  /*4870*/  BSYNC B2 ;  /* 0x0000000000027941 */ /* 0x000fea0003800000 */
.L_x_3614:
[----:B------:R-:W-:Y:S02]  /*4880*/  ISETP.GE.AND P5, PT, R103, R102, PT ;  /* 0x000000666700720c */ /* 0x000fe40003fa6270 */
[----:B------:R-:W-:-:S11]  /*4890*/  P2R R29, PR, RZ, 0x1 ;  /* 0x00000001ff1d7803 */ /* 0x000fd60000000000 */
[--C-:B------:R-:W-:Y:S02]  /*48a0*/  @!P5 SHF.R.S32.HI R28, RZ, 0x1f, R103.reuse ;  /* 0x0000001fff1cd819 */ /* 0x100fe40000011467 */
[----:B------:R-:W-:-:S04]  /*48b0*/  @!P5 IADD3 R98, P0, P6, R4, R98, R103 ;  /* 0x000000620462d210 */ /* 0x000fc80007e1e067 */
[----:B------:R-:W-:Y:S02]  /*48c0*/  @!P5 IADD3.X R108, R59, R108, R28, P0, P6 ;  /* 0x0000006c3b6cd210 */ /* 0x000fe400007ec41c */
[-C--:B------:R-:W-:Y:S02]  /*48d0*/  LEA R28, P6, R101, R92.reuse, 0x1 ;  /* 0x0000005c651c7211 */ /* 0x080fe400078c08ff */
[----:B------:R-:W-:Y:S02]  /*48e0*/  ISETP.NE.AND P0, PT, R29, RZ, PT ;  /* 0x000000ff1d00720c */ /* 0x000fe40003f05270 */
[----:B------:R-:W-:Y:S02]  /*48f0*/  LEA.HI.X R29, R101, R93, R106, 0x1, P6 ;  /* 0x0000005d651d7211 */ /* 0x000fe400030f0c6a */
[----:B------:R-:W-:-:S03]  /*4900*/  @!P5 LEA R30, P6, R98, R92, 0x1 ;  /* 0x0000005c621ed211 */ /* 0x000fc600078c08ff */
[----:B-1----:R1:W-:Y:S01]  /*4910*/  STG.E.128 desc[UR42][R28.64], R44 ;  /* 0x0000002c1c007986 */ /* 0x0023e2000c101d2a */
[----:B------:R-:W-:-:S05]  /*4920*/  @!P5 LEA.HI.X R31, R98, R93, R108, 0x1, P6 ;  /* 0x0000005d621fd211 */ /* 0x000fca00030f0c6c */
[----:B--2---:R1:W-:Y:S04]  /*4930*/  @!P5 STG.E.128 desc[UR42][R30.64], R48 ;  /* 0x000000301e00d986 */ /* 0x0043e8000c101d2a */
.L_x_3613:
[----:B------:R-:W-:Y:S05]  /*4940*/  BSYNC B1 ;  /* 0x0000000000017941 */ /* 0x000fea0003800000 */
.L_x_3612:
        /* <DEDUP_REMOVED lines=10> */
[----:B------:R-:W-:-:S04]  /*49f0*/  LEA R44, P5, R28, R92, 0x1 ;  /* 0x0000005c1c2c7211 */ /* 0x000fc800078a08ff */
[----:B------:R-:W-:Y:S02]  /*4a00*/  LEA.HI.X R45, R28, R93, R29, 0x1, P5 ;  /* 0x0000005d1c2d7211 */ /* 0x000fe400028f0c1d */
[----:B------:R-:W-:-:S04]  /*4a10*/  SHF.R.S32.HI R29, RZ, 0x1f, R104 ;  /* 0x0000001fff1d7819 */ /* 0x000fc80000011468 */
[----:B------:R-:W-:-:S04]  /*4a20*/  LEA.HI R104, R29, R104, RZ, 0x4 ;  /* 0x000000681d687211 */ /* 0x000fc800078f20ff */
[----:B------:R-:W-:-:S05]  /*4a30*/  LEA.HI.SX32 R47, R104, R81, 0x1c ;  /* 0x00000051682f7211 */ /* 0x000fca00078fe2ff */
[----:B------:R-:W-:-:S05]  /*4a40*/  IMAD.SHL.U32 R47, R47, 0x8, RZ ;  /* 0x000000082f2f7824 */ /* 0x000fca00078e00ff */
[----:B------:R-:W-:-:S04]  /*4a50*/  LOP3.LUT R29, R172, 0x38, R47, 0xf8, !PT ;  /* 0x00000038ac1d7812 */ /* 0x000fc800078ef82f */
[----:B------:R-:W-:Y:S01]  /*4a60*/  LOP3.LUT R28, R29, R174, RZ, 0x3c, !PT ;  /* 0x000000ae1d1c7212 */ /* 0x000fe200078e3cff */
[----:B------:R-:W-:-:S04]  /*4a70*/  IMAD R29, R152, 0x1800, R85 ;  /* 0x00001800981d7824 */ /* 0x000fc800078e0255 */
[----:B------:R-:W-:Y:S02]  /*4a80*/  IMAD.IADD R31, R175, 0x1, R28 ;  /* 0x00000001af1f7824 */ /* 0x000fe400078e021c */
[----:B------:R-:W-:Y:S02]  /*4a90*/  IMAD R29, R29, 0x2, R144 ;  /* 0x000000021d1d7824 */ /* 0x000fe400078e0290 */
        /* <DEDUP_REMOVED lines=91> */
.L_x_3617:
[----:B------:R-:W-:Y:S05]  /*5050*/  BSYNC B1 ;  /* 0x0000000000017941 */ /* 0x000fea0003800000 */
.L_x_3616:
        /* <DEDUP_REMOVED lines=10> */
.L_x_3585:
[----:B------:R-:W-:-:S13]  /*5100*/  ISETP.NE.AND P3, PT, R72, 0x3, PT ;  /* 0x000000034800780c */ /* 0x000fda0003f65270 */
[----:B------:R-:W-:Y:S05]  /*5110*/  @!P3 BRA `(.L_x_3618) ;  /* 0x000000000004b947 */ /* 0x000fea0003800000 */
[----:B------:R-:W-:Y:S01]  /*5120*/  BPT.TRAP 0x1 ;  /* 0x000000040000795c */ /* 0x000fe20000300000 */
.L_x_3618:
[----:B------:R-:W-:Y:S01]  /*5130*/  IMAD R89, R152, 0x8, R144 ;  /* 0x0000000898597824 */ /* 0x000fe200078e0290 */
[----:B------:R-:W-:Y:S01]  /*5140*/  SHF.L.U32 R100, R157, 0x1f, RZ ;  /* 0x0000001f9d647819 */ /* 0x000fe200000006ff */
[----:B------:R-:W-:Y:S01]  /*5150*/  IMAD R91, R26, -0x60, R58 ;  /* 0xffffffa01a5b7824 */ /* 0x000fe200078e023a */
[----:B------:R-:W-:Y:S02]  /*5160*/  BSSY B1, `(.L_x_3619) ;  /* 0x0000004000017945 */ /* 0x000fe40003800000 */
[----:B------:R-:W0:Y:S02]  /*5170*/  SYNCS.PHASECHK.TRANS64.TRYWAIT P4, [R89+URZ+0x32490], R100 ;  /* 0x03249064590075a7 */ /* 0x000e24000808017f */
[----:B------:R-:W-:Y:S01]  /*5180*/  VIMNMX R91, R91, 0x60, PT ;  /* 0x000000605b5b7848 */ /* 0x000fe20003fe0100 */
[----:B0-----:R-:W-:Y:S06]  /*5190*/  @!P4 BRA `(.L_x_3620) ;  /* 0x00000324003cc947 */ /* 0x001fec0003800000 */
.L_x_3967:
[----:B------:R-:W-:Y:S05]  /*51a0*/  BSYNC B1 ;  /* 0x0000000000017941 */ /* 0x000fea0003800000 */
.L_x_3619:
        /* <DEDUP_REMOVED lines=8> */
.L_x_3622:
[----:B------:R-:W-:Y:S05]  /*5230*/  BSYNC B1 ;  /* 0x0000000000017941 */ /* 0x000fea0003800000 */
.L_x_3621:
[----:B------:R-:W-:Y:S05]  /*5240*/  @P4 BRA `(.L_x_3602) ;  /* 0x0000000000104947 */ /* 0x000fea0003800000 */
[----:B-1----:R-:W1:Y:S04]  /*5250*/  @!P1 LDS.128 R28, [R98+0x2000] ;  /* 0x00200000621c9984 */ /* 0x002e680000000c00 */
[----:B------:R-:W2:Y:S04]  /*5260*/  @!P2 LDS.128 R32, [R96+0x2000] ;  /* 0x002000006020a984 */ /* 0x000ea80000000c00 */
[----:B-1----:R1:W-:Y:S04]  /*5270*/  @!P1 STG.E.128 desc[UR42][R36.64], R28 ;  /* 0x0000001c24009986 */ /* 0x0023e8000c101d2a */
[----:B--2---:R1:W-:Y:S02]  /*5280*/  @!P2 STG.E.128 desc[UR42][R36.64+0x40], R32 ;  /* 0x000040202400a986 */ /* 0x0043e4000c101d2a */
.L_x_3602:
[----:B------:R-:W-:Y:S05]  /*5290*/  BSYNC B0 ;  /* 0x0000000000007941 */ /* 0x000fea0003800000 */
.L_x_3584:
        /* <DEDUP_REMOVED lines=17> */
.L_x_3624:
[----:B------:R-:W-:Y:S05]  /*53b0*/  BSYNC B0 ;  /* 0x0000000000007941 */ /* 0x000fea0003800000 */
.L_x_3623:
[----:B------:R-:W2:Y:S01]  /*53c0*/  SYNCS.PHASECHK.TRANS64.TRYWAIT P3, [R89+URZ+0x324b0], R100 ;  /* 0x0324b064590075a7 */ /* 0x000ea2000806017f */
[----:B------:R-:W-:Y:S01]  /*53d0*/  ULDC UR49, c[0x0][0x320] ;  /* 0x0000c80000317ab9 */ /* 0x000fe20000000800 */
[----:B------:R-:W-:Y:S01]  /*53e0*/  ULDC.64 UR44, c[0x0][0x328] ;  /* 0x0000ca00002c7ab9 */ /* 0x000fe20000000a00 */
[----:B------:R-:W-:Y:S01]  /*53f0*/  ULDC.64 UR40, c[0x0][0x318] ;  /* 0x0000c60000287ab9 */ /* 0x000fe20000000a00 */
[----:B------:R-:W-:Y:S01]  /*5400*/  BSSY B0, `(.L_x_3625) ;  /* 0x0000003000007945 */ /* 0x000fe20003800000 */
[----:B-1----:R-:W-:-:S03]  /*5410*/  IMAD R28, R152, 0x6000, R159 ;  /* 0x00006000981c7824 */ /* 0x002fc600078e029f */
[----:B--2---:R-:W-:Y:S05]  /*5420*/  @!P3 BRA `(.L_x_3626) ;  /* 0x0000032000acb947 */ /* 0x004fea0003800000 */
.L_x_3968:
[----:B------:R-:W-:Y:S05]  /*5430*/  BSYNC B0 ;  /* 0x0000000000007941 */ /* 0x000fea0003800000 */
.L_x_3625:
        /* <DEDUP_REMOVED lines=39> */
.L_x_3628:
[----:B------:R-:W-:Y:S05]  /*56b0*/  BSYNC B0 ;  /* 0x0000000000007941 */ /* 0x000fea0003800000 */
.L_x_3627:
        /* <DEDUP_REMOVED lines=37> */
.L_x_3630:
[----:B------:R-:W-:Y:S05]  /*5910*/  BSYNC B0 ;  /* 0x0000000000007941 */ /* 0x000fea0003800000 */
.L_x_3629:
        /* <DEDUP_REMOVED lines=8> */
[----:B01----:R-:W-:Y:S01]  /*59a0*/  @!P4 VIADD R89, R89, 0x324c0 ;  /* 0x000324c05959c836 */ /* 0x003fe20000000000 */
[----:B------:R-:W-:-:S04]  /*59b0*/  IADD3 R152, R152, 0x1, RZ ;  /* 0x0000000198987810 */ /* 0x000fc80007ffe0ff */
        /* <DEDUP_REMOVED lines=12> */
.L_x_3579:
[----:B------:R-:W0:Y:S01]  /*5a80*/  S2R R0, SR_TID.X ;  /* 0x0000000000007919 */ /* 0x000e220000002100 */
[----:B------:R-:W1:Y:S01]  /*5a90*/  LDC R15, c[0x0][0x448] ;  /* 0x00011200ff0f7b82 */ /* 0x000e620000000800 */
[----:B------:R-:W-:Y:S01]  /*5aa0*/  IMAD.MOV.U32 R12, RZ, RZ, 0x3000 ;  /* 0x00003000ff0c7424 */ /* 0x000fe200078e00ff */
[----:B------:R-:W2:Y:S01]  /*5ab0*/  S2R R3, SR_SWINHI ;  /* 0x0000000000037919 */ /* 0x000ea20000002f00 */
[----:B------:R-:W-:Y:S02]  /*5ac0*/  IMAD.U32 R13, RZ, RZ, UR38 ;  /* 0x00000026ff0d7e24 */ /* 0x000fe4000f8e00ff */
[----:B------:R-:W-:Y:S01]  /*5ad0*/  IMAD.MOV.U32 R9, RZ, RZ, 0x100 ;  /* 0x00000100ff097424 */ /* 0x000fe200078e00ff */
[----:B------:R-:W-:Y:S02]  /*5ae0*/  STL [R1+0x70], R121 ;  /* 0x0000707901007387 */ /* 0x000fe40000100800 */
[----:B------:R-:W3:Y:S01]  /*5af0*/  LDC R14, c[0x0][0xa80] ;  /* 0x0002a000ff0e7b82 */ /* 0x000ee20000000800 */
[----:B------:R-:W-:Y:S01]  /*5b00*/  IMAD.MOV.U32 R10, RZ, RZ, 0x1 ;  /* 0x00000001ff0a7424 */ /* 0x000fe200078e00ff */
[----:B------:R4:W-:Y:S01]  /*5b10*/  STL.64 [R1+0x18], R12 ;  /* 0x0000180c01007387 */ /* 0x0009e20000100a00 */
[----:B------:R-:W-:-:S02]  /*5b20*/  IMAD.MOV.U32 R11, RZ, RZ, RZ ;  /* 0x000000ffff0b7224 */ /* 0x000fc400078e00ff */
[----:B------:R-:W-:Y:S01]  /*5b30*/  IMAD.MOV.U32 R4, RZ, RZ, 0xc000 ;  /* 0x0000c000ff047424 */ /* 0x000fe200078e00ff */
[----:B------:R-:W-:Y:S01]  /*5b40*/  STL.128 [R1+0x440], RZ ;  /* 0x000440ff01007387 */ /* 0x000fe20000100c00 */
[----:B------:R-:W-:Y:S02]  /*5b50*/  IMAD.U32 R5, RZ, RZ, UR38 ;  /* 0x00000026ff057e24 */ /* 0x000fe4000f8e00ff */
[----:B------:R-:W-:Y:S01]  /*5b60*/  IMAD.MOV.U32 R7, RZ, RZ, 0x100 ;  /* 0x00000100ff077424 */ /* 0x000fe200078e00ff */
[----:B------:R-:W-:Y:S01]  /*5b70*/  STL.128 [R1+0x450], RZ ;  /* 0x000450ff01007387 */ /* 0x000fe20000100c00 */
[----:B------:R-:W-:Y:S02]  /*5b80*/  IMAD.MOV.U32 R18, RZ, RZ, 0x1 ;  /* 0x00000001ff127424 */ /* 0x000fe400078e00ff */
[----:B------:R-:W-:Y:S01]  /*5b90*/  IMAD.MOV.U32 R19, RZ, RZ, RZ ;  /* 0x000000ffff137224 */ /* 0x000fe200078e00ff */
[----:B------:R-:W-:Y:S01]  /*5ba0*/  STL.128 [R1+0x230], RZ ;  /* 0x000230ff01007387 */ /* 0x000fe20000100c00 */
[----:B------:R-:W-:-:S02]  /*5bb0*/  IMAD.U32 R36, RZ, RZ, UR37 ;  /* 0x00000025ff247e24 */ /* 0x000fc4000f8e00ff */
[----:B------:R-:W-:Y:S01]  /*5bc0*/  IMAD.U32 R72, RZ, RZ, UR37 ;  /* 0x00000025ff487e24 */ /* 0x000fe2000f8e00ff */
[----:B------:R-:W-:Y:S01]  /*5bd0*/  STL.128 [R1+0x240], RZ ;  /* 0x000240ff01007387 */ /* 0x000fe20000100c00 */
[----:B0-----:R-:W-:-:S03]  /*5be0*/  LOP3.LUT R0, R0, 0x7f, RZ, 0xc0, !PT ;  /* 0x0000007f00007812 */ /* 0x001fc600078ec0ff */
[----:B---3--:R-:W-:Y:S01]  /*5bf0*/  STL [R1+0x460], R14 ;  /* 0x0004600e01007387 */ /* 0x008fe20000100800 */
[----:B------:R-:W-:Y:S02]  /*5c00*/  IADD3 R72, P5, R72, 0x70, RZ ;  /* 0x0000007048487810 */ /* 0x000fe40007fbe0ff */
[----:B------:R-:W-:Y:S01]  /*5c10*/  ISETP.NE.AND P1, PT, R0, RZ, PT ;  /* 0x000000ff0000720c */ /* 0x000fe20003f25270 */
[----:B------:R-:W-:Y:S01]  /*5c20*/  STL.128 [R1+0x250], RZ ;  /* 0x000250ff01007387 */ /* 0x000fe20000100c00 */
[----:B------:R-:W-:Y:S02]  /*5c30*/  MOV R30, R144 ;  /* 0x00000090001e7202 */ /* 0x000fe40000000f00 */
[----:B--2---:R-:W-:Y:S02]  /*5c40*/  MOV R31, R3 ;  /* 0x00000003001f7202 */ /* 0x004fe40000000f00 */
[----:B------:R-:W-:Y:S01]  /*5c50*/  SEL R8, RZ, 0x1, P1 ;  /* 0x00000001ff087807 */ /* 0x000fe20000800000 */
[----:B------:R-:W-:Y:S01]  /*5c60*/  STL.128 [R1+0x260], RZ ;  /* 0x000260ff01007387 */ /* 0x000fe20000100c00 */
[----:B----4-:R-:W-:-:S02]  /*5c70*/  IADD3 R12, P1, R30, 0x32430, RZ ;  /* 0x000324301e0c7810 */ /* 0x010fc40007f3e0ff */
[C---:B------:R-:W-:Y:S01]  /*5c80*/  IADD3 R0, P3, R30.reuse, 0x32450, RZ ;  /* 0x000324501e007810 */ /* 0x040fe20007f7e0ff */
[----:B------:R-:W-:Y:S01]  /*5c90*/  IMAD.MOV.U32 R6, RZ, RZ, R8 ;  /* 0x000000ffff067224 */ /* 0x000fe200078e0008 */
[C---:B------:R-:W-:Y:S01]  /*5ca0*/  IADD3 R3, P4, R30.reuse, 0x32460, RZ ;  /* 0x000324601e037810 */ /* 0x040fe20007f9e0ff */
[--C-:B------:R-:W-:Y:S01]  /*5cb0*/  IMAD.X R13, RZ, RZ, R31.reuse, P1 ;  /* 0x000000ffff0d7224 */ /* 0x100fe200008e061f */
[----:B-1----:R-:W-:Y:S01]  /*5cc0*/  ISETP.NE.AND P1, PT, R15, 0x1, PT ;  /* 0x000000010f00780c */ /* 0x002fe20003f25270 */
[----:B------:R0:W-:Y:S04]  /*5cd0*/  STL.128 [R1+0x20], R8 ;  /* 0x0000200801007387 */ /* 0x0001e80000100c00 */
[----:B------:R1:W-:Y:S04]  /*5ce0*/  STL.128 [R1+0x50], R4 ;  /* 0x0000500401007387 */ /* 0x0003e80000100c00 */
[----:B------:R-:W-:Y:S04]  /*5cf0*/  STL.64 [R1+0x8], R12 ;  /* 0x0000080c01007387 */ /* 0x000fe80000100a00 */
[----:B------:R-:W-:Y:S01]  /*5d00*/  STL.128 [R1+0x270], RZ ;  /* 0x000270ff01007387 */ /* 0x000fe20000100c00 */
[--C-:B0-----:R-:W-:Y:S01]  /*5d10*/  IMAD.X R11, RZ, RZ, R31.reuse, P3 ;  /* 0x000000ffff0b7224 */ /* 0x101fe200018e061f */
[----:B------:R-:W-:Y:S01]  /*5d20*/  IADD3 R8, P2, R30, 0x32440, RZ ;  /* 0x000324401e087810 */ /* 0x000fe20007f5e0ff */
[----:B------:R-:W-:Y:S01]  /*5d30*/  IMAD.X R10, RZ, RZ, R31, P4 ;  /* 0x000000ffff0a7224 */ /* 0x000fe200020e061f */
[----:B------:R-:W-:Y:S01]  /*5d40*/  STL.128 [R1+0x280], RZ ;  /* 0x000280ff01007387 */ /* 0x000fe20000100c00 */
[----:B-1----:R-:W-:Y:S01]  /*5d50*/  IMAD.MOV.U32 R4, RZ, RZ, R0 ;  /* 0x000000ffff047224 */ /* 0x002fe200078e0000 */
[----:B------:R-:W-:Y:S01]  /*5d60*/  IADD3 R36, P4, R36, 0x38, RZ ;  /* 0x0000003824247810 */ /* 0x000fe20007f9e0ff */
[----:B------:R-:W-:Y:S01]  /*5d70*/  IMAD.MOV.U32 R5, RZ, RZ, R11 ;  /* 0x000000ffff057224 */ /* 0x000fe200078e000b */
[----:B------:R-:W-:Y:S01]  /*5d80*/  STL.128 [R1+0x290], RZ ;  /* 0x000290ff01007387 */ /* 0x000fe20000100c00 */
[----:B------:R-:W-:-:S02]  /*5d90*/  IMAD.MOV.U32 R6, RZ, RZ, R3 ;  /* 0x000000ffff067224 */ /* 0x000fc400078e0003 */
[----:B------:R-:W-:Y:S01]  /*5da0*/  IMAD.MOV.U32 R7, RZ, RZ, R10 ;  /* 0x000000ffff077224 */ /* 0x000fe200078e000a */
[----:B------:R-:W0:Y:S01]  /*5db0*/  @P1 LDC R3, c[0x0][0x44c] ;  /* 0x00011300ff031b82 */ /* 0x000e220000000800 */
[----:B------:R-:W-:Y:S01]  /*5dc0*/  IMAD.X R9, RZ, RZ, R31, P2 ;  /* 0x000000ffff097224 */ /* 0x000fe200010e061f */
[----:B------:R-:W-:Y:S01]  /*5dd0*/  STL.128 [R1+0x2a0], RZ ;  /* 0x0002a0ff01007387 */ /* 0x000fe20000100c00 */
[----:B------:R-:W-:-:S03]  /*5de0*/  VIADD R0, R177, 0x7f ;  /* 0x0000007fb1007836 */ /* 0x000fc60000000000 */
[----:B------:R1:W-:Y:S04]  /*5df0*/  STL.128 [R1+0x40], R4 ;  /* 0x0000400401007387 */ /* 0x0003e80000100c00 */
[----:B------:R2:W-:Y:S04]  /*5e00*/  STL.64 [R1+0x68], R6 ;  /* 0x0000680601007387 */ /* 0x0005e80000100a00 */
[----:B------:R-:W-:Y:S04]  /*5e10*/  STL.64 [R1+0x10], R8 ;  /* 0x0000100801007387 */ /* 0x000fe80000100a00 */
[----:B------:R-:W-:Y:S01]  /*5e20*/  STL.64 [R1+0x30], R8 ;  /* 0x0000300801007387 */ /* 0x000fe20000100a00 */
[----:B-1----:R-:W1:Y:S03]  /*5e30*/  @P1 LDC R4, c[0x0][0x450] ;  /* 0x00011400ff041b82 */ /* 0x002e660000000800 */
[----:B------:R-:W-:Y:S01]  /*5e40*/  STL.128 [R1+0x2b0], RZ ;  /* 0x0002b0ff01007387 */ /* 0x000fe20000100c00 */
[----:B0-----:R-:W-:-:S03]  /*5e50*/  @P1 IMAD.HI.U32 R3, R0, R3, RZ ;  /* 0x0000000300031227 */ /* 0x001fc600078e00ff */
[----:B------:R-:W-:Y:S01]  /*5e60*/  STL.128 [R1+0x2c0], RZ ;  /* 0x0002c0ff01007387 */ /* 0x000fe20000100c00 */
[----:B--2---:R-:W0:Y:S03]  /*5e70*/  LDC.64 R6, c[0x0][0xad8] ;  /* 0x0002b600ff067b82 */ /* 0x004e260000000a00 */
[----:B------:R-:W-:Y:S04]  /*5e80*/  STL.128 [R1+0x2d0], RZ ;  /* 0x0002d0ff01007387 */ /* 0x000fe80000100c00 */
[----:B------:R-:W-:Y:S04]  /*5e90*/  STL.128 [R1+0x2e0], RZ ;  /* 0x0002e0ff01007387 */ /* 0x000fe80000100c00 */
[----:B------:R-:W-:Y:S04]  /*5ea0*/  STL.128 [R1+0x2f0], RZ ;  /* 0x0002f0ff01007387 */ /* 0x000fe80000100c00 */
[----:B------:R-:W-:Y:S01]  /*5eb0*/  STL.128 [R1+0x300], RZ ;  /* 0x000300ff01007387 */ /* 0x000fe20000100c00 */
[----:B-1----:R-:W-:-:S03]  /*5ec0*/  @P1 SHF.R.U32.HI R0, RZ, R4, R3 ;  /* 0x00000004ff001219 */ /* 0x002fc60000011603 */
[----:B------:R-:W-:Y:S04]  /*5ed0*/  STL.128 [R1+0x310], RZ ;  /* 0x000310ff01007387 */ /* 0x000fe80000100c00 */
[----:B------:R-:W-:Y:S01]  /*5ee0*/  STL.128 [R1+0x320], RZ ;  /* 0x000320ff01007387 */ /* 0x000fe20000100c00 */
[----:B0-----:R-:W-:-:S03]  /*5ef0*/  ISETP.GE.AND P6, PT, R7, 0x1, PT ;  /* 0x000000010700780c */ /* 0x001fc60003fc6270 */
[----:B------:R-:W-:Y:S04]  /*5f00*/  STL.128 [R1+0x330], RZ ;  /* 0x000330ff01007387 */ /* 0x000fe80000100c00 */
        /* <DEDUP_REMOVED lines=15> */
[----:B------:R-:W-:Y:S04]  /*6000*/  STL.64 [R1], RZ ;  /* 0x000000ff01007387 */ /* 0x000fe80000100a00 */
[----:B------:R-:W-:Y:S04]  /*6010*/  STL.64 [R1+0x38], RZ ;  /* 0x000038ff01007387 */ /* 0x000fe80000100a00 */
[----:B------:R0:W-:Y:S02]  /*6020*/  STL.64 [R1+0x60], R18 ;  /* 0x0000601201007387 */ /* 0x0001e40000100a00 */
[----:B0-----:R-:W-:-:S02]  /*6030*/  IMAD.U32 R19, RZ, RZ, UR37 ;  /* 0x00000025ff137e24 */ /* 0x001fc4000f8e00ff */
[----:B------:R-:W-:-:S03]  /*6040*/  IMAD.U32 R18, RZ, RZ, UR37 ;  /* 0x00000025ff127e24 */ /* 0x000fc6000f8e00ff */
[----:B------:R-:W-:Y:S02]  /*6050*/  IADD3 R19, P2, R19, 0x440, RZ ;  /* 0x0000044013137810 */ /* 0x000fe40007f5e0ff */
[----:B------:R-:W-:Y:S01]  /*6060*/  IADD3 R18, P3, R18, 0x230, RZ ;  /* 0x0000023012127810 */ /* 0x000fe20007f7e0ff */
[----:B------:R-:W-:-:S12]  /*6070*/  @P0 BRA `(.L_x_3632) ;  /* 0x00000000000c0947 */ /* 0x000fd80003800000 */
[----:B------:R-:W0:Y:S01]  /*6080*/  FENCE.VIEW.ASYNC.G ;  /* 0x00000000000073c6 */ /* 0x000e220000000100 */
[----:B------:R-:W-:Y:S05]  /*6090*/  WARPSYNC.ALL ;  /* 0x0000000000007948 */ /* 0x000fea0003800000 */
[----:B0-----:R-:W-:Y:S06]  /*60a0*/  BAR.ARV 0xc, 0x180 ;  /* 0x0306000000007b1d */ /* 0x001fec0000002000 */
.L_x_3632:
[----:B------:R-:W-:Y:S02]  /*60b0*/  IMAD.IADD R3, R187, 0x1, R0 ;  /* 0x00000001bb037824 */ /* 0x000fe400078e0200 */
[----:B------:R-:W-:Y:S02]  /*60c0*/  IMAD.X R44, RZ, RZ, UR36, P2 ;  /* 0x00000024ff2c7e24 */ /* 0x000fe400090e06ff */
[----:B------:R-:W-:Y:S02]  /*60d0*/  IMAD.X R47, RZ, RZ, UR36, P3 ;  /* 0x00000024ff2f7e24 */ /* 0x000fe400098e06ff */
[----:B------:R-:W-:Y:S02]  /*60e0*/  IMAD.X R45, RZ, RZ, UR36, P4 ;  /* 0x00000024ff2d7e24 */ /* 0x000fe4000a0e06ff */
[----:B------:R-:W-:Y:S02]  /*60f0*/  IMAD.X R73, RZ, RZ, UR36, P5 ;  /* 0x00000024ff497e24 */ /* 0x000fe4000a8e06ff */
        /* <DEDUP_REMOVED lines=13> */
.L_x_3635:
[----:B------:R-:W-:-:S13]  /*61d0*/  ISETP.NE.AND P0, PT, R7, 0x1, PT ;  /* 0x000000010700780c */ /* 0x000fda0003f05270 */
[----:B------:R-:W0:Y:S02]  /*61e0*/  @P0 LDC.64 R4, c[0x0][0xae0] ;  /* 0x0002b800ff040b82 */ /* 0x000e240000000a00 */
[----:B0-----:R-:W-:-:S05]  /*61f0*/  @P0 IMAD.HI.U32 R4, R0, R4, RZ ;  /* 0x0000000400040227 */ /* 0x001fca00078e00ff */
[----:B------:R-:W-:-:S07]  /*6200*/  @P0 SHF.R.U32.HI R0, RZ, R5, R4 ;  /* 0x00000005ff000219 */ /* 0x000fce0000011604 */
.L_x_3636:
[----:B------:R-:W-:Y:S05]  /*6210*/  BSYNC B0 ;  /* 0x0000000000007941 */ /* 0x000fea0003800000 */
.L_x_3634:
[----:B------:R-:W-:-:S05]  /*6220*/  IMAD R3, R0, R7, R7 ;  /* 0x0000000700037224 */ /* 0x000fca00078e0207 */
[----:B------:R-:W-:-:S07]  /*6230*/  VIMNMX R6, R6, R3, PT ;  /* 0x0000000306067248 */ /* 0x000fce0003fe0100 */
.L_x_3633:
[----:B------:R-:W0:Y:S01]  /*6240*/  @P1 LDC R0, c[0x0][0x44c] ;  /* 0x00011300ff001b82 */ /* 0x000e220000000800 */
[----:B------:R-:W-:Y:S01]  /*6250*/  VIADD R6, R6, 0x5f ;  /* 0x0000005f06067836 */ /* 0x000fe20000000000 */
[----:B------:R-:W-:Y:S01]  /*6260*/  ULDC UR4, c[0x0][0xad4] ;  /* 0x0002b50000047ab9 */ /* 0x000fe20000000800 */
[----:B------:R-:W-:Y:S02]  /*6270*/  IMAD.MOV.U32 R5, RZ, RZ, R177 ;  /* 0x000000ffff057224 */ /* 0x000fe400078e00b1 */
[----:B------:R-:W-:-:S03]  /*6280*/  IMAD.HI R6, R6, 0x2aaaaaab, RZ ;  /* 0x2aaaaaab06067827 */ /* 0x000fc600078e02ff */
[----:B------:R-:W1:Y:S02]  /*6290*/  @P1 LDC R9, c[0x0][0x450] ;  /* 0x00011400ff091b82 */ /* 0x000e640000000800 */
[----:B------:R-:W-:-:S04]  /*62a0*/  SHF.R.U32.HI R3, RZ, 0x1f, R6 ;  /* 0x0000001fff037819 */ /* 0x000fc80000011606 */
[----:B------:R-:W-:-:S04]  /*62b0*/  LEA.HI.SX32 R6, R6, R3, 0x1c ;  /* 0x0000000306067211 */ /* 0x000fc800078fe2ff */
[----:B------:R-:W-:Y:S01]  /*62c0*/  VIMNMX R185, R185, R6, PT ;  /* 0x00000006b9b97248 */ /* 0x000fe20003fe0100 */
        /* <DEDUP_REMOVED lines=15> */
.L_x_3639:
[----:B------:R-:W-:-:S13]  /*63c0*/  ISETP.NE.AND P0, PT, R7, 0x1, PT ;  /* 0x000000010700780c */ /* 0x000fda0003f05270 */
[----:B------:R-:W0:Y:S02]  /*63d0*/  @P0 LDC.64 R4, c[0x0][0xae0] ;  /* 0x0002b800ff040b82 */ /* 0x000e240000000a00 */
[----:B0-----:R-:W-:-:S05]  /*63e0*/  @P0 IMAD.HI.U32 R4, R0, R4, RZ ;  /* 0x0000000400040227 */ /* 0x001fca00078e00ff */
[----:B------:R-:W-:-:S07]  /*63f0*/  @P0 SHF.R.U32.HI R0, RZ, R5, R4 ;  /* 0x00000005ff000219 */ /* 0x000fce0000011604 */
.L_x_3640:
[----:B------:R-:W-:Y:S05]  /*6400*/  BSYNC B0 ;  /* 0x0000000000007941 */ /* 0x000fea0003800000 */
.L_x_3638:
[----:B------:R-:W-:-:S05]  /*6410*/  IMAD R0, R0, R7, RZ ;  /* 0x0000000700007224 */ /* 0x000fca00078e02ff */
[----:B------:R-:W-:-:S07]  /*6420*/  VIMNMX R3, R3, R0, !PT ;  /* 0x0000000003037248 */ /* 0x000fce0007fe0100 */
.L_x_3637:
[----:B------:R-:W-:Y:S01]  /*6430*/  IMAD.HI R3, R3, 0x2aaaaaab, RZ ;  /* 0x2aaaaaab03037827 */ /* 0x000fe200078e02ff */
[----:B------:R-:W-:-:S04]  /*6440*/  PLOP3.LUT P0, PT, PT, PT, PT, 0x80, 0x0 ;  /* 0x000000000000781c */ /* 0x000fc80003f0f070 */
[----:B------:R-:W-:-:S04]  /*6450*/  SHF.R.U32.HI R0, RZ, 0x1f, R3 ;  /* 0x0000001fff007819 */ /* 0x000fc80000011603 */
[----:B------:R-:W-:-:S04]  /*6460*/  LEA.HI.SX32 R0, R3, R0, 0x1c ;  /* 0x0000000003007211 */ /* 0x000fc800078fe2ff */
[----:B------:R-:W-:-:S04]  /*6470*/  VIMNMX R165, RZ, R0, !PT ;  /* 0x00000000ffa57248 */ /* 0x000fc80007fe0100 */
[----:B------:R-:W-:-:S13]  /*6480*/  ISETP.GT.AND P1, PT, R185, R165, PT ;  /* 0x000000a5b900720c */ /* 0x000fda0003f24270 */
[----:B------:R-:W-:Y:S05]  /*6490*/  @!P1 BRA `(.L_x_3641) ;  /* 0x00000254003c9947 */ /* 0x000fea0003800000 */
[----:B------:R0:W-:Y:S01]  /*64a0*/  STL.64 [R1+0x78], RZ ;  /* 0x000078ff01007387 */ /* 0x0001e20000100a00 */
[----:B------:R-:W-:Y:S01]  /*64b0*/  IMAD.U32 R34, RZ, RZ, UR37 ;  /* 0x00000025ff227e24 */ /* 0x000fe2000f8e00ff */
[----:B------:R-:W-:Y:S01]  /*64c0*/  UMOV UR4, 0xffffffff ;  /* 0xffffffff00047882 */ /* 0x000fe20000000000 */
[----:B------:R-:W-:Y:S02]  /*64d0*/  IMAD.U32 R35, RZ, RZ, UR37 ;  /* 0x00000025ff237e24 */ /* 0x000fe4000f8e00ff */
[----:B------:R-:W-:Y:S01]  /*64e0*/  IMAD.U32 R32, RZ, RZ, UR37 ;  /* 0x00000025ff207e24 */ /* 0x000fe2000f8e00ff */
[----:B------:R-:W-:Y:S01]  /*64f0*/  IADD3 R34, P0, R34, 0x118, RZ ;  /* 0x0000011822227810 */ /* 0x000fe20007f1e0ff */
[----:B------:R-:W-:Y:S01]  /*6500*/  IMAD.U32 R40, RZ, RZ, UR37 ;  /* 0x00000025ff287e24 */ /* 0x000fe2000f8e00ff */
[----:B------:R-:W-:Y:S01]  /*6510*/  IADD3 R35, P1, R35, 0x110, RZ ;  /* 0x0000011023237810 */ /* 0x000fe20007f3e0ff */
[----:B------:R-:W-:Y:S01]  /*6520*/  IMAD.U32 R50, RZ, RZ, UR37 ;  /* 0x00000025ff327e24 */ /* 0x000fe2000f8e00ff */
[----:B------:R-:W-:Y:S01]  /*6530*/  IADD3 R32, P2, R32, 0xa8, RZ ;  /* 0x000000a820207810 */ /* 0x000fe20007f5e0ff */
[----:B------:R-:W-:Y:S01]  /*6540*/  IMAD.X R43, RZ, RZ, UR36, P0 ;  /* 0x00000024ff2b7e24 */ /* 0x000fe200080e06ff */
[----:B------:R-:W-:Y:S01]  /*6550*/  IADD3 R40, P3, R40, 0x78, RZ ;  /* 0x0000007828287810 */ /* 0x000fe20007f7e0ff */
[----:B------:R-:W-:Y:S01]  /*6560*/  IMAD.X R46, RZ, RZ, UR36, P1 ;  /* 0x00000024ff2e7e24 */ /* 0x000fe200088e06ff */
[----:B------:R-:W-:Y:S01]  /*6570*/  IADD3 R50, P4, R50, 0x80, RZ ;  /* 0x0000008032327810 */ /* 0x000fe20007f9e0ff */
[----:B------:R-:W-:-:S02]  /*6580*/  IMAD.X R33, RZ, RZ, UR36, P2 ;  /* 0x00000024ff217e24 */ /* 0x000fc400090e06ff */
[----:B------:R-:W-:Y:S02]  /*6590*/  IMAD.X R41, RZ, RZ, UR36, P3 ;  /* 0x00000024ff297e24 */ /* 0x000fe400098e06ff */
[----:B------:R-:W-:Y:S01]  /*65a0*/  IMAD.X R49, RZ, RZ, UR36, P4 ;  /* 0x00000024ff317e24 */ /* 0x000fe2000a0e06ff */
[----:B0-----:R-:W-:Y:S07]  /*65b0*/  BRA.DIV UR4, `(.L_x_3642) ;  /* 0x00000312045c7947 */ /* 0x001fee000b800000 */
[----:B------:R0:W1:Y:S02]  /*65c0*/  SHFL.IDX PT, R14, R233, RZ, 0x1f ;  /* 0x00001fffe90e7589 */ /* 0x00006400000e0000 */
.L_x_3971:
[----:B-1----:R-:W-:Y:S01]  /*65d0*/  LEA.HI R0, R14, R14, RZ, 0x1 ;  /* 0x0000000e0e007211 */ /* 0x002fe200078f08ff */
[C---:B------:R-:W-:Y:S01]  /*65e0*/  VIADD R61, R144.reuse, 0x18400 ;  /* 0x00018400903d7836 */ /* 0x040fe20000000000 */
[----:B------:R-:W-:Y:S01]  /*65f0*/  STL.128 [R1+0xb0], RZ ;  /* 0x0000b0ff01007387 */ /* 0x000fe20000100c00 */
[----:B------:R-:W-:Y:S01]  /*6600*/  VIADD R8, R144, 0x400 ;  /* 0x0000040090087836 */ /* 0x000fe20000000000 */
[----:B------:R-:W-:Y:S01]  /*6610*/  LOP3.LUT R3, R0, 0x7fffe, RZ, 0xc0, !PT ;  /* 0x0007fffe00037812 */ /* 0x000fe200078ec0ff */
[----:B------:R-:W-:Y:S01]  /*6620*/  IMAD.MOV.U32 R4, RZ, RZ, 0x1 ;  /* 0x00000001ff047424 */ /* 0x000fe200078e00ff */
[----:B------:R-:W-:Y:S01]  /*6630*/  STL.128 [R1+0xc0], RZ ;  /* 0x0000c0ff01007387 */ /* 0x000fe20000100c00 */
[----:B------:R-:W-:Y:S01]  /*6640*/  IMAD.MOV.U32 R5, RZ, RZ, RZ ;  /* 0x000000ffff057224 */ /* 0x000fe200078e00ff */
[----:B------:R-:W-:Y:S01]  /*6650*/  SHF.R.U32.HI R8, RZ, 0x4, R8 ;  /* 0x00000004ff087819 */ /* 0x000fe20000011608 */
[----:B------:R-:W-:Y:S01]  /*6660*/  IMAD.IADD R0, R14, 0x1, -R3 ;  /* 0x000000010e007824 */ /* 0x000fe200078e0a03 */
[----:B------:R-:W-:Y:S01]  /*6670*/  IADD3 R3, R144, 0x1c400, RZ ;  /* 0x0001c40090037810 */ /* 0x000fe20007ffe0ff */
[----:B------:R-:W-:Y:S01]  /*6680*/  IMAD.MOV.U32 R6, RZ, RZ, 0x1 ;  /* 0x00000001ff067424 */ /* 0x000fe200078e00ff */
[----:B------:R-:W-:Y:S01]  /*6690*/  LOP3.LUT R8, R8, 0x3fff, RZ, 0xc0, !PT ;  /* 0x00003fff08087812 */ /* 0x000fe200078ec0ff */
[----:B------:R-:W-:Y:S01]  /*66a0*/  IMAD R0, R0, 0x2000, R61 ;  /* 0x0000200000007824 */ /* 0x000fe200078e023d */
[----:B------:R-:W-:Y:S01]  /*66b0*/  SHF.R.U32.HI R3, RZ, 0x4, R3 ;  /* 0x00000004ff037819 */ /* 0x000fe20000011603 */
[----:B------:R-:W-:Y:S01]  /*66c0*/  IMAD.MOV.U32 R7, RZ, RZ, RZ ;  /* 0x000000ffff077224 */ /* 0x000fe200078e00ff */
[----:B------:R-:W-:Y:S01]  /*66d0*/  LOP3.LUT R10, R8, 0x10000, RZ, 0xfc, !PT ;  /* 0x00010000080a7812 */ /* 0x000fe200078efcff */
[----:B------:R-:W-:Y:S01]  /*66e0*/  VIADD R9, R0, 0xa000 ;  /* 0x0000a00000097836 */ /* 0x000fe20000000000 */
[----:B------:R-:W-:Y:S01]  /*66f0*/  LOP3.LUT R3, R3, 0x3fff, RZ, 0xc0, !PT ;  /* 0x00003fff03037812 */ /* 0x000fe200078ec0ff */
[----:B------:R-:W-:Y:S01]  /*6700*/  IMAD.MOV.U32 R12, RZ, RZ, 0x1 ;  /* 0x00000001ff0c7424 */ /* 0x000fe200078e00ff */
[----:B------:R-:W-:Y:S01]  /*6710*/  SHF.R.U32.HI R0, RZ, 0x4, R0 ;  /* 0x00000004ff007819 */ /* 0x000fe20000011600 */
[----:B------:R-:W-:Y:S01]  /*6720*/  IMAD.MOV.U32 R13, RZ, RZ, RZ ;  /* 0x000000ffff0d7224 */ /* 0x000fe200078e00ff */
[----:B------:R-:W-:Y:S01]  /*6730*/  SHF.R.U32.HI R9, RZ, 0x4, R9 ;  /* 0x00000004ff097819 */ /* 0x000fe20000011609 */
[----:B------:R1:W-:Y:S01]  /*6740*/  STL.128 [R1+0x80], R4 ;  /* 0x0000800401007387 */ /* 0x0003e20000100c00 */
[----:B------:R-:W-:Y:S01]  /*6750*/  LOP3.LUT R3, R3, 0x10000, RZ, 0xfc, !PT ;  /* 0x0001000003037812 */ /* 0x000fe200078efcff */
[----:B------:R-:W-:Y:S01]  /*6760*/  IMAD.MOV.U32 R11, RZ, RZ, 0x40000040 ;  /* 0x40000040ff0b7424 */ /* 0x000fe200078e00ff */
[----:B------:R-:W-:Y:S01]  /*6770*/  LOP3.LUT R9, R9, 0x3fff, RZ, 0xc0, !PT ;  /* 0x00003fff09097812 */ /* 0x000fe200078ec0ff */
[----:B------:R2:W-:Y:S01]  /*6780*/  STL.64 [R1+0x90], R12 ;  /* 0x0000900c01007387 */ /* 0x0005e20000100a00 */
[----:B------:R-:W-:Y:S01]  /*6790*/  LOP3.LUT R0, R0, 0x3fff, RZ, 0xc0, !PT ;  /* 0x00003fff00007812 */ /* 0x000fe200078ec0ff */
[----:B------:R-:W-:Y:S01]  /*67a0*/  IMAD.U32 R38, RZ, RZ, UR37 ;  /* 0x00000025ff267e24 */ /* 0x000fe2000f8e00ff */
[----:B------:R-:W-:Y:S01]  /*67b0*/  LOP3.LUT P0, RZ, R61, 0x1bf, RZ, 0xc0, !PT ;  /* 0x000001bf3dff7812 */ /* 0x000fe2000780c0ff */
[----:B------:R3:W-:Y:S01]  /*67c0*/  STL.128 [R1+0xd0], RZ ;  /* 0x0000d0ff01007387 */ /* 0x0007e20000100c00 */
[----:B------:R-:W-:Y:S01]  /*67d0*/  IMAD.U32 R39, RZ, RZ, UR37 ;  /* 0x00000025ff277e24 */ /* 0x000fe2000f8e00ff */
[----:B------:R-:W-:Y:S01]  /*67e0*/  BSSY B6, `(.L_x_3643) ;  /* 0x000002d000067945 */ /* 0x000fe20003800000 */
[----:B------:R-:W-:Y:S01]  /*67f0*/  IMAD.U32 R37, RZ, RZ, UR37 ;  /* 0x00000025ff257e24 */ /* 0x000fe2000f8e00ff */
[----:B------:R3:W-:Y:S01]  /*6800*/  STL.128 [R1+0xe0], RZ ;  /* 0x0000e0ff01007387 */ /* 0x0007e20000100c00 */
[----:B------:R-:W-:Y:S01]  /*6810*/  IMAD.U32 R28, RZ, RZ, UR37 ;  /* 0x00000025ff1c7e24 */ /* 0x000fe2000f8e00ff */
[----:B------:R-:W-:Y:S01]  /*6820*/  IADD3 R38, P1, R38, 0x88, RZ ;  /* 0x0000008826267810 */ /* 0x000fe20007f3e0ff */
[----:B------:R-:W-:Y:S01]  /*6830*/  IMAD.U32 R52, RZ, RZ, UR37 ;  /* 0x00000025ff347e24 */ /* 0x000fe2000f8e00ff */
[----:B-1----:R-:W-:Y:S01]  /*6840*/  LOP3.LUT R6, R8, 0x3000000, RZ, 0xfc, !PT ;  /* 0x0300000008067812 */ /* 0x002fe200078efcff */
[----:B------:R-:W-:Y:S01]  /*6850*/  IMAD.MOV.U32 R4, RZ, RZ, R3 ;  /* 0x000000ffff047224 */ /* 0x000fe200078e0003 */
[----:B------:R-:W-:Y:S01]  /*6860*/  LOP3.LUT R8, R9, 0x10000, RZ, 0xfc, !PT ;  /* 0x0001000009087812 */ /* 0x000fe200078efcff */
[----:B------:R-:W-:Y:S01]  /*6870*/  IMAD.MOV.U32 R5, RZ, RZ, 0x40000040 ;  /* 0x40000040ff057424 */ /* 0x000fe200078e00ff */
[----:B--2---:R-:W-:Y:S01]  /*6880*/  LOP3.LUT R12, R0, 0x10000, RZ, 0xfc, !PT ;  /* 0x00010000000c7812 */ /* 0x004fe200078efcff */
[----:B------:R-:W-:Y:S01]  /*6890*/  IMAD.MOV.U32 R7, RZ, RZ, 0x40000040 ;  /* 0x40000040ff077424 */ /* 0x000fe200078e00ff */
[----:B------:R3:W-:Y:S01]  /*68a0*/  STL.128 [R1+0xf0], RZ ;  /* 0x0000f0ff01007387 */ /* 0x0007e20000100c00 */
[----:B------:R-:W-:Y:S01]  /*68b0*/  IMAD.MOV.U32 R13, RZ, RZ, 0x40000040 ;  /* 0x40000040ff0d7424 */ /* 0x000fe200078e00ff */
[----:B------:R-:W-:Y:S01]  /*68c0*/  IADD3 R39, P2, R39, 0x90, RZ ;  /* 0x0000009027277810 */ /* 0x000fe20007f5e0ff */
[----:B------:R-:W-:Y:S01]  /*68d0*/  IMAD.MOV.U32 R9, RZ, RZ, 0x40000040 ;  /* 0x40000040ff097424 */ /* 0x000fe200078e00ff */
[----:B------:R3:W-:Y:S01]  /*68e0*/  STL.128 [R1+0xa0], R4 ;  /* 0x0000a00401007387 */ /* 0x0007e20000100c00 */
[----:B------:R-:W-:Y:S01]  /*68f0*/  IADD3 R37, P3, R37, 0x98, RZ ;  /* 0x0000009825257810 */ /* 0x000fe20007f7e0ff */
[----:B------:R-:W-:Y:S01]  /*6900*/  IMAD.X R53, RZ, RZ, UR36, P1 ;  /* 0x00000024ff357e24 */ /* 0x000fe200088e06ff */
[----:B------:R-:W-:Y:S01]  /*6910*/  IADD3 R28, P4, R28, 0xa0, RZ ;  /* 0x000000a01c1c7810 */ /* 0x000fe20007f9e0ff */
[----:B------:R3:W-:Y:S01]  /*6920*/  STL.64 [R1+0x98], R12 ;  /* 0x0000980c01007387 */ /* 0x0007e20000100a00 */
[----:B------:R-:W-:Y:S01]  /*6930*/  IADD3 R52, P5, R52, 0xb0, RZ ;  /* 0x000000b034347810 */ /* 0x000fe20007fbe0ff */
[----:B------:R-:W-:-:S02]  /*6940*/  IMAD.X R54, RZ, RZ, UR36, P2 ;  /* 0x00000024ff367e24 */ /* 0x000fc400090e06ff */
[----:B------:R3:W-:Y:S01]  /*6950*/  STL.128 [R1+0x110], R8 ;  /* 0x0001100801007387 */ /* 0x0007e20000100c00 */
[----:B------:R-:W-:Y:S02]  /*6960*/  IMAD.X R48, RZ, RZ, UR36, P3 ;  /* 0x00000024ff307e24 */ /* 0x000fe400098e06ff */
[----:B------:R-:W-:Y:S01]  /*6970*/  IMAD.X R57, RZ, RZ, UR36, P4 ;  /* 0x00000024ff397e24 */ /* 0x000fe2000a0e06ff */
[----:B------:R3:W-:Y:S01]  /*6980*/  STL.128 [R1+0x100], RZ ;  /* 0x000100ff01007387 */ /* 0x0007e20000100c00 */
[----:B------:R-:W-:Y:S01]  /*6990*/  IMAD.X R51, RZ, RZ, UR36, P5 ;  /* 0x00000024ff337e24 */ /* 0x000fe2000a8e06ff */
[----:B------:R-:W-:Y:S06]  /*69a0*/  @!P0 BRA `(.L_x_3644) ;  /* 0x0000000000408947 */ /* 0x000fec0003800000 */
[----:B------:R-:W-:Y:S01]  /*69b0*/  MOV R0, 0x0 ;  /* 0x0000000000007802 */ /* 0x000fe20000000f00 */
[----:B------:R-:W-:Y:S01]  /*69c0*/  ULDC.64 UR4, c[0x4][0x98] ;  /* 0x0100260000047ab9 */ /* 0x000fe20000000a00 */
[----:B------:R-:W-:Y:S01]  /*69d0*/  ULDC.64 UR6, c[0x4][0xa0] ;  /* 0x0100280000067ab9 */ /* 0x000fe20000000a00 */
[----:B---3--:R-:W-:Y:S01]  /*69e0*/  IMAD.U32 R4, RZ, RZ, UR4 ;  /* 0x00000004ff047e24 */ /* 0x008fe2000f8e00ff */
        /* <DEDUP_REMOVED lines=12> */
.L_x_3644:
[----:B------:R-:W-:Y:S05]  /*6ab0*/  BSYNC B6 ;  /* 0x0000000000067941 */ /* 0x000fea0003800000 */
.L_x_3643:
[----:B------:R-:W1:Y:S01]  /*6ac0*/  S2R R29, SR_TID.X ;  /* 0x00000000001d7919 */ /* 0x000e620000002100 */
[----:B---3--:R-:W2:Y:S01]  /*6ad0*/  LDC.64 R10, c[0x0][0xad0] ;  /* 0x0002b400ff0a7b82 */ /* 0x008ea20000000a00 */
[----:B------:R-:W-:Y:S01]  /*6ae0*/  UIADD3 UR5, UP0, UR37, 0x120, URZ ;  /* 0x0000012025057890 */ /* 0x000fe2000ff1e03f */
[----:B------:R-:W-:Y:S01]  /*6af0*/  IMAD.MOV.U32 R8, RZ, RZ, RZ ;  /* 0x000000ffff087224 */ /* 0x000fe200078e00ff */
[----:B------:R-:W-:Y:S01]  /*6b00*/  STL.64 [R1+0x120], R192 ;  /* 0x000120c001007387 */ /* 0x000fe20000100a00 */
[----:B------:R-:W-:Y:S01]  /*6b10*/  IMAD.U32 R42, RZ, RZ, UR37 ;  /* 0x00000025ff2a7e24 */ /* 0x000fe2000f8e00ff */
[----:B------:R-:W-:Y:S02]  /*6b20*/  UIADD3.X UR6, URZ, UR36, URZ, UP0, !UPT ;  /* 0x000000243f067290 */ /* 0x000fe400087fe43f */
[----:B------:R-:W-:Y:S01]  /*6b30*/  UIADD3 UR4, UP0, UR37, 0x16c, URZ ;  /* 0x0000016c25047890 */ /* 0x000fe2000ff1e03f */
[----:B------:R-:W3:Y:S01]  /*6b40*/  LDC.64 R20, c[0x0][0xad8] ;  /* 0x0002b600ff147b82 */ /* 0x000ee20000000a00 */
[----:B------:R-:W-:Y:S01]  /*6b50*/  IMAD.U32 R12, RZ, RZ, UR5 ;  /* 0x00000005ff0c7e24 */ /* 0x000fe2000f8e00ff */
[----:B------:R-:W-:Y:S01]  /*6b60*/  STL.U8 [R1+0x138], RZ ;  /* 0x000138ff01007387 */ /* 0x000fe20000100000 */
[----:B------:R-:W-:Y:S01]  /*6b70*/  UIADD3.X UR5, URZ, UR36, URZ, UP0, !UPT ;  /* 0x000000243f057290 */ /* 0x000fe200087fe43f */
[----:B------:R-:W-:Y:S01]  /*6b80*/  IMAD.U32 R13, RZ, RZ, UR6 ;  /* 0x00000006ff0d7e24 */ /* 0x000fe2000f8e00ff */
[----:B------:R-:W-:Y:S01]  /*6b90*/  IADD3 R42, P4, R42, 0x170, RZ ;  /* 0x000001702a2a7810 */ /* 0x000fe20007f9e0ff */
[----:B------:R-:W-:Y:S01]  /*6ba0*/  IMAD.U32 R14, RZ, RZ, UR4 ;  /* 0x00000004ff0e7e24 */ /* 0x000fe2000f8e00ff */
[----:B------:R-:W-:Y:S01]  /*6bb0*/  ULDC UR4, c[0x0][0x3f4] ;  /* 0x0000fd0000047ab9 */ /* 0x000fe20000000800 */
[----:B------:R-:W4:Y:S01]  /*6bc0*/  LDC.64 R58, c[0x0][0xae0] ;  /* 0x0002b800ff3a7b82 */ /* 0x000f220000000a00 */
[----:B------:R-:W-:Y:S01]  /*6bd0*/  IMAD.U32 R15, RZ, RZ, UR5 ;  /* 0x00000005ff0f7e24 */ /* 0x000fe2000f8e00ff */
[----:B------:R-:W-:Y:S01]  /*6be0*/  STL.64 [R1+0x128], R12 ;  /* 0x0001280c01007387 */ /* 0x000fe20000100a00 */
[----:B------:R-:W-:-:S03]  /*6bf0*/  ISETP.LT.AND P0, PT, RZ, UR4, PT ;  /* 0x00000004ff007c0c */ /* 0x000fc6000bf01270 */
[----:B------:R-:W-:Y:S02]  /*6c00*/  STL.64 [R1+0x170], R14 ;  /* 0x0001700e01007387 */ /* 0x000fe40000100a00 */
[----:B------:R-:W0:Y:S01]  /*6c10*/  LDC R6, c[0x0][0x450] ;  /* 0x00011400ff067b82 */ /* 0x000e220000000800 */
[----:B--2---:R-:W-:Y:S01]  /*6c20*/  IMAD.MOV.U32 R26, RZ, RZ, R11 ;  /* 0x000000ffff1a7224 */ /* 0x004fe200078e000b */
[----:B------:R2:W-:Y:S01]  /*6c30*/  STL.64 [R1+0x130], R40 ;  /* 0x0001302801007387 */ /* 0x0005e20000100a00 */
[----:B------:R-:W-:Y:S02]  /*6c40*/  IMAD.MOV.U32 R7, RZ, RZ, R10 ;  /* 0x000000ffff077224 */ /* 0x000fe400078e000a */
[----:B-1----:R-:W-:-:S03]  /*6c50*/  VIADD R201, R29, 0xffffff80 ;  /* 0xffffff801dc97836 */ /* 0x002fc60000000000 */
[----:B------:R-:W0:Y:S01]  /*6c60*/  LDC.64 R4, c[0x0][0x448] ;  /* 0x00011200ff047b82 */ /* 0x000e220000000a00 */
[----:B---3--:R-:W-:Y:S02]  /*6c70*/  IMAD.MOV.U32 R27, RZ, RZ, R20 ;  /* 0x000000ffff1b7224 */ /* 0x008fe400078e0014 */
[----:B------:R-:W-:Y:S01]  /*6c80*/  IMAD.MOV.U32 R9, RZ, RZ, R21 ;  /* 0x000000ffff097224 */ /* 0x000fe200078e0015 */
[----:B------:R1:W-:Y:S01]  /*6c90*/  STL [R1+0x13c], R201 ;  /* 0x00013cc901007387 */ /* 0x0003e20000100800 */
[----:B------:R-:W-:Y:S02]  /*6ca0*/  IMAD.U32 R29, RZ, RZ, UR37 ;  /* 0x00000025ff1d7e24 */ /* 0x000fe4000f8e00ff */
[----:B--2---:R-:W-:Y:S01]  /*6cb0*/  IMAD.U32 R40, RZ, RZ, UR37 ;  /* 0x00000025ff287e24 */ /* 0x004fe2000f8e00ff */
[----:B------:R1:W-:Y:S01]  /*6cc0*/  STL.128 [R1+0x140], R24 ;  /* 0x0001401801007387 */ /* 0x0003e20000100c00 */
[----:B----4-:R-:W-:Y:S01]  /*6cd0*/  IMAD.MOV.U32 R10, RZ, RZ, R58 ;  /* 0x000000ffff0a7224 */ /* 0x010fe200078e003a */
[----:B------:R-:W-:Y:S01]  /*6ce0*/  IADD3 R29, P2, R29, 0x138, RZ ;  /* 0x000001381d1d7810 */ /* 0x000fe20007f5e0ff */
[----:B------:R-:W-:Y:S01]  /*6cf0*/  IMAD.MOV.U32 R11, RZ, RZ, R59 ;  /* 0x000000ffff0b7224 */ /* 0x000fe200078e003b */
[----:B------:R-:W-:Y:S01]  /*6d00*/  IADD3 R40, P1, R40, 0x13c, RZ ;  /* 0x0000013c28287810 */ /* 0x000fe20007f3e0ff */
[----:B------:R-:W-:-:S02]  /*6d10*/  IMAD.U32 R41, RZ, RZ, UR37 ;  /* 0x00000025ff297e24 */ /* 0x000fc4000f8e00ff */
[----:B------:R-:W-:Y:S01]  /*6d20*/  IMAD.X R58, RZ, RZ, UR36, P2 ;  /* 0x00000024ff3a7e24 */ /* 0x000fe200090e06ff */
[----:B------:R1:W-:Y:S01]  /*6d30*/  STL.128 [R1+0x150], R8 ;  /* 0x0001500801007387 */ /* 0x0003e20000100c00 */
[----:B------:R-:W-:Y:S01]  /*6d40*/  IMAD.X R55, RZ, RZ, UR36, P1 ;  /* 0x00000024ff377e24 */ /* 0x000fe200088e06ff */
[----:B------:R-:W-:Y:S01]  /*6d50*/  IADD3 R41, P3, R41, 0x128, RZ ;  /* 0x0000012829297810 */ /* 0x000fe20007f7e0ff */
[----:B------:R-:W-:-:S04]  /*6d60*/  IMAD.X R59, RZ, RZ, UR36, P4 ;  /* 0x00000024ff3b7e24 */ /* 0x000fc8000a0e06ff */
[----:B------:R-:W-:Y:S01]  /*6d70*/  IMAD.X R56, RZ, RZ, UR36, P3 ;  /* 0x00000024ff387e24 */ /* 0x000fe200098e06ff */
[----:B0-----:R1:W-:Y:S01]  /*6d80*/  STL.128 [R1+0x160], R4 ;  /* 0x0001600401007387 */ /* 0x0013e20000100c00 */
[----:B------:R-:W-:Y:S06]  /*6d90*/  @P0 BRA `(.L_x_3645) ;  /* 0x0000000000400947 */ /* 0x000fec0003800000 */
[----:B------:R-:W2:Y:S02]  /*6da0*/  LDL R3, [R1+0x224] ;  /* 0x0002240001037983 */ /* 0x000ea40000100800 */
[----:B--2---:R-:W-:-:S04]  /*6db0*/  LEA.HI R0, R3, R3, RZ, 0x1 ;  /* 0x0000000303007211 */ /* 0x004fc800078f08ff */
        /* <DEDUP_REMOVED lines=8> */
.L_x_3648:
[----:B--2---:R2:W3:Y:S02]  /*6e40*/  SYNCS.PHASECHK.TRANS64.TRYWAIT P0, [R144+URZ+0x32400], R3 ;  /* 0x03240003900075a7 */ /* 0x0044e4000800017f */
[----:B---3--:R-:W-:Y:S05]  /*6e50*/  @!P0 NANOSLEEP.SYNCS 0x989680 ;  /* 0x009896800000895d */ /* 0x008fea0003900000 */
[----:B------:R-:W3:Y:S02]  /*6e60*/  @!P0 SYNCS.PHASECHK.TRANS64 P0, [R144+URZ+0x32400], R3 ;  /* 0x03240003900085a7 */ /* 0x000ee4000800007f */
[----:B---3--:R-:W-:Y:S05]  /*6e70*/  @!P0 BRA `(.L_x_3648) ;  /* 0xfffffffc00f08947 */ /* 0x008fea000383ffff */
.L_x_3647:
[----:B------:R-:W-:Y:S05]  /*6e80*/  BSYNC B0 ;  /* 0x0000000000007941 */ /* 0x000fea0003800000 */
.L_x_3646:
[----:B------:R-:W-:Y:S05]  /*6e90*/  BRA `(.L_x_3649) ;  /* 0x0000002800c87947 */ /* 0x000fea0003800000 */
.L_x_3645:
[----:B------:R-:W-:Y:S01]  /*6ea0*/  LOP3.LUT P0, RZ, R61, 0x3ff, RZ, 0xc0, !PT ;  /* 0x000003ff3dff7812 */ /* 0x000fe2000780c0ff */
[----:B------:R-:W-:Y:S01]  /*6eb0*/  ULDC.64 UR4, c[0x0][0x3f8] ;  /* 0x0000fe0000047ab9 */ /* 0x000fe20000000a00 */
[----:B-----5:R-:W-:Y:S01]  /*6ec0*/  SHF.R.S32.HI R0, RZ, 0x1f, R2 ;  /* 0x0000001fff007819 */ /* 0x020fe20000011402 */
[----:B------:R-:W-:Y:S01]  /*6ed0*/  ULDC.64 UR6, c[0x0][0x408] ;  /* 0x0001020000067ab9 */ /* 0x000fe20000000a00 */
[----:B------:R-:W-:Y:S01]  /*6ee0*/  IMAD.WIDE.U32 R60, R2, UR4, RZ ;  /* 0x00000004023c7c25 */ /* 0x000fe2000f8e00ff */
[----:B------:R-:W-:Y:S03]  /*6ef0*/  BSSY B6, `(.L_x_3650) ;  /* 0x0000019000067945 */ /* 0x000fe60003800000 */
[C---:B------:R-:W-:Y:S02]  /*6f00*/  IMAD R3, R0.reuse, UR4, RZ ;  /* 0x0000000400037c24 */ /* 0x040fe4000f8e02ff */
[----:B-1----:R-:W-:-:S02]  /*6f10*/  IMAD R5, R0, UR6, RZ ;  /* 0x0000000600057c24 */ /* 0x002fc4000f8e02ff */
        /* <DEDUP_REMOVED lines=22> */
.L_x_3651:
[----:B------:R-:W-:Y:S05]  /*7080*/  BSYNC B6 ;  /* 0x0000000000067941 */ /* 0x000fea0003800000 */
.L_x_3650:
[----:B------:R-:W2:Y:S01]  /*7090*/  LDL R0, [R1+0x70] ;  /* 0x0000700001007983 */ /* 0x000ea20000100800 */
[----:B------:R-:W-:Y:S01]  /*70a0*/  ULDC.U8 UR4, c[0x0][0x410] ;  /* 0x0001040000047ab9 */ /* 0x000fe20000000000 */
[----:B------:R-:W-:Y:S01]  /*70b0*/  BSSY B0, `(.L_x_3652) ;  /* 0x0000288000007945 */ /* 0x000fe20003800000 */
[----:B------:R-:W-:Y:S01]  /*70c0*/  ISETP.NE.AND P0, PT, RZ, UR4, PT ;  /* 0x00000004ff007c0c */ /* 0x000fe2000bf05270 */
[----:B--2---:R-:W-:-:S12]  /*70d0*/  IMAD R0, R0, 0x80, R153 ;  /* 0x0000008000007824 */ /* 0x004fd800078e0299 */
[----:B------:R-:W-:Y:S05]  /*70e0*/  @!P0 BRA `(.L_x_3653) ;  /* 0x0000001400348947 */ /* 0x000fea0003800000 */
[----:B------:R-:W0:Y:S01]  /*70f0*/  LDC R67, c[0x0][0x448] ;  /* 0x00011200ff437b82 */ /* 0x000e220000000800 */
[----:B------:R-:W-:Y:S01]  /*7100*/  IMAD R5, R221, 0x40, R0 ;  /* 0x00000040dd057824 */ /* 0x000fe200078e0200 */
[----:B------:R-:W-:Y:S01]  /*7110*/  ULDC.64 UR4, c[0x0][0x3f8] ;  /* 0x0000fe0000047ab9 */ /* 0x000fe20000000a00 */
[----:B------:R-:W-:Y:S01]  /*7120*/  ULDC.64 UR6, c[0x0][0x408] ;  /* 0x0001020000067ab9 */ /* 0x000fe20000000a00 */
[----:B------:R-:W-:Y:S02]  /*7130*/  IMAD.MOV.U32 R6, RZ, RZ, R60 ;  /* 0x000000ffff067224 */ /* 0x000fe400078e003c */
[----:B------:R-:W-:Y:S01]  /*7140*/  IMAD.MOV.U32 R7, RZ, RZ, R25 ;  /* 0x000000ffff077224 */ /* 0x000fe200078e0019 */
[----:B0-----:R-:W-:-:S13]  /*7150*/  ISETP.NE.AND P0, PT, R67, 0x1, PT ;  /* 0x000000014300780c */ /* 0x001fda0003f05270 */
[----:B------:R-:W0:Y:S08]  /*7160*/  @P0 LDC R2, c[0x0][0x44c] ;  /* 0x00011300ff020b82 */ /* 0x000e300000000800 */
[----:B------:R-:W1:Y:S01]  /*7170*/  @P0 LDC R3, c[0x0][0x450] ;  /* 0x00011400ff030b82 */ /* 0x000e620000000800 */
[----:B0-----:R-:W-:-:S05]  /*7180*/  @P0 IMAD.HI.U32 R2, R5, R2, RZ ;  /* 0x0000000205020227 */ /* 0x001fca00078e00ff */
[----:B-1----:R-:W-:Y:S01]  /*7190*/  @P0 SHF.R.U32.HI R5, RZ, R3, R2 ;  /* 0x00000003ff050219 */ /* 0x002fe20000011602 */
[----:B------:R-:W-:Y:S02]  /*71a0*/  IMAD.MOV.U32 R2, RZ, RZ, R26 ;  /* 0x000000ffff027224 */ /* 0x000fe400078e001a */
[----:B------:R-:W-:Y:S01]  /*71b0*/  IMAD.MOV.U32 R3, RZ, RZ, R63 ;  /* 0x000000ffff037224 */ /* 0x000fe200078e003f */
[----:B------:R-:W-:Y:S01]  /*71c0*/  SHF.R.S32.HI R4, RZ, 0x1f, R5 ;  /* 0x0000001fff047819 */ /* 0x000fe20000011405 */
[----:B------:R-:W-:-:S04]  /*71d0*/  IMAD.WIDE.U32 R6, R5, UR4, R6 ;  /* 0x0000000405067c25 */ /* 0x000fc8000f8e0006 */
[C---:B------:R-:W-:Y:S02]  /*71e0*/  IMAD R8, R4.reuse, UR4, RZ ;  /* 0x0000000404087c24 */ /* 0x040fe4000f8e02ff */
[----:B------:R-:W-:Y:S02]  /*71f0*/  IMAD R4, R4, UR6, RZ ;  /* 0x0000000604047c24 */ /* 0x000fe4000f8e02ff */
[C---:B------:R-:W-:Y:S01]  /*7200*/  IMAD R9, R5.reuse, UR5, R8 ;  /* 0x0000000505097c24 */ /* 0x040fe2000f8e0208 */
[----:B------:R-:W-:Y:S01]  /*7210*/  ULDC.64 UR4, c[0x0][0x3e8] ;  /* 0x0000fa0000047ab9 */ /* 0x000fe20000000a00 */
[----:B------:R-:W-:-:S04]  /*7220*/  IMAD.WIDE.U32 R2, R5, UR6, R2 ;  /* 0x0000000605027c25 */ /* 0x000fc8000f8e0002 */
[----:B------:R-:W-:Y:S01]  /*7230*/  IMAD R11, R5, UR7, R4 ;  /* 0x00000007050b7c24 */ /* 0x000fe2000f8e0204 */
[----:B------:R-:W-:Y:S01]  /*7240*/  ULDC.64 UR6, c[0x0][0x400] ;  /* 0x0001000000067ab9 */ /* 0x000fe20000000a00 */
[----:B------:R-:W-:Y:S01]  /*7250*/  IMAD.IADD R5, R7, 0x1, R9 ;  /* 0x0000000107057824 */ /* 0x000fe200078e0209 */
[----:B------:R-:W-:Y:S01]  /*7260*/  LEA R4, P0, R6, UR4, 0x1 ;  /* 0x0000000406047c11 */ /* 0x000fe2000f8008ff */
[----:B------:R-:W-:Y:S01]  /*7270*/  IMAD.IADD R7, R3, 0x1, R11 ;  /* 0x0000000103077824 */ /* 0x000fe200078e020b */
[----:B------:R-:W-:Y:S01]  /*7280*/  LEA R8, P1, R2, UR6, 0x1 ;  /* 0x0000000602087c11 */ /* 0x000fe2000f8208ff */
[----:B------:R-:W-:Y:S01]  /*7290*/  UMOV UR4, 0xffffffff ;  /* 0xffffffff00047882 */ /* 0x000fe20000000000 */
[----:B------:R-:W-:Y:S02]  /*72a0*/  LEA.HI.X R6, R6, UR5, R5, 0x1, P0 ;  /* 0x0000000506067c11 */ /* 0x000fe400080f0c05 */
[----:B------:R-:W-:Y:S01]  /*72b0*/  LEA.HI.X R7, R2, UR7, R7, 0x1, P1 ;  /* 0x0000000702077c11 */ /* 0x000fe200088f0c07 */
[----:B------:R-:W-:Y:S08]  /*72c0*/  BRA.DIV UR4, `(.L_x_3654) ;  /* 0x0000030604407947 */ /* 0x000ff0000b800000 */
[----:B------:R0:W1:Y:S04]  /*72d0*/  SHFL.IDX PT, R3, R6, RZ, 0x1c1f ;  /* 0x001c1fff06037589 */ /* 0x00006800000e0000 */
[----:B------:R0:W2:Y:S04]  /*72e0*/  SHFL.IDX PT, R2, R4, RZ, 0x1c1f ;  /* 0x001c1fff04027589 */ /* 0x0000a800000e0000 */
[----:B------:R0:W3:Y:S04]  /*72f0*/  SHFL.IDX PT, R5, R7, RZ, 0x1c1f ;  /* 0x001c1fff07057589 */ /* 0x0000e800000e0000 */
[----:B------:R0:W4:Y:S02]  /*7300*/  SHFL.IDX PT, R14, R8, RZ, 0x1c1f ;  /* 0x001c1fff080e7589 */ /* 0x00012400000e0000 */
.L_x_3977:
        /* <DEDUP_REMOVED lines=9> */
[----:B------:R-:W-:Y:S02]  /*73a0*/  CS2R R62, SRZ ;  /* 0x00000000003e7805 */ /* 0x000fe4000001ff00 */
[----:B------:R-:W-:Y:S02]  /*73b0*/  ISETP.GE.AND P3, PT, R158, UR4, PT ;  /* 0x000000049e007c0c */ /* 0x000fe4000bf66270 */
[----:B------:R-:W-:Y:S01]  /*73c0*/  ISETP.GE.AND P2, PT, R154, UR4, PT ;  /* 0x000000049a007c0c */ /* 0x000fe2000bf46270 */
[----:B---3--:R-:W-:-:S10]  /*73d0*/  IMAD.MOV.U32 R15, RZ, RZ, R5 ;  /* 0x000000ffff0f7224 */ /* 0x008fd400078e0005 */
[C---:B------:R-:W-:Y:S01]  /*73e0*/  @!P3 IMAD.SHL.U32 R27, R158.reuse, 0x2, RZ ;  /* 0x000000029e1bb824 */ /* 0x040fe200078e00ff */
[----:B------:R-:W-:Y:S01]  /*73f0*/  @!P3 SHF.L.U64.HI R20, R158, 0x1, R222 ;  /* 0x000000019e14b819 */ /* 0x000fe200000102de */
[----:B-12---:R-:W-:-:S03]  /*7400*/  @!P2 IMAD.WIDE R10, R154, 0x2, R2 ;  /* 0x000000029a0aa825 */ /* 0x006fc600078e0202 */
[-C--:B------:R-:W-:Y:S02]  /*7410*/  @!P3 IADD3 R2, P0, R2, R27.reuse, RZ ;  /* 0x0000001b0202b210 */ /* 0x080fe40007f1e0ff */
[----:B----4-:R-:W-:Y:S02]  /*7420*/  @!P3 IADD3 R26, P1, R14, R27, RZ ;  /* 0x0000001b0e1ab210 */ /* 0x010fe40007f3e0ff */
[----:B------:R-:W-:Y:S02]  /*7430*/  CS2R R60, SRZ ;  /* 0x00000000003c7805 */ /* 0x000fe4000001ff00 */
[----:B------:R-:W-:Y:S01]  /*7440*/  CS2R R24, SRZ ;  /* 0x0000000000187805 */ /* 0x000fe2000001ff00 */
[--C-:B------:R-:W-:Y:S01]  /*7450*/  @!P3 IMAD.X R3, R3, 0x1, R20.reuse, P0 ;  /* 0x000000010303b824 */ /* 0x100fe200000e0614 */
[----:B------:R1:W5:Y:S01]  /*7460*/  @!P2 LD.E.64 R62, desc[UR42][R10.64] ;  /* 0x0000002a0a3ea980 */ /* 0x000362000c101b00 */
[----:B------:R-:W-:Y:S01]  /*7470*/  @!P3 IMAD.X R27, R5, 0x1, R20, P1 ;  /* 0x00000001051bb824 */ /* 0x000fe200008e0614 */
[----:B------:R-:W-:Y:S01]  /*7480*/  CS2R R20, SRZ ;  /* 0x0000000000147805 */ /* 0x000fe2000001ff00 */
[----:B------:R-:W-:Y:S01]  /*7490*/  @!P2 IMAD.WIDE R12, R154, 0x2, R14 ;  /* 0x000000029a0ca825 */ /* 0x000fe200078e020e */
[----:B------:R1:W5:Y:S04]  /*74a0*/  @!P3 LD.E.64 R24, desc[UR42][R2.64] ;  /* 0x0000002a0218b980 */ /* 0x000368000c101b00 */
[----:B------:R1:W5:Y:S04]  /*74b0*/  @!P2 LD.E.64 R60, desc[UR42][R12.64] ;  /* 0x0000002a0c3ca980 */ /* 0x000368000c101b00 */
[----:B------:R1:W5:Y:S02]  /*74c0*/  @!P3 LD.E.64 R20, desc[UR42][R26.64] ;  /* 0x0000002a1a14b980 */ /* 0x000364000c101b00 */
.L_x_3656:
[----:B------:R-:W-:Y:S05]  /*74d0*/  BSYNC B1 ;  /* 0x0000000000017941 */ /* 0x000fea0003800000 */
.L_x_3655:
[----:B-12--5:R-:W-:Y:S01]  /*74e0*/  IMAD.MOV.U32 R2, RZ, RZ, R60 ;  /* 0x000000ffff027224 */ /* 0x026fe200078e003c */
[----:B------:R-:W-:Y:S01]  /*74f0*/  UMOV UR4, 0xffffffff ;  /* 0xffffffff00047882 */ /* 0x000fe20000000000 */
[----:B------:R-:W-:Y:S01]  /*7500*/  IMAD.MOV.U32 R3, RZ, RZ, R61 ;  /* 0x000000ffff037224 */ /* 0x000fe200078e003d */
[----:B------:R-:W-:Y:S01]  /*7510*/  CS2R R26, SRZ ;  /* 0x00000000001a7805 */ /* 0x000fe2000001ff00 */
[----:B---3--:R-:W-:Y:S01]  /*7520*/  IMAD.MOV.U32 R5, RZ, RZ, R20 ;  /* 0x000000ffff057224 */ /* 0x008fe200078e0014 */
[----:B------:R-:W-:Y:S01]  /*7530*/  PRMT R66, R2, 0x7610, R66 ;  /* 0x0000761002427816 */ /* 0x000fe20000000042 */
[----:B------:R-:W-:Y:S02]  /*7540*/  IMAD.MOV.U32 R9, RZ, RZ, R21 ;  /* 0x000000ffff097224 */ /* 0x000fe400078e0015 */
[----:B------:R-:W-:Y:S01]  /*7550*/  IMAD.MOV.U32 R2, RZ, RZ, R62 ;  /* 0x000000ffff027224 */ /* 0x000fe200078e003e */
[----:B------:R-:W-:Y:S01]  /*7560*/  PRMT R75, R3, 0x5410, R5 ;  /* 0x00005410034b7816 */ /* 0x000fe20000000005 */
[----:B------:R-:W-:Y:S01]  /*7570*/  IMAD.MOV.U32 R3, RZ, RZ, R63 ;  /* 0x000000ffff037224 */ /* 0x000fe200078e003f */
[----:B------:R-:W-:Y:S01]  /*7580*/  PRMT R76, R9, 0x7610, R76 ;  /* 0x00007610094c7816 */ /* 0x000fe2000000004c */
[----:B------:R-:W-:Y:S01]  /*7590*/  IMAD.MOV.U32 R5, RZ, RZ, R24 ;  /* 0x000000ffff057224 */ /* 0x000fe200078e0018 */
[----:B------:R-:W-:Y:S01]  /*75a0*/  PRMT R66, R66, 0x5410, R2 ;  /* 0x0000541042427816 */ /* 0x000fe20000000002 */
[----:B------:R-:W-:Y:S01]  /*75b0*/  IMAD.MOV.U32 R9, RZ, RZ, R25 ;  /* 0x000000ffff097224 */ /* 0x000fe200078e0019 */
[----:B------:R-:W-:-:S04]  /*75c0*/  PRMT R76, R76, 0x5410, R3 ;  /* 0x000054104c4c7816 */ /* 0x000fc80000000003 */
[----:B------:R-:W-:Y:S01]  /*75d0*/  PRMT R77, R5, 0x5410, R9 ;  /* 0x00005410054d7816 */ /* 0x000fe20000000009 */
[----:B------:R-:W-:Y:S06]  /*75e0*/  BRA.DIV UR4, `(.L_x_3657) ;  /* 0x0000030204e87947 */ /* 0x000fec000b800000 */
[----:B------:R1:W2:Y:S04]  /*75f0*/  SHFL.IDX PT, R5, R6, 0x1, 0x1c1f ;  /* 0x003c1f0006057f89 */ /* 0x0002a800000e0000 */
[----:B0-----:R-:W0:Y:S04]  /*7600*/  SHFL.IDX PT, R4, R4, 0x1, 0x1c1f ;  /* 0x003c1f0004047f89 */ /* 0x001e2800000e0000 */
[----:B------:R-:W3:Y:S04]  /*7610*/  SHFL.IDX PT, R7, R7, 0x1, 0x1c1f ;  /* 0x003c1f0007077f89 */ /* 0x000ee800000e0000 */
[----:B----4-:R1:W4:Y:S02]  /*7620*/  SHFL.IDX PT, R14, R8, 0x1, 0x1c1f ;  /* 0x003c1f00080e7f89 */ /* 0x01032400000e0000 */
.L_x_3983:
[----:B------:R-:W5:Y:S01]  /*7630*/  LDL R3, [R1+0x224] ;  /* 0x0002240001037983 */ /* 0x000f620000100800 */
[----:B------:R-:W-:Y:S01]  /*7640*/  VIADD R0, R0, 0x40 ;  /* 0x0000004000007836 */ /* 0x000fe20000000000 */
[----:B------:R-:W-:Y:S01]  /*7650*/  BSSY B1, `(.L_x_3658) ;  /* 0x000001e000017945 */ /* 0x000fe20003800000 */
[----:B------:R-:W-:Y:S02]  /*7660*/  CS2R R10, SRZ ;  /* 0x00000000000a7805 */ /* 0x000fe4000001ff00 */
[----:B-1----:R-:W-:Y:S02]  /*7670*/  CS2R R8, SRZ ;  /* 0x0000000000087805 */ /* 0x002fe4000001ff00 */
[----:B------:R-:W-:Y:S02]  /*7680*/  ISETP.GE.AND P0, PT, R0, R67, PT ;  /* 0x000000430000720c */ /* 0x000fe40003f06270 */
[----:B-----5:R-:W-:-:S04]  /*7690*/  LEA.HI R2, R3, R3, RZ, 0x1 ;  /* 0x0000000303027211 */ /* 0x020fc800078f08ff */
[----:B------:R-:W-:-:S05]  /*76a0*/  LOP3.LUT R2, R2, 0xfffffffe, RZ, 0xc0, !PT ;  /* 0xfffffffe02027812 */ /* 0x000fca00078ec0ff */
[----:B------:R-:W-:Y:S01]  /*76b0*/  IMAD.IADD R0, R3, 0x1, -R2 ;  /* 0x0000000103007824 */ /* 0x000fe200078e0a02 */
[----:B------:R-:W-:-:S04]  /*76c0*/  CS2R R2, SRZ ;  /* 0x0000000000027805 */ /* 0x000fc8000001ff00 */
[----:B------:R-:W-:Y:S01]  /*76d0*/  SHF.L.U32 R13, R0, 0x1f, RZ ;  /* 0x0000001f000d7819 */ /* 0x000fe200000006ff */
[----:B------:R-:W-:Y:S06]  /*76e0*/  @P0 BRA `(.L_x_3659) ;  /* 0x0000000000500947 */ /* 0x000fec0003800000 */
[----:B------:R-:W-:Y:S01]  /*76f0*/  ULDC UR4, c[0x0][0x3f4] ;  /* 0x0000fd0000047ab9 */ /* 0x000fe20000000800 */
[----:B------:R-:W-:Y:S02]  /*7700*/  CS2R R10, SRZ ;  /* 0x00000000000a7805 */ /* 0x000fe4000001ff00 */
[----:B------:R-:W-:Y:S02]  /*7710*/  ISETP.GE.AND P3, PT, R158, UR4, PT ;  /* 0x000000049e007c0c */ /* 0x000fe4000bf66270 */
[----:B------:R-:W-:Y:S01]  /*7720*/  ISETP.GE.AND P2, PT, R154, UR4, PT ;  /* 0x000000049a007c0c */ /* 0x000fe2000bf46270 */
[----:B---3--:R-:W-:Y:S01]  /*7730*/  IMAD.MOV.U32 R15, RZ, RZ, R7 ;  /* 0x000000ffff0f7224 */ /* 0x008fe200078e0007 */
[----:B------:R-:W-:-:S09]  /*7740*/  CS2R R26, SRZ ;  /* 0x00000000001a7805 */ /* 0x000fd2000001ff00 */
[C---:B------:R-:W-:Y:S01]  /*7750*/  @!P3 IMAD.SHL.U32 R3, R158.reuse, 0x2, RZ ;  /* 0x000000029e03b824 */ /* 0x040fe200078e00ff */
[----:B------:R-:W-:Y:S01]  /*7760*/  @!P3 SHF.L.U64.HI R0, R158, 0x1, R222 ;  /* 0x000000019e00b819 */ /* 0x000fe200000102de */
[----:B0-2---:R-:W-:-:S03]  /*7770*/  @!P2 IMAD.WIDE R64, R154, 0x2, R4 ;  /* 0x000000029a40a825 */ /* 0x005fc600078e0204 */
[-C--:B------:R-:W-:Y:S02]  /*7780*/  @!P3 IADD3 R4, P0, R4, R3.reuse, RZ ;  /* 0x000000030404b210 */ /* 0x080fe40007f1e0ff */
[----:B----4-:R-:W-:Y:S02]  /*7790*/  @!P3 IADD3 R6, P1, R14, R3, RZ ;  /* 0x000000030e06b210 */ /* 0x010fe40007f3e0ff */
[----:B------:R-:W-:Y:S02]  /*77a0*/  CS2R R8, SRZ ;  /* 0x0000000000087805 */ /* 0x000fe4000001ff00 */
[----:B------:R-:W-:Y:S01]  /*77b0*/  CS2R R2, SRZ ;  /* 0x0000000000027805 */ /* 0x000fe2000001ff00 */
[----:B------:R-:W-:Y:S01]  /*77c0*/  @!P2 IMAD.WIDE R14, R154, 0x2, R14 ;  /* 0x000000029a0ea825 */ /* 0x000fe200078e020e */
[----:B------:R1:W5:Y:S03]  /*77d0*/  @!P2 LD.E.64 R10, desc[UR42][R64.64] ;  /* 0x0000002a400aa980 */ /* 0x000366000c101b00 */
[--C-:B------:R-:W-:Y:S01]  /*77e0*/  @!P3 IMAD.X R5, R5, 0x1, R0.reuse, P0 ;  /* 0x000000010505b824 */ /* 0x100fe200000e0600 */
[----:B------:R1:W5:Y:S01]  /*77f0*/  @!P2 LD.E.64 R26, desc[UR42][R14.64] ;  /* 0x0000002a0e1aa980 */ /* 0x000362000c101b00 */
[----:B------:R-:W-:-:S03]  /*7800*/  @!P3 IMAD.X R7, R7, 0x1, R0, P1 ;  /* 0x000000010707b824 */ /* 0x000fc600008e0600 */
[----:B------:R1:W5:Y:S04]  /*7810*/  @!P3 LD.E.64 R8, desc[UR42][R4.64] ;  /* 0x0000002a0408b980 */ /* 0x000368000c101b00 */
[----:B------:R1:W5:Y:S02]  /*7820*/  @!P3 LD.E.64 R2, desc[UR42][R6.64] ;  /* 0x0000002a0602b980 */ /* 0x000364000c101b00 */
.L_x_3659:
[----:B------:R-:W-:Y:S05]  /*7830*/  BSYNC B1 ;  /* 0x0000000000017941 */ /* 0x000fea0003800000 */
.L_x_3658:
[----:B------:R-:W0:Y:S01]  /*7840*/  SYNCS.PHASECHK.TRANS64.TRYWAIT P0, [R144+URZ+0x32400], R13 ;  /* 0x0324000d900075a7 */ /* 0x000e22000800017f */
[----:B------:R-:W-:Y:S04]  /*7850*/  BSSY B1, `(.L_x_3660) ;  /* 0x0000002000017945 */ /* 0x000fe80003800000 */
[----:B0-----:R-:W-:Y:S05]  /*7860*/  @!P0 BRA `(.L_x_3661) ;  /* 0x0000030000b88947 */ /* 0x001fea0003800000 */
.L_x_3984:
[----:B------:R-:W-:Y:S05]  /*7870*/  BSYNC B1 ;  /* 0x0000000000017941 */ /* 0x000fea0003800000 */
.L_x_3660:
[----:B-1----:R-:W4:Y:S01]  /*7880*/  LDL R6, [R1+0x70] ;  /* 0x0000700001067983 */ /* 0x002f220000100800 */
[----:B------:R-:W-:Y:S01]  /*7890*/  LOP3.LUT P0, RZ, R223, 0x4, RZ, 0xc0, !PT ;  /* 0x00000004dfff7812 */ /* 0x000fe2000780c0ff */
[----:B--2---:R-:W-:Y:S01]  /*78a0*/  IMAD.IADD R5, R167, 0x1, R227 ;  /* 0x00000001a7057824 */ /* 0x004fe200078e02e3 */
[----:B------:R-:W-:Y:S01]  /*78b0*/  BSSY B1, `(.L_x_3662) ;  /* 0x0000072000017945 */ /* 0x000fe20003800000 */
[----:B---3-5:R-:W-:Y:S02]  /*78c0*/  IMAD.MOV.U32 R7, RZ, RZ, R2 ;  /* 0x000000ffff077224 */ /* 0x028fe400078e0002 */
[----:B------:R-:W-:Y:S02]  /*78d0*/  IMAD R144, R5, 0x2, R144 ;  /* 0x0000000205907824 */ /* 0x000fe400078e0290 */
[----:B------:R-:W-:Y:S02]  /*78e0*/  IMAD.MOV.U32 R5, RZ, RZ, R26 ;  /* 0x000000ffff057224 */ /* 0x000fe400078e001a */
[----:B------:R-:W-:-:S02]  /*78f0*/  VIADD R4, R144, 0x18400 ;  /* 0x0001840090047836 */ /* 0x000fc40000000000 */
[----:B------:R-:W-:Y:S01]  /*7900*/  VIADD R0, R144, 0x18440 ;  /* 0x0001844090007836 */ /* 0x000fe20000000000 */
[----:B------:R-:W-:Y:S01]  /*7910*/  PRMT R13, R7, 0x5410, R5 ;  /* 0x00005410070d7816 */ /* 0x000fe20000000005 */
[----:B------:R-:W-:Y:S02]  /*7920*/  @P0 VIADD R0, R4, 0xffffffc0 ;  /* 0xffffffc004000836 */ /* 0x000fe40000000000 */
[----:B------:R-:W-:Y:S02]  /*7930*/  IMAD.MOV.U32 R5, RZ, RZ, R3 ;  /* 0x000000ffff057224 */ /* 0x000fe400078e0003 */
[----:B------:R-:W-:-:S03]  /*7940*/  IMAD.MOV.U32 R7, RZ, RZ, R9 ;  /* 0x000000ffff077224 */ /* 0x000fc600078e0009 */
[----:B------:R-:W-:Y:S01]  /*7950*/  PRMT R12, R12, 0x5410, R5 ;  /* 0x000054100c0c7816 */ /* 0x000fe20000000005 */
[----:B------:R-:W-:-:S03]  /*7960*/  IMAD.MOV.U32 R5, RZ, RZ, R11 ;  /* 0x000000ffff057224 */ /* 0x000fc600078e000b */
[----:B------:R-:W-:Y:S01]  /*7970*/  PRMT R12, R7, 0x7610, R12 ;  /* 0x00007610070c7816 */ /* 0x000fe2000000000c */
[----:B----4-:R-:W-:Y:S02]  /*7980*/  IMAD R4, R6, -0x80, R67 ;  /* 0xffffff8006047824 */ /* 0x010fe400078e0243 */
[----:B------:R-:W-:-:S03]  /*7990*/  IMAD.MOV.U32 R6, RZ, RZ, R27 ;  /* 0x000000ffff067224 */ /* 0x000fc600078e001b */
[----:B------:R-:W-:Y:S01]  /*79a0*/  VIMNMX R74, R4, 0x80, PT ;  /* 0x00000080044a7848 */ /* 0x000fe20003fe0100 */
[----:B------:R-:W-:Y:S01]  /*79b0*/  IMAD.MOV.U32 R4, RZ, RZ, R10 ;  /* 0x000000ffff047224 */ /* 0x000fe200078e000a */
[----:B------:R-:W-:Y:S01]  /*79c0*/  PRMT R78, R6, 0x7610, R78 ;  /* 0x00007610064e7816 */ /* 0x000fe2000000004e */
[----:B------:R-:W-:Y:S01]  /*79d0*/  IMAD.MOV.U32 R6, RZ, RZ, R8 ;  /* 0x000000ffff067224 */ /* 0x000fe200078e0008 */
[----:B------:R-:W-:Y:S02]  /*79e0*/  ISETP.GE.AND P0, PT, R153, R74, PT ;  /* 0x0000004a9900720c */ /* 0x000fe40003f06270 */
[----:B------:R-:W-:Y:S02]  /*79f0*/  PRMT R78, R78, 0x5410, R4 ;  /* 0x000054104e4e7816 */ /* 0x000fe40000000004 */
[----:B------:R-:W-:-:S09]  /*7a00*/  PRMT R79, R5, 0x5410, R6 ;  /* 0x00005410054f7816 */ /* 0x000fd20000000006 */
[----:B------:R-:W-:Y:S05]  /*7a10*/  @P0 BRA `(.L_x_3663) ;  /* 0x00000004006c0947 */ /* 0x000fea0003800000 */
[----:B------:R-:W0:Y:S01]  /*7a20*/  LDC R5, c[0x0][0x3f4] ;  /* 0x0000fd00ff057b82 */ /* 0x000e220000000800 */
[----:B------:R-:W-:Y:S01]  /*7a30*/  BSSY B2, `(.L_x_3664) ;  /* 0x000002e000027945 */ /* 0x000fe20003800000 */
[-C--:B0-----:R-:W-:Y:S02]  /*7a40*/  ISETP.GE.AND P0, PT, R154, R5.reuse, PT ;  /* 0x000000059a00720c */ /* 0x081fe40003f06270 */
[----:B------:R-:W-:-:S11]  /*7a50*/  ISETP.GE.AND P1, PT, R158, R5, PT ;  /* 0x000000059e00720c */ /* 0x000fd60003f26270 */
[----:B------:R-:W-:Y:S05]  /*7a60*/  @P0 BRA `(.L_x_3665) ;  /* 0x0000000000a80947 */ /* 0x000fea0003800000 */
[----:B------:R-:W0:Y:S01]  /*7a70*/  LDS.128 R4, [R144+0x18400] ;  /* 0x0184000090047984 */ /* 0x000e220000000c00 */
[--C-:B------:R-:W-:Y:S01]  /*7a80*/  SHF.R.U64 R71, R62, 0x10, R63.reuse ;  /* 0x000000103e477819 */ /* 0x100fe2000000123f */
[--C-:B------:R-:W-:Y:S01]  /*7a90*/  HADD2.F32 R64, -RZ, R66.reuse.H0_H0 ;  /* 0x20000042ff407230 */ /* 0x100fe20000004100 */
[----:B------:R-:W-:Y:S01]  /*7aa0*/  SHF.R.U32.HI R63, RZ, 0x10, R63 ;  /* 0x00000010ff3f7819 */ /* 0x000fe2000001163f */
[----:B------:R-:W-:Y:S01]  /*7ab0*/  HADD2.F32 R62, -RZ, R66.H1_H1 ;  /* 0x30000042ff3e7230 */ /* 0x000fe20000004100 */
[--C-:B------:R-:W-:Y:S02]  /*7ac0*/  SHF.R.U32.HI R65, RZ, 0x10, R61.reuse ;  /* 0x00000010ff417819 */ /* 0x100fe4000001163d */
[----:B------:R-:W-:Y:S01]  /*7ad0*/  SHF.R.U64 R69, R60, 0x10, R61 ;  /* 0x000000103c457819 */ /* 0x000fe2000000123d */
[----:B------:R-:W-:Y:S02]  /*7ae0*/  HADD2.F32 R63, -RZ, R63.H0_H0 ;  /* 0x2000003fff3f7230 */ /* 0x000fe40000004100 */
[----:B------:R-:W-:-:S02]  /*7af0*/  HADD2.F32 R65, -RZ, R65.H0_H0 ;  /* 0x20000041ff417230 */ /* 0x000fc40000004100 */
[--C-:B0-----:R-:W-:Y:S02]  /*7b00*/  HADD2.F32 R60, -RZ, R7.reuse.H0_H0 ;  /* 0x20000007ff3c7230 */ /* 0x101fe40000004100 */
[----:B------:R-:W-:Y:S02]  /*7b10*/  HADD2.F32 R61, -RZ, R7.H1_H1 ;  /* 0x30000007ff3d7230 */ /* 0x000fe40000004100 */
[--C-:B------:R-:W-:Y:S02]  /*7b20*/  HADD2.F32 R7, -RZ, R4.reuse.H0_H0 ;  /* 0x20000004ff077230 */ /* 0x100fe40000004100 */
[----:B------:R-:W-:Y:S02]  /*7b30*/  HADD2.F32 R4, -RZ, R4.H1_H1 ;  /* 0x30000004ff047230 */ /* 0x000fe40000004100 */
[C---:B------:R-:W-:Y:S01]  /*7b40*/  FMUL.FTZ R68, R61.reuse, R63 ;  /* 0x0000003f3d447220 */ /* 0x040fe20000410000 */
[----:B------:R-:W-:Y:S01]  /*7b50*/  FMUL.FTZ R67, R61, R65 ;  /* 0x000000413d437220 */ /* 0x000fe20000410000 */
[----:B------:R-:W-:-:S02]  /*7b60*/  HADD2.F32 R14, -RZ, R6.H0_H0 ;  /* 0x20000006ff0e7230 */ /* 0x000fc40000004100 */
[----:B------:R-:W-:Y:S01]  /*7b70*/  FMUL.FTZ R66, R4, R64 ;  /* 0x0000004004427220 */ /* 0x000fe20000410000 */
[----:B------:R-:W-:Y:S01]  /*7b80*/  FFMA.FTZ R70, R60, R65, R68 ;  /* 0x000000413c467223 */ /* 0x000fe20000010044 */
[----:B------:R-:W-:Y:S02]  /*7b90*/  HADD2.F32 R15, -RZ, R6.H1_H1 ;  /* 0x30000006ff0f7230 */ /* 0x000fe40000004100 */
[-C--:B------:R-:W-:Y:S01]  /*7ba0*/  FMUL.FTZ R68, R4, R62.reuse ;  /* 0x0000003e04447220 */ /* 0x080fe20000410000 */
[C---:B------:R-:W-:Y:S01]  /*7bb0*/  FFMA.FTZ R66, R7.reuse, R62, -R66 ;  /* 0x0000003e07427223 */ /* 0x040fe20000010842 */
[----:B------:R-:W-:Y:S02]  /*7bc0*/  HADD2.F32 R6, -RZ, R5.H0_H0 ;  /* 0x20000005ff067230 */ /* 0x000fe40000004100 */
[----:B------:R-:W-:Y:S01]  /*7bd0*/  FFMA.FTZ R67, R60, R63, -R67 ;  /* 0x0000003f3c437223 */ /* 0x000fe20000010843 */
[----:B------:R-:W-:Y:S02]  /*7be0*/  HADD2.F32 R62, -RZ, R75.H0_H0 ;  /* 0x2000004bff3e7230 */ /* 0x000fe40000004100 */
        /* <DEDUP_REMOVED lines=18> */
.L_x_3665:
[----:B------:R-:W-:Y:S05]  /*7d10*/  BSYNC B2 ;  /* 0x0000000000027941 */ /* 0x000fea0003800000 */
.L_x_3664:
[----:B------:R-:W-:Y:S05]  /*7d20*/  @P1 BRA `(.L_x_3663) ;  /* 0x0000000000a81947 */ /* 0x000fea0003800000 */
[----:B0-----:R-:W0:Y:S01]  /*7d30*/  LDS.128 R4, [R0] ;  /* 0x0000000000047984 */ /* 0x001e220000000c00 */
[--C-:B------:R-:W-:Y:S01]  /*7d40*/  SHF.R.U64 R67, R24, 0x10, R25.reuse ;  /* 0x0000001018437819 */ /* 0x100fe20000001219 */
[----:B------:R-:W-:Y:S01]  /*7d50*/  HADD2.F32 R60, -RZ, R75.H1_H1 ;  /* 0x3000004bff3c7230 */ /* 0x000fe20000004100 */
[----:B------:R-:W-:Y:S01]  /*7d60*/  SHF.R.U32.HI R25, RZ, 0x10, R25 ;  /* 0x00000010ff197819 */ /* 0x000fe20000011619 */
[----:B------:R-:W-:Y:S01]  /*7d70*/  HADD2.F32 R24, -RZ, R77.H0_H0 ;  /* 0x2000004dff187230 */ /* 0x000fe20000004100 */
        /* <DEDUP_REMOVED lines=16> */
[--C-:B------:R-:W-:Y:S02]  /*7e80*/  HADD2.F32 R6, -RZ, R5.reuse.H0_H0 ;  /* 0x20000005ff067230 */ /* 0x100fe40000004100 */
        /* <DEDUP_REMOVED lines=20> */
.L_x_3663:
[----:B------:R-:W-:Y:S05]  /*7fd0*/  BSYNC B1 ;  /* 0x0000000000017941 */ /* 0x000fea0003800000 */
.L_x_3662:
        /* <DEDUP_REMOVED lines=8> */
[----:B------:R-:W-:Y:S01]  /*8060*/  SHF.R.U32.HI R21, RZ, 0x10, R11 ;  /* 0x00000010ff157819 */ /* 0x000fe2000001160b */
[----:B------:R-:W-:Y:S01]  /*8070*/  HADD2.F32 R24, -RZ, R13.H1_H1 ;  /* 0x3000000dff187230 */ /* 0x000fe20000004100 */
[--C-:B------:R-:W-:Y:S01]  /*8080*/  SHF.R.U32.HI R25, RZ, 0x10, R27.reuse ;  /* 0x00000010ff197819 */ /* 0x100fe2000001161b */
[----:B------:R-:W-:Y:S01]  /*8090*/  HADD2.F32 R20, -RZ, R78.H1_H1 ;  /* 0x3000004eff147230 */ /* 0x000fe20000004100 */
[----:B------:R-:W-:Y:S01]  /*80a0*/  SHF.R.U64 R61, R26, 0x10, R27 ;  /* 0x000000101a3d7819 */ /* 0x000fe2000000121b */
[----:B------:R-:W-:Y:S01]  /*80b0*/  HADD2.F32 R21, -RZ, R21.H0_H0 ;  /* 0x20000015ff157230 */ /* 0x000fe20000004100 */
[----:B------:R-:W-:Y:S01]  /*80c0*/  SHF.R.U64 R63, R10, 0x10, R11 ;  /* 0x000000100a3f7819 */ /* 0x000fe2000000120b */
[----:B------:R-:W-:Y:S02]  /*80d0*/  HADD2.F32 R25, -RZ, R25.H0_H0 ;  /* 0x20000019ff197230 */ /* 0x000fe40000004100 */
[----:B0-----:R-:W-:-:S02]  /*80e0*/  HADD2.F32 R14, -RZ, R7.H0_H0 ;  /* 0x20000007ff0e7230 */ /* 0x001fc40000004100 */
        /* <DEDUP_REMOVED lines=13> */
[----:B------:R-:W-:Y:S02]  /*81c0*/  HADD2.F32 R20, -RZ, R78.H0_H0 ;  /* 0x2000004eff147230 */ /* 0x000fe40000004100 */
[----:B------:R-:W-:Y:S01]  /*81d0*/  FFMA.FTZ R21, R7, R24, R60 ;  /* 0x0000001807157223 */ /* 0x000fe2000001003c */
[----:B------:R-:W-:Y:S02]  /*81e0*/  HADD2.F32 R5, -RZ, R5.H1_H1 ;  /* 0x30000005ff057230 */ /* 0x000fe40000004100 */
[----:B------:R-:W-:-:S02]  /*81f0*/  HADD2.F32 R14, -RZ, R79.H0_H0 ;  /* 0x2000004fff0e7230 */ /* 0x000fc40000004100 */
        /* <DEDUP_REMOVED lines=15> */
.L_x_3668:
[----:B------:R-:W-:Y:S05]  /*82f0*/  BSYNC B1 ;  /* 0x0000000000017941 */ /* 0x000fea0003800000 */
.L_x_3667:
[----:B------:R-:W-:Y:S05]  /*8300*/  @P1 BRA `(.L_x_3666) ;  /* 0x0000001400881947 */ /* 0x000fea0003800000 */
[----:B0-----:R-:W0:Y:S01]  /*8310*/  LDS.128 R4, [R0+0x2000] ;  /* 0x0020000000047984 */ /* 0x001e220000000c00 */
[----:B------:R-:W-:Y:S01]  /*8320*/  SHF.R.U32.HI R14, RZ, 0x10, R3 ;  /* 0x00000010ff0e7819 */ /* 0x000fe20000011603 */
[----:B------:R-:W-:Y:S01]  /*8330*/  HADD2.F32 R13, -RZ, R13.H0_H0 ;  /* 0x2000000dff0d7230 */ /* 0x000fe20000004100 */
[--C-:B------:R-:W-:Y:S01]  /*8340*/  SHF.R.U32.HI R10, RZ, 0x10, R9.reuse ;  /* 0x00000010ff0a7819 */ /* 0x100fe20000011609 */
[----:B------:R-:W-:Y:S01]  /*8350*/  HADD2.F32 R11, -RZ, R79.H1_H1 ;  /* 0x3000004fff0b7230 */ /* 0x000fe20000004100 */
[----:B------:R-:W-:Y:S01]  /*8360*/  SHF.R.U64 R25, R8, 0x10, R9 ;  /* 0x0000001008197819 */ /* 0x000fe20000001209 */
[----:B------:R-:W-:Y:S01]  /*8370*/  HADD2.F32 R14, -RZ, R14.H0_H0 ;  /* 0x2000000eff0e7230 */ /* 0x000fe20000004100 */
[----:B------:R-:W-:Y:S01]  /*8380*/  SHF.R.U64 R24, R2, 0x10, R3 ;  /* 0x0000001002187819 */ /* 0x000fe20000001203 */
[----:B------:R-:W-:Y:S02]  /*8390*/  HADD2.F32 R10, -RZ, R10.H0_H0 ;  /* 0x2000000aff0a7230 */ /* 0x000fe40000004100 */
[----:B0-----:R-:W-:-:S02]  /*83a0*/  HADD2.F32 R9, -RZ, R7.H1_H1 ;  /* 0x30000007ff097230 */ /* 0x001fc40000004100 */
[--C-:B------:R-:W-:Y:S02]  /*83b0*/  HADD2.F32 R2, -RZ, R4.reuse.H0_H0 ;  /* 0x20000004ff027230 */ /* 0x100fe40000004100 */
[----:B------:R-:W-:Y:S02]  /*83c0*/  HADD2.F32 R4, -RZ, R4.H1_H1 ;  /* 0x30000004ff047230 */ /* 0x000fe40000004100 */
[C---:B------:R-:W-:Y:S01]  /*83d0*/  FMUL.FTZ R15, R9.reuse, R14 ;  /* 0x0000000e090f7220 */ /* 0x040fe20000410000 */
[----:B------:R-:W-:Y:S02]  /*83e0*/  HADD2.F32 R8, -RZ, R7.H0_H0 ;  /* 0x20000007ff087230 */ /* 0x000fe40000004100 */
[----:B------:R-:W-:Y:S01]  /*83f0*/  FMUL.FTZ R21, R9, R10 ;  /* 0x0000000a09157220 */ /* 0x000fe20000410000 */
[--C-:B------:R-:W-:Y:S02]  /*8400*/  HADD2.F32 R7, -RZ, R6.reuse.H0_H0 ;  /* 0x20000006ff077230 */ /* 0x100fe40000004100 */
[----:B------:R-:W-:Y:S01]  /*8410*/  FMUL.FTZ R9, R4, R13 ;  /* 0x0000000d04097220 */ /* 0x000fe20000410000 */
[----:B------:R-:W-:-:S02]  /*8420*/  HADD2.F32 R6, -RZ, R6.H1_H1 ;  /* 0x30000006ff067230 */ /* 0x000fc40000004100 */
[----:B------:R-:W-:Y:S01]  /*8430*/  FFMA.FTZ R20, R8, R10, -R15 ;  /* 0x0000000a08147223 */ /* 0x000fe2000001080f */
[-C--:B------:R-:W-:Y:S01]  /*8440*/  FMUL.FTZ R15, R4, R11.reuse ;  /* 0x0000000b040f7220 */ /* 0x080fe20000410000 */
[----:B------:R-:W-:Y:S01]  /*8450*/  FFMA.FTZ R11, R2, R11, -R9 ;  /* 0x0000000b020b7223 */ /* 0x000fe20000010809 */
[--C-:B------:R-:W-:Y:S02]  /*8460*/  HADD2.F32 R9, -RZ, R12.reuse.H1_H1 ;  /* 0x3000000cff097230 */ /* 0x100fe40000004100 */
[----:B------:R-:W-:Y:S01]  /*8470*/  FFMA.FTZ R21, R8, R14, R21 ;  /* 0x0000000e08157223 */ /* 0x000fe20000010015 */
[--C-:B------:R-:W-:Y:S02]  /*8480*/  HADD2.F32 R3, -RZ, R5.reuse.H0_H0 ;  /* 0x20000005ff037230 */ /* 0x100fe40000004100 */
[----:B------:R-:W-:Y:S01]  /*8490*/  FFMA.FTZ R2, R2, R13, R15 ;  /* 0x0000000d02027223 */ /* 0x000fe2000001000f */
[----:B------:R-:W-:Y:S02]  /*84a0*/  HADD2.F32 R12, -RZ, R12.H0_H0 ;  /* 0x2000000cff0c7230 */ /* 0x000fe40000004100 */
[----:B------:R-:W-:Y:S01]  /*84b0*/  FMUL.FTZ R10, R6, R9 ;  /* 0x00000009060a7220 */ /* 0x000fe20000410000 */
[----:B------:R-:W-:-:S02]  /*84c0*/  HADD2.F32 R5, -RZ, R5.H1_H1 ;  /* 0x30000005ff057230 */ /* 0x000fc40000004100 */
[----:B------:R-:W-:Y:S02]  /*84d0*/  HADD2.F32 R8, -RZ, R24.H0_H0 ;  /* 0x20000018ff087230 */ /* 0x000fe40000004100 */
[-C--:B------:R-:W-:Y:S01]  /*84e0*/  FMUL.FTZ R14, R6, R12.reuse ;  /* 0x0000000c060e7220 */ /* 0x080fe20000410000 */
[----:B------:R-:W-:Y:S02]  /*84f0*/  HADD2.F32 R4, -RZ, R25.H0_H0 ;  /* 0x20000019ff047230 */ /* 0x000fe40000004100 */
[----:B------:R-:W-:Y:S01]  /*8500*/  FFMA.FTZ R10, R7, R12, -R10 ;  /* 0x0000000c070a7223 */ /* 0x000fe2000001080a */
[----:B------:R-:W-:Y:S01]  /*8510*/  FMUL.FTZ R6, R5, R8 ;  /* 0x0000000805067220 */ /* 0x000fe20000410000 */
[----:B------:R-:W-:Y:S01]  /*8520*/  FFMA.FTZ R9, R7, R9, R14 ;  /* 0x0000000907097223 */ /* 0x000fe2000001000e */
[----:B------:R-:W-:Y:S01]  /*8530*/  FMUL.FTZ R13, R5, R4 ;  /* 0x00000004050d7220 */ /* 0x000fe20000410000 */
[----:B------:R-:W-:Y:S01]  /*8540*/  F2FP.F16.F32.PACK_AB R7, R21, R20 ;  /* 0x000000141507723e */ /* 0x000fe200000000ff */
[C---:B------:R-:W-:Y:S01]  /*8550*/  FFMA.FTZ R5, R3.reuse, R4, -R6 ;  /* 0x0000000403057223 */ /* 0x040fe20000010806 */
[----:B------:R-:W-:Y:S01]  /*8560*/  F2FP.F16.F32.PACK_AB R4, R2, R11 ;  /* 0x0000000b0204723e */ /* 0x000fe200000000ff */
[----:B------:R-:W-:Y:S01]  /*8570*/  FFMA.FTZ R8, R3, R8, R13 ;  /* 0x0000000803087223 */ /* 0x000fe2000001000d */
[----:B------:R-:W-:-:S04]  /*8580*/  F2FP.F16.F32.PACK_AB R6, R9, R10 ;  /* 0x0000000a0906723e */ /* 0x000fc800000000ff */
[----:B------:R-:W-:-:S05]  /*8590*/  F2FP.F16.F32.PACK_AB R5, R8, R5 ;  /* 0x000000050805723e */ /* 0x000fca00000000ff */
[----:B------:R2:W-:Y:S01]  /*85a0*/  STS.128 [R0+0x2000], R4 ;  /* 0x0020000400007388 */ /* 0x0005e20000000c00 */
[----:B------:R-:W-:Y:S05]  /*85b0*/  BRA `(.L_x_3666) ;  /* 0x0000001000dc7947 */ /* 0x000fea0003800000 */
.L_x_3653:
[----:B------:R-:W0:Y:S01]  /*85c0*/  LDC R67, c[0x0][0x448] ;  /* 0x00011200ff437b82 */ /* 0x000e220000000800 */
[----:B------:R-:W-:Y:S01]  /*85d0*/  IMAD R5, R221, 0x40, R0 ;  /* 0x00000040dd057824 */ /* 0x000fe200078e0200 */
[----:B------:R-:W-:Y:S01]  /*85e0*/  ULDC.64 UR4, c[0x0][0x3f8] ;  /* 0x0000fe0000047ab9 */ /* 0x000fe20000000a00 */
[----:B------:R-:W-:Y:S01]  /*85f0*/  ULDC.64 UR6, c[0x0][0x408] ;  /* 0x0001020000067ab9 */ /* 0x000fe20000000a00 */
[----:B------:R-:W-:Y:S01]  /*8600*/  MOV R10, R60 ;  /* 0x0000003c000a7202 */ /* 0x000fe20000000f00 */
        /* <DEDUP_REMOVED lines=36> */
[----:B--2---:R-:W-:Y:S01]  /*8850*/  @!P1 IMAD.X R7, R2, 0x1, R9, P2 ;  /* 0x0000000102079824 */ /* 0x004fe200010e0609 */
[----:B---3--:R-:W-:-:S04]  /*8860*/  @!P1 IADD3 R14, P2, R14, R5, RZ ;  /* 0x000000050e0e9210 */ /* 0x008fc80007f5e0ff */
[----:B------:R-:W2:Y:S01]  /*8870*/  @!P1 LD.E.128 R24, desc[UR42][R6.64] ;  /* 0x0000002a06189980 */ /* 0x000ea2000c101d00 */
[----:B----4-:R-:W-:-:S04]  /*8880*/  @!P1 IMAD.X R3, R4, 0x1, R9, P2 ;  /* 0x0000000104039824 */ /* 0x010fc800010e0609 */
[----:B------:R-:W-:-:S05]  /*8890*/  @!P1 IMAD.MOV.U32 R15, RZ, RZ, R3 ;  /* 0x000000ffff0f9224 */ /* 0x000fca00078e0003 */
[----:B------:R0:W3:Y:S01]  /*88a0*/  @!P1 LD.E.128 R4, desc[UR42][R14.64] ;  /* 0x0000002a0e049980 */ /* 0x0000e2000c101d00 */
[----:B------:R-:W-:Y:S02]  /*88b0*/  CS2R R60, SRZ ;  /* 0x00000000003c7805 */ /* 0x000fe4000001ff00 */
[----:B------:R-:W-:Y:S02]  /*88c0*/  CS2R R62, SRZ ;  /* 0x00000000003e7805 */ /* 0x000fe4000001ff00 */
[----:B------:R-:W-:Y:S01]  /*88d0*/  CS2R R20, SRZ ;  /* 0x0000000000147805 */ /* 0x000fe2000001ff00 */
[----:B0-----:R-:W0:Y:S01]  /*88e0*/  SHFL.IDX PT, R14, R64, 0x1, 0x1c1f ;  /* 0x003c1f00400e7f89 */ /* 0x001e2200000e0000 */
[----:B--2---:R-:W-:Y:S02]  /*88f0*/  @!P1 IMAD.MOV.U32 R60, RZ, RZ, R24 ;  /* 0x000000ffff3c9224 */ /* 0x004fe400078e0018 */
[----:B------:R-:W-:Y:S01]  /*8900*/  @!P1 IMAD.MOV.U32 R61, RZ, RZ, R25 ;  /* 0x000000ffff3d9224 */ /* 0x000fe200078e0019 */
[----:B------:R-:W1:Y:S01]  /*8910*/  SHFL.IDX PT, R24, R10, 0x1, 0x1c1f ;  /* 0x003c1f000a187f89 */ /* 0x000e6200000e0000 */
[----:B------:R-:W-:-:S02]  /*8920*/  IMAD.MOV.U32 R2, RZ, RZ, R60 ;  /* 0x000000ffff027224 */ /* 0x000fc400078e003c */
[----:B------:R-:W-:Y:S01]  /*8930*/  IMAD.MOV.U32 R3, RZ, RZ, R61 ;  /* 0x000000ffff037224 */ /* 0x000fe200078e003d */
[----:B------:R-:W2:Y:S01]  /*8940*/  SHFL.IDX PT, R25, R8, 0x1, 0x1c1f ;  /* 0x003c1f0008197f89 */ /* 0x000ea200000e0000 */
[----:B------:R-:W-:Y:S01]  /*8950*/  @!P1 IMAD.MOV.U32 R62, RZ, RZ, R26 ;  /* 0x000000ffff3e9224 */ /* 0x000fe200078e001a */
[----:B------:R-:W-:Y:S01]  /*8960*/  PRMT R75, R75, 0x5410, R2 ;  /* 0x000054104b4b7816 */ /* 0x000fe20000000002 */
[----:B------:R-:W-:Y:S01]  /*8970*/  @!P1 IMAD.MOV.U32 R63, RZ, RZ, R27 ;  /* 0x000000ffff3f9224 */ /* 0x000fe200078e001b */
[----:B------:R-:W-:Y:S02]  /*8980*/  PRMT R68, R3, 0x7610, R68 ;  /* 0x0000761003447816 */ /* 0x000fe40000000044 */
[----:B------:R-:W-:Y:S01]  /*8990*/  CS2R R2, SRZ ;  /* 0x0000000000027805 */ /* 0x000fe2000001ff00 */
[----:B---3--:R-:W-:Y:S01]  /*89a0*/  @!P1 IMAD.MOV.U32 R20, RZ, RZ, R6 ;  /* 0x000000ffff149224 */ /* 0x008fe200078e0006 */
[----:B------:R3:W4:Y:S01]  /*89b0*/  SHFL.IDX PT, R26, R65, 0x1, 0x1c1f ;  /* 0x003c1f00411a7f89 */ /* 0x00072200000e0000 */
[----:B------:R-:W-:-:S02]  /*89c0*/  @!P1 IMAD.MOV.U32 R2, RZ, RZ, R4 ;  /* 0x000000ffff029224 */ /* 0x000fc400078e0004 */
[----:B------:R-:W-:Y:S02]  /*89d0*/  @!P1 IMAD.MOV.U32 R3, RZ, RZ, R5 ;  /* 0x000000ffff039224 */ /* 0x000fe400078e0005 */
[----:B------:R-:W-:Y:S02]  /*89e0*/  @!P1 IMAD.MOV.U32 R21, RZ, RZ, R7 ;  /* 0x000000ffff159224 */ /* 0x000fe400078e0007 */
[----:B------:R-:W-:Y:S02]  /*89f0*/  IMAD.MOV.U32 R9, RZ, RZ, R62 ;  /* 0x000000ffff097224 */ /* 0x000fe400078e003e */
[----:B------:R-:W-:Y:S02]  /*8a00*/  IMAD.MOV.U32 R11, RZ, RZ, R63 ;  /* 0x000000ffff0b7224 */ /* 0x000fe400078e003f */
[----:B------:R-:W-:Y:S02]  /*8a10*/  IMAD.MOV.U32 R4, RZ, RZ, R2 ;  /* 0x000000ffff047224 */ /* 0x000fe400078e0002 */
[----:B------:R-:W-:Y:S01]  /*8a20*/  IMAD.MOV.U32 R5, RZ, RZ, R3 ;  /* 0x000000ffff057224 */ /* 0x000fe200078e0003 */
[----:B------:R-:W-:Y:S01]  /*8a30*/  PRMT R66, R9, 0x5410, R11 ;  /* 0x0000541009427816 */ /* 0x000fe2000000000b */
[----:B------:R-:W-:Y:S01]  /*8a40*/  IMAD.MOV.U32 R6, RZ, RZ, R20 ;  /* 0x000000ffff067224 */ /* 0x000fe200078e0014 */
[----:B---3--:R-:W-:Y:S01]  /*8a50*/  PRMT R65, R65, 0x5410, R4 ;  /* 0x0000541041417816 */ /* 0x008fe20000000004 */
[----:B------:R-:W-:Y:S01]  /*8a60*/  IMAD.MOV.U32 R7, RZ, RZ, R21 ;  /* 0x000000ffff077224 */ /* 0x000fe200078e0015 */
[----:B------:R-:W-:-:S02]  /*8a70*/  PRMT R74, R5, 0x7610, R74 ;  /* 0x00007610054a7816 */ /* 0x000fc4000000004a */
[----:B------:R-:W-:Y:S02]  /*8a80*/  CS2R R8, SRZ ;  /* 0x0000000000087805 */ /* 0x000fe4000001ff00 */
[----:B------:R-:W-:Y:S02]  /*8a90*/  PRMT R75, R6, 0x7610, R75 ;  /* 0x00007610064b7816 */ /* 0x000fe4000000004b */
[----:B012-4-:R-:W-:-:S07]  /*8aa0*/  PRMT R87, R7, 0x7610, R87 ;  /* 0x0000761007577816 */ /* 0x017fce0000000057 */
.L_x_3994:
[----:B------:R-:W2:Y:S01]  /*8ab0*/  LDL R5, [R1+0x224] ;  /* 0x0002240001057983 */ /* 0x000ea20000100800 */
[----:B------:R-:W-:Y:S01]  /*8ac0*/  VIADD R0, R0, 0x40 ;  /* 0x0000004000007836 */ /* 0x000fe20000000000 */
[----:B------:R-:W-:Y:S01]  /*8ad0*/  BSSY B1, `(.L_x_3670) ;  /* 0x0000016000017945 */ /* 0x000fe20003800000 */
[----:B------:R-:W-:Y:S02]  /*8ae0*/  CS2R R10, SRZ ;  /* 0x00000000000a7805 */ /* 0x000fe4000001ff00 */
[----:B------:R-:W-:Y:S02]  /*8af0*/  CS2R R6, SRZ ;  /* 0x0000000000067805 */ /* 0x000fe4000001ff00 */
[----:B------:R-:W-:Y:S02]  /*8b00*/  ISETP.GE.AND P1, PT, R0, R67, PT ;  /* 0x000000430000720c */ /* 0x000fe40003f26270 */
[----:B--2---:R-:W-:-:S04]  /*8b10*/  LEA.HI R4, R5, R5, RZ, 0x1 ;  /* 0x0000000505047211 */ /* 0x004fc800078f08ff */
[----:B------:R-:W-:-:S05]  /*8b20*/  LOP3.LUT R4, R4, 0xfffffffe, RZ, 0xc0, !PT ;  /* 0xfffffffe04047812 */ /* 0x000fca00078ec0ff */
[----:B------:R-:W-:Y:S01]  /*8b30*/  IMAD.IADD R0, R5, 0x1, -R4 ;  /* 0x0000000105007824 */ /* 0x000fe200078e0a04 */
[----:B------:R-:W-:-:S04]  /*8b40*/  CS2R R4, SRZ ;  /* 0x0000000000047805 */ /* 0x000fc8000001ff00 */
        /* <DEDUP_REMOVED lines=8> */
[-C--:B------:R-:W-:Y:S02]  /*8bd0*/  IADD3 R4, P1, R25, R8.reuse, RZ ;  /* 0x0000000819047210 */ /* 0x080fe40007f3e0ff */
[----:B------:R-:W-:-:S03]  /*8be0*/  IADD3 R8, P2, R14, R8, RZ ;  /* 0x000000080e087210 */ /* 0x000fc60007f5e0ff */
[--C-:B------:R-:W-:Y:S02]  /*8bf0*/  IMAD.X R5, R24, 0x1, R7.reuse, P1 ;  /* 0x0000000118057824 */ /* 0x100fe400008e0607 */
[----:B------:R-:W-:-:S04]  /*8c00*/  IMAD.X R9, R26, 0x1, R7, P2 ;  /* 0x000000011a097824 */ /* 0x000fc800010e0607 */
[----:B------:R-:W5:Y:S04]  /*8c10*/  LD.E.128 R4, desc[UR42][R4.64] ;  /* 0x0000002a04047980 */ /* 0x000f68000c101d00 */
[----:B------:R-:W5:Y:S02]  /*8c20*/  LD.E.128 R8, desc[UR42][R8.64] ;  /* 0x0000002a08087980 */ /* 0x000f64000c101d00 */
.L_x_3671:
[----:B------:R-:W-:Y:S05]  /*8c30*/  BSYNC B1 ;  /* 0x0000000000017941 */ /* 0x000fea0003800000 */
.L_x_3670:
[----:B------:R-:W0:Y:S01]  /*8c40*/  SYNCS.PHASECHK.TRANS64.TRYWAIT P1, [R144+URZ+0x32400], R13 ;  /* 0x0324000d900075a7 */ /* 0x000e22000802017f */
[----:B------:R-:W-:Y:S04]  /*8c50*/  BSSY B1, `(.L_x_3672) ;  /* 0x0000002000017945 */ /* 0x000fe80003800000 */
[----:B0-----:R-:W-:Y:S05]  /*8c60*/  @!P1 BRA `(.L_x_3673) ;  /* 0x000002f400349947 */ /* 0x001fea0003800000 */
.L_x_3995:
[----:B------:R-:W-:Y:S05]  /*8c70*/  BSYNC B1 ;  /* 0x0000000000017941 */ /* 0x000fea0003800000 */
.L_x_3672:
[----:B------:R-:W2:Y:S01]  /*8c80*/  LDL R0, [R1+0x70] ;  /* 0x0000700001007983 */ /* 0x000ea20000100800 */
[----:B-----5:R-:W-:Y:S01]  /*8c90*/  IMAD.MOV.U32 R12, RZ, RZ, R8 ;  /* 0x000000ffff0c7224 */ /* 0x020fe200078e0008 */
[----:B------:R-:W-:Y:S01]  /*8ca0*/  BSSY B1, `(.L_x_3674) ;  /* 0x000006e000017945 */ /* 0x000fe20003800000 */
[----:B0-----:R-:W-:Y:S02]  /*8cb0*/  IMAD.MOV.U32 R13, RZ, RZ, R9 ;  /* 0x000000ffff0d7224 */ /* 0x001fe400078e0009 */
[----:B------:R-:W-:Y:S02]  /*8cc0*/  IMAD.MOV.U32 R14, RZ, RZ, R10 ;  /* 0x000000ffff0e7224 */ /* 0x000fe400078e000a */
[----:B------:R-:W-:Y:S01]  /*8cd0*/  IMAD.MOV.U32 R88, RZ, RZ, R6 ;  /* 0x000000ffff587224 */ /* 0x000fe200078e0006 */
[----:B------:R-:W-:Y:S01]  /*8ce0*/  PRMT R64, R12, 0x5410, R13 ;  /* 0x000054100c407816 */ /* 0x000fe2000000000d */
[----:B------:R-:W-:Y:S01]  /*8cf0*/  IMAD.MOV.U32 R12, RZ, RZ, R11 ;  /* 0x000000ffff0c7224 */ /* 0x000fe200078e000b */
[----:B------:R-:W-:Y:S01]  /*8d00*/  PRMT R65, R14, 0x7610, R65 ;  /* 0x000076100e417816 */ /* 0x000fe20000000041 */
[----:B------:R-:W-:-:S02]  /*8d10*/  IMAD.MOV.U32 R13, RZ, RZ, R4 ;  /* 0x000000ffff0d7224 */ /* 0x000fc400078e0004 */
[----:B------:R-:W-:Y:S02]  /*8d20*/  IMAD.MOV.U32 R14, RZ, RZ, R5 ;  /* 0x000000ffff0e7224 */ /* 0x000fe400078e0005 */
[----:B------:R-:W-:-:S03]  /*8d30*/  IMAD.MOV.U32 R89, RZ, RZ, R7 ;  /* 0x000000ffff597224 */ /* 0x000fc600078e0007 */
[----:B------:R-:W-:Y:S01]  /*8d40*/  PRMT R87, R87, 0x5410, R14 ;  /* 0x0000541057577816 */ /* 0x000fe2000000000e */
[----:B--2---:R-:W-:-:S05]  /*8d50*/  IMAD R0, R0, -0x80, R67 ;  /* 0xffffff8000007824 */ /* 0x004fca00078e0243 */
[----:B------:R-:W-:-:S04]  /*8d60*/  VIMNMX R0, R0, 0x80, PT ;  /* 0x0000008000007848 */ /* 0x000fc80003fe0100 */
[-C--:B------:R-:W-:Y:S02]  /*8d70*/  ISETP.GE.OR P1, PT, R153, R0.reuse, P0 ;  /* 0x000000009900720c */ /* 0x080fe40000726670 */
[----:B------:R-:W-:Y:S02]  /*8d80*/  ISETP.GE.OR P0, PT, R156, R0, P0 ;  /* 0x000000009c00720c */ /* 0x000fe40000706670 */
[----:B------:R-:W-:Y:S01]  /*8d90*/  PRMT R0, R12, 0x5410, R13 ;  /* 0x000054100c007816 */ /* 0x000fe2000000000d */
[----:B------:R-:W-:-:S05]  /*8da0*/  IMAD.IADD R12, R22, 0x1, R69 ;  /* 0x00000001160c7824 */ /* 0x000fca00078e0245 */
[----:B------:R-:W-:-:S03]  /*8db0*/  LOP3.LUT R67, R12, 0x38, RZ, 0xc0, !PT ;  /* 0x000000380c437812 */ /* 0x000fc600078ec0ff */
[----:B------:R-:W-:Y:S05]  /*8dc0*/  @P1 BRA `(.L_x_3675) ;  /* 0x00000004006c1947 */ /* 0x000fea0003800000 */
[----:B------:R-:W-:Y:S01]  /*8dd0*/  LOP3.LUT R12, R166, 0x38, R22, 0xf8, !PT ;  /* 0x00000038a60c7812 */ /* 0x000fe200078ef816 */
[----:B------:R-:W-:Y:S01]  /*8de0*/  HADD2.F32 R69, -RZ, R74.H0_H0 ;  /* 0x2000004aff457230 */ /* 0x000fe20000004100 */
[----:B------:R-:W-:Y:S01]  /*8df0*/  LOP3.LUT R24, R173, R67, R166, 0x1e, !PT ;  /* 0x00000043ad187212 */ /* 0x000fe200078e1ea6 */
[----:B------:R-:W-:Y:S01]  /*8e00*/  HADD2.F32 R68, -RZ, R68.H0_H0 ;  /* 0x20000044ff447230 */ /* 0x000fe20000004100 */
[----:B------:R-:W-:Y:S02]  /*8e10*/  LOP3.LUT R12, R12, R173, RZ, 0x3c, !PT ;  /* 0x000000ad0c0c7212 */ /* 0x000fe400078e3cff */
[----:B------:R-:W-:Y:S01]  /*8e20*/  SHF.R.U64 R86, R60, 0x10, R61 ;  /* 0x000000103c567819 */ /* 0x000fe2000000123d */
[C---:B------:R-:W-:Y:S01]  /*8e30*/  IMAD.IADD R25, R167.reuse, 0x1, R24 ;  /* 0x00000001a7197824 */ /* 0x040fe200078e0218 */
[--C-:B------:R-:W-:Y:S01]  /*8e40*/  SHF.R.U64 R83, R2, 0x10, R3.reuse ;  /* 0x0000001002537819 */ /* 0x100fe20000001203 */
[----:B------:R-:W-:Y:S01]  /*8e50*/  IMAD.IADD R13, R167, 0x1, R12 ;  /* 0x00000001a70d7824 */ /* 0x000fe200078e020c */
[----:B------:R-:W-:Y:S01]  /*8e60*/  SHF.R.U32.HI R70, RZ, 0x10, R3 ;  /* 0x00000010ff467819 */ /* 0x000fe20000011603 */
[--C-:B------:R-:W-:Y:S01]  /*8e70*/  IMAD R81, R25, 0x2, R144.reuse ;  /* 0x0000000219517824 */ /* 0x100fe200078e0290 */
[----:B------:R-:W-:Y:S01]  /*8e80*/  SHF.R.U32.HI R71, RZ, 0x10, R61 ;  /* 0x00000010ff477819 */ /* 0x000fe2000001163d */
[----:B------:R-:W-:Y:S01]  /*8e90*/  IMAD R79, R13, 0x2, R144 ;  /* 0x000000020d4f7824 */ /* 0x000fe200078e0290 */
[--C-:B------:R-:W-:Y:S01]  /*8ea0*/  SHF.R.U64 R85, R62, 0x10, R63.reuse ;  /* 0x000000103e557819 */ /* 0x100fe2000000123f */
[----:B------:R-:W-:Y:S01]  /*8eb0*/  HADD2.F32 R70, -RZ, R70.H0_H0 ;  /* 0x20000046ff467230 */ /* 0x000fe20000004100 */
[----:B------:R-:W0:Y:S01]  /*8ec0*/  LDS.128 R24, [R81+0x18400] ;  /* 0x0184000051187984 */ /* 0x000e220000000c00 */
[----:B------:R-:W-:-:S02]  /*8ed0*/  SHF.R.U32.HI R84, RZ, 0x10, R63 ;  /* 0x00000010ff547819 */ /* 0x000fc4000001163f */
[--C-:B------:R-:W-:Y:S01]  /*8ee0*/  SHF.R.U32.HI R77, RZ, 0x10, R21.reuse ;  /* 0x00000010ff4d7819 */ /* 0x100fe20000011615 */
[----:B------:R-:W1:Y:S01]  /*8ef0*/  LDS.128 R12, [R79+0x18400] ;  /* 0x018400004f0c7984 */ /* 0x000e620000000c00 */
[----:B------:R-:W-:Y:S01]  /*8f00*/  SHF.R.U64 R82, R20, 0x10, R21 ;  /* 0x0000001014527819 */ /* 0x000fe20000001215 */
[--C-:B0-----:R-:W-:Y:S02]  /*8f10*/  HADD2.F32 R60, -RZ, R25.reuse.H0_H0 ;  /* 0x20000019ff3c7230 */ /* 0x101fe40000004100 */
[----:B------:R-:W-:Y:S02]  /*8f20*/  HADD2.F32 R61, -RZ, R25.H1_H1 ;  /* 0x30000019ff3d7230 */ /* 0x000fe40000004100 */
[----:B-1----:R-:W-:Y:S02]  /*8f30*/  HADD2.F32 R3, -RZ, R13.H0_H0 ;  /* 0x2000000dff037230 */ /* 0x002fe40000004100 */
[C---:B------:R-:W-:Y:S01]  /*8f40*/  FMUL.FTZ R74, R60.reuse, R69 ;  /* 0x000000453c4a7220 */ /* 0x040fe20000410000 */
[----:B------:R-:W-:Y:S01]  /*8f50*/  FMUL.FTZ R76, R60, R68 ;  /* 0x000000443c4c7220 */ /* 0x000fe20000410000 */
[----:B------:R-:W-:-:S02]  /*8f60*/  HADD2.F32 R25, -RZ, R24.H0_H0 ;  /* 0x20000018ff197230 */ /* 0x000fc40000004100 */
[----:B------:R-:W-:Y:S01]  /*8f70*/  FMUL.FTZ R78, R61, R70 ;  /* 0x000000463d4e7220 */ /* 0x000fe20000410000 */
[C---:B------:R-:W-:Y:S01]  /*8f80*/  FFMA.FTZ R74, R3.reuse, R68, -R74 ;  /* 0x00000044034a7223 */ /* 0x040fe2000001084a */
[----:B------:R-:W-:Y:S02]  /*8f90*/  HADD2.F32 R68, -RZ, R65.H1_H1 ;  /* 0x30000041ff447230 */ /* 0x000fe40000004100 */
[----:B------:R-:W-:Y:S01]  /*8fa0*/  FFMA.FTZ R76, R3, R69, R76 ;  /* 0x00000045034c7223 */ /* 0x000fe2000001004c */
[----:B------:R-:W-:Y:S02]  /*8fb0*/  HADD2.F32 R13, -RZ, R13.H1_H1 ;  /* 0x3000000dff0d7230 */ /* 0x000fe40000004100 */
[----:B------:R-:W-:Y:S02]  /*8fc0*/  HADD2.F32 R2, -RZ, R12.H0_H0 ;  /* 0x2000000cff027230 */ /* 0x000fe40000004100 */
[----:B------:R-:W-:Y:S01]  /*8fd0*/  FMUL.FTZ R69, R25, R68 ;  /* 0x0000004419457220 */ /* 0x000fe20000410000 */
[----:B------:R-:W-:-:S02]  /*8fe0*/  HADD2.F32 R60, -RZ, R71.H0_H0 ;  /* 0x20000047ff3c7230 */ /* 0x000fc40000004100 */
[----:B------:R-:W-:Y:S02]  /*8ff0*/  HADD2.F32 R3, -RZ, R75.H1_H1 ;  /* 0x3000004bff037230 */ /* 0x000fe40000004100 */
[----:B------:R-:W-:Y:S02]  /*9000*/  HADD2.F32 R62, -RZ, R26.H0_H0 ;  /* 0x2000001aff3e7230 */ /* 0x000fe40000004100 */
[-C--:B------:R-:W-:Y:S01]  /*9010*/  FMUL.FTZ R80, R61, R60.reuse ;  /* 0x0000003c3d507220 */ /* 0x080fe20000410000 */
[----:B------:R-:W-:Y:S01]  /*9020*/  FFMA.FTZ R71, R13, R60, -R78 ;  /* 0x0000003c0d477223 */ /* 0x000fe2000001084e */
[-C--:B------:R-:W-:Y:S01]  /*9030*/  FMUL.FTZ R25, R25, R3.reuse ;  /* 0x0000000319197220 */ /* 0x080fe20000410000 */
[----:B------:R-:W-:Y:S01]  /*9040*/  FFMA.FTZ R69, R2, R3, -R69 ;  /* 0x0000000302457223 */ /* 0x000fe20000010845 */
[----:B------:R-:W-:Y:S02]  /*9050*/  HADD2.F32 R63, -RZ, R27.H0_H0 ;  /* 0x2000001bff3f7230 */ /* 0x000fe40000004100 */
[----:B------:R-:W-:-:S02]  /*9060*/  HADD2.F32 R61, -RZ, R75.H0_H0 ;  /* 0x2000004bff3d7230 */ /* 0x000fc40000004100 */
[----:B------:R-:W-:Y:S01]  /*9070*/  FFMA.FTZ R75, R13, R70, R80 ;  /* 0x000000460d4b7223 */ /* 0x000fe20000010050 */
[--C-:B------:R-:W-:Y:S02]  /*9080*/  HADD2.F32 R3, -RZ, R66.reuse.H0_H0 ;  /* 0x20000042ff037230 */ /* 0x100fe40000004100 */
[----:B------:R-:W-:Y:S01]  /*9090*/  FFMA.FTZ R68, R2, R68, R25 ;  /* 0x0000004402447223 */ /* 0x000fe20000010019 */
[----:B------:R-:W-:Y:S02]  /*90a0*/  HADD2.F32 R60, -RZ, R87.H0_H0 ;  /* 0x20000057ff3c7230 */ /* 0x000fe40000004100 */
[C---:B------:R-:W-:Y:S01]  /*90b0*/  FMUL.FTZ R13, R62.reuse, R61 ;  /* 0x0000003d3e0d7220 */ /* 0x040fe20000410000 */
[----:B------:R-:W-:Y:S02]  /*90c0*/  HADD2.F32 R66, -RZ, R66.H1_H1 ;  /* 0x30000042ff427230 */ /* 0x000fe40000004100 */
[----:B------:R-:W-:Y:S01]  /*90d0*/  FMUL.FTZ R25, R62, R3 ;  /* 0x000000033e197220 */ /* 0x000fe20000410000 */
[----:B------:R-:W-:-:S02]  /*90e0*/  HADD2.F32 R20, -RZ, R14.H0_H0 ;  /* 0x2000000eff147230 */ /* 0x000fc40000004100 */
[C---:B------:R-:W-:Y:S01]  /*90f0*/  FMUL.FTZ R78, R63.reuse, R60 ;  /* 0x0000003c3f4e7220 */ /* 0x040fe20000410000 */
[----:B------:R-:W-:Y:S02]  /*9100*/  HADD2.F32 R21, -RZ, R15.H0_H0 ;  /* 0x2000000fff157230 */ /* 0x000fe40000004100 */
[-C--:B------:R-:W-:Y:S01]  /*9110*/  FMUL.FTZ R63, R63, R66.reuse ;  /* 0x000000423f3f7220 */ /* 0x080fe20000410000 */
[----:B------:R-:W-:Y:S02]  /*9120*/  HADD2.F32 R27, -RZ, R27.H1_H1 ;  /* 0x3000001bff1b7230 */ /* 0x000fe40000004100 */
[----:B------:R-:W-:Y:S01]  /*9130*/  FFMA.FTZ R70, R20, R3, -R13 ;  /* 0x0000000314467223 */ /* 0x000fe2000001080d */
[----:B------:R-:W-:Y:S02]  /*9140*/  HADD2.F32 R62, -RZ, R77.H0_H0 ;  /* 0x2000004dff3e7230 */ /* 0x000fe40000004100 */
[----:B------:R-:W-:Y:S01]  /*9150*/  FFMA.FTZ R78, R21, R66, -R78 ;  /* 0x00000042154e7223 */ /* 0x000fe2000001084e */
[----:B------:R-:W-:-:S02]  /*9160*/  HADD2.F32 R2, -RZ, R84.H0_H0 ;  /* 0x20000054ff027230 */ /* 0x000fc40000004100 */
[----:B------:R-:W-:Y:S01]  /*9170*/  FFMA.FTZ R63, R21, R60, R63 ;  /* 0x0000003c153f7223 */ /* 0x000fe2000001003f */
[----:B------:R-:W-:Y:S02]  /*9180*/  HADD2.F32 R15, -RZ, R15.H1_H1 ;  /* 0x3000000fff0f7230 */ /* 0x000fe40000004100 */
[----:B------:R-:W-:Y:S01]  /*9190*/  FFMA.FTZ R20, R20, R61, R25 ;  /* 0x0000003d14147223 */ /* 0x000fe20000010019 */
[----:B------:R-:W-:Y:S02]  /*91a0*/  HADD2.F32 R24, -RZ, R24.H1_H1 ;  /* 0x30000018ff187230 */ /* 0x000fe40000004100 */
[C---:B------:R-:W-:Y:S01]  /*91b0*/  FMUL.FTZ R80, R27.reuse, R62 ;  /* 0x0000003e1b507220 */ /* 0x040fe20000410000 */
[----:B------:R-:W-:Y:S01]  /*91c0*/  FMUL.FTZ R60, R27, R2 ;  /* 0x000000021b3c7220 */ /* 0x000fe20000410000 */
[----:B------:R-:W-:Y:S02]  /*91d0*/  HADD2.F32 R21, -RZ, R83.H0_H0 ;  /* 0x20000053ff157230 */ /* 0x000fe40000004100 */
[----:B------:R-:W-:-:S02]  /*91e0*/  HADD2.F32 R26, -RZ, R26.H1_H1 ;  /* 0x3000001aff1a7230 */ /* 0x000fc40000004100 */
[C---:B------:R-:W-:Y:S01]  /*91f0*/  FFMA.FTZ R77, R15.reuse, R2, -R80 ;  /* 0x000000020f4d7223 */ /* 0x040fe20000010850 */
[----:B------:R-:W-:Y:S02]  /*9200*/  HADD2.F32 R25, -RZ, R82.H0_H0 ;  /* 0x20000052ff197230 */ /* 0x000fe40000004100 */
[----:B------:R-:W-:Y:S01]  /*9210*/  FFMA.FTZ R60, R15, R62, R60 ;  /* 0x0000003e0f3c7223 */ /* 0x000fe2000001003c */
[----:B------:R-:W-:Y:S02]  /*9220*/  HADD2.F32 R3, -RZ, R86.H0_H0 ;  /* 0x20000056ff037230 */ /* 0x000fe40000004100 */
[----:B------:R-:W-:Y:S01]  /*9230*/  FMUL.FTZ R15, R24, R21 ;  /* 0x00000015180f7220 */ /* 0x000fe20000410000 */
[----:B------:R-:W-:Y:S02]  /*9240*/  HADD2.F32 R13, -RZ, R85.H0_H0 ;  /* 0x20000055ff0d7230 */ /* 0x000fe40000004100 */
[----:B------:R-:W-:Y:S01]  /*9250*/  FMUL.FTZ R27, R26, R25 ;  /* 0x000000191a1b7220 */ /* 0x000fe20000410000 */
[----:B------:R-:W-:-:S02]  /*9260*/  HADD2.F32 R12, -RZ, R12.H1_H1 ;  /* 0x3000000cff0c7230 */ /* 0x000fc40000004100 */
[----:B------:R-:W-:Y:S01]  /*9270*/  FMUL.FTZ R24, R24, R3 ;  /* 0x0000000318187220 */ /* 0x000fe20000410000 */
[----:B------:R-:W-:Y:S02]  /*9280*/  HADD2.F32 R14, -RZ, R14.H1_H1 ;  /* 0x3000000eff0e7230 */ /* 0x000fe40000004100 */
[----:B------:R-:W-:Y:S01]  /*9290*/  FMUL.FTZ R26, R26, R13 ;  /* 0x0000000d1a1a7220 */ /* 0x000fe20000410000 */
        /* <DEDUP_REMOVED lines=11> */
[----:B------:R-:W-:Y:S02]  /*9350*/  F2FP.F16.F32.PACK_AB R24, R21, R68 ;  /* 0x000000441518723e */ /* 0x000fe400000000ff */
[----:B------:R-:W-:-:S05]  /*9360*/  F2FP.F16.F32.PACK_AB R26, R61, R20 ;  /* 0x000000143d1a723e */ /* 0x000fca00000000ff */
[----:B------:R0:W-:Y:S02]  /*9370*/  STS.128 [R81+0x18400], R24 ;  /* 0x0184001851007388 */ /* 0x0001e40000000c00 */
.L_x_3675:
[----:B------:R-:W-:Y:S05]  /*9380*/  BSYNC B1 ;  /* 0x0000000000017941 */ /* 0x000fea0003800000 */
.L_x_3674:
[----:B------:R-:W-:Y:S02]  /*9390*/  PRMT R65, R65, 0x5410, R88 ;  /* 0x0000541041417816 */ /* 0x000fe40000000058 */
[----:B------:R-:W-:Y:S01]  /*93a0*/  PRMT R66, R89, 0x7610, R66 ;  /* 0x0000761059427816 */ /* 0x000fe20000000042 */
[----:B------:R-:W-:Y:S06]  /*93b0*/  @P0 BRA `(.L_x_3666) ;  /* 0x00000004005c0947 */ /* 0x000fec0003800000 */
[----:B------:R-:W-:Y:S01]  /*93c0*/  LOP3.LUT R2, R174, R67, R172, 0x1e, !PT ;  /* 0x00000043ae027212 */ /* 0x000fe200078e1eac */
[----:B0-----:R-:W0:Y:S01]  /*93d0*/  LDS.128 R12, [R224+0x18400] ;  /* 0x01840000e00c7984 */ /* 0x001e220000000c00 */
[----:B------:R-:W-:Y:S01]  /*93e0*/  SHF.R.U64 R69, R8, 0x10, R9 ;  /* 0x0000001008457819 */ /* 0x000fe20000001209 */
[--C-:B------:R-:W-:Y:S01]  /*93f0*/  HADD2.F32 R21, -RZ, R64.reuse.H1_H1 ;  /* 0x30000040ff157230 */ /* 0x100fe20000004100 */
[--C-:B------:R-:W-:Y:S01]  /*9400*/  SHF.R.U64 R68, R10, 0x10, R11.reuse ;  /* 0x000000100a447819 */ /* 0x100fe2000000120b */
[----:B------:R-:W-:Y:S01]  /*9410*/  IMAD.IADD R3, R175, 0x1, R2 ;  /* 0x00000001af037824 */ /* 0x000fe200078e0202 */
[----:B------:R-:W-:Y:S01]  /*9420*/  SHF.R.U32.HI R67, RZ, 0x10, R11 ;  /* 0x00000010ff437819 */ /* 0x000fe2000001160b */
[----:B------:R-:W-:Y:S01]  /*9430*/  HADD2.F32 R11, -RZ, R87.H1_H1 ;  /* 0x30000057ff0b7230 */ /* 0x000fe20000004100 */
[----:B------:R-:W-:Y:S01]  /*9440*/  SHF.R.U32.HI R20, RZ, 0x10, R9 ;  /* 0x00000010ff147819 */ /* 0x000fe20000011609 */
[----:B------:R-:W-:Y:S01]  /*9450*/  IMAD R3, R3, 0x2, R144 ;  /* 0x0000000203037824 */ /* 0x000fe200078e0290 */
[--C-:B------:R-:W-:Y:S01]  /*9460*/  SHF.R.U32.HI R60, RZ, 0x10, R5.reuse ;  /* 0x00000010ff3c7819 */ /* 0x100fe20000011605 */
[----:B------:R-:W-:Y:S01]  /*9470*/  HADD2.F32 R64, -RZ, R64.H0_H0 ;  /* 0x20000040ff407230 */ /* 0x000fe20000004100 */
[----:B------:R-:W-:Y:S01]  /*9480*/  SHF.R.U64 R74, R4, 0x10, R5 ;  /* 0x00000010044a7819 */ /* 0x000fe20000001205 */
[----:B------:R-:W-:Y:S01]  /*9490*/  HADD2.F32 R20, -RZ, R20.H0_H0 ;  /* 0x20000014ff147230 */ /* 0x000fe20000004100 */
[----:B------:R-:W1:Y:S01]  /*94a0*/  LDS.128 R24, [R3+0x18400] ;  /* 0x0184000003187984 */ /* 0x000e620000000c00 */
[----:B------:R-:W-:-:S02]  /*94b0*/  SHF.R.U64 R71, R6, 0x10, R7 ;  /* 0x0000001006477819 */ /* 0x000fc40000001207 */
[----:B------:R-:W-:Y:S01]  /*94c0*/  SHF.R.U32.HI R70, RZ, 0x10, R7 ;  /* 0x00000010ff467819 */ /* 0x000fe20000011607 */
[--C-:B0-----:R-:W-:Y:S02]  /*94d0*/  HADD2.F32 R4, -RZ, R13.reuse.H0_H0 ;  /* 0x2000000dff047230 */ /* 0x101fe40000004100 */
[----:B------:R-:W-:Y:S02]  /*94e0*/  HADD2.F32 R13, -RZ, R13.H1_H1 ;  /* 0x3000000dff0d7230 */ /* 0x000fe40000004100 */
[----:B------:R-:W-:Y:S02]  /*94f0*/  HADD2.F32 R2, -RZ, R12.H0_H0 ;  /* 0x2000000cff027230 */ /* 0x000fe40000004100 */
[----:B------:R-:W-:Y:S02]  /*9500*/  HADD2.F32 R5, -RZ, R14.H0_H0 ;  /* 0x2000000eff057230 */ /* 0x000fe40000004100 */
[--C-:B------:R-:W-:Y:S02]  /*9510*/  HADD2.F32 R6, -RZ, R15.reuse.H0_H0 ;  /* 0x2000000fff067230 */ /* 0x100fe40000004100 */
[----:B------:R-:W-:-:S02]  /*9520*/  HADD2.F32 R15, -RZ, R15.H1_H1 ;  /* 0x3000000fff0f7230 */ /* 0x000fc40000004100 */
[----:B------:R-:W-:Y:S02]  /*9530*/  HADD2.F32 R12, -RZ, R12.H1_H1 ;  /* 0x3000000cff0c7230 */ /* 0x000fe40000004100 */
[--C-:B-1----:R-:W-:Y:S02]  /*9540*/  HADD2.F32 R8, -RZ, R25.reuse.H0_H0 ;  /* 0x20000019ff087230 */ /* 0x102fe40000004100 */
[----:B------:R-:W-:Y:S02]  /*9550*/  HADD2.F32 R25, -RZ, R25.H1_H1 ;  /* 0x30000019ff197230 */ /* 0x000fe40000004100 */
[----:B------:R-:W-:Y:S02]  /*9560*/  HADD2.F32 R7, -RZ, R24.H0_H0 ;  /* 0x20000018ff077230 */ /* 0x000fe40000004100 */
[C---:B------:R-:W-:Y:S01]  /*9570*/  FMUL.FTZ R61, R8.reuse, R21 ;  /* 0x00000015083d7220 */ /* 0x040fe20000410000 */
[----:B------:R-:W-:Y:S01]  /*9580*/  FMUL.FTZ R63, R8, R11 ;  /* 0x0000000b083f7220 */ /* 0x000fe20000410000 */
[----:B------:R-:W-:-:S02]  /*9590*/  HADD2.F32 R8, -RZ, R60.H0_H0 ;  /* 0x2000003cff087230 */ /* 0x000fc40000004100 */
[C---:B------:R-:W-:Y:S01]  /*95a0*/  FMUL.FTZ R60, R25.reuse, R20 ;  /* 0x00000014193c7220 */ /* 0x040fe20000410000 */
[C---:B------:R-:W-:Y:S01]  /*95b0*/  FFMA.FTZ R61, R4.reuse, R11, -R61 ;  /* 0x0000000b043d7223 */ /* 0x040fe2000001083d */
[----:B------:R-:W-:Y:S01]  /*95c0*/  FFMA.FTZ R63, R4, R21, R63 ;  /* 0x00000015043f7223 */ /* 0x000fe2000001003f */
[----:B------:R-:W-:Y:S02]  /*95d0*/  HADD2.F32 R4, -RZ, R0.H1_H1 ;  /* 0x30000000ff047230 */ /* 0x000fe40000004100 */
[----:B------:R-:W-:Y:S01]  /*95e0*/  FMUL.FTZ R62, R25, R8 ;  /* 0x00000008193e7220 */ /* 0x000fe20000410000 */
[----:B------:R-:W-:Y:S01]  /*95f0*/  FMUL.FTZ R11, R7, R64 ;  /* 0x00000040070b7220 */ /* 0x000fe20000410000 */
[----:B------:R-:W-:Y:S01]  /*9600*/  FFMA.FTZ R60, R13, R8, -R60 ;  /* 0x000000080d3c7223 */ /* 0x000fe2000001083c */
[----:B------:R-:W-:Y:S02]  /*9610*/  HADD2.F32 R9, -RZ, R26.H0_H0 ;  /* 0x2000001aff097230 */ /* 0x000fe40000004100 */
[----:B------:R-:W-:Y:S01]  /*9620*/  FMUL.FTZ R7, R7, R4 ;  /* 0x0000000407077220 */ /* 0x000fe20000410000 */
[----:B------:R-:W-:-:S02]  /*9630*/  HADD2.F32 R8, -RZ, R65.H0_H0 ;  /* 0x20000041ff087230 */ /* 0x000fc40000004100 */
[----:B------:R-:W-:Y:S01]  /*9640*/  FFMA.FTZ R62, R13, R20, R62 ;  /* 0x000000140d3e7223 */ /* 0x000fe2000001003e */
[C---:B------:R-:W-:Y:S01]  /*9650*/  FFMA.FTZ R13, R2.reuse, R4, -R11 ;  /* 0x00000004020d7223 */ /* 0x040fe2000001080b */
[----:B------:R-:W-:Y:S02]  /*9660*/  HADD2.F32 R4, -RZ, R65.H1_H1 ;  /* 0x30000041ff047230 */ /* 0x000fe40000004100 */
[----:B------:R-:W-:Y:S01]  /*9670*/  FFMA.FTZ R64, R2, R64, R7 ;  /* 0x0000004002407223 */ /* 0x000fe20000010007 */
[----:B------:R-:W-:Y:S02]  /*9680*/  HADD2.F32 R10, -RZ, R27.H0_H0 ;  /* 0x2000001bff0a7230 */ /* 0x000fe40000004100 */
[----:B------:R-:W-:Y:S01]  /*9690*/  FMUL.FTZ R2, R9, R8 ;  /* 0x0000000809027220 */ /* 0x000fe20000410000 */
[----:B------:R-:W-:Y:S02]  /*96a0*/  HADD2.F32 R11, -RZ, R0.H0_H0 ;  /* 0x20000000ff0b7230 */ /* 0x000fe40000004100 */
[----:B------:R-:W-:-:S02]  /*96b0*/  HADD2.F32 R7, -RZ, R66.H0_H0 ;  /* 0x20000042ff077230 */ /* 0x000fc40000004100 */
[-C--:B------:R-:W-:Y:S01]  /*96c0*/  FMUL.FTZ R66, R9, R4.reuse ;  /* 0x0000000409427220 */ /* 0x080fe20000410000 */
[C---:B------:R-:W-:Y:S01]  /*96d0*/  FFMA.FTZ R20, R5.reuse, R4, -R2 ;  /* 0x0000000405147223 */ /* 0x040fe20000010802 */
[C---:B------:R-:W-:Y:S01]  /*96e0*/  FMUL.FTZ R9, R10.reuse, R11 ;  /* 0x0000000b0a097220 */ /* 0x040fe20000410000 */
[----:B------:R-:W-:Y:S02]  /*96f0*/  HADD2.F32 R27, -RZ, R27.H1_H1 ;  /* 0x3000001bff1b7230 */ /* 0x000fe40000004100 */
[-C--:B------:R-:W-:Y:S01]  /*9700*/  FMUL.FTZ R4, R10, R7.reuse ;  /* 0x000000070a047220 */ /* 0x080fe20000410000 */
[----:B------:R-:W-:Y:S02]  /*9710*/  HADD2.F32 R2, -RZ, R67.H0_H0 ;  /* 0x20000043ff027230 */ /* 0x000fe40000004100 */
[----:B------:R-:W-:Y:S01]  /*9720*/  FFMA.FTZ R10, R5, R8, R66 ;  /* 0x00000008050a7223 */ /* 0x000fe20000010042 */
[----:B------:R-:W-:Y:S02]  /*9730*/  HADD2.F32 R0, -RZ, R70.H0_H0 ;  /* 0x20000046ff007230 */ /* 0x000fe40000004100 */
[C---:B------:R-:W-:Y:S01]  /*9740*/  FFMA.FTZ R8, R6.reuse, R7, -R9 ;  /* 0x0000000706087223 */ /* 0x040fe20000010809 */
[----:B------:R-:W-:Y:S01]  /*9750*/  FFMA.FTZ R6, R6, R11, R4 ;  /* 0x0000000b06067223 */ /* 0x000fe20000010004 */
[----:B------:R-:W-:-:S02]  /*9760*/  HADD2.F32 R24, -RZ, R24.H1_H1 ;  /* 0x30000018ff187230 */ /* 0x000fc40000004100 */
[C---:B------:R-:W-:Y:S01]  /*9770*/  FMUL.FTZ R66, R27.reuse, R2 ;  /* 0x000000021b427220 */ /* 0x040fe20000410000 */
[----:B------:R-:W-:Y:S02]  /*9780*/  HADD2.F32 R26, -RZ, R26.H1_H1 ;  /* 0x3000001aff1a7230 */ /* 0x000fe40000004100 */
[-C--:B------:R-:W-:Y:S01]  /*9790*/  FMUL.FTZ R4, R27, R0.reuse ;  /* 0x000000001b047220 */ /* 0x080fe20000410000 */
[----:B------:R-:W-:Y:S02]  /*97a0*/  HADD2.F32 R9, -RZ, R69.H0_H0 ;  /* 0x20000045ff097230 */ /* 0x000fe40000004100 */
[C---:B------:R-:W-:Y:S01]  /*97b0*/  FFMA.FTZ R27, R15.reuse, R0, -R66 ;  /* 0x000000000f1b7223 */ /* 0x040fe20000010842 */
[----:B------:R-:W-:Y:S02]  /*97c0*/  HADD2.F32 R11, -RZ, R68.H0_H0 ;  /* 0x20000044ff0b7230 */ /* 0x000fe40000004100 */
[----:B------:R-:W-:Y:S01]  /*97d0*/  FFMA.FTZ R65, R15, R2, R4 ;  /* 0x000000020f417223 */ /* 0x000fe20000010004 */
[----:B------:R-:W-:-:S02]  /*97e0*/  HADD2.F32 R5, -RZ, R74.H0_H0 ;  /* 0x2000004aff057230 */ /* 0x000fc40000004100 */
[----:B------:R-:W-:Y:S01]  /*97f0*/  FMUL.FTZ R15, R24, R9 ;  /* 0x00000009180f7220 */ /* 0x000fe20000410000 */
[----:B------:R-:W-:Y:S02]  /*9800*/  HADD2.F32 R7, -RZ, R71.H0_H0 ;  /* 0x20000047ff077230 */ /* 0x000fe40000004100 */
[----:B------:R-:W-:Y:S01]  /*9810*/  FMUL.FTZ R21, R26, R11 ;  /* 0x0000000b1a157220 */ /* 0x000fe20000410000 */
[----:B------:R-:W-:Y:S02]  /*9820*/  HADD2.F32 R14, -RZ, R14.H1_H1 ;  /* 0x3000000eff0e7230 */ /* 0x000fe40000004100 */
[-C--:B------:R-:W-:Y:S01]  /*9830*/  FMUL.FTZ R24, R24, R5.reuse ;  /* 0x0000000518187220 */ /* 0x080fe20000410000 */
[----:B------:R-:W-:Y:S01]  /*9840*/  FFMA.FTZ R4, R12, R5, -R15 ;  /* 0x000000050c047223 */ /* 0x000fe2000001080f */
[----:B------:R-:W-:Y:S01]  /*9850*/  FMUL.FTZ R26, R26, R7 ;  /* 0x000000071a1a7220 */ /* 0x000fe20000410000 */
[----:B------:R-:W-:Y:S01]  /*9860*/  F2FP.F16.F32.PACK_AB R5, R60, R61 ;  /* 0x0000003d3c05723e */ /* 0x000fe200000000ff */
        /* <DEDUP_REMOVED lines=12> */
.L_x_3666:
[----:B------:R-:W-:Y:S05]  /*9930*/  BSYNC B0 ;  /* 0x0000000000007941 */ /* 0x000fea0003800000 */
.L_x_3652:
[----:B------:R-:W-:Y:S01]  /*9940*/  @!PT LDS RZ, [RZ] ;  /* 0x00000000fffff984 */ /* 0x000fe20000000800 */
[----:B------:R-:W-:Y:S01]  /*9950*/  @!PT LDS RZ, [RZ] ;  /* 0x00000000fffff984 */ /* 0x000fe20000000800 */
[----:B------:R-:W-:Y:S01]  /*9960*/  @!PT LDS RZ, [RZ] ;  /* 0x00000000fffff984 */ /* 0x000fe20000000800 */
[----:B------:R-:W-:Y:S01]  /*9970*/  @!PT LDS RZ, [RZ] ;  /* 0x00000000fffff984 */ /* 0x000fe20000000800 */
[----:B------:R3:W-:Y:S06]  /*9980*/  MEMBAR.ALL.CTA ;  /* 0x0000000000007992 */ /* 0x0007ec0000008000 */
[----:B---3--:R-:W3:Y:S01]  /*9990*/  FENCE.VIEW.ASYNC.S ;  /* 0x00000000000073c6 */ /* 0x008ee20000000000 */
[----:B------:R-:W-:Y:S05]  /*99a0*/  WARPSYNC.ALL ;  /* 0x0000000000007948 */ /* 0x000fea0003800000 */
[----:B---3--:R-:W-:Y:S06]  /*99b0*/  BAR.SYNC.DEFER_BLOCKING 0xd, 0x100 ;  /* 0x0344000000007b1d */ /* 0x008fec0000010000 */
.L_x_3649:
[----:B012---:R-:W-:Y:S01]  /*99c0*/  IMAD.MOV.U32 R4, RZ, RZ, R50 ;  /* 0x000000ffff047224 */ /* 0x007fe200078e0032 */
[----:B------:R-:W-:Y:S05]  /*99d0*/  WARPSYNC.ALL ;  /* 0x0000000000007948 */ /* 0x000fea0003800000 */
[----:B------:R-:W-:Y:S01]  /*99e0*/  IMAD.MOV.U32 R5, RZ, RZ, R49 ;  /* 0x000000ffff057224 */ /* 0x000fe200078e0031 */
[----:B------:R-:W-:Y:S01]  /*99f0*/  UIADD3 UR4, UP0, UR37, 0x430, URZ ;  /* 0x0000043025047890 */ /* 0x000fe2000ff1e03f */
[----:B------:R-:W-:Y:S01]  /*9a00*/  IMAD.MOV.U32 R6, RZ, RZ, R29 ;  /* 0x000000ffff067224 */ /* 0x000fe200078e001d */
[----:B------:R-:W-:Y:S01]  /*9a10*/  MOV R9, R54 ;  /* 0x0000003600097202 */ /* 0x000fe20000000f00 */
[----:B------:R-:W-:Y:S01]  /*9a20*/  IMAD.MOV.U32 R7, RZ, RZ, R58 ;  /* 0x000000ffff077224 */ /* 0x000fe200078e003a */
[----:B------:R-:W-:Y:S01]  /*9a30*/  UIADD3.X UR5, URZ, UR36, URZ, UP0, !UPT ;  /* 0x000000243f057290 */ /* 0x000fe200087fe43f */
[----:B------:R-:W-:Y:S01]  /*9a40*/  IMAD.U32 R0, RZ, RZ, UR46 ;  /* 0x0000002eff007e24 */ /* 0x000fe2000f8e00ff */
[----:B------:R-:W-:Y:S01]  /*9a50*/  STL.64 [R1+0x210], R32 ;  /* 0x0002102001007387 */ /* 0x000fe20000100a00 */
[----:B------:R-:W-:Y:S01]  /*9a60*/  IMAD.U32 R3, RZ, RZ, UR48 ;  /* 0x00000030ff037e24 */ /* 0x000fe2000f8e00ff */
[----:B------:R-:W-:Y:S01]  /*9a70*/  BSSY B0, `(.L_x_3676) ;  /* 0x000002f000007945 */ /* 0x000fe20003800000 */
[----:B------:R-:W-:Y:S01]  /*9a80*/  IMAD.MOV.U32 R8, RZ, RZ, R39 ;  /* 0x000000ffff087224 */ /* 0x000fe200078e0027 */
[----:B------:R0:W-:Y:S01]  /*9a90*/  STL.128 [R1+0x180], R4 ;  /* 0x0001800401007387 */ /* 0x0001e20000100c00 */
[----:B------:R-:W-:Y:S01]  /*9aa0*/  IMAD.MOV.U32 R10, RZ, RZ, R35 ;  /* 0x000000ffff0a7224 */ /* 0x000fe200078e0023 */
[----:B------:R-:W-:Y:S01]  /*9ab0*/  MOV R236, 0x9d60 ;  /* 0x00009d6000ec7802 */ /* 0x000fe20000000f00 */
[----:B------:R-:W-:-:S02]  /*9ac0*/  IMAD.MOV.U32 R11, RZ, RZ, R46 ;  /* 0x000000ffff0b7224 */ /* 0x000fc400078e002e */
[----:B------:R-:W-:Y:S02]  /*9ad0*/  IMAD.MOV.U32 R29, RZ, RZ, R57 ;  /* 0x000000ffff1d7224 */ /* 0x000fe400078e0039 */
[----:B-----5:R-:W-:Y:S01]  /*9ae0*/  IMAD.U32 R2, RZ, RZ, UR37 ;  /* 0x00000025ff027e24 */ /* 0x020fe2000f8e00ff */
[----:B------:R1:W-:Y:S03]  /*9af0*/  STL.128 [R1+0x1c0], R8 ;  /* 0x0001c00801007387 */ /* 0x0003e60000100c00 */
[----:B------:R-:W-:Y:S01]  /*9b00*/  VIADD R2, R2, 0x178 ;  /* 0x0000017802027836 */ /* 0x000fe20000000000 */
[----:B------:R-:W-:Y:S01]  /*9b10*/  STL.128 [R1+0x1a0], R28 ;  /* 0x0001a01c01007387 */ /* 0x000fe20000100c00 */
[----:B0-----:R-:W-:Y:S02]  /*9b20*/  IMAD.MOV.U32 R4, RZ, RZ, R42 ;  /* 0x000000ffff047224 */ /* 0x001fe400078e002a */
[----:B------:R-:W-:-:S02]  /*9b30*/  IMAD.MOV.U32 R5, RZ, RZ, R59 ;  /* 0x000000ffff057224 */ /* 0x000fc400078e003b */
[----:B------:R-:W-:Y:S02]  /*9b40*/  IMAD.MOV.U32 R6, RZ, RZ, R19 ;  /* 0x000000ffff067224 */ /* 0x000fe400078e0013 */
[----:B------:R-:W-:Y:S02]  /*9b50*/  IMAD.MOV.U32 R7, RZ, RZ, R44 ;  /* 0x000000ffff077224 */ /* 0x000fe400078e002c */
[----:B------:R-:W-:Y:S02]  /*9b60*/  IMAD.MOV.U32 R19, RZ, RZ, R48 ;  /* 0x000000ffff137224 */ /* 0x000fe400078e0030 */
[----:B-1----:R-:W-:Y:S01]  /*9b70*/  IMAD.U32 R8, RZ, RZ, UR39 ;  /* 0x00000027ff087e24 */ /* 0x002fe2000f8e00ff */
[----:B------:R0:W-:Y:S01]  /*9b80*/  STL.128 [R1+0x1e0], R4 ;  /* 0x0001e00401007387 */ /* 0x0001e20000100c00 */
[----:B------:R-:W-:-:S05]  /*9b90*/  IMAD.U32 R9, RZ, RZ, UR47 ;  /* 0x0000002fff097e24 */ /* 0x000fca000f8e00ff */
[----:B------:R-:W-:Y:S01]  /*9ba0*/  STL.64 [R1+0x178], R8 ;  /* 0x0001780801007387 */ /* 0x000fe20000100a00 */
[----:B0-----:R-:W-:Y:S02]  /*9bb0*/  IMAD.MOV.U32 R4, RZ, RZ, R41 ;  /* 0x000000ffff047224 */ /* 0x001fe400078e0029 */
[----:B------:R-:W-:Y:S02]  /*9bc0*/  IMAD.MOV.U32 R5, RZ, RZ, R56 ;  /* 0x000000ffff057224 */ /* 0x000fe400078e0038 */
[----:B------:R-:W-:Y:S02]  /*9bd0*/  IMAD.MOV.U32 R6, RZ, RZ, R18 ;  /* 0x000000ffff067224 */ /* 0x000fe400078e0012 */
[----:B------:R-:W-:Y:S02]  /*9be0*/  IMAD.MOV.U32 R7, RZ, RZ, R47 ;  /* 0x000000ffff077224 */ /* 0x000fe400078e002f */
[----:B------:R-:W-:-:S03]  /*9bf0*/  IMAD.MOV.U32 R18, RZ, RZ, R37 ;  /* 0x000000ffff127224 */ /* 0x000fc600078e0025 */
[----:B------:R0:W-:Y:S04]  /*9c00*/  STL.128 [R1+0x1f0], R4 ;  /* 0x0001f00401007387 */ /* 0x0001e80000100c00 */
[----:B------:R-:W-:Y:S01]  /*9c10*/  STL.128 [R1+0x190], R16 ;  /* 0x0001901001007387 */ /* 0x000fe20000100c00 */
[----:B0-----:R-:W-:Y:S02]  /*9c20*/  IMAD.MOV.U32 R4, RZ, RZ, R38 ;  /* 0x000000ffff047224 */ /* 0x001fe400078e0026 */
[----:B------:R-:W-:Y:S02]  /*9c30*/  IMAD.MOV.U32 R5, RZ, RZ, R53 ;  /* 0x000000ffff057224 */ /* 0x000fe400078e0035 */
[----:B------:R-:W-:Y:S02]  /*9c40*/  IMAD.MOV.U32 R6, RZ, RZ, R52 ;  /* 0x000000ffff067224 */ /* 0x000fe400078e0034 */
[----:B------:R-:W-:-:S05]  /*9c50*/  IMAD.MOV.U32 R7, RZ, RZ, R51 ;  /* 0x000000ffff077224 */ /* 0x000fca00078e0033 */
[----:B------:R0:W-:Y:S02]  /*9c60*/  STL.128 [R1+0x200], R4 ;  /* 0x0002000401007387 */ /* 0x0001e40000100c00 */
[----:B0-----:R-:W-:Y:S02]  /*9c70*/  IMAD.MOV.U32 R6, RZ, RZ, R36 ;  /* 0x000000ffff067224 */ /* 0x001fe400078e0024 */
[----:B------:R-:W-:Y:S02]  /*9c80*/  IMAD.MOV.U32 R7, RZ, RZ, R45 ;  /* 0x000000ffff077224 */ /* 0x000fe400078e002d */
[----:B------:R-:W-:Y:S02]  /*9c90*/  IMAD.MOV.U32 R4, RZ, RZ, R0 ;  /* 0x000000ffff047224 */ /* 0x000fe400078e0000 */
[----:B------:R-:W-:Y:S02]  /*9ca0*/  IMAD.MOV.U32 R5, RZ, RZ, R3 ;  /* 0x000000ffff057224 */ /* 0x000fe400078e0003 */
[----:B------:R-:W-:-:S02]  /*9cb0*/  IMAD.U32 R0, RZ, RZ, UR4 ;  /* 0x00000004ff007e24 */ /* 0x000fc4000f8e00ff */
[----:B------:R-:W-:Y:S01]  /*9cc0*/  IMAD.U32 R3, RZ, RZ, UR5 ;  /* 0x00000005ff037e24 */ /* 0x000fe2000f8e00ff */
[----:B------:R0:W-:Y:S02]  /*9cd0*/  STL.128 [R1+0x1b0], R4 ;  /* 0x0001b00401007387 */ /* 0x0001e40000100c00 */
[----:B0-----:R-:W-:Y:S02]  /*9ce0*/  IMAD.MOV.U32 R4, RZ, RZ, R34 ;  /* 0x000000ffff047224 */ /* 0x001fe400078e0022 */
[----:B------:R-:W-:Y:S02]  /*9cf0*/  IMAD.MOV.U32 R5, RZ, RZ, R43 ;  /* 0x000000ffff057224 */ /* 0x000fe400078e002b */
[----:B------:R-:W-:Y:S02]  /*9d00*/  IMAD.MOV.U32 R6, RZ, RZ, R0 ;  /* 0x000000ffff067224 */ /* 0x000fe400078e0000 */
[----:B------:R-:W-:Y:S02]  /*9d10*/  IMAD.MOV.U32 R7, RZ, RZ, R3 ;  /* 0x000000ffff077224 */ /* 0x000fe400078e0003 */
[----:B------:R-:W-:-:S03]  /*9d20*/  VIADD R0, R185, 0xffffffff ;  /* 0xffffffffb9007836 */ /* 0x000fc60000000000 */
[----:B------:R0:W-:Y:S01]  /*9d30*/  STL.128 [R1+0x1d0], R4 ;  /* 0x0001d00401007387 */ /* 0x0001e20000100c00 */
[----:B------:R0:W-:Y:S06]  /*9d40*/  BAR.SYNC.DEFER_BLOCKING R180, 0x100 ;  /* 0x000400b40000751d */ /* 0x0001ec0000010000 */
[----:B0-----:R-:W-:Y:S05]  /*9d50*/  CALL.REL.NOINC `($_ZN7cutlass13device_kernelIN5flash11enable_sm90INS1_16FlashAttnFwdSm90INS1_25CollectiveMainloopFwdSm90ILi2EN4cute5tupleIJNS5_1CILi1EEES8_S8_EEENS6_IJNS7_ILi128EEENS7_ILi96EEENS7_ILi64EEEEEELi256ENS_6half_tEfNS_4arch4Sm90ELb0ELb1ELb1ELb1ELb0ELb1ELb1ELb1ELb0ELb1ELb0ELb0EEENS1_21CollectiveEpilogueFwdINS6_IJSA_NS7_ILi256EEESB_EEES9_SE_SG_Li256ELb1ELb1ELb0ELb0EEENS1_36VarlenDynamicPersistentTileSchedulerILi128ELi96ELi256ELi128ELb0ELb1ELb1ELb1ELb0ELb1EEEEEEEEEvNT_6ParamsE$_ZZN5flash25CollectiveMainloopFwdSm90ILi2EN4cute5tupleIJNS1_1CILi1EEES4_S4_EEENS2_IJNS3_ILi128EEENS3_ILi96EEENS3_ILi64EEEEEELi256EN7cutlass6half_tEfNSA_4arch4Sm90ELb0ELb1ELb1ELb1ELb0ELb1ELb1ELb1ELb0ELb1ELb0ELb0EE3mmaINS_16FlashAttnFwdSm90ISE_NS_21CollectiveEpilogueFwdINS2_IJS6_NS3_ILi256EEES7_EEES5_SB_SD_Li256ELb1ELb1ELb0ELb0EEENS_36VarlenDynamicPersistentTileSchedulerILi128ELi96ELi256ELi128ELb0ELb1ELb1ELb1ELb0ELb1EEEE13SharedStorageENS1_6TensorINS1_11ArrayEngineIfLm128EEENS1_6LayoutINS2_IJNS2_IJNS3_ILi2EEEST_NS3_ILi32EEEEEES4_S4_EEENS2_IJNS2_IJS4_ST_NS3_ILi4EEEEEENS3_ILi0EEESZ_EEEEEEENS_7SoftmaxILi2ELi0EEEEEbRKNSE_6ParamsENSA_25PipelineTmaAsyncNoClusterILi2ENSA_16PipelineTmaAsyncILi2EEEEES1B_RNSA_13PipelineStateILj2EEERT0_RT1_iRiRKNS_16SeqlenInfoQKNewKILb1ELb1EEENS2_IJiiiiEEERT_ENKUliT_T0_T1_E_clIZSF_ISO_S12_S14_EbS17_S1B_S1B_S1E_S1G_S1I_iS1J_S1N_S1O_S1Q_EUlRS1R_iE0_NS3_ILb1EEES1Y_EEDaiS1R_S1S_S1T_) ;  /* 0x0000031400c07944 */ /* 0x001fea0003c00000 */
[----:B------:R-:W-:Y:S05]  /*9d60*/  BSYNC B0 ;  /* 0x0000000000007941 */ /* 0x000fea0003800000 */
.L_x_3676:
[----:B------:R-:W2:Y:S01]  /*9d70*/  LDL R2, [R1+0x70] ;  /* 0x0000700001027983 */ /* 0x000ea20000100800 */
[----:B------:R-:W0:Y:S08]  /*9d80*/  LDC R0, c[0x0][0x448] ;  /* 0x00011200ff007b82 */ /* 0x000e300000000800 */
[----:B------:R-:W1:Y:S01]  /*9d90*/  LDC.64 R6, c[0x0][0xad8] ;  /* 0x0002b600ff067b82 */ /* 0x000e620000000a00 */
[----:B0-----:R-:W-:-:S13]  /*9da0*/  ISETP.NE.AND P0, PT, R0, 0x1, PT ;  /* 0x000000010000780c */ /* 0x001fda0003f05270 */
[----:B------:R-:W0:Y:S08]  /*9db0*/  @P0 LDC R3, c[0x0][0x44c] ;  /* 0x00011300ff030b82 */ /* 0x000e300000000800 */
[----:B------:R-:W3:Y:S01]  /*9dc0*/  @P0 LDC R5, c[0x0][0x450] ;  /* 0x00011400ff050b82 */ /* 0x000ee20000000800 */
[----:B--2---:R-:W-:-:S04]  /*9dd0*/  IMAD.SHL.U32 R2, R2, 0x80, RZ ;  /* 0x0000008002027824 */ /* 0x004fc800078e00ff */
[----:B0-----:R-:W-:-:S04]  /*9de0*/  @P0 IMAD.HI.U32 R0, R2, R3, RZ ;  /* 0x0000000302000227 */ /* 0x001fc800078e00ff */
[----:B------:R-:W-:Y:S01]  /*9df0*/  IMAD.MOV.U32 R3, RZ, RZ, R2 ;  /* 0x000000ffff037224 */ /* 0x000fe200078e0002 */
[----:B---3--:R-:W-:Y:S01]  /*9e00*/  @P0 SHF.R.U32.HI R3, RZ, R5, R0 ;  /* 0x00000005ff030219 */ /* 0x008fe20000011600 */
[----:B------:R-:W-:Y:S01]  /*9e10*/  VIADD R0, R185, 0xfffffffe ;  /* 0xfffffffeb9007836 */ /* 0x000fe20000000000 */
[----:B-1----:R-:W-:-:S03]  /*9e20*/  ISETP.GE.AND P0, PT, R7, 0x1, PT ;  /* 0x000000010700780c */ /* 0x002fc60003f06270 */
[----:B------:R-:W-:-:S04]  /*9e30*/  IMAD.IADD R5, R186, 0x1, R3 ;  /* 0x00000001ba057824 */ /* 0x000fc800078e0203 */
[----:B------:R-:W-:-:S06]  /*9e40*/  IMAD.IADD R6, R5, 0x1, R6 ;  /* 0x0000000105067824 */ /* 0x000fcc00078e0206 */
[----:B------:R-:W-:Y:S05]  /*9e50*/  @!P0 BRA `(.L_x_3677) ;  /* 0x0000000000488947 */ /* 0x000fea0003800000 */
        /* <DEDUP_REMOVED lines=11> */
.L_x_3679:
[----:B------:R-:W-:-:S13]  /*9f10*/  ISETP.NE.AND P0, PT, R7, 0x1, PT ;  /* 0x000000010700780c */ /* 0x000fda0003f05270 */
[----:B------:R-:W0:Y:S02]  /*9f20*/  @P0 LDC.64 R4, c[0x0][0xae0] ;  /* 0x0002b800ff040b82 */ /* 0x000e240000000a00 */
[----:B0-----:R-:W-:-:S05]  /*9f30*/  @P0 IMAD.HI.U32 R4, R3, R4, RZ ;  /* 0x0000000403040227 */ /* 0x001fca00078e00ff */
[----:B------:R-:W-:-:S07]  /*9f40*/  @P0 SHF.R.U32.HI R3, RZ, R5, R4 ;  /* 0x00000005ff030219 */ /* 0x000fce0000011604 */
.L_x_3680:
[----:B------:R-:W-:Y:S05]  /*9f50*/  BSYNC B0 ;  /* 0x0000000000007941 */ /* 0x000fea0003800000 */
.L_x_3678:
[----:B------:R-:W-:-:S05]  /*9f60*/  IMAD R3, R3, R7, R7 ;  /* 0x0000000703037224 */ /* 0x000fca00078e0207 */
[----:B------:R-:W-:-:S07]  /*9f70*/  VIMNMX R6, R6, R3, PT ;  /* 0x0000000306067248 */ /* 0x000fce0003fe0100 */
.L_x_3677:
[----:B------:R-:W-:-:S05]  /*9f80*/  IMAD.HI R6, R6, 0x2aaaaaab, RZ ;  /* 0x2aaaaaab06067827 */ /* 0x000fca00078e02ff */
[----:B------:R-:W-:-:S04]  /*9f90*/  SHF.R.U32.HI R3, RZ, 0x1f, R6 ;  /* 0x0000001fff037819 */ /* 0x000fc80000011606 */
[----:B------:R-:W-:-:S04]  /*9fa0*/  LEA.HI.SX32 R6, R6, R3, 0x1c ;  /* 0x0000000306067211 */ /* 0x000fc800078fe2ff */
[----:B------:R-:W-:-:S04]  /*9fb0*/  VIMNMX R3, R165, R6, !PT ;  /* 0x00000006a5037248 */ /* 0x000fc80007fe0100 */
[----:B------:R-:W-:-:S13]  /*9fc0*/  ISETP.GE.AND P0, PT, R0, R3, PT ;  /* 0x000000030000720c */ /* 0x000fda0003f06270 */
[----:B------:R-:W-:Y:S05]  /*9fd0*/  @!P0 BRA `(.L_x_3681) ;  /* 0x000000b000688947 */ /* 0x000fea0003800000 */
.L_x_3708:
        /* <DEDUP_REMOVED lines=16> */
[----:B-1----:R-:W-:Y:S01]  /*a0e0*/  @!P0 IMAD.MOV.U32 R5, RZ, RZ, RZ ;  /* 0x000000ffff058224 */ /* 0x002fe200078e00ff */
[----:B--2---:R-:W-:-:S04]  /*a0f0*/  LOP3.LUT R2, R2, 0x1, RZ, 0xfc, !PT ;  /* 0x0000000102027812 */ /* 0x004fc800078efcff */
[----:B------:R-:W-:-:S13]  /*a100*/  ISETP.NE.AND P1, PT, R2, 0x3, PT ;  /* 0x000000030200780c */ /* 0x000fda0003f25270 */
[----:B0-----:R-:W-:Y:S05]  /*a110*/  @!P1 BRA `(.L_x_3683) ;  /* 0x0000000000049947 */ /* 0x001fea0003800000 */
[----:B------:R-:W-:Y:S01]  /*a120*/  BPT.TRAP 0x1 ;  /* 0x000000040000795c */ /* 0x000fe20000300000 */
.L_x_3683:
[----:B------:R-:W-:Y:S05]  /*a130*/  BSYNC B0 ;  /* 0x0000000000007941 */ /* 0x000fea0003800000 */
.L_x_3682:
        /* <DEDUP_REMOVED lines=13> */
.L_x_3685:
[----:B------:R-:W-:Y:S05]  /*a210*/  BSYNC B0 ;  /* 0x0000000000007941 */ /* 0x000fea0003800000 */
.L_x_3684:
        /* <DEDUP_REMOVED lines=8> */
.L_x_3687:
[----:B------:R-:W-:Y:S05]  /*a2a0*/  BSYNC B0 ;  /* 0x0000000000007941 */ /* 0x000fea0003800000 */
.L_x_3686:
[----:B------:R-:W2:Y:S04]  /*a2b0*/  LD.E R5, desc[UR42][R16.64+0x218] ;  /* 0x0002182a10057980 */ /* 0x000ea8000c101900 */
[----:B------:R-:W2:Y:S01]  /*a2c0*/  LDL.64 R8, [R1+0xa0] ;  /* 0x0000a00001087983 */ /* 0x000ea20000100a00 */
[----:B------:R-:W-:Y:S05]  /*a2d0*/  WARPSYNC.ALL ;  /* 0x0000000000007948 */ /* 0x000fea0003800000 */
[----:B------:R-:W3:Y:S04]  /*a2e0*/  LDL.64 R14, [R1+0x98] ;  /* 0x00009800010e7983 */ /* 0x000ee80000100a00 */
[----:B0----5:R-:W4:Y:S04]  /*a2f0*/  LDL.64 R6, [R1+0x98] ;  /* 0x0000980001067983 */ /* 0x021f280000100a00 */
        /* <DEDUP_REMOVED lines=15> */
[----:B------:R-:W-:Y:S02]  /*a3f0*/  R2UR UR5, R15 ;  /* 0x000000000f0572ca */ /* 0x000fe400000e0000 */
[----:B------:R-:W3:Y:S11]  /*a400*/  LDL R15, [R1+0x54] ;  /* 0x00005400010f7983 */ /* 0x000ef60000100800 */
[----:B------:R-:W-:Y:S01]  /*a410*/  HGMMA.64x96x16.F32 R24, gdesc[UR4], RZ, !UPT, gsb0 ;  /* 0x01600000041879f0 */ /* 0x000fe2000c0008ff */
[----:B----4-:R-:W-:Y:S01]  /*a420*/  VIADD R6, R6, 0x2 ;  /* 0x0000000206067836 */ /* 0x010fe20000000000 */
[----:B------:R-:W-:-:S02]  /*a430*/  R2UR UR6, R8 ;  /* 0x00000000080672ca */ /* 0x000fc400000e0000 */
[----:B------:R-:W-:Y:S02]  /*a440*/  R2UR UR7, R9 ;  /* 0x00000000090772ca */ /* 0x000fe400000e0000 */
[----:B------:R-:W-:Y:S02]  /*a450*/  R2UR UR4, R6 ;  /* 0x00000000060472ca */ /* 0x000fe400000e0000 */
[----:B------:R-:W-:Y:S01]  /*a460*/  R2UR UR5, R7 ;  /* 0x00000000070572ca */ /* 0x000fe200000e0000 */
[----:B------:R-:W-:Y:S01]  /*a470*/  VIADD R10, R10, 0x4 ;  /* 0x000000040a0a7836 */ /* 0x000fe20000000000 */
[----:B------:R-:W-:Y:S01]  /*a480*/  MOV R7, R9 ;  /* 0x0000000900077202 */ /* 0x000fe20000000f00 */
[----:B------:R-:W-:Y:S01]  /*a490*/  VIADD R6, R4, 0x4 ;  /* 0x0000000404067836 */ /* 0x000fe20000000000 */
        /* <DEDUP_REMOVED lines=26> */
[----:B0-----:R-:W-:Y:S05]  /*a640*/  @!P1 BRA `(.L_x_3690) ;  /* 0x0000000000049947 */ /* 0x001fea0003800000 */
[----:B------:R-:W-:Y:S01]  /*a650*/  BPT.TRAP 0x1 ;  /* 0x000000040000795c */ /* 0x000fe20000300000 */
.L_x_3690:
[----:B------:R-:W-:Y:S05]  /*a660*/  BSYNC B0 ;  /* 0x0000000000007941 */ /* 0x000fea0003800000 */
.L_x_3689:
        /* <DEDUP_REMOVED lines=10> */
.L_x_3692:
[----:B------:R-:W-:Y:S05]  /*a710*/  BSYNC B0 ;  /* 0x0000000000007941 */ /* 0x000fea0003800000 */
.L_x_3691:
[----:B------:R-:W-:Y:S04]  /*a720*/  BSSY B0, `(.L_x_3693) ;  /* 0x0000006000007945 */ /* 0x000fe80003800000 */
[----:B-1----:R-:W-:Y:S05]  /*a730*/  @P0 BRA `(.L_x_3694) ;  /* 0x0000000000100947 */ /* 0x002fea0003800000 */
[----:B-----5:R-:W-:Y:S01]  /*a740*/  IMAD R4, R4, 0x8, R7 ;  /* 0x0000000804047824 */ /* 0x020fe200078e0207 */
[----:B0-----:R-:W-:-:S04]  /*a750*/  SHF.L.U32 R5, R6, 0x1f, RZ ;  /* 0x0000001f06057819 */ /* 0x001fc800000006ff */
[----:B------:R-:W0:Y:S02]  /*a760*/  SYNCS.PHASECHK.TRANS64.TRYWAIT P0, [R4+URZ], R5 ;  /* 0x00000005040075a7 */ /* 0x000e24000800017f */
[----:B0-----:R-:W-:Y:S05]  /*a770*/  @!P0 BRA `(.L_x_3695) ;  /* 0x000002d800988947 */ /* 0x001fea0003800000 */
.L_x_3694:
[----:B------:R-:W-:Y:S05]  /*a780*/  BSYNC B0 ;  /* 0x0000000000007941 */ /* 0x000fea0003800000 */
.L_x_3693:
[----:B0-----:R-:W2:Y:S04]  /*a790*/  LDL R5, [R1+0x90] ;  /* 0x0000900001057983 */ /* 0x001ea80000100800 */
[----:B------:R-:W3:Y:S04]  /*a7a0*/  LD.E R15, desc[UR42][R16.64+0x218] ;  /* 0x0002182a100f7980 */ /* 0x000ee8000c101900 */
[----:B------:R-:W3:Y:S04]  /*a7b0*/  LDL.64 R20, [R1+0x118] ;  /* 0x0001180001147983 */ /* 0x000ee80000100a00 */
[----:B-----5:R-:W4:Y:S04]  /*a7c0*/  LDL.64 R6, [R1+0x110] ;  /* 0x0001100001067983 */ /* 0x020f280000100a00 */
[----:B------:R-:W4:Y:S04]  /*a7d0*/  LDL.64 R8, [R1+0x110] ;  /* 0x0001100001087983 */ /* 0x000f280000100a00 */
[----:B------:R-:W4:Y:S04]  /*a7e0*/  LDL.64 R10, [R1+0x110] ;  /* 0x00011000010a7983 */ /* 0x000f280000100a00 */
[----:B------:R-:W4:Y:S01]  /*a7f0*/  LDL.64 R12, [R1+0x110] ;  /* 0x00011000010c7983 */ /* 0x000f220000100a00 */
[----:B------:R-:W-:Y:S05]  /*a800*/  WARPSYNC.ALL ;  /* 0x0000000000007948 */ /* 0x000fea0003800000 */
[----:B------:R-:W-:Y:S01]  /*a810*/  WARPGROUP.ARRIVE ;  /* 0x00000000000079c5 */ /* 0x000fe20000000000 */
[----:B--2---:R-:W-:Y:S01]  /*a820*/  ISETP.NE.U32.AND P0, PT, R5, RZ, PT ;  /* 0x000000ff0500720c */ /* 0x004fe20003f05070 */
[----:B---3--:R-:W-:-:S02]  /*a830*/  IMAD R4, R15, 0xc00, R20 ;  /* 0x00000c000f047824 */ /* 0x008fc400078e0214 */
[----:B------:R-:W-:Y:S01]  /*a840*/  IMAD.MOV.U32 R5, RZ, RZ, R21 ;  /* 0x000000ffff057224 */ /* 0x000fe200078e0015 */
[----:B------:R-:W2:Y:S01]  /*a850*/  LDL.64 R14, [R1+0x110] ;  /* 0x00011000010e7983 */ /* 0x000ea20000100a00 */
[----:B----4-:R-:W-:Y:S02]  /*a860*/  R2UR UR4, R6 ;  /* 0x00000000060472ca */ /* 0x010fe400000e0000 */
[----:B------:R-:W-:Y:S02]  /*a870*/  R2UR UR6, R4 ;  /* 0x00000000040672ca */ /* 0x000fe400000e0000 */
[----:B------:R-:W-:Y:S02]  /*a880*/  R2UR UR7, R5 ;  /* 0x00000000050772ca */ /* 0x000fe400000e0000 */
[----:B------:R-:W-:Y:S02]  /*a890*/  R2UR UR5, R7 ;  /* 0x00000000070572ca */ /* 0x000fe400000e0000 */
[----:B------:R-:W-:-:S11]  /*a8a0*/  VOTEU.ANY UP0, P0 ;  /* 0x00000000003f7886 */ /* 0x000fd60000000100 */
        /* <DEDUP_REMOVED lines=129> */
[----:B---3--:R-:W-:Y:S01]  /*b0c0*/  VIADD R8, R8, 0xc02 ;  /* 0x00000c0208087836 */ /* 0x008fe20000000000 */
[----:B------:R-:W-:Y:S02]  /*b0d0*/  WARPGROUP.DEPBAR.LE gsb0, 0x0 ;  /* 0x00008000000079c5 */ /* 0x000fe40000010000 */
[----:B------:R-:W-:-:S09]  /*b0e0*/  WARPGROUP.ARRIVE ;  /* 0x00000000000079c5 */ /* 0x000fd20000000000 */
[----:B------:R-:W-:Y:S01]  /*b0f0*/  HGMMA.64x96x16.F32 R24, gdesc[UR4], R24, gsb0 ;  /* 0x01600000041879f0 */ /* 0x000fe20008000818 */
[----:B------:R-:W-:Y:S01]  /*b100*/  VIADD R20, R4, 0x902 ;  /* 0x0000090204147836 */ /* 0x000fe20000000000 */
        /* <DEDUP_REMOVED lines=22> */
[----:B------:R-:W0:Y:S01]  /*b270*/  S2R R72, SR_TID.X ;  /* 0x0000000000487919 */ /* 0x000e220000002100 */
[----:B------:R-:W-:Y:S04]  /*b280*/  STL [R1+0x90], R2 ;  /* 0x0000900201007387 */ /* 0x000fe80000100800 */
[----:B------:R-:W-:Y:S01]  /*b290*/  STL [R1+0x90], R2 ;  /* 0x0000900201007387 */ /* 0x000fe20000100800 */
[----:B------:R-:W-:-:S02]  /*b2a0*/  WARPGROUP.DEPBAR.LE gsb0, 0x0 ;  /* 0x00008000000079c5 */ /* 0x000fc40000010000 */
[----:B------:R-:W-:-:S06]  /*b2b0*/  WARPGROUP.ARRIVE ;  /* 0x00000000000079c5 */ /* 0x000fcc0000000000 */
[----:B------:R-:W-:Y:S01]  /*b2c0*/  HGMMA.64x96x16.F32 R24, gdesc[UR4], R24, gsb0 ;  /* 0x01600000041879f0 */ /* 0x000fe20008000818 */
[----:B0-----:R-:W-:Y:S01]  /*b2d0*/  LOP3.LUT R72, R72, 0x7f, RZ, 0xc0, !PT ;  /* 0x0000007f48487812 */ /* 0x001fe200078ec0ff */
[----:B------:R-:W-:Y:S03]  /*b2e0*/  STL [R1+0x90], R2 ;  /* 0x0000900201007387 */ /* 0x000fe60000100800 */
[----:B------:R-:W-:Y:S01]  /*b2f0*/  ISETP.NE.AND P0, PT, R72, RZ, PT ;  /* 0x000000ff4800720c */ /* 0x000fe20003f05270 */
        /* <DEDUP_REMOVED lines=22> */
[----:B------:R-:W3:Y:S04]  /*b460*/  LDL R72, [R1+0x13c] ;  /* 0x00013c0001487983 */ /* 0x000ee80000100800 */
[----:B------:R-:W4:Y:S04]  /*b470*/  LDL R73, [R1+0x70] ;  /* 0x0000700001497983 */ /* 0x000f280000100800 */
[----:B------:R-:W3:Y:S04]  /*b480*/  LDL.64 R12, [R1+0x160] ;  /* 0x00016000010c7983 */ /* 0x000ee80000100a00 */
[----:B------:R-:W4:Y:S04]  /*b490*/  LDL R74, [R1+0x168] ;  /* 0x00016800014a7983 */ /* 0x000f280000100800 */
[----:B------:R-:W4:Y:S04]  /*b4a0*/  LDL.128 R8, [R1+0x150] ;  /* 0x0001500001087983 */ /* 0x000f280000100c00 */
[----:B-1----:R-:W4:Y:S04]  /*b4b0*/  LDL.128 R4, [R1+0x140] ;  /* 0x0001400001047983 */ /* 0x002f280000100c00 */
[----:B--2---:R-:W2:Y:S01]  /*b4c0*/  LD.E R21, desc[UR42][R20.64] ;  /* 0x0000002a14157980 */ /* 0x004ea2000c101900 */
[----:B---3--:R-:W-:-:S02]  /*b4d0*/  ISETP.NE.AND P1, PT, R12, 0x1, PT ;  /* 0x000000010c00780c */ /* 0x008fc40003f25270 */
[----:B----4-:R-:W-:Y:S01]  /*b4e0*/  ISETP.GE.AND P2, PT, R9, 0x1, PT ;  /* 0x000000010900780c */ /* 0x010fe20003f46270 */
[----:B------:R-:W-:Y:S01]  /*b4f0*/  BSSY B0, `(.L_x_3696) ;  /* 0x000009e000007945 */ /* 0x000fe20003800000 */
        /* <DEDUP_REMOVED lines=10> */
[----:B------:R1:W2:Y:S01]  /*b5a0*/  MUFU.TANH R82, R41 ;  /* 0x0000002900527308 */ /* 0x0002a20000002400 */
[-C--:B------:R-:W-:Y:S01]  /*b5b0*/  FMUL.FTZ R19, R25, R21.reuse ;  /* 0x0000001519137220 */ /* 0x080fe20000410000 */
[----:B------:R-:W-:Y:S01]  /*b5c0*/  FMUL.FTZ R25, R31, R21 ;  /* 0x000000151f197220 */ /* 0x000fe20000410000 */
[----:B-1----:R-:W-:-:S05]  /*b5d0*/  SHF.R.S32.HI R41, RZ, 0x1f, R72 ;  /* 0x0000001fff297819 */ /* 0x002fca0000011448 */
[----:B------:R1:W3:Y:S01]  /*b5e0*/  MUFU.TANH R81, R40 ;  /* 0x0000002800517308 */ /* 0x0002e20000002400 */
[-C--:B------:R-:W-:Y:S01]  /*b5f0*/  FMUL.FTZ R31, R43, R21.reuse ;  /* 0x000000152b1f7220 */ /* 0x080fe20000410000 */
[-C--:B------:R-:W-:Y:S01]  /*b600*/  FMUL.FTZ R14, R24, R21.reuse ;  /* 0x00000015180e7220 */ /* 0x080fe20000410000 */
[----:B-1----:R-:W-:Y:S01]  /*b610*/  LEA.HI R40, R41, R72, RZ, 0x7 ;  /* 0x0000004829287211 */ /* 0x002fe200078f38ff */
[----:B------:R-:W-:-:S03]  /*b620*/  FMUL.FTZ R24, R30, R21 ;  /* 0x000000151e187220 */ /* 0x000fc60000410000 */
[----:B------:R-:W-:Y:S01]  /*b630*/  LOP3.LUT R43, R40, 0xffffff80, RZ, 0xc0, !PT ;  /* 0xffffff80282b7812 */ /* 0x000fe200078ec0ff */
[-C--:B------:R-:W-:Y:S01]  /*b640*/  FMUL.FTZ R30, R42, R21.reuse ;  /* 0x000000152a1e7220 */ /* 0x080fe20000410000 */
[----:B------:R-:W-:-:S03]  /*b650*/  FMUL.FTZ R42, R53, R21 ;  /* 0x00000015352a7220 */ /* 0x000fc60000410000 */
[----:B------:R-:W-:Y:S01]  /*b660*/  IMAD.IADD R43, R72, 0x1, -R43 ;  /* 0x00000001482b7824 */ /* 0x000fe200078e0a2b */
[----:B------:R1:W4:Y:S01]  /*b670*/  MUFU.TANH R83, R42 ;  /* 0x0000002a00537308 */ /* 0x0003220000002400 */
[-C--:B------:R-:W-:Y:S01]  /*b680*/  FMUL.FTZ R20, R28, R21.reuse ;  /* 0x000000151c147220 */ /* 0x080fe20000410000 */
[-C--:B------:R-:W-:Y:S01]  /*b690*/  FMUL.FTZ R28, R38, R21.reuse ;  /* 0x00000015261c7220 */ /* 0x080fe20000410000 */
[----:B------:R-:W-:Y:S01]  /*b6a0*/  LEA.HI R41, R41, R72, RZ, 0x2 ;  /* 0x0000004829297211 */ /* 0x000fe200078f10ff */
[-C--:B------:R-:W-:Y:S01]  /*b6b0*/  FMUL.FTZ R38, R44, R21.reuse ;  /* 0x000000152c267220 */ /* 0x080fe20000410000 */
[----:B-1----:R-:W-:Y:S01]  /*b6c0*/  SHF.R.S32.HI R42, RZ, 0x1f, R43 ;  /* 0x0000001fff2a7819 */ /* 0x002fe2000001142b */
[-C--:B------:R-:W-:Y:S01]  /*b6d0*/  FMUL.FTZ R76, R29, R21.reuse ;  /* 0x000000151d4c7220 */ /* 0x080fe20000410000 */
[----:B------:R-:W-:Y:S02]  /*b6e0*/  FMUL.FTZ R29, R39, R21 ;  /* 0x00000015271d7220 */ /* 0x000fe40000410000 */
[----:B------:R-:W-:Y:S01]  /*b6f0*/  LEA.HI R44, R42, R43, RZ, 0x2 ;  /* 0x0000002b2a2c7211 */ /* 0x000fe200078f10ff */
[-C--:B------:R-:W-:Y:S01]  /*b700*/  FMUL.FTZ R39, R45, R21.reuse ;  /* 0x000000152d277220 */ /* 0x080fe20000410000 */
[----:B------:R-:W-:Y:S01]  /*b710*/  LOP3.LUT R41, R41, 0xfffffffc, RZ, 0xc0, !PT ;  /* 0xfffffffc29297812 */ /* 0x000fe200078ec0ff */
[----:B------:R-:W-:Y:S01]  /*b720*/  FMUL.FTZ R75, R46, R21 ;  /* 0x000000152e4b7220 */ /* 0x000fe20000410000 */
[----:B------:R-:W-:-:S02]  /*b730*/  SHF.R.S32.HI R45, RZ, 0x2, R44 ;  /* 0x00000002ff2d7819 */ /* 0x000fc4000001142c */
[----:B------:R-:W-:Y:S01]  /*b740*/  SHF.R.S32.HI R46, RZ, 0x1f, R44 ;  /* 0x0000001fff2e7819 */ /* 0x000fe2000001142c */
[----:B------:R-:W-:Y:S01]  /*b750*/  IMAD.IADD R72, R72, 0x1, -R41 ;  /* 0x0000000148487824 */ /* 0x000fe200078e0a29 */
[----:B------:R-:W-:Y:S02]  /*b760*/  SHF.R.S32.HI R41, RZ, 0x7, R40 ;  /* 0x00000007ff297819 */ /* 0x000fe40000011428 */
[----:B------:R-:W-:Y:S02]  /*b770*/  LEA.HI R46, R46, R45, RZ, 0x3 ;  /* 0x0000002d2e2e7211 */ /* 0x000fe400078f18ff */
[----:B------:R-:W-:Y:S02]  /*b780*/  LEA.HI R42, R42, R43, RZ, 0x5 ;  /* 0x0000002b2a2a7211 */ /* 0x000fe400078f28ff */
[----:B------:R-:W-:Y:S02]  /*b790*/  LOP3.LUT R46, R46, 0xfffffff8, RZ, 0xc0, !PT ;  /* 0xfffffff82e2e7812 */ /* 0x000fe400078ec0ff */
[----:B------:R-:W-:-:S02]  /*b7a0*/  LEA.HI R40, R40, R41, RZ, 0x1 ;  /* 0x0000002928287211 */ /* 0x000fc400078f08ff */
[----:B------:R-:W-:Y:S02]  /*b7b0*/  SHF.R.S32.HI R42, RZ, 0x5, R42 ;  /* 0x00000005ff2a7819 */ /* 0x000fe4000001142a */
[----:B------:R-:W-:Y:S02]  /*b7c0*/  IADD3 R46, R45, -R46, RZ ;  /* 0x8000002e2d2e7210 */ /* 0x000fe40007ffe0ff */
[----:B------:R-:W-:Y:S01]  /*b7d0*/  LOP3.LUT R40, R40, 0x3fffffe, RZ, 0xc0, !PT ;  /* 0x03fffffe28287812 */ /* 0x000fe200078ec0ff */
[----:B------:R-:W-:Y:S01]  /*b7e0*/  IMAD R73, R73, 0x8, R42 ;  /* 0x0000000849497824 */ /* 0x000fe200078e022a */
[----:B------:R-:W-:-:S03]  /*b7f0*/  LEA.HI R45, R72, R72, RZ, 0x1 ;  /* 0x00000048482d7211 */ /* 0x000fc600078f08ff */
[----:B------:R-:W-:Y:S01]  /*b800*/  IMAD.IADD R40, R41, 0x1, -R40 ;  /* 0x0000000129287824 */ /* 0x000fe200078e0a28 */
[----:B------:R-:W-:Y:S01]  /*b810*/  LOP3.LUT R45, R45, 0x1ffffffe, RZ, 0xc0, !PT ;  /* 0x1ffffffe2d2d7812 */ /* 0x000fe200078ec0ff */
[----:B------:R-:W-:-:S04]  /*b820*/  IMAD.U32 R41, R73, 0x10, R46 ;  /* 0x0000001049297824 */ /* 0x000fc800078e002e */
[----:B------:R-:W-:Y:S02]  /*b830*/  IMAD.IADD R45, R72, 0x1, -R45 ;  /* 0x00000001482d7824 */ /* 0x000fe400078e0a2d */
[----:B------:R-:W-:-:S04]  /*b840*/  IMAD R40, R40, 0x40, R41 ;  /* 0x0000004028287824 */ /* 0x000fc800078e0229 */
[----:B------:R-:W-:-:S04]  /*b850*/  IMAD R46, R45, 0x8, R40 ;  /* 0x000000082d2e7824 */ /* 0x000fc800078e0228 */
[----:B------:R-:W-:-:S04]  /*b860*/  @P1 IMAD.HI.U32 R13, R46, R13, RZ ;  /* 0x0000000d2e0d1227 */ /* 0x000fc800078e00ff */
[-C--:B------:R-:W-:Y:S01]  /*b870*/  FMUL.FTZ R77, R32, R21.reuse ;  /* 0x00000015204d7220 */ /* 0x080fe20000410000 */
[----:B------:R-:W-:Y:S01]  /*b880*/  FMUL.FTZ R32, R48, R21 ;  /* 0x0000001530207220 */ /* 0x000fe20000410000 */
[----:B------:R-:W-:-:S03]  /*b890*/  @P1 SHF.R.U32.HI R46, RZ, R74, R13 ;  /* 0x0000004aff2e1219 */ /* 0x000fc6000001160d */
[----:B------:R1:W0:Y:S01]  /*b8a0*/  MUFU.TANH R79, R32 ;  /* 0x00000020004f7308 */ /* 0x0002220000002400 */
[----:B------:R-:W-:Y:S01]  /*b8b0*/  LOP3.LUT R44, R44, 0x7ffffffc, RZ, 0xc0, !PT ;  /* 0x7ffffffc2c2c7812 */ /* 0x000fe200078ec0ff */
[----:B------:R-:W-:Y:S01]  /*b8c0*/  IMAD.MOV.U32 R41, RZ, RZ, -0x60 ;  /* 0xffffffa0ff297424 */ /* 0x000fe200078e00ff */
[----:B------:R-:W2:Y:S01]  /*b8d0*/  SHFL.IDX PT, R40, R46, RZ, 0x1c1f ;  /* 0x001c1fff2e287589 */ /* 0x000ea200000e0000 */
[-C--:B------:R-:W-:Y:S01]  /*b8e0*/  FMUL.FTZ R48, R50, R21.reuse ;  /* 0x0000001532307220 */ /* 0x080fe20000410000 */
[-C--:B-1----:R-:W-:Y:S01]  /*b8f0*/  FMUL.FTZ R32, R57, R21.reuse ;  /* 0x0000001539207220 */ /* 0x082fe20000410000 */
        /* <DEDUP_REMOVED lines=21> */
[----:B------:R-:W-:Y:S01]  /*ba50*/  FMUL.FTZ R21, R71, R21 ;  /* 0x0000001547157220 */ /* 0x000fe20000410000 */
[----:B------:R-:W-:Y:S01]  /*ba60*/  IMAD R41, R0, R41, 0x1 ;  /* 0x0000000100297424 */ /* 0x000fe200078e0229 */
[----:B------:R-:W1:Y:S03]  /*ba70*/  MUFU.TANH R14, R14 ;  /* 0x0000000e000e7308 */ /* 0x000e660000002400 */
[----:B------:R-:W-:Y:S01]  /*ba80*/  IMAD R41, R44, -0x2, R41 ;  /* 0xfffffffe2c297824 */ /* 0x000fe200078e0229 */
[----:B------:R-:W-:-:S04]  /*ba90*/  LOP3.LUT R43, RZ, R6, RZ, 0x33, !PT ;  /* 0x00000006ff2b7212 */ /* 0x000fc800078e33ff */
[----:B------:R-:W0:Y:S01]  /*baa0*/  MUFU.TANH R19, R19 ;  /* 0x0000001300137308 */ /* 0x000e220000002400 */
[----:B------:R-:W-:-:S07]  /*bab0*/  IADD3 R12, -R4, R41, R5 ;  /* 0x00000029040c7210 */ /* 0x000fce0007ffe105 */
        /* <DEDUP_REMOVED lines=40> */
[----:B------:R-:W0:Y:S01]  /*bd40*/  MUFU.TANH R21, R21 ;  /* 0x0000001500157308 */ /* 0x000e220000002400 */
[----:B------:R-:W-:-:S02]  /*bd50*/  IMAD.IADD R44, R12, 0x1, R7 ;  /* 0x000000010c2c7824 */ /* 0x000fc400078e0207 */
[----:B------:R-:W-:Y:S02]  /*bd60*/  IMAD.IADD R43, R12, 0x1, R43 ;  /* 0x000000010c2b7824 */ /* 0x000fe400078e022b */
[----:B------:R-:W-:Y:S02]  /*bd70*/  IMAD R67, R0, -0x60, R8 ;  /* 0xffffffa000437824 */ /* 0x000fe400078e0208 */
[----:B------:R-:W-:Y:S02]  /*bd80*/  VIADD R71, R41, 0xffffffff ;  /* 0xffffffff29477836 */ /* 0x000fe40000000000 */
[--C-:B--2---:R-:W-:Y:S02]  /*bd90*/  IMAD.IADD R6, R44, 0x1, R40.reuse ;  /* 0x000000012c067824 */ /* 0x104fe400078e0228 */
[----:B------:R-:W-:Y:S01]  /*bda0*/  IMAD.IADD R7, R43, 0x1, R40 ;  /* 0x000000012b077824 */ /* 0x000fe200078e0228 */
[----:B-1-34-:R-:W-:Y:S06]  /*bdb0*/  @!P2 BRA `(.L_x_3697) ;  /* 0x000000000044a947 */ /* 0x01afec0003800000 */
[----:B------:R-:W-:Y:S01]  /*bdc0*/  IADD3 R8, -R4, R5, R40 ;  /* 0x0000000504087210 */ /* 0x000fe20007ffe128 */
[----:B------:R-:W-:Y:S03]  /*bdd0*/  BSSY B1, `(.L_x_3698) ;  /* 0x000000c000017945 */ /* 0x000fe60003800000 */
[----:B------:R-:W-:-:S13]  /*bde0*/  ISETP.GT.AND P1, PT, R8, -0x1, PT ;  /* 0xffffffff0800780c */ /* 0x000fda0003f24270 */
[----:B------:R-:W-:Y:S05]  /*bdf0*/  @P1 BRA `(.L_x_3699) ;  /* 0x0000000000181947 */ /* 0x000fea0003800000 */
[----:B------:R-:W-:Y:S02]  /*be00*/  ISETP.NE.AND P1, PT, R9, 0x1, PT ;  /* 0x000000010900780c */ /* 0x000fe40003f25270 */
[----:B------:R-:W-:-:S11]  /*be10*/  LOP3.LUT R41, RZ, R8, RZ, 0x33, !PT ;  /* 0x00000008ff297212 */ /* 0x000fd600078e33ff */
[----:B------:R-:W-:-:S05]  /*be20*/  @P1 IMAD.HI.U32 R8, R41, R10, RZ ;  /* 0x0000000a29081227 */ /* 0x000fca00078e00ff */
[----:B------:R-:W-:-:S04]  /*be30*/  @P1 SHF.R.U32.HI R41, RZ, R11, R8 ;  /* 0x0000000bff291219 */ /* 0x000fc80000011608 */
[----:B------:R-:W-:Y:S01]  /*be40*/  LOP3.LUT R8, RZ, R41, RZ, 0x33, !PT ;  /* 0x00000029ff087212 */ /* 0x000fe200078e33ff */
[----:B------:R-:W-:Y:S06]  /*be50*/  BRA `(.L_x_3700) ;  /* 0x00000000000c7947 */ /* 0x000fec0003800000 */
.L_x_3699:
[----:B------:R-:W-:-:S13]  /*be60*/  ISETP.NE.AND P1, PT, R9, 0x1, PT ;  /* 0x000000010900780c */ /* 0x000fda0003f25270 */
[----:B------:R-:W-:-:S05]  /*be70*/  @P1 IMAD.HI.U32 R12, R8, R10, RZ ;  /* 0x0000000a080c1227 */ /* 0x000fca00078e00ff */
[----:B------:R-:W-:-:S07]  /*be80*/  @P1 SHF.R.U32.HI R8, RZ, R11, R12 ;  /* 0x0000000bff081219 */ /* 0x000fce000001160c */
.L_x_3700:
[----:B------:R-:W-:Y:S05]  /*be90*/  BSYNC B1 ;  /* 0x0000000000017941 */ /* 0x000fea0003800000 */
.L_x_3698:
[----:B------:R-:W-:-:S05]  /*bea0*/  IMAD R8, R8, R9, R71 ;  /* 0x0000000908087224 */ /* 0x000fca00078e0247 */
[----:B------:R-:W-:Y:S02]  /*beb0*/  VIMNMX R7, R7, R8, !PT ;  /* 0x0000000807077248 */ /* 0x000fe40007fe0100 */
[----:B------:R-:W-:-:S07]  /*bec0*/  VIADDMNMX R6, R8, R9, R6, PT ;  /* 0x0000000908067246 */ /* 0x000fce0003800106 */
.L_x_3697:
[----:B------:R-:W-:Y:S05]  /*bed0*/  BSYNC B0 ;  /* 0x0000000000007941 */ /* 0x000fea0003800000 */
.L_x_3696:
[C---:B------:R-:W-:Y:S01]  /*bee0*/  ISETP.GE.AND P1, PT, R67.reuse, 0x9, PT ;  /* 0x000000094300780c */ /* 0x040fe20003f26270 */
[----:B------:R-:W1:Y:S01]  /*bef0*/  SHFL.IDX PT, R46, R46, 0x1, 0x1c1f ;  /* 0x003c1f002e2e7f89 */ /* 0x000e6200000e0000 */
[----:B------:R-:W-:Y:S01]  /*bf00*/  ISETP.GE.AND P2, PT, R67, 0x2, PT ;  /* 0x000000024300780c */ /* 0x000fe20003f46270 */
[----:B------:R-:W-:Y:S01]  /*bf10*/  BSSY B0, `(.L_x_3701) ;  /* 0x0000087000007945 */ /* 0x000fe20003800000 */
[----:B------:R-:W-:Y:S02]  /*bf20*/  P2R R73, PR, RZ, 0x2 ;  /* 0x00000002ff497803 */ /* 0x000fe40000000000 */
[----:B------:R-:W-:Y:S02]  /*bf30*/  ISETP.GT.AND P1, PT, R7, 0x8, !P1 ;  /* 0x000000080700780c */ /* 0x000fe40004f24270 */
[----:B------:R-:W-:Y:S02]  /*bf40*/  P2R R41, PR, RZ, 0x4 ;  /* 0x00000004ff297803 */ /* 0x000fe40000000000 */
[----:B------:R-:W-:-:S02]  /*bf50*/  ISETP.LT.OR P1, PT, R6, 0x9, P1 ;  /* 0x000000090600780c */ /* 0x000fc40000f21670 */
[----:B------:R-:W-:Y:S02]  /*bf60*/  ISETP.GT.AND P2, PT, R7, 0x1, !P2 ;  /* 0x000000010700780c */ /* 0x000fe40005744270 */
[----:B------:R-:W-:Y:S02]  /*bf70*/  ISETP.GE.AND P3, PT, R67, 0xa, PT ;  /* 0x0000000a4300780c */ /* 0x000fe40003f66270 */
[----:B0-----:R-:W-:Y:S02]  /*bf80*/  FSEL R170, R20, -INF , !P1 ;  /* 0xff80000014aa7808 */ /* 0x001fe40004800000 */
[----:B------:R-:W-:Y:S02]  /*bf90*/  ISETP.LT.OR P2, PT, R6, 0x2, P2 ;  /* 0x000000020600780c */ /* 0x000fe40001741670 */
[----:B------:R-:W-:Y:S02]  /*bfa0*/  ISETP.GT.AND P1, PT, R7, 0x9, !P3 ;  /* 0x000000090700780c */ /* 0x000fe40005f24270 */
[----:B------:R-:W-:-:S02]  /*bfb0*/  FSEL R168, R19, -INF , !P2 ;  /* 0xff80000013a87808 */ /* 0x000fc40005000000 */
[----:B------:R-:W-:Y:S01]  /*bfc0*/  ISETP.LT.OR P1, PT, R6, 0xa, P1 ;  /* 0x0000000a0600780c */ /* 0x000fe20000f21670 */
[----:B-1----:R-:W-:Y:S01]  /*bfd0*/  IMAD.IADD R8, R44, 0x1, R46 ;  /* 0x000000012c087824 */ /* 0x002fe200078e022e */
        /* <DEDUP_REMOVED lines=75> */
[----:B------:R-:W-:Y:S02]  /*c490*/  P2R R19, PR, RZ, 0x8 ;  /* 0x00000008ff137803 */ /* 0x000fe40000000000 */
[----:B------:R-:W-:-:S02]  /*c4a0*/  FSEL R40, R85, -INF , !P1 ;  /* 0xff80000055287808 */ /* 0x000fc40004800000 */
        /* <DEDUP_REMOVED lines=38> */
.L_x_3704:
[----:B------:R-:W-:-:S13]  /*c710*/  ISETP.NE.AND P6, PT, R9, 0x1, PT ;  /* 0x000000010900780c */ /* 0x000fda0003fc5270 */
[----:B------:R-:W-:-:S05]  /*c720*/  @P6 IMAD.HI.U32 R10, R4, R10, RZ ;  /* 0x0000000a040a6227 */ /* 0x000fca00078e00ff */
[----:B------:R-:W-:-:S07]  /*c730*/  @P6 SHF.R.U32.HI R4, RZ, R11, R10 ;  /* 0x0000000bff046219 */ /* 0x000fce000001160a */
.L_x_3705:
[----:B------:R-:W-:Y:S05]  /*c740*/  BSYNC B1 ;  /* 0x0000000000017941 */ /* 0x000fea0003800000 */
.L_x_3703:
[----:B------:R-:W-:-:S05]  /*c750*/  IMAD R4, R4, R9, R71 ;  /* 0x0000000904047224 */ /* 0x000fca00078e0247 */
[----:B------:R-:W-:Y:S02]  /*c760*/  VIADDMNMX R8, R4, R9, R8, PT ;  /* 0x0000000904087246 */ /* 0x000fe40003800108 */
[----:B------:R-:W-:-:S07]  /*c770*/  VIMNMX R7, R7, R4, !PT ;  /* 0x0000000407077248 */ /* 0x000fce0007fe0100 */
.L_x_3702:
[----:B------:R-:W-:Y:S05]  /*c780*/  BSYNC B0 ;  /* 0x0000000000007941 */ /* 0x000fea0003800000 */
.L_x_3701:
[----:B------:R-:W-:Y:S02]  /*c790*/  ISETP.GT.AND P5, PT, R7, RZ, !P5 ;  /* 0x000000ff0700720c */ /* 0x000fe40006fa4270 */
        /* <DEDUP_REMOVED lines=59> */
[----:B------:R-:W-:Y:S01]  /*cb50*/  ISETP.NE.AND P5, PT, R93, RZ, PT ;  /* 0x000000ff5d00720c */ /* 0x000fe20003fa5270 */
[----:B------:R-:W2:Y:S03]  /*cb60*/  LDL R52, [R1+0x460] ;  /* 0x0004600001347983 */ /* 0x000ea60000100800 */
        /* <DEDUP_REMOVED lines=11> */
[C---:B------:R-:W-:Y:S02]  /*cc20*/  ISETP.GT.AND P5, PT, R7.reuse, 0x48, !P6 ;  /* 0x000000480700780c */ /* 0x040fe400077a4270 */
[----:B------:R-:W-:Y:S02]  /*cc30*/  ISETP.NE.AND P6, PT, R14, RZ, PT ;  /* 0x000000ff0e00720c */ /* 0x000fe40003fc5270 */
[----:B------:R-:W3:Y:S01]  /*cc40*/  LDL.64 R14, [R1+0x440] ;  /* 0x00044000010e7983 */ /* 0x000ee20000100a00 */
[----:B------:R-:W-:Y:S02]  /*cc50*/  ISETP.LT.OR P5, PT, R8, 0x49, P5 ;  /* 0x000000490800780c */ /* 0x000fe40002fa1670 */
[----:B------:R-:W-:Y:S02]  /*cc60*/  ISETP.GT.AND P1, PT, R7, 0x49, !P1 ;  /* 0x000000490700780c */ /* 0x000fe40004f24270 */
[----:B------:R-:W-:-:S02]  /*cc70*/  FSEL R24, R59, -INF , !P5 ;  /* 0xff8000003b187808 */ /* 0x000fc40006800000 */
[C---:B------:R-:W-:Y:S02]  /*cc80*/  ISETP.GT.AND P2, PT, R7.reuse, 0x50, !P2 ;  /* 0x000000500700780c */ /* 0x040fe40005744270 */
[C---:B------:R-:W-:Y:S02]  /*cc90*/  ISETP.LT.OR P1, PT, R8.reuse, 0x4a, P1 ;  /* 0x0000004a0800780c */ /* 0x040fe40000f21670 */
[C---:B------:R-:W-:Y:S02]  /*cca0*/  ISETP.GT.AND P3, PT, R7.reuse, 0x51, !P3 ;  /* 0x000000510700780c */ /* 0x040fe40005f64270 */
[----:B------:R-:W-:Y:S02]  /*ccb0*/  ISETP.LT.OR P2, PT, R8, 0x51, P2 ;  /* 0x000000510800780c */ /* 0x000fe40001741670 */
[----:B------:R-:W-:Y:S02]  /*ccc0*/  FSEL R48, R32, -INF , !P1 ;  /* 0xff80000020307808 */ /* 0x000fe40004800000 */
[----:B------:R-:W-:-:S02]  /*ccd0*/  ISETP.GT.AND P4, PT, R7, 0x58, !P4 ;  /* 0x000000580700780c */ /* 0x000fc40006784270 */
[----:B------:R-:W-:Y:S02]  /*cce0*/  ISETP.LT.OR P3, PT, R8, 0x52, P3 ;  /* 0x000000520800780c */ /* 0x000fe40001f61670 */
[----:B------:R-:W-:Y:S02]  /*ccf0*/  FSEL R32, R50, -INF , !P2 ;  /* 0xff80000032207808 */ /* 0x000fe40005000000 */
[----:B------:R-:W-:Y:S02]  /*cd00*/  ISETP.GT.AND P1, PT, R7, 0x59, !P6 ;  /* 0x000000590700780c */ /* 0x000fe40007724270 */
[C---:B------:R-:W-:Y:S02]  /*cd10*/  ISETP.LT.OR P4, PT, R8.reuse, 0x59, P4 ;  /* 0x000000590800780c */ /* 0x040fe40002781670 */
[----:B------:R-:W-:Y:S02]  /*cd20*/  FSEL R49, R51, -INF , !P3 ;  /* 0xff80000033317808 */ /* 0x000fe40005800000 */
[----:B------:R-:W-:-:S02]  /*cd30*/  ISETP.LT.OR P1, PT, R8, 0x5a, P1 ;  /* 0x0000005a0800780c */ /* 0x000fc40000f21670 */
[----:B------:R-:W-:Y:S02]  /*cd40*/  FSEL R50, R13, -INF , !P4 ;  /* 0xff8000000d327808 */ /* 0x000fe40006000000 */
[----:B------:R-:W-:Y:S02]  /*cd50*/  FSEL R51, R21, -INF , !P1 ;  /* 0xff80000015337808 */ /* 0x000fe40004800000 */
[----:B---3--:R-:W-:-:S04]  /*cd60*/  FMNMX.FTZ R4, R82, R14, !PT ;  /* 0x0000000e52047209 */ /* 0x008fc80007810000 */
        /* <DEDUP_REMOVED lines=50> */
[----:B------:R-:W3:Y:S01]  /*d090*/  LDL.64 R4, [R1+0x450] ;  /* 0x0004500001047983 */ /* 0x000ee20000100a00 */
[----:B0-----:R-:W-:-:S03]  /*d0a0*/  FMNMX.FTZ R8, R9, R10, !PT ;  /* 0x0000000a09087209 */ /* 0x001fc60007810000 */
[----:B------:R0:W-:Y:S04]  /*d0b0*/  STL.64 [R1+0x440], R6 ;  /* 0x0004400601007387 */ /* 0x0001e80000100a00 */
[----:B------:R-:W4:Y:S04]  /*d0c0*/  LDL R10, [R1+0x444] ;  /* 0x00044400010a7983 */ /* 0x000f280000100800 */
[----:B------:R-:W-:Y:S04]  /*d0d0*/  STL [R1+0x440], R8 ;  /* 0x0004400801007387 */ /* 0x000fe80000100800 */
[----:B------:R-:W2:Y:S04]  /*d0e0*/  LDL R11, [R1+0x440] ;  /* 0x00044000010b7983 */ /* 0x000ea80000100800 */
[----:B----4-:R-:W1:Y:S01]  /*d0f0*/  SHFL.BFLY PT, R7, R10, 0x2, 0x1f ;  /* 0x0c401f000a077f89 */ /* 0x010e6200000e0000 */
[----:B--2---:R-:W-:Y:S01]  /*d100*/  FMUL.FTZ R9, R52, R11 ;  /* 0x0000000b34097220 */ /* 0x004fe20000410000 */
[----:B------:R-:W-:-:S04]  /*d110*/  FSETP.NEU.FTZ.AND P1, PT, R11, -INF , PT ;  /* 0xff8000000b00780b */ /* 0x000fc80003f3d000 */
[----:B------:R-:W-:-:S05]  /*d120*/  FSEL R9, R9, RZ, P1 ;  /* 0x000000ff09097208 */ /* 0x000fca0000800000 */
[----:B0-----:R-:W-:Y:S01]  /*d130*/  FFMA.FTZ R6, R80, R52, -R9 ;  /* 0x0000003450067223 */ /* 0x001fe20000010809 */
[----:B-1----:R-:W-:-:S03]  /*d140*/  FMNMX.FTZ R7, R7, R10, !PT ;  /* 0x0000000a07077209 */ /* 0x002fc60007810000 */
[----:B------:R0:W-:Y:S02]  /*d150*/  MUFU.EX2 R47, R6 ;  /* 0x00000006002f7308 */ /* 0x0001e40000000800 */
[----:B0-----:R-:W0:Y:S01]  /*d160*/  SHFL.BFLY PT, R6, R7, 0x1, 0x1f ;  /* 0x0c201f0007067f89 */ /* 0x001e2200000e0000 */
[----:B------:R-:W-:Y:S01]  /*d170*/  FSEL R11, R11, RZ, P1 ;  /* 0x000000ff0b0b7208 */ /* 0x000fe20000800000 */
[-CC-:B------:R-:W-:Y:S01]  /*d180*/  FFMA.FTZ R13, R82, R52.reuse, -R9.reuse ;  /* 0x00000034520d7223 */ /* 0x180fe20000010809 */
[----:B------:R-:W-:-:S03]  /*d190*/  FFMA.FTZ R21, R34, R52, -R9 ;  /* 0x0000003422157223 */ /* 0x000fc60000010809 */
[----:B------:R-:W-:Y:S01]  /*d1a0*/  FADD.FTZ R11, R14, -R11 ;  /* 0x8000000b0e0b7221 */ /* 0x000fe20000010000 */
[----:B0-----:R-:W-:-:S04]  /*d1b0*/  FMNMX.FTZ R6, R7, R6, !PT ;  /* 0x0000000607067209 */ /* 0x001fc80007810000 */
[C---:B------:R-:W-:Y:S01]  /*d1c0*/  FSETP.NEU.FTZ.AND P1, PT, R6.reuse, -INF , PT ;  /* 0xff8000000600780b */ /* 0x040fe20003f3d000 */
[----:B------:R-:W-:-:S03]  /*d1d0*/  FMUL.FTZ R7, R6, R52 ;  /* 0x0000003406077220 */ /* 0x000fc60000410000 */
[----:B------:R-:W-:Y:S02]  /*d1e0*/  FSEL R8, R6, RZ, P1 ;  /* 0x000000ff06087208 */ /* 0x000fe40000800000 */
[----:B------:R-:W-:-:S03]  /*d1f0*/  FSEL R7, R7, RZ, P1 ;  /* 0x000000ff07077208 */ /* 0x000fc60000800000 */
[----:B------:R-:W-:Y:S01]  /*d200*/  FADD.FTZ R15, R15, -R8 ;  /* 0x800000080f0f7221 */ /* 0x000fe20000010000 */
[-C--:B------:R-:W-:Y:S01]  /*d210*/  FMUL.FTZ R11, R11, R52.reuse ;  /* 0x000000340b0b7220 */ /* 0x080fe20000410000 */
[-C--:B------:R-:W-:Y:S01]  /*d220*/  FFMA.FTZ R34, R44, R52.reuse, -R7 ;  /* 0x000000342c227223 */ /* 0x080fe20000010807 */
[-CC-:B------:R-:W-:Y:S01]  /*d230*/  FFMA.FTZ R168, R168, R52.reuse, -R9.reuse ;  /* 0x00000034a8a87223 */ /* 0x180fe20000010809 */
[----:B------:R-:W-:Y:S01]  /*d240*/  FMUL.FTZ R15, R52, R15 ;  /* 0x0000000f340f7220 */ /* 0x000fe20000410000 */
[-C--:B------:R-:W-:Y:S01]  /*d250*/  FFMA.FTZ R185, R36, R52.reuse, -R9 ;  /* 0x0000003424b97223 */ /* 0x080fe20000010809 */
[-CC-:B------:R-:W-:Y:S01]  /*d260*/  FFMA.FTZ R169, R46, R52.reuse, -R7.reuse ;  /* 0x000000342ea97223 */ /* 0x180fe20000010807 */
[----:B------:R-:W-:Y:S01]  /*d270*/  MUFU.EX2 R13, R13 ;  /* 0x0000000d000d7308 */ /* 0x000fe20000000800 */
[-C--:B------:R-:W-:Y:S01]  /*d280*/  FFMA.FTZ R208, R30, R52.reuse, -R7 ;  /* 0x000000341ed07223 */ /* 0x080fe20000010807 */
[-C--:B------:R-:W-:Y:S01]  /*d290*/  FFMA.FTZ R170, R170, R52.reuse, -R9 ;  /* 0x00000034aaaa7223 */ /* 0x080fe20000010809 */
[----:B------:R-:W-:-:S05]  /*d2a0*/  FFMA.FTZ R171, R43, R52, -R7 ;  /* 0x000000342bab7223 */ /* 0x000fca0000010807 */
[----:B------:R-:W3:Y:S01]  /*d2b0*/  MUFU.EX2 R36, R11 ;  /* 0x0000000b00247308 */ /* 0x000ee20000000800 */
[-CC-:B------:R-:W-:Y:S01]  /*d2c0*/  FFMA.FTZ R186, R20, R52.reuse, -R9.reuse ;  /* 0x0000003414ba7223 */ /* 0x180fe20000010809 */
[----:B------:R-:W-:-:S06]  /*d2d0*/  FFMA.FTZ R20, R12, R52, -R9 ;  /* 0x000000340c147223 */ /* 0x000fcc0000010809 */
[----:B------:R-:W-:Y:S01]  /*d2e0*/  MUFU.EX2 R34, R34 ;  /* 0x0000002200227308 */ /* 0x000fe20000000800 */
[----:B------:R-:W-:-:S07]  /*d2f0*/  FFMA.FTZ R12, R41, R52, -R7 ;  /* 0x00000034290c7223 */ /* 0x000fce0000010807 */
[----:B------:R-:W0:Y:S01]  /*d300*/  MUFU.EX2 R30, R15 ;  /* 0x0000000f001e7308 */ /* 0x000e220000000800 */
[----:B------:R-:W-:-:S07]  /*d310*/  FFMA.FTZ R230, R78, R52, -R9 ;  /* 0x000000344ee67223 */ /* 0x000fce0000010809 */
[----:B------:R-:W1:Y:S01]  /*d320*/  MUFU.EX2 R168, R168 ;  /* 0x000000a800a87308 */ /* 0x000e620000000800 */
[----:B------:R-:W-:-:S07]  /*d330*/  FFMA.FTZ R219, R45, R52, -R7 ;  /* 0x000000342ddb7223 */ /* 0x000fce0000010807 */
[----:B------:R-:W2:Y:S01]  /*d340*/  MUFU.EX2 R169, R169 ;  /* 0x000000a900a97308 */ /* 0x000ea20000000800 */
[----:B------:R-:W-:-:S07]  /*d350*/  FFMA.FTZ R231, R76, R52, -R9 ;  /* 0x000000344ce77223 */ /* 0x000fce0000010809 */
[----:B------:R-:W4:Y:S01]  /*d360*/  MUFU.EX2 R170, R170 ;  /* 0x000000aa00aa7308 */ /* 0x000f220000000800 */
[----:B------:R-:W-:-:S07]  /*d370*/  FFMA.FTZ R225, R39, R52, -R7 ;  /* 0x0000003427e17223 */ /* 0x000fce0000010807 */
[----:B------:R-:W5:Y:S01]  /*d380*/  MUFU.EX2 R171, R171 ;  /* 0x000000ab00ab7308 */ /* 0x000f620000000800 */
        /* <DEDUP_REMOVED lines=15> */
[----:B------:R-:W-:Y:S01]  /*d480*/  FFMA.FTZ R196, R38, R52, -R9 ;  /* 0x0000003426c47223 */ /* 0x000fe20000010809 */
[----:B---3--:R-:W-:Y:S01]  /*d490*/  FFMA.FTZ R9, R36, R4, R13 ;  /* 0x0000000424097223 */ /* 0x008fe2000001000d */
[----:B0-----:R-:W-:Y:S01]  /*d4a0*/  FFMA.FTZ R4, R5, R30, R34 ;  /* 0x0000001e05047223 */ /* 0x001fe20000010022 */
[----:B------:R-:W-:-:S03]  /*d4b0*/  FFMA.FTZ R217, R35, R52, -R7 ;  /* 0x0000003423d97223 */ /* 0x000fc60000010807 */
[----:B------:R-:W0:Y:S01]  /*d4c0*/  MUFU.EX2 R219, R219 ;  /* 0x000000db00db7308 */ /* 0x000e220000000800 */
[----:B-1----:R-:W-:Y:S01]  /*d4d0*/  FADD.FTZ R9, R168, R9 ;  /* 0x00000009a8097221 */ /* 0x002fe20000010000 */
[----:B--2---:R-:W-:Y:S01]  /*d4e0*/  FADD.FTZ R4, R169, R4 ;  /* 0x00000004a9047221 */ /* 0x004fe20000010000 */
[----:B------:R-:W-:-:S05]  /*d4f0*/  FFMA.FTZ R218, R37, R52, -R7 ;  /* 0x0000003425da7223 */ /* 0x000fca0000010807 */
[----:B------:R-:W1:Y:S01]  /*d500*/  MUFU.EX2 R231, R231 ;  /* 0x000000e700e77308 */ /* 0x000e620000000800 */
[----:B----4-:R-:W-:Y:S01]  /*d510*/  FADD.FTZ R8, R170, R9 ;  /* 0x00000009aa087221 */ /* 0x010fe20000010000 */
[----:B-----5:R-:W-:-:S06]  /*d520*/  FADD.FTZ R5, R171, R4 ;  /* 0x00000004ab057221 */ /* 0x020fcc0000010000 */
[----:B------:R-:W2:Y:S01]  /*d530*/  MUFU.EX2 R225, R225 ;  /* 0x000000e100e17308 */ /* 0x000ea20000000800 */
[----:B------:R-:W-:Y:S01]  /*d540*/  FFMA.FTZ R211, R33, R52, -R7 ;  /* 0x0000003421d37223 */ /* 0x000fe20000010807 */
[----:B------:R-:W-:-:S06]  /*d550*/  FADD.FTZ R9, R47, R8 ;  /* 0x000000082f097221 */ /* 0x000fcc0000010000 */
[----:B------:R-:W3:Y:S01]  /*d560*/  MUFU.EX2 R228, R228 ;  /* 0x000000e400e47308 */ /* 0x000ee20000000800 */
[----:B------:R-:W-:Y:S01]  /*d570*/  FADD.FTZ R4, R12, R5 ;  /* 0x000000050c047221 */ /* 0x000fe20000010000 */
[----:B------:R-:W-:-:S06]  /*d580*/  FFMA.FTZ R212, R31, R52, -R7 ;  /* 0x000000341fd47223 */ /* 0x000fcc0000010807 */
[----:B------:R-:W4:Y:S01]  /*d590*/  MUFU.EX2 R217, R217 ;  /* 0x000000d900d97308 */ /* 0x000f220000000800 */
[----:B------:R-:W-:Y:S01]  /*d5a0*/  FADD.FTZ R8, R230, R9 ;  /* 0x00000009e6087221 */ /* 0x000fe20000010000 */
[----:B0-----:R-:W-:-:S06]  /*d5b0*/  FADD.FTZ R4, R219, R4 ;  /* 0x00000004db047221 */ /* 0x001fcc0000010000 */
[----:B------:R-:W0:Y:S08]  /*d5c0*/  MUFU.EX2 R229, R229 ;  /* 0x000000e500e57308 */ /* 0x000e300000000800 */
[----:B------:R-:W5:Y:S01]  /*d5d0*/  MUFU.EX2 R218, R218 ;  /* 0x000000da00da7308 */ /* 0x000f620000000800 */
[----:B-1----:R-:W-:Y:S01]  /*d5e0*/  FADD.FTZ R5, R231, R8 ;  /* 0x00000008e7057221 */ /* 0x002fe20000010000 */
[----:B--2---:R-:W-:-:S06]  /*d5f0*/  FADD.FTZ R4, R225, R4 ;  /* 0x00000004e1047221 */ /* 0x004fcc0000010000 */
[----:B------:R-:W1:Y:S01]  /*d600*/  MUFU.EX2 R216, R216 ;  /* 0x000000d800d87308 */ /* 0x000e620000000800 */
[----:B------:R-:W-:-:S07]  /*d610*/  FFMA.FTZ R209, R18, R52, -R7 ;  /* 0x0000003412d17223 */ /* 0x000fce0000010807 */
[----:B------:R-:W2:Y:S01]  /*d620*/  MUFU.EX2 R211, R211 ;  /* 0x000000d300d37308 */ /* 0x000ea20000000800 */
[----:B---3--:R-:W-:Y:S01]  /*d630*/  FADD.FTZ R8, R228, R5 ;  /* 0x00000005e4087221 */ /* 0x008fe20000010000 */
[----:B----4-:R-:W-:-:S06]  /*d640*/  FADD.FTZ R5, R217, R4 ;  /* 0x00000004d9057221 */ /* 0x010fcc0000010000 */
[----:B------:R-:W3:Y:S01]  /*d650*/  MUFU.EX2 R215, R215 ;  /* 0x000000d700d77308 */ /* 0x000ee20000000800 */
[----:B------:R-:W-:-:S07]  /*d660*/  FFMA.FTZ R202, R29, R52, -R7 ;  /* 0x000000341dca7223 */ /* 0x000fce0000010807 */
[----:B------:R-:W4:Y:S01]  /*d670*/  MUFU.EX2 R212, R212 ;  /* 0x000000d400d47308 */ /* 0x000f220000000800 */
[----:B0-----:R-:W-:Y:S01]  /*d680*/  FADD.FTZ R9, R229, R8 ;  /* 0x00000008e5097221 */ /* 0x001fe20000010000 */
[----:B-----5:R-:W-:-:S06]  /*d690*/  FADD.FTZ R4, R218, R5 ;  /* 0x00000005da047221 */ /* 0x020fcc0000010000 */
[----:B------:R-:W0:Y:S01]  /*d6a0*/  MUFU.EX2 R214, R214 ;  /* 0x000000d600d67308 */ /* 0x000e220000000800 */
[----:B------:R-:W-:-:S07]  /*d6b0*/  FFMA.FTZ R203, R28, R52, -R7 ;  /* 0x000000341ccb7223 */ /* 0x000fce0000010807 */
        /* <DEDUP_REMOVED lines=53> */
[----:B------:R-:W3:Y:S08]  /*da10*/  MUFU.EX2 R186, R186 ;  /* 0x000000ba00ba7308 */ /* 0x000ef00000000800 */
[----:B------:R-:W4:Y:S01]  /*da20*/  MUFU.EX2 R19, R19 ;  /* 0x0000001300137308 */ /* 0x000f220000000800 */
[----:B0-----:R-:W-:Y:S01]  /*da30*/  FADD.FTZ R4, R196, R5 ;  /* 0x00000005c4047221 */ /* 0x001fe20000010000 */
[----:B-----5:R-:W-:-:S06]  /*da40*/  FADD.FTZ R7, R190, R7 ;  /* 0x00000007be077221 */ /* 0x020fcc0000010000 */
[----:B------:R-:W0:Y:S08]  /*da50*/  MUFU.EX2 R20, R20 ;  /* 0x0000001400147308 */ /* 0x000e300000000800 */
[----:B------:R-:W5:Y:S01]  /*da60*/  MUFU.EX2 R14, R14 ;  /* 0x0000000e000e7308 */ /* 0x000f620000000800 */
[----:B-1----:R-:W-:Y:S01]  /*da70*/  FADD.FTZ R5, R185, R4 ;  /* 0x00000004b9057221 */ /* 0x002fe20000010000 */
[----:B--2---:R-:W-:-:S06]  /*da80*/  FADD.FTZ R4, R18, R7 ;  /* 0x0000000712047221 */ /* 0x004fcc0000010000 */
[----:B------:R-:W1:Y:S08]  /*da90*/  MUFU.EX2 R21, R21 ;  /* 0x0000001500157308 */ /* 0x000e700000000800 */
[----:B------:R-:W2:Y:S01]  /*daa0*/  MUFU.EX2 R15, R15 ;  /* 0x0000000f000f7308 */ /* 0x000ea20000000800 */
[----:B---3--:R-:W-:Y:S01]  /*dab0*/  FADD.FTZ R5, R186, R5 ;  /* 0x00000005ba057221 */ /* 0x008fe20000010000 */
[----:B----4-:R-:W-:-:S03]  /*dac0*/  FADD.FTZ R7, R19, R4 ;  /* 0x0000000413077221 */ /* 0x010fc60000010000 */
[----:B0-----:R-:W-:Y:S01]  /*dad0*/  FADD.FTZ R8, R20, R5 ;  /* 0x0000000514087221 */ /* 0x001fe20000010000 */
[----:B-----5:R-:W-:-:S03]  /*dae0*/  FADD.FTZ R4, R14, R7 ;  /* 0x000000070e047221 */ /* 0x020fc60000010000 */
[----:B-1----:R-:W-:Y:S01]  /*daf0*/  FADD.FTZ R8, R21, R8 ;  /* 0x0000000815087221 */ /* 0x002fe20000010000 */
[----:B------:R-:W-:Y:S01]  /*db00*/  STL [R1+0x444], R6 ;  /* 0x0004440601007387 */ /* 0x000fe20000100800 */
[----:B--2---:R-:W-:-:S05]  /*db10*/  FADD.FTZ R9, R15, R4 ;  /* 0x000000040f097221 */ /* 0x004fca0000010000 */
[----:B------:R0:W-:Y:S04]  /*db20*/  STL.64 [R1+0x450], R8 ;  /* 0x0004500801007387 */ /* 0x0001e80000100a00 */
[----:B------:R-:W2:Y:S01]  /*db30*/  LD.E R7, desc[UR42][R16.64+0x230] ;  /* 0x0002302a10077980 */ /* 0x000ea2000c101900 */
[----:B------:R-:W-:-:S04]  /*db40*/  UIADD3 UR4, UP0, UR37, 0x230, URZ ;  /* 0x0000023025047890 */ /* 0x000fc8000ff1e03f */
[----:B------:R-:W-:Y:S02]  /*db50*/  ULOP3.LUT UR5, UR4, 0x4, URZ, 0xfc, !UPT ;  /* 0x0000000404057892 */ /* 0x000fe4000f8efc3f */
[----:B------:R-:W-:-:S04]  /*db60*/  UIADD3.X UR6, URZ, UR36, URZ, UP0, !UPT ;  /* 0x000000243f067290 */ /* 0x000fc800087fe43f */
[----:B------:R-:W-:Y:S02]  /*db70*/  IMAD.U32 R4, RZ, RZ, UR5 ;  /* 0x00000005ff047e24 */ /* 0x000fe4000f8e00ff */
[----:B------:R-:W-:Y:S02]  /*db80*/  IMAD.U32 R5, RZ, RZ, UR6 ;  /* 0x00000006ff057e24 */ /* 0x000fe4000f8e00ff */
[----:B--2---:R-:W-:-:S05]  /*db90*/  FMUL.FTZ R7, R36, R7 ;  /* 0x0000000724077220 */ /* 0x004fca0000410000 */
[----:B------:R1:W-:Y:S04]  /*dba0*/  ST.E desc[UR42][R16.64+0x230], R7 ;  /* 0x0002300710007985 */ /* 0x0003e8000c10192a */
[----:B------:R-:W2:Y:S02]  /*dbb0*/  LD.E R10, desc[UR42][R4.64] ;  /* 0x0000002a040a7980 */ /* 0x000ea4000c101900 */
[----:B--2---:R-:W-:-:S05]  /*dbc0*/  FMUL.FTZ R11, R36, R10 ;  /* 0x0000000a240b7220 */ /* 0x004fca0000410000 */
[----:B------:R2:W-:Y:S04]  /*dbd0*/  ST.E desc[UR42][R4.64], R11 ;  /* 0x0000000b04007985 */ /* 0x0005e8000c10192a */
[----:B0-----:R-:W3:Y:S04]  /*dbe0*/  LD.E R9, desc[UR42][R16.64+0x240] ;  /* 0x0002402a10097980 */ /* 0x001ee8000c101900 */
[----:B------:R-:W4:Y:S04]  /*dbf0*/  LD.E R143, desc[UR42][R16.64+0x424] ;  /* 0x0004242a108f7980 */ /* 0x000f28000c101900 */
[----:B------:R-:W5:Y:S04]  /*dc00*/  LD.E R25, desc[UR42][R16.64+0x244] ;  /* 0x0002442a10197980 */ /* 0x000f68000c101900 */
[----:B------:R-:W5:Y:S04]  /*dc10*/  LD.E R27, desc[UR42][R16.64+0x250] ;  /* 0x0002502a101b7980 */ /* 0x000f68000c101900 */
[----:B------:R-:W5:Y:S04]  /*dc20*/  LD.E R29, desc[UR42][R16.64+0x254] ;  /* 0x0002542a101d7980 */ /* 0x000f68000c101900 */
[----:B------:R-:W5:Y:S04]  /*dc30*/  LD.E R31, desc[UR42][R16.64+0x260] ;  /* 0x0002602a101f7980 */ /* 0x000f68000c101900 */
[----:B------:R-:W5:Y:S04]  /*dc40*/  LD.E R33, desc[UR42][R16.64+0x264] ;  /* 0x0002642a10217980 */ /* 0x000f68000c101900 */
[----:B-1----:R-:W5:Y:S04]  /*dc50*/  LD.E R7, desc[UR42][R16.64+0x270] ;  /* 0x0002702a10077980 */ /* 0x002f68000c101900 */
[----:B------:R-:W5:Y:S04]  /*dc60*/  LD.E R35, desc[UR42][R16.64+0x274] ;  /* 0x0002742a10237980 */ /* 0x000f68000c101900 */
[----:B------:R-:W5:Y:S04]  /*dc70*/  LD.E R37, desc[UR42][R16.64+0x280] ;  /* 0x0002802a10257980 */ /* 0x000f68000c101900 */
[----:B--2---:R-:W2:Y:S04]  /*dc80*/  LD.E R11, desc[UR42][R16.64+0x284] ;  /* 0x0002842a100b7980 */ /* 0x004ea8000c101900 */
        /* <DEDUP_REMOVED lines=51> */
[----:B------:R-:W-:-:S06]  /*dfc0*/  ULOP3.LUT UR5, UR4, 0x8, URZ, 0xfc, !UPT ;  /* 0x0000000804057892 */ /* 0x000fcc000f8efc3f */
[----:B------:R-:W-:Y:S02]  /*dfd0*/  IMAD.U32 R8, RZ, RZ, UR5 ;  /* 0x00000005ff087e24 */ /* 0x000fe4000f8e00ff */
[C---:B---3--:R-:W-:Y:S01]  /*dfe0*/  FMUL.FTZ R9, R36.reuse, R9 ;  /* 0x0000000924097220 */ /* 0x048fe20000410000 */
[----:B----4-:R-:W-:-:S04]  /*dff0*/  FMUL.FTZ R143, R36, R143 ;  /* 0x0000008f248f7220 */ /* 0x010fc80000410000 */
[----:B------:R0:W-:Y:S01]  /*e000*/  ST.E desc[UR42][R16.64+0x240], R9 ;  /* 0x0002400910007985 */ /* 0x0001e2000c10192a */
[C---:B-----5:R-:W-:Y:S01]  /*e010*/  FMUL.FTZ R25, R36.reuse, R25 ;  /* 0x0000001924197220 */ /* 0x060fe20000410000 */
[C---:B------:R-:W-:Y:S01]  /*e020*/  FMUL.FTZ R27, R36.reuse, R27 ;  /* 0x0000001b241b7220 */ /* 0x040fe20000410000 */
[C---:B------:R-:W-:Y:S01]  /*e030*/  FMUL.FTZ R29, R36.reuse, R29 ;  /* 0x0000001d241d7220 */ /* 0x040fe20000410000 */
[----:B0-----:R-:W-:Y:S02]  /*e040*/  IMAD.U32 R9, RZ, RZ, UR6 ;  /* 0x00000006ff097e24 */ /* 0x001fe4000f8e00ff */
[C---:B------:R-:W-:Y:S01]  /*e050*/  FMUL.FTZ R31, R36.reuse, R31 ;  /* 0x0000001f241f7220 */ /* 0x040fe20000410000 */
[C---:B------:R-:W-:Y:S01]  /*e060*/  FMUL.FTZ R33, R36.reuse, R33 ;  /* 0x0000002124217220 */ /* 0x040fe20000410000 */
[C---:B------:R-:W-:Y:S01]  /*e070*/  FMUL.FTZ R7, R36.reuse, R7 ;  /* 0x0000000724077220 */ /* 0x040fe20000410000 */
[C---:B------:R-:W-:Y:S01]  /*e080*/  FMUL.FTZ R35, R36.reuse, R35 ;  /* 0x0000002324237220 */ /* 0x040fe20000410000 */
[C---:B------:R-:W-:Y:S01]  /*e090*/  FMUL.FTZ R37, R36.reuse, R37 ;  /* 0x0000002524257220 */ /* 0x040fe20000410000 */
[C---:B--2---:R-:W-:Y:S01]  /*e0a0*/  FMUL.FTZ R11, R36.reuse, R11 ;  /* 0x0000000b240b7220 */ /* 0x044fe20000410000 */
        /* <DEDUP_REMOVED lines=112> */
[----:B0-----:R-:W2:Y:S01]  /*e7b0*/  LD.E R11, desc[UR42][R8.64] ;  /* 0x0000002a080b7980 */ /* 0x001ea2000c101900 */
[----:B------:R-:W-:Y:S01]  /*e7c0*/  ULOP3.LUT UR4, UR4, 0xc, URZ, 0xfc, !UPT ;  /* 0x0000000c04047892 */ /* 0x000fe2000f8efc3f */
[----:B------:R-:W-:-:S05]  /*e7d0*/  IMAD.U32 R7, RZ, RZ, UR6 ;  /* 0x00000006ff077e24 */ /* 0x000fca000f8e00ff */
[----:B------:R-:W-:Y:S02]  /*e7e0*/  IMAD.U32 R6, RZ, RZ, UR4 ;  /* 0x00000004ff067e24 */ /* 0x000fe4000f8e00ff */
[----:B--2---:R-:W-:-:S05]  /*e7f0*/  FMUL.FTZ R11, R30, R11 ;  /* 0x0000000b1e0b7220 */ /* 0x004fca0000410000 */
[----:B------:R0:W-:Y:S04]  /*e800*/  ST.E desc[UR42][R8.64], R11 ;  /* 0x0000000b08007985 */ /* 0x0001e8000c10192a */
[----:B------:R-:W2:Y:S02]  /*e810*/  LD.E R25, desc[UR42][R6.64] ;  /* 0x0000002a06197980 */ /* 0x000ea4000c101900 */
[----:B--2---:R-:W-:-:S05]  /*e820*/  FMUL.FTZ R25, R30, R25 ;  /* 0x000000191e197220 */ /* 0x004fca0000410000 */
[----:B------:R1:W-:Y:S04]  /*e830*/  ST.E desc[UR42][R6.64], R25 ;  /* 0x0000001906007985 */ /* 0x0003e8000c10192a */
[----:B------:R-:W2:Y:S04]  /*e840*/  LD.E R147, desc[UR42][R16.64+0x42c] ;  /* 0x00042c2a10937980 */ /* 0x000ea8000c101900 */
[----:B------:R-:W3:Y:S04]  /*e850*/  LD.E R27, desc[UR42][R16.64+0x248] ;  /* 0x0002482a101b7980 */ /* 0x000ee8000c101900 */
[----:B------:R-:W4:Y:S04]  /*e860*/  LD.E R29, desc[UR42][R16.64+0x24c] ;  /* 0x00024c2a101d7980 */ /* 0x000f28000c101900 */
[----:B------:R-:W5:Y:S04]  /*e870*/  LD.E R31, desc[UR42][R16.64+0x258] ;  /* 0x0002582a101f7980 */ /* 0x000f68000c101900 */
[----:B------:R-:W5:Y:S04]  /*e880*/  LD.E R33, desc[UR42][R16.64+0x25c] ;  /* 0x00025c2a10217980 */ /* 0x000f68000c101900 */
[----:B------:R-:W5:Y:S04]  /*e890*/  LD.E R35, desc[UR42][R16.64+0x268] ;  /* 0x0002682a10237980 */ /* 0x000f68000c101900 */
[----:B------:R-:W5:Y:S04]  /*e8a0*/  LD.E R37, desc[UR42][R16.64+0x26c] ;  /* 0x00026c2a10257980 */ /* 0x000f68000c101900 */
[----:B0-----:R-:W5:Y:S04]  /*e8b0*/  LD.E R11, desc[UR42][R16.64+0x278] ;  /* 0x0002782a100b7980 */ /* 0x001f68000c101900 */
        /* <DEDUP_REMOVED lines=54> */
[C---:B--2---:R-:W-:Y:S01]  /*ec20*/  FMUL.FTZ R147, R30.reuse, R147 ;  /* 0x000000931e937220 */ /* 0x044fe20000410000 */
[C---:B---3--:R-:W-:Y:S01]  /*ec30*/  FMUL.FTZ R27, R30.reuse, R27 ;  /* 0x0000001b1e1b7220 */ /* 0x048fe20000410000 */
        /* <DEDUP_REMOVED lines=121> */
[----:B------:R-:W-:Y:S01]  /*f3d0*/  ST.E desc[UR42][R16.64+0x428], R145 ;  /* 0x0004289110007985 */ /* 0x000fe2000c10192a */
[----:B------:R2:W-:Y:S06]  /*f3e0*/  BAR.SYNC.DEFER_BLOCKING R180, 0x100 ;  /* 0x000400b40000751d */ /* 0x0005ec0000010000 */
[----:B0-----:R-:W3:Y:S04]  /*f3f0*/  LD.E R27, desc[UR42][R16.64+0x230] ;  /* 0x0002302a101b7980 */ /* 0x001ee8000c101900 */
[----:B-1----:R-:W4:Y:S04]  /*f400*/  LD.E R25, desc[UR42][R16.64+0x218] ;  /* 0x0002182a10197980 */ /* 0x002f28000c101900 */
[----:B------:R-:W4:Y:S04]  /*f410*/  LD.E.64 R10, desc[UR42][R16.64+0xa8] ;  /* 0x0000a82a100a7980 */ /* 0x000f28000c101b00 */
[----:B---3--:R0:W-:Y:S04]  /*f420*/  ST.E desc[UR42][R16.64+0x230], R27 ;  /* 0x0002301b10007985 */ /* 0x0081e8000c10192a */
[----:B------:R-:W3:Y:S04]  /*f430*/  LD.E R29, desc[UR42][R4.64] ;  /* 0x0000002a041d7980 */ /* 0x000ee8000c101900 */
[----:B---3--:R1:W-:Y:S04]  /*f440*/  ST.E desc[UR42][R4.64], R29 ;  /* 0x0000001d04007985 */ /* 0x0083e8000c10192a */
[----:B------:R-:W3:Y:S04]  /*f450*/  LD.E R31, desc[UR42][R8.64] ;  /* 0x0000002a081f7980 */ /* 0x000ee8000c101900 */
[----:B---3--:R3:W-:Y:S04]  /*f460*/  ST.E desc[UR42][R8.64], R31 ;  /* 0x0000001f08007985 */ /* 0x0087e8000c10192a */
[----:B------:R-:W5:Y:S04]  /*f470*/  LD.E R33, desc[UR42][R6.64] ;  /* 0x0000002a06217980 */ /* 0x000f68000c101900 */
[----:B-----5:R5:W-:Y:S04]  /*f480*/  ST.E desc[UR42][R6.64], R33 ;  /* 0x0000002106007985 */ /* 0x020be8000c10192a */
[----:B------:R-:W2:Y:S04]  /*f490*/  LD.E R35, desc[UR42][R16.64+0x240] ;  /* 0x0002402a10237980 */ /* 0x000ea8000c101900 */
[----:B------:R-:W4:Y:S04]  /*f4a0*/  LD.E R37, desc[UR42][R16.64+0x244] ;  /* 0x0002442a10257980 */ /* 0x000f28000c101900 */
[----:B0-----:R-:W4:Y:S04]  /*f4b0*/  LD.E R27, desc[UR42][R16.64+0x248] ;  /* 0x0002482a101b7980 */ /* 0x001f28000c101900 */
[----:B------:R-:W4:Y:S04]  /*f4c0*/  LD.E R39, desc[UR42][R16.64+0x24c] ;  /* 0x00024c2a10277980 */ /* 0x000f28000c101900 */
[----:B------:R-:W4:Y:S04]  /*f4d0*/  LD.E R41, desc[UR42][R16.64+0x250] ;  /* 0x0002502a10297980 */ /* 0x000f28000c101900 */
[----:B------:R-:W4:Y:S04]  /*f4e0*/  LD.E R43, desc[UR42][R16.64+0x254] ;  /* 0x0002542a102b7980 */ /* 0x000f28000c101900 */
[----:B-1----:R-:W4:Y:S04]  /*f4f0*/  LD.E R29, desc[UR42][R16.64+0x258] ;  /* 0x0002582a101d7980 */ /* 0x002f28000c101900 */
[----:B------:R-:W4:Y:S04]  /*f500*/  LD.E R45, desc[UR42][R16.64+0x25c] ;  /* 0x00025c2a102d7980 */ /* 0x000f28000c101900 */
[----:B---3--:R-:W3:Y:S04]  /*f510*/  LD.E R31, desc[UR42][R16.64+0x260] ;  /* 0x0002602a101f7980 */ /* 0x008ee8000c101900 */
[----:B------:R-:W3:Y:S04]  /*f520*/  LD.E R49, desc[UR42][R16.64+0x264] ;  /* 0x0002642a10317980 */ /* 0x000ee8000c101900 */
        /* <DEDUP_REMOVED lines=114> */
[----:B--2---:R-:W-:Y:S04]  /*fc50*/  ST.E desc[UR42][R16.64+0x240], R35 ;  /* 0x0002402310007985 */ /* 0x004fe8000c10192a */
[----:B----4-:R-:W-:Y:S04]  /*fc60*/  ST.E desc[UR42][R16.64+0x244], R37 ;  /* 0x0002442510007985 */ /* 0x010fe8000c10192a */
[----:B------:R-:W-:Y:S04]  /*fc70*/  ST.E desc[UR42][R16.64+0x248], R27 ;  /* 0x0002481b10007985 */ /* 0x000fe8000c10192a */
[----:B------:R-:W-:Y:S04]  /*fc80*/  ST.E desc[UR42][R16.64+0x24c], R39 ;  /* 0x00024c2710007985 */ /* 0x000fe8000c10192a */
[----:B------:R-:W-:Y:S04]  /*fc90*/  ST.E desc[UR42][R16.64+0x250], R41 ;  /* 0x0002502910007985 */ /* 0x000fe8000c10192a */
[----:B------:R-:W-:Y:S04]  /*fca0*/  ST.E desc[UR42][R16.64+0x254], R43 ;  /* 0x0002542b10007985 */ /* 0x000fe8000c10192a */
[----:B------:R-:W-:Y:S04]  /*fcb0*/  ST.E desc[UR42][R16.64+0x258], R29 ;  /* 0x0002581d10007985 */ /* 0x000fe8000c10192a */
[----:B------:R-:W-:Y:S04]  /*fcc0*/  ST.E desc[UR42][R16.64+0x25c], R45 ;  /* 0x00025c2d10007985 */ /* 0x000fe8000c10192a */
[----:B---3--:R-:W-:Y:S04]  /*fcd0*/  ST.E desc[UR42][R16.64+0x260], R31 ;  /* 0x0002601f10007985 */ /* 0x008fe8000c10192a */
[----:B------:R-:W-:Y:S04]  /*fce0*/  ST.E desc[UR42][R16.64+0x264], R49 ;  /* 0x0002643110007985 */ /* 0x000fe8000c10192a */
        /* <DEDUP_REMOVED lines=114> */
[----:B0-----:R-:W5:Y:S01]  /*10410*/  LDL R24, [R1+0x88] ;  /* 0x0000880001187983 */ /* 0x001f620000100800 */
[----:B------:R-:W-:Y:S01]  /*10420*/  IMAD R10, R25, 0xc00, R10 ;  /* 0x00000c00190a7824 */ /* 0x000fe200078e020a */
[----:B------:R-:W-:-:S02]  /*10430*/  F2FP.F16.F32.PACK_AB R170, R47, R170 ;  /* 0x000000aa2faa723e */ /* 0x000fc400000000ff */
[----:B------:R-:W-:Y:S01]  /*10440*/  F2FP.F16.F32.PACK_AB R169, R169, R34 ;  /* 0x00000022a9a9723e */ /* 0x000fe200000000ff */
[----:B-1----:R-:W5:Y:S04]  /*10450*/  LD.E R28, desc[UR42][R16.64+0x240] ;  /* 0x0002402a101c7980 */ /* 0x002f68000c101900 */
[----:B------:R-:W5:Y:S04]  /*10460*/  LD.E R29, desc[UR42][R16.64+0x244] ;  /* 0x0002442a101d7980 */ /* 0x000f68000c101900 */
[----:B--2---:R-:W2:Y:S04]  /*10470*/  LD.E R30, desc[UR42][R16.64+0x248] ;  /* 0x0002482a101e7980 */ /* 0x004ea8000c101900 */
[----:B------:R-:W2:Y:S04]  /*10480*/  LD.E R31, desc[UR42][R16.64+0x24c] ;  /* 0x00024c2a101f7980 */ /* 0x000ea8000c101900 */
[----:B---3--:R-:W2:Y:S04]  /*10490*/  LD.E R32, desc[UR42][R16.64+0x250] ;  /* 0x0002502a10207980 */ /* 0x008ea8000c101900 */
[----:B------:R-:W2:Y:S04]  /*104a0*/  LD.E R33, desc[UR42][R16.64+0x254] ;  /* 0x0002542a10217980 */ /* 0x000ea8000c101900 */
[----:B------:R-:W2:Y:S04]  /*104b0*/  LD.E R34, desc[UR42][R16.64+0x258] ;  /* 0x0002582a10227980 */ /* 0x000ea8000c101900 */
        /* <DEDUP_REMOVED lines=67> */
[----:B------:R-:W-:-:S03]  /*108f0*/  ISETP.NE.U32.AND P1, PT, R24, RZ, PT ;  /* 0x000000ff1800720c */ /* 0x000fc60003f25070 */
        /* <DEDUP_REMOVED lines=54> */
[----:B------:R-:W-:-:S02]  /*10c60*/  R2UR UR6, R10 ;  /* 0x000000000a0672ca */ /* 0x000fc400000e0000 */
[----:B------:R-:W-:Y:S02]  /*10c70*/  R2UR UR7, R11 ;  /* 0x000000000b0772ca */ /* 0x000fe400000e0000 */
[----:B------:R-:W-:Y:S02]  /*10c80*/  F2FP.F16.F32.PACK_AB R168, R168, R13 ;  /* 0x0000000da8a8723e */ /* 0x000fe400000000ff */
[----:B------:R-:W-:Y:S01]  /*10c90*/  F2FP.F16.F32.PACK_AB R171, R12, R171 ;  /* 0x000000ab0cab723e */ /* 0x000fe200000000ff */
[----:B------:R-:W-:Y:S01]  /*10ca0*/  VOTEU.ANY UP0, P1 ;  /* 0x00000000003f7886 */ /* 0x000fe20000800100 */
[----:B------:R-:W-:Y:S02]  /*10cb0*/  VIADD R12, R10, 0x80 ;  /* 0x000000800a0c7836 */ /* 0x000fe40000000000 */
[----:B------:R-:W-:Y:S01]  /*10cc0*/  IMAD.MOV.U32 R13, RZ, RZ, R11 ;  /* 0x000000ffff0d7224 */ /* 0x000fe200078e000b */
[----:B--2---:R-:W-:-:S06]  /*10cd0*/  WARPGROUP.ARRIVE ;  /* 0x00000000000079c5 */ /* 0x004fcc0000000000 */
[----:B------:R-:W-:Y:S01]  /*10ce0*/  HGMMA.64x256x16.F32 R24, R168, gdesc[UR4].tnspB, R24, UP0, gsb0 ;  /* 0x43e00004a8187df0 */ /* 0x000fe2000b800818 */
[----:B------:R-:W-:Y:S02]  /*10cf0*/  R2UR UR6, R12 ;  /* 0x000000000c0672ca */ /* 0x000fe400000e0000 */
[----:B------:R-:W-:Y:S01]  /*10d00*/  R2UR UR7, R13 ;  /* 0x000000000d0772ca */ /* 0x000fe200000e0000 */
[----:B------:R-:W-:Y:S02]  /*10d10*/  VIADD R12, R10, 0x100 ;  /* 0x000001000a0c7836 */ /* 0x000fe40000000000 */
[----:B------:R-:W-:Y:S01]  /*10d20*/  IMAD.MOV.U32 R13, RZ, RZ, R11 ;  /* 0x000000ffff0d7224 */ /* 0x000fe200078e000b */
[----:B------:R-:W-:Y:S02]  /*10d30*/  WARPGROUP.DEPBAR.LE gsb0, 0x0 ;  /* 0x00008000000079c5 */ /* 0x000fe40000010000 */
[----:B------:R-:W-:Y:S01]  /*10d40*/  ST.E desc[UR42][R16.64+0x230], R24 ;  /* 0x0002301810007985 */ /* 0x000fe2000c10192a */
[----:B------:R-:W-:-:S02]  /*10d50*/  F2FP.F16.F32.PACK_AB R168, R231, R230 ;  /* 0x000000e6e7a8723e */ /* 0x000fc400000000ff */
[----:B------:R-:W-:Y:S01]  /*10d60*/  F2FP.F16.F32.PACK_AB R170, R229, R228 ;  /* 0x000000e4e5aa723e */ /* 0x000fe200000000ff */
[----:B------:R-:W-:Y:S01]  /*10d70*/  ST.E desc[UR42][R4.64], R25 ;  /* 0x0000001904007985 */ /* 0x000fe2000c10192a */
        /* <DEDUP_REMOVED lines=130> */
[----:B------:R-:W-:Y:S01]  /*115a0*/  R2UR UR6, R12 ;  /* 0x000000000c0672ca */ /* 0x000fe200000e0000 */
[----:B------:R-:W-:Y:S01]  /*115b0*/  STL [R1+0x88], R2 ;  /* 0x0000880201007387 */ /* 0x000fe20000100800 */
        /* <DEDUP_REMOVED lines=281> */
[----:B------:R-:W-:Y:S01]  /*12750*/  VIADD R10, R10, 0x280 ;  /* 0x000002800a0a7836 */ /* 0x000fe20000000000 */
[----:B------:R-:W-:Y:S02]  /*12760*/  WARPGROUP.DEPBAR.LE gsb0, 0x0 ;  /* 0x00008000000079c5 */ /* 0x000fe40000010000 */
[----:B------:R-:W-:Y:S01]  /*12770*/  ST.E desc[UR42][R16.64+0x230], R24 ;  /* 0x0002301810007985 */ /* 0x000fe2000c10192a */
[----:B------:R-:W-:Y:S02]  /*12780*/  F2FP.F16.F32.PACK_AB R168, R198, R197 ;  /* 0x000000c5c6a8723e */ /* 0x000fe400000000ff */
[----:B------:R-:W-:Y:S01]  /*12790*/  F2FP.F16.F32.PACK_AB R170, R196, R195 ;  /* 0x000000c3c4aa723e */ /* 0x000fe200000000ff */
[----:B------:R-:W-:Y:S01]  /*127a0*/  ST.E desc[UR42][R4.64], R25 ;  /* 0x0000001904007985 */ /* 0x000fe2000c10192a */
        /* <DEDUP_REMOVED lines=398> */
[----:B------:R-:W-:Y:S04]  /*14090*/  STL [R1+0x88], R2 ;  /* 0x0000880201007387 */ /* 0x000fe80000100800 */
[----:B------:R-:W3:Y:S04]  /*140a0*/  LD.E R11, desc[UR42][R16.64+0x230] ;  /* 0x0002302a100b7980 */ /* 0x000ee8000c101900 */
[----:B---3--:R3:W-:Y:S04]  /*140b0*/  ST.E desc[UR42][R16.64+0x230], R11 ;  /* 0x0002300b10007985 */ /* 0x0087e8000c10192a */
[----:B------:R-:W4:Y:S04]  /*140c0*/  LD.E R13, desc[UR42][R4.64] ;  /* 0x0000002a040d7980 */ /* 0x000f28000c101900 */
[----:B----4-:R4:W-:Y:S04]  /*140d0*/  ST.E desc[UR42][R4.64], R13 ;  /* 0x0000000d04007985 */ /* 0x0109e8000c10192a */
[----:B------:R-:W5:Y:S04]  /*140e0*/  LD.E R15, desc[UR42][R8.64] ;  /* 0x0000002a080f7980 */ /* 0x000f68000c101900 */
[----:B-----5:R5:W-:Y:S04]  /*140f0*/  ST.E desc[UR42][R8.64], R15 ;  /* 0x0000000f08007985 */ /* 0x020be8000c10192a */
[----:B------:R-:W2:Y:S04]  /*14100*/  LD.E R19, desc[UR42][R6.64] ;  /* 0x0000002a06137980 */ /* 0x000ea8000c101900 */
[----:B--2---:R2:W-:Y:S04]  /*14110*/  ST.E desc[UR42][R6.64], R19 ;  /* 0x0000001306007985 */ /* 0x0045e8000c10192a */
[----:B------:R-:W2:Y:S04]  /*14120*/  LD.E R21, desc[UR42][R16.64+0x240] ;  /* 0x0002402a10157980 */ /* 0x000ea8000c101900 */
[----:B0-----:R-:W2:Y:S04]  /*14130*/  LD.E R25, desc[UR42][R16.64+0x244] ;  /* 0x0002442a10197980 */ /* 0x001ea8000c101900 */
[----:B-1----:R-:W2:Y:S04]  /*14140*/  LD.E R27, desc[UR42][R16.64+0x248] ;  /* 0x0002482a101b7980 */ /* 0x002ea8000c101900 */
[----:B------:R-:W2:Y:S04]  /*14150*/  LD.E R29, desc[UR42][R16.64+0x24c] ;  /* 0x00024c2a101d7980 */ /* 0x000ea8000c101900 */
[----:B---3--:R-:W3:Y:S04]  /*14160*/  LD.E R11, desc[UR42][R16.64+0x250] ;  /* 0x0002502a100b7980 */ /* 0x008ee8000c101900 */
[----:B------:R-:W3:Y:S04]  /*14170*/  LD.E R31, desc[UR42][R16.64+0x254] ;  /* 0x0002542a101f7980 */ /* 0x000ee8000c101900 */
[----:B----4-:R-:W4:Y:S04]  /*14180*/  LD.E R5, desc[UR42][R16.64+0x258] ;  /* 0x0002582a10057980 */ /* 0x010f28000c101900 */
[----:B------:R-:W4:Y:S04]  /*14190*/  LD.E R13, desc[UR42][R16.64+0x25c] ;  /* 0x00025c2a100d7980 */ /* 0x000f28000c101900 */
[----:B-----5:R-:W5:Y:S04]  /*141a0*/  LD.E R9, desc[UR42][R16.64+0x260] ;  /* 0x0002602a10097980 */ /* 0x020f68000c101900 */
        /* <DEDUP_REMOVED lines=115> */
[----:B------:R0:W-:Y:S04]  /*148e0*/  ST.E desc[UR42][R16.64+0x240], R21 ;  /* 0x0002401510007985 */ /* 0x0001e8000c10192a */
[----:B------:R0:W-:Y:S04]  /*148f0*/  ST.E desc[UR42][R16.64+0x244], R25 ;  /* 0x0002441910007985 */ /* 0x0001e8000c10192a */
[----:B------:R0:W-:Y:S04]  /*14900*/  ST.E desc[UR42][R16.64+0x248], R27 ;  /* 0x0002481b10007985 */ /* 0x0001e8000c10192a */
[----:B------:R0:W-:Y:S04]  /*14910*/  ST.E desc[UR42][R16.64+0x24c], R29 ;  /* 0x00024c1d10007985 */ /* 0x0001e8000c10192a */
[----:B---3--:R0:W-:Y:S04]  /*14920*/  ST.E desc[UR42][R16.64+0x250], R11 ;  /* 0x0002500b10007985 */ /* 0x0081e8000c10192a */
[----:B------:R0:W-:Y:S04]  /*14930*/  ST.E desc[UR42][R16.64+0x254], R31 ;  /* 0x0002541f10007985 */ /* 0x0001e8000c10192a */
[----:B----4-:R0:W-:Y:S04]  /*14940*/  ST.E desc[UR42][R16.64+0x258], R5 ;  /* 0x0002580510007985 */ /* 0x0101e8000c10192a */
[----:B------:R0:W-:Y:S04]  /*14950*/  ST.E desc[UR42][R16.64+0x25c], R13 ;  /* 0x00025c0d10007985 */ /* 0x0001e8000c10192a */
[----:B-----5:R0:W-:Y:S04]  /*14960*/  ST.E desc[UR42][R16.64+0x260], R9 ;  /* 0x0002600910007985 */ /* 0x0201e8000c10192a */
[----:B------:R0:W-:Y:S04]  /*14970*/  ST.E desc[UR42][R16.64+0x264], R15 ;  /* 0x0002640f10007985 */ /* 0x0001e8000c10192a */
[----:B--2---:R0:W-:Y:S04]  /*14980*/  ST.E desc[UR42][R16.64+0x268], R7 ;  /* 0x0002680710007985 */ /* 0x0041e8000c10192a */
        /* <DEDUP_REMOVED lines=121> */
.L_x_3707:
[----:B------:R-:W-:Y:S05]  /*15120*/  BSYNC B0 ;  /* 0x0000000000007941 */ /* 0x000fea0003800000 */
.L_x_3706:
[C---:B------:R-:W-:Y:S01]  /*15130*/  ISETP.GT.AND P0, PT, R0.reuse, R3, PT ;  /* 0x000000030000720c */ /* 0x040fe20003f04270 */
[----:B------:R-:W-:-:S12]  /*15140*/  VIADD R0, R0, 0xffffffff ;  /* 0xffffffff00007836 */ /* 0x000fd80000000000 */
[----:B------:R-:W-:Y:S05]  /*15150*/  @P0 BRA `(.L_x_3708) ;  /* 0xffffff4c00a00947 */ /* 0x000fea000383ffff */
[----:B01----:R-:W2:Y:S02]  /*15160*/  LDL R2, [R1+0x70] ;  /* 0x0000700001027983 */ /* 0x003ea40000100800 */
[----:B--2---:R-:W-:-:S07]  /*15170*/  IMAD.SHL.U32 R2, R2, 0x80, RZ ;  /* 0x0000008002027824 */ /* 0x004fce00078e00ff */
.L_x_3681:
        /* <DEDUP_REMOVED lines=10> */
[----:B------:R-:W-:-:S04]  /*15220*/  IMAD.IADD R2, R187, 0x1, R2 ;  /* 0x00000001bb027824 */ /* 0x000fc800078e0202 */
        /* <DEDUP_REMOVED lines=12> */
.L_x_3711:
[----:B------:R-:W-:-:S13]  /*152f0*/  ISETP.NE.AND P0, PT, R7, 0x1, PT ;  /* 0x000000010700780c */ /* 0x000fda0003f05270 */
[----:B------:R-:W0:Y:S02]  /*15300*/  @P0 LDC.64 R4, c[0x0][0xae0] ;  /* 0x0002b800ff040b82 */ /* 0x000e240000000a00 */
[----:B0-----:R-:W-:-:S05]  /*15310*/  @P0 IMAD.HI.U32 R4, R2, R4, RZ ;  /* 0x0000000402040227 */ /* 0x001fca00078e00ff */
[----:B------:R-:W-:-:S07]  /*15320*/  @P0 SHF.R.U32.HI R2, RZ, R5, R4 ;  /* 0x00000005ff020219 */ /* 0x000fce0000011604 */
.L_x_3712:
[----:B------:R-:W-:Y:S05]  /*15330*/  BSYNC B0 ;  /* 0x0000000000007941 */ /* 0x000fea0003800000 */
.L_x_3710:
[----:B------:R-:W-:-:S05]  /*15340*/  IMAD R2, R2, R7, RZ ;  /* 0x0000000702027224 */ /* 0x000fca00078e02ff */
[----:B------:R-:W-:-:S07]  /*15350*/  VIMNMX R3, R3, R2, !PT ;  /* 0x0000000203037248 */ /* 0x000fce0007fe0100 */
.L_x_3709:
[----:B------:R-:W-:-:S04]  /*15360*/  VIADD R3, R3, 0x5f ;  /* 0x0000005f03037836 */ /* 0x000fc80000000000 */
[----:B------:R-:W-:-:S05]  /*15370*/  IMAD.HI R3, R3, 0x2aaaaaab, RZ ;  /* 0x2aaaaaab03037827 */ /* 0x000fca00078e02ff */
[----:B------:R-:W-:-:S04]  /*15380*/  SHF.R.U32.HI R2, RZ, 0x1f, R3 ;  /* 0x0000001fff027819 */ /* 0x000fc80000011603 */
[----:B------:R-:W-:-:S04]  /*15390*/  LEA.HI.SX32 R2, R3, R2, 0x1c ;  /* 0x0000000203027211 */ /* 0x000fc800078fe2ff */
[----:B------:R-:W-:-:S04]  /*153a0*/  VIMNMX R4, R165, R2, !PT ;  /* 0x00000002a5047248 */ /* 0x000fc80007fe0100 */
[----:B------:R-:W-:-:S13]  /*153b0*/  ISETP.GE.AND P0, PT, R0, R4, PT ;  /* 0x000000040000720c */ /* 0x000fda0003f06270 */
[----:B------:R-:W-:Y:S05]  /*153c0*/  @!P0 BRA `(.L_x_3713) ;  /* 0x0000009c00c48947 */ /* 0x000fea0003800000 */
[----:B------:R0:W5:Y:S01]  /*153d0*/  LDL.64 R2, [R1+0x178] ;  /* 0x0001780001027983 */ /* 0x0001620000100a00 */
[----:B------:R-:W-:-:S07]  /*153e0*/  IMAD.MOV.U32 R5, RZ, RZ, R0 ;  /* 0x000000ffff057224 */ /* 0x000fce00078e0000 */
.L_x_3730:
        /* <DEDUP_REMOVED lines=19> */
[----:B---3--:R-:W-:Y:S01]  /*15520*/  @!P1 IMAD.MOV.U32 R7, RZ, RZ, RZ ;  /* 0x000000ffff079224 */ /* 0x008fe200078e00ff */
[----:B--2---:R-:W-:-:S04]  /*15530*/  LOP3.LUT R0, R0, 0x1, RZ, 0xfc, !PT ;  /* 0x0000000100007812 */ /* 0x004fc800078efcff */
[----:B------:R-:W-:-:S13]  /*15540*/  ISETP.NE.AND P2, PT, R0, 0x3, PT ;  /* 0x000000030000780c */ /* 0x000fda0003f45270 */
[----:B-1----:R-:W-:Y:S05]  /*15550*/  @!P2 BRA `(.L_x_3715) ;  /* 0x000000000004a947 */ /* 0x002fea0003800000 */
[----:B------:R-:W-:Y:S01]  /*15560*/  BPT.TRAP 0x1 ;  /* 0x000000040000795c */ /* 0x000fe20000300000 */
.L_x_3715:
[----:B------:R-:W-:Y:S05]  /*15570*/  BSYNC B0 ;  /* 0x0000000000007941 */ /* 0x000fea0003800000 */
.L_x_3714:
        /* <DEDUP_REMOVED lines=13> */
.L_x_3717:
[----:B------:R-:W-:Y:S05]  /*15650*/  BSYNC B0 ;  /* 0x0000000000007941 */ /* 0x000fea0003800000 */
.L_x_3716:
        /* <DEDUP_REMOVED lines=8> */
.L_x_3719:
[----:B------:R-:W-:Y:S05]  /*156e0*/  BSYNC B0 ;  /* 0x0000000000007941 */ /* 0x000fea0003800000 */
.L_x_3718:
        /* <DEDUP_REMOVED lines=59> */
.L_x_3722:
[----:B------:R-:W-:Y:S05]  /*15aa0*/  BSYNC B0 ;  /* 0x0000000000007941 */ /* 0x000fea0003800000 */
.L_x_3721:
        /* <DEDUP_REMOVED lines=10> */
.L_x_3724:
[----:B------:R-:W-:Y:S05]  /*15b50*/  BSYNC B0 ;  /* 0x0000000000007941 */ /* 0x000fea0003800000 */
.L_x_3723:
[----:B------:R-:W-:Y:S04]  /*15b60*/  BSSY B0, `(.L_x_3725) ;  /* 0x0000006000007945 */ /* 0x000fe80003800000 */
[----:B--2---:R-:W-:Y:S05]  /*15b70*/  @P1 BRA `(.L_x_3726) ;  /* 0x0000000000101947 */ /* 0x004fea0003800000 */
[----:B-----5:R-:W-:Y:S01]  /*15b80*/  IMAD R6, R6, 0x8, R9 ;  /* 0x0000000806067824 */ /* 0x020fe200078e0209 */
[----:B-1----:R-:W-:-:S04]  /*15b90*/  SHF.L.U32 R7, R8, 0x1f, RZ ;  /* 0x0000001f08077819 */ /* 0x002fc800000006ff */
[----:B------:R-:W1:Y:S02]  /*15ba0*/  SYNCS.PHASECHK.TRANS64.TRYWAIT P1, [R6+URZ], R7 ;  /* 0x00000007060075a7 */ /* 0x000e64000802017f */
[----:B-1----:R-:W-:Y:S05]  /*15bb0*/  @!P1 BRA `(.L_x_3727) ;  /* 0x0000022400b09947 */ /* 0x002fea0003800000 */
.L_x_3726:
[----:B------:R-:W-:Y:S05]  /*15bc0*/  BSYNC B0 ;  /* 0x0000000000007941 */ /* 0x000fea0003800000 */
.L_x_3725:
[----:B-1----:R-:W2:Y:S04]  /*15bd0*/  LDL R7, [R1+0x90] ;  /* 0x0000900001077983 */ /* 0x002ea80000100800 */
        /* <DEDUP_REMOVED lines=173> */
[----:B------:R-:W1:Y:S01]  /*166b0*/  S2R R74, SR_TID.X ;  /* 0x00000000004a7919 */ /* 0x000e620000002100 */
[----:B------:R-:W-:Y:S04]  /*166c0*/  STL [R1+0x90], R0 ;  /* 0x0000900001007387 */ /* 0x000fe80000100800 */
[----:B------:R-:W-:Y:S01]  /*166d0*/  STL [R1+0x90], R0 ;  /* 0x0000900001007387 */ /* 0x000fe20000100800 */
[----:B------:R-:W-:-:S02]  /*166e0*/  WARPGROUP.DEPBAR.LE gsb0, 0x0 ;  /* 0x00008000000079c5 */ /* 0x000fc40000010000 */
[----:B------:R-:W-:-:S06]  /*166f0*/  WARPGROUP.ARRIVE ;  /* 0x00000000000079c5 */ /* 0x000fcc0000000000 */
[----:B------:R-:W-:Y:S01]  /*16700*/  HGMMA.64x96x16.F32 R24, gdesc[UR4], R24, gsb0 ;  /* 0x01600000041879f0 */ /* 0x000fe20008000818 */
[----:B-1----:R-:W-:Y:S01]  /*16710*/  LOP3.LUT R74, R74, 0x7f, RZ, 0xc0, !PT ;  /* 0x0000007f4a4a7812 */ /* 0x002fe200078ec0ff */
        /* <DEDUP_REMOVED lines=24> */
[----:B--2---:R-:W2:Y:S04]  /*168a0*/  LD.E.64 R6, desc[UR42][R16.64+0x440] ;  /* 0x0004402a10067980 */ /* 0x004ea8000c101b00 */
[----:B---3--:R-:W3:Y:S01]  /*168b0*/  LD.E R12, desc[UR42][R12.64] ;  /* 0x0000002a0c0c7980 */ /* 0x008ee2000c101900 */
[----:B------:R-:W-:-:S04]  /*168c0*/  UIADD3 UR4, UP0, UR37, 0x440, URZ ;  /* 0x0000044025047890 */ /* 0x000fc8000ff1e03f */
[----:B------:R-:W-:Y:S02]  /*168d0*/  ULOP3.LUT UR4, UR4, 0x4, URZ, 0xfc, !UPT ;  /* 0x0000000404047892 */ /* 0x000fe4000f8efc3f */
[----:B------:R-:W-:Y:S01]  /*168e0*/  UIADD3.X UR5, URZ, UR36, URZ, UP0, !UPT ;  /* 0x000000243f057290 */ /* 0x000fe200087fe43f */
[-C--:B---3--:R-:W-:Y:S01]  /*168f0*/  FMUL.FTZ R11, R24, R12.reuse ;  /* 0x0000000c180b7220 */ /* 0x088fe20000410000 */
[-C--:B------:R-:W-:Y:S01]  /*16900*/  FMUL.FTZ R10, R25, R12.reuse ;  /* 0x0000000c190a7220 */ /* 0x080fe20000410000 */
[----:B------:R-:W-:-:S04]  /*16910*/  FMUL.FTZ R20, R28, R12 ;  /* 0x0000000c1c147220 */ /* 0x000fc80000410000 */
[----:B------:R-:W2:Y:S01]  /*16920*/  MUFU.TANH R11, R11 ;  /* 0x0000000b000b7308 */ /* 0x000ea20000002400 */
[-C--:B------:R-:W-:Y:S01]  /*16930*/  FMUL.FTZ R21, R29, R12.reuse ;  /* 0x0000000c1d157220 */ /* 0x080fe20000410000 */
[----:B------:R-:W-:-:S06]  /*16940*/  FMUL.FTZ R29, R32, R12 ;  /* 0x0000000c201d7220 */ /* 0x000fcc0000410000 */
[----:B------:R-:W3:Y:S01]  /*16950*/  MUFU.TANH R10, R10 ;  /* 0x0000000a000a7308 */ /* 0x000ee20000002400 */
[-C--:B------:R-:W-:Y:S01]  /*16960*/  FMUL.FTZ R13, R30, R12.reuse ;  /* 0x0000000c1e0d7220 */ /* 0x080fe20000410000 */
[----:B------:R-:W-:-:S06]  /*16970*/  FMUL.FTZ R30, R33, R12 ;  /* 0x0000000c211e7220 */ /* 0x000fcc0000410000 */
[----:B------:R-:W4:Y:S01]  /*16980*/  MUFU.TANH R20, R20 ;  /* 0x0000001400147308 */ /* 0x000f220000002400 */
[-C--:B------:R-:W-:Y:S01]  /*16990*/  FMUL.FTZ R19, R38, R12.reuse ;  /* 0x0000000c26137220 */ /* 0x080fe20000410000 */
[----:B------:R-:W-:Y:S01]  /*169a0*/  FMUL.FTZ R38, R41, R12 ;  /* 0x0000000c29267220 */ /* 0x000fe20000410000 */
[----:B--2---:R-:W-:-:S05]  /*169b0*/  FMNMX.FTZ R41, R11, R6, !PT ;  /* 0x000000060b297209 */ /* 0x004fca0007810000 */
[----:B------:R-:W2:Y:S01]  /*169c0*/  MUFU.TANH R21, R21 ;  /* 0x0000001500157308 */ /* 0x000ea20000002400 */
[-C--:B------:R-:W-:Y:S01]  /*169d0*/  FMUL.FTZ R33, R36, R12.reuse ;  /* 0x0000000c24217220 */ /* 0x080fe20000410000 */
[----:B------:R-:W-:Y:S01]  /*169e0*/  FMUL.FTZ R15, R34, R12 ;  /* 0x0000000c220f7220 */ /* 0x000fe20000410000 */
[----:B---3--:R-:W-:-:S05]  /*169f0*/  FMNMX.FTZ R41, R10, R41, !PT ;  /* 0x000000290a297209 */ /* 0x008fca0007810000 */
[----:B------:R-:W3:Y:S01]  /*16a00*/  MUFU.TANH R29, R29 ;  /* 0x0000001d001d7308 */ /* 0x000ee20000002400 */
[-C--:B------:R-:W-:Y:S01]  /*16a10*/  FMUL.FTZ R34, R37, R12.reuse ;  /* 0x0000000c25227220 */ /* 0x080fe20000410000 */
[-C--:B------:R-:W-:Y:S01]  /*16a20*/  FMUL.FTZ R25, R42, R12.reuse ;  /* 0x0000000c2a197220 */ /* 0x080fe20000410000 */
[----:B------:R-:W-:-:S05]  /*16a30*/  FMUL.FTZ R42, R48, R12 ;  /* 0x0000000c302a7220 */ /* 0x000fca0000410000 */
[----:B------:R-:W0:Y:S01]  /*16a40*/  MUFU.TANH R30, R30 ;  /* 0x0000001e001e7308 */ /* 0x000e220000002400 */
[----:B----4-:R-:W-:Y:S01]  /*16a50*/  FMNMX.FTZ R48, R20, R41, !PT ;  /* 0x0000002914307209 */ /* 0x010fe20007810000 */
[----:B------:R-:W-:-:S06]  /*16a60*/  FMUL.FTZ R37, R40, R12 ;  /* 0x0000000c28257220 */ /* 0x000fcc0000410000 */
[----:B------:R-:W4:Y:S01]  /*16a70*/  MUFU.TANH R33, R33 ;  /* 0x0000002100217308 */ /* 0x000f220000002400 */
[----:B--2---:R-:W-:Y:S01]  /*16a80*/  FMNMX.FTZ R48, R21, R48, !PT ;  /* 0x0000003015307209 */ /* 0x004fe20007810000 */
[----:B------:R-:W-:-:S06]  /*16a90*/  FMUL.FTZ R24, R39, R12 ;  /* 0x0000000c27187220 */ /* 0x000fcc0000410000 */
[----:B------:R-:W2:Y:S01]  /*16aa0*/  MUFU.TANH R34, R34 ;  /* 0x0000002200227308 */ /* 0x000ea20000002400 */
[----:B---3--:R-:W-:Y:S01]  /*16ab0*/  FMNMX.FTZ R41, R29, R48, !PT ;  /* 0x000000301d297209 */ /* 0x008fe20007810000 */
[----:B------:R-:W-:-:S06]  /*16ac0*/  FMUL.FTZ R39, R44, R12 ;  /* 0x0000000c2c277220 */ /* 0x000fcc0000410000 */
[----:B------:R-:W3:Y:S01]  /*16ad0*/  MUFU.TANH R37, R37 ;  /* 0x0000002500257308 */ /* 0x000ee20000002400 */
[----:B0-----:R-:W-:Y:S01]  /*16ae0*/  FMNMX.FTZ R48, R30, R41, !PT ;  /* 0x000000291e307209 */ /* 0x001fe20007810000 */
[-C--:B------:R-:W-:Y:S01]  /*16af0*/  FMUL.FTZ R40, R45, R12.reuse ;  /* 0x0000000c2d287220 */ /* 0x080fe20000410000 */
[----:B------:R-:W-:-:S05]  /*16b00*/  FMUL.FTZ R28, R47, R12 ;  /* 0x0000000c2f1c7220 */ /* 0x000fca0000410000 */
[----:B------:R-:W0:Y:S01]  /*16b10*/  MUFU.TANH R38, R38 ;  /* 0x0000002600267308 */ /* 0x000e220000002400 */
[----:B----4-:R-:W-:Y:S01]  /*16b20*/  FMNMX.FTZ R47, R33, R48, !PT ;  /* 0x00000030212f7209 */ /* 0x010fe20007810000 */
[-C--:B------:R-:W-:Y:S01]  /*16b30*/  FMUL.FTZ R8, R26, R12.reuse ;  /* 0x0000000c1a087220 */ /* 0x080fe20000410000 */
[----:B------:R-:W-:-:S05]  /*16b40*/  FMUL.FTZ R26, R43, R12 ;  /* 0x0000000c2b1a7220 */ /* 0x000fca0000410000 */
[----:B------:R-:W4:Y:S01]  /*16b50*/  MUFU.TANH R39, R39 ;  /* 0x0000002700277308 */ /* 0x000f220000002400 */
[----:B--2---:R-:W-:Y:S01]  /*16b60*/  FMNMX.FTZ R48, R34, R47, !PT ;  /* 0x0000002f22307209 */ /* 0x004fe20007810000 */
[----:B------:R-:W-:-:S06]  /*16b70*/  FMUL.FTZ R43, R49, R12 ;  /* 0x0000000c312b7220 */ /* 0x000fcc0000410000 */
[----:B------:R-:W2:Y:S01]  /*16b80*/  MUFU.TANH R40, R40 ;  /* 0x0000002800287308 */ /* 0x000ea20000002400 */
[----:B---3--:R-:W-:Y:S01]  /*16b90*/  FMNMX.FTZ R47, R37, R48, !PT ;  /* 0x00000030252f7209 */ /* 0x008fe20007810000 */
[-C--:B------:R-:W-:Y:S01]  /*16ba0*/  FMUL.FTZ R44, R52, R12.reuse ;  /* 0x0000000c342c7220 */ /* 0x080fe20000410000 */
[----:B------:R-:W-:-:S05]  /*16bb0*/  FMUL.FTZ R9, R27, R12 ;  /* 0x0000000c1b097220 */ /* 0x000fca0000410000 */
[----:B------:R-:W3:Y:S01]  /*16bc0*/  MUFU.TANH R42, R42 ;  /* 0x0000002a002a7308 */ /* 0x000ee20000002400 */
[----:B0-----:R-:W-:Y:S01]  /*16bd0*/  FMNMX.FTZ R48, R38, R47, !PT ;  /* 0x0000002f26307209 */ /* 0x001fe20007810000 */
[-C--:B------:R-:W-:Y:S01]  /*16be0*/  FMUL.FTZ R45, R53, R12.reuse ;  /* 0x0000000c352d7220 */ /* 0x080fe20000410000 */
[----:B------:R-:W-:-:S05]  /*16bf0*/  FMUL.FTZ R27, R46, R12 ;  /* 0x0000000c2e1b7220 */ /* 0x000fca0000410000 */
[----:B------:R-:W0:Y:S01]  /*16c00*/  MUFU.TANH R43, R43 ;  /* 0x0000002b002b7308 */ /* 0x000e220000002400 */
[----:B----4-:R-:W-:Y:S01]  /*16c10*/  FMNMX.FTZ R47, R39, R48, !PT ;  /* 0x00000030272f7209 */ /* 0x010fe20007810000 */
[----:B------:R-:W-:-:S06]  /*16c20*/  FMUL.FTZ R46, R56, R12 ;  /* 0x0000000c382e7220 */ /* 0x000fcc0000410000 */
[----:B------:R-:W4:Y:S01]  /*16c30*/  MUFU.TANH R8, R8 ;  /* 0x0000000800087308 */ /* 0x000f220000002400 */
[----:B------:R-:W-:Y:S01]  /*16c40*/  FMUL.FTZ R14, R31, R12 ;  /* 0x0000000c1f0e7220 */ /* 0x000fe20000410000 */
[----:B--2---:R-:W-:-:S06]  /*16c50*/  FMNMX.FTZ R47, R40, R47, !PT ;  /* 0x0000002f282f7209 */ /* 0x004fcc0007810000 */
[----:B------:R-:W2:Y:S01]  /*16c60*/  MUFU.TANH R44, R44 ;  /* 0x0000002c002c7308 */ /* 0x000ea20000002400 */
[----:B------:R-:W-:Y:S01]  /*16c70*/  FMUL.FTZ R52, R57, R12 ;  /* 0x0000000c39347220 */ /* 0x000fe20000410000 */
[----:B---3--:R-:W-:-:S06]  /*16c80*/  FMNMX.FTZ R48, R42, R47, !PT ;  /* 0x0000002f2a307209 */ /* 0x008fcc0007810000 */
[----:B------:R-:W3:Y:S08]  /*16c90*/  MUFU.TANH R9, R9 ;  /* 0x0000000900097308 */ /* 0x000ef00000002400 */
[----:B------:R-:W1:Y:S01]  /*16ca0*/  MUFU.TANH R45, R45 ;  /* 0x0000002d002d7308 */ /* 0x000e620000002400 */
[-C--:B------:R-:W-:Y:S01]  /*16cb0*/  FMUL.FTZ R60, R60, R12.reuse ;  /* 0x0000000c3c3c7220 */ /* 0x080fe20000410000 */
[----:B------:R-:W-:-:S06]  /*16cc0*/  FMUL.FTZ R18, R35, R12 ;  /* 0x0000000c23127220 */ /* 0x000fcc0000410000 */
[----:B------:R-:W1:Y:S01]  /*16cd0*/  MUFU.TANH R13, R13 ;  /* 0x0000000d000d7308 */ /* 0x000e620000002400 */
[----:B0-----:R-:W-:Y:S01]  /*16ce0*/  FMNMX.FTZ R47, R43, R48, !PT ;  /* 0x000000302b2f7209 */ /* 0x001fe20007810000 */
[----:B------:R-:W-:-:S06]  /*16cf0*/  FMUL.FTZ R61, R61, R12 ;  /* 0x0000000c3d3d7220 */ /* 0x000fcc0000410000 */
[----:B------:R-:W0:Y:S01]  /*16d00*/  MUFU.TANH R46, R46 ;  /* 0x0000002e002e7308 */ /* 0x000e220000002400 */
[----:B------:R-:W-:Y:S01]  /*16d10*/  FMUL.FTZ R31, R50, R12 ;  /* 0x0000000c321f7220 */ /* 0x000fe20000410000 */
[----:B----4-:R-:W-:-:S06]  /*16d20*/  FMNMX.FTZ R48, R8, R7, !PT ;  /* 0x0000000708307209 */ /* 0x010fcc0007810000 */
[----:B------:R-:W4:Y:S01]  /*16d30*/  MUFU.TANH R14, R14 ;  /* 0x0000000e000e7308 */ /* 0x000f220000002400 */
[----:B--2---:R-:W-:-:S07]  /*16d40*/  FMNMX.FTZ R50, R44, R47, !PT ;  /* 0x0000002f2c327209 */ /* 0x004fce0007810000 */
[----:B------:R-:W2:Y:S01]  /*16d50*/  MUFU.TANH R52, R52 ;  /* 0x0000003400347308 */ /* 0x000ea20000002400 */
[----:B------:R-:W-:Y:S01]  /*16d60*/  FMUL.FTZ R64, R64, R12 ;  /* 0x0000000c40407220 */ /* 0x000fe20000410000 */
[----:B---3--:R-:W-:-:S06]  /*16d70*/  FMNMX.FTZ R48, R9, R48, !PT ;  /* 0x0000003009307209 */ /* 0x008fcc0007810000 */
[----:B------:R-:W3:Y:S01]  /*16d80*/  MUFU.TANH R15, R15 ;  /* 0x0000000f000f7308 */ /* 0x000ee20000002400 */
[----:B-1----:R-:W-:Y:S01]  /*16d90*/  FMNMX.FTZ R49, R45, R50, !PT ;  /* 0x000000322d317209 */ /* 0x002fe20007810000 */
[----:B------:R-:W-:-:S06]  /*16da0*/  FMUL.FTZ R65, R65, R12 ;  /* 0x0000000c41417220 */ /* 0x000fcc0000410000 */
[----:B------:R-:W1:Y:S01]  /*16db0*/  MUFU.TANH R73, R60 ;  /* 0x0000003c00497308 */ /* 0x000e620000002400 */
[----:B------:R-:W-:-:S07]  /*16dc0*/  FMNMX.FTZ R47, R13, R48, !PT ;  /* 0x000000300d2f7209 */ /* 0x000fce0007810000 */
[----:B------:R-:W1:Y:S01]  /*16dd0*/  MUFU.TANH R18, R18 ;  /* 0x0000001200127308 */ /* 0x000e620000002400 */
[----:B0-----:R-:W-:-:S07]  /*16de0*/  FMNMX.FTZ R49, R46, R49, !PT ;  /* 0x000000312e317209 */ /* 0x001fce0007810000 */
[----:B------:R-:W0:Y:S01]  /*16df0*/  MUFU.TANH R61, R61 ;  /* 0x0000003d003d7308 */ /* 0x000e220000002400 */
[----:B------:R-:W-:Y:S01]  /*16e00*/  FMUL.FTZ R68, R68, R12 ;  /* 0x0000000c44447220 */ /* 0x000fe20000410000 */
[----:B----4-:R-:W-:-:S06]  /*16e10*/  FMNMX.FTZ R48, R14, R47, !PT ;  /* 0x0000002f0e307209 */ /* 0x010fcc0007810000 */
[----:B------:R-:W4:Y:S01]  /*16e20*/  MUFU.TANH R19, R19 ;  /* 0x0000001300137308 */ /* 0x000f220000002400 */
[----:B--2---:R-:W-:Y:S01]  /*16e30*/  FMNMX.FTZ R50, R52, R49, !PT ;  /* 0x0000003134327209 */ /* 0x004fe20007810000 */
[----:B------:R-:W-:-:S06]  /*16e40*/  FMUL.FTZ R69, R69, R12 ;  /* 0x0000000c45457220 */ /* 0x000fcc0000410000 */
[----:B------:R-:W2:Y:S01]  /*16e50*/  MUFU.TANH R75, R64 ;  /* 0x00000040004b7308 */ /* 0x000ea20000002400 */
[----:B---3--:R-:W-:Y:S02]  /*16e60*/  FMNMX.FTZ R47, R15, R48, !PT ;  /* 0x000000300f2f7209 */ /* 0x008fe40007810000 */
[----:B-1----:R-:W-:-:S05]  /*16e70*/  FMNMX.FTZ R50, R73, R50, !PT ;  /* 0x0000003249327209 */ /* 0x002fca0007810000 */
[----:B------:R-:W1:Y:S01]  /*16e80*/  MUFU.TANH R65, R65 ;  /* 0x0000004100417308 */ /* 0x000e620000002400 */
[----:B------:R-:W-:-:S07]  /*16e90*/  FMNMX.FTZ R48, R18, R47, !PT ;  /* 0x0000002f12307209 */ /* 0x000fce0007810000 */
[----:B------:R-:W3:Y:S01]  /*16ea0*/  MUFU.TANH R24, R24 ;  /* 0x0000001800187308 */ /* 0x000ee20000002400 */
[----:B0-----:R-:W-:-:S07]  /*16eb0*/  FMNMX.FTZ R50, R61, R50, !PT ;  /* 0x000000323d327209 */ /* 0x001fce0007810000 */
[----:B------:R-:W0:Y:S01]  /*16ec0*/  MUFU.TANH R77, R68 ;  /* 0x00000044004d7308 */ /* 0x000e220000002400 */
[----:B----4-:R-:W-:-:S07]  /*16ed0*/  FMNMX.FTZ R49, R19, R48, !PT ;  /* 0x0000003013317209 */ /* 0x010fce0007810000 */
[----:B------:R-:W4:Y:S01]  /*16ee0*/  MUFU.TANH R25, R25 ;  /* 0x0000001900197308 */ /* 0x000f220000002400 */
[----:B--2---:R-:W-:-:S07]  /*16ef0*/  FMNMX.FTZ R48, R75, R50, !PT ;  /* 0x000000324b307209 */ /* 0x004fce0007810000 */
[----:B------:R-:W2:Y:S01]  /*16f00*/  MUFU.TANH R69, R69 ;  /* 0x0000004500457308 */ /* 0x000ea20000002400 */
[----:B------:R-:W-:-:S07]  /*16f10*/  FMUL.FTZ R35, R54, R12 ;  /* 0x0000000c36237220 */ /* 0x000fce0000410000 */
[----:B------:R-:W2:Y:S01]  /*16f20*/  MUFU.TANH R26, R26 ;  /* 0x0000001a001a7308 */ /* 0x000ea20000002400 */
[----:B-1----:R-:W-:Y:S01]  /*16f30*/  FMNMX.FTZ R54, R65, R48, !PT ;  /* 0x0000003041367209 */ /* 0x002fe20007810000 */
[----:B------:R-:W-:Y:S01]  /*16f40*/  FMUL.FTZ R32, R51, R12 ;  /* 0x0000000c33207220 */ /* 0x000fe20000410000 */
[----:B---3--:R-:W-:-:S05]  /*16f50*/  FMNMX.FTZ R50, R24, R49, !PT ;  /* 0x0000003118327209 */ /* 0x008fca0007810000 */
[----:B------:R-:W1:Y:S01]  /*16f60*/  MUFU.TANH R27, R27 ;  /* 0x0000001b001b7308 */ /* 0x000e620000002400 */
[----:B0-----:R-:W-:Y:S02]  /*16f70*/  FMNMX.FTZ R54, R77, R54, !PT ;  /* 0x000000364d367209 */ /* 0x001fe40007810000 */
[----:B----4-:R-:W-:-:S05]  /*16f80*/  FMNMX.FTZ R49, R25, R50, !PT ;  /* 0x0000003219317209 */ /* 0x010fca0007810000 */
[----:B------:R-:W0:Y:S01]  /*16f90*/  MUFU.TANH R28, R28 ;  /* 0x0000001c001c7308 */ /* 0x000e220000002400 */
[----:B--2---:R-:W-:Y:S01]  /*16fa0*/  FMNMX.FTZ R57, R69, R54, !PT ;  /* 0x0000003645397209 */ /* 0x004fe20007810000 */
[----:B------:R-:W-:Y:S01]  /*16fb0*/  FMUL.FTZ R36, R55, R12 ;  /* 0x0000000c37247220 */ /* 0x000fe20000410000 */
[----:B------:R-:W-:-:S05]  /*16fc0*/  FMNMX.FTZ R50, R26, R49, !PT ;  /* 0x000000311a327209 */ /* 0x000fca0007810000 */
[----:B------:R-:W2:Y:S01]  /*16fd0*/  MUFU.TANH R31, R31 ;  /* 0x0000001f001f7308 */ /* 0x000ea20000002400 */
[----:B-1----:R-:W-:Y:S01]  /*16fe0*/  FMNMX.FTZ R51, R27, R50, !PT ;  /* 0x000000321b337209 */ /* 0x002fe20007810000 */
[----:B------:R-:W1:Y:S06]  /*16ff0*/  SHFL.BFLY PT, R56, R57, 0x2, 0x1f ;  /* 0x0c401f0039387f89 */ /* 0x000e6c00000e0000 */
[----:B------:R-:W3:Y:S01]  /*17000*/  MUFU.TANH R32, R32 ;  /* 0x0000002000207308 */ /* 0x000ee20000002400 */
[----:B------:R-:W-:Y:S01]  /*17010*/  FMUL.FTZ R41, R58, R12 ;  /* 0x0000000c3a297220 */ /* 0x000fe20000410000 */
[----:B0-----:R-:W-:-:S06]  /*17020*/  FMNMX.FTZ R54, R28, R51, !PT ;  /* 0x000000331c367209 */ /* 0x001fcc0007810000 */
[----:B------:R-:W0:Y:S01]  /*17030*/  MUFU.TANH R35, R35 ;  /* 0x0000002300237308 */ /* 0x000e220000002400 */
[----:B------:R-:W-:Y:S01]  /*17040*/  FMUL.FTZ R47, R59, R12 ;  /* 0x0000000c3b2f7220 */ /* 0x000fe20000410000 */
[----:B--2---:R-:W-:-:S06]  /*17050*/  FMNMX.FTZ R51, R31, R54, !PT ;  /* 0x000000361f337209 */ /* 0x004fcc0007810000 */
[----:B------:R-:W2:Y:S01]  /*17060*/  MUFU.TANH R36, R36 ;  /* 0x0000002400247308 */ /* 0x000ea20000002400 */
[----:B------:R-:W-:Y:S01]  /*17070*/  FMUL.FTZ R48, R62, R12 ;  /* 0x0000000c3e307220 */ /* 0x000fe20000410000 */
[----:B---3--:R-:W-:-:S06]  /*17080*/  FMNMX.FTZ R54, R32, R51, !PT ;  /* 0x0000003320367209 */ /* 0x008fcc0007810000 */
        /* <DEDUP_REMOVED lines=10> */
[----:B-1----:R-:W-:Y:S01]  /*17130*/  FMNMX.FTZ R56, R57, R56, !PT ;  /* 0x0000003839387209 */ /* 0x002fe20007810000 */
[----:B------:R-:W-:Y:S01]  /*17140*/  FMUL.FTZ R53, R70, R12 ;  /* 0x0000000c46357220 */ /* 0x000fe20000410000 */
[----:B0-----:R-:W-:-:S05]  /*17150*/  FMNMX.FTZ R55, R47, R54, !PT ;  /* 0x000000362f377209 */ /* 0x001fca0007810000 */
[----:B------:R-:W0:Y:S01]  /*17160*/  MUFU.TANH R50, R50 ;  /* 0x0000003200327308 */ /* 0x000e220000002400 */
[----:B------:R-:W1:Y:S01]  /*17170*/  SHFL.BFLY PT, R63, R56, 0x1, 0x1f ;  /* 0x0c201f00383f7f89 */ /* 0x000e6200000e0000 */
[----:B------:R-:W-:Y:S01]  /*17180*/  FMUL.FTZ R12, R71, R12 ;  /* 0x0000000c470c7220 */ /* 0x000fe20000410000 */
[----:B--2---:R-:W-:-:S05]  /*17190*/  FMNMX.FTZ R54, R48, R55, !PT ;  /* 0x0000003730367209 */ /* 0x004fca0007810000 */
[----:B------:R-:W2:Y:S01]  /*171a0*/  MUFU.TANH R51, R51 ;  /* 0x0000003300337308 */ /* 0x000ea20000002400 */
[----:B---3--:R-:W-:-:S07]  /*171b0*/  FMNMX.FTZ R55, R49, R54, !PT ;  /* 0x0000003631377209 */ /* 0x008fce0007810000 */
[----:B------:R-:W3:Y:S01]  /*171c0*/  MUFU.TANH R53, R53 ;  /* 0x0000003500357308 */ /* 0x000ee20000002400 */
[----:B0-----:R-:W-:-:S07]  /*171d0*/  FMNMX.FTZ R54, R50, R55, !PT ;  /* 0x0000003732367209 */ /* 0x001fce0007810000 */
[----:B------:R-:W0:Y:S01]  /*171e0*/  MUFU.TANH R12, R12 ;  /* 0x0000000c000c7308 */ /* 0x000e220000002400 */
[----:B--2---:R-:W-:Y:S01]  /*171f0*/  FMNMX.FTZ R54, R51, R54, !PT ;  /* 0x0000003633367209 */ /* 0x004fe20007810000 */
[----:B------:R-:W-:Y:S01]  /*17200*/  IMAD.U32 R58, RZ, RZ, UR4 ;  /* 0x00000004ff3a7e24 */ /* 0x000fe2000f8e00ff */
[----:B-1----:R-:W-:Y:S01]  /*17210*/  FMNMX.FTZ R63, R56, R63, !PT ;  /* 0x0000003f383f7209 */ /* 0x002fe20007810000 */
[----:B------:R-:W-:Y:S01]  /*17220*/  IMAD.U32 R59, RZ, RZ, UR5 ;  /* 0x00000005ff3b7e24 */ /* 0x000fe2000f8e00ff */
[----:B---3--:R-:W-:Y:S01]  /*17230*/  FMNMX.FTZ R55, R53, R54, !PT ;  /* 0x0000003635377209 */ /* 0x008fe20007810000 */
[----:B------:R-:W-:Y:S03]  /*17240*/  ST.E desc[UR42][R16.64+0x440], R57 ;  /* 0x0004403910007985 */ /* 0x000fe6000c10192a */
[----:B0-----:R-:W-:-:S05]  /*17250*/  FMNMX.FTZ R55, R12, R55, !PT ;  /* 0x000000370c377209 */ /* 0x001fca0007810000 */
[----:B------:R-:W-:Y:S04]  /*17260*/  ST.E desc[UR42][R58.64], R55 ;  /* 0x000000373a007985 */ /* 0x000fe8000c10192a */
[----:B------:R-:W-:Y:S04]  /*17270*/  ST.E desc[UR42][R16.64+0x440], R63 ;  /* 0x0004403f10007985 */ /* 0x000fe8000c10192a */
[----:B------:R-:W2:Y:S04]  /*17280*/  LD.E R54, desc[UR42][R58.64] ;  /* 0x0000002a3a367980 */ /* 0x000ea8000c101900 */
[----:B--2---:R-:W0:Y:S02]  /*17290*/  SHFL.BFLY PT, R67, R54, 0x2, 0x1f ;  /* 0x0c401f0036437f89 */ /* 0x004e2400000e0000 */
[----:B0-----:R-:W-:-:S05]  /*172a0*/  FMNMX.FTZ R67, R54, R67, !PT ;  /* 0x0000004336437209 */ /* 0x001fca0007810000 */
[----:B------:R-:W0:Y:S02]  /*172b0*/  SHFL.BFLY PT, R56, R67, 0x1, 0x1f ;  /* 0x0c201f0043387f89 */ /* 0x000e2400000e0000 */
[----:B0-----:R-:W-:-:S05]  /*172c0*/  FMNMX.FTZ R71, R67, R56, !PT ;  /* 0x0000003843477209 */ /* 0x001fca0007810000 */
[----:B------:R0:W-:Y:S04]  /*172d0*/  ST.E desc[UR42][R58.64], R71 ;  /* 0x000000473a007985 */ /* 0x0001e8000c10192a */
[----:B------:R-:W2:Y:S04]  /*172e0*/  LD.E R56, desc[UR42][R16.64+0x460] ;  /* 0x0004602a10387980 */ /* 0x000ea8000c101900 */
[----:B------:R-:W3:Y:S04]  /*172f0*/  LD.E R79, desc[UR42][R16.64+0x440] ;  /* 0x0004402a104f7980 */ /* 0x000ee8000c101900 */
[----:B------:R-:W4:Y:S04]  /*17300*/  LD.E R60, desc[UR42][R16.64+0x450] ;  /* 0x0004502a103c7980 */ /* 0x000f28000c101900 */
[----:B------:R-:W4:Y:S04]  /*17310*/  LD.E R62, desc[UR42][R16.64+0x454] ;  /* 0x0004542a103e7980 */ /* 0x000f28000c101900 */
[----:B------:R-:W4:Y:S01]  /*17320*/  LD.E R55, desc[UR42][R16.64+0x230] ;  /* 0x0002302a10377980 */ /* 0x000f22000c101900 */
[----:B------:R-:W-:Y:S01]  /*17330*/  FADD.FTZ R7, R7, -R71 ;  /* 0x8000004707077221 */ /* 0x000fe20000010000 */
[----:B------:R-:W-:-:S04]  /*17340*/  UIADD3 UR4, UP0, UR37, 0x230, URZ ;  /* 0x0000023025047890 */ /* 0x000fc8000ff1e03f */
[----:B------:R-:W-:Y:S02]  /*17350*/  ULOP3.LUT UR6, UR4, 0x4, URZ, 0xfc, !UPT ;  /* 0x0000000404067892 */ /* 0x000fe4000f8efc3f */
[----:B------:R-:W-:Y:S01]  /*17360*/  UIADD3.X UR5, URZ, UR36, URZ, UP0, !UPT ;  /* 0x000000243f057290 */ /* 0x000fe200087fe43f */
[----:B--2---:R-:W-:Y:S01]  /*17370*/  FMUL.FTZ R54, R56, R7 ;  /* 0x0000000738367220 */ /* 0x004fe20000410000 */
[-C--:B0-----:R-:W-:Y:S01]  /*17380*/  FMUL.FTZ R71, R71, R56.reuse ;  /* 0x0000003847477220 */ /* 0x081fe20000410000 */
[----:B---3--:R-:W-:Y:S01]  /*17390*/  FADD.FTZ R7, R6, -R79 ;  /* 0x8000004f06077221 */ /* 0x008fe20000010000 */
[-C--:B------:R-:W-:Y:S02]  /*173a0*/  FMUL.FTZ R79, R79, R56.reuse ;  /* 0x000000384f4f7220 */ /* 0x080fe40000410000 */
[-C--:B------:R-:W-:Y:S01]  /*173b0*/  FFMA.FTZ R169, R8, R56.reuse, -R71 ;  /* 0x0000003808a97223 */ /* 0x080fe20000010847 */
[-C--:B------:R-:W-:Y:S01]  /*173c0*/  FMUL.FTZ R7, R7, R56.reuse ;  /* 0x0000003807077220 */ /* 0x080fe20000410000 */
[-CC-:B------:R-:W-:Y:S01]  /*173d0*/  FFMA.FTZ R168, R11, R56.reuse, -R79.reuse ;  /* 0x000000380ba87223 */ /* 0x180fe2000001084f */
[-CC-:B------:R-:W-:Y:S01]  /*173e0*/  FFMA.FTZ R57, R10, R56.reuse, -R79.reuse ;  /* 0x000000380a397223 */ /* 0x180fe2000001084f */
[-C--:B------:R-:W-:Y:S01]  /*173f0*/  FFMA.FTZ R232, R30, R56.reuse, -R79 ;  /* 0x000000381ee87223 */ /* 0x080fe2000001084f */
[-C--:B------:R-:W-:Y:S01]  /*17400*/  FFMA.FTZ R30, R9, R56.reuse, -R71 ;  /* 0x00000038091e7223 */ /* 0x080fe20000010847 */
[----:B------:R-:W-:Y:S01]  /*17410*/  MUFU.EX2 R54, R54 ;  /* 0x0000003600367308 */ /* 0x000fe20000000800 */
[-C--:B------:R-:W-:Y:S01]  /*17420*/  FFMA.FTZ R170, R20, R56.reuse, -R79 ;  /* 0x0000003814aa7223 */ /* 0x080fe2000001084f */
[----:B------:R-:W-:-:S06]  /*17430*/  FFMA.FTZ R171, R13, R56, -R71 ;  /* 0x000000380dab7223 */ /* 0x000fcc0000010847 */
[----:B------:R-:W-:Y:S01]  /*17440*/  MUFU.EX2 R7, R7 ;  /* 0x0000000700077308 */ /* 0x000fe20000000800 */
[----:B------:R-:W-:-:S07]  /*17450*/  FFMA.FTZ R59, R21, R56, -R79 ;  /* 0x00000038153b7223 */ /* 0x000fce000001084f */
[----:B------:R-:W4:Y:S01]  /*17460*/  MUFU.EX2 R168, R168 ;  /* 0x000000a800a87308 */ /* 0x000f220000000800 */
[----:B------:R-:W-:-:S07]  /*17470*/  FFMA.FTZ R14, R14, R56, -R71 ;  /* 0x000000380e0e7223 */ /* 0x000fce0000010847 */
[----:B------:R-:W0:Y:S01]  /*17480*/  MUFU.EX2 R169, R169 ;  /* 0x000000a900a97308 */ /* 0x000e220000000800 */
[----:B------:R-:W-:-:S07]  /*17490*/  FFMA.FTZ R231, R29, R56, -R79 ;  /* 0x000000381de77223 */ /* 0x000fce000001084f */
[----:B------:R-:W1:Y:S01]  /*174a0*/  MUFU.EX2 R57, R57 ;  /* 0x0000003900397308 */ /* 0x000e620000000800 */
[----:B------:R-:W-:-:S07]  /*174b0*/  FFMA.FTZ R229, R15, R56, -R71 ;  /* 0x000000380fe57223 */ /* 0x000fce0000010847 */
[----:B------:R-:W2:Y:S01]  /*174c0*/  MUFU.EX2 R30, R30 ;  /* 0x0000001e001e7308 */ /* 0x000ea20000000800 */
[----:B------:R-:W-:-:S07]  /*174d0*/  FFMA.FTZ R230, R18, R56, -R71 ;  /* 0x0000003812e67223 */ /* 0x000fce0000010847 */
[----:B------:R-:W3:Y:S08]  /*174e0*/  MUFU.EX2 R170, R170 ;  /* 0x000000aa00aa7308 */ /* 0x000ef00000000800 */
[----:B------:R-:W3:Y:S01]  /*174f0*/  MUFU.EX2 R171, R171 ;  /* 0x000000ab00ab7308 */ /* 0x000ee20000000800 */
[----:B----4-:R-:W-:Y:S01]  /*17500*/  FFMA.FTZ R60, R7, R60, R168 ;  /* 0x0000003c073c7223 */ /* 0x010fe200000100a8 */
[----:B------:R-:W-:-:S06]  /*17510*/  FFMA.FTZ R225, R33, R56, -R79 ;  /* 0x0000003821e17223 */ /* 0x000fcc000001084f */
[----:B------:R-:W4:Y:S01]  /*17520*/  MUFU.EX2 R59, R59 ;  /* 0x0000003b003b7308 */ /* 0x000f220000000800 */
[----:B0-----:R-:W-:Y:S01]  /*17530*/  FFMA.FTZ R9, R54, R62, R169 ;  /* 0x0000003e36097223 */ /* 0x001fe200000100a9 */
[----:B------:R-:W-:-:S06]  /*17540*/  FFMA.FTZ R218, R19, R56, -R71 ;  /* 0x0000003813da7223 */ /* 0x000fcc0000010847 */
[----:B------:R-:W0:Y:S01]  /*17550*/  MUFU.EX2 R14, R14 ;  /* 0x0000000e000e7308 */ /* 0x000e220000000800 */
[----:B-1----:R-:W-:Y:S01]  /*17560*/  FADD.FTZ R11, R57, R60 ;  /* 0x0000003c390b7221 */ /* 0x002fe20000010000 */
[----:B------:R-:W-:-:S06]  /*17570*/  FFMA.FTZ R228, R34, R56, -R79 ;  /* 0x0000003822e47223 */ /* 0x000fcc000001084f */
[----:B------:R-:W1:Y:S01]  /*17580*/  MUFU.EX2 R231, R231 ;  /* 0x000000e700e77308 */ /* 0x000e620000000800 */
[----:B--2---:R-:W-:Y:S01]  /*17590*/  FADD.FTZ R6, R30, R9 ;  /* 0x000000091e067221 */ /* 0x004fe20000010000 */
[----:B------:R-:W-:-:S06]  /*175a0*/  FFMA.FTZ R219, R24, R56, -R71 ;  /* 0x0000003818db7223 */ /* 0x000fcc0000010847 */
[----:B------:R-:W2:Y:S01]  /*175b0*/  MUFU.EX2 R229, R229 ;  /* 0x000000e500e57308 */ /* 0x000ea20000000800 */
[----:B---3--:R-:W-:Y:S01]  /*175c0*/  FADD.FTZ R8, R170, R11 ;  /* 0x0000000baa087221 */ /* 0x008fe20000010000 */
[----:B------:R-:W-:-:S06]  /*175d0*/  FFMA.FTZ R216, R37, R56, -R79 ;  /* 0x0000003825d87223 */ /* 0x000fcc000001084f */
[----:B------:R-:W3:Y:S01]  /*175e0*/  MUFU.EX2 R232, R232 ;  /* 0x000000e800e87308 */ /* 0x000ee20000000800 */
[----:B------:R-:W-:Y:S01]  /*175f0*/  FADD.FTZ R9, R171, R6 ;  /* 0x00000006ab097221 */ /* 0x000fe20000010000 */
[----:B------:R-:W-:-:S06]  /*17600*/  FFMA.FTZ R214, R25, R56, -R71 ;  /* 0x0000003819d67223 */ /* 0x000fcc0000010847 */
[----:B------:R-:W3:Y:S01]  /*17610*/  MUFU.EX2 R230, R230 ;  /* 0x000000e600e67308 */ /* 0x000ee20000000800 */
[----:B----4-:R-:W-:Y:S01]  /*17620*/  FADD.FTZ R8, R59, R8 ;  /* 0x000000083b087221 */ /* 0x010fe20000010000 */
[----:B------:R-:W-:-:S06]  /*17630*/  FFMA.FTZ R217, R38, R56, -R79 ;  /* 0x0000003826d97223 */ /* 0x000fcc000001084f */
[----:B------:R-:W4:Y:S01]  /*17640*/  MUFU.EX2 R225, R225 ;  /* 0x000000e100e17308 */ /* 0x000f220000000800 */
[----:B0-----:R-:W-:Y:S01]  /*17650*/  FADD.FTZ R6, R14, R9 ;  /* 0x000000090e067221 */ /* 0x001fe20000010000 */
        /* <DEDUP_REMOVED lines=57> */
[----:B--2---:R-:W-:-:S06]  /*179f0*/  FADD.FTZ R9, R206, R9 ;  /* 0x00000009ce097221 */ /* 0x004fcc0000010000 */
[----:B------:R-:W1:Y:S01]  /*17a00*/  MUFU.EX2 R198, R198 ;  /* 0x000000c600c67308 */ /* 0x000e620000000800 */
[-C--:B------:R-:W-:Y:S01]  /*17a10*/  FFMA.FTZ R194, R61, R56.reuse, -R79 ;  /* 0x000000383dc27223 */ /* 0x080fe2000001084f */
[----:B------:R-:W-:-:S06]  /*17a20*/  FFMA.FTZ R191, R49, R56, -R71 ;  /* 0x0000003831bf7223 */ /* 0x000fcc0000010847 */
[----:B------:R-:W2:Y:S01]  /*17a30*/  MUFU.EX2 R196, R196 ;  /* 0x000000c400c47308 */ /* 0x000ea20000000800 */
[----:B---3--:R-:W-:Y:S01]  /*17a40*/  FADD.FTZ R11, R203, R6 ;  /* 0x00000006cb0b7221 */ /* 0x008fe20000010000 */
[----:B------:R-:W-:-:S06]  /*17a50*/  FADD.FTZ R9, R200, R9 ;  /* 0x00000009c8097221 */ /* 0x000fcc0000010000 */
[----:B------:R-:W3:Y:S01]  /*17a60*/  MUFU.EX2 R199, R199 ;  /* 0x000000c700c77308 */ /* 0x000ee20000000800 */
[-C--:B------:R-:W-:Y:S01]  /*17a70*/  FFMA.FTZ R187, R75, R56.reuse, -R79 ;  /* 0x000000384bbb7223 */ /* 0x080fe2000001084f */
[----:B------:R-:W-:-:S06]  /*17a80*/  FFMA.FTZ R185, R50, R56, -R71 ;  /* 0x0000003832b97223 */ /* 0x000fcc0000010847 */
[----:B------:R-:W3:Y:S01]  /*17a90*/  MUFU.EX2 R197, R197 ;  /* 0x000000c500c57308 */ /* 0x000ee20000000800 */
[----:B----4-:R-:W-:Y:S01]  /*17aa0*/  FADD.FTZ R11, R204, R11 ;  /* 0x0000000bcc0b7221 */ /* 0x010fe20000010000 */
[----:B0-----:R-:W-:-:S06]  /*17ab0*/  FADD.FTZ R9, R202, R9 ;  /* 0x00000009ca097221 */ /* 0x001fcc0000010000 */
[----:B------:R-:W0:Y:S01]  /*17ac0*/  MUFU.EX2 R195, R195 ;  /* 0x000000c300c37308 */ /* 0x000e220000000800 */
[-C--:B------:R-:W-:Y:S01]  /*17ad0*/  FFMA.FTZ R189, R65, R56.reuse, -R79 ;  /* 0x0000003841bd7223 */ /* 0x080fe2000001084f */
[----:B------:R-:W-:-:S06]  /*17ae0*/  FFMA.FTZ R186, R51, R56, -R71 ;  /* 0x0000003833ba7223 */ /* 0x000fcc0000010847 */
[----:B------:R-:W4:Y:S01]  /*17af0*/  MUFU.EX2 R190, R190 ;  /* 0x000000be00be7308 */ /* 0x000f220000000800 */
        /* <DEDUP_REMOVED lines=12> */
[----:B0-----:R-:W-:Y:S01]  /*17bc0*/  FADD.FTZ R11, R195, R6 ;  /* 0x00000006c30b7221 */ /* 0x001fe20000010000 */
[----:B----4-:R-:W-:-:S06]  /*17bd0*/  FADD.FTZ R6, R190, R9 ;  /* 0x00000009be067221 */ /* 0x010fcc0000010000 */
[----:B------:R-:W0:Y:S08]  /*17be0*/  MUFU.EX2 R189, R189 ;  /* 0x000000bd00bd7308 */ /* 0x000e300000000800 */
[----:B------:R-:W4:Y:S01]  /*17bf0*/  MUFU.EX2 R186, R186 ;  /* 0x000000ba00ba7308 */ /* 0x000f220000000800 */
[----:B-1----:R-:W-:Y:S01]  /*17c00*/  FADD.FTZ R8, R194, R11 ;  /* 0x0000000bc2087221 */ /* 0x002fe20000010000 */
[----:B--2---:R-:W-:-:S06]  /*17c10*/  FADD.FTZ R6, R191, R6 ;  /* 0x00000006bf067221 */ /* 0x004fcc0000010000 */
[----:B------:R-:W1:Y:S08]  /*17c20*/  MUFU.EX2 R20, R20 ;  /* 0x0000001400147308 */ /* 0x000e700000000800 */
[----:B------:R-:W2:Y:S01]  /*17c30*/  MUFU.EX2 R18, R18 ;  /* 0x0000001200127308 */ /* 0x000ea20000000800 */
[----:B---3--:R-:W-:Y:S01]  /*17c40*/  FADD.FTZ R8, R187, R8 ;  /* 0x00000008bb087221 */ /* 0x008fe20000010000 */
[----:B------:R-:W-:-:S06]  /*17c50*/  FADD.FTZ R9, R185, R6 ;  /* 0x00000006b9097221 */ /* 0x000fcc0000010000 */
[----:B------:R-:W3:Y:S08]  /*17c60*/  MUFU.EX2 R21, R21 ;  /* 0x0000001500157308 */ /* 0x000ef00000000800 */
[----:B------:R-:W3:Y:S01]  /*17c70*/  MUFU.EX2 R19, R19 ;  /* 0x0000001300137308 */ /* 0x000ee20000000800 */
[----:B0-----:R-:W-:Y:S01]  /*17c80*/  FADD.FTZ R11, R189, R8 ;  /* 0x00000008bd0b7221 */ /* 0x001fe20000010000 */
[----:B----4-:R-:W-:-:S03]  /*17c90*/  FADD.FTZ R9, R186, R9 ;  /* 0x00000009ba097221 */ /* 0x010fc60000010000 */
[----:B-1----:R-:W-:Y:S01]  /*17ca0*/  FADD.FTZ R6, R20, R11 ;  /* 0x0000000b14067221 */ /* 0x002fe20000010000 */
[----:B--2---:R-:W-:Y:S01]  /*17cb0*/  FADD.FTZ R8, R18, R9 ;  /* 0x0000000912087221 */ /* 0x004fe20000010000 */
[----:B------:R-:W-:Y:S01]  /*17cc0*/  FMUL.FTZ R55, R7, R55 ;  /* 0x0000003707377220 */ /* 0x000fe20000410000 */
[----:B------:R-:W-:Y:S01]  /*17cd0*/  MOV R10, UR6 ;  /* 0x00000006000a7c02 */ /* 0x000fe20008000f00 */
[----:B---3--:R-:W-:Y:S01]  /*17ce0*/  FADD.FTZ R9, R21, R6 ;  /* 0x0000000615097221 */ /* 0x008fe20000010000 */
[----:B------:R-:W-:Y:S02]  /*17cf0*/  IMAD.U32 R11, RZ, RZ, UR5 ;  /* 0x00000005ff0b7e24 */ /* 0x000fe4000f8e00ff */
[----:B------:R-:W-:Y:S01]  /*17d00*/  ST.E desc[UR42][R16.64+0x230], R55 ;  /* 0x0002303710007985 */ /* 0x000fe2000c10192a */
[----:B------:R-:W-:-:S03]  /*17d10*/  FADD.FTZ R13, R19, R8 ;  /* 0x00000008130d7221 */ /* 0x000fc60000010000 */
[----:B------:R-:W-:Y:S04]  /*17d20*/  ST.E desc[UR42][R16.64+0x450], R9 ;  /* 0x0004500910007985 */ /* 0x000fe8000c10192a */
[----:B------:R0:W-:Y:S04]  /*17d30*/  ST.E desc[UR42][R16.64+0x454], R13 ;  /* 0x0004540d10007985 */ /* 0x0001e8000c10192a */
[----:B------:R-:W2:Y:S02]  /*17d40*/  LD.E R6, desc[UR42][R10.64] ;  /* 0x0000002a0a067980 */ /* 0x000ea4000c101900 */
[----:B--2---:R-:W-:-:S05]  /*17d50*/  FMUL.FTZ R15, R7, R6 ;  /* 0x00000006070f7220 */ /* 0x004fca0000410000 */
[----:B------:R1:W-:Y:S04]  /*17d60*/  ST.E desc[UR42][R10.64], R15 ;  /* 0x0000000f0a007985 */ /* 0x0003e8000c10192a */
[----:B------:R-:W0:Y:S04]  /*17d70*/  LD.E R8, desc[UR42][R16.64+0x244] ;  /* 0x0002442a10087980 */ /* 0x000e28000c101900 */
[----:B------:R-:W2:Y:S04]  /*17d80*/  LD.E R6, desc[UR42][R16.64+0x240] ;  /* 0x0002402a10067980 */ /* 0x000ea8000c101900 */
[----:B------:R-:W3:Y:S04]  /*17d90*/  LD.E R144, desc[UR42][R16.64+0x424] ;  /* 0x0004242a10907980 */ /* 0x000ee8000c101900 */
[----:B------:R-:W1:Y:S04]  /*17da0*/  LD.E R12, desc[UR42][R16.64+0x250] ;  /* 0x0002502a100c7980 */ /* 0x000e68000c101900 */
        /* <DEDUP_REMOVED lines=58> */
[----:B------:R-:W-:Y:S01]  /*18150*/  ULOP3.LUT UR6, UR4, 0x8, URZ, 0xfc, !UPT ;  /* 0x0000000804067892 */ /* 0x000fe2000f8efc3f */
[C---:B0-----:R-:W-:Y:S01]  /*18160*/  FMUL.FTZ R13, R7.reuse, R8 ;  /* 0x00000008070d7220 */ /* 0x041fe20000410000 */
[----:B--2---:R-:W-:-:S04]  /*18170*/  FMUL.FTZ R9, R7, R6 ;  /* 0x0000000607097220 */ /* 0x004fc80000410000 */
[----:B------:R0:W-:Y:S01]  /*18180*/  ST.E desc[UR42][R16.64+0x244], R13 ;  /* 0x0002440d10007985 */ /* 0x0001e2000c10192a */
[----:B---3--:R-:W-:-:S03]  /*18190*/  FMUL.FTZ R33, R7, R144 ;  /* 0x0000009007217220 */ /* 0x008fc60000410000 */
[----:B------:R2:W-:Y:S01]  /*181a0*/  ST.E desc[UR42][R16.64+0x240], R9 ;  /* 0x0002400910007985 */ /* 0x0005e2000c10192a */
[C---:B-1----:R-:W-:Y:S01]  /*181b0*/  FMUL.FTZ R15, R7.reuse, R12 ;  /* 0x0000000c070f7220 */ /* 0x042fe20000410000 */
[C---:B----4-:R-:W-:Y:S01]  /*181c0*/  FMUL.FTZ R25, R7.reuse, R24 ;  /* 0x0000001807197220 */ /* 0x050fe20000410000 */
[C---:B------:R-:W-:Y:S01]  /*181d0*/  FMUL.FTZ R27, R7.reuse, R26 ;  /* 0x0000001a071b7220 */ /* 0x040fe20000410000 */
[C---:B0-----:R-:W-:Y:S01]  /*181e0*/  FMUL.FTZ R13, R7.reuse, R36 ;  /* 0x00000024070d7220 */ /* 0x041fe20000410000 */
[C---:B--2---:R-:W-:Y:S01]  /*181f0*/  FMUL.FTZ R9, R7.reuse, R34 ;  /* 0x0000002207097220 */ /* 0x044fe20000410000 */
[----:B------:R0:W-:Y:S01]  /*18200*/  ST.E desc[UR42][R16.64+0x424], R33 ;  /* 0x0004242110007985 */ /* 0x0001e2000c10192a */
[----:B------:R-:W-:-:S03]  /*18210*/  FMUL.FTZ R29, R7, R28 ;  /* 0x0000001c071d7220 */ /* 0x000fc60000410000 */
[----:B------:R1:W-:Y:S01]  /*18220*/  ST.E desc[UR42][R16.64+0x250], R15 ;  /* 0x0002500f10007985 */ /* 0x0003e2000c10192a */
[----:B------:R-:W-:-:S03]  /*18230*/  FMUL.FTZ R31, R7, R32 ;  /* 0x00000020071f7220 */ /* 0x000fc60000410000 */
[----:B------:R2:W-:Y:S04]  /*18240*/  ST.E desc[UR42][R16.64+0x254], R25 ;  /* 0x0002541910007985 */ /* 0x0005e8000c10192a */
[----:B------:R3:W-:Y:S01]  /*18250*/  ST.E desc[UR42][R16.64+0x260], R27 ;  /* 0x0002601b10007985 */ /* 0x0007e2000c10192a */
[C---:B0-----:R-:W-:Y:S01]  /*18260*/  FMUL.FTZ R33, R7.reuse, R38 ;  /* 0x0000002607217220 */ /* 0x041fe20000410000 */
[C---:B------:R-:W-:Y:S02]  /*18270*/  FMUL.FTZ R35, R7.reuse, R40 ;  /* 0x0000002807237220 */ /* 0x040fe40000410000 */
        /* <DEDUP_REMOVED lines=79> */
[----:B------:R0:W-:Y:S01]  /*18770*/  ST.E desc[UR42][R16.64+0x394], R15 ;  /* 0x0003940f10007985 */ /* 0x0001e2000c10192a */
[C---:B------:R-:W-:Y:S01]  /*18780*/  FMUL.FTZ R37, R7.reuse, R142 ;  /* 0x0000008e07257220 */ /* 0x040fe20000410000 */
[----:B------:R-:W-:Y:S02]  /*18790*/  IMAD.U32 R8, RZ, RZ, UR6 ;  /* 0x00000006ff087e24 */ /* 0x000fe4000f8e00ff */
        /* <DEDUP_REMOVED lines=15> */
[----:B---3--:R-:W-:Y:S01]  /*18890*/  FMUL.FTZ R13, R7, R136 ;  /* 0x00000088070d7220 */ /* 0x008fe20000410000 */
[----:B0-----:R-:W-:Y:S01]  /*188a0*/  IMAD.U32 R9, RZ, RZ, UR5 ;  /* 0x00000005ff097e24 */ /* 0x001fe2000f8e00ff */
[----:B------:R0:W-:Y:S04]  /*188b0*/  ST.E desc[UR42][R16.64+0x3e0], R15 ;  /* 0x0003e00f10007985 */ /* 0x0001e8000c10192a */
[----:B------:R1:W-:Y:S04]  /*188c0*/  ST.E desc[UR42][R16.64+0x3e4], R25 ;  /* 0x0003e41910007985 */ /* 0x0003e8000c10192a */
[----:B------:R-:W-:Y:S04]  /*188d0*/  ST.E desc[UR42][R16.64+0x3f0], R29 ;  /* 0x0003f01d10007985 */ /* 0x000fe8000c10192a */
[----:B------:R-:W-:Y:S04]  /*188e0*/  ST.E desc[UR42][R16.64+0x3f4], R31 ;  /* 0x0003f41f10007985 */ /* 0x000fe8000c10192a */
[----:B------:R-:W-:Y:S04]  /*188f0*/  ST.E desc[UR42][R16.64+0x400], R27 ;  /* 0x0004001b10007985 */ /* 0x000fe8000c10192a */
[----:B------:R2:W-:Y:S04]  /*18900*/  ST.E desc[UR42][R16.64+0x404], R13 ;  /* 0x0004040d10007985 */ /* 0x0005e8000c10192a */
[----:B------:R3:W-:Y:S04]  /*18910*/  ST.E desc[UR42][R16.64+0x410], R33 ;  /* 0x0004102110007985 */ /* 0x0007e8000c10192a */
[----:B------:R4:W-:Y:S04]  /*18920*/  ST.E desc[UR42][R16.64+0x414], R35 ;  /* 0x0004142310007985 */ /* 0x0009e8000c10192a */
[----:B------:R-:W-:Y:S04]  /*18930*/  ST.E desc[UR42][R16.64+0x420], R37 ;  /* 0x0004202510007985 */ /* 0x000fe8000c10192a */
[----:B0-----:R-:W2:Y:S01]  /*18940*/  LD.E R15, desc[UR42][R8.64] ;  /* 0x0000002a080f7980 */ /* 0x001ea2000c101900 */
[----:B------:R-:W-:Y:S01]  /*18950*/  ULOP3.LUT UR4, UR4, 0xc, URZ, 0xfc, !UPT ;  /* 0x0000000c04047892 */ /* 0x000fe2000f8efc3f */
[----:B------:R-:W-:-:S05]  /*18960*/  IMAD.U32 R7, RZ, RZ, UR5 ;  /* 0x00000005ff077e24 */ /* 0x000fca000f8e00ff */
[----:B------:R-:W-:Y:S02]  /*18970*/  IMAD.U32 R6, RZ, RZ, UR4 ;  /* 0x00000004ff067e24 */ /* 0x000fe4000f8e00ff */
[----:B--2---:R-:W-:-:S05]  /*18980*/  FMUL.FTZ R15, R54, R15 ;  /* 0x0000000f360f7220 */ /* 0x004fca0000410000 */
[----:B------:R0:W-:Y:S04]  /*18990*/  ST.E desc[UR42][R8.64], R15 ;  /* 0x0000000f08007985 */ /* 0x0001e8000c10192a */
[----:B-1----:R-:W2:Y:S02]  /*189a0*/  LD.E R25, desc[UR42][R6.64] ;  /* 0x0000002a06197980 */ /* 0x002ea4000c101900 */
[----:B--2---:R-:W-:-:S05]  /*189b0*/  FMUL.FTZ R25, R54, R25 ;  /* 0x0000001936197220 */ /* 0x004fca0000410000 */
[----:B------:R1:W-:Y:S04]  /*189c0*/  ST.E desc[UR42][R6.64], R25 ;  /* 0x0000001906007985 */ /* 0x0003e8000c10192a */
[----:B------:R-:W2:Y:S04]  /*189d0*/  LD.E R147, desc[UR42][R16.64+0x42c] ;  /* 0x00042c2a10937980 */ /* 0x000ea8000c101900 */
[----:B------:R-:W2:Y:S04]  /*189e0*/  LD.E R13, desc[UR42][R16.64+0x248] ;  /* 0x0002482a100d7980 */ /* 0x000ea8000c101900 */
[----:B------:R-:W2:Y:S04]  /*189f0*/  LD.E R27, desc[UR42][R16.64+0x24c] ;  /* 0x00024c2a101b7980 */ /* 0x000ea8000c101900 */
[----:B------:R-:W2:Y:S04]  /*18a00*/  LD.E R29, desc[UR42][R16.64+0x258] ;  /* 0x0002582a101d7980 */ /* 0x000ea8000c101900 */
[----:B------:R-:W2:Y:S04]  /*18a10*/  LD.E R31, desc[UR42][R16.64+0x25c] ;  /* 0x00025c2a101f7980 */ /* 0x000ea8000c101900 */
[----:B---3--:R-:W3:Y:S04]  /*18a20*/  LD.E R33, desc[UR42][R16.64+0x268] ;  /* 0x0002682a10217980 */ /* 0x008ee8000c101900 */
[----:B----4-:R-:W4:Y:S04]  /*18a30*/  LD.E R35, desc[UR42][R16.64+0x26c] ;  /* 0x00026c2a10237980 */ /* 0x010f28000c101900 */
[----:B0-----:R-:W4:Y:S04]  /*18a40*/  LD.E R15, desc[UR42][R16.64+0x278] ;  /* 0x0002782a100f7980 */ /* 0x001f28000c101900 */
[----:B------:R-:W4:Y:S04]  /*18a50*/  LD.E R37, desc[UR42][R16.64+0x27c] ;  /* 0x00027c2a10257980 */ /* 0x000f28000c101900 */
[----:B------:R-:W4:Y:S04]  /*18a60*/  LD.E R39, desc[UR42][R16.64+0x288] ;  /* 0x0002882a10277980 */ /* 0x000f28000c101900 */
[----:B-1----:R-:W4:Y:S04]  /*18a70*/  LD.E R25, desc[UR42][R16.64+0x28c] ;  /* 0x00028c2a10197980 */ /* 0x002f28000c101900 */
        /* <DEDUP_REMOVED lines=51> */
[C---:B--2---:R-:W-:Y:S01]  /*18db0*/  FMUL.FTZ R147, R54.reuse, R147 ;  /* 0x0000009336937220 */ /* 0x044fe20000410000 */
[C---:B------:R-:W-:Y:S01]  /*18dc0*/  FMUL.FTZ R13, R54.reuse, R13 ;  /* 0x0000000d360d7220 */ /* 0x040fe20000410000 */
[C---:B------:R-:W-:Y:S01]  /*18dd0*/  FMUL.FTZ R27, R54.reuse, R27 ;  /* 0x0000001b361b7220 */ /* 0x040fe20000410000 */
[C---:B------:R-:W-:Y:S01]  /*18de0*/  FMUL.FTZ R29, R54.reuse, R29 ;  /* 0x0000001d361d7220 */ /* 0x040fe20000410000 */
[C---:B------:R-:W-:Y:S01]  /*18df0*/  FMUL.FTZ R31, R54.reuse, R31 ;  /* 0x0000001f361f7220 */ /* 0x040fe20000410000 */
[C---:B---3--:R-:W-:Y:S01]  /*18e00*/  FMUL.FTZ R33, R54.reuse, R33 ;  /* 0x0000002136217220 */ /* 0x048fe20000410000 */
[C---:B----4-:R-:W-:Y:S01]  /*18e10*/  FMUL.FTZ R35, R54.reuse, R35 ;  /* 0x0000002336237220 */ /* 0x050fe20000410000 */
        /* <DEDUP_REMOVED lines=118> */
[----:B0-----:R-:W2:Y:S04]  /*19580*/  LD.E R27, desc[UR42][R16.64+0x230] ;  /* 0x0002302a101b7980 */ /* 0x001ea8000c101900 */
[----:B-1----:R-:W4:Y:S04]  /*19590*/  LD.E R15, desc[UR42][R2.64] ;  /* 0x0000002a020f7980 */ /* 0x002f28000c101900 */
[----:B------:R-:W4:Y:S04]  /*195a0*/  LD.E.64 R12, desc[UR42][R16.64+0xa8] ;  /* 0x0000a82a100c7980 */ /* 0x000f28000c101b00 */
[----:B--2---:R0:W-:Y:S04]  /*195b0*/  ST.E desc[UR42][R16.64+0x230], R27 ;  /* 0x0002301b10007985 */ /* 0x0041e8000c10192a */
[----:B------:R-:W2:Y:S04]  /*195c0*/  LD.E R29, desc[UR42][R10.64] ;  /* 0x0000002a0a1d7980 */ /* 0x000ea8000c101900 */
[----:B--2---:R1:W-:Y:S04]  /*195d0*/  ST.E desc[UR42][R10.64], R29 ;  /* 0x0000001d0a007985 */ /* 0x0043e8000c10192a */
[----:B------:R-:W2:Y:S04]  /*195e0*/  LD.E R31, desc[UR42][R8.64] ;  /* 0x0000002a081f7980 */ /* 0x000ea8000c101900 */
[----:B--2---:R2:W-:Y:S04]  /*195f0*/  ST.E desc[UR42][R8.64], R31 ;  /* 0x0000001f08007985 */ /* 0x0045e8000c10192a */
[----:B------:R-:W3:Y:S04]  /*19600*/  LD.E R33, desc[UR42][R6.64] ;  /* 0x0000002a06217980 */ /* 0x000ee8000c101900 */
[----:B---3--:R3:W-:Y:S04]  /*19610*/  ST.E desc[UR42][R6.64], R33 ;  /* 0x0000002106007985 */ /* 0x0087e8000c10192a */
[----:B------:R-:W4:Y:S04]  /*19620*/  LD.E R35, desc[UR42][R16.64+0x240] ;  /* 0x0002402a10237980 */ /* 0x000f28000c101900 */
[----:B------:R-:W4:Y:S04]  /*19630*/  LD.E R37, desc[UR42][R16.64+0x244] ;  /* 0x0002442a10257980 */ /* 0x000f28000c101900 */
[----:B------:R-:W4:Y:S04]  /*19640*/  LD.E R25, desc[UR42][R16.64+0x248] ;  /* 0x0002482a10197980 */ /* 0x000f28000c101900 */
[----:B0-----:R-:W4:Y:S04]  /*19650*/  LD.E R27, desc[UR42][R16.64+0x24c] ;  /* 0x00024c2a101b7980 */ /* 0x001f28000c101900 */
[----:B-1----:R-:W4:Y:S04]  /*19660*/  LD.E R29, desc[UR42][R16.64+0x250] ;  /* 0x0002502a101d7980 */ /* 0x002f28000c101900 */
[----:B------:R-:W4:Y:S04]  /*19670*/  LD.E R39, desc[UR42][R16.64+0x254] ;  /* 0x0002542a10277980 */ /* 0x000f28000c101900 */
[----:B--2---:R-:W2:Y:S04]  /*19680*/  LD.E R31, desc[UR42][R16.64+0x258] ;  /* 0x0002582a101f7980 */ /* 0x004ea8000c101900 */
[----:B------:R-:W2:Y:S04]  /*19690*/  LD.E R41, desc[UR42][R16.64+0x25c] ;  /* 0x00025c2a10297980 */ /* 0x000ea8000c101900 */
[----:B---3--:R-:W3:Y:S04]  /*196a0*/  LD.E R33, desc[UR42][R16.64+0x260] ;  /* 0x0002602a10217980 */ /* 0x008ee8000c101900 */
[----:B------:R-:W3:Y:S04]  /*196b0*/  LD.E R43, desc[UR42][R16.64+0x264] ;  /* 0x0002642a102b7980 */ /* 0x000ee8000c101900 */
        /* <DEDUP_REMOVED lines=65> */
[----:B----4-:R0:W-:Y:S04]  /*19ad0*/  ST.E desc[UR42][R16.64+0x240], R35 ;  /* 0x0002402310007985 */ /* 0x0101e8000c10192a */
[----:B------:R1:W-:Y:S04]  /*19ae0*/  ST.E desc[UR42][R16.64+0x244], R37 ;  /* 0x0002442510007985 */ /* 0x0003e8000c10192a */
[----:B------:R-:W4:Y:S04]  /*19af0*/  LD.E R50, desc[UR42][R16.64+0x374] ;  /* 0x0003742a10327980 */ /* 0x000f28000c101900 */
[----:B0-----:R-:W4:Y:S04]  /*19b00*/  LD.E R35, desc[UR42][R16.64+0x270] ;  /* 0x0002702a10237980 */ /* 0x001f28000c101900 */
        /* <DEDUP_REMOVED lines=53> */
[----:B---3--:R-:W-:Y:S04]  /*19e60*/  ST.E desc[UR42][R16.64+0x260], R33 ;  /* 0x0002602110007985 */ /* 0x008fe8000c10192a */
        /* <DEDUP_REMOVED lines=115> */
[----:B0-----:R-:W4:Y:S01]  /*1a5a0*/  LDL R24, [R1+0x88] ;  /* 0x0000880001187983 */ /* 0x001f220000100800 */
[----:B------:R-:W-:-:S02]  /*1a5b0*/  F2FP.F16.F32.PACK_AB R168, R57, R168 ;  /* 0x000000a839a8723e */ /* 0x000fc400000000ff */
[----:B------:R-:W-:Y:S01]  /*1a5c0*/  F2FP.F16.F32.PACK_AB R169, R30, R169 ;  /* 0x000000a91ea9723e */ /* 0x000fe200000000ff */
[----:B-1----:R-:W4:Y:S01]  /*1a5d0*/  LD.E R28, desc[UR42][R16.64+0x240] ;  /* 0x0002402a101c7980 */ /* 0x002f22000c101900 */
[----:B------:R-:W-:-:S03]  /*1a5e0*/  F2FP.F16.F32.PACK_AB R170, R59, R170 ;  /* 0x000000aa3baa723e */ /* 0x000fc600000000ff */
[----:B------:R-:W4:Y:S04]  /*1a5f0*/  LD.E R29, desc[UR42][R16.64+0x244] ;  /* 0x0002442a101d7980 */ /* 0x000f28000c101900 */
[----:B------:R-:W4:Y:S04]  /*1a600*/  LD.E R30, desc[UR42][R16.64+0x248] ;  /* 0x0002482a101e7980 */ /* 0x000f28000c101900 */
[----:B------:R-:W4:Y:S04]  /*1a610*/  LD.E R31, desc[UR42][R16.64+0x24c] ;  /* 0x00024c2a101f7980 */ /* 0x000f28000c101900 */
        /* <DEDUP_REMOVED lines=126> */
[----:B------:R-:W-:-:S04]  /*1ae00*/  R2UR UR7, R13 ;  /* 0x000000000d0772ca */ /* 0x000fc800000e0000 */
[----:B------:R-:W-:Y:S02]  /*1ae10*/  R2UR UR6, R12 ;  /* 0x000000000c0672ca */ /* 0x000fe400000e0000 */
        /* <DEDUP_REMOVED lines=833> */
[----:B------:R-:W4:Y:S04]  /*1e230*/  LD.E R13, desc[UR42][R16.64+0x230] ;  /* 0x0002302a100d7980 */ /* 0x000f28000c101900 */
[----:B----4-:R4:W-:Y:S04]  /*1e240*/  ST.E desc[UR42][R16.64+0x230], R13 ;  /* 0x0002300d10007985 */ /* 0x0109e8000c10192a */
[----:B------:R-:W2:Y:S04]  /*1e250*/  LD.E R15, desc[UR42][R10.64] ;  /* 0x0000002a0a0f7980 */ /* 0x000ea8000c101900 */
[----:B--2---:R2:W-:Y:S04]  /*1e260*/  ST.E desc[UR42][R10.64], R15 ;  /* 0x0000000f0a007985 */ /* 0x0045e8000c10192a */
[----:B------:R-:W3:Y:S04]  /*1e270*/  LD.E R19, desc[UR42][R8.64] ;  /* 0x0000002a08137980 */ /* 0x000ee8000c101900 */
[----:B---3--:R3:W-:Y:S04]  /*1e280*/  ST.E desc[UR42][R8.64], R19 ;  /* 0x0000001308007985 */ /* 0x0087e8000c10192a */
[----:B------:R-:W4:Y:S04]  /*1e290*/  LD.E R21, desc[UR42][R6.64] ;  /* 0x0000002a06157980 */ /* 0x000f28000c101900 */
[----:B----4-:R4:W-:Y:S04]  /*1e2a0*/  ST.E desc[UR42][R6.64], R21 ;  /* 0x0000001506007985 */ /* 0x0109e8000c10192a */
[----:B0-----:R-:W4:Y:S04]  /*1e2b0*/  LD.E R25, desc[UR42][R16.64+0x240] ;  /* 0x0002402a10197980 */ /* 0x001f28000c101900 */
[----:B-1----:R-:W4:Y:S04]  /*1e2c0*/  LD.E R27, desc[UR42][R16.64+0x244] ;  /* 0x0002442a101b7980 */ /* 0x002f28000c101900 */
[----:B------:R-:W4:Y:S04]  /*1e2d0*/  LD.E R29, desc[UR42][R16.64+0x248] ;  /* 0x0002482a101d7980 */ /* 0x000f28000c101900 */
[----:B------:R-:W4:Y:S04]  /*1e2e0*/  LD.E R31, desc[UR42][R16.64+0x24c] ;  /* 0x00024c2a101f7980 */ /* 0x000f28000c101900 */
[----:B------:R-:W4:Y:S04]  /*1e2f0*/  LD.E R13, desc[UR42][R16.64+0x250] ;  /* 0x0002502a100d7980 */ /* 0x000f28000c101900 */
[----:B------:R-:W4:Y:S04]  /*1e300*/  LD.E R33, desc[UR42][R16.64+0x254] ;  /* 0x0002542a10217980 */ /* 0x000f28000c101900 */
[----:B--2---:R-:W2:Y:S04]  /*1e310*/  LD.E R11, desc[UR42][R16.64+0x258] ;  /* 0x0002582a100b7980 */ /* 0x004ea8000c101900 */
[----:B------:R-:W2:Y:S04]  /*1e320*/  LD.E R15, desc[UR42][R16.64+0x25c] ;  /* 0x00025c2a100f7980 */ /* 0x000ea8000c101900 */
[----:B---3--:R-:W3:Y:S04]  /*1e330*/  LD.E R9, desc[UR42][R16.64+0x260] ;  /* 0x0002602a10097980 */ /* 0x008ee8000c101900 */
[----:B------:R-:W3:Y:S04]  /*1e340*/  LD.E R19, desc[UR42][R16.64+0x264] ;  /* 0x0002642a10137980 */ /* 0x000ee8000c101900 */
        /* <DEDUP_REMOVED lines=120> */
[----:B--2---:R0:W-:Y:S04]  /*1ead0*/  ST.E desc[UR42][R16.64+0x258], R11 ;  /* 0x0002580b10007985 */ /* 0x0041e8000c10192a */
[----:B------:R0:W-:Y:S04]  /*1eae0*/  ST.E desc[UR42][R16.64+0x25c], R15 ;  /* 0x00025c0f10007985 */ /* 0x0001e8000c10192a */
[----:B---3--:R0:W-:Y:S04]  /*1eaf0*/  ST.E desc[UR42][R16.64+0x260], R9 ;  /* 0x0002600910007985 */ /* 0x0081e8000c10192a */
[----:B------:R0:W-:Y:S04]  /*1eb00*/  ST.E desc[UR42][R16.64+0x264], R19 ;  /* 0x0002641310007985 */ /* 0x0001e8000c10192a */
        /* <DEDUP_REMOVED lines=122> */
.L_x_3729:
[----:B------:R-:W-:Y:S05]  /*1f2b0*/  BSYNC B0 ;  /* 0x0000000000007941 */ /* 0x000fea0003800000 */
.L_x_3728:
[----:B------:R-:W-:Y:S05]  /*1f2c0*/  @P0 BRA `(.L_x_3730) ;  /* 0xffffff6000480947 */ /* 0x000fea000383ffff */
[----:B01----:R-:W-:-:S07]  /*1f2d0*/  IMAD.MOV.U32 R0, RZ, RZ, R5 ;  /* 0x000000ffff007224 */ /* 0x003fce00078e0005 */
.L_x_3713:
[----:B------:R-:W-:-:S13]  /*1f2e0*/  ISETP.GE.AND P0, PT, R0, R165, PT ;  /* 0x000000a50000720c */ /* 0x000fda0003f06270 */
[----:B------:R-:W-:Y:S05]  /*1f2f0*/  @!P0 BRA `(.L_x_3731) ;  /* 0x000000b000d08947 */ /* 0x000fea0003800000 */
[----:B------:R0:W5:Y:S02]  /*1f300*/  LDL.64 R2, [R1+0x178] ;  /* 0x0001780001027983 */ /* 0x0001640000100a00 */
.L_x_3758:
        /* <DEDUP_REMOVED lines=21> */
.L_x_3733:
[----:B------:R-:W-:Y:S05]  /*1f460*/  BSYNC B0 ;  /* 0x0000000000007941 */ /* 0x000fea0003800000 */
.L_x_3732:
        /* <DEDUP_REMOVED lines=13> */
.L_x_3735:
[----:B------:R-:W-:Y:S05]  /*1f540*/  BSYNC B0 ;  /* 0x0000000000007941 */ /* 0x000fea0003800000 */
.L_x_3734:
        /* <DEDUP_REMOVED lines=8> */
.L_x_3737:
[----:B------:R-:W-:Y:S05]  /*1f5d0*/  BSYNC B0 ;  /* 0x0000000000007941 */ /* 0x000fea0003800000 */
.L_x_3736:
[----:B-1---5:R-:W2:Y:S04]  /*1f5e0*/  LD.E R7, desc[UR42][R2.64] ;  /* 0x0000002a02077980 */ /* 0x022ea8000c101900 */
[----:B------:R-:W2:Y:S01]  /*1f5f0*/  LDL.64 R10, [R1+0xa0] ;  /* 0x0000a000010a7983 */ /* 0x000ea20000100a00 */
[----:B------:R-:W-:Y:S05]  /*1f600*/  WARPSYNC.ALL ;  /* 0x0000000000007948 */ /* 0x000fea0003800000 */
[----:B------:R-:W3:Y:S04]  /*1f610*/  LDL.64 R4, [R1+0x98] ;  /* 0x0000980001047983 */ /* 0x000ee80000100a00 */
[----:B------:R-:W4:Y:S04]  /*1f620*/  LDL.64 R8, [R1+0x98] ;  /* 0x0000980001087983 */ /* 0x000f280000100a00 */
        /* <DEDUP_REMOVED lines=8> */
[----:B------:R-:W-:Y:S01]  /*1f6b0*/  VIADD R10, R6, 0x2 ;  /* 0x00000002060a7836 */ /* 0x000fe20000000000 */
[----:B------:R1:W-:Y:S01]  /*1f6c0*/  STL [R1+0x80], RZ ;  /* 0x000080ff01007387 */ /* 0x0003e20000100800 */
[----:B---3--:R-:W-:Y:S02]  /*1f6d0*/  R2UR UR4, R4 ;  /* 0x00000000040472ca */ /* 0x008fe400000e0000 */
[----:B------:R-:W-:-:S13]  /*1f6e0*/  R2UR UR5, R5 ;  /* 0x00000000050572ca */ /* 0x000fda00000e0000 */
[----:B------:R-:W-:Y:S01]  /*1f6f0*/  HGMMA.64x96x16.F32 R24, gdesc[UR4], RZ, !UPT, gsb0 ;  /* 0x01600000041879f0 */ /* 0x000fe2000c0008ff */
[----:B----4-:R-:W-:Y:S02]  /*1f700*/  VIADD R8, R8, 0x2 ;  /* 0x0000000208087836 */ /* 0x010fe40000000000 */
[----:B------:R-:W-:Y:S01]  /*1f710*/  IMAD.MOV.U32 R4, RZ, RZ, 0x1 ;  /* 0x00000001ff047424 */ /* 0x000fe200078e00ff */
[----:B------:R-:W-:Y:S02]  /*1f720*/  R2UR UR6, R10 ;  /* 0x000000000a0672ca */ /* 0x000fe400000e0000 */
[----:B------:R-:W-:Y:S02]  /*1f730*/  R2UR UR7, R11 ;  /* 0x000000000b0772ca */ /* 0x000fe400000e0000 */
[----:B------:R-:W-:Y:S02]  /*1f740*/  R2UR UR4, R8 ;  /* 0x00000000080472ca */ /* 0x000fe400000e0000 */
[----:B------:R-:W-:Y:S01]  /*1f750*/  R2UR UR5, R9 ;  /* 0x00000000090572ca */ /* 0x000fe200000e0000 */
[----:B------:R1:W-:Y:S04]  /*1f760*/  STL [R1+0x80], R4 ;  /* 0x0000800401007387 */ /* 0x0003e80000100800 */
[----:B------:R1:W-:Y:S04]  /*1f770*/  STL [R1+0x80], R4 ;  /* 0x0000800401007387 */ /* 0x0003e80000100800 */
[----:B------:R1:W-:Y:S04]  /*1f780*/  STL [R1+0x80], R4 ;  /* 0x0000800401007387 */ /* 0x0003e80000100800 */
[----:B------:R1:W-:Y:S01]  /*1f790*/  STL [R1+0x80], R4 ;  /* 0x0000800401007387 */ /* 0x0003e20000100800 */
[----:B------:R-:W-:-:S03]  /*1f7a0*/  WARPGROUP.DEPBAR.LE gsb0, 0x0 ;  /* 0x00008000000079c5 */ /* 0x000fc60000010000 */
[----:B------:R1:W5:Y:S04]  /*1f7b0*/  LD.E R5, desc[UR42][R2.64] ;  /* 0x0000002a02057980 */ /* 0x000368000c101900 */
[----:B------:R1:W5:Y:S01]  /*1f7c0*/  LD.E R7, desc[UR42][R2.64+0x4] ;  /* 0x0000042a02077980 */ /* 0x000362000c101900 */
[----:B------:R-:W-:-:S06]  /*1f7d0*/  WARPGROUP.ARRIVE ;  /* 0x00000000000079c5 */ /* 0x000fcc0000000000 */
        /* <DEDUP_REMOVED lines=12> */
[----:B--2---:R-:W-:Y:S02]  /*1f8a0*/  VIADD R14, R14, 0x6 ;  /* 0x000000060e0e7836 */ /* 0x004fe40000000000 */
[----:B------:R-:W-:Y:S01]  /*1f8b0*/  IMAD.MOV.U32 R9, RZ, RZ, R11 ;  /* 0x000000ffff097224 */ /* 0x000fe200078e000b */
[----:B------:R-:W-:Y:S02]  /*1f8c0*/  R2UR UR6, R8 ;  /* 0x00000000080672ca */ /* 0x000fe400000e0000 */
[----:B------:R-:W-:Y:S02]  /*1f8d0*/  R2UR UR4, R14 ;  /* 0x000000000e0472ca */ /* 0x000fe400000e0000 */
[----:B------:R-:W-:Y:S02]  /*1f8e0*/  R2UR UR7, R9 ;  /* 0x00000000090772ca */ /* 0x000fe400000e0000 */
[----:B------:R-:W-:-:S02]  /*1f8f0*/  R2UR UR5, R15 ;  /* 0x000000000f0572ca */ /* 0x000fc400000e0000 */
[----:B------:R-:W-:Y:S01]  /*1f900*/  LOP3.LUT R18, R18, 0x1, RZ, 0xfc, !PT ;  /* 0x0000000112127812 */ /* 0x000fe200078efcff */
[----:B------:R-:W-:Y:S02]  /*1f910*/  WARPGROUP.DEPBAR.LE gsb0, 0x0 ;  /* 0x00008000000079c5 */ /* 0x000fe40000010000 */
[----:B------:R-:W-:-:S08]  /*1f920*/  WARPGROUP.ARRIVE ;  /* 0x00000000000079c5 */ /* 0x000fd00000000000 */
[----:B------:R-:W-:Y:S01]  /*1f930*/  HGMMA.64x96x16.F32 R24, gdesc[UR4], R24, gsb0 ;  /* 0x01600000041879f0 */ /* 0x000fe20008000818 */
[----:B------:R-:W-:Y:S01]  /*1f940*/  ISETP.NE.AND P1, PT, R18, 0x3, PT ;  /* 0x000000031200780c */ /* 0x000fe20003f25270 */
[----:B------:R-:W-:Y:S01]  /*1f950*/  BSSY B0, `(.L_x_3739) ;  /* 0x0000004000007945 */ /* 0x000fe20003800000 */
[----:B------:R-:W-:-:S11]  /*1f960*/  WARPGROUP.DEPBAR.LE gsb0, 0x0 ;  /* 0x00008000000079c5 */ /* 0x000fd60000010000 */
[----:B-1----:R-:W-:Y:S05]  /*1f970*/  @!P1 BRA `(.L_x_3740) ;  /* 0x0000000000049947 */ /* 0x002fea0003800000 */
[----:B------:R-:W-:Y:S01]  /*1f980*/  BPT.TRAP 0x1 ;  /* 0x000000040000795c */ /* 0x000fe20000300000 */
.L_x_3740:
[----:B------:R-:W-:Y:S05]  /*1f990*/  BSYNC B0 ;  /* 0x0000000000007941 */ /* 0x000fea0003800000 */
.L_x_3739:
        /* <DEDUP_REMOVED lines=10> */
.L_x_3742:
[----:B------:R-:W-:Y:S05]  /*1fa40*/  BSYNC B0 ;  /* 0x0000000000007941 */ /* 0x000fea0003800000 */
.L_x_3741:
[----:B------:R-:W-:Y:S04]  /*1fa50*/  BSSY B0, `(.L_x_3743) ;  /* 0x0000006000007945 */ /* 0x000fe80003800000 */
[----:B--2---:R-:W-:Y:S05]  /*1fa60*/  @P0 BRA `(.L_x_3744) ;  /* 0x0000000000100947 */ /* 0x004fea0003800000 */
[----:B-----5:R-:W-:Y:S01]  /*1fa70*/  IMAD R6, R6, 0x8, R8 ;  /* 0x0000000806067824 */ /* 0x020fe200078e0208 */
[----:B------:R-:W-:-:S04]  /*1fa80*/  SHF.L.U32 R7, R7, 0x1f, RZ ;  /* 0x0000001f07077819 */ /* 0x000fc800000006ff */
[----:B------:R-:W2:Y:S02]  /*1fa90*/  SYNCS.PHASECHK.TRANS64.TRYWAIT P0, [R6+URZ], R7 ;  /* 0x00000007060075a7 */ /* 0x000ea4000800017f */
[----:B--2---:R-:W-:Y:S05]  /*1faa0*/  @!P0 BRA `(.L_x_3745) ;  /* 0x00000188001c8947 */ /* 0x004fea0003800000 */
.L_x_3744:
[----:B------:R-:W-:Y:S05]  /*1fab0*/  BSYNC B0 ;  /* 0x0000000000007941 */ /* 0x000fea0003800000 */
.L_x_3743:
[----:B------:R-:W3:Y:S04]  /*1fac0*/  LD.E R19, desc[UR42][R2.64] ;  /* 0x0000002a02137980 */ /* 0x000ee8000c101900 */
[----:B--2--5:R-:W3:Y:S04]  /*1fad0*/  LDL.64 R6, [R1+0x118] ;  /* 0x0001180001067983 */ /* 0x024ee80000100a00 */
[----:B-1----:R-:W2:Y:S04]  /*1fae0*/  LDL R5, [R1+0x90] ;  /* 0x0000900001057983 */ /* 0x002ea80000100800 */
[----:B------:R-:W4:Y:S04]  /*1faf0*/  LDL.64 R8, [R1+0x110] ;  /* 0x0001100001087983 */ /* 0x000f280000100a00 */
[----:B------:R-:W4:Y:S04]  /*1fb00*/  LDL.64 R10, [R1+0x110] ;  /* 0x00011000010a7983 */ /* 0x000f280000100a00 */
[----:B------:R-:W4:Y:S04]  /*1fb10*/  LDL.64 R12, [R1+0x110] ;  /* 0x00011000010c7983 */ /* 0x000f280000100a00 */
[----:B------:R-:W4:Y:S01]  /*1fb20*/  LDL.64 R14, [R1+0x110] ;  /* 0x00011000010e7983 */ /* 0x000f220000100a00 */
[----:B------:R-:W-:Y:S05]  /*1fb30*/  WARPSYNC.ALL ;  /* 0x0000000000007948 */ /* 0x000fea0003800000 */
[----:B------:R-:W-:Y:S01]  /*1fb40*/  WARPGROUP.ARRIVE ;  /* 0x00000000000079c5 */ /* 0x000fe20000000000 */
[----:B---3--:R-:W-:Y:S01]  /*1fb50*/  IMAD R6, R19, 0xc00, R6 ;  /* 0x00000c0013067824 */ /* 0x008fe200078e0206 */
[----:B------:R-:W-:Y:S01]  /*1fb60*/  R2UR UR7, R7 ;  /* 0x00000000070772ca */ /* 0x000fe200000e0000 */
[----:B------:R-:W3:Y:S01]  /*1fb70*/  LDL.64 R18, [R1+0x110] ;  /* 0x0001100001127983 */ /* 0x000ee20000100a00 */
[----:B--2---:R-:W-:-:S02]  /*1fb80*/  ISETP.NE.U32.AND P0, PT, R5, RZ, PT ;  /* 0x000000ff0500720c */ /* 0x004fc40003f05070 */
        /* <DEDUP_REMOVED lines=71> */
[----:B------:R-:W-:Y:S01]  /*20000*/  VIADD R8, R6, 0x306 ;  /* 0x0000030606087836 */ /* 0x000fe20000000000 */
[----:B------:R-:W-:Y:S01]  /*20010*/  IADD3 R14, R14, 0x406, RZ ;  /* 0x000004060e0e7810 */ /* 0x000fe20007ffe0ff */
[----:B------:R-:W-:Y:S01]  /*20020*/  IMAD.MOV.U32 R9, RZ, RZ, R7 ;  /* 0x000000ffff097224 */ /* 0x000fe200078e0007 */
[----:B------:R-:W-:Y:S02]  /*20030*/  R2UR UR5, R15 ;  /* 0x000000000f0572ca */ /* 0x000fe400000e0000 */
[----:B------:R-:W-:Y:S02]  /*20040*/  R2UR UR6, R8 ;  /* 0x00000000080672ca */ /* 0x000fe400000e0000 */
[----:B------:R-:W-:Y:S02]  /*20050*/  R2UR UR7, R9 ;  /* 0x00000000090772ca */ /* 0x000fe400000e0000 */
[----:B------:R-:W-:-:S02]  /*20060*/  R2UR UR4, R14 ;  /* 0x000000000e0472ca */ /* 0x000fc400000e0000 */
[----:B------:R-:W4:Y:S01]  /*20070*/  LDL.64 R14, [R1+0x110] ;  /* 0x00011000010e7983 */ /* 0x000f220000100a00 */
[----:B---3--:R-:W-:Y:S01]  /*20080*/  VIADD R18, R18, 0x800 ;  /* 0x0000080012127836 */ /* 0x008fe20000000000 */
[----:B------:R-:W-:Y:S02]  /*20090*/  WARPGROUP.DEPBAR.LE gsb0, 0x0 ;  /* 0x00008000000079c5 */ /* 0x000fe40000010000 */
[----:B------:R-:W-:-:S07]  /*200a0*/  WARPGROUP.ARRIVE ;  /* 0x00000000000079c5 */ /* 0x000fce0000000000 */
[----:B------:R-:W-:Y:S01]  /*200b0*/  HGMMA.64x96x16.F32 R24, gdesc[UR4], R24, gsb0 ;  /* 0x01600000041879f0 */ /* 0x000fe20008000818 */
[----:B------:R-:W-:Y:S02]  /*200c0*/  VIADD R8, R6, 0x600 ;  /* 0x0000060006087836 */ /* 0x000fe40000000000 */
[----:B------:R-:W-:Y:S01]  /*200d0*/  IMAD.MOV.U32 R9, RZ, RZ, R7 ;  /* 0x000000ffff097224 */ /* 0x000fe200078e0007 */
[----:B------:R-:W-:Y:S02]  /*200e0*/  R2UR UR4, R18 ;  /* 0x00000000120472ca */ /* 0x000fe400000e0000 */
[----:B------:R-:W-:Y:S02]  /*200f0*/  R2UR UR6, R8 ;  /* 0x00000000080672ca */ /* 0x000fe400000e0000 */
[----:B------:R-:W-:Y:S02]  /*20100*/  R2UR UR7, R9 ;  /* 0x00000000090772ca */ /* 0x000fe400000e0000 */
[----:B------:R-:W-:-:S02]  /*20110*/  R2UR UR5, R19 ;  /* 0x00000000130572ca */ /* 0x000fc400000e0000 */
[----:B------:R-:W3:Y:S01]  /*20120*/  LDL.64 R18, [R1+0x110] ;  /* 0x0001100001127983 */ /* 0x000ee20000100a00 */
[----:B--2---:R-:W-:Y:S01]  /*20130*/  VIADD R10, R10, 0x802 ;  /* 0x000008020a0a7836 */ /* 0x004fe20000000000 */
        /* <DEDUP_REMOVED lines=9> */
[----:B------:R-:W2:Y:S01]  /*201d0*/  LDL.64 R10, [R1+0x110] ;  /* 0x00011000010a7983 */ /* 0x000ea20000100a00 */
[----:B----4-:R-:W-:Y:S01]  /*201e0*/  VIADD R12, R12, 0x804 ;  /* 0x000008040c0c7836 */ /* 0x010fe20000000000 */
        /* <DEDUP_REMOVED lines=9> */
[----:B------:R-:W4:Y:S01]  /*20280*/  LDL.64 R12, [R1+0x110] ;  /* 0x00011000010c7983 */ /* 0x000f220000100a00 */
[----:B------:R-:W-:Y:S01]  /*20290*/  VIADD R14, R14, 0x806 ;  /* 0x000008060e0e7836 */ /* 0x000fe20000000000 */
        /* <DEDUP_REMOVED lines=19> */
[----:B------:R-:W-:Y:S01]  /*203d0*/  R2UR UR5, R19 ;  /* 0x00000000130572ca */ /* 0x000fe200000e0000 */
[----:B--2---:R-:W-:-:S02]  /*203e0*/  VIADD R10, R10, 0xc02 ;  /* 0x00000c020a0a7836 */ /* 0x004fc40000000000 */
        /* <DEDUP_REMOVED lines=59> */
[----:B------:R-:W4:Y:S04]  /*207a0*/  LDL R74, [R1+0x13c] ;  /* 0x00013c00014a7983 */ /* 0x000f280000100800 */
[----:B------:R-:W2:Y:S04]  /*207b0*/  LDL R75, [R1+0x70] ;  /* 0x00007000014b7983 */ /* 0x000ea80000100800 */
[----:B------:R-:W4:Y:S04]  /*207c0*/  LDL.64 R6, [R1+0x160] ;  /* 0x0001600001067983 */ /* 0x000f280000100a00 */
[----:B------:R-:W2:Y:S04]  /*207d0*/  LDL R76, [R1+0x168] ;  /* 0x00016800014c7983 */ /* 0x000ea80000100800 */
[----:B------:R-:W2:Y:S04]  /*207e0*/  LDL.128 R12, [R1+0x150] ;  /* 0x00015000010c7983 */ /* 0x000ea80000100c00 */
[----:B------:R-:W2:Y:S04]  /*207f0*/  LDL.128 R8, [R1+0x140] ;  /* 0x0001400001087983 */ /* 0x000ea80000100c00 */
[----:B---3--:R-:W3:Y:S01]  /*20800*/  LD.E R72, desc[UR42][R72.64] ;  /* 0x0000002a48487980 */ /* 0x008ee2000c101900 */
[----:B----4-:R-:W-:-:S02]  /*20810*/  ISETP.NE.AND P1, PT, R6, 0x1, PT ;  /* 0x000000010600780c */ /* 0x010fc40003f25270 */
[----:B--2---:R-:W-:Y:S01]  /*20820*/  ISETP.GE.AND P2, PT, R13, 0x1, PT ;  /* 0x000000010d00780c */ /* 0x004fe20003f46270 */
[----:B------:R-:W-:Y:S01]  /*20830*/  BSSY B0, `(.L_x_3746) ;  /* 0x000009e000007945 */ /* 0x000fe20003800000 */
[-C--:B---3--:R-:W-:Y:S01]  /*20840*/  FMUL.FTZ R20, R25, R72.reuse ;  /* 0x0000004819147220 */ /* 0x088fe20000410000 */
[-C--:B------:R-:W-:Y:S01]  /*20850*/  FMUL.FTZ R25, R31, R72.reuse ;  /* 0x000000481f197220 */ /* 0x080fe20000410000 */
[-C--:B------:R-:W-:Y:S01]  /*20860*/  FMUL.FTZ R31, R43, R72.reuse ;  /* 0x000000482b1f7220 */ /* 0x080fe20000410000 */
[----:B------:R-:W-:Y:S01]  /*20870*/  SHF.R.S32.HI R43, RZ, 0x1f, R74 ;  /* 0x0000001fff2b7819 */ /* 0x000fe2000001144a */
[-C--:B------:R-:W-:Y:S01]  /*20880*/  FMUL.FTZ R21, R28, R72.reuse ;  /* 0x000000481c157220 */ /* 0x080fe20000410000 */
[-C--:B------:R-:W-:Y:S01]  /*20890*/  FMUL.FTZ R28, R38, R72.reuse ;  /* 0x00000048261c7220 */ /* 0x080fe20000410000 */
[-C--:B------:R-:W-:Y:S01]  /*208a0*/  FMUL.FTZ R38, R44, R72.reuse ;  /* 0x000000482c267220 */ /* 0x080fe20000410000 */
[----:B------:R-:W-:Y:S01]  /*208b0*/  FMUL.FTZ R53, R53, R72 ;  /* 0x0000004835357220 */ /* 0x000fe20000410000 */
[----:B------:R-:W-:-:S03]  /*208c0*/  LEA.HI R44, R43, R74, RZ, 0x7 ;  /* 0x0000004a2b2c7211 */ /* 0x000fc600078f38ff */
[----:B------:R2:W3:Y:S01]  /*208d0*/  MUFU.TANH R83, R53 ;  /* 0x0000003500537308 */ /* 0x0004e20000002400 */
[----:B------:R-:W-:Y:S01]  /*208e0*/  FMUL.FTZ R48, R48, R72 ;  /* 0x0000004830307220 */ /* 0x000fe20000410000 */
[----:B--2---:R-:W-:-:S06]  /*208f0*/  LOP3.LUT R53, R44, 0xffffff80, RZ, 0xc0, !PT ;  /* 0xffffff802c357812 */ /* 0x004fcc00078ec0ff */
[----:B------:R2:W4:Y:S01]  /*20900*/  MUFU.TANH R79, R48 ;  /* 0x00000030004f7308 */ /* 0x0005220000002400 */
[----:B------:R-:W-:Y:S02]  /*20910*/  IMAD.IADD R53, R74, 0x1, -R53 ;  /* 0x000000014a357824 */ /* 0x000fe400078e0a35 */
[-C--:B------:R-:W-:Y:S01]  /*20920*/  FMUL.FTZ R5, R24, R72.reuse ;  /* 0x0000004818057220 */ /* 0x080fe20000410000 */
[-C--:B------:R-:W-:Y:S01]  /*20930*/  FMUL.FTZ R24, R30, R72.reuse ;  /* 0x000000481e187220 */ /* 0x080fe20000410000 */
[-C--:B------:R-:W-:Y:S01]  /*20940*/  FMUL.FTZ R30, R42, R72.reuse ;  /* 0x000000482a1e7220 */ /* 0x080fe20000410000 */
[----:B--2---:R-:W-:Y:S01]  /*20950*/  SHF.R.S32.HI R48, RZ, 0x1f, R53 ;  /* 0x0000001fff307819 */ /* 0x004fe20000011435 */
[-C--:B------:R-:W-:Y:S01]  /*20960*/  FMUL.FTZ R73, R29, R72.reuse ;  /* 0x000000481d497220 */ /* 0x080fe20000410000 */
[-C--:B------:R-:W-:Y:S01]  /*20970*/  FMUL.FTZ R42, R50, R72.reuse ;  /* 0x00000048322a7220 */ /* 0x080fe20000410000 */
[-C--:B------:R-:W-:Y:S01]  /*20980*/  FMUL.FTZ R52, R52, R72.reuse ;  /* 0x0000004834347220 */ /* 0x080fe20000410000 */
[-C--:B------:R-:W-:Y:S01]  /*20990*/  FMUL.FTZ R29, R39, R72.reuse ;  /* 0x00000048271d7220 */ /* 0x080fe20000410000 */
[----:B------:R-:W-:Y:S01]  /*209a0*/  LEA.HI R50, R48, R53, RZ, 0x2 ;  /* 0x0000003530327211 */ /* 0x000fe200078f10ff */
[-C--:B------:R-:W-:Y:S01]  /*209b0*/  FMUL.FTZ R39, R46, R72.reuse ;  /* 0x000000482e277220 */ /* 0x080fe20000410000 */
[-C--:B------:R-:W-:Y:S01]  /*209c0*/  FMUL.FTZ R46, R54, R72.reuse ;  /* 0x00000048362e7220 */ /* 0x080fe20000410000 */
[----:B------:R-:W-:Y:S01]  /*209d0*/  FMUL.FTZ R57, R57, R72 ;  /* 0x0000004839397220 */ /* 0x000fe20000410000 */
[----:B------:R2:W0:Y:S01]  /*209e0*/  MUFU.TANH R82, R52 ;  /* 0x0000003400527308 */ /* 0x0004220000002400 */
[----:B------:R-:W-:-:S02]  /*209f0*/  LEA.HI R54, R43, R74, RZ, 0x2 ;  /* 0x0000004a2b367211 */ /* 0x000fc400078f10ff */
[--C-:B------:R-:W-:Y:S02]  /*20a00*/  SHF.R.S32.HI R43, RZ, 0x1f, R50.reuse ;  /* 0x0000001fff2b7819 */ /* 0x100fe40000011432 */
[----:B--2---:R-:W-:-:S03]  /*20a10*/  SHF.R.S32.HI R52, RZ, 0x2, R50 ;  /* 0x00000002ff347819 */ /* 0x004fc60000011432 */
[----:B------:R2:W0:Y:S01]  /*20a20*/  MUFU.TANH R85, R57 ;  /* 0x0000003900557308 */ /* 0x0004220000002400 */
[----:B------:R-:W-:Y:S02]  /*20a30*/  LEA.HI R48, R48, R53, RZ, 0x5 ;  /* 0x0000003530307211 */ /* 0x000fe400078f28ff */
[----:B--2---:R-:W-:Y:S02]  /*20a40*/  LOP3.LUT R57, R54, 0xfffffffc, RZ, 0xc0, !PT ;  /* 0xfffffffc36397812 */ /* 0x004fe400078ec0ff */
[----:B------:R-:W-:Y:S02]  /*20a50*/  LEA.HI R54, R43, R52, RZ, 0x3 ;  /* 0x000000342b367211 */ /* 0x000fe400078f18ff */
[----:B------:R-:W-:Y:S01]  /*20a60*/  SHF.R.S32.HI R43, RZ, 0x7, R44 ;  /* 0x00000007ff2b7819 */ /* 0x000fe2000001142c */
[----:B------:R-:W-:Y:S01]  /*20a70*/  IMAD.IADD R74, R74, 0x1, -R57 ;  /* 0x000000014a4a7824 */ /* 0x000fe200078e0a39 */
[----:B------:R-:W-:Y:S02]  /*20a80*/  LOP3.LUT R57, R54, 0xfffffff8, RZ, 0xc0, !PT ;  /* 0xfffffff836397812 */ /* 0x000fe400078ec0ff */
[----:B------:R-:W-:-:S02]  /*20a90*/  LEA.HI R44, R44, R43, RZ, 0x1 ;  /* 0x0000002b2c2c7211 */ /* 0x000fc400078f08ff */
        /* <DEDUP_REMOVED lines=11> */
[----:B------:R-:W-:-:S05]  /*20b50*/  @P1 IMAD.HI.U32 R7, R6, R7, RZ ;  /* 0x0000000706071227 */ /* 0x000fca00078e00ff */
[----:B------:R-:W-:Y:S01]  /*20b60*/  @P1 SHF.R.U32.HI R6, RZ, R76, R7 ;  /* 0x0000004cff061219 */ /* 0x000fe20000011607 */
[-C--:B------:R-:W-:Y:S01]  /*20b70*/  FMUL.FTZ R18, R26, R72.reuse ;  /* 0x000000481a127220 */ /* 0x080fe20000410000 */
[-C--:B------:R-:W-:Y:S01]  /*20b80*/  FMUL.FTZ R19, R27, R72.reuse ;  /* 0x000000481b137220 */ /* 0x080fe20000410000 */
[----:B------:R-:W-:Y:S01]  /*20b90*/  LOP3.LUT R50, R50, 0x7ffffffc, RZ, 0xc0, !PT ;  /* 0x7ffffffc32327812 */ /* 0x000fe200078ec0ff */
[-C--:B------:R-:W-:Y:S01]  /*20ba0*/  FMUL.FTZ R26, R34, R72.reuse ;  /* 0x00000048221a7220 */ /* 0x080fe20000410000 */
[----:B------:R-:W2:Y:S01]  /*20bb0*/  SHFL.IDX PT, R52, R6, RZ, 0x1c1f ;  /* 0x001c1fff06347589 */ /* 0x000ea200000e0000 */
        /* <DEDUP_REMOVED lines=13> */
[----:B------:R-:W-:Y:S02]  /*20c90*/  IMAD.IADD R50, R53, 0x1, -R50 ;  /* 0x0000000135327824 */ /* 0x000fe400078e0a32 */
        /* <DEDUP_REMOVED lines=10> */
[----:B------:R-:W-:Y:S01]  /*20d40*/  FMUL.FTZ R48, R70, R72 ;  /* 0x0000004846307220 */ /* 0x000fe20000410000 */
[----:B------:R-:W-:-:S02]  /*20d50*/  IMAD R7, R0, R7, 0x1 ;  /* 0x0000000100077424 */ /* 0x000fc400078e0207 */
[-C--:B------:R-:W-:Y:S01]  /*20d60*/  FMUL.FTZ R53, R71, R72.reuse ;  /* 0x0000004847357220 */ /* 0x080fe20000410000 */
[-C--:B------:R-:W-:Y:S01]  /*20d70*/  FMUL.FTZ R56, R56, R72.reuse ;  /* 0x0000004838387220 */ /* 0x080fe20000410000 */
[-C--:B------:R-:W-:Y:S01]  /*20d80*/  FMUL.FTZ R60, R60, R72.reuse ;  /* 0x000000483c3c7220 */ /* 0x080fe20000410000 */
[-C--:B------:R-:W-:Y:S01]  /*20d90*/  FMUL.FTZ R64, R64, R72.reuse ;  /* 0x0000004840407220 */ /* 0x080fe20000410000 */
[----:B------:R-:W-:Y:S01]  /*20da0*/  FMUL.FTZ R68, R68, R72 ;  /* 0x0000004844447220 */ /* 0x000fe20000410000 */
[----:B------:R-:W-:Y:S01]  /*20db0*/  IMAD R7, R50, -0x2, R7 ;  /* 0xfffffffe32077824 */ /* 0x000fe200078e0207 */
[----:B------:R-:W1:Y:S01]  /*20dc0*/  MUFU.TANH R5, R5 ;  /* 0x0000000500057308 */ /* 0x000e620000002400 */
[----:B------:R-:W-:-:S03]  /*20dd0*/  LOP3.LUT R57, RZ, R10, RZ, 0x33, !PT ;  /* 0x0000000aff397212 */ /* 0x000fc600078e33ff */
[----:B------:R-:W-:-:S04]  /*20de0*/  IADD3 R50, -R8, R7, R9 ;  /* 0x0000000708327210 */ /* 0x000fc80007ffe109 */
        /* <DEDUP_REMOVED lines=44> */
[----:B------:R-:W-:Y:S02]  /*210b0*/  VIADD R86, R7, 0xffffffff ;  /* 0xffffffff07567836 */ /* 0x000fe40000000000 */
[----:B------:R-:W-:Y:S02]  /*210c0*/  IMAD R75, R0, -0x60, R12 ;  /* 0xffffffa0004b7824 */ /* 0x000fe400078e020c */
        /* <DEDUP_REMOVED lines=13> */
.L_x_3749:
[----:B------:R-:W-:-:S13]  /*211a0*/  ISETP.NE.AND P1, PT, R13, 0x1, PT ;  /* 0x000000010d00780c */ /* 0x000fda0003f25270 */
[----:B------:R-:W-:-:S05]  /*211b0*/  @P1 IMAD.HI.U32 R12, R10, R14, RZ ;  /* 0x0000000e0a0c1227 */ /* 0x000fca00078e00ff */
[----:B------:R-:W-:-:S07]  /*211c0*/  @P1 SHF.R.U32.HI R10, RZ, R15, R12 ;  /* 0x0000000fff0a1219 */ /* 0x000fce000001160c */
.L_x_3750:
[----:B------:R-:W-:Y:S05]  /*211d0*/  BSYNC B1 ;  /* 0x0000000000017941 */ /* 0x000fea0003800000 */
.L_x_3748:
[----:B------:R-:W-:-:S05]  /*211e0*/  IMAD R10, R10, R13, R86 ;  /* 0x0000000d0a0a7224 */ /* 0x000fca00078e0256 */
[----:B------:R-:W-:Y:S02]  /*211f0*/  VIMNMX R7, R7, R10, !PT ;  /* 0x0000000a07077248 */ /* 0x000fe40007fe0100 */
[----:B------:R-:W-:-:S07]  /*21200*/  VIADDMNMX R80, R10, R13, R80, PT ;  /* 0x0000000d0a507246 */ /* 0x000fce0003800150 */
.L_x_3747:
[----:B------:R-:W-:Y:S05]  /*21210*/  BSYNC B0 ;  /* 0x0000000000007941 */ /* 0x000fea0003800000 */
.L_x_3746:
        /* <DEDUP_REMOVED lines=14> */
[C---:B------:R-:W-:Y:S01]  /*21300*/  ISETP.LT.OR P1, PT, R80.reuse, 0xa, P1 ;  /* 0x0000000a5000780c */ /* 0x040fe20000f21670 */
        /* <DEDUP_REMOVED lines=116> */
.L_x_3754:
[----:B------:R-:W-:-:S13]  /*21a50*/  ISETP.NE.AND P6, PT, R13, 0x1, PT ;  /* 0x000000010d00780c */ /* 0x000fda0003fc5270 */
[----:B------:R-:W-:-:S05]  /*21a60*/  @P6 IMAD.HI.U32 R14, R8, R14, RZ ;  /* 0x0000000e080e6227 */ /* 0x000fca00078e00ff */
[----:B------:R-:W-:-:S07]  /*21a70*/  @P6 SHF.R.U32.HI R8, RZ, R15, R14 ;  /* 0x0000000fff086219 */ /* 0x000fce000001160e */
.L_x_3755:
[----:B------:R-:W-:Y:S05]  /*21a80*/  BSYNC B1 ;  /* 0x0000000000017941 */ /* 0x000fea0003800000 */
.L_x_3753:
[----:B------:R-:W-:-:S05]  /*21a90*/  IMAD R8, R8, R13, R86 ;  /* 0x0000000d08087224 */ /* 0x000fca00078e0256 */
[----:B------:R-:W-:Y:S02]  /*21aa0*/  VIADDMNMX R80, R8, R13, R80, PT ;  /* 0x0000000d08507246 */ /* 0x000fe40003800150 */
[----:B------:R-:W-:-:S07]  /*21ab0*/  VIMNMX R57, R57, R8, !PT ;  /* 0x0000000839397248 */ /* 0x000fce0007fe0100 */
.L_x_3752:
[----:B------:R-:W-:Y:S05]  /*21ac0*/  BSYNC B0 ;  /* 0x0000000000007941 */ /* 0x000fea0003800000 */
.L_x_3751:
[----:B------:R-:W2:Y:S01]  /*21ad0*/  LD.E.64 R6, desc[UR42][R16.64+0x440] ;  /* 0x0004402a10067980 */ /* 0x000ea2000c101b00 */
        /* <DEDUP_REMOVED lines=69> */
[----:B------:R-:W3:Y:S03]  /*21f30*/  LD.E R49, desc[UR42][R16.64+0x450] ;  /* 0x0004502a10317980 */ /* 0x000ee6000c101900 */
[----:B------:R-:W-:-:S04]  /*21f40*/  ISETP.GT.AND P5, PT, R57, 0x41, !P5 ;  /* 0x000000413900780c */ /* 0x000fc80006fa4270 */
[----:B------:R-:W-:-:S04]  /*21f50*/  ISETP.LT.OR P5, PT, R80, 0x42, P5 ;  /* 0x000000425000780c */ /* 0x000fc80002fa1670 */
[----:B------:R-:W-:Y:S02]  /*21f60*/  FSEL R8, R51, -INF , !P5 ;  /* 0xff80000033087808 */ /* 0x000fe40006800000 */
[C---:B------:R-:W-:Y:S01]  /*21f70*/  ISETP.GT.AND P5, PT, R57.reuse, 0x48, !P6 ;  /* 0x000000483900780c */ /* 0x040fe200077a4270 */
[----:B------:R-:W4:Y:S01]  /*21f80*/  LD.E R51, desc[UR42][R16.64+0x454] ;  /* 0x0004542a10337980 */ /* 0x000f22000c101900 */
[----:B------:R-:W-:Y:S02]  /*21f90*/  ISETP.GT.AND P1, PT, R57, 0x49, !P1 ;  /* 0x000000493900780c */ /* 0x000fe40004f24270 */
[----:B------:R-:W-:Y:S02]  /*21fa0*/  ISETP.LT.OR P5, PT, R80, 0x49, P5 ;  /* 0x000000495000780c */ /* 0x000fe40002fa1670 */
[----:B--2---:R-:W-:Y:S02]  /*21fb0*/  FMNMX.FTZ R19, R168, R6, !PT ;  /* 0x00000006a8137209 */ /* 0x004fe40007810000 */
[----:B------:R-:W-:-:S02]  /*21fc0*/  FSEL R9, R55, -INF , !P5 ;  /* 0xff80000037097808 */ /* 0x000fc40006800000 */
[----:B------:R-:W-:Y:S02]  /*21fd0*/  FMNMX.FTZ R19, R78, R19, !PT ;  /* 0x000000134e137209 */ /* 0x000fe40007810000 */
[C---:B------:R-:W-:Y:S02]  /*21fe0*/  ISETP.GT.AND P2, PT, R57.reuse, 0x50, !P2 ;  /* 0x000000503900780c */ /* 0x040fe40005744270 */
[----:B------:R-:W-:Y:S02]  /*21ff0*/  FMNMX.FTZ R19, R76, R19, !PT ;  /* 0x000000134c137209 */ /* 0x000fe40007810000 */
[----:B------:R-:W-:Y:S02]  /*22000*/  ISETP.GT.AND P3, PT, R57, 0x51, !P3 ;  /* 0x000000513900780c */ /* 0x000fe40005f64270 */
[----:B------:R-:W-:Y:S02]  /*22010*/  FMNMX.FTZ R19, R74, R19, !PT ;  /* 0x000000134a137209 */ /* 0x000fe40007810000 */
[----:B------:R-:W-:-:S02]  /*22020*/  ISETP.NE.AND P6, PT, R59, RZ, PT ;  /* 0x000000ff3b00720c */ /* 0x000fc40003fc5270 */
        /* <DEDUP_REMOVED lines=31> */
[----:B------:R-:W-:Y:S01]  /*22220*/  FMNMX.FTZ R42, R31, R42, !PT ;  /* 0x0000002a1f2a7209 */ /* 0x000fe20007810000 */
[----:B------:R-:W0:Y:S03]  /*22230*/  SHFL.BFLY PT, R46, R39, 0x1, 0x1f ;  /* 0x0c201f00272e7f89 */ /* 0x000e2600000e0000 */
[----:B------:R-:W-:-:S04]  /*22240*/  FMNMX.FTZ R19, R27, R42, !PT ;  /* 0x0000002a1b137209 */ /* 0x000fc80007810000 */
[----:B------:R-:W-:-:S04]  /*22250*/  FMNMX.FTZ R42, R26, R19, !PT ;  /* 0x000000131a2a7209 */ /* 0x000fc80007810000 */
[----:B------:R-:W-:-:S04]  /*22260*/  FMNMX.FTZ R19, R25, R42, !PT ;  /* 0x0000002a19137209 */ /* 0x000fc80007810000 */
[----:B------:R-:W-:-:S04]  /*22270*/  FMNMX.FTZ R19, R24, R19, !PT ;  /* 0x0000001318137209 */ /* 0x000fc80007810000 */
[----:B------:R-:W-:-:S04]  /*22280*/  FMNMX.FTZ R42, R18, R19, !PT ;  /* 0x00000013122a7209 */ /* 0x000fc80007810000 */
[----:B------:R-:W-:-:S04]  /*22290*/  FMNMX.FTZ R19, R15, R42, !PT ;  /* 0x0000002a0f137209 */ /* 0x000fc80007810000 */
[----:B------:R-:W-:Y:S02]  /*222a0*/  FMNMX.FTZ R19, R14, R19, !PT ;  /* 0x000000130e137209 */ /* 0x000fe40007810000 */
[----:B0-----:R-:W-:Y:S02]  /*222b0*/  FMNMX.FTZ R45, R39, R46, !PT ;  /* 0x0000002e272d7209 */ /* 0x001fe40007810000 */
[C---:B------:R-:W-:Y:S02]  /*222c0*/  ISETP.LT.OR P1, PT, R80.reuse, 0x4a, P1 ;  /* 0x0000004a5000780c */ /* 0x040fe40000f21670 */
[C---:B------:R-:W-:Y:S02]  /*222d0*/  ISETP.LT.OR P2, PT, R80.reuse, 0x51, P2 ;  /* 0x000000515000780c */ /* 0x040fe40001741670 */
[----:B------:R-:W-:Y:S02]  /*222e0*/  ISETP.GT.AND P4, PT, R57, 0x58, !P4 ;  /* 0x000000583900780c */ /* 0x000fe40006784270 */
[----:B------:R-:W-:Y:S01]  /*222f0*/  ISETP.LT.OR P3, PT, R80, 0x52, P3 ;  /* 0x000000525000780c */ /* 0x000fe20001f61670 */
[----:B------:R-:W-:Y:S01]  /*22300*/  ST.E desc[UR42][R16.64+0x440], R41 ;  /* 0x0004402910007985 */ /* 0x000fe2000c10192a */
[----:B------:R-:W-:-:S02]  /*22310*/  FMNMX.FTZ R46, R8, R19, !PT ;  /* 0x00000013082e7209 */ /* 0x000fc40007810000 */
[----:B------:R-:W-:Y:S01]  /*22320*/  FSEL R42, R32, -INF , !P1 ;  /* 0xff800000202a7808 */ /* 0x000fe20004800000 */
[----:B------:R-:W2:Y:S01]  /*22330*/  LD.E R39, desc[UR42][R16.64+0x460] ;  /* 0x0004602a10277980 */ /* 0x000ea2000c101900 */
[----:B------:R-:W-:Y:S02]  /*22340*/  FMNMX.FTZ R19, R9, R46, !PT ;  /* 0x0000002e09137209 */ /* 0x000fe40007810000 */
[----:B------:R-:W-:Y:S02]  /*22350*/  FSEL R32, R43, -INF , !P2 ;  /* 0xff8000002b207808 */ /* 0x000fe40005000000 */
[----:B------:R-:W-:Y:S02]  /*22360*/  FMNMX.FTZ R19, R42, R19, !PT ;  /* 0x000000132a137209 */ /* 0x000fe40007810000 */
[----:B------:R-:W-:Y:S02]  /*22370*/  ISETP.LT.OR P4, PT, R80, 0x59, P4 ;  /* 0x000000595000780c */ /* 0x000fe40002781670 */
[----:B------:R-:W-:Y:S01]  /*22380*/  FSEL R44, R44, -INF , !P3 ;  /* 0xff8000002c2c7808 */ /* 0x000fe20005800000 */
[----:B------:R0:W-:Y:S01]  /*22390*/  ST.E desc[UR42][R16.64+0x440], R45 ;  /* 0x0004402d10007985 */ /* 0x0001e2000c10192a */
[----:B------:R-:W-:-:S02]  /*223a0*/  ISETP.GT.AND P1, PT, R57, 0x59, !P6 ;  /* 0x000000593900780c */ /* 0x000fc40007724270 */
[----:B------:R-:W-:Y:S01]  /*223b0*/  FMNMX.FTZ R19, R32, R19, !PT ;  /* 0x0000001320137209 */ /* 0x000fe20007810000 */
[----:B------:R-:W2:Y:S01]  /*223c0*/  LD.E R82, desc[UR42][R16.64+0x440] ;  /* 0x0004402a10527980 */ /* 0x000ea2000c101900 */
[----:B------:R-:W-:Y:S02]  /*223d0*/  ISETP.LT.OR P1, PT, R80, 0x5a, P1 ;  /* 0x0000005a5000780c */ /* 0x000fe40000f21670 */
[----:B------:R-:W-:Y:S01]  /*223e0*/  FSEL R46, R48, -INF , !P4 ;  /* 0xff800000302e7808 */ /* 0x000fe20006000000 */
[----:B------:R-:W5:Y:S01]  /*223f0*/  LD.E R43, desc[UR42][R16.64+0x230] ;  /* 0x0002302a102b7980 */ /* 0x000f62000c101900 */
[----:B------:R-:W-:Y:S02]  /*22400*/  FMNMX.FTZ R19, R44, R19, !PT ;  /* 0x000000132c137209 */ /* 0x000fe40007810000 */
[----:B------:R-:W-:Y:S02]  /*22410*/  FSEL R48, R53, -INF , !P1 ;  /* 0xff80000035307808 */ /* 0x000fe40004800000 */
[----:B------:R-:W-:-:S04]  /*22420*/  FMNMX.FTZ R19, R46, R19, !PT ;  /* 0x000000132e137209 */ /* 0x000fc80007810000 */
[----:B------:R-:W-:-:S05]  /*22430*/  FMNMX.FTZ R19, R48, R19, !PT ;  /* 0x0000001330137209 */ /* 0x000fca0007810000 */
[----:B------:R-:W-:Y:S04]  /*22440*/  ST.E desc[UR42][R16.64+0x444], R19 ;  /* 0x0004441310007985 */ /* 0x000fe8000c10192a */
[----:B0-----:R-:W3:Y:S01]  /*22450*/  LD.E R45, desc[UR42][R16.64+0x444] ;  /* 0x0004442a102d7980 */ /* 0x001ee2000c101900 */
[----:B------:R-:W-:-:S04]  /*22460*/  UIADD3 UR4, UP0, UR37, 0x230, URZ ;  /* 0x0000023025047890 */ /* 0x000fc8000ff1e03f */
[----:B------:R-:W-:Y:S02]  /*22470*/  ULOP3.LUT UR5, UR4, 0x4, URZ, 0xfc, !UPT ;  /* 0x0000000404057892 */ /* 0x000fe4000f8efc3f */
[----:B------:R-:W-:Y:S01]  /*22480*/  UIADD3.X UR7, URZ, UR36, URZ, UP0, !UPT ;  /* 0x000000243f077290 */ /* 0x000fe200087fe43f */
[C---:B--2---:R-:W-:Y:S01]  /*22490*/  FMUL.FTZ R41, R82.reuse, R39 ;  /* 0x0000002752297220 */ /* 0x044fe20000410000 */
[----:B------:R-:W-:-:S04]  /*224a0*/  FSETP.NEU.FTZ.AND P1, PT, R82, -INF , PT ;  /* 0xff8000005200780b */ /* 0x000fc80003f3d000 */
[----:B------:R-:W-:-:S05]  /*224b0*/  FSEL R47, R41, RZ, P1 ;  /* 0x000000ff292f7208 */ /* 0x000fca0000800000 */
[-CC-:B------:R-:W-:Y:S02]  /*224c0*/  FFMA.FTZ R205, R56, R39.reuse, -R47.reuse ;  /* 0x0000002738cd7223 */ /* 0x180fe4000001082f */
[----:B---3--:R-:W0:Y:S01]  /*224d0*/  SHFL.BFLY PT, R56, R45, 0x2, 0x1f ;  /* 0x0c401f002d387f89 */ /* 0x008e2200000e0000 */
[----:B------:R-:W-:Y:S01]  /*224e0*/  FFMA.FTZ R185, R11, R39, -R47 ;  /* 0x000000270bb97223 */ /* 0x000fe2000001082f */
[----:B0-----:R-:W-:-:S05]  /*224f0*/  FMNMX.FTZ R56, R45, R56, !PT ;  /* 0x000000382d387209 */ /* 0x001fca0007810000 */
[----:B------:R-:W0:Y:S01]  /*22500*/  SHFL.BFLY PT, R19, R56, 0x1, 0x1f ;  /* 0x0c201f0038137f89 */ /* 0x000e2200000e0000 */
[----:B------:R-:W-:Y:S01]  /*22510*/  FSEL R11, R82, RZ, P1 ;  /* 0x000000ff520b7208 */ /* 0x000fe20000800000 */
[----:B------:R-:W-:-:S04]  /*22520*/  FFMA.FTZ R194, R20, R39, -R47 ;  /* 0x0000002714c27223 */ /* 0x000fc8000001082f */
[----:B------:R-:W-:Y:S01]  /*22530*/  FADD.FTZ R6, R6, -R11 ;  /* 0x8000000b06067221 */ /* 0x000fe20000010000 */
[----:B------:R-:W-:-:S03]  /*22540*/  FFMA.FTZ R20, R5, R39, -R47 ;  /* 0x0000002705147223 */ /* 0x000fc6000001082f */
[-C--:B------:R-:W-:Y:S01]  /*22550*/  FMUL.FTZ R6, R6, R39.reuse ;  /* 0x0000002706067220 */ /* 0x080fe20000410000 */
[----:B------:R-:W-:-:S03]  /*22560*/  FFMA.FTZ R196, R40, R39, -R47 ;  /* 0x0000002728c47223 */ /* 0x000fc6000001082f */
[----:B------:R1:W-:Y:S01]  /*22570*/  MUFU.EX2 R11, R6 ;  /* 0x00000006000b7308 */ /* 0x0003e20000000800 */
[----:B0-----:R-:W-:-:S04]  /*22580*/  FMNMX.FTZ R56, R56, R19, !PT ;  /* 0x0000001338387209 */ /* 0x001fc80007810000 */
[C---:B------:R-:W-:Y:S01]  /*22590*/  FSETP.NEU.FTZ.AND P1, PT, R56.reuse, -INF , PT ;  /* 0xff8000003800780b */ /* 0x040fe20003f3d000 */
[----:B------:R-:W-:-:S03]  /*225a0*/  FMUL.FTZ R5, R56, R39 ;  /* 0x0000002738057220 */ /* 0x000fc60000410000 */
[----:B-1----:R-:W-:Y:S02]  /*225b0*/  FSEL R6, R56, RZ, P1 ;  /* 0x000000ff38067208 */ /* 0x002fe40000800000 */
[----:B------:R-:W-:Y:S01]  /*225c0*/  FSEL R40, R5, RZ, P1 ;  /* 0x000000ff05287208 */ /* 0x000fe20000800000 */
[-CC-:B------:R-:W-:Y:S02]  /*225d0*/  FFMA.FTZ R168, R168, R39.reuse, -R47.reuse ;  /* 0x00000027a8a87223 */ /* 0x180fe4000001082f */
[----:B------:R-:W-:Y:S01]  /*225e0*/  FADD.FTZ R6, R7, -R6 ;  /* 0x8000000607067221 */ /* 0x000fe20000010000 */
[-CC-:B------:R-:W-:Y:S01]  /*225f0*/  FFMA.FTZ R10, R10, R39.reuse, -R47.reuse ;  /* 0x000000270a0a7223 */ /* 0x180fe2000001082f */
[-CC-:B------:R-:W-:Y:S01]  /*22600*/  FFMA.FTZ R169, R34, R39.reuse, -R40.reuse ;  /* 0x0000002722a97223 */ /* 0x180fe20000010828 */
[-CC-:B------:R-:W-:Y:S01]  /*22610*/  FFMA.FTZ R41, R78, R39.reuse, -R47.reuse ;  /* 0x000000274e297223 */ /* 0x180fe2000001082f */
[----:B------:R-:W-:Y:S01]  /*22620*/  FMUL.FTZ R6, R39, R6 ;  /* 0x0000000627067220 */ /* 0x000fe20000410000 */
[-CC-:B------:R-:W-:Y:S01]  /*22630*/  FFMA.FTZ R13, R13, R39.reuse, -R40.reuse ;  /* 0x000000270d0d7223 */ /* 0x180fe20000010828 */
[----:B------:R-:W0:Y:S01]  /*22640*/  MUFU.EX2 R168, R168 ;  /* 0x000000a800a87308 */ /* 0x000e220000000800 */
[-CC-:B------:R-:W-:Y:S01]  /*22650*/  FFMA.FTZ R170, R76, R39.reuse, -R47.reuse ;  /* 0x000000274caa7223 */ /* 0x180fe2000001082f */
[-C--:B------:R-:W-:Y:S01]  /*22660*/  FFMA.FTZ R171, R37, R39.reuse, -R40 ;  /* 0x0000002725ab7223 */ /* 0x080fe20000010828 */
[----:B------:R-:W-:-:S05]  /*22670*/  FFMA.FTZ R191, R21, R39, -R47 ;  /* 0x0000002715bf7223 */ /* 0x000fca000001082f */
[----:B------:R-:W-:Y:S01]  /*22680*/  MUFU.EX2 R19, R10 ;  /* 0x0000000a00137308 */ /* 0x000fe20000000800 */
[-CC-:B------:R-:W-:Y:S01]  /*22690*/  FFMA.FTZ R230, R74, R39.reuse, -R47.reuse ;  /* 0x000000274ae67223 */ /* 0x180fe2000001082f */
[----:B------:R-:W-:-:S06]  /*226a0*/  FFMA.FTZ R21, R12, R39, -R47 ;  /* 0x000000270c157223 */ /* 0x000fcc000001082f */
[----:B------:R-:W-:Y:S01]  /*226b0*/  MUFU.EX2 R169, R169 ;  /* 0x000000a900a97308 */ /* 0x000fe20000000800 */
[----:B------:R-:W-:-:S07]  /*226c0*/  FFMA.FTZ R12, R38, R39, -R40 ;  /* 0x00000027260c7223 */ /* 0x000fce0000010828 */
[----:B------:R-:W4:Y:S01]  /*226d0*/  MUFU.EX2 R10, R6 ;  /* 0x00000006000a7308 */ /* 0x000f220000000800 */
[----:B------:R-:W-:-:S07]  /*226e0*/  FFMA.FTZ R228, R72, R39, -R47 ;  /* 0x0000002748e47223 */ /* 0x000fce000001082f */
[----:B------:R-:W1:Y:S01]  /*226f0*/  MUFU.EX2 R41, R41 ;  /* 0x0000002900297308 */ /* 0x000e620000000800 */
[----:B------:R-:W-:-:S07]  /*22700*/  FFMA.FTZ R217, R36, R39, -R40 ;  /* 0x0000002724d97223 */ /* 0x000fce0000010828 */
[----:B------:R-:W2:Y:S01]  /*22710*/  MUFU.EX2 R13, R13 ;  /* 0x0000000d000d7308 */ /* 0x000ea20000000800 */
[----:B------:R-:W-:-:S07]  /*22720*/  FFMA.FTZ R229, R70, R39, -R47 ;  /* 0x0000002746e57223 */ /* 0x000fce000001082f */
[----:B------:R-:W3:Y:S01]  /*22730*/  MUFU.EX2 R170, R170 ;  /* 0x000000aa00aa7308 */ /* 0x000ee20000000800 */
[----:B------:R-:W-:-:S07]  /*22740*/  FFMA.FTZ R218, R35, R39, -R40 ;  /* 0x0000002723da7223 */ /* 0x000fce0000010828 */
[----:B------:R-:W5:Y:S01]  /*22750*/  MUFU.EX2 R171, R171 ;  /* 0x000000ab00ab7308 */ /* 0x000f620000000800 */
[-CC-:B------:R-:W-:Y:S01]  /*22760*/  FFMA.FTZ R197, R18, R39.reuse, -R40.reuse ;  /* 0x0000002712c57223 */ /* 0x180fe20000010828 */
[----:B------:R-:W-:Y:S01]  /*22770*/  FFMA.FTZ R200, R24, R39, -R40 ;  /* 0x0000002718c87223 */ /* 0x000fe20000010828 */
[----:B0-----:R-:W-:-:S05]  /*22780*/  FFMA.FTZ R18, R11, R49, R168 ;  /* 0x000000310b127223 */ /* 0x001fca00000100a8 */
[----:B------:R-:W0:Y:S01]  /*22790*/  MUFU.EX2 R230, R230 ;  /* 0x000000e600e67308 */ /* 0x000e220000000800 */
[----:B------:R-:W-:Y:S01]  /*227a0*/  FFMA.FTZ R219, R68, R39, -R47 ;  /* 0x0000002744db7223 */ /* 0x000fe2000001082f */
[----:B----4-:R-:W-:-:S06]  /*227b0*/  FFMA.FTZ R24, R10, R51, R169 ;  /* 0x000000330a187223 */ /* 0x010fcc00000100a9 */
[----:B------:R-:W4:Y:S01]  /*227c0*/  MUFU.EX2 R12, R12 ;  /* 0x0000000c000c7308 */ /* 0x000f220000000800 */
[----:B------:R-:W-:Y:S01]  /*227d0*/  FFMA.FTZ R215, R28, R39, -R40 ;  /* 0x000000271cd77223 */ /* 0x000fe20000010828 */
[----:B-1----:R-:W-:-:S06]  /*227e0*/  FADD.FTZ R5, R41, R18 ;  /* 0x0000001229057221 */ /* 0x002fcc0000010000 */
[----:B------:R-:W1:Y:S01]  /*227f0*/  MUFU.EX2 R228, R228 ;  /* 0x000000e400e47308 */ /* 0x000e620000000800 */
[----:B------:R-:W-:Y:S01]  /*22800*/  FFMA.FTZ R225, R66, R39, -R47 ;  /* 0x0000002742e17223 */ /* 0x000fe2000001082f */
[----:B--2---:R-:W-:-:S06]  /*22810*/  FADD.FTZ R24, R13, R24 ;  /* 0x000000180d187221 */ /* 0x004fcc0000010000 */
[----:B------:R-:W2:Y:S01]  /*22820*/  MUFU.EX2 R217, R217 ;  /* 0x000000d900d97308 */ /* 0x000ea20000000800 */
[----:B------:R-:W-:Y:S01]  /*22830*/  FFMA.FTZ R216, R29, R39, -R40 ;  /* 0x000000271dd87223 */ /* 0x000fe20000010828 */
[----:B---3--:R-:W-:-:S06]  /*22840*/  FADD.FTZ R5, R170, R5 ;  /* 0x00000005aa057221 */ /* 0x008fcc0000010000 */
[----:B------:R-:W3:Y:S01]  /*22850*/  MUFU.EX2 R229, R229 ;  /* 0x000000e500e57308 */ /* 0x000ee20000000800 */
[----:B------:R-:W-:Y:S01]  /*22860*/  FFMA.FTZ R214, R64, R39, -R47 ;  /* 0x0000002740d67223 */ /* 0x000fe2000001082f */
[----:B-----5:R-:W-:-:S06]  /*22870*/  FADD.FTZ R7, R171, R24 ;  /* 0x00000018ab077221 */ /* 0x020fcc0000010000 */
[----:B------:R-:W5:Y:S01]  /*22880*/  MUFU.EX2 R218, R218 ;  /* 0x000000da00da7308 */ /* 0x000f620000000800 */
[----:B------:R-:W-:Y:S01]  /*22890*/  FFMA.FTZ R208, R30, R39, -R40 ;  /* 0x000000271ed07223 */ /* 0x000fe20000010828 */
[----:B0-----:R-:W-:-:S06]  /*228a0*/  FADD.FTZ R5, R230, R5 ;  /* 0x00000005e6057221 */ /* 0x001fcc0000010000 */
[----:B------:R-:W0:Y:S01]  /*228b0*/  MUFU.EX2 R219, R219 ;  /* 0x000000db00db7308 */ /* 0x000e220000000800 */
[----:B------:R-:W-:Y:S01]  /*228c0*/  FFMA.FTZ R213, R62, R39, -R47 ;  /* 0x000000273ed57223 */ /* 0x000fe2000001082f */
[----:B----4-:R-:W-:-:S06]  /*228d0*/  FADD.FTZ R6, R12, R7 ;  /* 0x000000070c067221 */ /* 0x010fcc0000010000 */
[----:B------:R-:W4:Y:S01]  /*228e0*/  MUFU.EX2 R215, R215 ;  /* 0x000000d700d77308 */ /* 0x000f220000000800 */
[-CC-:B------:R-:W-:Y:S01]  /*228f0*/  FFMA.FTZ R209, R31, R39.reuse, -R40.reuse ;  /* 0x000000271fd17223 */ /* 0x180fe20000010828 */
[----:B------:R-:W-:Y:S01]  /*22900*/  FFMA.FTZ R189, R14, R39, -R40 ;  /* 0x000000270ebd7223 */ /* 0x000fe20000010828 */
[----:B-1----:R-:W-:-:S05]  /*22910*/  FADD.FTZ R14, R228, R5 ;  /* 0x00000005e40e7221 */ /* 0x002fca0000010000 */
        /* <DEDUP_REMOVED lines=13> */
[----:B----4-:R-:W-:Y:S01]  /*229f0*/  FADD.FTZ R5, R215, R6 ;  /* 0x00000006d7057221 */ /* 0x010fe20000010000 */
[----:B------:R-:W-:-:S06]  /*22a00*/  FFMA.FTZ R199, R25, R39, -R40 ;  /* 0x0000002719c77223 */ /* 0x000fcc0000010828 */
[----:B------:R-:W4:Y:S01]  /*22a10*/  MUFU.EX2 R209, R209 ;  /* 0x000000d100d17308 */ /* 0x000f220000000800 */
[----:B-1----:R-:W-:Y:S01]  /*22a20*/  FADD.FTZ R7, R225, R14 ;  /* 0x0000000ee1077221 */ /* 0x002fe20000010000 */
[----:B------:R-:W-:-:S06]  /*22a30*/  FFMA.FTZ R204, R54, R39, -R47 ;  /* 0x0000002736cc7223 */ /* 0x000fcc000001082f */
[----:B------:R-:W1:Y:S01]  /*22a40*/  MUFU.EX2 R211, R211 ;  /* 0x000000d300d37308 */ /* 0x000e620000000800 */
[----:B--2---:R-:W-:-:S07]  /*22a50*/  FADD.FTZ R5, R216, R5 ;  /* 0x00000005d8057221 */ /* 0x004fce0000010000 */
[----:B------:R-:W2:Y:S01]  /*22a60*/  MUFU.EX2 R206, R206 ;  /* 0x000000ce00ce7308 */ /* 0x000ea20000000800 */
[----:B------:R-:W-:Y:S01]  /*22a70*/  FFMA.FTZ R190, R8, R39, -R40 ;  /* 0x0000002708be7223 */ /* 0x000fe20000010828 */
[----:B---3--:R-:W-:-:S06]  /*22a80*/  FADD.FTZ R6, R214, R7 ;  /* 0x00000007d6067221 */ /* 0x008fcc0000010000 */
[----:B------:R-:W3:Y:S01]  /*22a90*/  MUFU.EX2 R212, R212 ;  /* 0x000000d400d47308 */ /* 0x000ee20000000800 */
[----:B------:R-:W-:Y:S01]  /*22aa0*/  FFMA.FTZ R202, R52, R39, -R47 ;  /* 0x0000002734ca7223 */ /* 0x000fe2000001082f */
[----:B-----5:R-:W-:-:S06]  /*22ab0*/  FADD.FTZ R8, R208, R5 ;  /* 0x00000005d0087221 */ /* 0x020fcc0000010000 */
[----:B------:R-:W5:Y:S01]  /*22ac0*/  MUFU.EX2 R207, R207 ;  /* 0x000000cf00cf7308 */ /* 0x000f620000000800 */
[----:B0-----:R-:W-:Y:S01]  /*22ad0*/  FADD.FTZ R6, R213, R6 ;  /* 0x00000006d5067221 */ /* 0x001fe20000010000 */
[----:B------:R-:W-:-:S06]  /*22ae0*/  FFMA.FTZ R203, R50, R39, -R47 ;  /* 0x0000002732cb7223 */ /* 0x000fcc000001082f */
[----:B------:R-:W0:Y:S01]  /*22af0*/  MUFU.EX2 R205, R205 ;  /* 0x000000cd00cd7308 */ /* 0x000e220000000800 */
[----:B----4-:R-:W-:Y:S01]  /*22b00*/  FADD.FTZ R5, R209, R8 ;  /* 0x00000008d1057221 */ /* 0x010fe20000010000 */
[----:B------:R-:W-:-:S06]  /*22b10*/  FFMA.FTZ R198, R15, R39, -R40 ;  /* 0x000000270fc67223 */ /* 0x000fcc0000010828 */
[----:B------:R-:W4:Y:S01]  /*22b20*/  MUFU.EX2 R199, R199 ;  /* 0x000000c700c77308 */ /* 0x000f220000000800 */
[----:B-1----:R-:W-:Y:S01]  /*22b30*/  FADD.FTZ R7, R211, R6 ;  /* 0x00000006d3077221 */ /* 0x002fe20000010000 */
[----:B--2---:R-:W-:-:S06]  /*22b40*/  FADD.FTZ R6, R206, R5 ;  /* 0x00000005ce067221 */ /* 0x004fcc0000010000 */
[----:B------:R-:W1:Y:S08]  /*22b50*/  MUFU.EX2 R204, R204 ;  /* 0x000000cc00cc7308 */ /* 0x000e700000000800 */
[----:B------:R-:W2:Y:S01]  /*22b60*/  MUFU.EX2 R200, R200 ;  /* 0x000000c800c87308 */ /* 0x000ea20000000800 */
[----:B---3--:R-:W-:Y:S01]  /*22b70*/  FADD.FTZ R8, R212, R7 ;  /* 0x00000007d4087221 */ /* 0x008fe20000010000 */
[----:B-----5:R-:W-:-:S06]  /*22b80*/  FADD.FTZ R6, R207, R6 ;  /* 0x00000006cf067221 */ /* 0x020fcc0000010000 */
[----:B------:R-:W3:Y:S01]  /*22b90*/  MUFU.EX2 R202, R202 ;  /* 0x000000ca00ca7308 */ /* 0x000ee20000000800 */
[----:B------:R-:W-:-:S07]  /*22ba0*/  FFMA.FTZ R195, R33, R39, -R47 ;  /* 0x0000002721c37223 */ /* 0x000fce000001082f */
[----:B------:R-:W5:Y:S01]  /*22bb0*/  MUFU.EX2 R197, R197 ;  /* 0x000000c500c57308 */ /* 0x000f620000000800 */
[----:B0-----:R-:W-:Y:S01]  /*22bc0*/  FADD.FTZ R5, R205, R8 ;  /* 0x00000008cd057221 */ /* 0x001fe20000010000 */
[----:B----4-:R-:W-:-:S06]  /*22bd0*/  FADD.FTZ R7, R199, R6 ;  /* 0x00000006c7077221 */ /* 0x010fcc0000010000 */
[----:B------:R-:W0:Y:S01]  /*22be0*/  MUFU.EX2 R203, R203 ;  /* 0x000000cb00cb7308 */ /* 0x000e220000000800 */
[----:B------:R-:W-:-:S07]  /*22bf0*/  FFMA.FTZ R186, R9, R39, -R40 ;  /* 0x0000002709ba7223 */ /* 0x000fce0000010828 */
[----:B------:R-:W4:Y:S01]  /*22c00*/  MUFU.EX2 R198, R198 ;  /* 0x000000c600c67308 */ /* 0x000f220000000800 */
[----:B-1----:R-:W-:Y:S01]  /*22c10*/  FADD.FTZ R5, R204, R5 ;  /* 0x00000005cc057221 */ /* 0x002fe20000010000 */
[----:B--2---:R-:W-:-:S06]  /*22c20*/  FADD.FTZ R6, R200, R7 ;  /* 0x00000007c8067221 */ /* 0x004fcc0000010000 */
[----:B------:R-:W1:Y:S01]  /*22c30*/  MUFU.EX2 R196, R196 ;  /* 0x000000c400c47308 */ /* 0x000e620000000800 */
[----:B------:R-:W-:-:S07]  /*22c40*/  FFMA.FTZ R187, R42, R39, -R40 ;  /* 0x000000272abb7223 */ /* 0x000fce0000010828 */
        /* <DEDUP_REMOVED lines=23> */
[----:B------:R-:W0:Y:S08]  /*22dc0*/  MUFU.EX2 R185, R185 ;  /* 0x000000b900b97308 */ /* 0x000e300000000800 */
[----:B------:R-:W4:Y:S01]  /*22dd0*/  MUFU.EX2 R18, R18 ;  /* 0x0000001200127308 */ /* 0x000f220000000800 */
[----:B-1----:R-:W-:Y:S01]  /*22de0*/  FADD.FTZ R8, R194, R9 ;  /* 0x00000009c2087221 */ /* 0x002fe20000010000 */
[----:B--2---:R-:W-:-:S06]  /*22df0*/  FADD.FTZ R6, R187, R6 ;  /* 0x00000006bb067221 */ /* 0x004fcc0000010000 */
[----:B------:R-:W1:Y:S01]  /*22e00*/  MUFU.EX2 R5, R5 ;  /* 0x0000000500057308 */ /* 0x000e620000000800 */
[----:B---3--:R-:W-:Y:S01]  /*22e10*/  FADD.FTZ R8, R21, R8 ;  /* 0x0000000815087221 */ /* 0x008fe20000010000 */
[----:B-----5:R-:W-:-:S06]  /*22e20*/  FADD.FTZ R7, R15, R6 ;  /* 0x000000060f077221 */ /* 0x020fcc0000010000 */
[----:B------:R-:W2:Y:S08]  /*22e30*/  MUFU.EX2 R20, R20 ;  /* 0x0000001400147308 */ /* 0x000eb00000000800 */
[----:B------:R-:W3:Y:S01]  /*22e40*/  MUFU.EX2 R14, R14 ;  /* 0x0000000e000e7308 */ /* 0x000ee20000000800 */
[----:B0-----:R-:W-:Y:S01]  /*22e50*/  FADD.FTZ R8, R185, R8 ;  /* 0x00000008b9087221 */ /* 0x001fe20000010000 */
[----:B----4-:R-:W-:-:S03]  /*22e60*/  FADD.FTZ R6, R18, R7 ;  /* 0x0000000712067221 */ /* 0x010fc60000010000 */
[----:B------:R-:W-:Y:S01]  /*22e70*/  FADD.FTZ R7, R19, R8 ;  /* 0x0000000813077221 */ /* 0x000fe20000010000 */
[----:B-1----:R-:W-:Y:S01]  /*22e80*/  FADD.FTZ R9, R5, R6 ;  /* 0x0000000605097221 */ /* 0x002fe20000010000 */
[C---:B------:R-:W-:Y:S01]  /*22e90*/  FMUL.FTZ R43, R11.reuse, R43 ;  /* 0x0000002b0b2b7220 */ /* 0x040fe20000410000 */
[----:B------:R-:W-:Y:S02]  /*22ea0*/  IMAD.U32 R8, RZ, RZ, UR5 ;  /* 0x00000005ff087e24 */ /* 0x000fe4000f8e00ff */
[----:B--2---:R-:W-:Y:S01]  /*22eb0*/  FADD.FTZ R7, R20, R7 ;  /* 0x0000000714077221 */ /* 0x004fe20000010000 */
[----:B------:R0:W-:Y:S01]  /*22ec0*/  ST.E desc[UR42][R16.64+0x444], R56 ;  /* 0x0004443810007985 */ /* 0x0001e2000c10192a */
[----:B---3--:R-:W-:Y:S01]  /*22ed0*/  FADD.FTZ R25, R14, R9 ;  /* 0x000000090e197221 */ /* 0x008fe20000010000 */
[----:B------:R-:W-:Y:S02]  /*22ee0*/  IMAD.U32 R9, RZ, RZ, UR7 ;  /* 0x00000007ff097e24 */ /* 0x000fe4000f8e00ff */
[----:B------:R1:W-:Y:S04]  /*22ef0*/  ST.E desc[UR42][R16.64+0x450], R7 ;  /* 0x0004500710007985 */ /* 0x0003e8000c10192a */
[----:B------:R2:W-:Y:S04]  /*22f00*/  ST.E desc[UR42][R16.64+0x454], R25 ;  /* 0x0004541910007985 */ /* 0x0005e8000c10192a */
[----:B------:R-:W-:Y:S04]  /*22f10*/  ST.E desc[UR42][R16.64+0x230], R43 ;  /* 0x0002302b10007985 */ /* 0x000fe8000c10192a */
[----:B------:R-:W3:Y:S02]  /*22f20*/  LD.E R6, desc[UR42][R8.64] ;  /* 0x0000002a08067980 */ /* 0x000ee4000c101900 */
[----:B---3--:R-:W-:-:S05]  /*22f30*/  FMUL.FTZ R27, R11, R6 ;  /* 0x000000060b1b7220 */ /* 0x008fca0000410000 */
[----:B------:R3:W-:Y:S04]  /*22f40*/  ST.E desc[UR42][R8.64], R27 ;  /* 0x0000001b08007985 */ /* 0x0007e8000c10192a */
[----:B------:R-:W1:Y:S04]  /*22f50*/  LD.E R6, desc[UR42][R16.64+0x240] ;  /* 0x0002402a10067980 */ /* 0x000e68000c101900 */
[----:B------:R-:W4:Y:S04]  /*22f60*/  LD.E R144, desc[UR42][R16.64+0x424] ;  /* 0x0004242a10907980 */ /* 0x000f28000c101900 */
[----:B------:R-:W2:Y:S04]  /*22f70*/  LD.E R24, desc[UR42][R16.64+0x244] ;  /* 0x0002442a10187980 */ /* 0x000ea8000c101900 */
[----:B------:R-:W3:Y:S04]  /*22f80*/  LD.E R26, desc[UR42][R16.64+0x250] ;  /* 0x0002502a101a7980 */ /* 0x000ee8000c101900 */
        /* <DEDUP_REMOVED lines=58> */
[----:B------:R-:W-:Y:S01]  /*23330*/  ULOP3.LUT UR5, UR4, 0x8, URZ, 0xfc, !UPT ;  /* 0x0000000804057892 */ /* 0x000fe2000f8efc3f */
[C---:B-1----:R-:W-:Y:S01]  /*23340*/  FMUL.FTZ R7, R11.reuse, R6 ;  /* 0x000000060b077220 */ /* 0x042fe20000410000 */
[----:B----4-:R-:W-:-:S04]  /*23350*/  FMUL.FTZ R37, R11, R144 ;  /* 0x000000900b257220 */ /* 0x010fc80000410000 */
[----:B------:R0:W-:Y:S01]  /*23360*/  ST.E desc[UR42][R16.64+0x240], R7 ;  /* 0x0002400710007985 */ /* 0x0001e2000c10192a */
[C---:B--2---:R-:W-:Y:S01]  /*23370*/  FMUL.FTZ R25, R11.reuse, R24 ;  /* 0x000000180b197220 */ /* 0x044fe20000410000 */
[C---:B---3--:R-:W-:Y:S01]  /*23380*/  FMUL.FTZ R27, R11.reuse, R26 ;  /* 0x0000001a0b1b7220 */ /* 0x048fe20000410000 */
[C---:B-----5:R-:W-:Y:S01]  /*23390*/  FMUL.FTZ R29, R11.reuse, R28 ;  /* 0x0000001c0b1d7220 */ /* 0x060fe20000410000 */
[C---:B------:R-:W-:Y:S01]  /*233a0*/  FMUL.FTZ R31, R11.reuse, R30 ;  /* 0x0000001e0b1f7220 */ /* 0x040fe20000410000 */
[----:B------:R-:W-:Y:S01]  /*233b0*/  ST.E desc[UR42][R16.64+0x424], R37 ;  /* 0x0004242510007985 */ /* 0x000fe2000c10192a */
[----:B0-----:R-:W-:-:S03]  /*233c0*/  FMUL.FTZ R7, R11, R36 ;  /* 0x000000240b077220 */ /* 0x001fc60000410000 */
        /* <DEDUP_REMOVED lines=9> */
[C---:B------:R-:W-:Y:S01]  /*23460*/  FMUL.FTZ R39, R11.reuse, R42 ;  /* 0x0000002a0b277220 */ /* 0x040fe20000410000 */
[C---:B-1----:R-:W-:Y:S01]  /*23470*/  FMUL.FTZ R27, R11.reuse, R44 ;  /* 0x0000002c0b1b7220 */ /* 0x042fe20000410000 */
[C---:B--2---:R-:W-:Y:S01]  /*23480*/  FMUL.FTZ R29, R11.reuse, R46 ;  /* 0x0000002e0b1d7220 */ /* 0x044fe20000410000 */
[C---:B---3--:R-:W-:Y:S01]  /*23490*/  FMUL.FTZ R31, R11.reuse, R48 ;  /* 0x000000300b1f7220 */ /* 0x048fe20000410000 */
[----:B------:R1:W-:Y:S01]  /*234a0*/  ST.E desc[UR42][R16.64+0x264], R33 ;  /* 0x0002642110007985 */ /* 0x0003e2000c10192a */
[----:B0-----:R-:W-:-:S03]  /*234b0*/  FMUL.FTZ R7, R11, R54 ;  /* 0x000000360b077220 */ /* 0x001fc60000410000 */
[----:B------:R0:W-:Y:S04]  /*234c0*/  ST.E desc[UR42][R16.64+0x270], R35 ;  /* 0x0002702310007985 */ /* 0x0001e8000c10192a */
[----:B------:R2:W-:Y:S04]  /*234d0*/  ST.E desc[UR42][R16.64+0x280], R25 ;  /* 0x0002801910007985 */ /* 0x0005e8000c10192a */
[----:B------:R3:W-:Y:S01]  /*234e0*/  ST.E desc[UR42][R16.64+0x284], R37 ;  /* 0x0002842510007985 */ /* 0x0007e2000c10192a */
[----:B-1----:R-:W-:-:S03]  /*234f0*/  FMUL.FTZ R33, R11, R50 ;  /* 0x000000320b217220 */ /* 0x002fc60000410000 */
[----:B------:R1:W-:Y:S01]  /*23500*/  ST.E desc[UR42][R16.64+0x290], R39 ;  /* 0x0002902710007985 */ /* 0x0003e2000c10192a */
[----:B0-----:R-:W-:-:S03]  /*23510*/  FMUL.FTZ R35, R11, R52 ;  /* 0x000000340b237220 */ /* 0x001fc60000410000 */
[----:B------:R0:W-:Y:S01]  /*23520*/  ST.E desc[UR42][R16.64+0x294], R27 ;  /* 0x0002941b10007985 */ /* 0x0001e2000c10192a */
[----:B--2---:R-:W-:-:S03]  /*23530*/  FMUL.FTZ R25, R11, R56 ;  /* 0x000000380b197220 */ /* 0x004fc60000410000 */
[----:B------:R2:W-:Y:S01]  /*23540*/  ST.E desc[UR42][R16.64+0x2a0], R29 ;  /* 0x0002a01d10007985 */ /* 0x0005e2000c10192a */
[----:B---3--:R-:W-:-:S03]  /*23550*/  FMUL.FTZ R37, R11, R60 ;  /* 0x0000003c0b257220 */ /* 0x008fc60000410000 */
[----:B------:R3:W-:Y:S01]  /*23560*/  ST.E desc[UR42][R16.64+0x2a4], R31 ;  /* 0x0002a41f10007985 */ /* 0x0007e2000c10192a */
[C---:B-1----:R-:W-:Y:S01]  /*23570*/  FMUL.FTZ R39, R11.reuse, R62 ;  /* 0x0000003e0b277220 */ /* 0x042fe20000410000 */
[C---:B0-----:R-:W-:Y:S02]  /*23580*/  FMUL.FTZ R27, R11.reuse, R58 ;  /* 0x0000003a0b1b7220 */ /* 0x041fe40000410000 */
[----:B------:R0:W-:Y:S01]  /*23590*/  ST.E desc[UR42][R16.64+0x2c0], R7 ;  /* 0x0002c00710007985 */ /* 0x0001e2000c10192a */
[C---:B--2---:R-:W-:Y:S01]  /*235a0*/  FMUL.FTZ R29, R11.reuse, R64 ;  /* 0x000000400b1d7220 */ /* 0x044fe20000410000 */
[C---:B---3--:R-:W-:Y:S02]  /*235b0*/  FMUL.FTZ R31, R11.reuse, R66 ;  /* 0x000000420b1f7220 */ /* 0x048fe40000410000 */
[----:B------:R1:W-:Y:S01]  /*235c0*/  ST.E desc[UR42][R16.64+0x2b0], R33 ;  /* 0x0002b02110007985 */ /* 0x0003e2000c10192a */
[----:B0-----:R-:W-:-:S03]  /*235d0*/  FMUL.FTZ R7, R11, R68 ;  /* 0x000000440b077220 */ /* 0x001fc60000410000 */
[----:B------:R0:W-:Y:S04]  /*235e0*/  ST.E desc[UR42][R16.64+0x2b4], R35 ;  /* 0x0002b42310007985 */ /* 0x0001e8000c10192a */
[----:B------:R2:W-:Y:S01]  /*235f0*/  ST.E desc[UR42][R16.64+0x2c4], R25 ;  /* 0x0002c41910007985 */ /* 0x0005e2000c10192a */
[----:B-1----:R-:W-:-:S03]  /*23600*/  FMUL.FTZ R33, R11, R70 ;  /* 0x000000460b217220 */ /* 0x002fc60000410000 */
[----:B------:R1:W-:Y:S04]  /*23610*/  ST.E desc[UR42][R16.64+0x2d0], R27 ;  /* 0x0002d01b10007985 */ /* 0x0003e8000c10192a */
[----:B------:R3:W-:Y:S01]  /*23620*/  ST.E desc[UR42][R16.64+0x2d4], R37 ;  /* 0x0002d42510007985 */ /* 0x0007e2000c10192a */
[----:B0-----:R-:W-:-:S03]  /*23630*/  FMUL.FTZ R35, R11, R72 ;  /* 0x000000480b237220 */ /* 0x001fc60000410000 */
[----:B------:R0:W-:Y:S01]  /*23640*/  ST.E desc[UR42][R16.64+0x2e0], R39 ;  /* 0x0002e02710007985 */ /* 0x0001e2000c10192a */
[----:B--2---:R-:W-:-:S03]  /*23650*/  FMUL.FTZ R25, R11, R74 ;  /* 0x0000004a0b197220 */ /* 0x004fc60000410000 */
[----:B------:R2:W-:Y:S01]  /*23660*/  ST.E desc[UR42][R16.64+0x2e4], R29 ;  /* 0x0002e41d10007985 */ /* 0x0005e2000c10192a */
[----:B-1----:R-:W-:-:S03]  /*23670*/  FMUL.FTZ R27, R11, R76 ;  /* 0x0000004c0b1b7220 */ /* 0x002fc60000410000 */
[----:B------:R1:W-:Y:S01]  /*23680*/  ST.E desc[UR42][R16.64+0x2f0], R31 ;  /* 0x0002f01f10007985 */ /* 0x0003e2000c10192a */
[C---:B---3--:R-:W-:Y:S01]  /*23690*/  FMUL.FTZ R37, R11.reuse, R80 ;  /* 0x000000500b257220 */ /* 0x048fe20000410000 */
[C---:B0-----:R-:W-:Y:S02]  /*236a0*/  FMUL.FTZ R39, R11.reuse, R82 ;  /* 0x000000520b277220 */ /* 0x041fe40000410000 */
[----:B------:R0:W-:Y:S01]  /*236b0*/  ST.E desc[UR42][R16.64+0x2f4], R7 ;  /* 0x0002f40710007985 */ /* 0x0001e2000c10192a */
[C---:B--2---:R-:W-:Y:S01]  /*236c0*/  FMUL.FTZ R29, R11.reuse, R78 ;  /* 0x0000004e0b1d7220 */ /* 0x044fe20000410000 */
[C---:B-1----:R-:W-:Y:S02]  /*236d0*/  FMUL.FTZ R31, R11.reuse, R84 ;  /* 0x000000540b1f7220 */ /* 0x042fe40000410000 */
        /* <DEDUP_REMOVED lines=38> */
[----:B------:R0:W-:Y:S01]  /*23940*/  ST.E desc[UR42][R16.64+0x394], R27 ;  /* 0x0003941b10007985 */ /* 0x0001e2000c10192a */
[----:B------:R-:W-:-:S03]  /*23950*/  IMAD.U32 R6, RZ, RZ, UR5 ;  /* 0x00000005ff067e24 */ /* 0x000fc6000f8e00ff */
[----:B------:R2:W-:Y:S01]  /*23960*/  ST.E desc[UR42][R16.64+0x3a0], R33 ;  /* 0x0003a02110007985 */ /* 0x0005e2000c10192a */
[----:B-1----:R-:W-:-:S03]  /*23970*/  FMUL.FTZ R25, R11, R124 ;  /* 0x0000007c0b197220 */ /* 0x002fc60000410000 */
[----:B------:R1:W-:Y:S01]  /*23980*/  ST.E desc[UR42][R16.64+0x3a4], R35 ;  /* 0x0003a42310007985 */ /* 0x0003e2000c10192a */
[----:B------:R-:W-:-:S03]  /*23990*/  FMUL.FTZ R43, R11, R140 ;  /* 0x0000008c0b2b7220 */ /* 0x000fc60000410000 */
        /* <DEDUP_REMOVED lines=11> */
[C---:B-1----:R-:W-:Y:S01]  /*23a50*/  FMUL.FTZ R39, R11.reuse, R138 ;  /* 0x0000008a0b277220 */ /* 0x042fe20000410000 */
[----:B------:R-:W-:Y:S01]  /*23a60*/  FMUL.FTZ R11, R11, R142 ;  /* 0x0000008e0b0b7220 */ /* 0x000fe20000410000 */
[----:B0-----:R-:W-:Y:S01]  /*23a70*/  IMAD.U32 R7, RZ, RZ, UR7 ;  /* 0x00000007ff077e24 */ /* 0x001fe2000f8e00ff */
        /* <DEDUP_REMOVED lines=9> */
[----:B------:R3:W-:Y:S04]  /*23b10*/  ST.E desc[UR42][R16.64+0x420], R11 ;  /* 0x0004200b10007985 */ /* 0x0007e8000c10192a */
[----:B0-----:R-:W1:Y:S01]  /*23b20*/  LD.E R25, desc[UR42][R6.64] ;  /* 0x0000002a06197980 */ /* 0x001e62000c101900 */
[----:B------:R-:W-:-:S06]  /*23b30*/  ULOP3.LUT UR6, UR4, 0xc, URZ, 0xfc, !UPT ;  /* 0x0000000c04067892 */ /* 0x000fcc000f8efc3f */
[----:B------:R-:W-:Y:S02]  /*23b40*/  IMAD.U32 R24, RZ, RZ, UR6 ;  /* 0x00000006ff187e24 */ /* 0x000fe4000f8e00ff */
[----:B-1----:R-:W-:Y:S01]  /*23b50*/  FMUL.FTZ R29, R10, R25 ;  /* 0x000000190a1d7220 */ /* 0x002fe20000410000 */
[----:B------:R-:W-:-:S04]  /*23b60*/  IMAD.U32 R25, RZ, RZ, UR7 ;  /* 0x00000007ff197e24 */ /* 0x000fc8000f8e00ff */
[----:B------:R0:W-:Y:S04]  /*23b70*/  ST.E desc[UR42][R6.64], R29 ;  /* 0x0000001d06007985 */ /* 0x0001e8000c10192a */
[----:B------:R-:W2:Y:S01]  /*23b80*/  LD.E R25, desc[UR42][R24.64] ;  /* 0x0000002a18197980 */ /* 0x000ea2000c101900 */
[----:B------:R-:W-:Y:S01]  /*23b90*/  IMAD.U32 R26, RZ, RZ, UR6 ;  /* 0x00000006ff1a7e24 */ /* 0x000fe2000f8e00ff */
[----:B------:R-:W-:Y:S01]  /*23ba0*/  MOV R27, UR7 ;  /* 0x00000007001b7c02 */ /* 0x000fe20008000f00 */
[----:B--2---:R-:W-:-:S05]  /*23bb0*/  FMUL.FTZ R31, R10, R25 ;  /* 0x000000190a1f7220 */ /* 0x004fca0000410000 */
[----:B------:R1:W-:Y:S04]  /*23bc0*/  ST.E desc[UR42][R26.64], R31 ;  /* 0x0000001f1a007985 */ /* 0x0003e8000c10192a */
[----:B------:R-:W2:Y:S04]  /*23bd0*/  LD.E R147, desc[UR42][R16.64+0x42c] ;  /* 0x00042c2a10937980 */ /* 0x000ea8000c101900 */
[----:B---3--:R-:W3:Y:S04]  /*23be0*/  LD.E R11, desc[UR42][R16.64+0x248] ;  /* 0x0002482a100b7980 */ /* 0x008ee8000c101900 */
[----:B------:R-:W4:Y:S04]  /*23bf0*/  LD.E R33, desc[UR42][R16.64+0x24c] ;  /* 0x00024c2a10217980 */ /* 0x000f28000c101900 */
[----:B------:R-:W5:Y:S04]  /*23c00*/  LD.E R35, desc[UR42][R16.64+0x258] ;  /* 0x0002582a10237980 */ /* 0x000f68000c101900 */
[----:B------:R-:W5:Y:S04]  /*23c10*/  LD.E R37, desc[UR42][R16.64+0x25c] ;  /* 0x00025c2a10257980 */ /* 0x000f68000c101900 */
[----:B------:R-:W5:Y:S04]  /*23c20*/  LD.E R39, desc[UR42][R16.64+0x268] ;  /* 0x0002682a10277980 */ /* 0x000f68000c101900 */
        /* <DEDUP_REMOVED lines=182> */
[----:B------:R-:W3:Y:S04]  /*24790*/  LD.E R25, desc[UR42][R2.64] ;  /* 0x0000002a02197980 */ /* 0x000ee8000c101900 */
[----:B------:R-:W3:Y:S04]  /*247a0*/  LD.E.64 R10, desc[UR42][R16.64+0xa8] ;  /* 0x0000a82a100a7980 */ /* 0x000ee8000c101b00 */
[----:B--2---:R0:W-:Y:S04]  /*247b0*/  ST.E desc[UR42][R16.64+0x230], R31 ;  /* 0x0002301f10007985 */ /* 0x0041e8000c10192a */
[----:B------:R-:W2:Y:S01]  /*247c0*/  LD.E R33, desc[UR42][R8.64] ;  /* 0x0000002a08217980 */ /* 0x000ea2000c101900 */
[----:B------:R-:W-:-:S03]  /*247d0*/  IMAD.U32 R27, RZ, RZ, UR7 ;  /* 0x00000007ff1b7e24 */ /* 0x000fc6000f8e00ff */
[----:B--2---:R2:W-:Y:S04]  /*247e0*/  ST.E desc[UR42][R8.64], R33 ;  /* 0x0000002108007985 */ /* 0x0045e8000c10192a */
[----:B------:R-:W4:Y:S01]  /*247f0*/  LD.E R35, desc[UR42][R6.64] ;  /* 0x0000002a06237980 */ /* 0x000f22000c101900 */
[----:B------:R-:W-:Y:S02]  /*24800*/  IMAD.U32 R28, RZ, RZ, UR6 ;  /* 0x00000006ff1c7e24 */ /* 0x000fe4000f8e00ff */
[----:B------:R-:W-:Y:S01]  /*24810*/  IMAD.U32 R29, RZ, RZ, UR7 ;  /* 0x00000007ff1d7e24 */ /* 0x000fe2000f8e00ff */
[----:B----4-:R4:W-:Y:S04]  /*24820*/  ST.E desc[UR42][R6.64], R35 ;  /* 0x0000002306007985 */ /* 0x0109e8000c10192a */
[----:B------:R-:W5:Y:S04]  /*24830*/  LD.E R27, desc[UR42][R26.64] ;  /* 0x0000002a1a1b7980 */ /* 0x000f68000c101900 */
[----:B-----5:R5:W-:Y:S04]  /*24840*/  ST.E desc[UR42][R28.64], R27 ;  /* 0x0000001b1c007985 */ /* 0x020be8000c10192a */
[----:B------:R-:W3:Y:S04]  /*24850*/  LD.E R37, desc[UR42][R16.64+0x240] ;  /* 0x0002402a10257980 */ /* 0x000ee8000c101900 */
[----:B0-----:R-:W3:Y:S04]  /*24860*/  LD.E R31, desc[UR42][R16.64+0x244] ;  /* 0x0002442a101f7980 */ /* 0x001ee8000c101900 */
[----:B------:R-:W3:Y:S04]  /*24870*/  LD.E R39, desc[UR42][R16.64+0x248] ;  /* 0x0002482a10277980 */ /* 0x000ee8000c101900 */
[----:B------:R-:W3:Y:S04]  /*24880*/  LD.E R43, desc[UR42][R16.64+0x24c] ;  /* 0x00024c2a102b7980 */ /* 0x000ee8000c101900 */
[----:B--2---:R-:W2:Y:S04]  /*24890*/  LD.E R33, desc[UR42][R16.64+0x250] ;  /* 0x0002502a10217980 */ /* 0x004ea8000c101900 */
[----:B------:R-:W2:Y:S04]  /*248a0*/  LD.E R45, desc[UR42][R16.64+0x254] ;  /* 0x0002542a102d7980 */ /* 0x000ea8000c101900 */
[----:B------:R-:W2:Y:S04]  /*248b0*/  LD.E R47, desc[UR42][R16.64+0x258] ;  /* 0x0002582a102f7980 */ /* 0x000ea8000c101900 */
[----:B----4-:R-:W4:Y:S04]  /*248c0*/  LD.E R35, desc[UR42][R16.64+0x25c] ;  /* 0x00025c2a10237980 */ /* 0x010f28000c101900 */
[----:B------:R-:W4:Y:S04]  /*248d0*/  LD.E R49, desc[UR42][R16.64+0x260] ;  /* 0x0002602a10317980 */ /* 0x000f28000c101900 */
[----:B------:R-:W4:Y:S04]  /*248e0*/  LD.E R51, desc[UR42][R16.64+0x264] ;  /* 0x0002642a10337980 */ /* 0x000f28000c101900 */
        /* <DEDUP_REMOVED lines=114> */
[----:B---3--:R-:W-:Y:S04]  /*25010*/  ST.E desc[UR42][R16.64+0x240], R37 ;  /* 0x0002402510007985 */ /* 0x008fe8000c10192a */
[----:B------:R-:W-:Y:S04]  /*25020*/  ST.E desc[UR42][R16.64+0x244], R31 ;  /* 0x0002441f10007985 */ /* 0x000fe8000c10192a */
[----:B------:R-:W-:Y:S04]  /*25030*/  ST.E desc[UR42][R16.64+0x248], R39 ;  /* 0x0002482710007985 */ /* 0x000fe8000c10192a */
[----:B------:R-:W-:Y:S04]  /*25040*/  ST.E desc[UR42][R16.64+0x24c], R43 ;  /* 0x00024c2b10007985 */ /* 0x000fe8000c10192a */
[----:B--2---:R-:W-:Y:S04]  /*25050*/  ST.E desc[UR42][R16.64+0x250], R33 ;  /* 0x0002502110007985 */ /* 0x004fe8000c10192a */
[----:B------:R-:W-:Y:S04]  /*25060*/  ST.E desc[UR42][R16.64+0x254], R45 ;  /* 0x0002542d10007985 */ /* 0x000fe8000c10192a */
[----:B------:R-:W-:Y:S04]  /*25070*/  ST.E desc[UR42][R16.64+0x258], R47 ;  /* 0x0002582f10007985 */ /* 0x000fe8000c10192a */
[----:B----4-:R-:W-:Y:S04]  /*25080*/  ST.E desc[UR42][R16.64+0x25c], R35 ;  /* 0x00025c2310007985 */ /* 0x010fe8000c10192a */
[----:B------:R-:W-:Y:S04]  /*25090*/  ST.E desc[UR42][R16.64+0x260], R49 ;  /* 0x0002603110007985 */ /* 0x000fe8000c10192a */
        /* <DEDUP_REMOVED lines=116> */
[----:B------:R-:W-:-:S02]  /*257e0*/  IMAD.U32 R27, RZ, RZ, UR7 ;  /* 0x00000007ff1b7e24 */ /* 0x000fc4000f8e00ff */
[----:B--2---:R-:W-:Y:S01]  /*257f0*/  IMAD.U32 R26, RZ, RZ, UR6 ;  /* 0x00000006ff1a7e24 */ /* 0x004fe2000f8e00ff */
[----:B------:R-:W-:Y:S01]  /*25800*/  F2FP.F16.F32.PACK_AB R168, R41, R168 ;  /* 0x000000a829a8723e */ /* 0x000fe200000000ff */
[----:B------:R-:W-:Y:S01]  /*25810*/  IMAD R10, R25, 0xc00, R10 ;  /* 0x00000c00190a7824 */ /* 0x000fe200078e020a */
[----:B---3--:R-:W2:Y:S04]  /*25820*/  LD.E R28, desc[UR42][R16.64+0x240] ;  /* 0x0002402a101c7980 */ /* 0x008ea8000c101900 */
[----:B------:R-:W2:Y:S04]  /*25830*/  LD.E R27, desc[UR42][R26.64] ;  /* 0x0000002a1a1b7980 */ /* 0x000ea8000c101900 */
[----:B------:R-:W2:Y:S04]  /*25840*/  LD.E R29, desc[UR42][R16.64+0x244] ;  /* 0x0002442a101d7980 */ /* 0x000ea8000c101900 */
[----:B----4-:R-:W2:Y:S04]  /*25850*/  LD.E R30, desc[UR42][R16.64+0x248] ;  /* 0x0002482a101e7980 */ /* 0x010ea8000c101900 */
[----:B------:R-:W2:Y:S04]  /*25860*/  LD.E R31, desc[UR42][R16.64+0x24c] ;  /* 0x00024c2a101f7980 */ /* 0x000ea8000c101900 */
[----:B-----5:R-:W2:Y:S04]  /*25870*/  LD.E R32, desc[UR42][R16.64+0x250] ;  /* 0x0002502a10207980 */ /* 0x020ea8000c101900 */
[----:B------:R-:W2:Y:S04]  /*25880*/  LD.E R33, desc[UR42][R16.64+0x254] ;  /* 0x0002542a10217980 */ /* 0x000ea8000c101900 */
[----:B-1----:R-:W2:Y:S04]  /*25890*/  LD.E R34, desc[UR42][R16.64+0x258] ;  /* 0x0002582a10227980 */ /* 0x002ea8000c101900 */
        /* <DEDUP_REMOVED lines=124> */
[----:B------:R-:W-:Y:S02]  /*26060*/  F2FP.F16.F32.PACK_AB R169, R13, R169 ;  /* 0x000000a90da9723e */ /* 0x000fe400000000ff */
[----:B------:R-:W-:Y:S01]  /*26070*/  F2FP.F16.F32.PACK_AB R171, R12, R171 ;  /* 0x000000ab0cab723e */ /* 0x000fe200000000ff */
[----:B------:R-:W-:Y:S01]  /*26080*/  VOTEU.ANY UP0, P1 ;  /* 0x00000000003f7886 */ /* 0x000fe20000800100 */
[----:B------:R-:W-:Y:S02]  /*26090*/  VIADD R12, R10, 0x80 ;  /* 0x000000800a0c7836 */ /* 0x000fe40000000000 */
[----:B------:R-:W-:Y:S01]  /*260a0*/  IMAD.MOV.U32 R13, RZ, RZ, R11 ;  /* 0x000000ffff0d7224 */ /* 0x000fe200078e000b */
[----:B--2---:R-:W-:-:S06]  /*260b0*/  WARPGROUP.ARRIVE ;  /* 0x00000000000079c5 */ /* 0x004fcc0000000000 */
[----:B------:R-:W-:Y:S01]  /*260c0*/  HGMMA.64x256x16.F32 R24, R168, gdesc[UR8].tnspB, R24, UP0, gsb0 ;  /* 0x43e00008a8187df0 */ /* 0x000fe2000b800818 */
[----:B------:R-:W-:Y:S01]  /*260d0*/  R2UR UR10, R12 ;  /* 0x000000000c0a72ca */ /* 0x000fe200000e0000 */
[----:B------:R-:W-:Y:S01]  /*260e0*/  IMAD.U32 R12, RZ, RZ, UR6 ;  /* 0x00000006ff0c7e24 */ /* 0x000fe2000f8e00ff */
[----:B------:R-:W-:Y:S01]  /*260f0*/  R2UR UR11, R13 ;  /* 0x000000000d0b72ca */ /* 0x000fe200000e0000 */
[----:B------:R-:W-:Y:S01]  /*26100*/  IMAD.U32 R13, RZ, RZ, UR7 ;  /* 0x00000007ff0d7e24 */ /* 0x000fe2000f8e00ff */
        /* <DEDUP_REMOVED lines=135> */
[----:B------:R-:W-:Y:S02]  /*26980*/  VIADD R12, R10, 0x100 ;  /* 0x000001000a0c7836 */ /* 0x000fe40000000000 */
[----:B------:R-:W-:Y:S01]  /*26990*/  IMAD.MOV.U32 R13, RZ, RZ, R11 ;  /* 0x000000ffff0d7224 */ /* 0x000fe200078e000b */
[----:B------:R-:W-:Y:S02]  /*269a0*/  STL [R1+0x88], R4 ;  /* 0x0000880401007387 */ /* 0x000fe40000100800 */
[----:B------:R-:W-:Y:S01]  /*269b0*/  R2UR UR10, R12 ;  /* 0x000000000c0a72ca */ /* 0x000fe200000e0000 */
[----:B------:R-:W-:Y:S01]  /*269c0*/  IMAD.U32 R12, RZ, RZ, UR6 ;  /* 0x00000006ff0c7e24 */ /* 0x000fe2000f8e00ff */
[----:B------:R-:W-:Y:S01]  /*269d0*/  R2UR UR11, R13 ;  /* 0x000000000d0b72ca */ /* 0x000fe200000e0000 */
[----:B------:R-:W-:Y:S01]  /*269e0*/  IMAD.U32 R13, RZ, RZ, UR7 ;  /* 0x00000007ff0d7e24 */ /* 0x000fe2000f8e00ff */
[----:B------:R-:W-:-:S02]  /*269f0*/  WARPGROUP.DEPBAR.LE gsb0, 0x0 ;  /* 0x00008000000079c5 */ /* 0x000fc40000010000 */
[----:B------:R-:W-:Y:S01]  /*26a00*/  ST.E desc[UR42][R16.64+0x230], R24 ;  /* 0x0002301810007985 */ /* 0x000fe2000c10192a */
[----:B------:R-:W-:Y:S02]  /*26a10*/  F2FP.F16.F32.PACK_AB R168, R213, R214 ;  /* 0x000000d6d5a8723e */ /* 0x000fe400000000ff */
        /* <DEDUP_REMOVED lines=280> */
[----:B------:R-:W-:Y:S02]  /*27ba0*/  IMAD.U32 R13, RZ, RZ, UR7 ;  /* 0x00000007ff0d7e24 */ /* 0x000fe4000f8e00ff */
[----:B------:R-:W-:Y:S01]  /*27bb0*/  VIADD R10, R10, 0x280 ;  /* 0x000002800a0a7836 */ /* 0x000fe20000000000 */
        /* <DEDUP_REMOVED lines=136> */
[----:B------:R-:W-:Y:S01]  /*28440*/  IMAD.U32 R10, RZ, RZ, UR6 ;  /* 0x00000006ff0a7e24 */ /* 0x000fe2000f8e00ff */
[----:B------:R-:W-:Y:S01]  /*28450*/  R2UR UR11, R11 ;  /* 0x000000000b0b72ca */ /* 0x000fe200000e0000 */
[----:B------:R-:W-:Y:S01]  /*28460*/  IMAD.U32 R11, RZ, RZ, UR7 ;  /* 0x00000007ff0b7e24 */ /* 0x000fe2000f8e00ff */
[----:B------:R-:W-:Y:S01]  /*28470*/  STL [R1+0x88], R4 ;  /* 0x0000880401007387 */ /* 0x000fe20000100800 */
[----:B------:R-:W-:-:S03]  /*28480*/  WARPGROUP.DEPBAR.LE gsb0, 0x0 ;  /* 0x00008000000079c5 */ /* 0x000fc60000010000 */
        /* <DEDUP_REMOVED lines=134> */
[----:B------:R-:W-:Y:S01]  /*28cf0*/  IMAD.U32 R10, RZ, RZ, UR6 ;  /* 0x00000006ff0a7e24 */ /* 0x000fe2000f8e00ff */
[----:B------:R-:W-:Y:S01]  /*28d00*/  STL [R1+0x88], R4 ;  /* 0x0000880401007387 */ /* 0x000fe20000100800 */
[----:B------:R-:W-:Y:S01]  /*28d10*/  IMAD.U32 R11, RZ, RZ, UR7 ;  /* 0x00000007ff0b7e24 */ /* 0x000fe2000f8e00ff */
[----:B------:R-:W-:Y:S02]  /*28d20*/  WARPGROUP.DEPBAR.LE gsb0, 0x0 ;  /* 0x00008000000079c5 */ /* 0x000fe40000010000 */
        /* <DEDUP_REMOVED lines=129> */
[----:B------:R-:W2:Y:S04]  /*29540*/  LD.E R5, desc[UR42][R16.64+0x230] ;  /* 0x0002302a10057980 */ /* 0x000ea8000c101900 */
[----:B--2---:R1:W-:Y:S04]  /*29550*/  ST.E desc[UR42][R16.64+0x230], R5 ;  /* 0x0002300510007985 */ /* 0x0043e8000c10192a */
[----:B0-----:R-:W2:Y:S01]  /*29560*/  LD.E R11, desc[UR42][R8.64] ;  /* 0x0000002a080b7980 */ /* 0x001ea2000c101900 */
[----:B------:R-:W-:-:S02]  /*29570*/  IMAD.U32 R14, RZ, RZ, UR6 ;  /* 0x00000006ff0e7e24 */ /* 0x000fc4000f8e00ff */
[----:B------:R-:W-:Y:S01]  /*29580*/  IMAD.U32 R15, RZ, RZ, UR7 ;  /* 0x00000007ff0f7e24 */ /* 0x000fe2000f8e00ff */
[----:B--2---:R0:W-:Y:S04]  /*29590*/  ST.E desc[UR42][R8.64], R11 ;  /* 0x0000000b08007985 */ /* 0x0041e8000c10192a */
[----:B------:R-:W2:Y:S01]  /*295a0*/  LD.E R13, desc[UR42][R6.64] ;  /* 0x0000002a060d7980 */ /* 0x000ea2000c101900 */
[----:B------:R-:W-:Y:S02]  /*295b0*/  IMAD.U32 R18, RZ, RZ, UR6 ;  /* 0x00000006ff127e24 */ /* 0x000fe4000f8e00ff */
[----:B------:R-:W-:Y:S01]  /*295c0*/  IMAD.U32 R19, RZ, RZ, UR7 ;  /* 0x00000007ff137e24 */ /* 0x000fe2000f8e00ff */
[----:B--2---:R2:W-:Y:S04]  /*295d0*/  ST.E desc[UR42][R6.64], R13 ;  /* 0x0000000d06007985 */ /* 0x0045e8000c10192a */
[----:B------:R-:W3:Y:S04]  /*295e0*/  LD.E R10, desc[UR42][R14.64] ;  /* 0x0000002a0e0a7980 */ /* 0x000ee8000c101900 */
[----:B---3--:R3:W-:Y:S04]  /*295f0*/  ST.E desc[UR42][R18.64], R10 ;  /* 0x0000000a12007985 */ /* 0x0087e8000c10192a */
[----:B------:R-:W4:Y:S04]  /*29600*/  LD.E R21, desc[UR42][R16.64+0x240] ;  /* 0x0002402a10157980 */ /* 0x000f28000c101900 */
[----:B------:R-:W5:Y:S04]  /*29610*/  LD.E R25, desc[UR42][R16.64+0x244] ;  /* 0x0002442a10197980 */ /* 0x000f68000c101900 */
[----:B-1----:R-:W5:Y:S04]  /*29620*/  LD.E R5, desc[UR42][R16.64+0x248] ;  /* 0x0002482a10057980 */ /* 0x002f68000c101900 */
[----:B------:R-:W5:Y:S04]  /*29630*/  LD.E R27, desc[UR42][R16.64+0x24c] ;  /* 0x00024c2a101b7980 */ /* 0x000f68000c101900 */
[----:B0-----:R-:W5:Y:S04]  /*29640*/  LD.E R9, desc[UR42][R16.64+0x250] ;  /* 0x0002502a10097980 */ /* 0x001f68000c101900 */
[----:B------:R-:W5:Y:S04]  /*29650*/  LD.E R11, desc[UR42][R16.64+0x254] ;  /* 0x0002542a100b7980 */ /* 0x000f68000c101900 */
[----:B------:R-:W5:Y:S04]  /*29660*/  LD.E R29, desc[UR42][R16.64+0x258] ;  /* 0x0002582a101d7980 */ /* 0x000f68000c101900 */
[----:B--2---:R-:W2:Y:S04]  /*29670*/  LD.E R7, desc[UR42][R16.64+0x25c] ;  /* 0x00025c2a10077980 */ /* 0x004ea8000c101900 */
[----:B------:R-:W2:Y:S04]  /*29680*/  LD.E R13, desc[UR42][R16.64+0x260] ;  /* 0x0002602a100d7980 */ /* 0x000ea8000c101900 */
        /* <DEDUP_REMOVED lines=116> */
[----:B-----5:R0:W-:Y:S04]  /*29dd0*/  ST.E desc[UR42][R16.64+0x244], R25 ;  /* 0x0002441910007985 */ /* 0x0201e8000c10192a */
[----:B------:R0:W-:Y:S04]  /*29de0*/  ST.E desc[UR42][R16.64+0x248], R5 ;  /* 0x0002480510007985 */ /* 0x0001e8000c10192a */
[----:B------:R0:W-:Y:S04]  /*29df0*/  ST.E desc[UR42][R16.64+0x24c], R27 ;  /* 0x00024c1b10007985 */ /* 0x0001e8000c10192a */
[----:B------:R0:W-:Y:S04]  /*29e00*/  ST.E desc[UR42][R16.64+0x250], R9 ;  /* 0x0002500910007985 */ /* 0x0001e8000c10192a */
[----:B------:R0:W-:Y:S04]  /*29e10*/  ST.E desc[UR42][R16.64+0x254], R11 ;  /* 0x0002540b10007985 */ /* 0x0001e8000c10192a */
[----:B------:R0:W-:Y:S04]  /*29e20*/  ST.E desc[UR42][R16.64+0x258], R29 ;  /* 0x0002581d10007985 */ /* 0x0001e8000c10192a */
[----:B--2---:R0:W-:Y:S04]  /*29e30*/  ST.E desc[UR42][R16.64+0x25c], R7 ;  /* 0x00025c0710007985 */ /* 0x0041e8000c10192a */
[----:B------:R0:W-:Y:S04]  /*29e40*/  ST.E desc[UR42][R16.64+0x260], R13 ;  /* 0x0002600d10007985 */ /* 0x0001e8000c10192a */
[----:B------:R0:W-:Y:S04]  /*29e50*/  ST.E desc[UR42][R16.64+0x264], R15 ;  /* 0x0002640f10007985 */ /* 0x0001e8000c10192a */
[----:B---3--:R0:W-:Y:S04]  /*29e60*/  ST.E desc[UR42][R16.64+0x268], R19 ;  /* 0x0002681310007985 */ /* 0x0081e8000c10192a */
        /* <DEDUP_REMOVED lines=121> */
.L_x_3757:
[----:B------:R-:W-:Y:S05]  /*2a600*/  BSYNC B0 ;  /* 0x0000000000007941 */ /* 0x000fea0003800000 */
.L_x_3756:
[C---:B------:R-:W-:Y:S01]  /*2a610*/  ISETP.GT.AND P0, PT, R0.reuse, R165, PT ;  /* 0x000000a50000720c */ /* 0x040fe20003f04270 */
[----:B------:R-:W-:-:S12]  /*2a620*/  VIADD R0, R0, 0xffffffff ;  /* 0xffffffff00007836 */ /* 0x000fd80000000000 */
[----:B------:R-:W-:Y:S05]  /*2a630*/  @P0 BRA `(.L_x_3758) ;  /* 0xffffff4c00340947 */ /* 0x000fea000383ffff */
.L_x_3731:
[----:B0-----:R-:W2:Y:S01]  /*2a640*/  LDL R5, [R1+0x450] ;  /* 0x0004500001057983 */ /* 0x001ea20000100800 */
[----:B------:R-:W-:Y:S05]  /*2a650*/  WARPSYNC.ALL ;  /* 0x0000000000007948 */ /* 0x000fea0003800000 */
[----:B------:R-:W3:Y:S04]  /*2a660*/  LDL R6, [R1+0x454] ;  /* 0x0004540001067983 */ /* 0x000ee80000100800 */
[----:B------:R-:W4:Y:S04]  /*2a670*/  LDL R136, [R1+0x218] ;  /* 0x0002180001887983 */ /* 0x000f280000100800 */
        /* <DEDUP_REMOVED lines=62> */
[----:B--2---:R-:W0:Y:S02]  /*2aa60*/  SHFL.BFLY PT, R0, R5, 0x2, 0x1f ;  /* 0x0c401f0005007f89 */ /* 0x004e2400000e0000 */
[----:B0-----:R-:W-:-:S05]  /*2aa70*/  FADD.FTZ R0, R5, R0 ;  /* 0x0000000005007221 */ /* 0x001fca0000010000 */
[----:B------:R-:W0:Y:S02]  /*2aa80*/  SHFL.BFLY PT, R3, R0, 0x1, 0x1f ;  /* 0x0c201f0000037f89 */ /* 0x000e2400000e0000 */
[----:B0-----:R-:W-:Y:S01]  /*2aa90*/  FADD.FTZ R2, R0, R3 ;  /* 0x0000000300027221 */ /* 0x001fe20000010000 */
[----:B----4-:R-:W-:Y:S01]  /*2aaa0*/  VIADD R136, R136, 0x1 ;  /* 0x0000000188887836 */ /* 0x010fe20000000000 */
[----:B------:R-:W2:Y:S04]  /*2aab0*/  LDL R0, [R1+0x224] ;  /* 0x0002240001007983 */ /* 0x000ea80000100800 */
[----:B------:R-:W-:Y:S04]  /*2aac0*/  STL [R1+0x450], R2 ;  /* 0x0004500201007387 */ /* 0x000fe80000100800 */
[----:B------:R-:W4:Y:S04]  /*2aad0*/  LDL R147, [R1+0x450] ;  /* 0x0004500001937983 */ /* 0x000f280000100800 */
[----:B---3--:R-:W0:Y:S02]  /*2aae0*/  SHFL.BFLY PT, R3, R6, 0x2, 0x1f ;  /* 0x0c401f0006037f89 */ /* 0x008e2400000e0000 */
[----:B0-----:R-:W-:Y:S01]  /*2aaf0*/  FADD.FTZ R3, R3, R6 ;  /* 0x0000000603037221 */ /* 0x001fe20000010000 */
[----:B------:R-:W-:Y:S01]  /*2ab00*/  ISETP.NE.AND P2, PT, R136, 0x2, PT ;  /* 0x000000028800780c */ /* 0x000fe20003f45270 */
[----:B------:R-:W3:Y:S04]  /*2ab10*/  LDL.64 R6, [R1+0x418] ;  /* 0x0004180001067983 */ /* 0x000ee80000100a00 */
[----:B-1----:R-:W0:Y:S08]  /*2ab20*/  SHFL.BFLY PT, R4, R3, 0x1, 0x1f ;  /* 0x0c201f0003047f89 */ /* 0x002e3000000e0000 */
[----:B------:R-:W5:Y:S01]  /*2ab30*/  @!P2 LDL R134, [R1+0x21c] ;  /* 0x00021c000186a983 */ /* 0x000f620000100800 */
[----:B0-----:R-:W-:-:S03]  /*2ab40*/  FADD.FTZ R140, R3, R4 ;  /* 0x00000004038c7221 */ /* 0x001fc60000010000 */
[----:B------:R-:W3:Y:S02]  /*2ab50*/  LDL.64 R4, [R1+0x408] ;  /* 0x0004080001047983 */ /* 0x000ee40000100a00 */
[----:B------:R-:W-:Y:S02]  /*2ab60*/  FSETP.NE.FTZ.AND P1, PT, R140, RZ, PT ;  /* 0x000000ff8c00720b */ /* 0x000fe40003f35000 */
[----:B------:R-:W3:Y:S11]  /*2ab70*/  LDL.64 R2, [R1+0x428] ;  /* 0x0004280001027983 */ /* 0x000ef60000100a00 */
[----:B------:R-:W3:Y:S04]  /*2ab80*/  @P1 LDL R143, [R1+0x460] ;  /* 0x00046000018f1983 */ /* 0x000ee80000100800 */
[----:B------:R-:W3:Y:S01]  /*2ab90*/  @P1 LDL R145, [R1+0x444] ;  /* 0x0004440001911983 */ /* 0x000ee20000100800 */
[----:B------:R-:W-:-:S02]  /*2aba0*/  IMAD.MOV.U32 R142, RZ, RZ, -0x800000 ;  /* 0xff800000ff8e7424 */ /* 0x000fc400078e00ff */
[----:B------:R-:W-:Y:S02]  /*2abb0*/  IMAD.MOV.U32 R137, RZ, RZ, RZ ;  /* 0x000000ffff897224 */ /* 0x000fe400078e00ff */
[----:B------:R-:W-:Y:S01]  /*2abc0*/  IMAD.MOV.U32 R144, RZ, RZ, -0x800000 ;  /* 0xff800000ff907424 */ /* 0x000fe200078e00ff */
[----:B------:R0:W-:Y:S08]  /*2abd0*/  BAR.ARV R188, 0x100 ;  /* 0x000400bc0000751d */ /* 0x0001f00000002000 */
[----:B------:R-:W-:Y:S06]  /*2abe0*/  BAR.ARV 0x8, 0x180 ;  /* 0x0206000000007b1d */ /* 0x000fec0000002000 */
[----:B----4-:R-:W-:-:S13]  /*2abf0*/  FSETP.NE.FTZ.AND P0, PT, R147, RZ, PT ;  /* 0x000000ff9300720b */ /* 0x010fda0003f15000 */
[----:B------:R-:W4:Y:S04]  /*2ac00*/  @P0 LDL R138, [R1+0x460] ;  /* 0x00046000018a0983 */ /* 0x000f280000100800 */
[----:B------:R-:W3:Y:S01]  /*2ac10*/  @P0 LDL R139, [R1+0x440] ;  /* 0x00044000018b0983 */ /* 0x000ee20000100800 */
[----:B------:R-:W1:Y:S02]  /*2ac20*/  @P0 MUFU.LG2 R141, R147 ;  /* 0x00000093008d0308 */ /* 0x000e640000000c00 */
[----:B-1----:R-:W-:-:S06]  /*2ac30*/  @P0 FMUL.FTZ R141, R141, 0.69314718246459960938 ;  /* 0x3f3172188d8d0820 */ /* 0x002fcc0000410000 */
[----:B------:R-:W-:Y:S08]  /*2ac40*/  @P1 MUFU.LG2 R146, R140 ;  /* 0x0000008c00921308 */ /* 0x000ff00000000c00 */
[----:B------:R-:W1:Y:S01]  /*2ac50*/  @P0 MUFU.RCP R137, R147 ;  /* 0x0000009300890308 */ /* 0x000e620000001000 */
[----:B-----5:R-:W-:Y:S01]  /*2ac60*/  @!P2 LOP3.LUT R134, R134, 0x1, RZ, 0x3c, !PT ;  /* 0x000000018686a812 */ /* 0x020fe200078e3cff */
[----:B--2---:R-:W-:Y:S01]  /*2ac70*/  VIADD R0, R0, 0x1 ;  /* 0x0000000100007836 */ /* 0x004fe20000000000 */
        /* <DEDUP_REMOVED lines=101> */
[----:B----4-:R-:W-:-:S04]  /*2b2d0*/  @P0 FMUL.FTZ R138, R138, 0.69314718246459960938 ;  /* 0x3f3172188a8a0820 */ /* 0x010fc80000410000 */
[----:B---3--:R-:W-:Y:S01]  /*2b2e0*/  @P0 FFMA.FTZ R142, R138, R139, R141 ;  /* 0x0000008b8a8e0223 */ /* 0x008fe2000001008d */
        /* <DEDUP_REMOVED lines=106> */
.L_x_3641:
[----:B------:R-:W-:Y:S05]  /*2b990*/  WARPSYNC.ALL ;  /* 0x0000000000007948 */ /* 0x000fea0003800000 */
[----:B------:R-:W1:Y:S08]  /*2b9a0*/  S2UR UR5, SR_CgaCtaId ;  /* 0x00000000000579c3 */ /* 0x000e700000008800 */
[----:B------:R-:W-:Y:S06]  /*2b9b0*/  BAR.SYNC.DEFER_BLOCKING 0x5, 0x180 ;  /* 0x0146000000007b1d */ /* 0x000fec0000010000 */
[----:B------:R-:W-:Y:S01]  /*2b9c0*/  UMOV UR4, 0x400 ;  /* 0x0000040000047882 */ /* 0x000fe20000000000 */
[----:B------:R-:W-:Y:S01]  /*2b9d0*/  BSSY B0, `(.L_x_3759) ;  /* 0x00002e3000007945 */ /* 0x000fe20003800000 */
[----:B-1----:R-:W-:-:S06]  /*2b9e0*/  ULEA UR4, UR5, UR4, 0x18 ;  /* 0x0000000405047291 */ /* 0x002fcc000f8ec03f */
[----:B0-----:R-:W-:-:S05]  /*2b9f0*/  IMAD.U32 R144, RZ, RZ, UR4 ;  /* 0x00000004ff907e24 */ /* 0x001fca000f8e00ff */
[----:B------:R0:W1:Y:S01]  /*2ba00*/  LDS.128 R120, [R144+0x324d0] ;  /* 0x0324d00090787984 */ /* 0x0000620000000c00 */
[----:B------:R-:W-:Y:S06]  /*2ba10*/  BAR.ARV 0x4, 0x180 ;  /* 0x0106000000007b1d */ /* 0x000fec0000002000 */
[----:B------:R-:W-:Y:S05]  /*2ba20*/  @P0 BRA `(.L_x_3760) ;  /* 0x0000002000280947 */ /* 0x000fea0003800000 */
        /* <DEDUP_REMOVED lines=32> */
[----:B------:R-:W0:Y:S01]  /*2bc30*/  S2R R19, SR_SWINHI ;  /* 0x0000000000137919 */ /* 0x000e220000002f00 */
[----:B------:R-:W-:Y:S05]  /*2bc40*/  WARPSYNC.ALL ;  /* 0x0000000000007948 */ /* 0x000fea0003800000 */
[----:B------:R-:W-:Y:S01]  /*2bc50*/  ULDC.64 UR4, c[0x0][0xd00] ;  /* 0x0003400000047ab9 */ /* 0x000fe20000000a00 */
[----:B-----5:R-:W-:-:S02]  /*2bc60*/  MOV R2, R144 ;  /* 0x0000009000027202 */ /* 0x020fc40000000f00 */
[----:B0-----:R-:W-:-:S03]  /*2bc70*/  MOV R3, R19 ;  /* 0x0000001300037202 */ /* 0x001fc60000000f00 */
[----:B------:R-:W-:-:S03]  /*2bc80*/  IMAD.WIDE R18, R235, 0x2, R2 ;  /* 0x00000002eb127825 */ /* 0x000fc600078e0202 */
[----:B------:R-:W-:-:S04]  /*2bc90*/  IADD3 R0, P1, R18, 0x20, RZ ;  /* 0x0000002012007810 */ /* 0x000fc80007f3e0ff */
[----:B------:R-:W-:Y:S02]  /*2bca0*/  LOP3.LUT R213, R0, 0x380, RZ, 0xc0, !PT ;  /* 0x0000038000d57812 */ /* 0x000fe400078ec0ff */
[C---:B------:R-:W-:Y:S02]  /*2bcb0*/  IADD3 R146, P3, R18.reuse, 0x60, RZ ;  /* 0x0000006012927810 */ /* 0x040fe40007f7e0ff */
[----:B------:R-:W-:Y:S02]  /*2bcc0*/  SHF.R.U64 R213, R213, 0x3, RZ ;  /* 0x00000003d5d57819 */ /* 0x000fe400000012ff */
[C---:B------:R-:W-:Y:S02]  /*2bcd0*/  IADD3 R148, P2, R18.reuse, 0x40, RZ ;  /* 0x0000004012947810 */ /* 0x040fe40007f5e0ff */
[C---:B------:R-:W-:Y:S01]  /*2bce0*/  IADD3 R20, P4, R18.reuse, 0x4000, RZ ;  /* 0x0000400012147810 */ /* 0x040fe20007f9e0ff */
[----:B------:R-:W-:Y:S01]  /*2bcf0*/  IMAD.X R207, RZ, RZ, R19, P1 ;  /* 0x000000ffffcf7224 */ /* 0x000fe200008e0613 */
[----:B------:R-:W-:-:S02]  /*2bd00*/  IADD3 R145, P0, R18, 0x4040, RZ ;  /* 0x0000404012917810 */ /* 0x000fc40007f1e0ff */
[----:B------:R-:W-:Y:S02]  /*2bd10*/  IADD3 R170, P1, R18, 0x4060, RZ ;  /* 0x0000406012aa7810 */ /* 0x000fe40007f3e0ff */
[----:B------:R-:W-:Y:S02]  /*2bd20*/  LOP3.LUT R190, R146, 0x380, RZ, 0xc0, !PT ;  /* 0x0000038092be7812 */ /* 0x000fe400078ec0ff */
[----:B------:R-:W-:Y:S02]  /*2bd30*/  LOP3.LUT R206, R213, R0, RZ, 0x3c, !PT ;  /* 0x00000000d5ce7212 */ /* 0x000fe400078e3cff */
[----:B------:R-:W-:Y:S02]  /*2bd40*/  LOP3.LUT R186, R148, 0x380, RZ, 0xc0, !PT ;  /* 0x0000038094ba7812 */ /* 0x000fe400078ec0ff */
[----:B------:R-:W-:Y:S02]  /*2bd50*/  LOP3.LUT R213, R20, 0x380, RZ, 0xc0, !PT ;  /* 0x0000038014d57812 */ /* 0x000fe400078ec0ff */
[----:B------:R-:W-:Y:S01]  /*2bd60*/  LOP3.LUT R0, R145, 0x380, RZ, 0xc0, !PT ;  /* 0x0000038091007812 */ /* 0x000fe200078ec0ff */
[--C-:B------:R-:W-:Y:S01]  /*2bd70*/  IMAD.X R203, RZ, RZ, R19.reuse, P3 ;  /* 0x000000ffffcb7224 */ /* 0x100fe200018e0613 */
[----:B------:R-:W-:Y:S01]  /*2bd80*/  SHF.R.U64 R217, R190, 0x3, RZ ;  /* 0x00000003bed97819 */ /* 0x000fe200000012ff */
[--C-:B------:R-:W-:Y:S01]  /*2bd90*/  IMAD.X R191, RZ, RZ, R19.reuse, P1 ;  /* 0x000000ffffbf7224 */ /* 0x100fe200008e0613 */
[----:B------:R-:W-:Y:S01]  /*2bda0*/  SHF.R.U64 R215, R186, 0x3, RZ ;  /* 0x00000003bad77819 */ /* 0x000fe200000012ff */
[----:B------:R-:W-:Y:S01]  /*2bdb0*/  IMAD.X R199, RZ, RZ, R19, P4 ;  /* 0x000000ffffc77224 */ /* 0x000fe200020e0613 */
[----:B------:R-:W-:-:S02]  /*2bdc0*/  SHF.R.U64 R213, R213, 0x3, RZ ;  /* 0x00000003d5d57819 */ /* 0x000fc400000012ff */
[C---:B-1----:R-:W-:Y:S02]  /*2bdd0*/  IADD3 R120, P5, R18.reuse, 0x4020, RZ ;  /* 0x0000402012787810 */ /* 0x042fe40007fbe0ff */
[C---:B------:R-:W-:Y:S02]  /*2bde0*/  IADD3 R168, P3, R18.reuse, 0x8020, RZ ;  /* 0x0000802012a87810 */ /* 0x040fe40007f7e0ff */
[----:B------:R-:W-:Y:S02]  /*2bdf0*/  IADD3 R189, P1, R18, 0xc020, RZ ;  /* 0x0000c02012bd7810 */ /* 0x000fe40007f3e0ff */
[----:B------:R-:W-:Y:S01]  /*2be00*/  SHF.R.U64 R0, R0, 0x3, RZ ;  /* 0x0000000300007819 */ /* 0x000fe200000012ff */
[----:B------:R-:W-:Y:S01]  /*2be10*/  IMAD.X R205, RZ, RZ, R19, P2 ;  /* 0x000000ffffcd7224 */ /* 0x000fe200010e0613 */
[C---:B------:R-:W-:Y:S02]  /*2be20*/  IADD3 R211, P4, R18.reuse, 0x8040, RZ ;  /* 0x0000804012d37810 */ /* 0x040fe40007f9e0ff */
[----:B------:R-:W-:-:S02]  /*2be30*/  LOP3.LUT R21, R18, 0x380, RZ, 0xc0, !PT ;  /* 0x0000038012157812 */ /* 0x000fc400078ec0ff */
[----:B------:R-:W-:Y:S02]  /*2be40*/  LOP3.LUT R202, R217, R146, RZ, 0x3c, !PT ;  /* 0x00000092d9ca7212 */ /* 0x000fe400078e3cff */
[----:B------:R-:W-:Y:S02]  /*2be50*/  IADD3 R150, P2, R18, 0x8000, RZ ;  /* 0x0000800012967810 */ /* 0x000fe40007f5e0ff */
[----:B------:R-:W-:Y:S02]  /*2be60*/  LOP3.LUT R204, R215, R148, RZ, 0x3c, !PT ;  /* 0x00000094d7cc7212 */ /* 0x000fe400078e3cff */
[----:B------:R-:W-:Y:S02]  /*2be70*/  LOP3.LUT R217, R170, 0x380, RZ, 0xc0, !PT ;  /* 0x00000380aad97812 */ /* 0x000fe400078ec0ff */
[----:B------:R-:W-:Y:S01]  /*2be80*/  LOP3.LUT R198, R213, R20, RZ, 0x3c, !PT ;  /* 0x00000014d5c67212 */ /* 0x000fe200078e3cff */
[----:B------:R-:W-:Y:S01]  /*2be90*/  IMAD.X R147, RZ, RZ, R19, P1 ;  /* 0x000000ffff937224 */ /* 0x000fe200008e0613 */
[----:B------:R-:W-:-:S02]  /*2bea0*/  LOP3.LUT R215, R120, 0x380, RZ, 0xc0, !PT ;  /* 0x0000038078d77812 */ /* 0x000fc400078ec0ff */
[----:B------:R-:W-:Y:S02]  /*2beb0*/  LOP3.LUT R194, R0, R145, RZ, 0x3c, !PT ;  /* 0x0000009100c27212 */ /* 0x000fe400078e3cff */
[----:B------:R-:W-:Y:S02]  /*2bec0*/  LOP3.LUT R213, R168, 0x380, RZ, 0xc0, !PT ;  /* 0x00000380a8d57812 */ /* 0x000fe400078ec0ff */
[----:B------:R-:W-:Y:S01]  /*2bed0*/  LOP3.LUT R0, R211, 0x380, RZ, 0xc0, !PT ;  /* 0x00000380d3007812 */ /* 0x000fe200078ec0ff */
[--C-:B------:R-:W-:Y:S01]  /*2bee0*/  IMAD.X R195, RZ, RZ, R19.reuse, P0 ;  /* 0x000000ffffc37224 */ /* 0x100fe200000e0613 */
[----:B------:R-:W-:Y:S02]  /*2bef0*/  SHF.R.U64 R209, R21, 0x3, RZ ;  /* 0x0000000315d17819 */ /* 0x000fe400000012ff */
[----:B------:R-:W-:Y:S01]  /*2bf00*/  ISETP.NE.U32.AND P1, PT, RZ, UR4, PT ;  /* 0x00000004ff007c0c */ /* 0x000fe2000bf25070 */
[--C-:B------:R-:W-:Y:S01]  /*2bf10*/  IMAD.X R197, RZ, RZ, R19.reuse, P5 ;  /* 0x000000ffffc57224 */ /* 0x100fe200028e0613 */
[----:B------:R-:W-:Y:S01]  /*2bf20*/  SHF.R.U64 R217, R217, 0x3, RZ ;  /* 0x00000003d9d97819 */ /* 0x000fe200000012ff */
[--C-:B------:R-:W-:Y:S01]  /*2bf30*/  IMAD.X R187, RZ, RZ, R19.reuse, P2 ;  /* 0x000000ffffbb7224 */ /* 0x100fe200010e0613 */
[----:B------:R-:W-:Y:S01]  /*2bf40*/  LOP3.LUT R145, R150, 0x380, RZ, 0xc0, !PT ;  /* 0x0000038096917812 */ /* 0x000fe200078ec0ff */
[----:B------:R-:W-:Y:S01]  /*2bf50*/  IMAD.X R171, RZ, RZ, R19, P3 ;  /* 0x000000ffffab7224 */ /* 0x000fe200018e0613 */
[----:B------:R-:W-:-:S02]  /*2bf60*/  IADD3 R165, P0, R18, 0xc000, RZ ;  /* 0x0000c00012a57810 */ /* 0x000fc40007f1e0ff */
[----:B------:R-:W-:Y:S02]  /*2bf70*/  SHF.R.U64 R215, R215, 0x3, RZ ;  /* 0x00000003d7d77819 */ /* 0x000fe400000012ff */
[----:B------:R-:W-:Y:S02]  /*2bf80*/  SHF.R.U64 R213, R213, 0x3, RZ ;  /* 0x00000003d5d57819 */ /* 0x000fe400000012ff */
[C---:B------:R-:W-:Y:S02]  /*2bf90*/  IADD3 R208, P5, R18.reuse, 0x8060, RZ ;  /* 0x0000806012d07810 */ /* 0x040fe40007fbe0ff */
[C---:B------:R-:W-:Y:S02]  /*2bfa0*/  IADD3 R200, P2, R18.reuse, 0xc040, RZ ;  /* 0x0000c04012c87810 */ /* 0x040fe40007f5e0ff */
[----:B------:R-:W-:Y:S02]  /*2bfb0*/  IADD3 R185, P3, R18, 0xc060, RZ ;  /* 0x0000c06012b97810 */ /* 0x000fe40007f7e0ff */
[----:B------:R-:W-:-:S02]  /*2bfc0*/  SHF.R.U64 R0, R0, 0x3, RZ ;  /* 0x0000000300007819 */ /* 0x000fc400000012ff */
[----:B------:R-:W-:Y:S02]  /*2bfd0*/  LOP3.LUT R18, R209, R18, RZ, 0x3c, !PT ;  /* 0x00000012d1127212 */ /* 0x000fe400078e3cff */
[----:B------:R-:W-:Y:S01]  /*2bfe0*/  ISETP.NE.AND.EX P1, PT, RZ, UR5, PT, P1 ;  /* 0x00000005ff007c0c */ /* 0x000fe2000bf25310 */
[----:B------:R-:W-:Y:S01]  /*2bff0*/  ULDC.64 UR4, c[0x0][0xd08] ;  /* 0x0003420000047ab9 */ /* 0x000fe20000000a00 */
[----:B------:R-:W-:Y:S02]  /*2c000*/  LOP3.LUT R190, R217, R170, RZ, 0x3c, !PT ;  /* 0x000000aad9be7212 */ /* 0x000fe400078e3cff */
[----:B------:R-:W-:Y:S02]  /*2c010*/  SHF.R.U64 R145, R145, 0x3, RZ ;  /* 0x0000000391917819 */ /* 0x000fe400000012ff */
[----:B------:R-:W-:Y:S02]  /*2c020*/  IADD3.X R149, RZ, R19, RZ, P0, !PT ;  /* 0x00000013ff957210 */ /* 0x000fe400007fe4ff */
[----:B------:R-:W-:-:S02]  /*2c030*/  LOP3.LUT R196, R215, R120, RZ, 0x3c, !PT ;  /* 0x00000078d7c47212 */ /* 0x000fc400078e3cff */
[----:B------:R-:W-:Y:S02]  /*2c040*/  LOP3.LUT R170, R213, R168, RZ, 0x3c, !PT ;  /* 0x000000a8d5aa7212 */ /* 0x000fe400078e3cff */
[----:B------:R-:W-:Y:S02]  /*2c050*/  LOP3.LUT R215, R208, 0x380, RZ, 0xc0, !PT ;  /* 0x00000380d0d77812 */ /* 0x000fe400078ec0ff */
[----:B------:R-:W-:Y:S02]  /*2c060*/  LOP3.LUT R168, R0, R211, RZ, 0x3c, !PT ;  /* 0x000000d300a87212 */ /* 0x000fe400078e3cff */
[----:B------:R-:W-:Y:S02]  /*2c070*/  ISETP.NE.U32.AND P0, PT, RZ, UR4, PT ;  /* 0x00000004ff007c0c */ /* 0x000fe4000bf05070 */
[----:B------:R-:W-:Y:S02]  /*2c080*/  LOP3.LUT R0, R165, 0x380, RZ, 0xc0, !PT ;  /* 0x00000380a5007812 */ /* 0x000fe400078ec0ff */
[----:B------:R-:W-:-:S02]  /*2c090*/  MOV R18, R18 ;  /* 0x0000001200127202 */ /* 0x000fc40000000f00 */
[----:B------:R-:W-:Y:S02]  /*2c0a0*/  LOP3.LUT R186, R145, R150, RZ, 0x3c, !PT ;  /* 0x0000009691ba7212 */ /* 0x000fe400078e3cff */
[----:B------:R-:W-:Y:S02]  /*2c0b0*/  LOP3.LUT R20, R189, 0x380, RZ, 0xc0, !PT ;  /* 0x00000380bd147812 */ /* 0x000fe400078ec0ff */
[----:B------:R-:W-:Y:S02]  /*2c0c0*/  MOV R206, R206 ;  /* 0x000000ce00ce7202 */ /* 0x000fe40000000f00 */
[----:B------:R-:W-:Y:S02]  /*2c0d0*/  LOP3.LUT R145, R200, 0x380, RZ, 0xc0, !PT ;  /* 0x00000380c8917812 */ /* 0x000fe400078ec0ff */
[----:B------:R-:W-:Y:S02]  /*2c0e0*/  MOV R204, R204 ;  /* 0x000000cc00cc7202 */ /* 0x000fe40000000f00 */
[----:B------:R-:W-:-:S02]  /*2c0f0*/  SHF.R.U64 R215, R215, 0x3, RZ ;  /* 0x00000003d7d77819 */ /* 0x000fc400000012ff */
[----:B------:R-:W-:Y:S02]  /*2c100*/  LOP3.LUT R120, R185, 0x380, RZ, 0xc0, !PT ;  /* 0x00000380b9787812 */ /* 0x000fe400078ec0ff */
[----:B------:R-:W-:Y:S02]  /*2c110*/  MOV R202, R202 ;  /* 0x000000ca00ca7202 */ /* 0x000fe40000000f00 */
[----:B--2---:R-:W-:Y:S02]  /*2c120*/  F2FP.F16.F32.PACK_AB R140, R141, R140 ;  /* 0x0000008c8d8c723e */ /* 0x004fe400000000ff */
[----:B------:R-:W-:Y:S02]  /*2c130*/  F2FP.F16.F32.PACK_AB R141, R143, R142 ;  /* 0x0000008e8f8d723e */ /* 0x000fe400000000ff */
[----:B---3--:R-:W-:Y:S02]  /*2c140*/  F2FP.F16.F32.PACK_AB R132, R133, R132 ;  /* 0x000000848584723e */ /* 0x008fe400000000ff */
[----:B------:R-:W-:-:S02]  /*2c150*/  F2FP.F16.F32.PACK_AB R133, R135, R134 ;  /* 0x000000868785723e */ /* 0x000fc400000000ff */
[----:B----4-:R-:W-:Y:S02]  /*2c160*/  F2FP.F16.F32.PACK_AB R142, R137, R136 ;  /* 0x00000088898e723e */ /* 0x010fe400000000ff */
[----:B------:R-:W-:Y:S01]  /*2c170*/  F2FP.F16.F32.PACK_AB R143, R139, R138 ;  /* 0x0000008a8b8f723e */ /* 0x000fe200000000ff */
[----:B------:R-:W-:Y:S01]  /*2c180*/  BAR.SYNC.DEFER_BLOCKING 0x1, 0x100 ;  /* 0x0044000000007b1d */ /* 0x000fe20000010000 */
        /* <DEDUP_REMOVED lines=13> */
[----:B------:R-:W-:Y:S01]  /*2c260*/  ISETP.NE.AND.EX P0, PT, RZ, UR5, PT, P0 ;  /* 0x00000005ff007c0c */ /* 0x000fe2000bf05300 */
[----:B------:R-:W-:Y:S01]  /*2c270*/  IMAD.X R169, RZ, RZ, R19, P4 ;  /* 0x000000ffffa97224 */ /* 0x000fe200020e0613 */
[----:B------:R-:W-:Y:S01]  /*2c280*/  SHF.R.U64 R0, R0, 0x3, RZ ;  /* 0x0000000300007819 */ /* 0x000fe200000012ff */
[----:B------:R0:W-:Y:S01]  /*2c290*/  STSM.16.M88.4 [R18], R140 ;  /* 0x0000008c12007844 */ /* 0x0001e20000000200 */
[----:B------:R-:W-:-:S02]  /*2c2a0*/  MOV R198, R198 ;  /* 0x000000c600c67202 */ /* 0x000fc40000000f00 */
[----:B------:R-:W-:Y:S02]  /*2c2b0*/  F2FP.F16.F32.PACK_AB R106, R101, R100 ;  /* 0x00000064656a723e */ /* 0x000fe400000000ff */
[----:B------:R-:W-:Y:S02]  /*2c2c0*/  F2FP.F16.F32.PACK_AB R107, R103, R102 ;  /* 0x00000066676b723e */ /* 0x000fe400000000ff */
[----:B------:R-:W-:Y:S02]  /*2c2d0*/  F2FP.F16.F32.PACK_AB R97, R99, R98 ;  /* 0x000000626361723e */ /* 0x000fe400000000ff */
[----:B------:R-:W-:Y:S01]  /*2c2e0*/  F2FP.F16.F32.PACK_AB R88, R89, R88 ;  /* 0x000000585958723e */ /* 0x000fe200000000ff */
        /* <DEDUP_REMOVED lines=8> */
[----:B------:R1:W-:Y:S01]  /*2c370*/  STSM.16.M88.4 [R204], R124 ;  /* 0x0000007ccc007844 */ /* 0x0003e20000000200 */
[----:B------:R-:W-:Y:S02]  /*2c380*/  SHF.R.U64 R145, R145, 0x3, RZ ;  /* 0x0000000391917819 */ /* 0x000fe400000012ff */
[----:B------:R-:W-:-:S02]  /*2c390*/  MOV R194, R194 ;  /* 0x000000c200c27202 */ /* 0x000fc40000000f00 */
[----:B------:R-:W-:Y:S02]  /*2c3a0*/  F2FP.F16.F32.PACK_AB R90, R85, R84 ;  /* 0x00000054555a723e */ /* 0x000fe400000000ff */
        /* <DEDUP_REMOVED lines=11> */
[----:B------:R-:W-:Y:S01]  /*2c460*/  IMAD.X R21, RZ, RZ, R19, P2 ;  /* 0x000000ffff157224 */ /* 0x000fe200010e0613 */
[----:B------:R-:W-:Y:S01]  /*2c470*/  LOP3.LUT R148, R0, R165, RZ, 0x3c, !PT ;  /* 0x000000a500947212 */ /* 0x000fe200078e3cff */
[----:B------:R1:W-:Y:S01]  /*2c480*/  STSM.16.M88.4 [R198], R104 ;  /* 0x00000068c6007844 */ /* 0x0003e20000000200 */
[----:B------:R-:W-:-:S02]  /*2c490*/  MOV R186, R186 ;  /* 0x000000ba00ba7202 */ /* 0x000fc40000000f00 */
        /* <DEDUP_REMOVED lines=27> */
[----:B------:R-:W-:Y:S01]  /*2c650*/  MOV R148, R148 ;  /* 0x0000009400947202 */ /* 0x000fe20000000f00 */
[----:B------:R-:W2:Y:S01]  /*2c660*/  LDC.64 R44, c[0x0][0xd00] ;  /* 0x00034000ff2c7b82 */ /* 0x000ea20000000a00 */
        /* <DEDUP_REMOVED lines=11> */
[----:B------:R-:W-:Y:S02]  /*2c720*/  MOV R20, R20 ;  /* 0x0000001400147202 */ /* 0x000fe40000000f00 */
[----:B------:R-:W-:Y:S02]  /*2c730*/  F2FP.F16.F32.PACK_AB R26, R13, R12 ;  /* 0x0000000c0d1a723e */ /* 0x000fe400000000ff */
[----:B------:R-:W-:Y:S02]  /*2c740*/  F2FP.F16.F32.PACK_AB R27, R15, R14 ;  /* 0x0000000e0f1b723e */ /* 0x000fe400000000ff */
[----:B------:R-:W-:Y:S01]  /*2c750*/  F2FP.F16.F32.PACK_AB R9, R11, R10 ;  /* 0x0000000a0b09723e */ /* 0x000fe200000000ff */
[----:B------:R1:W-:Y:S01]  /*2c760*/  STSM.16.M88.4 [R150], R48 ;  /* 0x0000003096007844 */ /* 0x0003e20000000200 */
[----:B------:R-:W-:Y:S01]  /*2c770*/  MOV R208, R208 ;  /* 0x000000d000d07202 */ /* 0x000fe20000000f00 */
[----:B------:R-:W-:Y:S01]  /*2c780*/  ULDC UR4, c[0x0][0xb88] ;  /* 0x0002e20000047ab9 */ /* 0x000fe20000000800 */
[----:B------:R-:W-:Y:S01]  /*2c790*/  F2FP.F16.F32.PACK_AB R10, R5, R4 ;  /* 0x00000004050a723e */ /* 0x000fe200000000ff */
[----:B0-----:R-:W-:Y:S01]  /*2c7a0*/  IMAD.MOV.U32 R18, RZ, RZ, RZ ;  /* 0x000000ffff127224 */ /* 0x001fe200078e00ff */
[----:B------:R-:W-:Y:S01]  /*2c7b0*/  F2FP.F16.F32.PACK_AB R11, R7, R6 ;  /* 0x00000006070b723e */ /* 0x000fe200000000ff */
[----:B------:R-:W0:Y:S01]  /*2c7c0*/  @P0 LDC.64 R4, c[0x0][0xd08] ;  /* 0x00034200ff040b82 */ /* 0x000e220000000a00 */
[----:B------:R1:W-:Y:S04]  /*2c7d0*/  STSM.16.M88.4 [R148], R40 ;  /* 0x0000002894007844 */ /* 0x0003e80000000200 */
[----:B------:R1:W-:Y:S01]  /*2c7e0*/  STSM.16.M88.4 [R146], R32 ;  /* 0x0000002092007844 */ /* 0x0003e20000000200 */
[----:B--2---:R-:W-:-:S02]  /*2c7f0*/  IMAD.WIDE R44, R179, 0x4, R44 ;  /* 0x00000004b32c7825 */ /* 0x004fc400078e022c */
[----:B------:R-:W2:Y:S01]  /*2c800*/  LDC R21, c[0x0][0xce8] ;  /* 0x00033a00ff157b82 */ /* 0x000ea20000000800 */
[----:B------:R1:W-:Y:S04]  /*2c810*/  STSM.16.M88.4 [R20], R24 ;  /* 0x0000001814007844 */ /* 0x0003e80000000200 */
[----:B------:R1:W-:Y:S03]  /*2c820*/  STSM.16.M88.4 [R208], R8 ;  /* 0x00000008d0007844 */ /* 0x0003e60000000200 */
[----:B------:R-:W-:Y:S01]  /*2c830*/  BAR.SYNC.DEFER_BLOCKING 0x1, 0x100 ;  /* 0x0044000000007b1d */ /* 0x000fe20000010000 */
[----:B------:R-:W-:Y:S02]  /*2c840*/  IMAD.U32 R0, RZ, RZ, UR4 ;  /* 0x00000004ff007e24 */ /* 0x000fe4000f8e00ff */
[----:B0-----:R-:W-:-:S03]  /*2c850*/  @P0 IMAD.WIDE R4, R179, 0x4, R4 ;  /* 0x00000004b3040825 */ /* 0x001fc600078e0204 */
[----:B------:R1:W5:Y:S04]  /*2c860*/  @P1 LDG.E R18, desc[UR42][R44.64] ;  /* 0x0000002a2c121981 */ /* 0x000368000c1e1900 */
[----:B------:R1:W5:Y:S01]  /*2c870*/  @P0 LDG.E R0, desc[UR42][R4.64] ;  /* 0x0000002a04000981 */ /* 0x000362000c1e1900 */
[----:B------:R-:W-:Y:S05]  /*2c880*/  @P0 BRA `(.L_x_3761) ;  /* 0x0000000000100947 */ /* 0x000fea0003800000 */
[----:B------:R-:W-:Y:S05]  /*2c890*/  @!P1 BRA `(.L_x_3761) ;  /* 0x00000000000c9947 */ /* 0x000fea0003800000 */
[----:B-1----:R-:W3:Y:S04]  /*2c8a0*/  LDG.E R5, desc[UR42][R44.64] ;  /* 0x0000002a2c057981 */ /* 0x002ee8000c1e1900 */
[----:B-----5:R-:W3:Y:S02]  /*2c8b0*/  LDG.E R0, desc[UR42][R44.64+0x4] ;  /* 0x0000042a2c007981 */ /* 0x020ee4000c1e1900 */
[----:B---3--:R-:W-:-:S07]  /*2c8c0*/  IMAD.IADD R0, R0, 0x1, -R5 ;  /* 0x0000000100007824 */ /* 0x008fce00078e0a05 */
.L_x_3761:
[----:B-12--5:R-:W-:Y:S01]  /*2c8d0*/  IMAD R20, R0, R21, RZ ;  /* 0x0000001500147224 */ /* 0x026fe200078e02ff */
[----:B------:R-:W-:Y:S01]  /*2c8e0*/  LOP3.LUT P0, RZ, R226, 0x3, RZ, 0xc0, !PT ;  /* 0x00000003e2ff7812 */ /* 0x000fe2000780c0ff */
[--C-:B------:R-:W-:Y:S01]  /*2c8f0*/  IMAD.IADD R15, R192, 0x1, R177.reuse ;  /* 0x00000001c00f7824 */ /* 0x100fe200078e02b1 */
[----:B------:R-:W-:Y:S01]  /*2c900*/  ISETP.NE.AND P2, PT, R21, 0x1, PT ;  /* 0x000000011500780c */ /* 0x000fe20003f45270 */
[----:B------:R-:W-:Y:S01]  /*2c910*/  IMAD.IADD R8, R234, 0x1, R177 ;  /* 0x00000001ea087824 */ /* 0x000fe200078e02b1 */
[----:B------:R-:W-:Y:S02]  /*2c920*/  ULDC.64 UR4, c[0x0][0xc90] ;  /* 0x0003240000047ab9 */ /* 0x000fe40000000a00 */
[----:B------:R-:W-:-:S09]  /*2c930*/  ISETP.GE.OR P3, PT, R15, R20, P0 ;  /* 0x000000140f00720c */ /* 0x000fd20000766670 */
[----:B------:R-:W0:Y:S04]  /*2c940*/  @P2 LDC R5, c[0x0][0xcec] ;  /* 0x00033b00ff052b82 */ /* 0x000e280000000800 */
[----:B------:R-:W2:Y:S01]  /*2c950*/  @!P3 LDL R11, [R1+0x450] ;  /* 0x00045000010bb983 */ /* 0x000ea20000100800 */
[----:B------:R-:W-:Y:S01]  /*2c960*/  SHF.R.S32.HI R0, RZ, 0x1f, R178 ;  /* 0x0000001fff007819 */ /* 0x000fe200000114b2 */
[----:B------:R-:W-:Y:S01]  /*2c970*/  IMAD.MOV.U32 R4, RZ, RZ, R8 ;  /* 0x000000ffff047224 */ /* 0x000fe200078e0008 */
[----:B------:R-:W-:Y:S01]  /*2c980*/  SHF.R.S32.HI R19, RZ, 0x1f, R18 ;  /* 0x0000001fff137819 */ /* 0x000fe20000011412 */
[----:B------:R-:W1:Y:S01]  /*2c990*/  @P2 LDC R6, c[0x0][0xcf0] ;  /* 0x00033c00ff062b82 */ /* 0x000e620000000800 */
[----:B------:R-:W-:Y:S01]  /*2c9a0*/  SHF.R.S32.HI R76, RZ, 0x1f, R179 ;  /* 0x0000001fff4c7819 */ /* 0x000fe200000114b3 */
[----:B------:R-:W-:Y:S01]  /*2c9b0*/  IMAD R7, R0, UR4, RZ ;  /* 0x0000000400077c24 */ /* 0x000fe2000f8e02ff */
[----:B------:R-:W-:-:S02]  /*2c9c0*/  SEL R77, R179, RZ, !P1 ;  /* 0x000000ffb34d7207 */ /* 0x000fc40004800000 */
[----:B------:R-:W-:-:S03]  /*2c9d0*/  SEL R76, R76, RZ, !P1 ;  /* 0x000000ff4c4c7207 */ /* 0x000fc60004800000 */
[----:B------:R-:W3:Y:S01]  /*2c9e0*/  @P2 LDC R79, c[0x0][0xcec] ;  /* 0x00033b00ff4f2b82 */ /* 0x000ee20000000800 */
[----:B0-----:R-:W-:-:S07]  /*2c9f0*/  @P2 IMAD.HI.U32 R5, R8, R5, RZ ;  /* 0x0000000508052227 */ /* 0x001fce00078e00ff */
[----:B------:R-:W0:Y:S01]  /*2ca00*/  @P2 LDC R81, c[0x0][0xcf0] ;  /* 0x00033c00ff512b82 */ /* 0x000e220000000800 */
[----:B-1----:R-:W-:Y:S01]  /*2ca10*/  @P2 SHF.R.U32.HI R4, RZ, R6, R5 ;  /* 0x00000006ff042219 */ /* 0x002fe20000011605 */
[C---:B------:R-:W-:Y:S02]  /*2ca20*/  IMAD R5, R178.reuse, UR5, R7 ;  /* 0x00000005b2057c24 */ /* 0x040fe4000f8e0207 */
[----:B------:R-:W-:Y:S01]  /*2ca30*/  IMAD.WIDE.U32 R6, R178, UR4, R18 ;  /* 0x00000004b2067c25 */ /* 0x000fe2000f8e0012 */
[----:B------:R-:W-:Y:S01]  /*2ca40*/  ULDC.64 UR4, c[0x0][0xc98] ;  /* 0x0003260000047ab9 */ /* 0x000fe20000000a00 */
[--C-:B------:R-:W-:Y:S02]  /*2ca50*/  SHF.R.S32.HI R13, RZ, 0x1f, R4.reuse ;  /* 0x0000001fff0d7819 */ /* 0x100fe40000011404 */
[----:B------:R-:W-:Y:S02]  /*2ca60*/  IMAD.MOV R9, RZ, RZ, -R4 ;  /* 0x000000ffff097224 */ /* 0x000fe400078e0a04 */
[----:B------:R-:W-:-:S02]  /*2ca70*/  IMAD.IADD R7, R7, 0x1, R5 ;  /* 0x0000000107077824 */ /* 0x000fc400078e0205 */
[----:B------:R-:W-:Y:S02]  /*2ca80*/  IMAD R9, R21, R9, R8 ;  /* 0x0000000915097224 */ /* 0x000fe400078e0208 */
[----:B------:R-:W-:Y:S02]  /*2ca90*/  IMAD R8, R76, UR4, RZ ;  /* 0x000000044c087c24 */ /* 0x000fe4000f8e02ff */
[----:B------:R-:W-:Y:S01]  /*2caa0*/  IMAD.WIDE.U32 R6, R77, UR4, R6 ;  /* 0x000000044d067c25 */ /* 0x000fe2000f8e0006 */
[----:B------:R-:W-:-:S03]  /*2cab0*/  SHF.R.S32.HI R5, RZ, 0x1f, R9 ;  /* 0x0000001fff057819 */ /* 0x000fc60000011409 */
[----:B------:R-:W-:Y:S01]  /*2cac0*/  IMAD R8, R77, UR5, R8 ;  /* 0x000000054d087c24 */ /* 0x000fe2000f8e0208 */
[----:B------:R-:W-:Y:S01]  /*2cad0*/  IADD3 R4, P1, R4, R6, RZ ;  /* 0x0000000604047210 */ /* 0x000fe20007f3e0ff */
[----:B------:R-:W-:Y:S02]  /*2cae0*/  ULDC.64 UR4, c[0x0][0xc88] ;  /* 0x0003220000047ab9 */ /* 0x000fe40000000a00 */
[----:B------:R-:W-:Y:S01]  /*2caf0*/  IMAD R6, R5, UR4, RZ ;  /* 0x0000000405067c24 */ /* 0x000fe2000f8e02ff */
[----:B------:R-:W-:-:S03]  /*2cb00*/  IADD3.X R5, R13, R7, R8, P1, !PT ;  /* 0x000000070d057210 */ /* 0x000fc60000ffe408 */
[C---:B------:R-:W-:Y:S02]  /*2cb10*/  IMAD R7, R9.reuse, UR5, R6 ;  /* 0x0000000509077c24 */ /* 0x040fe4000f8e0206 */
[----:B------:R-:W-:Y:S01]  /*2cb20*/  IMAD.WIDE.U32 R4, R9, UR4, R4 ;  /* 0x0000000409047c25 */ /* 0x000fe2000f8e0004 */
[----:B------:R-:W-:-:S03]  /*2cb30*/  ULDC.64 UR4, c[0x0][0xc50] ;  /* 0x0003140000047ab9 */ /* 0x000fc60000000a00 */
[----:B------:R-:W-:Y:S01]  /*2cb40*/  IMAD.IADD R5, R5, 0x1, R7 ;  /* 0x0000000105057824 */ /* 0x000fe200078e0207 */
[----:B------:R-:W-:-:S04]  /*2cb50*/  LEA R10, P1, R4, UR4, 0x2 ;  /* 0x00000004040a7c11 */ /* 0x000fc8000f8210ff */
[----:B------:R-:W-:Y:S01]  /*2cb60*/  LEA.HI.X R4, R4, UR5, R5, 0x2, P1 ;  /* 0x0000000504047c11 */ /* 0x000fe200088f1405 */
[----:B------:R-:W-:Y:S01]  /*2cb70*/  SHFL.IDX PT, R6, R10, RZ, 0x1c1f ;  /* 0x001c1fff0a067589 */ /* 0x000fe200000e0000 */
[----:B------:R-:W-:Y:S01]  /*2cb80*/  VIADD R5, R15, 0x8 ;  /* 0x000000080f057836 */ /* 0x000fe20000000000 */
[----:B------:R-:W-:Y:S02]  /*2cb90*/  ULDC.64 UR4, c[0x0][0xba0] ;  /* 0x0002e80000047ab9 */ /* 0x000fe40000000a00 */
[----:B------:R-:W2:Y:S02]  /*2cba0*/  SHFL.IDX PT, R7, R4, RZ, 0x1c1f ;  /* 0x001c1fff04077589 */ /* 0x000ea400000e0000 */
[----:B------:R-:W-:Y:S02]  /*2cbb0*/  ISETP.GE.OR P0, PT, R5, R20, P0 ;  /* 0x000000140500720c */ /* 0x000fe40000706670 */
[----:B--2---:R1:W-:Y:S11]  /*2cbc0*/  @!P3 ST.E desc[UR42][R6.64], R11 ;  /* 0x0000000b0600b985 */ /* 0x0043f6000c10192a */
[----:B------:R-:W2:Y:S01]  /*2cbd0*/  @!P0 LDL R59, [R1+0x454] ;  /* 0x00045400013b8983 */ /* 0x000ea20000100800 */
[----:B------:R-:W-:-:S03]  /*2cbe0*/  IMAD R5, R210, 0x40, R160 ;  /* 0x00000040d2057824 */ /* 0x000fc600078e02a0 */
[----:B------:R-:W-:Y:S01]  /*2cbf0*/  SHFL.IDX PT, R54, R10, 0x1, 0x1c1f ;  /* 0x003c1f000a367f89 */ /* 0x000fe200000e0000 */
[----:B------:R-:W-:-:S03]  /*2cc00*/  IMAD.WIDE R2, R5, 0x2, R2 ;  /* 0x0000000205027825 */ /* 0x000fc600078e0202 */
[----:B------:R4:W2:Y:S01]  /*2cc10*/  SHFL.IDX PT, R55, R4, 0x1, 0x1c1f ;  /* 0x003c1f0004377f89 */ /* 0x0008a200000e0000 */
[C---:B------:R-:W-:Y:S02]  /*2cc20*/  IADD3 R25, P4, R2.reuse, 0x3000, RZ ;  /* 0x0000300002197810 */ /* 0x040fe40007f9e0ff */
[C---:B------:R-:W-:Y:S02]  /*2cc30*/  IADD3 R9, P1, R2.reuse, 0x1000, RZ ;  /* 0x0000100002097810 */ /* 0x040fe40007f3e0ff */
[----:B------:R-:W-:Y:S02]  /*2cc40*/  IADD3 R13, P5, R2, 0x2000, RZ ;  /* 0x00002000020d7810 */ /* 0x000fe40007fbe0ff */
[----:B------:R-:W-:Y:S02]  /*2cc50*/  LOP3.LUT R24, R25, 0x380, RZ, 0xc0, !PT ;  /* 0x0000038019187812 */ /* 0x000fe400078ec0ff */
[----:B------:R-:W-:Y:S02]  /*2cc60*/  LOP3.LUT R8, R9, 0x380, RZ, 0xc0, !PT ;  /* 0x0000038009087812 */ /* 0x000fe400078ec0ff */
[----:B------:R-:W-:-:S02]  /*2cc70*/  LOP3.LUT R12, R13, 0x380, RZ, 0xc0, !PT ;  /* 0x000003800d0c7812 */ /* 0x000fc400078ec0ff */
        /* <DEDUP_REMOVED lines=53> */
[C---:B------:R-:W-:Y:S02]  /*2cfd0*/  IADD3 R69, P5, R2.reuse, 0xe000, RZ ;  /* 0x0000e00002457810 */ /* 0x040fe40007fbe0ff */
[----:B-1----:R-:W-:Y:S02]  /*2cfe0*/  LOP3.LUT R7, R2, 0x380, RZ, 0xc0, !PT ;  /* 0x0000038002077812 */ /* 0x002fe400078ec0ff */
[----:B----4-:R-:W-:Y:S02]  /*2cff0*/  LOP3.LUT R4, R5, 0x380, RZ, 0xc0, !PT ;  /* 0x0000038005047812 */ /* 0x010fe400078ec0ff */
        /* <DEDUP_REMOVED lines=8> */
[----:B------:R-:W-:Y:S02]  /*2d080*/  LOP3.LUT R2, R7, R2, RZ, 0x3c, !PT ;  /* 0x0000000207027212 */ /* 0x000fe400078e3cff */
[----:B------:R-:W-:Y:S01]  /*2d090*/  LOP3.LUT R60, R60, R61, RZ, 0x3c, !PT ;  /* 0x0000003d3c3c7212 */ /* 0x000fe200078e3cff */
[--C-:B------:R-:W-:Y:S01]  /*2d0a0*/  IMAD.X R61, RZ, RZ, R3.reuse, P3 ;  /* 0x000000ffff3d7224 */ /* 0x100fe200018e0603 */
[----:B------:R-:W-:Y:S01]  /*2d0b0*/  LOP3.LUT R64, R64, R65, RZ, 0x3c, !PT ;  /* 0x0000004140407212 */ /* 0x000fe200078e3cff */
[--C-:B------:R-:W-:Y:S01]  /*2d0c0*/  IMAD.X R65, RZ, RZ, R3.reuse, P1 ;  /* 0x000000ffff417224 */ /* 0x100fe200008e0603 */
[----:B------:R-:W-:Y:S01]  /*2d0d0*/  LOP3.LUT R68, R68, R69, RZ, 0x3c, !PT ;  /* 0x0000004544447212 */ /* 0x000fe200078e3cff */
[----:B------:R-:W-:Y:S01]  /*2d0e0*/  IMAD.X R69, RZ, RZ, R3, P5 ;  /* 0x000000ffff457224 */ /* 0x000fe200028e0603 */
[----:B------:R-:W-:Y:S01]  /*2d0f0*/  LOP3.LUT R72, R4, R5, RZ, 0x3c, !PT ;  /* 0x0000000504487212 */ /* 0x000fe200078e3cff */
[----:B------:R-:W-:-:S02]  /*2d100*/  IMAD.IADD R78, R220, 0x1, R177 ;  /* 0x00000001dc4e7824 */ /* 0x000fc400078e02b1 */
[----:B------:R-:W-:Y:S01]  /*2d110*/  IMAD.IADD R177, R210, 0x1, R177 ;  /* 0x00000001d2b17824 */ /* 0x000fe200078e02b1 */
[----:B------:R-:W-:Y:S01]  /*2d120*/  BSSY B1, `(.L_x_3762) ;  /* 0x0000056000017945 */ /* 0x000fe20003800000 */
[----:B--2---:R1:W-:Y:S04]  /*2d130*/  @!P0 ST.E desc[UR42][R54.64], R59 ;  /* 0x0000003b36008985 */ /* 0x0043e8000c10192a */
[----:B------:R2:W5:Y:S04]  /*2d140*/  LD.E.128 R4, desc[UR42][R2.64] ;  /* 0x0000002a02047980 */ /* 0x000568000c101d00 */
        /* <DEDUP_REMOVED lines=11> */
[----:B------:R-:W-:-:S03]  /*2d200*/  IMAD.WIDE.U32 R2, R178, UR4, R2 ;  /* 0x00000004b2027c25 */ /* 0x000fc6000f8e0002 */
[----:B------:R-:W5:Y:S01]  /*2d210*/  LD.E.128 R36, desc[UR42][R36.64] ;  /* 0x0000002a24247980 */ /* 0x000f62000c101d00 */
[----:B------:R-:W-:Y:S01]  /*2d220*/  IMAD R19, R178, UR5, R19 ;  /* 0x00000005b2137c24 */ /* 0x000fe2000f8e0213 */
[----:B------:R-:W-:Y:S01]  /*2d230*/  ULDC.64 UR4, c[0x0][0xbf0] ;  /* 0x0002fc0000047ab9 */ /* 0x000fe20000000a00 */
[----:B---3--:R-:W-:Y:S01]  /*2d240*/  @P2 IMAD.HI.U32 R0, R78, R79, RZ ;  /* 0x0000004f4e002227 */ /* 0x008fe200078e00ff */
[----:B------:R-:W5:Y:S03]  /*2d250*/  LD.E.128 R40, desc[UR42][R40.64] ;  /* 0x0000002a28287980 */ /* 0x000f66000c101d00 */
[----:B------:R-:W-:Y:S01]  /*2d260*/  IMAD.IADD R3, R3, 0x1, R19 ;  /* 0x0000000103037824 */ /* 0x000fe200078e0213 */
[----:B------:R-:W5:Y:S01]  /*2d270*/  LD.E.128 R44, desc[UR42][R44.64] ;  /* 0x0000002a2c2c7980 */ /* 0x000f62000c101d00 */
[----:B------:R-:W-:Y:S01]  /*2d280*/  IMAD.MOV.U32 R19, RZ, RZ, R78 ;  /* 0x000000ffff137224 */ /* 0x000fe200078e004e */
[----:B0-----:R-:W-:Y:S01]  /*2d290*/  @P2 SHF.R.U32.HI R19, RZ, R81, R0 ;  /* 0x00000051ff132219 */ /* 0x001fe20000011600 */
[----:B------:R-:W-:Y:S01]  /*2d2a0*/  IMAD R76, R76, UR4, RZ ;  /* 0x000000044c4c7c24 */ /* 0x000fe2000f8e02ff */
[----:B------:R-:W5:Y:S02]  /*2d2b0*/  LD.E.128 R48, desc[UR42][R48.64] ;  /* 0x0000002a30307980 */ /* 0x000f64000c101d00 */
[--C-:B------:R-:W-:Y:S01]  /*2d2c0*/  SHF.R.S32.HI R0, RZ, 0x1f, R19.reuse ;  /* 0x0000001fff007819 */ /* 0x100fe20000011413 */
[----:B------:R-:W-:Y:S01]  /*2d2d0*/  IMAD.MOV R18, RZ, RZ, -R19 ;  /* 0x000000ffff127224 */ /* 0x000fe200078e0a13 */
[----:B-1----:R-:W5:Y:S01]  /*2d2e0*/  LD.E.128 R52, desc[UR42][R52.64] ;  /* 0x0000002a34347980 */ /* 0x002f62000c101d00 */
[----:B------:R-:W-:-:S02]  /*2d2f0*/  IMAD R79, R77, UR5, R76 ;  /* 0x000000054d4f7c24 */ /* 0x000fc4000f8e024c */
[----:B------:R-:W-:Y:S01]  /*2d300*/  IMAD.WIDE.U32 R2, R77, UR4, R2 ;  /* 0x000000044d027c25 */ /* 0x000fe2000f8e0002 */
[----:B------:R-:W-:Y:S01]  /*2d310*/  ULDC.64 UR4, c[0x0][0xbe0] ;  /* 0x0002f80000047ab9 */ /* 0x000fe20000000a00 */
[----:B------:R-:W5:Y:S02]  /*2d320*/  LD.E.128 R56, desc[UR42][R56.64] ;  /* 0x0000002a38387980 */ /* 0x000f64000c101d00 */
[----:B------:R-:W-:Y:S02]  /*2d330*/  IMAD R0, R0, UR4, RZ ;  /* 0x0000000400007c24 */ /* 0x000fe4000f8e02ff */
[----:B------:R-:W-:Y:S01]  /*2d340*/  IMAD R21, R21, R18, R78 ;  /* 0x0000001215157224 */ /* 0x000fe200078e024e */
[----:B------:R-:W5:Y:S01]  /*2d350*/  LD.E.128 R60, desc[UR42][R60.64] ;  /* 0x0000002a3c3c7980 */ /* 0x000f62000c101d00 */
[----:B------:R-:W-:-:S03]  /*2d360*/  IMAD.IADD R3, R3, 0x1, R79 ;  /* 0x0000000103037824 */ /* 0x000fc600078e024f */
[----:B------:R-:W5:Y:S01]  /*2d370*/  LD.E.128 R64, desc[UR42][R64.64] ;  /* 0x0000002a40407980 */ /* 0x000f62000c101d00 */
[----:B------:R-:W-:-:S03]  /*2d380*/  IMAD R77, R19, UR5, R0 ;  /* 0x00000005134d7c24 */ /* 0x000fc6000f8e0200 */
[----:B------:R-:W5:Y:S01]  /*2d390*/  LD.E.128 R68, desc[UR42][R68.64] ;  /* 0x0000002a44447980 */ /* 0x000f62000c101d00 */
[----:B------:R-:W-:-:S03]  /*2d3a0*/  SHF.R.S32.HI R0, RZ, 0x1f, R21 ;  /* 0x0000001fff007819 */ /* 0x000fc60000011415 */
[----:B------:R-:W5:Y:S01]  /*2d3b0*/  LD.E.128 R72, desc[UR42][R72.64] ;  /* 0x0000002a48487980 */ /* 0x000f62000c101d00 */
[----:B------:R-:W-:Y:S01]  /*2d3c0*/  IMAD.WIDE.U32 R2, R19, UR4, R2 ;  /* 0x0000000413027c25 */ /* 0x000fe2000f8e0002 */
[----:B------:R-:W-:Y:S01]  /*2d3d0*/  ULDC.64 UR4, c[0x0][0xbd8] ;  /* 0x0002f60000047ab9 */ /* 0x000fe20000000a00 */
[----:B------:R-:W-:Y:S01]  /*2d3e0*/  ISETP.GE.AND P2, PT, R177, R20, PT ;  /* 0x00000014b100720c */ /* 0x000fe20003f46270 */
        /* <DEDUP_REMOVED lines=8> */
[----:B------:R-:W-:-:S04]  /*2d470*/  IMAD.WIDE.U32 R2, R21, UR4, R2 ;  /* 0x0000000415027c25 */ /* 0x000fc8000f8e0002 */
[----:B------:R-:W-:Y:S01]  /*2d480*/  IMAD R77, R21, UR5, R0 ;  /* 0x00000005154d7c24 */ /* 0x000fe2000f8e0200 */
[----:B------:R-:W-:Y:S01]  /*2d490*/  ULDC.64 UR4, c[0x0][0xb80] ;  /* 0x0002e00000047ab9 */ /* 0x000fe20000000a00 */
[----:B------:R-:W-:Y:S01]  /*2d4a0*/  VIADD R0, R144, 0x32420 ;  /* 0x0003242090007836 */ /* 0x000fe20000000000 */
[C---:B------:R-:W-:Y:S01]  /*2d4b0*/  LEA R21, P3, R2.reuse, UR4, 0x1 ;  /* 0x0000000402157c11 */ /* 0x040fe2000f8608ff */
[----:B------:R-:W-:Y:S02]  /*2d4c0*/  IMAD.IADD R3, R3, 0x1, R77 ;  /* 0x0000000103037824 */ /* 0x000fe400078e024d */
[----:B------:R-:W-:Y:S01]  /*2d4d0*/  VIADD R19, R177, 0x20 ;  /* 0x00000020b1137836 */ /* 0x000fe20000000000 */
[----:B------:R-:W-:Y:S01]  /*2d4e0*/  PRMT R0, RZ, 0x654, R0 ;  /* 0x00000654ff007816 */ /* 0x000fe20000000000 */
[----:B0-----:R0:W1:Y:S01]  /*2d4f0*/  SHFL.IDX PT, R78, R21, RZ, 0x181f ;  /* 0x00181fff154e7589 */ /* 0x00106200000e0000 */
[----:B------:R-:W-:Y:S02]  /*2d500*/  LEA.HI.X R80, R2, UR5, R3, 0x1, P3 ;  /* 0x0000000502507c11 */ /* 0x000fe400098f0c03 */
[-C--:B------:R-:W-:Y:S01]  /*2d510*/  ISETP.GE.AND P1, PT, R19, R20.reuse, PT ;  /* 0x000000141300720c */ /* 0x080fe20003f26270 */
[----:B------:R-:W-:Y:S01]  /*2d520*/  VIADD R19, R177, 0x40 ;  /* 0x00000040b1137836 */ /* 0x000fe20000000000 */
[----:B------:R2:W-:Y:S04]  /*2d530*/  SYNCS.ARRIVE.TRANS64.RED.A1T0 RZ, [R0+URZ], RZ ;  /* 0x000000ff00ff79a7 */ /* 0x0005e8000810043f */
[----:B------:R-:W-:Y:S01]  /*2d540*/  ISETP.GE.AND P0, PT, R19, R20, PT ;  /* 0x000000141300720c */ /* 0x000fe20003f06270 */
[----:B--2---:R0:W2:Y:S01]  /*2d550*/  SHFL.IDX PT, R0, R80, RZ, 0x181f ;  /* 0x00181fff50007589 */ /* 0x0040a200000e0000 */
[----:B------:R-:W-:Y:S11]  /*2d560*/  @P2 BRA `(.L_x_3763) ;  /* 0x0000000000442947 */ /* 0x000ff60003800000 */
[----:B------:R-:W-:Y:S02]  /*2d570*/  ULDC UR4, c[0x0][0xbc8] ;  /* 0x0002f20000047ab9 */ /* 0x000fe40000000800 */
[----:B------:R-:W-:Y:S02]  /*2d580*/  ISETP.GE.AND P2, PT, R160, UR4, PT ;  /* 0x00000004a0007c0c */ /* 0x000fe4000bf46270 */
[----:B------:R-:W-:Y:S02]  /*2d590*/  ISETP.GE.AND P3, PT, R162, UR4, PT ;  /* 0x00000004a2007c0c */ /* 0x000fe4000bf66270 */
[----:B------:R-:W-:-:S09]  /*2d5a0*/  ISETP.GE.AND P4, PT, R161, UR4, PT ;  /* 0x00000004a1007c0c */ /* 0x000fd2000bf86270 */
[----:B-1----:R-:W-:-:S04]  /*2d5b0*/  @!P2 LEA R2, P5, R160, R78, 0x1 ;  /* 0x0000004ea002a211 */ /* 0x002fc800078a08ff */
[----:B--2---:R-:W-:Y:S02]  /*2d5c0*/  @!P2 LEA.HI.X R3, R160, R0, R184, 0x1, P5 ;  /* 0x00000000a003a211 */ /* 0x004fe400028f0cb8 */
        /* <DEDUP_REMOVED lines=11> */
.L_x_3763:
[----:B------:R-:W-:Y:S05]  /*2d680*/  BSYNC B1 ;  /* 0x0000000000017941 */ /* 0x000fea0003800000 */
.L_x_3762:
        /* <DEDUP_REMOVED lines=11> */
[----:B-----5:R-:W-:-:S03]  /*2d740*/  @!P3 LEA R4, P5, R162, R18, 0x1 ;  /* 0x00000012a204b211 */ /* 0x020fc600078a08ff */
        /* <DEDUP_REMOVED lines=9> */
.L_x_3765:
[----:B------:R-:W-:Y:S05]  /*2d7e0*/  BSYNC B1 ;  /* 0x0000000000017941 */ /* 0x000fea0003800000 */
.L_x_3764:
        /* <DEDUP_REMOVED lines=10> */
[----:B------:R-:W-:Y:S02]  /*2d890*/  @!P2 LEA R4, P4, R162, R8, 0x1 ;  /* 0x00000008a204a211 */ /* 0x000fe400078808ff */
        /* <DEDUP_REMOVED lines=10> */
.L_x_3767:
[----:B------:R-:W-:Y:S05]  /*2d940*/  BSYNC B1 ;  /* 0x0000000000017941 */ /* 0x000fea0003800000 */
.L_x_3766:
[----:B0-----:R-:W-:Y:S01]  /*2d950*/  VIADD R3, R177, 0x60 ;  /* 0x00000060b1037836 */ /* 0x001fe20000000000 */
[----:B--2-4-:R-:W2:Y:S04]  /*2d960*/  SHFL.IDX PT, R80, R80, 0x3, 0x181f ;  /* 0x00781f0050507f89 */ /* 0x014ea800000e0000 */
[----:B------:R-:W-:Y:S01]  /*2d970*/  ISETP.GE.AND P0, PT, R3, R20, PT ;  /* 0x000000140300720c */ /* 0x000fe20003f06270 */
[----:B------:R-:W4:-:S12]  /*2d980*/  SHFL.IDX PT, R21, R21, 0x3, 0x181f ;  /* 0x00781f0015157f89 */ /* 0x000f1800000e0000 */
[----:B------:R-:W-:Y:S05]  /*2d990*/  @P0 BRA `(.L_x_3768) ;  /* 0x0000000c00980947 */ /* 0x000fea0003800000 */
[----:B------:R-:W-:Y:S02]  /*2d9a0*/  ULDC UR4, c[0x0][0xbc8] ;  /* 0x0002f20000047ab9 */ /* 0x000fe40000000800 */
[----:B------:R-:W-:Y:S02]  /*2d9b0*/  ISETP.GE.AND P3, PT, R160, UR4, PT ;  /* 0x00000004a0007c0c */ /* 0x000fe4000bf66270 */
[----:B------:R-:W-:Y:S02]  /*2d9c0*/  ISETP.GE.AND P4, PT, R162, UR4, PT ;  /* 0x00000004a2007c0c */ /* 0x000fe4000bf86270 */
[----:B------:R-:W-:-:S09]  /*2d9d0*/  ISETP.GE.AND P5, PT, R161, UR4, PT ;  /* 0x00000004a1007c0c */ /* 0x000fd2000bfa6270 */
[-C--:B----4-:R-:W-:Y:S02]  /*2d9e0*/  @!P3 LEA R2, P0, R160, R21.reuse, 0x1 ;  /* 0x00000015a002b211 */ /* 0x090fe400078008ff */
[-C--:B------:R-:W-:Y:S02]  /*2d9f0*/  @!P4 LEA R4, P1, R162, R21.reuse, 0x1 ;  /* 0x00000015a204c211 */ /* 0x080fe400078208ff */
[C---:B------:R-:W-:Y:S02]  /*2da00*/  @!P5 LEA R6, P2, R161.reuse, R21, 0x1 ;  /* 0x00000015a106d211 */ /* 0x040fe400078408ff */
[-C--:B--2---:R-:W-:Y:S02]  /*2da10*/  @!P3 LEA.HI.X R3, R160, R80.reuse, R184, 0x1, P0 ;  /* 0x00000050a003b211 */ /* 0x084fe400000f0cb8 */
        /* <DEDUP_REMOVED lines=11> */
.L_x_3760:
[----:B------:R-:W-:Y:S01]  /*2dad0*/  ULDC.64 UR4, c[0x0][0xd00] ;  /* 0x0003400000047ab9 */ /* 0x000fe20000000a00 */
[----:B-----5:R-:W2:Y:S01]  /*2dae0*/  LDC.64 R2, c[0x0][0xd00] ;  /* 0x00034000ff027b82 */ /* 0x020ea20000000a00 */
[----:B------:R-:W-:Y:S01]  /*2daf0*/  ISETP.NE.U32.AND P0, PT, RZ, UR4, PT ;  /* 0x00000004ff007c0c */ /* 0x000fe2000bf05070 */
[----:B------:R-:W-:-:S03]  /*2db00*/  IMAD.MOV.U32 R0, RZ, RZ, RZ ;  /* 0x000000ffff007224 */ /* 0x000fc600078e00ff */
[----:B------:R-:W-:Y:S01]  /*2db10*/  ISETP.NE.AND.EX P0, PT, RZ, UR5, PT, P0 ;  /* 0x00000005ff007c0c */ /* 0x000fe2000bf05300 */
[----:B------:R-:W-:Y:S02]  /*2db20*/  ULDC.64 UR4, c[0x0][0xd08] ;  /* 0x0003420000047ab9 */ /* 0x000fe40000000a00 */
[----:B------:R-:W-:Y:S01]  /*2db30*/  ISETP.NE.U32.AND P1, PT, RZ, UR4, PT ;  /* 0x00000004ff007c0c */ /* 0x000fe2000bf25070 */
[----:B------:R-:W3:Y:S03]  /*2db40*/  LDC R21, c[0x0][0xce8] ;  /* 0x00033a00ff157b82 */ /* 0x000ee60000000800 */
[----:B------:R-:W-:Y:S01]  /*2db50*/  ISETP.NE.AND.EX P1, PT, RZ, UR5, PT, P1 ;  /* 0x00000005ff007c0c */ /* 0x000fe2000bf25310 */
[----:B--2---:R-:W-:-:S12]  /*2db60*/  IMAD.WIDE R2, R179, 0x4, R2 ;  /* 0x00000004b3027825 */ /* 0x004fd800078e0202 */
[----:B------:R-:W2:Y:S01]  /*2db70*/  @P1 LDC.64 R4, c[0x0][0xd08] ;  /* 0x00034200ff041b82 */ /* 0x000ea20000000a00 */
[----:B------:R-:W-:Y:S02]  /*2db80*/  ULDC UR4, c[0x0][0xb88] ;  /* 0x0002e20000047ab9 */ /* 0x000fe40000000800 */
[----:B------:R-:W-:Y:S01]  /*2db90*/  IMAD.U32 R6, RZ, RZ, UR4 ;  /* 0x00000004ff067e24 */ /* 0x000fe2000f8e00ff */
[----:B------:R4:W5:Y:S01]  /*2dba0*/  @P0 LDG.E R0, desc[UR42][R2.64] ;  /* 0x0000002a02000981 */ /* 0x000962000c1e1900 */
[----:B--2---:R-:W-:-:S05]  /*2dbb0*/  @P1 IMAD.WIDE R4, R179, 0x4, R4 ;  /* 0x00000004b3041825 */ /* 0x004fca00078e0204 */
[----:B------:R4:W5:Y:S01]  /*2dbc0*/  @P1 LDG.E R6, desc[UR42][R4.64] ;  /* 0x0000002a04061981 */ /* 0x000962000c1e1900 */
[----:B---3--:R-:W-:Y:S02]  /*2dbd0*/  ISETP.NE.AND P2, PT, R21, 0x1, PT ;  /* 0x000000011500780c */ /* 0x008fe40003f45270 */
[----:B------:R-:W-:Y:S02]  /*2dbe0*/  ISETP.GE.AND P3, PT, R201, 0x80, PT ;  /* 0x00000080c900780c */ /* 0x000fe40003f66270 */
[----:B------:R-:W-:-:S09]  /*2dbf0*/  SHF.R.S32.HI R7, RZ, 0x1f, R179 ;  /* 0x0000001fff077819 */ /* 0x000fd200000114b3 */
[----:B------:R-:W2:Y:S01]  /*2dc00*/  @P2 LDC R25, c[0x0][0xcec] ;  /* 0x00033b00ff192b82 */ /* 0x000ea20000000800 */
[----:B----4-:R-:W-:Y:S05]  /*2dc10*/  @P1 BRA `(.L_x_3769) ;  /* 0x0000000000101947 */ /* 0x010fea0003800000 */
[----:B------:R-:W-:Y:S05]  /*2dc20*/  @!P0 BRA `(.L_x_3769) ;  /* 0x00000000000c8947 */ /* 0x000fea0003800000 */
[----:B------:R-:W3:Y:S04]  /*2dc30*/  LDG.E R5, desc[UR42][R2.64] ;  /* 0x0000002a02057981 */ /* 0x000ee8000c1e1900 */
[----:B-----5:R-:W3:Y:S02]  /*2dc40*/  LDG.E R6, desc[UR42][R2.64+0x4] ;  /* 0x0000042a02067981 */ /* 0x020ee4000c1e1900 */
[----:B---3--:R-:W-:-:S07]  /*2dc50*/  IMAD.IADD R6, R6, 0x1, -R5 ;  /* 0x0000000106067824 */ /* 0x008fce00078e0a05 */
.L_x_3769:
        /* <DEDUP_REMOVED lines=8> */
[----:B----4-:R-:W-:Y:S01]  /*2dce0*/  IMAD R2, R6, R9, RZ ;  /* 0x0000000906027224 */ /* 0x010fe200078e02ff */
[----:B---3--:R-:W-:-:S04]  /*2dcf0*/  IADD3 R8, R177, -0x80, R3 ;  /* 0xffffff80b1087810 */ /* 0x008fc80007ffe003 */
        /* <DEDUP_REMOVED lines=19> */
[----:B------:R-:W-:-:S04]  /*2de30*/  IMAD.MOV R7, RZ, RZ, -R5 ;  /* 0x000000ffff077224 */ /* 0x000fc800078e0a05 */
[----:B------:R-:W-:Y:S01]  /*2de40*/  IMAD R7, R9, R7, R8 ;  /* 0x0000000709077224 */ /* 0x000fe200078e0208 */
[----:B------:R-:W-:Y:S01]  /*2de50*/  SHF.R.S32.HI R9, RZ, 0x1f, R5 ;  /* 0x0000001fff097819 */ /* 0x000fe20000011405 */
[----:B------:R-:W-:Y:S01]  /*2de60*/  IMAD R8, R13, UR5, R4 ;  /* 0x000000050d087c24 */ /* 0x000fe2000f8e0204 */
[----:B------:R-:W-:Y:S02]  /*2de70*/  ULDC.64 UR4, c[0x0][0xc88] ;  /* 0x0003220000047ab9 */ /* 0x000fe40000000a00 */
        /* <DEDUP_REMOVED lines=8> */
[----:B------:R-:W-:Y:S02]  /*2df00*/  LEA.HI.X R5, R2, UR5, R3, 0x2, P0 ;  /* 0x0000000502057c11 */ /* 0x000fe400080f1403 */
[----:B------:R-:W-:-:S05]  /*2df10*/  MOV R3, 0xff800000 ;  /* 0xff80000000037802 */ /* 0x000fca0000000f00 */
[----:B------:R3:W-:Y:S02]  /*2df20*/  STG.E desc[UR42][R4.64], R3 ;  /* 0x0000000304007986 */ /* 0x0007e4000c10192a */
.L_x_3771:
[----:B------:R-:W-:Y:S05]  /*2df30*/  BSYNC B1 ;  /* 0x0000000000017941 */ /* 0x000fea0003800000 */
.L_x_3770:
[----:B------:R-:W4:Y:S01]  /*2df40*/  @P2 LDC R9, c[0x0][0xcf0] ;  /* 0x00033c00ff092b82 */ /* 0x000f220000000800 */
[----:B------:R-:W-:Y:S01]  /*2df50*/  ULDC.64 UR4, c[0x0][0xba0] ;  /* 0x0002e80000047ab9 */ /* 0x000fe20000000a00 */
[----:B------:R-:W-:Y:S02]  /*2df60*/  IMAD.IADD R8, R220, 0x1, R177 ;  /* 0x00000001dc087824 */ /* 0x000fe400078e02b1 */
[----:B---3--:R-:W-:-:S04]  /*2df70*/  IMAD R3, R11, UR4, RZ ;  /* 0x000000040b037c24 */ /* 0x008fc8000f8e02ff */
[C---:B------:R-:W-:Y:S02]  /*2df80*/  IMAD R5, R0.reuse, UR5, R3 ;  /* 0x0000000500057c24 */ /* 0x040fe4000f8e0203 */
[----:B------:R-:W-:Y:S01]  /*2df90*/  IMAD.WIDE.U32 R2, R0, UR4, RZ ;  /* 0x0000000400027c25 */ /* 0x000fe2000f8e00ff */
[----:B------:R-:W-:-:S03]  /*2dfa0*/  ULDC.64 UR4, c[0x0][0xbe8] ;  /* 0x0002fa0000047ab9 */ /* 0x000fc60000000a00 */
[----:B------:R-:W-:Y:S02]  /*2dfb0*/  IMAD.IADD R3, R3, 0x1, R5 ;  /* 0x0000000103037824 */ /* 0x000fe400078e0205 */
[----:B------:R-:W-:Y:S02]  /*2dfc0*/  IMAD R5, R10, UR4, RZ ;  /* 0x000000040a057c24 */ /* 0x000fe4000f8e02ff */
[----:B--2---:R-:W-:-:S04]  /*2dfd0*/  @P2 IMAD.HI.U32 R0, R8, R25, RZ ;  /* 0x0000001908002227 */ /* 0x004fc800078e00ff */
[C---:B------:R-:W-:Y:S02]  /*2dfe0*/  IMAD R7, R178.reuse, UR5, R5 ;  /* 0x00000005b2077c24 */ /* 0x040fe4000f8e0205 */
        /* <DEDUP_REMOVED lines=30> */
.L_x_3998:
[----:B------:R-:W-:Y:S01]  /*2e1d0*/  IMAD R21, R6, R21, RZ ;  /* 0x0000001506157224 */ /* 0x000fe200078e02ff */
[----:B------:R-:W-:Y:S01]  /*2e1e0*/  BSSY B1, `(.L_x_3773) ;  /* 0x0000015000017945 */ /* 0x000fe20003800000 */
[----:B------:R-:W-:-:S05]  /*2e1f0*/  IMAD.IADD R6, R210, 0x1, R177 ;  /* 0x00000001d2067824 */ /* 0x000fca00078e02b1 */
[----:B------:R-:W-:-:S13]  /*2e200*/  ISETP.GE.AND P0, PT, R6, R21, PT ;  /* 0x000000150600720c */ /* 0x000fda0003f06270 */
[----:B------:R-:W-:Y:S05]  /*2e210*/  @P0 BRA `(.L_x_3774) ;  /* 0x0000000000440947 */ /* 0x000fea0003800000 */
[----:B------:R-:W-:Y:S02]  /*2e220*/  ULDC UR4, c[0x0][0xbc8] ;  /* 0x0002f20000047ab9 */ /* 0x000fe40000000800 */
[----:B------:R-:W-:Y:S02]  /*2e230*/  ISETP.GE.AND P3, PT, R160, UR4, PT ;  /* 0x00000004a0007c0c */ /* 0x000fe4000bf66270 */
[----:B------:R-:W-:Y:S02]  /*2e240*/  ISETP.GE.AND P2, PT, R162, UR4, PT ;  /* 0x00000004a2007c0c */ /* 0x000fe4000bf46270 */
[----:B------:R-:W-:Y:S02]  /*2e250*/  ISETP.GE.AND P1, PT, R161, UR4, PT ;  /* 0x00000004a1007c0c */ /* 0x000fe4000bf26270 */
[----:B------:R-:W-:-:S07]  /*2e260*/  ISETP.GE.AND P0, PT, R163, UR4, PT ;  /* 0x00000004a3007c0c */ /* 0x000fce000bf06270 */
[-C--:B----4-:R-:W-:Y:S02]  /*2e270*/  @!P3 LEA R4, P5, R160, R14.reuse, 0x1 ;  /* 0x0000000ea004b211 */ /* 0x090fe400078a08ff */
[----:B------:R-:W-:Y:S02]  /*2e280*/  @!P2 LEA R8, P4, R162, R14, 0x1 ;  /* 0x0000000ea208a211 */ /* 0x000fe400078808ff */
        /* <DEDUP_REMOVED lines=10> */
.L_x_3774:
[----:B------:R-:W-:Y:S05]  /*2e330*/  BSYNC B1 ;  /* 0x0000000000017941 */ /* 0x000fea0003800000 */
.L_x_3773:
[----:B------:R-:W-:-:S03]  /*2e340*/  UMOV UR4, 0xffffffff ;  /* 0xffffffff00047882 */ /* 0x000fc60000000000 */
[----:B------:R-:W-:Y:S05]  /*2e350*/  BRA.DIV UR4, `(.L_x_3775) ;  /* 0x000000a204387947 */ /* 0x000fea000b800000 */
[----:B---3--:R3:W0:Y:S04]  /*2e360*/  SHFL.IDX PT, R0, R3, 0x1, 0x181f ;  /* 0x00381f0003007f89 */ /* 0x00862800000e0000 */
[----:B----4-:R3:W4:Y:S02]  /*2e370*/  SHFL.IDX PT, R14, R2, 0x1, 0x181f ;  /* 0x00381f00020e7f89 */ /* 0x01072400000e0000 */
.L_x_4002:
[----:B------:R-:W-:Y:S01]  /*2e380*/  VIADD R4, R6, 0x20 ;  /* 0x0000002006047836 */ /* 0x000fe20000000000 */
[----:B------:R-:W-:Y:S04]  /*2e390*/  BSSY B1, `(.L_x_3776) ;  /* 0x0000014000017945 */ /* 0x000fe80003800000 */
        /* <DEDUP_REMOVED lines=9> */
[----:B0-----:R-:W-:Y:S02]  /*2e430*/  @!P3 LEA.HI.X R5, R160, R0, R184, 0x1, P5 ;  /* 0x00000000a005b211 */ /* 0x001fe400028f0cb8 */
        /* <DEDUP_REMOVED lines=9> */
.L_x_3777:
[----:B------:R-:W-:Y:S05]  /*2e4d0*/  BSYNC B1 ;  /* 0x0000000000017941 */ /* 0x000fea0003800000 */
.L_x_3776:
[----:B------:R-:W-:-:S03]  /*2e4e0*/  UMOV UR4, 0xffffffff ;  /* 0xffffffff00047882 */ /* 0x000fc60000000000 */
[----:B------:R-:W-:Y:S05]  /*2e4f0*/  BRA.DIV UR4, `(.L_x_3778) ;  /* 0x000000a204187947 */ /* 0x000fea000b800000 */
[----:B0-----:R0:W0:Y:S04]  /*2e500*/  SHFL.IDX PT, R0, R3, 0x2, 0x181f ;  /* 0x00581f0003007f89 */ /* 0x00102800000e0000 */
[----:B----4-:R4:W0:Y:S02]  /*2e510*/  SHFL.IDX PT, R14, R2, 0x2, 0x181f ;  /* 0x00581f00020e7f89 */ /* 0x01082400000e0000 */
.L_x_4006:
        /* <DEDUP_REMOVED lines=9> */
[-C--:B0-----:R-:W-:Y:S02]  /*2e5b0*/  @!P3 LEA R4, P5, R160, R14.reuse, 0x1 ;  /* 0x0000000ea004b211 */ /* 0x081fe400078a08ff */
[----:B------:R-:W-:Y:S02]  /*2e5c0*/  @!P2 LEA R8, P4, R162, R14, 0x1 ;  /* 0x0000000ea208a211 */ /* 0x000fe400078808ff */
[----:B------:R-:W-:Y:S02]  /*2e5d0*/  @!P3 LEA.HI.X R5, R160, R0, R184, 0x1, P5 ;  /* 0x00000000a005b211 */ /* 0x000fe400028f0cb8 */
        /* <DEDUP_REMOVED lines=9> */
.L_x_3780:
[----:B------:R-:W-:Y:S05]  /*2e670*/  BSYNC B1 ;  /* 0x0000000000017941 */ /* 0x000fea0003800000 */
.L_x_3779:
[----:B------:R-:W-:-:S03]  /*2e680*/  UMOV UR4, 0xffffffff ;  /* 0xffffffff00047882 */ /* 0x000fc60000000000 */
[----:B------:R-:W-:Y:S05]  /*2e690*/  BRA.DIV UR4, `(.L_x_3781) ;  /* 0x0000009e04f87947 */ /* 0x000fea000b800000 */
[----:B0-----:R0:W0:Y:S04]  /*2e6a0*/  SHFL.IDX PT, R0, R3, 0x3, 0x181f ;  /* 0x00781f0003007f89 */ /* 0x00102800000e0000 */
[----:B------:R0:W0:Y:S02]  /*2e6b0*/  SHFL.IDX PT, R14, R2, 0x3, 0x181f ;  /* 0x00781f00020e7f89 */ /* 0x00002400000e0000 */
.L_x_4010:
[----:B0-234-:R-:W-:-:S05]  /*2e6c0*/  VIADD R2, R6, 0x60 ;  /* 0x0000006006027836 */ /* 0x01dfca0000000000 */
[----:B------:R-:W-:-:S13]  /*2e6d0*/  ISETP.GE.AND P0, PT, R2, R21, PT ;  /* 0x000000150200720c */ /* 0x000fda0003f06270 */
[----:B------:R-:W-:Y:S05]  /*2e6e0*/  @P0 BRA `(.L_x_3768) ;  /* 0x0000000000440947 */ /* 0x000fea0003800000 */
[----:B------:R-:W-:Y:S02]  /*2e6f0*/  ULDC UR4, c[0x0][0xbc8] ;  /* 0x0002f20000047ab9 */ /* 0x000fe40000000800 */
[----:B------:R-:W-:Y:S02]  /*2e700*/  ISETP.GE.AND P3, PT, R160, UR4, PT ;  /* 0x00000004a0007c0c */ /* 0x000fe4000bf66270 */
[----:B------:R-:W-:Y:S02]  /*2e710*/  ISETP.GE.AND P2, PT, R162, UR4, PT ;  /* 0x00000004a2007c0c */ /* 0x000fe4000bf46270 */
[----:B------:R-:W-:Y:S02]  /*2e720*/  ISETP.GE.AND P1, PT, R161, UR4, PT ;  /* 0x00000004a1007c0c */ /* 0x000fe4000bf26270 */
[----:B------:R-:W-:-:S07]  /*2e730*/  ISETP.GE.AND P0, PT, R163, UR4, PT ;  /* 0x00000004a3007c0c */ /* 0x000fce000bf06270 */
[-C--:B------:R-:W-:Y:S02]  /*2e740*/  @!P3 LEA R2, P5, R160, R14.reuse, 0x1 ;  /* 0x0000000ea002b211 */ /* 0x080fe400078a08ff */
        /* <DEDUP_REMOVED lines=11> */
.L_x_3768:
[----:B------:R-:W-:Y:S05]  /*2e800*/  BSYNC B0 ;  /* 0x0000000000007941 */ /* 0x000fea0003800000 */
.L_x_3759:
[----:B------:R-:W-:Y:S02]  /*2e810*/  ULDC UR4, c[0x0][0xd3c] ;  /* 0x00034f0000047ab9 */ /* 0x000fe40000000800 */
[----:B-1----:R-:W-:-:S13]  /*2e820*/  ISETP.GE.AND P0, PT, R123, UR4, PT ;  /* 0x000000047b007c0c */ /* 0x002fda000bf06270 */
[----:B------:R-:W-:Y:S05]  /*2e830*/  @!P0 BRA `(.L_x_3782) ;  /* 0xfffffd2800688947 */ /* 0x000fea000383ffff */
[----:B------:R-:W-:Y:S05]  /*2e840*/  BRA `(.L_x_3567) ;  /* 0x0000008c00607947 */ /* 0x000fea0003800000 */
.L_x_3565:
[----:B------:R-:W-:-:S08]  /*2e850*/  NOP ;  /* 0x0000000000007918 */ /* 0x000fd00000000000 */
[----:B------:R-:W0:-:S00]  /*2e860*/  USETMAXREG.DEALLOC.CTAPOOL 0x18 ;  /* 0x00000018000079c8 */ /* 0x000e0000080e0500 */
        /* <DEDUP_REMOVED lines=16> */
.L_x_3783:
        /* <DEDUP_REMOVED lines=42> */
.L_x_3789:
        /* <DEDUP_REMOVED lines=12> */
.L_x_3788:
[----:B------:R-:W-:Y:S05]  /*2ecd0*/  BSYNC B0 ;  /* 0x0000000000007941 */ /* 0x000fea0003800000 */
.L_x_3787:
        /* <DEDUP_REMOVED lines=21> */
.L_x_3785:
        /* <DEDUP_REMOVED lines=20> */
.L_x_3790:
        /* <DEDUP_REMOVED lines=48> */
[----:B------:R-:W-:-:S05]  /*2f270*/  @P0 VIADD R2, R2, 0x1 ;  /* 0x0000000102020836 */ /* 0x000fca0000000000 */
[----:B------:R-:W-:Y:S02]  /*2f280*/  @!P2 IADD3 R2, -R2, RZ, RZ ;  /* 0x000000ff0202a210 */ /* 0x000fe40007ffe1ff */
[----:B------:R-:W-:Y:S01]  /*2f290*/  @!P1 LOP3.LUT R2, RZ, R9, RZ, 0x33, !PT ;  /* 0x00000009ff029212 */ /* 0x000fe200078e33ff */
[----:B------:R-:W-:-:S03]  /*2f2a0*/  IMAD.MOV R9, RZ, RZ, -R9 ;  /* 0x000000ffff097224 */ /* 0x000fc600078e0a09 */
[----:B------:R-:W-:Y:S01]  /*2f2b0*/  LOP3.LUT R17, RZ, R2, RZ, 0x33, !PT ;  /* 0x00000002ff117212 */ /* 0x000fe200078e33ff */
[----:B------:R-:W-:-:S04]  /*2f2c0*/  IMAD R18, R2, R9, R5 ;  /* 0x0000000902127224 */ /* 0x000fc800078e0205 */
[----:B------:R-:W-:Y:S01]  /*2f2d0*/  IMAD.IADD R17, R4, 0x1, R17 ;  /* 0x0000000104117824 */ /* 0x000fe200078e0211 */
[----:B------:R-:W-:Y:S06]  /*2f2e0*/  BRA `(.L_x_3791) ;  /* 0x00000000000c7947 */ /* 0x000fec0003800000 */
.L_x_3786:
[----:B------:R-:W-:Y:S02]  /*2f2f0*/  IMAD.MOV.U32 R17, RZ, RZ, RZ ;  /* 0x000000ffff117224 */ /* 0x000fe400078e00ff */
[----:B------:R-:W-:Y:S02]  /*2f300*/  IMAD.U32 R16, RZ, RZ, UR6 ;  /* 0x00000006ff107e24 */ /* 0x000fe4000f8e00ff */
[----:B------:R-:W-:-:S07]  /*2f310*/  IMAD.MOV.U32 R18, RZ, RZ, RZ ;  /* 0x000000ffff127224 */ /* 0x000fce00078e00ff */
.L_x_3791:
[----:B------:R-:W-:-:S13]  /*2f320*/  ISETP.NE.AND P0, PT, R0, RZ, PT ;  /* 0x000000ff0000720c */ /* 0x000fda0003f05270 */
[----:B------:R-:W1:Y:S01]  /*2f330*/  @!P0 S2R R3, SR_CgaCtaId ;  /* 0x0000000000038919 */ /* 0x000e620000008800 */
[----:B------:R-:W-:-:S04]  /*2f340*/  @!P0 MOV R0, 0x400 ;  /* 0x0000040000008802 */ /* 0x000fc80000000f00 */
[----:B-1----:R-:W-:-:S05]  /*2f350*/  @!P0 LEA R0, R3, R0, 0x18 ;  /* 0x0000000003008211 */ /* 0x002fca00078ec0ff */
[----:B------:R2:W-:Y:S01]  /*2f360*/  @!P0 STS.128 [R0+0x324d0], R16 ;  /* 0x0324d01000008388 */ /* 0x0005e20000000c00 */
[----:B------:R-:W-:Y:S06]  /*2f370*/  BAR.ARV 0x5, 0x180 ;  /* 0x0146000000007b1d */ /* 0x000fec0000002000 */
.L_x_3784:
        /* <DEDUP_REMOVED lines=12> */
[----:B------:R-:W-:Y:S01]  /*2f440*/  ULDC.64 UR40, c[0x0][0x198] ;  /* 0x0000660000287ab9 */ /* 0x000fe20000000a00 */
[----:B------:R-:W-:Y:S02]  /*2f450*/  ULDC UR39, c[0x0][0xc] ;  /* 0x0000030000277ab9 */ /* 0x000fe40000000800 */
[----:B------:R-:W-:Y:S04]  /*2f460*/  STL [R1+0x478], RZ ;  /* 0x000478ff01007387 */ /* 0x000fe80000100800 */
        /* <DEDUP_REMOVED lines=17> */
[----:B------:R2:W-:Y:S01]  /*2f580*/  STL [R1+0x488], R2 ;  /* 0x0004880201007387 */ /* 0x0005e20000100800 */
[----:B0-----:R-:W-:Y:S01]  /*2f590*/  IMAD.MOV.U32 R4, RZ, RZ, 0x1 ;  /* 0x00000001ff047424 */ /* 0x001fe200078e00ff */
[----:B-1----:R-:W-:-:S04]  /*2f5a0*/  LOP3.LUT R3, R0, 0x40, RZ, 0xfc, !PT ;  /* 0x0000004000037812 */ /* 0x002fc800078efcff */
[----:B------:R0:W-:Y:S01]  /*2f5b0*/  STL [R1+0x484], R4 ;  /* 0x0004840401007387 */ /* 0x0001e20000100800 */
[C---:B--2---:R-:W-:Y:S02]  /*2f5c0*/  LOP3.LUT R2, R0.reuse, 0x80, RZ, 0xfc, !PT ;  /* 0x0000008000027812 */ /* 0x044fe400078efcff */
[----:B------:R-:W-:-:S07]  /*2f5d0*/  LOP3.LUT R0, R0, 0xc0, RZ, 0xfc, !PT ;  /* 0x000000c000007812 */ /* 0x000fce00078efcff */
.L_x_3954:
[----:B------:R-:W-:Y:S05]  /*2f5e0*/  YIELD ;  /* 0x0000000000007946 */ /* 0x000fea0003800000 */
[----:B------:R-:W-:Y:S01]  /*2f5f0*/  ULDC.64 UR4, c[0x0][0xb20] ;  /* 0x0002c80000047ab9 */ /* 0x000fe20000000a00 */
[----:B------:R-:W-:Y:S02]  /*2f600*/  CS2R R6, SRZ ;  /* 0x0000000000067805 */ /* 0x000fe4000001ff00 */
[----:B------:R-:W-:Y:S01]  /*2f610*/  ISETP.NE.U32.AND P0, PT, RZ, UR4, PT ;  /* 0x00000004ff007c0c */ /* 0x000fe2000bf05070 */
[----:B-1----:R-:W1:Y:S01]  /*2f620*/  LDC.64 R12, c[0x0][0xaf8] ;  /* 0x0002be00ff0c7b82 */ /* 0x002e620000000a00 */
[----:B------:R-:W-:Y:S01]  /*2f630*/  ULDC.64 UR6, c[0x0][0xb00] ;  /* 0x0002c00000067ab9 */ /* 0x000fe20000000a00 */
[----:B------:R-:W-:Y:S01]  /*2f640*/  ULDC.64 UR8, c[0x0][0xb08] ;  /* 0x0002c20000087ab9 */ /* 0x000fe20000000a00 */
[----:B------:R-:W-:Y:S01]  /*2f650*/  ISETP.NE.AND.EX P0, PT, RZ, UR5, PT, P0 ;  /* 0x00000005ff007c0c */ /* 0x000fe2000bf05300 */
[----:B------:R-:W-:-:S04]  /*2f660*/  ULDC.64 UR4, c[0x0][0xb10] ;  /* 0x0002c40000047ab9 */ /* 0x000fc80000000a00 */
[----:B0-----:R-:W0:Y:S08]  /*2f670*/  LDC.64 R4, c[0x0][0xb00] ;  /* 0x0002c000ff047b82 */ /* 0x001e300000000a00 */
[----:B------:R-:W2:Y:S02]  /*2f680*/  @P0 LDC.64 R2, c[0x0][0xb20] ;  /* 0x0002c800ff020b82 */ /* 0x000ea40000000a00 */
[----:B--2---:R-:W-:-:S05]  /*2f690*/  @P0 IMAD.WIDE R2, R19, 0x4, R2 ;  /* 0x0000000413020825 */ /* 0x004fca00078e0202 */
        /* <DEDUP_REMOVED lines=9> */
[----:B--2---:R-:W1:Y:S01]  /*2f730*/  LDC.64 R2, c[0x0][0xb08] ;  /* 0x0002c200ff027b82 */ /* 0x004e620000000a00 */
[----:B------:R-:W-:-:S02]  /*2f740*/  IMAD.MOV.U32 R0, RZ, RZ, RZ ;  /* 0x000000ffff007224 */ /* 0x000fc400078e00ff */
[----:B------:R-:W-:Y:S01]  /*2f750*/  ISETP.NE.AND.EX P3, PT, RZ, UR5, PT, P1 ;  /* 0x00000005ff007c0c */ /* 0x000fe2000bf65310 */
[----:B0-----:R-:W-:-:S04]  /*2f760*/  IMAD.WIDE R4, R19, 0x4, R4 ;  /* 0x0000000413047825 */ /* 0x001fc800078e0204 */
[----:B------:R-:W0:Y:S01]  /*2f770*/  @P0 LDC.64 R10, c[0x0][0xb10] ;  /* 0x0002c400ff0a0b82 */ /* 0x000e220000000a00 */
[----:B------:R-:W-:Y:S01]  /*2f780*/  ULDC UR4, c[0x0][0x288] ;  /* 0x0000a20000047ab9 */ /* 0x000fe20000000800 */
[----:B------:R-:W-:Y:S02]  /*2f790*/  ISETP.NE.AND.EX P1, PT, RZ, UR7, PT, P2 ;  /* 0x00000007ff007c0c */ /* 0x000fe4000bf25320 */
[----:B------:R-:W-:-:S04]  /*2f7a0*/  ISETP.NE.AND.EX P2, PT, RZ, UR9, PT, P4 ;  /* 0x00000009ff007c0c */ /* 0x000fc8000bf45340 */
[----:B------:R-:W2:Y:S07]  /*2f7b0*/  @P3 LDG.E R7, desc[UR42][R12.64] ;  /* 0x0000002a0c073981 */ /* 0x000eae000c1e1900 */
[----:B------:R-:W5:Y:S01]  /*2f7c0*/  @P1 LDG.E R8, desc[UR42][R4.64] ;  /* 0x0000002a04081981 */ /* 0x000f62000c1e1900 */
[----:B-1----:R-:W-:-:S05]  /*2f7d0*/  IMAD.WIDE R2, R19, 0x4, R2 ;  /* 0x0000000413027825 */ /* 0x002fca00078e0202 */
[----:B------:R-:W5:Y:S01]  /*2f7e0*/  @P2 LDG.E R0, desc[UR42][R2.64] ;  /* 0x0000002a02002981 */ /* 0x000f62000c1e1900 */
[----:B0-----:R-:W-:-:S03]  /*2f7f0*/  @P0 IMAD.WIDE R10, R19, 0x4, R10 ;  /* 0x00000004130a0825 */ /* 0x001fc600078e020a */
        /* <DEDUP_REMOVED lines=15> */
[----:B---3--:R-:W-:Y:S06]  /*2f8f0*/  @P0 BRA `(.L_x_3793) ;  /* 0x0000000000140947 */ /* 0x008fec0003800000 */
[----:B------:R-:W-:Y:S05]  /*2f900*/  @!P3 BRA `(.L_x_3793) ;  /* 0x000000000010b947 */ /* 0x000fea0003800000 */
[----:B------:R-:W2:Y:S04]  /*2f910*/  LDG.E R9, desc[UR42][R12.64] ;  /* 0x0000002a0c097981 */ /* 0x000ea8000c1e1900 */
[----:B------:R-:W2:Y:S02]  /*2f920*/  LDG.E R12, desc[UR42][R12.64+0x4] ;  /* 0x0000042a0c0c7981 */ /* 0x000ea4000c1e1900 */
[----:B--2---:R-:W-:-:S05]  /*2f930*/  IMAD.IADD R11, R12, 0x1, -R9 ;  /* 0x000000010c0b7824 */ /* 0x004fca00078e0a09 */
[----:B------:R0:W-:Y:S02]  /*2f940*/  STL [R1+0x4b0], R11 ;  /* 0x0004b00b01007387 */ /* 0x0001e40000100800 */
.L_x_3793:
        /* <DEDUP_REMOVED lines=10> */
.L_x_3794:
[----:B------:R-:W-:Y:S05]  /*2f9f0*/  @!P1 BRA `(.L_x_3795) ;  /* 0x00000000000c9947 */ /* 0x000fea0003800000 */
[----:B------:R-:W2:Y:S04]  /*2fa00*/  LDG.E R7, desc[UR42][R4.64] ;  /* 0x0000002a04077981 */ /* 0x000ea8000c1e1900 */
[----:B------:R-:W2:Y:S02]  /*2fa10*/  LDG.E R4, desc[UR42][R4.64+0x4] ;  /* 0x0000042a04047981 */ /* 0x000ea4000c1e1900 */
[----:B--2---:R-:W-:-:S07]  /*2fa20*/  IMAD.IADD R7, R4, 0x1, -R7 ;  /* 0x0000000104077824 */ /* 0x004fce00078e0a07 */
.L_x_3795:
        /* <DEDUP_REMOVED lines=21> */
[----:B-1----:R-:W-:Y:S01]  /*2fb80*/  ISETP.GE.AND P3, PT, R3, 0x1, PT ;  /* 0x000000010300780c */ /* 0x002fe20003f66270 */
        /* <DEDUP_REMOVED lines=13> */
.L_x_3798:
[----:B------:R-:W-:-:S13]  /*2fc60*/  ISETP.NE.AND P0, PT, R3, 0x1, PT ;  /* 0x000000010300780c */ /* 0x000fda0003f05270 */
[----:B------:R-:W1:Y:S02]  /*2fc70*/  @P0 LDC.64 R4, c[0x0][0xae0] ;  /* 0x0002b800ff040b82 */ /* 0x000e640000000a00 */
[----:B-1----:R-:W-:-:S05]  /*2fc80*/  @P0 IMAD.HI.U32 R4, R2, R4, RZ ;  /* 0x0000000402040227 */ /* 0x002fca00078e00ff */
[----:B------:R-:W-:-:S07]  /*2fc90*/  @P0 SHF.R.U32.HI R2, RZ, R5, R4 ;  /* 0x00000005ff020219 */ /* 0x000fce0000011604 */
.L_x_3799:
[----:B------:R-:W-:Y:S05]  /*2fca0*/  BSYNC B0 ;  /* 0x0000000000007941 */ /* 0x000fea0003800000 */
.L_x_3797:
[----:B------:R-:W-:-:S05]  /*2fcb0*/  IMAD R2, R2, R3, R3 ;  /* 0x0000000302027224 */ /* 0x000fca00078e0203 */
[----:B------:R-:W-:-:S07]  /*2fcc0*/  VIMNMX R8, R8, R2, PT ;  /* 0x0000000208087248 */ /* 0x000fce0003fe0100 */
.L_x_3796:
        /* <DEDUP_REMOVED lines=20> */
.L_x_3802:
[----:B------:R-:W-:-:S13]  /*2fe10*/  ISETP.NE.AND P0, PT, R3, 0x1, PT ;  /* 0x000000010300780c */ /* 0x000fda0003f05270 */
[----:B------:R-:W1:Y:S02]  /*2fe20*/  @P0 LDC.64 R4, c[0x0][0xae0] ;  /* 0x0002b800ff040b82 */ /* 0x000e640000000a00 */
[----:B-1----:R-:W-:-:S05]  /*2fe30*/  @P0 IMAD.HI.U32 R4, R2, R4, RZ ;  /* 0x0000000402040227 */ /* 0x002fca00078e00ff */
[----:B------:R-:W-:-:S07]  /*2fe40*/  @P0 SHF.R.U32.HI R2, RZ, R5, R4 ;  /* 0x00000005ff020219 */ /* 0x000fce0000011604 */
.L_x_3803:
[----:B------:R-:W-:Y:S05]  /*2fe50*/  BSYNC B0 ;  /* 0x0000000000007941 */ /* 0x000fea0003800000 */
.L_x_3801:
[----:B------:R-:W-:-:S05]  /*2fe60*/  IMAD R2, R2, R3, RZ ;  /* 0x0000000302027224 */ /* 0x000fca00078e02ff */
[----:B------:R-:W-:-:S07]  /*2fe70*/  VIMNMX R6, R6, R2, !PT ;  /* 0x0000000206067248 */ /* 0x000fce0007fe0100 */
.L_x_3800:
        /* <DEDUP_REMOVED lines=32> */
.L_x_4013:
[----:B--2---:R-:W-:Y:S02]  /*30080*/  ISETP.NE.AND P0, PT, R14, RZ, PT ;  /* 0x000000ff0e00720c */ /* 0x004fe40003f05270 */
[----:B------:R-:W-:-:S11]  /*30090*/  PLOP3.LUT P6, PT, PT, PT, PT, 0x8, 0x0 ;  /* 0x000000000000781c */ /* 0x000fd60003fce170 */
[----:B------:R-:W-:Y:S05]  /*300a0*/  @P0 BRA `(.L_x_3807) ;  /* 0x00000000000c0947 */ /* 0x000fea0003800000 */
[----:B------:R-:W-:-:S03]  /*300b0*/  UMOV UR4, 0xffffffff ;  /* 0xffffffff00047882 */ /* 0x000fc60000000000 */
[----:B------:R-:W-:Y:S05]  /*300c0*/  BRA.DIV UR4, `(.L_x_3808) ;  /* 0x0000008604e87947 */ /* 0x000fea000b800000 */
[----:B------:R-:W-:-:S13]  /*300d0*/  ELECT P6, URZ, PT ;  /* 0x00000000003f782f */ /* 0x000fda00038c0000 */
.L_x_3807:
        /* <DEDUP_REMOVED lines=10> */
.L_x_4016:
[----:B------:R-:W-:Y:S05]  /*30180*/  BSYNC B1 ;  /* 0x0000000000017941 */ /* 0x000fea0003800000 */
.L_x_3809:
[----:B------:R-:W-:Y:S04]  /*30190*/  BSSY B1, `(.L_x_3811) ;  /* 0x0000083000017945 */ /* 0x000fe80003800000 */
[----:B------:R-:W-:Y:S05]  /*301a0*/  @!P6 BRA `(.L_x_3812) ;  /* 0x000000080004e947 */ /* 0x000fea0003800000 */
[----:B------:R-:W2:Y:S04]  /*301b0*/  LDL R6, [R1+0x470] ;  /* 0x0004700001067983 */ /* 0x000ea80000100800 */
[----:B------:R-:W3:Y:S01]  /*301c0*/  LDL R7, [R1+0x478] ;  /* 0x0004780001077983 */ /* 0x000ee20000100800 */
[----:B-1----:R-:W1:Y:S01]  /*301d0*/  S2R R5, SR_TID.X ;  /* 0x0000000000057919 */ /* 0x002e620000002100 */
[----:B--2---:R-:W-:Y:S02]  /*301e0*/  IMAD.MOV.U32 R9, RZ, RZ, R6 ;  /* 0x000000ffff097224 */ /* 0x004fe400078e0006 */
[----:B------:R-:W2:Y:S02]  /*301f0*/  LDL R6, [R1+0x488] ;  /* 0x0004880001067983 */ /* 0x000ea40000100800 */
[----:B---3--:R-:W-:Y:S01]  /*30200*/  IMAD R4, R7, 0x8, R9 ;  /* 0x0000000807047824 */ /* 0x008fe200078e0209 */
[----:B-1----:R-:W-:Y:S01]  /*30210*/  LOP3.LUT R5, R5, 0x7f, RZ, 0xc0, !PT ;  /* 0x0000007f05057812 */ /* 0x002fe200078ec0ff */
[----:B------:R-:W-:Y:S03]  /*30220*/  BSSY B2, `(.L_x_3813) ;  /* 0x0000005000027945 */ /* 0x000fe60003800000 */
[----:B------:R-:W-:-:S02]  /*30230*/  ISETP.NE.AND P1, PT, R5, RZ, PT ;  /* 0x000000ff0500720c */ /* 0x000fc40003f25270 */
[----:B--2---:R-:W-:-:S04]  /*30240*/  SHF.L.U32 R9, R6, 0x1f, RZ ;  /* 0x0000001f06097819 */ /* 0x004fc800000006ff */
[----:B------:R-:W1:Y:S02]  /*30250*/  SYNCS.PHASECHK.TRANS64.TRYWAIT P0, [R4+URZ+0x324a0], R9 ;  /* 0x0324a009040075a7 */ /* 0x000e64000800017f */
[----:B-1----:R-:W-:Y:S05]  /*30260*/  @!P0 BRA `(.L_x_3814) ;  /* 0x0000008400b88947 */ /* 0x002fea0003800000 */
.L_x_4017:
[----:B------:R-:W-:Y:S05]  /*30270*/  BSYNC B2 ;  /* 0x0000000000027941 */ /* 0x000fea0003800000 */
.L_x_3813:
        /* <DEDUP_REMOVED lines=9> */
.L_x_3816:
[----:B------:R-:W-:Y:S05]  /*30310*/  BSYNC B2 ;  /* 0x0000000000027941 */ /* 0x000fea0003800000 */
.L_x_3815:
        /* <DEDUP_REMOVED lines=14> */
.L_x_3817:
        /* <DEDUP_REMOVED lines=13> */
.L_x_4018:
[----:B------:R-:W-:Y:S05]  /*304d0*/  BSYNC B2 ;  /* 0x0000000000027941 */ /* 0x000fea0003800000 */
.L_x_3818:
[----:B------:R-:W-:Y:S01]  /*304e0*/  BSSY B2, `(.L_x_3820) ;  /* 0x000000b000027945 */ /* 0x000fe20003800000 */
[----:B------:R-:W-:Y:S02]  /*304f0*/  IMAD.MOV.U32 R10, RZ, RZ, 0x0 ;  /* 0x00000000ff0a7424 */ /* 0x000fe400078e00ff */
[----:B0-----:R-:W-:Y:S01]  /*30500*/  IMAD.MOV.U32 R11, RZ, RZ, 0x12f00000 ;  /* 0x12f00000ff0b7424 */ /* 0x001fe200078e00ff */
[----:B------:R-:W-:Y:S06]  /*30510*/  @P1 BRA `(.L_x_3821) ;  /* 0x00000000001c1947 */ /* 0x000fec0003800000 */
[----:B------:R-:W0:Y:S02]  /*30520*/  S2R R6, SR_TID.X ;  /* 0x0000000000067919 */ /* 0x000e240000002100 */
[----:B0-----:R-:W-:Y:S02]  /*30530*/  LOP3.LUT R7, R6, 0x1f, RZ, 0xc0, !PT ;  /* 0x0000001f06077812 */ /* 0x001fe400078ec0ff */
[----:B------:R-:W-:Y:S02]  /*30540*/  MOV R6, 0xc000 ;  /* 0x0000c00000067802 */ /* 0x000fe40000000f00 */
[----:B------:R-:W-:Y:S02]  /*30550*/  ISETP.NE.AND P0, PT, R7, RZ, PT ;  /* 0x000000ff0700720c */ /* 0x000fe40003f05270 */
[----:B------:R0:W-:Y:S11]  /*30560*/  SYNCS.ARRIVE.TRANS64 RZ, [R4+URZ+0x324b0], R6 ;  /* 0x0324b00604ff79a7 */ /* 0x0001f6000800003f */
[----:B0-----:R-:W-:Y:S05]  /*30570*/  @!P0 BRA `(.L_x_3821) ;  /* 0x0000000000048947 */ /* 0x001fea0003800000 */
[----:B------:R-:W-:Y:S01]  /*30580*/  BPT.TRAP 0x1 ;  /* 0x000000040000795c */ /* 0x000fe20000300000 */
.L_x_3821:
[----:B------:R-:W-:Y:S05]  /*30590*/  BSYNC B2 ;  /* 0x0000000000027941 */ /* 0x000fea0003800000 */
.L_x_3820:
        /* <DEDUP_REMOVED lines=11> */
.L_x_3822:
        /* <DEDUP_REMOVED lines=15> */
.L_x_3823:
        /* <DEDUP_REMOVED lines=15> */
.L_x_3824:
        /* <DEDUP_REMOVED lines=15> */
.L_x_3825:
        /* <DEDUP_REMOVED lines=10> */
.L_x_3812:
[----:B------:R-:W-:Y:S05]  /*309c0*/  BSYNC B1 ;  /* 0x0000000000017941 */ /* 0x000fea0003800000 */
.L_x_3811:
[----:B------:R-:W2:Y:S04]  /*309d0*/  LDL.LU R6, [R1+0x478] ;  /* 0x0004780001067983 */ /* 0x000ea80000300800 */
[----:B------:R-:W3:Y:S01]  /*309e0*/  LDL.LU R9, [R1+0x488] ;  /* 0x0004880001097983 */ /* 0x000ee20000300800 */
[----:B-1----:R-:W-:Y:S01]  /*309f0*/  VIADD R4, R8, 0xfffffffe ;  /* 0xfffffffe08047836 */ /* 0x002fe20000000000 */
        /* <DEDUP_REMOVED lines=10> */
.L_x_3841:
[----:B------:R-:W-:Y:S05]  /*30aa0*/  YIELD ;  /* 0x0000000000007946 */ /* 0x000fea0003800000 */
[----:B------:R-:W-:Y:S04]  /*30ab0*/  BSSY B1, `(.L_x_3826) ;  /* 0x0000081000017945 */ /* 0x000fe80003800000 */
[----:B--2---:R-:W-:Y:S05]  /*30ac0*/  @!P6 BRA `(.L_x_3827) ;  /* 0x0000000400fce947 */ /* 0x004fea0003800000 */
[----:B------:R-:W2:Y:S04]  /*30ad0*/  LDL R8, [R1+0x470] ;  /* 0x0004700001087983 */ /* 0x000ea80000100800 */
[----:B-1----:R-:W2:Y:S04]  /*30ae0*/  LDL R5, [R1+0x478] ;  /* 0x0004780001057983 */ /* 0x002ea80000100800 */
[----:B------:R-:W3:Y:S01]  /*30af0*/  LDL R6, [R1+0x488] ;  /* 0x0004880001067983 */ /* 0x000ee20000100800 */
[----:B------:R-:W1:Y:S01]  /*30b00*/  S2R R7, SR_TID.X ;  /* 0x0000000000077919 */ /* 0x000e620000002100 */
[----:B------:R-:W-:Y:S01]  /*30b10*/  BSSY B2, `(.L_x_3828) ;  /* 0x0000007000027945 */ /* 0x000fe20003800000 */
[----:B-1----:R-:W-:-:S04]  /*30b20*/  LOP3.LUT R7, R7, 0x7f, RZ, 0xc0, !PT ;  /* 0x0000007f07077812 */ /* 0x002fc800078ec0ff */
[----:B------:R-:W-:Y:S01]  /*30b30*/  ISETP.NE.AND P2, PT, R7, RZ, PT ;  /* 0x000000ff0700720c */ /* 0x000fe20003f45270 */
[----:B--2---:R-:W-:Y:S01]  /*30b40*/  IMAD R5, R5, 0x8, R8 ;  /* 0x0000000805057824 */ /* 0x004fe200078e0208 */
[----:B---3--:R-:W-:-:S04]  /*30b50*/  SHF.L.U32 R6, R6, 0x1f, RZ ;  /* 0x0000001f06067819 */ /* 0x008fc800000006ff */
[----:B------:R-:W1:Y:S02]  /*30b60*/  SYNCS.PHASECHK.TRANS64.TRYWAIT P1, [R5+URZ+0x324a0], R6 ;  /* 0x0324a006050075a7 */ /* 0x000e64000802017f */
[----:B-1----:R-:W-:Y:S05]  /*30b70*/  @!P1 BRA `(.L_x_3829) ;  /* 0x0000007c009c9947 */ /* 0x002fea0003800000 */
.L_x_4019:
[----:B------:R-:W-:Y:S05]  /*30b80*/  BSYNC B2 ;  /* 0x0000000000027941 */ /* 0x000fea0003800000 */
.L_x_3828:
        /* <DEDUP_REMOVED lines=9> */
.L_x_3831:
[----:B------:R-:W-:Y:S05]  /*30c20*/  BSYNC B2 ;  /* 0x0000000000027941 */ /* 0x000fea0003800000 */
.L_x_3830:
        /* <DEDUP_REMOVED lines=13> */
.L_x_3832:
        /* <DEDUP_REMOVED lines=13> */
.L_x_4020:
[----:B------:R-:W-:Y:S05]  /*30dd0*/  BSYNC B2 ;  /* 0x0000000000027941 */ /* 0x000fea0003800000 */
.L_x_3833:
        /* <DEDUP_REMOVED lines=11> */
.L_x_3836:
[----:B------:R-:W-:Y:S05]  /*30e90*/  BSYNC B2 ;  /* 0x0000000000027941 */ /* 0x000fea0003800000 */
.L_x_3835:
        /* <DEDUP_REMOVED lines=11> */
.L_x_3837:
        /* <DEDUP_REMOVED lines=15> */
.L_x_3838:
        /* <DEDUP_REMOVED lines=15> */
.L_x_3839:
        /* <DEDUP_REMOVED lines=15> */
.L_x_3840:
        /* <DEDUP_REMOVED lines=10> */
.L_x_3827:
[----:B------:R-:W-:Y:S05]  /*312c0*/  BSYNC B1 ;  /* 0x0000000000017941 */ /* 0x000fea0003800000 */
.L_x_3826:
[----:B-1----:R-:W2:Y:S04]  /*312d0*/  LDL.LU R9, [R1+0x478] ;  /* 0x0004780001097983 */ /* 0x002ea80000300800 */
[----:B------:R-:W3:Y:S01]  /*312e0*/  LDL.LU R7, [R1+0x488] ;  /* 0x0004880001077983 */ /* 0x000ee20000300800 */
[C---:B------:R-:W-:Y:S01]  /*312f0*/  ISETP.GT.AND P2, PT, R4.reuse, R3, PT ;  /* 0x000000030400720c */ /* 0x040fe20003f44270 */
[----:B------:R-:W-:Y:S02]  /*31300*/  VIADD R4, R4, 0xffffffff ;  /* 0xffffffff04047836 */ /* 0x000fe40000000000 */
[----:B--2---:R-:W-:-:S05]  /*31310*/  VIADD R5, R9, 0x1 ;  /* 0x0000000109057836 */ /* 0x004fca0000000000 */
[----:B------:R-:W-:-:S04]  /*31320*/  ISETP.NE.AND P1, PT, R5, 0x2, PT ;  /* 0x000000020500780c */ /* 0x000fc80003f25270 */
[----:B------:R-:W-:Y:S02]  /*31330*/  SEL R6, RZ, 0x1, P1 ;  /* 0x00000001ff067807 */ /* 0x000fe40000800000 */
[----:B------:R-:W-:Y:S02]  /*31340*/  SEL R5, R5, RZ, P1 ;  /* 0x000000ff05057207 */ /* 0x000fe40000800000 */
[----:B---3--:R-:W-:-:S03]  /*31350*/  LOP3.LUT R7, R7, R6, RZ, 0x3c, !PT ;  /* 0x0000000607077212 */ /* 0x008fc600078e3cff */
[----:B------:R2:W-:Y:S04]  /*31360*/  STL [R1+0x478], R5 ;  /* 0x0004780501007387 */ /* 0x0005e80000100800 */
[----:B------:R2:W-:Y:S01]  /*31370*/  STL [R1+0x488], R7 ;  /* 0x0004880701007387 */ /* 0x0005e20000100800 */
[----:B------:R-:W-:Y:S05]  /*31380*/  @P2 BRA `(.L_x_3841) ;  /* 0xfffffff400c42947 */ /* 0x000fea000383ffff */
.L_x_3805:
[----:B------:R-:W-:Y:S05]  /*31390*/  BSYNC B0 ;  /* 0x0000000000007941 */ /* 0x000fea0003800000 */
.L_x_3804:
        /* <DEDUP_REMOVED lines=9> */
[----:B----4-:R-:W-:-:S05]  /*31430*/  @P1 SHF.R.U32.HI R2, RZ, R3, R0 ;  /* 0x00000003ff021219 */ /* 0x010fca0000011600 */
[----:B------:R-:W-:Y:S02]  /*31440*/  IMAD.IADD R0, R17, 0x1, R2 ;  /* 0x0000000111007824 */ /* 0x000fe400078e0202 */
[----:B------:R-:W2:Y:S02]  /*31450*/  LDC.64 R2, c[0x0][0xad8] ;  /* 0x0002b600ff027b82 */ /* 0x000ea40000000a00 */
[----:B--2---:R-:W-:Y:S01]  /*31460*/  ISETP.GE.AND P2, PT, R3, 0x1, PT ;  /* 0x000000010300780c */ /* 0x004fe20003f46270 */
[----:B------:R-:W-:-:S12]  /*31470*/  IMAD.IADD R2, R0, 0x1, R2 ;  /* 0x0000000100027824 */ /* 0x000fd800078e0202 */
        /* <DEDUP_REMOVED lines=12> */
.L_x_3844:
[----:B------:R-:W-:-:S13]  /*31540*/  ISETP.NE.AND P0, PT, R3, 0x1, PT ;  /* 0x000000010300780c */ /* 0x000fda0003f05270 */
[----:B-1----:R-:W1:Y:S02]  /*31550*/  @P0 LDC.64 R4, c[0x0][0xae0] ;  /* 0x0002b800ff040b82 */ /* 0x002e640000000a00 */
[----:B-1----:R-:W-:-:S05]  /*31560*/  @P0 IMAD.HI.U32 R4, R6, R4, RZ ;  /* 0x0000000406040227 */ /* 0x002fca00078e00ff */
[----:B------:R-:W-:-:S07]  /*31570*/  @P0 SHF.R.U32.HI R6, RZ, R5, R4 ;  /* 0x00000005ff060219 */ /* 0x000fce0000011604 */
.L_x_3845:
[----:B------:R-:W-:Y:S05]  /*31580*/  BSYNC B0 ;  /* 0x0000000000007941 */ /* 0x000fea0003800000 */
.L_x_3843:
[----:B------:R-:W-:-:S05]  /*31590*/  IMAD R6, R6, R3, R3 ;  /* 0x0000000306067224 */ /* 0x000fca00078e0203 */
[----:B------:R-:W-:-:S07]  /*315a0*/  VIMNMX R2, R2, R6, PT ;  /* 0x0000000602027248 */ /* 0x000fce0003fe0100 */
.L_x_3842:
        /* <DEDUP_REMOVED lines=25> */
.L_x_3848:
[----:B------:R-:W-:-:S13]  /*31740*/  ISETP.NE.AND P0, PT, R3, 0x1, PT ;  /* 0x000000010300780c */ /* 0x000fda0003f05270 */
[----:B-1----:R-:W1:Y:S02]  /*31750*/  @P0 LDC.64 R4, c[0x0][0xae0] ;  /* 0x0002b800ff040b82 */ /* 0x002e640000000a00 */
[----:B-1----:R-:W-:-:S05]  /*31760*/  @P0 IMAD.HI.U32 R4, R0, R4, RZ ;  /* 0x0000000400040227 */ /* 0x002fca00078e00ff */
[----:B------:R-:W-:-:S07]  /*31770*/  @P0 SHF.R.U32.HI R0, RZ, R5, R4 ;  /* 0x00000005ff000219 */ /* 0x000fce0000011604 */
.L_x_3849:
[----:B------:R-:W-:Y:S05]  /*31780*/  BSYNC B0 ;  /* 0x0000000000007941 */ /* 0x000fea0003800000 */
.L_x_3847:
[----:B------:R-:W-:-:S05]  /*31790*/  IMAD R0, R0, R3, RZ ;  /* 0x0000000300007224 */ /* 0x000fca00078e02ff */
[----:B------:R-:W-:-:S07]  /*317a0*/  VIMNMX R2, R2, R0, !PT ;  /* 0x0000000002027248 */ /* 0x000fce0007fe0100 */
.L_x_3846:
        /* <DEDUP_REMOVED lines=13> */
[----:B------:R-:W-:Y:S01]  /*31880*/  VOTEU.ANY UR4, UPT, PT ;  /* 0x0000000000047886 */ /* 0x000fe200038e0100 */
[----:B-1----:R-:W1:Y:S01]  /*31890*/  LDC.64 R4, c[0x0][0xd60] ;  /* 0x00035800ff047b82 */ /* 0x002e620000000a00 */
[----:B------:R-:W2:Y:S08]  /*318a0*/  FLO.U32 R0, UR4 ;  /* 0x0000000400007d00 */ /* 0x000eb000080e0000 */
[----:B------:R-:W1:Y:S01]  /*318b0*/  POPC R2, UR4 ;  /* 0x0000000400027d09 */ /* 0x000e620008000000 */
[----:B--2---:R-:W-:-:S13]  /*318c0*/  ISETP.EQ.U32.AND P0, PT, R0, R3, PT ;  /* 0x000000030000720c */ /* 0x004fda0003f02070 */
[----:B-1----:R-:W2:Y:S01]  /*318d0*/  @P0 ATOMG.E.ADD.STRONG.GPU PT, R5, desc[UR42][R4.64], R2 ;  /* 0x00000002040509a8 */ /* 0x002ea200081ee1ea */
[----:B------:R-:W1:Y:S02]  /*318e0*/  S2R R3, SR_LTMASK ;  /* 0x0000000000037919 */ /* 0x000e640000003900 */
[----:B-1----:R-:W-:-:S06]  /*318f0*/  LOP3.LUT R3, R3, UR4, RZ, 0xc0, !PT ;  /* 0x0000000403037c12 */ /* 0x002fcc000f8ec0ff */
[----:B------:R-:W1:Y:S01]  /*31900*/  POPC R3, R3 ;  /* 0x0000000300037309 */ /* 0x000e620000000000 */
[----:B--2---:R-:W1:Y:S02]  /*31910*/  SHFL.IDX PT, R0, R5, R0, 0x1f ;  /* 0x00001f0005007589 */ /* 0x004e6400000e0000 */
[----:B-1----:R-:W-:Y:S01]  /*31920*/  IADD3 R16, R0, UR39, R3 ;  /* 0x0000002700107c10 */ /* 0x002fe2000fffe003 */
[----:B------:R-:W-:Y:S06]  /*31930*/  BRA `(.L_x_3852) ;  /* 0x0000004c001c7947 */ /* 0x000fec0003800000 */
.L_x_3851:
        /* <DEDUP_REMOVED lines=11> */
[----:B-1----:R-:W-:Y:S02]  /*319f0*/  IMAD.U32 R5, RZ, RZ, UR7 ;  /* 0x00000007ff057e24 */ /* 0x002fe4000f8e00ff */
[----:B------:R-:W-:Y:S02]  /*31a00*/  IMAD.U32 R6, RZ, RZ, UR8 ;  /* 0x00000008ff067e24 */ /* 0x000fe4000f8e00ff */
[----:B------:R-:W-:-:S02]  /*31a10*/  IMAD.U32 R7, RZ, RZ, UR9 ;  /* 0x00000009ff077e24 */ /* 0x000fc4000f8e00ff */
[----:B------:R-:W-:Y:S02]  /*31a20*/  IMAD.U32 R10, RZ, RZ, UR4 ;  /* 0x00000004ff0a7e24 */ /* 0x000fe4000f8e00ff */
[----:B0-----:R-:W-:Y:S02]  /*31a30*/  IMAD.U32 R11, RZ, RZ, UR5 ;  /* 0x00000005ff0b7e24 */ /* 0x001fe4000f8e00ff */
[----:B------:R-:W-:Y:S02]  /*31a40*/  IMAD.MOV.U32 R8, RZ, RZ, 0x70 ;  /* 0x00000070ff087424 */ /* 0x000fe400078e00ff */
[----:B------:R-:W-:Y:S02]  /*31a50*/  IMAD.MOV.U32 R12, RZ, RZ, 0x1 ;  /* 0x00000001ff0c7424 */ /* 0x000fe400078e00ff */
[----:B------:R-:W-:-:S07]  /*31a60*/  IMAD.MOV.U32 R13, RZ, RZ, RZ ;  /* 0x000000ffff0d7224 */ /* 0x000fce00078e00ff */
[----:B------:R-:W-:-:S07]  /*31a70*/  LEPC R20, `(.L_x_3854) ;  /* 0x000000001014794e */ /* 0x000fce0000000000 */
[----:B--2---:R-:W-:Y:S05]  /*31a80*/  CALL.ABS.NOINC R2 ;  /* 0x0000000002007343 */ /* 0x004fea0003c00000 */
.L_x_3854:
[----:B------:R-:W-:Y:S05]  /*31a90*/  BSYNC B6 ;  /* 0x0000000000067941 */ /* 0x000fea0003800000 */
.L_x_3853:
        /* <DEDUP_REMOVED lines=9> */
[----:B------:R-:W-:Y:S01]  /*31b30*/  IMAD.U32 R4, RZ, RZ, UR6 ;  /* 0x00000006ff047e24 */ /* 0x000fe2000f8e00ff */
[----:B------:R-:W-:Y:S01]  /*31b40*/  MOV R13, RZ ;  /* 0x000000ff000d7202 */ /* 0x000fe20000000f00 */
[----:B-1----:R-:W-:Y:S02]  /*31b50*/  IMAD.U32 R5, RZ, RZ, UR7 ;  /* 0x00000007ff057e24 */ /* 0x002fe4000f8e00ff */
[----:B------:R-:W-:Y:S02]  /*31b60*/  IMAD.U32 R6, RZ, RZ, UR8 ;  /* 0x00000008ff067e24 */ /* 0x000fe4000f8e00ff */
[----:B------:R-:W-:-:S02]  /*31b70*/  IMAD.U32 R7, RZ, RZ, UR9 ;  /* 0x00000009ff077e24 */ /* 0x000fc4000f8e00ff */
[----:B------:R-:W-:Y:S02]  /*31b80*/  IMAD.U32 R10, RZ, RZ, UR4 ;  /* 0x00000004ff0a7e24 */ /* 0x000fe4000f8e00ff */
[----:B0-----:R-:W-:Y:S02]  /*31b90*/  IMAD.U32 R11, RZ, RZ, UR5 ;  /* 0x00000005ff0b7e24 */ /* 0x001fe4000f8e00ff */
[----:B------:R-:W-:Y:S02]  /*31ba0*/  IMAD.MOV.U32 R8, RZ, RZ, 0x70 ;  /* 0x00000070ff087424 */ /* 0x000fe400078e00ff */
[----:B--2---:R-:W-:-:S07]  /*31bb0*/  IMAD.MOV.U32 R12, RZ, RZ, 0x1 ;  /* 0x00000001ff0c7424 */ /* 0x004fce00078e00ff */
[----:B------:R-:W-:-:S07]  /*31bc0*/  LEPC R20, `(.L_x_3857) ;  /* 0x000000001014794e */ /* 0x000fce0000000000 */
[----:B---3--:R-:W-:Y:S05]  /*31bd0*/  CALL.ABS.NOINC R2 ;  /* 0x0000000002007343 */ /* 0x008fea0003c00000 */
.L_x_3857:
        /* <DEDUP_REMOVED lines=15> */
.L_x_3856:
[----:B------:R-:W-:Y:S05]  /*31cd0*/  BSYNC B6 ;  /* 0x0000000000067941 */ /* 0x000fea0003800000 */
.L_x_3855:
        /* <DEDUP_REMOVED lines=8> */
[----:B------:R3:W4:Y:S02]  /*31d60*/  @P0 LDG.E R7, desc[UR42][R2.64] ;  /* 0x0000002a02070981 */ /* 0x000724000c1e1900 */
[----:B---3--:R-:W3:Y:S02]  /*31d70*/  LDC.64 R2, c[0x0][0x418] ;  /* 0x00010600ff027b82 */ /* 0x008ee40000000a00 */
[----:B---3--:R-:W-:Y:S01]  /*31d80*/  LOP3.LUT P0, RZ, R2, UR4, RZ, 0xfc, !PT ;  /* 0x0000000402ff7c12 */ /* 0x008fe2000f80fcff */
[----:B------:R-:W-:-:S03]  /*31d90*/  UMOV UR4, 0xffffffff ;  /* 0xffffffff00047882 */ /* 0x000fc60000000000 */
[----:B------:R-:W-:Y:S01]  /*31da0*/  LOP3.LUT P0, RZ, R3, UR5, RZ, 0xfc, P0 ;  /* 0x0000000503ff7c12 */ /* 0x000fe2000800fcff */
[----:B--2---:R-:W-:Y:S01]  /*31db0*/  VIADD R0, R17, 0xffffffff ;  /* 0xffffffff11007836 */ /* 0x004fe20000000000 */
        /* <DEDUP_REMOVED lines=9> */
.L_x_4023:
        /* <DEDUP_REMOVED lines=11> */
.L_x_4026:
[----:B------:R-:W-:Y:S05]  /*31f00*/  @!P6 BRA `(.L_x_3859) ;  /* 0x00000004000ce947 */ /* 0x000fea0003800000 */
[----:B------:R-:W-:-:S04]  /*31f10*/  ISETP.NE.U32.AND P0, PT, R2, RZ, PT ;  /* 0x000000ff0200720c */ /* 0x000fc80003f05070 */
[----:B------:R-:W-:-:S13]  /*31f20*/  ISETP.NE.AND.EX P0, PT, R3, RZ, PT, P0 ;  /* 0x000000ff0300720c */ /* 0x000fda0003f05300 */
[----:B------:R-:W-:Y:S05]  /*31f30*/  @!P0 BRA `(.L_x_3861) ;  /* 0x0000000000508947 */ /* 0x000fea0003800000 */
[----:B------:R-:W3:Y:S01]  /*31f40*/  LDC R6, c[0x0][0x43c] ;  /* 0x00010f00ff067b82 */ /* 0x000ee20000000800 */
[----:B-1----:R-:W-:Y:S01]  /*31f50*/  IMAD.MOV.U32 R9, RZ, RZ, R0 ;  /* 0x000000ffff097224 */ /* 0x002fe200078e0000 */
[----:B------:R-:W-:-:S03]  /*31f60*/  ULDC.64 UR4, c[0x0][0x428] ;  /* 0x00010a0000047ab9 */ /* 0x000fc60000000a00 */
[----:B----4-:R-:W-:Y:S01]  /*31f70*/  IMAD.MOV.U32 R0, RZ, RZ, R9 ;  /* 0x000000ffff007224 */ /* 0x010fe200078e0009 */
[----:B---3--:R-:W-:-:S13]  /*31f80*/  ISETP.NE.AND P0, PT, R6, 0x1, PT ;  /* 0x000000010600780c */ /* 0x008fda0003f05270 */
[----:B------:R-:W1:Y:S02]  /*31f90*/  @P0 LDC.64 R4, c[0x0][0x440] ;  /* 0x00011000ff040b82 */ /* 0x000e640000000a00 */
[----:B-1----:R-:W-:-:S05]  /*31fa0*/  @P0 IMAD.HI.U32 R4, R9, R4, RZ ;  /* 0x0000000409040227 */ /* 0x002fca00078e00ff */
        /* <DEDUP_REMOVED lines=13> */
.L_x_3861:
[----:B--2---:R-:W2:Y:S04]  /*32080*/  LDL R7, [R1+0x470] ;  /* 0x0004700001077983 */ /* 0x004ea80000100800 */
[----:B----4-:R-:W2:Y:S04]  /*32090*/  LDL R0, [R1+0x474] ;  /* 0x0004740001007983 */ /* 0x010ea80000100800 */
[----:B---3--:R-:W3:Y:S01]  /*320a0*/  LDL R2, [R1+0x484] ;  /* 0x0004840001027983 */ /* 0x008ee20000100800 */
[----:B--2---:R-:W-:Y:S01]  /*320b0*/  IMAD R0, R0, 0x8, R7 ;  /* 0x0000000800007824 */ /* 0x004fe200078e0207 */
[----:B---3--:R-:W-:-:S04]  /*320c0*/  SHF.L.U32 R2, R2, 0x1f, RZ ;  /* 0x0000001f02027819 */ /* 0x008fc800000006ff */
[----:B------:R-:W2:Y:S02]  /*320d0*/  SYNCS.PHASECHK.TRANS64.TRYWAIT P0, [R0+URZ+0x32440], R2 ;  /* 0x03244002000075a7 */ /* 0x000ea4000800017f */
[----:B--2---:R-:W-:Y:S05]  /*320e0*/  @!P0 BRA `(.L_x_3862) ;  /* 0x0000006800bc8947 */ /* 0x004fea0003800000 */
.L_x_4027:
        /* <DEDUP_REMOVED lines=11> */
.L_x_3863:
[----:B------:R-:W3:Y:S04]  /*321a0*/  LDL R6, [R1+0x470] ;  /* 0x0004700001067983 */ /* 0x000ee80000100800 */
[----:B-1----:R-:W3:Y:S04]  /*321b0*/  LDL R5, [R1+0x474] ;  /* 0x0004740001057983 */ /* 0x002ee80000100800 */
        /* <DEDUP_REMOVED lines=24> */
.L_x_3859:
        /* <DEDUP_REMOVED lines=26> */
[----:B-1----:R-:W-:Y:S02]  /*324e0*/  IMAD.U32 R5, RZ, RZ, UR5 ;  /* 0x00000005ff057e24 */ /* 0x002fe4000f8e00ff */
[----:B------:R-:W-:Y:S02]  /*324f0*/  IMAD.U32 R6, RZ, RZ, UR6 ;  /* 0x00000006ff067e24 */ /* 0x000fe4000f8e00ff */
[----:B--2---:R-:W-:-:S02]  /*32500*/  IMAD.U32 R7, RZ, RZ, UR7 ;  /* 0x00000007ff077e24 */ /* 0x004fc4000f8e00ff */
[----:B------:R-:W-:Y:S02]  /*32510*/  IMAD.U32 R10, RZ, RZ, UR8 ;  /* 0x00000008ff0a7e24 */ /* 0x000fe4000f8e00ff */
[----:B0-----:R-:W-:Y:S02]  /*32520*/  IMAD.U32 R11, RZ, RZ, UR9 ;  /* 0x00000009ff0b7e24 */ /* 0x001fe4000f8e00ff */
[----:B------:R-:W-:Y:S02]  /*32530*/  IMAD.MOV.U32 R8, RZ, RZ, 0x70 ;  /* 0x00000070ff087424 */ /* 0x000fe400078e00ff */
[----:B------:R-:W-:Y:S02]  /*32540*/  IMAD.MOV.U32 R12, RZ, RZ, 0x1 ;  /* 0x00000001ff0c7424 */ /* 0x000fe400078e00ff */
[----:B------:R-:W-:-:S07]  /*32550*/  IMAD.MOV.U32 R13, RZ, RZ, RZ ;  /* 0x000000ffff0d7224 */ /* 0x000fce00078e00ff */
[----:B------:R-:W-:-:S07]  /*32560*/  LEPC R20, `(.L_x_3865) ;  /* 0x000000001014794e */ /* 0x000fce0000000000 */
[----:B---34-:R-:W-:Y:S05]  /*32570*/  CALL.ABS.NOINC R2 ;  /* 0x0000000002007343 */ /* 0x018fea0003c00000 */
.L_x_3865:
[----:B------:R-:W-:Y:S05]  /*32580*/  BSYNC B6 ;  /* 0x0000000000067941 */ /* 0x000fea0003800000 */
.L_x_3864:
[----:B0-----:R-:W4:Y:S01]  /*32590*/  LDL R11, [R1+0x498] ;  /* 0x00049800010b7983 */ /* 0x001f220000100800 */
[----:B--2---:R-:W0:Y:S01]  /*325a0*/  LDC R7, c[0x0][0x448] ;  /* 0x00011200ff077b82 */ /* 0x004e220000000800 */
[----:B------:R-:W-:Y:S01]  /*325b0*/  ULDC.64 UR4, c[0x0][0x298] ;  /* 0x0000a60000047ab9 */ /* 0x000fe20000000a00 */
[----:B------:R-:W-:Y:S01]  /*325c0*/  ULDC.64 UR6, c[0x0][0x280] ;  /* 0x0000a00000067ab9 */ /* 0x000fe20000000a00 */
[----:B------:R-:W2:Y:S04]  /*325d0*/  LDL R4, [R1+0x4b8] ;  /* 0x0004b80001047983 */ /* 0x000ea80000100800 */
[----:B------:R-:W2:Y:S04]  /*325e0*/  LDL R10, [R1+0x4ac] ;  /* 0x0004ac00010a7983 */ /* 0x000ea80000100800 */
[----:B-1----:R-:W2:Y:S01]  /*325f0*/  LDL R9, [R1+0x4c8] ;  /* 0x0004c80001097983 */ /* 0x002ea20000100800 */
[----:B------:R-:W1:Y:S01]  /*32600*/  S2R R2, SR_TID.X ;  /* 0x0000000000027919 */ /* 0x000e620000002100 */
[----:B---3--:R-:W3:Y:S02]  /*32610*/  S2R R0, SR_TID.X ;  /* 0x0000000000007919 */ /* 0x008ee40000002100 */
[----:B------:R-:W2:Y:S01]  /*32620*/  LDL R8, [R1+0x4cc] ;  /* 0x0004cc0001087983 */ /* 0x000ea20000100800 */
[----:B0-----:R-:W-:-:S03]  /*32630*/  ISETP.NE.AND P0, PT, R7, 0x1, PT ;  /* 0x000000010700780c */ /* 0x001fc60003f05270 */
[----:B------:R-:W2:Y:S10]  /*32640*/  LDL R6, [R1+0x4b4] ;  /* 0x0004b40001067983 */ /* 0x000eb40000100800 */
[----:B------:R-:W0:Y:S01]  /*32650*/  @P0 LDC R3, c[0x0][0x450] ;  /* 0x00011400ff030b82 */ /* 0x000e220000000800 */
[----:B-1----:R-:W-:-:S04]  /*32660*/  LOP3.LUT R2, R2, 0x7f, RZ, 0xc0, !PT ;  /* 0x0000007f02027812 */ /* 0x002fc800078ec0ff */
[----:B------:R-:W-:Y:S01]  /*32670*/  SHF.R.U32.HI R2, RZ, 0x3, R2 ;  /* 0x00000003ff027819 */ /* 0x000fe20000011602 */
[----:B---3--:R-:W-:-:S05]  /*32680*/  IMAD.SHL.U32 R0, R0, 0x10, RZ ;  /* 0x0000001000007824 */ /* 0x008fca00078e00ff */
[----:B------:R-:W-:Y:S02]  /*32690*/  LOP3.LUT R0, R2, 0x70, R0, 0xf8, !PT ;  /* 0x0000007002007812 */ /* 0x000fe400078ef800 */
[----:B------:R-:W1:Y:S03]  /*326a0*/  @P0 LDC R2, c[0x0][0x44c] ;  /* 0x00011300ff020b82 */ /* 0x000e660000000800 */
[----:B----4-:R-:W-:-:S04]  /*326b0*/  IMAD.IADD R5, R0, 0x1, R11 ;  /* 0x0000000100057824 */ /* 0x010fc800078e020b */
[----:B-1----:R-:W-:-:S04]  /*326c0*/  @P0 IMAD.HI.U32 R2, R5, R2, RZ ;  /* 0x0000000205020227 */ /* 0x002fc800078e00ff */
[----:B------:R-:W-:Y:S01]  /*326d0*/  IMAD.MOV.U32 R0, RZ, RZ, R5 ;  /* 0x000000ffff007224 */ /* 0x000fe200078e0005 */
[----:B0-----:R-:W-:Y:S01]  /*326e0*/  @P0 SHF.R.U32.HI R0, RZ, R3, R2 ;  /* 0x00000003ff000219 */ /* 0x001fe20000011602 */
[----:B--2---:R-:W-:-:S04]  /*326f0*/  IMAD R2, R4, UR4, RZ ;  /* 0x0000000404027c24 */ /* 0x004fc8000f8e02ff */
        /* <DEDUP_REMOVED lines=11> */
[----:B------:R-:W1:Y:S01]  /*327b0*/  S2R R8, SR_TID.X ;  /* 0x0000000000087919 */ /* 0x000e620000002100 */
        /* <DEDUP_REMOVED lines=30> */
[----:B------:R-:W0:Y:S04]  /*329a0*/  SHFL.IDX PT, R5, R3, RZ, 0x181f ;  /* 0x00181fff03057589 */ /* 0x000e2800000e0000 */
[----:B------:R-:W1:Y:S01]  /*329b0*/  SHFL.IDX PT, R4, R2, RZ, 0x181f ;  /* 0x00181fff02047589 */ /* 0x000e6200000e0000 */
[----:B--2---:R-:W-:-:S03]  /*329c0*/  IMAD R0, R11, R7, RZ ;  /* 0x000000070b007224 */ /* 0x004fc600078e02ff */
[----:B------:R-:W-:Y:S01]  /*329d0*/  SHFL.IDX PT, R7, R2, 0x1, 0x181f ;  /* 0x00381f0002077f89 */ /* 0x000fe200000e0000 */
[----:B---3--:R-:W-:-:S03]  /*329e0*/  IMAD.IADD R8, R8, 0x1, R6 ;  /* 0x0000000108087824 */ /* 0x008fc600078e0206 */
[----:B------:R-:W2:Y:S01]  /*329f0*/  SHFL.IDX PT, R6, R3, 0x1, 0x181f ;  /* 0x00381f0003067f89 */ /* 0x000ea200000e0000 */
[C---:B------:R-:W-:Y:S01]  /*32a00*/  VIADD R11, R8.reuse, 0x10 ;  /* 0x00000010080b7836 */ /* 0x040fe20000000000 */
[-C--:B------:R-:W-:Y:S02]  /*32a10*/  ISETP.GE.AND P1, PT, R8, R0.reuse, PT ;  /* 0x000000000800720c */ /* 0x080fe40003f26270 */
[----:B------:R-:W-:Y:S02]  /*32a20*/  STL [R1+0x498], R8 ;  /* 0x0004980801007387 */ /* 0x000fe40000100800 */
[----:B------:R-:W-:Y:S02]  /*32a30*/  ISETP.GE.AND P2, PT, R11, R0, PT ;  /* 0x000000000b00720c */ /* 0x000fe40003f46270 */
[----:B------:R3:W-:Y:S07]  /*32a40*/  STL [R1+0x4c0], R11 ;  /* 0x0004c00b01007387 */ /* 0x0007ee0000100800 */
[----:B0-----:R-:W-:Y:S01]  /*32a50*/  @!P1 LEA R5, P3, R10, R5, 0x1 ;  /* 0x000000050a059211 */ /* 0x001fe200078608ff */
[----:B---3--:R-:W-:-:S04]  /*32a60*/  VIADD R11, R8, 0x20 ;  /* 0x00000020080b7836 */ /* 0x008fc80000000000 */
        /* <DEDUP_REMOVED lines=8> */
[----:B------:R-:W-:Y:S01]  /*32af0*/  @!P2 IMAD.X R4, RZ, RZ, R7, P1 ;  /* 0x000000ffff04a224 */ /* 0x000fe200008e0607 */
        /* <DEDUP_REMOVED lines=58> */
.L_x_4044:
[----:B0-----:R-:W3:Y:S04]  /*32ea0*/  LDL R2, [R1+0x498] ;  /* 0x0004980001027983 */ /* 0x001ee80000100800 */
[----:B------:R0:W5:Y:S01]  /*32eb0*/  LDL R8, [R1+0x470] ;  /* 0x0004700001087983 */ /* 0x0001620000100800 */
[----:B---3--:R-:W-:-:S05]  /*32ec0*/  VIADD R2, R2, 0x70 ;  /* 0x0000007002027836 */ /* 0x008fca0000000000 */
[----:B------:R-:W-:Y:S01]  /*32ed0*/  ISETP.GE.AND P1, PT, R2, R0, PT ;  /* 0x000000000200720c */ /* 0x000fe20003f26270 */
[----:B------:R1:W-:-:S12]  /*32ee0*/  STL [R1+0x4e0], R2 ;  /* 0x0004e00201007387 */ /* 0x0003d80000100800 */
[----:B-1----:R-:W-:-:S05]  /*32ef0*/  @!P1 LEA R2, P2, R10, R3, 0x1 ;  /* 0x000000030a029211 */ /* 0x002fca00078408ff */
[----:B--2---:R-:W-:-:S05]  /*32f00*/  @!P1 IMAD.X R3, RZ, RZ, R4, P2 ;  /* 0x000000ffff039224 */ /* 0x004fca00010e0604 */
[----:B------:R-:W-:Y:S01]  /*32f10*/  @!PT LDS RZ, [RZ] ;  /* 0x00000000fffff984 */ /* 0x000fe20000000800 */
[----:B------:R-:W-:Y:S01]  /*32f20*/  @!PT LDS RZ, [RZ] ;  /* 0x00000000fffff984 */ /* 0x000fe20000000800 */
[----:B------:R-:W-:Y:S01]  /*32f30*/  @!PT LDS RZ, [RZ] ;  /* 0x00000000fffff984 */ /* 0x000fe20000000800 */
[----:B------:R0:W-:Y:S01]  /*32f40*/  @!P1 LDGSTS.E.BYPASS.LTC128B.128 [R9+0x1bc00], desc[UR42][R2.64], !P0 ;  /* 0x1bc0000002099fae */ /* 0x0001e2000c101d6a */
[----:B------:R-:W-:Y:S01]  /*32f50*/  PLOP3.LUT P0, PT, PT, PT, PT, 0x80, 0x0 ;  /* 0x000000000000781c */ /* 0x000fe20003f0f070 */
[----:B------:R-:W-:-:S12]  /*32f60*/  NOP ;  /* 0x0000000000007918 */ /* 0x000fd80000000000 */
.L_x_3867:
        /* <DEDUP_REMOVED lines=38> */
.L_x_3869:
[----:B------:R-:W-:Y:S05]  /*331d0*/  BSYNC B6 ;  /* 0x0000000000067941 */ /* 0x000fea0003800000 */
.L_x_3868:
        /* <DEDUP_REMOVED lines=61> */
[----:B------:R-:W-:Y:S04]  /*335b0*/  SHFL.IDX PT, R6, R0, RZ, 0x181f ;  /* 0x00181fff00067589 */ /* 0x000fe800000e0000 */
[----:B------:R-:W5:Y:S01]  /*335c0*/  LDL.LU R12, [R1+0x4d4] ;  /* 0x0004d400010c7983 */ /* 0x000f620000300800 */
[----:B--2---:R-:W-:-:S03]  /*335d0*/  IMAD R3, R10, R7, RZ ;  /* 0x000000070a037224 */ /* 0x004fc600078e02ff */
[----:B------:R-:W2:Y:S02]  /*335e0*/  LDL.LU R10, [R1+0x4d0] ;  /* 0x0004d000010a7983 */ /* 0x000ea40000300800 */
[-C--:B---3--:R-:W-:Y:S02]  /*335f0*/  ISETP.GE.AND P4, PT, R4, R3.reuse, PT ;  /* 0x000000030400720c */ /* 0x088fe40003f86270 */
[----:B------:R-:W0:Y:S01]  /*33600*/  SHFL.IDX PT, R4, R2, RZ, 0x181f ;  /* 0x00181fff02047589 */ /* 0x000e2200000e0000 */
[----:B----4-:R-:W-:-:S13]  /*33610*/  ISETP.GE.AND P5, PT, R5, R3, PT ;  /* 0x000000030500720c */ /* 0x010fda0003fa6270 */
        /* <DEDUP_REMOVED lines=84> */
[----:B-1----:R0:W-:Y:S02]  /*33b60*/  @!P4 LDGSTS.E.BYPASS.LTC128B.128 [R9+0x31400], desc[UR42][R4.64+0x180], !P0 ;  /* 0x314001800409cfae */ /* 0x0021e4000c101d6a */
.L_x_4062:
        /* <DEDUP_REMOVED lines=14> */
.L_x_3872:
[----:B------:R-:W-:Y:S05]  /*33c50*/  BSYNC B0 ;  /* 0x0000000000007941 */ /* 0x000fea0003800000 */
.L_x_3871:
[----:B------:R3:W5:Y:S01]  /*33c60*/  LDL R8, [R1+0x470] ;  /* 0x0004700001087983 */ /* 0x0007620000100800 */
[----:B------:R-:W-:Y:S01]  /*33c70*/  PLOP3.LUT P0, PT, PT, PT, PT, 0x80, 0x0 ;  /* 0x000000000000781c */ /* 0x000fe20003f0f070 */
[----:B------:R-:W-:-:S12]  /*33c80*/  NOP ;  /* 0x0000000000007918 */ /* 0x000fd80000000000 */
.L_x_3873:
[----:B0-----:R-:W4:Y:S01]  /*33c90*/  LDL R2, [R1+0x470] ;  /* 0x0004700001027983 */ /* 0x001f220000100800 */
        /* <DEDUP_REMOVED lines=16> */
[----:B------:R-:W4:Y:S03]  /*33da0*/  SYNCS.PHASECHK.TRANS64.TRYWAIT P0, [R2+URZ+0x32420], R0 ;  /* 0x03242000020075a7 */ /* 0x000f26000800017f */
[----:B0---4-:R-:W-:Y:S05]  /*33db0*/  @!P0 BRA `(.L_x_3875) ;  /* 0x0000006400dc8947 */ /* 0x011fea0003800000 */
.L_x_4063:
[----:B------:R-:W-:Y:S05]  /*33dc0*/  BSYNC B0 ;  /* 0x0000000000007941 */ /* 0x000fea0003800000 */
.L_x_3874:
[----:B0-----:R-:W4:Y:S01]  /*33dd0*/  LDL R2, [R1+0x49c] ;  /* 0x00049c0001027983 */ /* 0x001f220000100800 */
[----:B------:R-:W-:Y:S01]  /*33de0*/  BSSY B0, `(.L_x_3876) ;  /* 0x000005f000007945 */ /* 0x000fe20003800000 */
[----:B----4-:R-:W-:-:S13]  /*33df0*/  LOP3.LUT P0, RZ, R2, 0x1, RZ, 0xc0, !PT ;  /* 0x0000000102ff7812 */ /* 0x010fda000780c0ff */
[----:B------:R-:W-:Y:S05]  /*33e00*/  @!P0 BRA `(.L_x_3877) ;  /* 0x0000000400708947 */ /* 0x000fea0003800000 */
[----:B------:R-:W4:Y:S04]  /*33e10*/  LDL R2, [R1+0x470] ;  /* 0x0004700001027983 */ /* 0x000f280000100800 */
[----:B-1----:R-:W2:Y:S01]  /*33e20*/  LDL R4, [R1+0x484] ;  /* 0x0004840001047983 */ /* 0x002ea20000100800 */
        /* <DEDUP_REMOVED lines=10> */
.L_x_4064:
[----:B------:R-:W-:Y:S05]  /*33ed0*/  BSYNC B1 ;  /* 0x0000000000017941 */ /* 0x000fea0003800000 */
.L_x_3878:
        /* <DEDUP_REMOVED lines=9> */
.L_x_3881:
[----:B------:R-:W-:Y:S05]  /*33f70*/  BSYNC B1 ;  /* 0x0000000000017941 */ /* 0x000fea0003800000 */
.L_x_3880:
[----:B------:R-:W2:Y:S04]  /*33f80*/  LDL R5, [R1+0x470] ;  /* 0x0004700001057983 */ /* 0x000ea80000100800 */
[----:B0-----:R-:W2:Y:S04]  /*33f90*/  LDL R0, [R1+0x474] ;  /* 0x0004740001007983 */ /* 0x001ea80000100800 */
        /* <DEDUP_REMOVED lines=12> */
.L_x_3882:
        /* <DEDUP_REMOVED lines=15> */
.L_x_3883:
        /* <DEDUP_REMOVED lines=15> */
.L_x_3884:
        /* <DEDUP_REMOVED lines=15> */
.L_x_3885:
        /* <DEDUP_REMOVED lines=10> */
.L_x_3877:
[----:B------:R-:W-:Y:S05]  /*343d0*/  BSYNC B0 ;  /* 0x0000000000007941 */ /* 0x000fea0003800000 */
.L_x_3876:
[----:B-1----:R-:W4:Y:S04]  /*343e0*/  LDL R4, [R1+0x4a0] ;  /* 0x0004a00001047983 */ /* 0x002f280000100800 */
[----:B------:R-:W2:Y:S01]  /*343f0*/  LDL R5, [R1+0x494] ;  /* 0x0004940001057983 */ /* 0x000ea20000100800 */
[----:B------:R-:W-:Y:S01]  /*34400*/  BSSY B0, `(.L_x_3886) ;  /* 0x00001ff000007945 */ /* 0x000fe20003800000 */
[----:B----4-:R-:W-:-:S05]  /*34410*/  VIADD R0, R4, 0xfffffffe ;  /* 0xfffffffe04007836 */ /* 0x010fca0000000000 */
[----:B--2---:R-:W-:-:S13]  /*34420*/  ISETP.GE.AND P0, PT, R0, R5, PT ;  /* 0x000000050000720c */ /* 0x004fda0003f06270 */
        /* <DEDUP_REMOVED lines=9> */
[----:B------:R-:W2:Y:S04]  /*344c0*/  LDL.LU R4, [R1+0x474] ;  /* 0x0004740001047983 */ /* 0x000ea80000300800 */
[----:B------:R-:W4:Y:S04]  /*344d0*/  LDL.LU R7, [R1+0x484] ;  /* 0x0004840001077983 */ /* 0x000f280000300800 */
[----:B------:R-:W3:Y:S01]  /*344e0*/  LDL R5, [R1+0x49c] ;  /* 0x00049c0001057983 */ /* 0x000ee20000100800 */
[----:B------:R-:W-:Y:S01]  /*344f0*/  BSSY B1, `(.L_x_3890) ;  /* 0x000009f000017945 */ /* 0x000fe20003800000 */
[----:B--2---:R-:W-:-:S05]  /*34500*/  VIADD R2, R4, 0x1 ;  /* 0x0000000104027836 */ /* 0x004fca0000000000 */
[----:B------:R-:W-:-:S04]  /*34510*/  ISETP.NE.AND P0, PT, R2, 0x2, PT ;  /* 0x000000020200780c */ /* 0x000fc80003f05270 */
[----:B------:R-:W-:Y:S02]  /*34520*/  SEL R3, RZ, 0x1, P0 ;  /* 0x00000001ff037807 */ /* 0x000fe40000000000 */
[----:B-----5:R-:W-:Y:S02]  /*34530*/  SEL R8, R2, RZ, P0 ;  /* 0x000000ff02087207 */ /* 0x020fe40000000000 */
[----:B----4-:R-:W-:-:S03]  /*34540*/  LOP3.LUT R7, R7, R3, RZ, 0x3c, !PT ;  /* 0x0000000307077212 */ /* 0x010fc600078e3cff */
[----:B------:R0:W-:Y:S04]  /*34550*/  STL [R1+0x474], R8 ;  /* 0x0004740801007387 */ /* 0x0001e80000100800 */
[----:B------:R0:W-:Y:S01]  /*34560*/  STL [R1+0x484], R7 ;  /* 0x0004840701007387 */ /* 0x0001e20000100800 */
[----:B---3--:R-:W-:-:S13]  /*34570*/  LOP3.LUT P2, RZ, R5, 0x1, RZ, 0xc0, !PT ;  /* 0x0000000105ff7812 */ /* 0x008fda000784c0ff */
        /* <DEDUP_REMOVED lines=24> */
.L_x_3892:
[----:B------:R-:W2:Y:S01]  /*34700*/  LDL R2, [R1+0x470] ;  /* 0x0004700001027983 */ /* 0x000ea20000100800 */
[----:B0-----:R-:W-:Y:S01]  /*34710*/  SHF.L.U32 R5, R7, 0x1f, RZ ;  /* 0x0000001f07057819 */ /* 0x001fe200000006ff */
[----:B------:R-:W0:Y:S01]  /*34720*/  S2R R3, SR_TID.X ;  /* 0x0000000000037919 */ /* 0x000e220000002100 */
[----:B------:R-:W-:Y:S01]  /*34730*/  BSSY B3, `(.L_x_3893) ;  /* 0x0000006000037945 */ /* 0x000fe20003800000 */
[----:B0-----:R-:W-:-:S04]  /*34740*/  LOP3.LUT R3, R3, 0x7f, RZ, 0xc0, !PT ;  /* 0x0000007f03037812 */ /* 0x001fc800078ec0ff */
[----:B------:R-:W-:Y:S01]  /*34750*/  ISETP.NE.AND P1, PT, R3, RZ, PT ;  /* 0x000000ff0300720c */ /* 0x000fe20003f25270 */
[----:B--2---:R-:W-:-:S04]  /*34760*/  IMAD R2, R8, 0x8, R2 ;  /* 0x0000000808027824 */ /* 0x004fc800078e0202 */
[----:B------:R-:W0:Y:S02]  /*34770*/  SYNCS.PHASECHK.TRANS64.TRYWAIT P0, [R2+URZ+0x32440], R5 ;  /* 0x03244005020075a7 */ /* 0x000e24000800017f */
[----:B0-----:R-:W-:Y:S06]  /*34780*/  @!P0 BRA `(.L_x_3894) ;  /* 0x0000005c00948947 */ /* 0x001fec0003800000 */
.L_x_4065:
[----:B------:R-:W-:Y:S05]  /*34790*/  BSYNC B3 ;  /* 0x0000000000037941 */ /* 0x000fea0003800000 */
.L_x_3893:
        /* <DEDUP_REMOVED lines=9> */
.L_x_3896:
[----:B------:R-:W-:Y:S05]  /*34830*/  BSYNC B3 ;  /* 0x0000000000037941 */ /* 0x000fea0003800000 */
.L_x_3895:
[----:B------:R-:W2:Y:S04]  /*34840*/  LDL R8, [R1+0x470] ;  /* 0x0004700001087983 */ /* 0x000ea80000100800 */
        /* <DEDUP_REMOVED lines=13> */
.L_x_3897:
        /* <DEDUP_REMOVED lines=13> */
.L_x_4066:
[----:B------:R-:W-:Y:S05]  /*349f0*/  BSYNC B3 ;  /* 0x0000000000037941 */ /* 0x000fea0003800000 */
.L_x_3898:
        /* <DEDUP_REMOVED lines=11> */
.L_x_3901:
[----:B------:R-:W-:Y:S05]  /*34ab0*/  BSYNC B3 ;  /* 0x0000000000037941 */ /* 0x000fea0003800000 */
.L_x_3900:
        /* <DEDUP_REMOVED lines=11> */
.L_x_3902:
        /* <DEDUP_REMOVED lines=15> */
.L_x_3903:
        /* <DEDUP_REMOVED lines=15> */
.L_x_3904:
        /* <DEDUP_REMOVED lines=15> */
.L_x_3905:
        /* <DEDUP_REMOVED lines=10> */
.L_x_3891:
[----:B------:R-:W-:Y:S05]  /*34ee0*/  BSYNC B1 ;  /* 0x0000000000017941 */ /* 0x000fea0003800000 */
.L_x_3890:
[----:B------:R-:W2:Y:S02]  /*34ef0*/  LDL R4, [R1+0x4a0] ;  /* 0x0004a00001047983 */ /* 0x000ea40000100800 */
[----:B--2---:R-:W-:-:S07]  /*34f00*/  VIADD R0, R4, 0xfffffffd ;  /* 0xfffffffd04007836 */ /* 0x004fce0000000000 */
.L_x_3889:
[----:B------:R-:W-:Y:S05]  /*34f10*/  BSYNC B2 ;  /* 0x0000000000027941 */ /* 0x000fea0003800000 */
.L_x_3888:
[----:B------:R-:W2:Y:S01]  /*34f20*/  LDL.LU R2, [R1+0x4a0] ;  /* 0x0004a00001027983 */ /* 0x000ea20000300800 */
[----:B------:R-:W-:Y:S01]  /*34f30*/  VIADD R6, R6, 0xfffffffe ;  /* 0xfffffffe06067836 */ /* 0x000fe20000000000 */
[----:B--2---:R-:W-:-:S04]  /*34f40*/  LOP3.LUT R2, RZ, R2, RZ, 0x33, !PT ;  /* 0x00000002ff027212 */ /* 0x004fc800078e33ff */
[----:B------:R-:W-:-:S13]  /*34f50*/  ISETP.NE.AND P0, PT, R6, R2, PT ;  /* 0x000000020600720c */ /* 0x000fda0003f05270 */
[----:B------:R-:W-:Y:S05]  /*34f60*/  @!P0 BRA `(.L_x_3887) ;  /* 0x0000001400208947 */ /* 0x000fea0003800000 */
.L_x_3938:
[----:B------:R-:W2:Y:S04]  /*34f70*/  LDL R4, [R1+0x49c] ;  /* 0x00049c0001047983 */ /* 0x000ea80000100800 */
[----:B------:R-:W4:Y:S04]  /*34f80*/  LDL.LU R3, [R1+0x474] ;  /* 0x0004740001037983 */ /* 0x000f280000300800 */
[----:B------:R-:W3:Y:S01]  /*34f90*/  LDL.LU R2, [R1+0x484] ;  /* 0x0004840001027983 */ /* 0x000ee20000300800 */
[----:B------:R-:W-:Y:S05]  /*34fa0*/  YIELD ;  /* 0x0000000000007946 */ /* 0x000fea0003800000 */
[----:B------:R-:W-:Y:S01]  /*34fb0*/  BSSY B1, `(.L_x_3906) ;  /* 0x000009c000017945 */ /* 0x000fe20003800000 */
[----:B--2---:R-:W-:Y:S01]  /*34fc0*/  LOP3.LUT P1, RZ, R4, 0x1, RZ, 0xc0, !PT ;  /* 0x0000000104ff7812 */ /* 0x004fe2000782c0ff */
[----:B----4-:R-:W-:-:S05]  /*34fd0*/  VIADD R7, R3, 0x1 ;  /* 0x0000000103077836 */ /* 0x010fca0000000000 */
        /* <DEDUP_REMOVED lines=29> */
.L_x_3908:
        /* <DEDUP_REMOVED lines=9> */
.L_x_4067:
[----:B------:R-:W-:Y:S05]  /*35240*/  BSYNC B2 ;  /* 0x0000000000027941 */ /* 0x000fea0003800000 */
.L_x_3909:
        /* <DEDUP_REMOVED lines=9> */
.L_x_3912:
[----:B------:R-:W-:Y:S05]  /*352e0*/  BSYNC B2 ;  /* 0x0000000000027941 */ /* 0x000fea0003800000 */
.L_x_3911:
        /* <DEDUP_REMOVED lines=13> */
.L_x_3913:
        /* <DEDUP_REMOVED lines=13> */
.L_x_4068:
[----:B------:R-:W-:Y:S05]  /*35490*/  BSYNC B2 ;  /* 0x0000000000027941 */ /* 0x000fea0003800000 */
.L_x_3914:
        /* <DEDUP_REMOVED lines=11> */
.L_x_3917:
[----:B------:R-:W-:Y:S05]  /*35550*/  BSYNC B2 ;  /* 0x0000000000027941 */ /* 0x000fea0003800000 */
.L_x_3916:
        /* <DEDUP_REMOVED lines=10> */
.L_x_3918:
        /* <DEDUP_REMOVED lines=15> */
.L_x_3919:
        /* <DEDUP_REMOVED lines=15> */
.L_x_3920:
        /* <DEDUP_REMOVED lines=15> */
.L_x_3921:
        /* <DEDUP_REMOVED lines=10> */
.L_x_3907:
[----:B------:R-:W-:Y:S05]  /*35970*/  BSYNC B1 ;  /* 0x0000000000017941 */ /* 0x000fea0003800000 */
.L_x_3906:
        /* <DEDUP_REMOVED lines=36> */
.L_x_3924:
        /* <DEDUP_REMOVED lines=9> */
.L_x_4069:
[----:B------:R-:W-:Y:S05]  /*35c50*/  BSYNC B2 ;  /* 0x0000000000027941 */ /* 0x000fea0003800000 */
.L_x_3925:
        /* <DEDUP_REMOVED lines=9> */
.L_x_3928:
[----:B------:R-:W-:Y:S05]  /*35cf0*/  BSYNC B2 ;  /* 0x0000000000027941 */ /* 0x000fea0003800000 */
.L_x_3927:
        /* <DEDUP_REMOVED lines=14> */
.L_x_3929:
        /* <DEDUP_REMOVED lines=13> */
.L_x_4070:
[----:B------:R-:W-:Y:S05]  /*35eb0*/  BSYNC B2 ;  /* 0x0000000000027941 */ /* 0x000fea0003800000 */
.L_x_3930:
        /* <DEDUP_REMOVED lines=11> */
.L_x_3933:
[----:B------:R-:W-:Y:S05]  /*35f70*/  BSYNC B2 ;  /* 0x0000000000027941 */ /* 0x000fea0003800000 */
.L_x_3932:
        /* <DEDUP_REMOVED lines=11> */
.L_x_3934:
        /* <DEDUP_REMOVED lines=15> */
.L_x_3935:
        /* <DEDUP_REMOVED lines=15> */
.L_x_3936:
        /* <DEDUP_REMOVED lines=15> */
.L_x_3937:
        /* <DEDUP_REMOVED lines=10> */
.L_x_3923:
[----:B------:R-:W-:Y:S05]  /*363a0*/  BSYNC B1 ;  /* 0x0000000000017941 */ /* 0x000fea0003800000 */
.L_x_3922:
[----:B------:R-:W2:Y:S01]  /*363b0*/  LDL R5, [R1+0x494] ;  /* 0x0004940001057983 */ /* 0x000ea20000100800 */
[----:B------:R-:W-:Y:S01]  /*363c0*/  VIADD R0, R0, 0xfffffffe ;  /* 0xfffffffe00007836 */ /* 0x000fe20000000000 */
[----:B--2---:R-:W-:-:S13]  /*363d0*/  ISETP.GT.AND P0, PT, R6, R5, PT ;  /* 0x000000050600720c */ /* 0x004fda0003f04270 */
[----:B------:R-:W-:Y:S05]  /*363e0*/  @P0 BRA `(.L_x_3938) ;  /* 0xffffffe800e00947 */ /* 0x000fea000383ffff */
.L_x_3887:
[----:B------:R-:W-:Y:S05]  /*363f0*/  BSYNC B0 ;  /* 0x0000000000007941 */ /* 0x000fea0003800000 */
.L_x_3886:
[----:B------:R-:W2:Y:S04]  /*36400*/  LDL.LU R4, [R1+0x474] ;  /* 0x0004740001047983 */ /* 0x000ea80000300800 */
[----:B------:R-:W4:Y:S01]  /*36410*/  LDL.LU R3, [R1+0x484] ;  /* 0x0004840001037983 */ /* 0x000f220000300800 */
[----:B------:R-:W0:Y:S01]  /*36420*/  S2R R2, SR_TID.X ;  /* 0x0000000000027919 */ /* 0x000e220000002100 */
[----:B------:R-:W-:Y:S01]  /*36430*/  BSSY B0, `(.L_x_3939) ;  /* 0x0000015000007945 */ /* 0x000fe20003800000 */
[----:B0-----:R-:W-:-:S04]  /*36440*/  LOP3.LUT R2, R2, 0x7f, RZ, 0xc0, !PT ;  /* 0x0000007f02027812 */ /* 0x001fc800078ec0ff */
[----:B------:R-:W-:Y:S02]  /*36450*/  ISETP.NE.AND P1, PT, R2, RZ, PT ;  /* 0x000000ff0200720c */ /* 0x000fe40003f25270 */
[----:B--2---:R-:W-:-:S04]  /*36460*/  IADD3 R0, R4, 0x1, RZ ;  /* 0x0000000104007810 */ /* 0x004fc80007ffe0ff */
[----:B------:R-:W-:-:S04]  /*36470*/  ISETP.NE.AND P0, PT, R0, 0x2, PT ;  /* 0x000000020000780c */ /* 0x000fc80003f05270 */
[----:B------:R-:W-:-:S04]  /*36480*/  SEL R2, RZ, 0x1, P0 ;  /* 0x00000001ff027807 */ /* 0x000fc80000000000 */
[----:B----4-:R-:W-:-:S05]  /*36490*/  LOP3.LUT R3, R3, R2, RZ, 0x3c, !PT ;  /* 0x0000000203037212 */ /* 0x010fca00078e3cff */
[----:B------:R0:W-:Y:S01]  /*364a0*/  STL [R1+0x484], R3 ;  /* 0x0004840301007387 */ /* 0x0001e20000100800 */
[----:B------:R-:W-:Y:S05]  /*364b0*/  @P1 BRA `(.L_x_3940) ;  /* 0x0000000000301947 */ /* 0x000fea0003800000 */
[----:B0-----:R-:W0:Y:S01]  /*364c0*/  S2R R3, SR_LANEID ;  /* 0x0000000000037919 */ /* 0x001e220000000000 */
        /* <DEDUP_REMOVED lines=10> */
[----:B0-----:R-:W-:-:S07]  /*36570*/  IADD3 R16, R2, UR39, R7 ;  /* 0x0000002702107c10 */ /* 0x001fce000fffe007 */
.L_x_3940:
[----:B------:R-:W-:Y:S05]  /*36580*/  BSYNC B0 ;  /* 0x0000000000007941 */ /* 0x000fea0003800000 */
.L_x_3939:
[----:B------:R-:W-:-:S05]  /*36590*/  SEL R0, R0, RZ, P0 ;  /* 0x000000ff00007207 */ /* 0x000fca0000000000 */
[----:B------:R1:W-:Y:S02]  /*365a0*/  STL [R1+0x474], R0 ;  /* 0x0004740001007387 */ /* 0x0003e40000100800 */
.L_x_3852:
[----:B------:R-:W-:Y:S05]  /*365b0*/  BSYNC B7 ;  /* 0x0000000000077941 */ /* 0x000fea0003800000 */
.L_x_3850:
[----:B-1----:R-:W2:Y:S02]  /*365c0*/  LDL R0, [R1+0x49c] ;  /* 0x00049c0001007983 */ /* 0x002ea40000100800 */
[----:B--2---:R-:W-:-:S13]  /*365d0*/  LOP3.LUT P0, RZ, R0, 0x40, RZ, 0xc0, !PT ;  /* 0x0000004000ff7812 */ /* 0x004fda000780c0ff */
[----:B------:R-:W-:Y:S05]  /*365e0*/  @!P0 BRA `(.L_x_3941) ;  /* 0x0000000000288947 */ /* 0x000fea0003800000 */
[----:B------:R-:W-:Y:S05]  /*365f0*/  WARPSYNC.ALL ;  /* 0x0000000000007948 */ /* 0x000fea0003800000 */
[----:B------:R-:W1:Y:S08]  /*36600*/  S2UR UR5, SR_CgaCtaId ;  /* 0x00000000000579c3 */ /* 0x000e700000008800 */
[----:B------:R-:W-:Y:S06]  /*36610*/  BAR.SYNC.DEFER_BLOCKING 0x5, 0x180 ;  /* 0x0146000000007b1d */ /* 0x000fec0000010000 */
[----:B------:R-:W-:-:S02]  /*36620*/  UMOV UR4, 0x400 ;  /* 0x0000040000047882 */ /* 0x000fc40000000000 */
[----:B-1----:R-:W-:-:S06]  /*36630*/  ULEA UR4, UR5, UR4, 0x18 ;  /* 0x0000000405047291 */ /* 0x002fcc000f8ec03f */
[----:B------:R-:W-:-:S05]  /*36640*/  IMAD.U32 R0, RZ, RZ, UR4 ;  /* 0x00000004ff007e24 */ /* 0x000fca000f8e00ff */
[----:B------:R1:W2:Y:S04]  /*36650*/  LDS.128 R16, [R0+0x324d0] ;  /* 0x0324d00000107984 */ /* 0x0002a80000000c00 */
[----:B------:R1:W-:Y:S01]  /*36660*/  STL [R1+0x470], R0 ;  /* 0x0004700001007387 */ /* 0x0003e20000100800 */
[----:B------:R-:W-:Y:S06]  /*36670*/  BAR.ARV 0x4, 0x180 ;  /* 0x0106000000007b1d */ /* 0x000fec0000002000 */
[----:B------:R-:W-:Y:S05]  /*36680*/  BRA `(.L_x_3942) ;  /* 0x0000000800d87947 */ /* 0x000fea0003800000 */
.L_x_3941:
[----:B------:R-:W1:Y:S01]  /*36690*/  S2R R0, SR_TID.X ;  /* 0x0000000000007919 */ /* 0x000e620000002100 */
[----:B------:R-:W-:Y:S01]  /*366a0*/  UMOV UR4, 0xffffffff ;  /* 0xffffffff00047882 */ /* 0x000fe20000000000 */
[----:B-1----:R-:W-:-:S04]  /*366b0*/  LOP3.LUT R6, R0, 0x1f, RZ, 0xc0, !PT ;  /* 0x0000001f00067812 */ /* 0x002fc800078ec0ff */
        /* <DEDUP_REMOVED lines=19> */
[----:B------:R-:W-:Y:S04]  /*367f0*/  SHFL.IDX PT, R0, R16, RZ, 0x1f ;  /* 0x00001fff10007589 */ /* 0x000fe800000e0000 */
        /* <DEDUP_REMOVED lines=13> */
.L_x_4080:
[----:B------:R-:W-:Y:S02]  /*368d0*/  ULDC UR4, c[0x0][0xd38] ;  /* 0x00034e0000047ab9 */ /* 0x000fe40000000800 */
[----:B------:R-:W-:-:S04]  /*368e0*/  IMAD.U32 R4, RZ, RZ, UR4 ;  /* 0x00000004ff047e24 */ /* 0x000fc8000f8e00ff */
[----:B-1----:R-:W-:-:S04]  /*368f0*/  IMAD R16, R16, R4, RZ ;  /* 0x0000000410107224 */ /* 0x002fc800078e02ff */
[----:B------:R-:W-:-:S05]  /*36900*/  IMAD.IADD R5, R5, 0x1, R16 ;  /* 0x0000000105057824 */ /* 0x000fca00078e0210 */
[----:B------:R-:W-:-:S13]  /*36910*/  ISETP.GT.AND P6, PT, R5, R0, PT ;  /* 0x000000000500720c */ /* 0x000fda0003fc4270 */
[----:B------:R-:W-:Y:S05]  /*36920*/  @P6 BRA `(.L_x_3944) ;  /* 0x00000000009c6947 */ /* 0x000fea0003800000 */
.L_x_3949:
[----:B0-----:R-:W0:Y:S01]  /*36930*/  LDC R2, c[0x0][0xd3c] ;  /* 0x00034f00ff027b82 */ /* 0x001e220000000800 */
[----:B------:R-:W-:-:S05]  /*36940*/  VIADD R19, R19, 0x1f ;  /* 0x0000001f13137836 */ /* 0x000fca0000000000 */
[----:B0-----:R-:W-:-:S13]  /*36950*/  ISETP.GE.AND P6, PT, R19, R2, PT ;  /* 0x000000021300720c */ /* 0x001fda0003fc6270 */
[----:B------:R-:W-:Y:S05]  /*36960*/  @P6 BRA `(.L_x_3945) ;  /* 0x0000000400d46947 */ /* 0x000fea0003800000 */
[----:B------:R-:W0:Y:S01]  /*36970*/  S2R R3, SR_TID.X ;  /* 0x0000000000037919 */ /* 0x000e220000002100 */
[----:B------:R-:W-:Y:S01]  /*36980*/  BSSY B0, `(.L_x_3946) ;  /* 0x0000009000007945 */ /* 0x000fe20003800000 */
[----:B0-----:R-:W-:-:S05]  /*36990*/  LOP3.LUT R3, R3, 0x1f, RZ, 0xc0, !PT ;  /* 0x0000001f03037812 */ /* 0x001fca00078ec0ff */
[----:B------:R-:W-:Y:S02]  /*369a0*/  IMAD.IADD R4, R19, 0x1, R3 ;  /* 0x0000000113047824 */ /* 0x000fe400078e0203 */
[----:B------:R-:W-:-:S03]  /*369b0*/  IMAD.MOV.U32 R3, RZ, RZ, RZ ;  /* 0x000000ffff037224 */ /* 0x000fc600078e00ff */
[----:B------:R-:W-:-:S13]  /*369c0*/  ISETP.GE.OR P6, PT, R4, R2, !P0 ;  /* 0x000000020400720c */ /* 0x000fda00047c6670 */
[----:B------:R-:W-:Y:S05]  /*369d0*/  @P6 BRA `(.L_x_3947) ;  /* 0x00000000000c6947 */ /* 0x000fea0003800000 */
[----:B------:R-:W0:Y:S02]  /*369e0*/  LDC.64 R2, c[0x0][0xd80] ;  /* 0x00036000ff027b82 */ /* 0x000e240000000a00 */
[----:B0-----:R-:W-:-:S06]  /*369f0*/  IMAD.WIDE R2, R4, 0x4, R2 ;  /* 0x0000000404027825 */ /* 0x001fcc00078e0202 */
[----:B------:R0:W5:Y:S02]  /*36a00*/  LDG.E R3, desc[UR42][R2.64] ;  /* 0x0000002a02037981 */ /* 0x000164000c1e1900 */
.L_x_3947:
[----:B------:R-:W-:Y:S05]  /*36a10*/  BSYNC B0 ;  /* 0x0000000000007941 */ /* 0x000fea0003800000 */
.L_x_3946:
        /* <DEDUP_REMOVED lines=18> */
.L_x_4088:
[----:B------:R-:W-:Y:S02]  /*36b40*/  ULDC UR4, c[0x0][0xd38] ;  /* 0x00034e0000047ab9 */ /* 0x000fe40000000800 */
[----:B------:R-:W-:-:S04]  /*36b50*/  IMAD.U32 R4, RZ, RZ, UR4 ;  /* 0x00000004ff047e24 */ /* 0x000fc8000f8e00ff */
[----:B-1----:R-:W-:-:S04]  /*36b60*/  IMAD R16, R16, R4, RZ ;  /* 0x0000000410107224 */ /* 0x002fc800078e02ff */
[----:B------:R-:W-:-:S05]  /*36b70*/  IMAD.IADD R5, R16, 0x1, R5 ;  /* 0x0000000110057824 */ /* 0x000fca00078e0205 */
[----:B------:R-:W-:-:S13]  /*36b80*/  ISETP.GT.AND P6, PT, R5, R0, PT ;  /* 0x000000000500720c */ /* 0x000fda0003fc4270 */
[----:B------:R-:W-:Y:S05]  /*36b90*/  @!P6 BRA `(.L_x_3949) ;  /* 0xfffffffc0064e947 */ /* 0x000fea000383ffff */
.L_x_3944:
        /* <DEDUP_REMOVED lines=8> */
.L_x_4092:
[----:B------:R-:W-:Y:S01]  /*36c20*/  ISETP.NE.AND P0, PT, R5, RZ, PT ;  /* 0x000000ff0500720c */ /* 0x000fe20003f05270 */
[----:B------:R-:W-:-:S12]  /*36c30*/  IMAD.MOV.U32 R5, RZ, RZ, RZ ;  /* 0x000000ffff057224 */ /* 0x000fd800078e00ff */
[----:B------:R-:W-:Y:S05]  /*36c40*/  @!P0 BRA `(.L_x_3951) ;  /* 0x0000000000148947 */ /* 0x000fea0003800000 */
[----:B------:R-:W-:Y:S01]  /*36c50*/  UMOV UR4, 0xffffffff ;  /* 0xffffffff00047882 */ /* 0x000fe20000000000 */
[----:B------:R-:W-:Y:S02]  /*36c60*/  VIADD R12, R6, 0xffffffff ;  /* 0xffffffff060c7836 */ /* 0x000fe40000000000 */
[----:B------:R-:W-:Y:S05]  /*36c70*/  BRA.DIV UR4, `(.L_x_3952) ;  /* 0x00000046042c7947 */ /* 0x000fea000b800000 */
[----:B0-----:R0:W4:Y:S02]  /*36c80*/  SHFL.IDX PT, R2, R2, R12, 0x1f ;  /* 0x00001f0c02027589 */ /* 0x00112400000e0000 */
.L_x_4095:
[----:B----4-:R-:W-:-:S07]  /*36c90*/  IMAD.MOV.U32 R5, RZ, RZ, R2 ;  /* 0x000000ffff057224 */ /* 0x010fce00078e0002 */
.L_x_3951:
        /* <DEDUP_REMOVED lines=35> */
[----:B------:R-:W-:-:S04]  /*36ed0*/  VIADDMNMX R4, R3, R4, R7, PT ;  /* 0x0000000403047246 */ /* 0x000fc80003800107 */
        /* <DEDUP_REMOVED lines=19> */
[C---:B------:R-:W-:Y:S01]  /*37010*/  LOP3.LUT R3, R0.reuse, R4, RZ, 0x3c, !PT ;  /* 0x0000000400037212 */ /* 0x040fe200078e3cff */
[----:B------:R-:W-:-:S03]  /*37020*/  IMAD.IADD R0, R0, 0x1, R5 ;  /* 0x0000000100007824 */ /* 0x000fc600078e0205 */
        /* <DEDUP_REMOVED lines=9> */
.L_x_3945:
[----:B------:R-:W-:Y:S01]  /*370c0*/  UMOV UR4, URZ ;  /* 0x0000003f00047c82 */ /* 0x000fe20008000000 */
[----:B------:R-:W-:Y:S01]  /*370d0*/  UMOV UR5, URZ ;  /* 0x0000003f00057c82 */ /* 0x000fe20008000000 */
[----:B------:R-:W-:Y:S01]  /*370e0*/  ULDC UR6, c[0x0][0xd3c] ;  /* 0x00034f0000067ab9 */ /* 0x000fe20000000800 */
[----:B------:R-:W-:Y:S01]  /*370f0*/  IMAD.MOV.U32 R16, RZ, RZ, R0 ;  /* 0x000000ffff107224 */ /* 0x000fe200078e0000 */
[----:B------:R-:W-:Y:S01]  /*37100*/  MOV R18, UR5 ;  /* 0x0000000500127c02 */ /* 0x000fe20008000f00 */
[----:B------:R-:W-:Y:S02]  /*37110*/  IMAD.U32 R17, RZ, RZ, UR4 ;  /* 0x00000004ff117e24 */ /* 0x000fe4000f8e00ff */
[----:B------:R-:W-:-:S07]  /*37120*/  IMAD.U32 R19, RZ, RZ, UR6 ;  /* 0x00000006ff137e24 */ /* 0x000fce000f8e00ff */
.L_x_3953:
        /* <DEDUP_REMOVED lines=12> */
.L_x_3942:
[----:B------:R-:W-:Y:S02]  /*371f0*/  ULDC UR4, c[0x0][0xd3c] ;  /* 0x00034f0000047ab9 */ /* 0x000fe40000000800 */
[----:B--2---:R-:W-:-:S13]  /*37200*/  ISETP.GE.AND P0, PT, R19, UR4, PT ;  /* 0x0000000413007c0c */ /* 0x004fda000bf06270 */
[----:B------:R-:W-:Y:S05]  /*37210*/  @!P0 BRA `(.L_x_3954) ;  /* 0xffffff8000f08947 */ /* 0x000fea000383ffff */
[----:B------:R-:W-:Y:S05]  /*37220*/  BSYNC B8 ;  /* 0x0000000000087941 */ /* 0x000fea0003800000 */
.L_x_3792:
[----:B-1----:R-:W2:Y:S01]  /*37230*/  LDL.LU R0, [R1+0x4e4] ;  /* 0x0004e40001007983 */ /* 0x002ea20000300800 */
[----:B------:R-:W-:Y:S01]  /*37240*/  BSSY B0, `(.L_x_3955) ;  /* 0x000000b000007945 */ /* 0x000fe20003800000 */
[----:B------:R-:W1:Y:S01]  /*37250*/  S2R R5, SR_CgaCtaId ;  /* 0x0000000000057919 */ /* 0x000e620000008800 */
        /* <DEDUP_REMOVED lines=9> */
.L_x_4096:
[----:B------:R-:W-:Y:S05]  /*372f0*/  BSYNC B0 ;  /* 0x0000000000007941 */ /* 0x000fea0003800000 */
.L_x_3955:
[----:B------:R-:W-:-:S03]  /*37300*/  UMOV UR4, 0xffffffff ;  /* 0xffffffff00047882 */ /* 0x000fc60000000000 */
[----:B------:R-:W-:Y:S05]  /*37310*/  BRA.DIV UR4, `(.L_x_3957) ;  /* 0x0000003e04c07947 */ /* 0x000fea000b800000 */
[----:B------:R-:W1:Y:S02]  /*37320*/  S2R R2, SR_TID.X ;  /* 0x0000000000027919 */ /* 0x000e640000002100 */
[----:B-1----:R-:W-:-:S04]  /*37330*/  SHF.R.U32.HI R2, RZ, 0x5, R2 ;  /* 0x00000005ff027819 */ /* 0x002fc80000011602 */
[----:B------:R-:W-:-:S05]  /*37340*/  LOP3.LUT R2, R2, 0x3, RZ, 0xc0, !PT ;  /* 0x0000000302027812 */ /* 0x000fca00078ec0ff */
[----:B------:R1:W2:Y:S02]  /*37350*/  SHFL.IDX PT, R14, R2, RZ, 0x1f ;  /* 0x00001fff020e7589 */ /* 0x0002a400000e0000 */
.L_x_4099:
[----:B--2---:R-:W-:-:S13]  /*37360*/  ISETP.NE.AND P0, PT, R14, RZ, PT ;  /* 0x000000ff0e00720c */ /* 0x004fda0003f05270 */
[----:B------:R-:W-:Y:S05]  /*37370*/  @P0 BRA `(.L_x_3567) ;  /* 0x0000000000940947 */ /* 0x000fea0003800000 */
[----:B------:R-:W-:-:S03]  /*37380*/  UMOV UR4, 0xffffffff ;  /* 0xffffffff00047882 */ /* 0x000fc60000000000 */
[----:B------:R-:W-:Y:S05]  /*37390*/  BRA.DIV UR4, `(.L_x_3958) ;  /* 0x0000003e04d47947 */ /* 0x000fea000b800000 */
[----:B------:R-:W-:-:S13]  /*373a0*/  ELECT P6, URZ, PT ;  /* 0x00000000003f782f */ /* 0x000fda00038c0000 */
.L_x_4102:
[----:B------:R-:W-:Y:S05]  /*373b0*/  @!P6 BRA `(.L_x_3567) ;  /* 0x000000000084e947 */ /* 0x000fea0003800000 */
[----:B------:R-:W-:-:S06]  /*373c0*/  ULOP3.LUT UR4, UR38, 0x2, URZ, 0xfc, !UPT ;  /* 0x0000000226047892 */ /* 0x000fcc000f8efc3f */
[----:B-1----:R-:W-:-:S05]  /*373d0*/  IMAD.U32 R2, RZ, RZ, UR4 ;  /* 0x00000004ff027e24 */ /* 0x002fca000f8e00ff */
[----:B------:R-:W-:-:S13]  /*373e0*/  ISETP.NE.AND P2, PT, R2, 0x3, PT ;  /* 0x000000030200780c */ /* 0x000fda0003f45270 */
[----:B------:R-:W-:Y:S05]  /*373f0*/  @!P2 BRA `(.L_x_3959) ;  /* 0x000000000004a947 */ /* 0x000fea0003800000 */
[----:B------:R-:W-:Y:S01]  /*37400*/  BPT.TRAP 0x1 ;  /* 0x000000040000795c */ /* 0x000fe20000300000 */
.L_x_3959:
[----:B0-----:R-:W2:Y:S04]  /*37410*/  LDL R3, [R1+0x474] ;  /* 0x0004740001037983 */ /* 0x001ea80000100800 */
[----:B------:R-:W4:Y:S01]  /*37420*/  LDL.LU R7, [R1+0x484] ;  /* 0x0004840001077983 */ /* 0x000f220000300800 */
[----:B------:R-:W-:-:S04]  /*37430*/  VIADD R2, R0, 0x32440 ;  /* 0x0003244000027836 */ /* 0x000fc80000000000 */
[C---:B--2---:R-:W-:Y:S02]  /*37440*/  IMAD R6, R3.reuse, 0x8, R2 ;  /* 0x0000000803067824 */ /* 0x044fe400078e0202 */
[----:B------:R-:W-:Y:S01]  /*37450*/  VIADD R3, R3, 0x1 ;  /* 0x0000000103037836 */ /* 0x000fe20000000000 */
[----:B----4-:R-:W-:-:S04]  /*37460*/  SHF.L.U32 R5, R7, 0x1f, RZ ;  /* 0x0000001f07057819 */ /* 0x010fc800000006ff */
        /* <DEDUP_REMOVED lines=8> */
.L_x_4103:
[----:B------:R-:W1:Y:S02]  /*374f0*/  SYNCS.PHASECHK.TRANS64.TRYWAIT P0, [R7+URZ], R2 ;  /* 0x00000002070075a7 */ /* 0x000e64000800017f */
[----:B-1----:R-:W-:Y:S05]  /*37500*/  @!P0 BRA `(.L_x_3961) ;  /* 0x0000003c00ac8947 */ /* 0x002fea0003800000 */
.L_x_4104:
[----:B------:R-:W-:Y:S05]  /*37510*/  @!P2 BRA `(.L_x_3962) ;  /* 0x000000000004a947 */ /* 0x000fea0003800000 */
[----:B------:R-:W-:Y:S01]  /*37520*/  BPT.TRAP 0x1 ;  /* 0x000000040000795c */ /* 0x000fe20000300000 */
.L_x_3962:
[----:B------:R-:W2:Y:S01]  /*37530*/  LDL.LU R4, [R1+0x474] ;  /* 0x0004740001047983 */ /* 0x000ea20000300800 */
[----:B------:R-:W-:-:S04]  /*37540*/  VIADD R0, R0, 0x32460 ;  /* 0x0003246000007836 */ /* 0x000fc80000000000 */
[----:B--2---:R-:W-:-:S04]  /*37550*/  IMAD R4, R4, 0x8, R0 ;  /* 0x0000000804047824 */ /* 0x004fc800078e0200 */
[----:B------:R-:W2:Y:S02]  /*37560*/  SYNCS.PHASECHK.TRANS64.TRYWAIT P0, [R4+URZ], R5 ;  /* 0x00000005040075a7 */ /* 0x000ea4000800017f */
[----:B--2---:R-:W-:Y:S05]  /*37570*/  @!P0 BRA `(.L_x_3963) ;  /* 0x0000003c00a48947 */ /* 0x004fea0003800000 */
.L_x_4105:
[----:B------:R-:W-:-:S07]  /*37580*/  IMAD R3, R3, 0x8, R0 ;  /* 0x0000000803037824 */ /* 0x000fce00078e0200 */
.L_x_3964:
[----:B----4-:R4:W0:Y:S02]  /*37590*/  SYNCS.PHASECHK.TRANS64.TRYWAIT P0, [R3+URZ], R2 ;  /* 0x00000002030075a7 */ /* 0x010824000800017f */
[----:B0-----:R-:W-:Y:S05]  /*375a0*/  @!P0 NANOSLEEP.SYNCS 0x989680 ;  /* 0x009896800000895d */ /* 0x001fea0003900000 */
[----:B------:R-:W0:Y:S02]  /*375b0*/  @!P0 SYNCS.PHASECHK.TRANS64 P0, [R3+URZ], R2 ;  /* 0x00000002030085a7 */ /* 0x000e24000800007f */
[----:B0-----:R-:W-:Y:S05]  /*375c0*/  @!P0 BRA `(.L_x_3964) ;  /* 0xfffffffc00f08947 */ /* 0x001fea000383ffff */
.L_x_3567:
[----:B------:R-:W-:Y:S05]  /*375d0*/  BSYNC B9 ;  /* 0x0000000000097941 */ /* 0x000fea0003800000 */
.L_x_3564:
[----:B------:R-:W-:Y:S05]  /*375e0*/  EXIT ;  /* 0x000000000000794d */ /* 0x000fea0003800000 */
.L_x_3593:
[----:B0-----:R0:W1:Y:S02]  /*375f0*/  SYNCS.PHASECHK.TRANS64.TRYWAIT P6, [R89+URZ+0x32490], R100 ;  /* 0x03249064590075a7 */ /* 0x00106400080c017f */
[----:B-1----:R-:W-:Y:S05]  /*37600*/  @!P6 NANOSLEEP.SYNCS 0x989680 ;  /* 0x009896800000e95d */ /* 0x002fea0003900000 */
[----:B------:R-:W1:Y:S02]  /*37610*/  @!P6 SYNCS.PHASECHK.TRANS64 P6, [R89+URZ+0x32490], R100 ;  /* 0x032490645900e5a7 */ /* 0x000e6400080c007f */
[----:B-1----:R-:W-:Y:S05]  /*37620*/  @!P6 BRA `(.L_x_3593) ;  /* 0xfffffffc00f0e947 */ /* 0x002fea000383ffff */
[----:B------:R-:W-:Y:S05]  /*37630*/  BRA `(.L_x_3965) ;  /* 0xfffffcb800807947 */ /* 0x000fea000383ffff */
.L_x_3611:
[----:B0-----:R0:W1:Y:S02]  /*37640*/  SYNCS.PHASECHK.TRANS64.TRYWAIT P5, [R89+URZ+0x32490], R100 ;  /* 0x03249064590075a7 */ /* 0x00106400080a017f */
[----:B-1----:R-:W-:Y:S05]  /*37650*/  @!P5 NANOSLEEP.SYNCS 0x989680 ;  /* 0x009896800000d95d */ /* 0x002fea0003900000 */
[----:B------:R-:W1:Y:S02]  /*37660*/  @!P5 SYNCS.PHASECHK.TRANS64 P5, [R89+URZ+0x32490], R100 ;  /* 0x032490645900d5a7 */ /* 0x000e6400080a007f */
[----:B-1----:R-:W-:Y:S05]  /*37670*/  @!P5 BRA `(.L_x_3611) ;  /* 0xfffffffc00f0d947 */ /* 0x002fea000383ffff */
[----:B------:R-:W-:Y:S05]  /*37680*/  BRA `(.L_x_3966) ;  /* 0xfffffcc800c07947 */ /* 0x000fea000383ffff */
.L_x_3620:
[----:B0-----:R0:W1:Y:S02]  /*37690*/  SYNCS.PHASECHK.TRANS64.TRYWAIT P4, [R89+URZ+0x32490], R100 ;  /* 0x03249064590075a7 */ /* 0x001064000808017f */
[----:B-1----:R-:W-:Y:S05]  /*376a0*/  @!P4 NANOSLEEP.SYNCS 0x989680 ;  /* 0x009896800000c95d */ /* 0x002fea0003900000 */
[----:B------:R-:W1:Y:S02]  /*376b0*/  @!P4 SYNCS.PHASECHK.TRANS64 P4, [R89+URZ+0x32490], R100 ;  /* 0x032490645900c5a7 */ /* 0x000e64000808007f */
[----:B-1----:R-:W-:Y:S05]  /*376c0*/  @!P4 BRA `(.L_x_3620) ;  /* 0xfffffffc00f0c947 */ /* 0x002fea000383ffff */
[----:B------:R-:W-:Y:S05]  /*376d0*/  BRA `(.L_x_3967) ;  /* 0xfffffcd800b07947 */ /* 0x000fea000383ffff */
.L_x_3626:
[----:B-1----:R1:W2:Y:S02]  /*376e0*/  SYNCS.PHASECHK.TRANS64.TRYWAIT P3, [R89+URZ+0x324b0], R100 ;  /* 0x0324b064590075a7 */ /* 0x0022a4000806017f */
[----:B--2---:R-:W-:Y:S05]  /*376f0*/  @!P3 NANOSLEEP.SYNCS 0x989680 ;  /* 0x009896800000b95d */ /* 0x004fea0003900000 */
[----:B------:R-:W2:Y:S02]  /*37700*/  @!P3 SYNCS.PHASECHK.TRANS64 P3, [R89+URZ+0x324b0], R100 ;  /* 0x0324b0645900b5a7 */ /* 0x000ea4000806007f */
[----:B--2---:R-:W-:Y:S05]  /*37710*/  @!P3 BRA `(.L_x_3626) ;  /* 0xfffffffc00f0b947 */ /* 0x004fea000383ffff */
[----:B------:R-:W-:Y:S05]  /*37720*/  BRA `(.L_x_3968) ;  /* 0xfffffcdc00407947 */ /* 0x000fea000383ffff */
.L_x_3642:
        /* <DEDUP_REMOVED lines=8> */
.L_x_3970:
[----:B------:R-:W-:Y:S05]  /*377b0*/  BSYNC B0 ;  /* 0x0000000000007941 */ /* 0x000fea0003800000 */
.L_x_3969:
[----:B------:R-:W-:Y:S05]  /*377c0*/  BRA `(.L_x_3971) ;  /* 0xfffffcec00807947 */ /* 0x000fea000383ffff */
.L_x_3654:
        /* <DEDUP_REMOVED lines=8> */
.L_x_3973:
[----:B------:R-:W-:Y:S05]  /*37850*/  BSYNC B1 ;  /* 0x0000000000017941 */ /* 0x000fea0003800000 */
.L_x_3972:
        /* <DEDUP_REMOVED lines=8> */
.L_x_3974:
[----:B------:R-:W-:Y:S02]  /*378e0*/  IMAD.MOV.U32 R13, RZ, RZ, R7 ;  /* 0x000000ffff0d7224 */ /* 0x000fe400078e0007 */
[----:B------:R-:W-:-:S07]  /*378f0*/  IMAD.MOV.U32 R2, RZ, RZ, R14 ;  /* 0x000000ffff027224 */ /* 0x000fce00078e000e */
[----:B------:R-:W-:Y:S05]  /*37900*/  WARPSYNC.COLLECTIVE R15, `(.L_x_3975) ;  /* 0x000000000f087348 */ /* 0x000fea0003c00000 */
[----:B------:R0:W1:Y:S02]  /*37910*/  SHFL.IDX P6, R14, R13, R12, R11 ;  /* 0x0000000c0d0e7389 */ /* 0x00006400000c000b */
[----:B01----:R-:W-:Y:S01]  /*37920*/  ENDCOLLECTIVE ;  /* 0x000000000000791b */ /* 0x003fe20003800000 */
.L_x_3975:
[----:B------:R-:W-:Y:S02]  /*37930*/  IMAD.MOV.U32 R13, RZ, RZ, R8 ;  /* 0x000000ffff0d7224 */ /* 0x000fe400078e0008 */
[----:B------:R-:W-:-:S07]  /*37940*/  IMAD.MOV.U32 R5, RZ, RZ, R14 ;  /* 0x000000ffff057224 */ /* 0x000fce00078e000e */
[----:B------:R-:W-:Y:S05]  /*37950*/  WARPSYNC.COLLECTIVE R15, `(.L_x_3976) ;  /* 0x000000000f087348 */ /* 0x000fea0003c00000 */
[----:B------:R0:W1:Y:S02]  /*37960*/  SHFL.IDX P6, R14, R13, R12, R11 ;  /* 0x0000000c0d0e7389 */ /* 0x00006400000c000b */
[----:B01----:R-:W-:Y:S01]  /*37970*/  ENDCOLLECTIVE ;  /* 0x000000000000791b */ /* 0x003fe20003800000 */
.L_x_3976:
[----:B------:R-:W-:Y:S05]  /*37980*/  BRA `(.L_x_3977) ;  /* 0xfffffcf800607947 */ /* 0x000fea000383ffff */
.L_x_3657:
        /* <DEDUP_REMOVED lines=8> */
.L_x_3979:
[----:B------:R-:W-:Y:S05]  /*37a10*/  BSYNC B1 ;  /* 0x0000000000017941 */ /* 0x000fea0003800000 */
.L_x_3978:
        /* <DEDUP_REMOVED lines=8> */
.L_x_3980:
[----:B------:R-:W-:Y:S02]  /*37aa0*/  IMAD.MOV.U32 R13, RZ, RZ, R7 ;  /* 0x000000ffff0d7224 */ /* 0x000fe400078e0007 */
[----:B------:R-:W-:-:S07]  /*37ab0*/  IMAD.MOV.U32 R4, RZ, RZ, R14 ;  /* 0x000000ffff047224 */ /* 0x000fce00078e000e */
[----:B------:R-:W-:Y:S05]  /*37ac0*/  WARPSYNC.COLLECTIVE R15, `(.L_x_3981) ;  /* 0x000000000f087348 */ /* 0x000fea0003c00000 */
[----:B------:R0:W1:Y:S02]  /*37ad0*/  SHFL.IDX P6, R14, R13, R12, R11 ;  /* 0x0000000c0d0e7389 */ /* 0x00006400000c000b */
[----:B01----:R-:W-:Y:S01]  /*37ae0*/  ENDCOLLECTIVE ;  /* 0x000000000000791b */ /* 0x003fe20003800000 */
.L_x_3981:
[----:B------:R-:W-:Y:S02]  /*37af0*/  IMAD.MOV.U32 R13, RZ, RZ, R8 ;  /* 0x000000ffff0d7224 */ /* 0x000fe400078e0008 */
[----:B------:R-:W-:-:S07]  /*37b00*/  IMAD.MOV.U32 R7, RZ, RZ, R14 ;  /* 0x000000ffff077224 */ /* 0x000fce00078e000e */
[----:B------:R-:W-:Y:S05]  /*37b10*/  WARPSYNC.COLLECTIVE R15, `(.L_x_3982) ;  /* 0x000000000f087348 */ /* 0x000fea0003c00000 */
[----:B------:R0:W1:Y:S02]  /*37b20*/  SHFL.IDX P6, R14, R13, R12, R11 ;  /* 0x0000000c0d0e7389 */ /* 0x00006400000c000b */
[----:B01----:R-:W-:Y:S01]  /*37b30*/  ENDCOLLECTIVE ;  /* 0x000000000000791b */ /* 0x003fe20003800000 */
.L_x_3982:
[----:B------:R-:W-:Y:S05]  /*37b40*/  BRA `(.L_x_3983) ;  /* 0xfffffcf800b87947 */ /* 0x000fea000383ffff */
.L_x_3661:
[----:B------:R0:W0:Y:S02]  /*37b50*/  SYNCS.PHASECHK.TRANS64.TRYWAIT P0, [R144+URZ+0x32400], R13 ;  /* 0x0324000d900075a7 */ /* 0x000024000800017f */
[----:B0-----:R-:W-:Y:S05]  /*37b60*/  @!P0 NANOSLEEP.SYNCS 0x989680 ;  /* 0x009896800000895d */ /* 0x001fea0003900000 */
[----:B------:R-:W0:Y:S02]  /*37b70*/  @!P0 SYNCS.PHASECHK.TRANS64 P0, [R144+URZ+0x32400], R13 ;  /* 0x0324000d900085a7 */ /* 0x000e24000800007f */
[----:B0-----:R-:W-:Y:S05]  /*37b80*/  @!P0 BRA `(.L_x_3661) ;  /* 0xfffffffc00f08947 */ /* 0x001fea000383ffff */
[----:B------:R-:W-:Y:S05]  /*37b90*/  BRA `(.L_x_3984) ;  /* 0xfffffcfc00347947 */ /* 0x000fea000383ffff */
.L_x_3669:
        /* <DEDUP_REMOVED lines=9> */
.L_x_3986:
[----:B------:R-:W-:Y:S05]  /*37c30*/  BSYNC B1 ;  /* 0x0000000000017941 */ /* 0x000fea0003800000 */
.L_x_3985:
        /* <DEDUP_REMOVED lines=10> */
.L_x_3987:
[----:B------:R-:W-:Y:S01]  /*37ce0*/  ISETP.GE.OR P1, PT, R0, R67, P0 ;  /* 0x000000430000720c */ /* 0x000fe20000726670 */
[----:B------:R-:W-:-:S12]  /*37cf0*/  IMAD.MOV.U32 R13, RZ, RZ, R65 ;  /* 0x000000ffff0d7224 */ /* 0x000fd800078e0041 */
[C---:B------:R-:W-:Y:S01]  /*37d00*/  @!P1 IMAD.SHL.U32 R5, R22.reuse, 0x2, RZ ;  /* 0x0000000216059824 */ /* 0x040fe200078e00ff */
[----:B------:R-:W-:Y:S02]  /*37d10*/  @!P1 SHF.L.U64.HI R9, R22, 0x1, R23 ;  /* 0x0000000116099819 */ /* 0x000fe40000010217 */
[----:B------:R-:W-:-:S07]  /*37d20*/  MOV R3, R14 ;  /* 0x0000000e00037202 */ /* 0x000fce0000000f00 */
[----:B------:R-:W-:Y:S05]  /*37d30*/  WARPSYNC.COLLECTIVE R15, `(.L_x_3988) ;  /* 0x000000000f087348 */ /* 0x000fea0003c00000 */
[----:B------:R0:W1:Y:S02]  /*37d40*/  SHFL.IDX P6, R14, R13, R12, R11 ;  /* 0x0000000c0d0e7389 */ /* 0x00006400000c000b */
[----:B01----:R-:W-:Y:S01]  /*37d50*/  ENDCOLLECTIVE ;  /* 0x000000000000791b */ /* 0x003fe20003800000 */
.L_x_3988:
[----:B------:R-:W-:-:S05]  /*37d60*/  @!P1 IADD3 R6, P2, R3, R5, RZ ;  /* 0x0000000503069210 */ /* 0x000fca0007f5e0ff */
[----:B------:R-:W-:-:S05]  /*37d70*/  @!P1 IMAD.X R7, R2, 0x1, R9, P2 ;  /* 0x0000000102079824 */ /* 0x000fca00010e0609 */
[----:B------:R0:W5:Y:S01]  /*37d80*/  @!P1 LD.E.128 R24, desc[UR42][R6.64] ;  /* 0x0000002a06189980 */ /* 0x000162000c101d00 */
[----:B------:R-:W-:Y:S02]  /*37d90*/  IMAD.MOV.U32 R13, RZ, RZ, R64 ;  /* 0x000000ffff0d7224 */ /* 0x000fe400078e0040 */
[----:B------:R-:W-:-:S07]  /*37da0*/  IMAD.MOV.U32 R4, RZ, RZ, R14 ;  /* 0x000000ffff047224 */ /* 0x000fce00078e000e */
[----:B0----5:R-:W-:Y:S05]  /*37db0*/  WARPSYNC.COLLECTIVE R15, `(.L_x_3989) ;  /* 0x000000000f087348 */ /* 0x021fea0003c00000 */
[----:B------:R1:W2:Y:S02]  /*37dc0*/  SHFL.IDX P6, R14, R13, R12, R11 ;  /* 0x0000000c0d0e7389 */ /* 0x0002a400000c000b */
[----:B012--5:R-:W-:Y:S01]  /*37dd0*/  ENDCOLLECTIVE ;  /* 0x000000000000791b */ /* 0x027fe20003800000 */
.L_x_3989:
        /* <DEDUP_REMOVED lines=10> */
.L_x_3990:
[----:B------:R-:W-:Y:S01]  /*37e80*/  CS2R R60, SRZ ;  /* 0x00000000003c7805 */ /* 0x000fe2000001ff00 */
[----:B------:R-:W-:Y:S01]  /*37e90*/  IMAD.MOV.U32 R13, RZ, RZ, R8 ;  /* 0x000000ffff0d7224 */ /* 0x000fe200078e0008 */
[----:B------:R-:W-:Y:S02]  /*37ea0*/  CS2R R62, SRZ ;  /* 0x00000000003e7805 */ /* 0x000fe4000001ff00 */
[----:B------:R-:W-:Y:S01]  /*37eb0*/  CS2R R20, SRZ ;  /* 0x0000000000147805 */ /* 0x000fe2000001ff00 */
[----:B------:R-:W-:Y:S02]  /*37ec0*/  @!P1 IMAD.MOV.U32 R60, RZ, RZ, R24 ;  /* 0x000000ffff3c9224 */ /* 0x000fe400078e0018 */
[----:B------:R-:W-:-:S07]  /*37ed0*/  IMAD.MOV.U32 R24, RZ, RZ, R14 ;  /* 0x000000ffff187224 */ /* 0x000fce00078e000e */
[----:B------:R-:W-:Y:S05]  /*37ee0*/  WARPSYNC.COLLECTIVE R15, `(.L_x_3991) ;  /* 0x000000000f087348 */ /* 0x000fea0003c00000 */
[----:B------:R0:W1:Y:S02]  /*37ef0*/  SHFL.IDX P6, R14, R13, R12, R11 ;  /* 0x0000000c0d0e7389 */ /* 0x00006400000c000b */
[----:B01----:R-:W-:Y:S01]  /*37f00*/  ENDCOLLECTIVE ;  /* 0x000000000000791b */ /* 0x003fe20003800000 */
.L_x_3991:
[----:B------:R-:W-:Y:S02]  /*37f10*/  @!P1 IMAD.MOV.U32 R61, RZ, RZ, R25 ;  /* 0x000000ffff3d9224 */ /* 0x000fe400078e0019 */
[----:B------:R-:W-:Y:S02]  /*37f20*/  IMAD.MOV.U32 R13, RZ, RZ, R65 ;  /* 0x000000ffff0d7224 */ /* 0x000fe400078e0041 */
[----:B------:R-:W-:-:S07]  /*37f30*/  IMAD.MOV.U32 R25, RZ, RZ, R14 ;  /* 0x000000ffff197224 */ /* 0x000fce00078e000e */
[----:B------:R-:W-:Y:S05]  /*37f40*/  WARPSYNC.COLLECTIVE R15, `(.L_x_3992) ;  /* 0x000000000f087348 */ /* 0x000fea0003c00000 */
[----:B------:R0:W1:Y:S02]  /*37f50*/  SHFL.IDX P6, R14, R13, R12, R11 ;  /* 0x0000000c0d0e7389 */ /* 0x00006400000c000b */
[----:B01----:R-:W-:Y:S01]  /*37f60*/  ENDCOLLECTIVE ;  /* 0x000000000000791b */ /* 0x003fe20003800000 */
.L_x_3992:
[----:B------:R-:W-:Y:S02]  /*37f70*/  @!P1 IMAD.MOV.U32 R62, RZ, RZ, R26 ;  /* 0x000000ffff3e9224 */ /* 0x000fe400078e001a */
[----:B------:R-:W-:Y:S02]  /*37f80*/  IMAD.MOV.U32 R2, RZ, RZ, R60 ;  /* 0x000000ffff027224 */ /* 0x000fe400078e003c */
[----:B------:R-:W-:Y:S02]  /*37f90*/  IMAD.MOV.U32 R3, RZ, RZ, R61 ;  /* 0x000000ffff037224 */ /* 0x000fe400078e003d */
[----:B------:R-:W-:Y:S01]  /*37fa0*/  IMAD.MOV.U32 R13, RZ, RZ, R64 ;  /* 0x000000ffff0d7224 */ /* 0x000fe200078e0040 */
[----:B------:R-:W-:Y:S01]  /*37fb0*/  PRMT R75, R75, 0x5410, R2 ;  /* 0x000054104b4b7816 */ /* 0x000fe20000000002 */
[----:B------:R-:W-:-:S07]  /*37fc0*/  IMAD.MOV.U32 R26, RZ, RZ, R14 ;  /* 0x000000ffff1a7224 */ /* 0x000fce00078e000e */
[----:B------:R-:W-:Y:S05]  /*37fd0*/  WARPSYNC.COLLECTIVE R15, `(.L_x_3993) ;  /* 0x000000000f087348 */ /* 0x000fea0003c00000 */
[----:B------:R0:W1:Y:S02]  /*37fe0*/  SHFL.IDX P6, R14, R13, R12, R11 ;  /* 0x0000000c0d0e7389 */ /* 0x00006400000c000b */
[----:B01----:R-:W-:Y:S01]  /*37ff0*/  ENDCOLLECTIVE ;  /* 0x000000000000791b */ /* 0x003fe20003800000 */
.L_x_3993:
[----:B------:R-:W-:Y:S02]  /*38000*/  PRMT R68, R3, 0x7610, R68 ;  /* 0x0000761003447816 */ /* 0x000fe40000000044 */
[----:B------:R-:W-:Y:S01]  /*38010*/  CS2R R2, SRZ ;  /* 0x0000000000027805 */ /* 0x000fe2000001ff00 */
[----:B------:R-:W-:Y:S02]  /*38020*/  @!P1 IMAD.MOV.U32 R63, RZ, RZ, R27 ;  /* 0x000000ffff3f9224 */ /* 0x000fe400078e001b */
[----:B------:R-:W-:Y:S02]  /*38030*/  @!P1 IMAD.MOV.U32 R2, RZ, RZ, R4 ;  /* 0x000000ffff029224 */ /* 0x000fe400078e0004 */
[----:B------:R-:W-:Y:S02]  /*38040*/  @!P1 IMAD.MOV.U32 R3, RZ, RZ, R5 ;  /* 0x000000ffff039224 */ /* 0x000fe400078e0005 */
[----:B------:R-:W-:Y:S02]  /*38050*/  @!P1 IMAD.MOV.U32 R20, RZ, RZ, R6 ;  /* 0x000000ffff149224 */ /* 0x000fe400078e0006 */
[----:B------:R-:W-:-:S02]  /*38060*/  @!P1 IMAD.MOV.U32 R21, RZ, RZ, R7 ;  /* 0x000000ffff159224 */ /* 0x000fc400078e0007 */
[----:B------:R-:W-:Y:S02]  /*38070*/  IMAD.MOV.U32 R8, RZ, RZ, R62 ;  /* 0x000000ffff087224 */ /* 0x000fe400078e003e */
[----:B------:R-:W-:Y:S02]  /*38080*/  IMAD.MOV.U32 R9, RZ, RZ, R63 ;  /* 0x000000ffff097224 */ /* 0x000fe400078e003f */
[----:B------:R-:W-:Y:S02]  /*38090*/  IMAD.MOV.U32 R4, RZ, RZ, R2 ;  /* 0x000000ffff047224 */ /* 0x000fe400078e0002 */
[----:B------:R-:W-:Y:S02]  /*380a0*/  IMAD.MOV.U32 R5, RZ, RZ, R3 ;  /* 0x000000ffff057224 */ /* 0x000fe400078e0003 */
[----:B------:R-:W-:Y:S02]  /*380b0*/  IMAD.MOV.U32 R6, RZ, RZ, R20 ;  /* 0x000000ffff067224 */ /* 0x000fe400078e0014 */
[----:B------:R-:W-:Y:S01]  /*380c0*/  IMAD.MOV.U32 R7, RZ, RZ, R21 ;  /* 0x000000ffff077224 */ /* 0x000fe200078e0015 */
[----:B------:R-:W-:-:S02]  /*380d0*/  PRMT R66, R8, 0x5410, R9 ;  /* 0x0000541008427816 */ /* 0x000fc40000000009 */
[----:B------:R-:W-:Y:S02]  /*380e0*/  CS2R R8, SRZ ;  /* 0x0000000000087805 */ /* 0x000fe4000001ff00 */
[----:B------:R-:W-:Y:S02]  /*380f0*/  PRMT R65, R65, 0x5410, R4 ;  /* 0x0000541041417816 */ /* 0x000fe40000000004 */
[----:B------:R-:W-:Y:S02]  /*38100*/  PRMT R74, R5, 0x7610, R74 ;  /* 0x00007610054a7816 */ /* 0x000fe4000000004a */
[----:B------:R-:W-:Y:S02]  /*38110*/  PRMT R75, R6, 0x7610, R75 ;  /* 0x00007610064b7816 */ /* 0x000fe4000000004b */
[----:B------:R-:W-:Y:S01]  /*38120*/  PRMT R87, R7, 0x7610, R87 ;  /* 0x0000761007577816 */ /* 0x000fe20000000057 */
[----:B------:R-:W-:Y:S06]  /*38130*/  BRA `(.L_x_3994) ;  /* 0xfffffd08005c7947 */ /* 0x000fec000383ffff */
.L_x_3673:
[----:B0-----:R0:W1:Y:S02]  /*38140*/  SYNCS.PHASECHK.TRANS64.TRYWAIT P1, [R144+URZ+0x32400], R13 ;  /* 0x0324000d900075a7 */ /* 0x001064000802017f */
[----:B-1----:R-:W-:Y:S05]  /*38150*/  @!P1 NANOSLEEP.SYNCS 0x989680 ;  /* 0x009896800000995d */ /* 0x002fea0003900000 */
[----:B------:R-:W1:Y:S02]  /*38160*/  @!P1 SYNCS.PHASECHK.TRANS64 P1, [R144+URZ+0x32400], R13 ;  /* 0x0324000d900095a7 */ /* 0x000e64000802007f */
[----:B-1----:R-:W-:Y:S05]  /*38170*/  @!P1 BRA `(.L_x_3673) ;  /* 0xfffffffc00f09947 */ /* 0x002fea000383ffff */
[----:B------:R-:W-:Y:S05]  /*38180*/  BRA `(.L_x_3995) ;  /* 0xfffffd0800b87947 */ /* 0x000fea000383ffff */
.L_x_3688:
[----:B0-----:R0:W1:Y:S02]  /*38190*/  SYNCS.PHASECHK.TRANS64.TRYWAIT P0, [R2+URZ], R7 ;  /* 0x00000007020075a7 */ /* 0x001064000800017f */
[----:B-1----:R-:W-:Y:S05]  /*381a0*/  @!P0 NANOSLEEP.SYNCS 0x989680 ;  /* 0x009896800000895d */ /* 0x002fea0003900000 */
[----:B------:R-:W1:Y:S02]  /*381b0*/  @!P0 SYNCS.PHASECHK.TRANS64 P0, [R2+URZ], R7 ;  /* 0x00000007020085a7 */ /* 0x000e64000800007f */
[----:B-1----:R-:W-:Y:S05]  /*381c0*/  @!P0 BRA `(.L_x_3688) ;  /* 0xfffffffc00f08947 */ /* 0x002fea000383ffff */
[----:B------:R-:W-:Y:S05]  /*381d0*/  BRA `(.L_x_3687) ;  /* 0xfffffd2000307947 */ /* 0x000fea000383ffff */
.L_x_3695:
[----:B0-----:R0:W1:Y:S02]  /*381e0*/  SYNCS.PHASECHK.TRANS64.TRYWAIT P0, [R4+URZ], R5 ;  /* 0x00000005040075a7 */ /* 0x001064000800017f */
[----:B-1----:R-:W-:Y:S05]  /*381f0*/  @!P0 NANOSLEEP.SYNCS 0x989680 ;  /* 0x009896800000895d */ /* 0x002fea0003900000 */
[----:B------:R-:W1:Y:S02]  /*38200*/  @!P0 SYNCS.PHASECHK.TRANS64 P0, [R4+URZ], R5 ;  /* 0x00000005040085a7 */ /* 0x000e64000800007f */
[----:B-1----:R-:W-:Y:S05]  /*38210*/  @!P0 BRA `(.L_x_3695) ;  /* 0xfffffffc00f08947 */ /* 0x002fea000383ffff */
[----:B------:R-:W-:Y:S05]  /*38220*/  BRA `(.L_x_3694) ;  /* 0xfffffd2400547947 */ /* 0x000fea000383ffff */
.L_x_3720:
[----:B-1----:R1:W2:Y:S02]  /*38230*/  SYNCS.PHASECHK.TRANS64.TRYWAIT P1, [R0+URZ], R9 ;  /* 0x00000009000075a7 */ /* 0x0022a4000802017f */
[----:B--2---:R-:W-:Y:S05]  /*38240*/  @!P1 NANOSLEEP.SYNCS 0x989680 ;  /* 0x009896800000995d */ /* 0x004fea0003900000 */
[----:B------:R-:W2:Y:S02]  /*38250*/  @!P1 SYNCS.PHASECHK.TRANS64 P1, [R0+URZ], R9 ;  /* 0x00000009000095a7 */ /* 0x000ea4000802007f */
[----:B--2---:R-:W-:Y:S05]  /*38260*/  @!P1 BRA `(.L_x_3720) ;  /* 0xfffffffc00f09947 */ /* 0x004fea000383ffff */
[----:B------:R-:W-:Y:S05]  /*38270*/  BRA `(.L_x_3719) ;  /* 0xfffffdd400187947 */ /* 0x000fea000383ffff */
.L_x_3727:
[----:B-1----:R1:W2:Y:S02]  /*38280*/  SYNCS.PHASECHK.TRANS64.TRYWAIT P1, [R6+URZ], R7 ;  /* 0x00000007060075a7 */ /* 0x0022a4000802017f */
[----:B--2---:R-:W-:Y:S05]  /*38290*/  @!P1 NANOSLEEP.SYNCS 0x989680 ;  /* 0x009896800000995d */ /* 0x004fea0003900000 */
[----:B------:R-:W2:Y:S02]  /*382a0*/  @!P1 SYNCS.PHASECHK.TRANS64 P1, [R6+URZ], R7 ;  /* 0x00000007060095a7 */ /* 0x000ea4000802007f */
[----:B--2---:R-:W-:Y:S05]  /*382b0*/  @!P1 BRA `(.L_x_3727) ;  /* 0xfffffffc00f09947 */ /* 0x004fea000383ffff */
[----:B------:R-:W-:Y:S05]  /*382c0*/  BRA `(.L_x_3726) ;  /* 0xfffffdd8003c7947 */ /* 0x000fea000383ffff */
.L_x_3738:
[----:B-1----:R1:W2:Y:S02]  /*382d0*/  SYNCS.PHASECHK.TRANS64.TRYWAIT P0, [R6+URZ], R7 ;  /* 0x00000007060075a7 */ /* 0x0022a4000800017f */
[----:B--2---:R-:W-:Y:S05]  /*382e0*/  @!P0 NANOSLEEP.SYNCS 0x989680 ;  /* 0x009896800000895d */ /* 0x004fea0003900000 */
[----:B------:R-:W2:Y:S02]  /*382f0*/  @!P0 SYNCS.PHASECHK.TRANS64 P0, [R6+URZ], R7 ;  /* 0x00000007060085a7 */ /* 0x000ea4000800007f */
[----:B--2---:R-:W-:Y:S05]  /*38300*/  @!P0 BRA `(.L_x_3738) ;  /* 0xfffffffc00f08947 */ /* 0x004fea000383ffff */
[----:B------:R-:W-:Y:S05]  /*38310*/  BRA `(.L_x_3737) ;  /* 0xfffffe7000ac7947 */ /* 0x000fea000383ffff */
.L_x_3745:
[----:B--2---:R2:W3:Y:S02]  /*38320*/  SYNCS.PHASECHK.TRANS64.TRYWAIT P0, [R6+URZ], R7 ;  /* 0x00000007060075a7 */ /* 0x0044e4000800017f */
[----:B---3--:R-:W-:Y:S05]  /*38330*/  @!P0 NANOSLEEP.SYNCS 0x989680 ;  /* 0x009896800000895d */ /* 0x008fea0003900000 */
[----:B------:R-:W3:Y:S02]  /*38340*/  @!P0 SYNCS.PHASECHK.TRANS64 P0, [R6+URZ], R7 ;  /* 0x00000007060085a7 */ /* 0x000ee4000800007f */
[----:B---3--:R-:W-:Y:S05]  /*38350*/  @!P0 BRA `(.L_x_3745) ;  /* 0xfffffffc00f08947 */ /* 0x008fea000383ffff */
[----:B------:R-:W-:Y:S05]  /*38360*/  BRA `(.L_x_3744) ;  /* 0xfffffe7400d07947 */ /* 0x000fea000383ffff */
.L_x_3772:
[----:B------:R-:W-:Y:S02]  /*38370*/  IMAD.MOV.U32 R13, RZ, RZ, R3 ;  /* 0x000000ffff0d7224 */ /* 0x000fe400078e0003 */
[----:B------:R-:W-:Y:S02]  /*38380*/  IMAD.MOV.U32 R12, RZ, RZ, RZ ;  /* 0x000000ffff0c7224 */ /* 0x000fe400078e00ff */
[----:B------:R-:W-:Y:S02]  /*38390*/  IMAD.MOV.U32 R11, RZ, RZ, 0x181f ;  /* 0x0000181fff0b7424 */ /* 0x000fe400078e00ff */
[----:B------:R-:W-:-:S07]  /*383a0*/  IMAD.MOV.U32 R15, RZ, RZ, -0x1 ;  /* 0xffffffffff0f7424 */ /* 0x000fce00078e00ff */
[----:B01----:R-:W-:Y:S05]  /*383b0*/  WARPSYNC.COLLECTIVE R15, `(.L_x_3996) ;  /* 0x000000000f087348 */ /* 0x003fea0003c00000 */
[----:B------:R2:W3:Y:S02]  /*383c0*/  SHFL.IDX P6, R14, R13, R12, R11 ;  /* 0x0000000c0d0e7389 */ /* 0x0004e400000c000b */
[----:B0123--:R-:W-:Y:S01]  /*383d0*/  ENDCOLLECTIVE ;  /* 0x000000000000791b */ /* 0x00ffe20003800000 */
.L_x_3996:
[----:B------:R-:W-:Y:S02]  /*383e0*/  IMAD.MOV.U32 R13, RZ, RZ, R2 ;  /* 0x000000ffff0d7224 */ /* 0x000fe400078e0002 */
[----:B------:R-:W-:-:S07]  /*383f0*/  IMAD.MOV.U32 R0, RZ, RZ, R14 ;  /* 0x000000ffff007224 */ /* 0x000fce00078e000e */
[----:B------:R-:W-:Y:S05]  /*38400*/  WARPSYNC.COLLECTIVE R15, `(.L_x_3997) ;  /* 0x000000000f087348 */ /* 0x000fea0003c00000 */
[----:B------:R0:W1:Y:S02]  /*38410*/  SHFL.IDX P6, R14, R13, R12, R11 ;  /* 0x0000000c0d0e7389 */ /* 0x00006400000c000b */
[----:B01----:R-:W-:Y:S01]  /*38420*/  ENDCOLLECTIVE ;  /* 0x000000000000791b */ /* 0x003fe20003800000 */
.L_x_3997:
[----:B------:R-:W-:Y:S05]  /*38430*/  BRA `(.L_x_3998) ;  /* 0xffffff5c00647947 */ /* 0x000fea000383ffff */
.L_x_3775:
[----:B------:R-:W-:Y:S01]  /*38440*/  BSSY B1, `(.L_x_3999) ;  /* 0x0000008000017945 */ /* 0x000fe20003800000 */
[----:B------:R-:W-:Y:S02]  /*38450*/  IMAD.MOV.U32 R13, RZ, RZ, R3 ;  /* 0x000000ffff0d7224 */ /* 0x000fe400078e0003 */
[----:B------:R-:W-:Y:S02]  /*38460*/  IMAD.MOV.U32 R12, RZ, RZ, 0x1 ;  /* 0x00000001ff0c7424 */ /* 0x000fe400078e00ff */
[----:B---3--:R-:W-:Y:S02]  /*38470*/  IMAD.MOV.U32 R11, RZ, RZ, 0x181f ;  /* 0x0000181fff0b7424 */ /* 0x008fe400078e00ff */
[----:B------:R-:W-:-:S07]  /*38480*/  IMAD.MOV.U32 R15, RZ, RZ, -0x1 ;  /* 0xffffffffff0f7424 */ /* 0x000fce00078e00ff */
[----:B012-4-:R-:W-:Y:S05]  /*38490*/  WARPSYNC.COLLECTIVE R15, `(.L_x_4000) ;  /* 0x000000000f087348 */ /* 0x017fea0003c00000 */
[----:B----4-:R3:W4:Y:S02]  /*384a0*/  SHFL.IDX P6, R14, R13, R12, R11 ;  /* 0x0000000c0d0e7389 */ /* 0x01072400000c000b */
[----:B01234-:R-:W-:Y:S01]  /*384b0*/  ENDCOLLECTIVE ;  /* 0x000000000000791b */ /* 0x01ffe20003800000 */
.L_x_4000:
[----:B------:R-:W-:Y:S05]  /*384c0*/  BSYNC B1 ;  /* 0x0000000000017941 */ /* 0x000fea0003800000 */
.L_x_3999:
        /* <DEDUP_REMOVED lines=8> */
.L_x_4001:
[----:B------:R-:W-:Y:S05]  /*38550*/  BRA `(.L_x_4002) ;  /* 0xffffff5c00887947 */ /* 0x000fea000383ffff */
.L_x_3778:
[----:B------:R-:W-:Y:S01]  /*38560*/  BSSY B1, `(.L_x_4003) ;  /* 0x0000008000017945 */ /* 0x000fe20003800000 */
[----:B------:R-:W-:Y:S01]  /*38570*/  IMAD.MOV.U32 R13, RZ, RZ, R3 ;  /* 0x000000ffff0d7224 */ /* 0x000fe200078e0003 */
[----:B0-----:R-:W-:Y:S01]  /*38580*/  MOV R15, 0xffffffff ;  /* 0xffffffff000f7802 */ /* 0x001fe20000000f00 */
[----:B------:R-:W-:Y:S02]  /*38590*/  IMAD.MOV.U32 R12, RZ, RZ, 0x2 ;  /* 0x00000002ff0c7424 */ /* 0x000fe400078e00ff */
[----:B------:R-:W-:-:S07]  /*385a0*/  IMAD.MOV.U32 R11, RZ, RZ, 0x181f ;  /* 0x0000181fff0b7424 */ /* 0x000fce00078e00ff */
[----:B-1234-:R-:W-:Y:S05]  /*385b0*/  WARPSYNC.COLLECTIVE R15, `(.L_x_4004) ;  /* 0x000000000f087348 */ /* 0x01efea0003c00000 */
[----:B----4-:R0:W4:Y:S02]  /*385c0*/  SHFL.IDX P6, R14, R13, R12, R11 ;  /* 0x0000000c0d0e7389 */ /* 0x01012400000c000b */
[----:B01234-:R-:W-:Y:S01]  /*385d0*/  ENDCOLLECTIVE ;  /* 0x000000000000791b */ /* 0x01ffe20003800000 */
.L_x_4004:
[----:B------:R-:W-:Y:S05]  /*385e0*/  BSYNC B1 ;  /* 0x0000000000017941 */ /* 0x000fea0003800000 */
.L_x_4003:
        /* <DEDUP_REMOVED lines=8> */
.L_x_4005:
[----:B------:R-:W-:Y:S05]  /*38670*/  BRA `(.L_x_4006) ;  /* 0xffffff5c00a87947 */ /* 0x000fea000383ffff */
.L_x_3781:
[----:B------:R-:W-:Y:S01]  /*38680*/  BSSY B1, `(.L_x_4007) ;  /* 0x0000008000017945 */ /* 0x000fe20003800000 */
[----:B------:R-:W-:Y:S02]  /*38690*/  IMAD.MOV.U32 R13, RZ, RZ, R3 ;  /* 0x000000ffff0d7224 */ /* 0x000fe400078e0003 */
[----:B------:R-:W-:Y:S02]  /*386a0*/  IMAD.MOV.U32 R12, RZ, RZ, 0x3 ;  /* 0x00000003ff0c7424 */ /* 0x000fe400078e00ff */
[----:B0-----:R-:W-:Y:S02]  /*386b0*/  IMAD.MOV.U32 R11, RZ, RZ, 0x181f ;  /* 0x0000181fff0b7424 */ /* 0x001fe400078e00ff */
[----:B------:R-:W-:-:S07]  /*386c0*/  IMAD.MOV.U32 R15, RZ, RZ, -0x1 ;  /* 0xffffffffff0f7424 */ /* 0x000fce00078e00ff */
[----:B-1234-:R-:W-:Y:S05]  /*386d0*/  WARPSYNC.COLLECTIVE R15, `(.L_x_4008) ;  /* 0x000000000f087348 */ /* 0x01efea0003c00000 */
[----:B------:R0:W0:Y:S02]  /*386e0*/  SHFL.IDX P6, R14, R13, R12, R11 ;  /* 0x0000000c0d0e7389 */ /* 0x00002400000c000b */
[----:B01234-:R-:W-:Y:S01]  /*386f0*/  ENDCOLLECTIVE ;  /* 0x000000000000791b */ /* 0x01ffe20003800000 */
.L_x_4008:
[----:B------:R-:W-:Y:S05]  /*38700*/  BSYNC B1 ;  /* 0x0000000000017941 */ /* 0x000fea0003800000 */
.L_x_4007:
        /* <DEDUP_REMOVED lines=8> */
.L_x_4009:
[----:B------:R-:W-:Y:S05]  /*38790*/  BRA `(.L_x_4010) ;  /* 0xffffff5c00c87947 */ /* 0x000fea000383ffff */
.L_x_3806:
        /* <DEDUP_REMOVED lines=11> */
.L_x_4012:
[----:B------:R-:W-:Y:S05]  /*38850*/  BSYNC B1 ;  /* 0x0000000000017941 */ /* 0x000fea0003800000 */
.L_x_4011:
[----:B------:R-:W-:Y:S05]  /*38860*/  BRA `(.L_x_4013) ;  /* 0xffffff7800047947 */ /* 0x000fea000383ffff */
.L_x_3808:
[----:B------:R-:W-:Y:S01]  /*38870*/  BSSY B1, `(.L_x_4014) ;  /* 0x0000006000017945 */ /* 0x000fe20003800000 */
[----:B------:R-:W-:-:S07]  /*38880*/  IMAD.MOV.U32 R15, RZ, RZ, -0x1 ;  /* 0xffffffffff0f7424 */ /* 0x000fce00078e00ff */
[----:B01----:R-:W-:Y:S05]  /*38890*/  WARPSYNC.COLLECTIVE R15, `(.L_x_4015) ;  /* 0x000000000f0c7348 */ /* 0x003fea0003c00000 */
[----:B------:R-:W-:Y:S02]  /*388a0*/  ELECT P6, UR62, PT ;  /* 0x00000000003e782f */ /* 0x000fe400038c0000 */
[----:B------:R-:W-:Y:S01]  /*388b0*/  MOV R14, UR62 ;  /* 0x0000003e000e7c02 */ /* 0x000fe20008000f00 */
[----:B01----:R-:W-:Y:S10]  /*388c0*/  ENDCOLLECTIVE ;  /* 0x000000000000791b */ /* 0x003ff40003800000 */
.L_x_4015:
[----:B------:R-:W-:Y:S05]  /*388d0*/  BSYNC B1 ;  /* 0x0000000000017941 */ /* 0x000fea0003800000 */
.L_x_4014:
[----:B------:R-:W-:Y:S05]  /*388e0*/  BRA `(.L_x_3807) ;  /* 0xffffff7400fc7947 */ /* 0x000fea000383ffff */
.L_x_3810:
[----:B-1----:R-:W2:Y:S02]  /*388f0*/  LDL R5, [R1+0x470] ;  /* 0x0004700001057983 */ /* 0x002ea40000100800 */
[----:B--2---:R1:W2:Y:S02]  /*38900*/  SYNCS.PHASECHK.TRANS64.TRYWAIT P0, [R5+URZ+0x32420], R4 ;  /* 0x03242004050075a7 */ /* 0x0042a4000800017f */
[----:B--2---:R-:W-:Y:S05]  /*38910*/  @!P0 NANOSLEEP.SYNCS 0x989680 ;  /* 0x009896800000895d */ /* 0x004fea0003900000 */
[----:B------:R-:W2:Y:S02]  /*38920*/  @!P0 SYNCS.PHASECHK.TRANS64 P0, [R5+URZ+0x32420], R4 ;  /* 0x03242004050085a7 */ /* 0x000ea4000800007f */
[----:B--2---:R-:W-:Y:S05]  /*38930*/  @!P0 BRA `(.L_x_3810) ;  /* 0xfffffffc00ec8947 */ /* 0x004fea000383ffff */
[----:B------:R-:W-:Y:S05]  /*38940*/  BRA `(.L_x_4016) ;  /* 0xffffff78000c7947 */ /* 0x000fea000383ffff */
.L_x_3814:
[----:B-1----:R1:W2:Y:S02]  /*38950*/  SYNCS.PHASECHK.TRANS64.TRYWAIT P0, [R4+URZ+0x324a0], R9 ;  /* 0x0324a009040075a7 */ /* 0x0022a4000800017f */
[----:B--2---:R-:W-:Y:S05]  /*38960*/  @!P0 NANOSLEEP.SYNCS 0x989680 ;  /* 0x009896800000895d */ /* 0x004fea0003900000 */
[----:B------:R-:W2:Y:S02]  /*38970*/  @!P0 SYNCS.PHASECHK.TRANS64 P0, [R4+URZ+0x324a0], R9 ;  /* 0x0324a009040085a7 */ /* 0x000ea4000800007f */
[----:B--2---:R-:W-:Y:S05]  /*38980*/  @!P0 BRA `(.L_x_3814) ;  /* 0xfffffffc00f08947 */ /* 0x004fea000383ffff */
[----:B------:R-:W-:Y:S05]  /*38990*/  BRA `(.L_x_4017) ;  /* 0xffffff7800347947 */ /* 0x000fea000383ffff */
.L_x_3819:
[----:B--2---:R2:W3:Y:S02]  /*389a0*/  SYNCS.PHASECHK.TRANS64.TRYWAIT P0, [R4+URZ+0x324c0], R9 ;  /* 0x0324c009040075a7 */ /* 0x0044e4000800017f */
[----:B---3--:R-:W-:Y:S05]  /*389b0*/  @!P0 NANOSLEEP.SYNCS 0x989680 ;  /* 0x009896800000895d */ /* 0x008fea0003900000 */
[----:B------:R-:W3:Y:S02]  /*389c0*/  @!P0 SYNCS.PHASECHK.TRANS64 P0, [R4+URZ+0x324c0], R9 ;  /* 0x0324c009040085a7 */ /* 0x000ee4000800007f */
[----:B---3--:R-:W-:Y:S05]  /*389d0*/  @!P0 BRA `(.L_x_3819) ;  /* 0xfffffffc00f08947 */ /* 0x008fea000383ffff */
[----:B------:R-:W-:Y:S05]  /*389e0*/  BRA `(.L_x_4018) ;  /* 0xffffff7800b87947 */ /* 0x000fea000383ffff */
.L_x_3829:
[----:B-1----:R1:W2:Y:S02]  /*389f0*/  SYNCS.PHASECHK.TRANS64.TRYWAIT P1, [R5+URZ+0x324a0], R6 ;  /* 0x0324a006050075a7 */ /* 0x0022a4000802017f */
[----:B--2---:R-:W-:Y:S05]  /*38a00*/  @!P1 NANOSLEEP.SYNCS 0x989680 ;  /* 0x009896800000995d */ /* 0x004fea0003900000 */
[----:B------:R-:W2:Y:S02]  /*38a10*/  @!P1 SYNCS.PHASECHK.TRANS64 P1, [R5+URZ+0x324a0], R6 ;  /* 0x0324a006050095a7 */ /* 0x000ea4000802007f */
[----:B--2---:R-:W-:Y:S05]  /*38a20*/  @!P1 BRA `(.L_x_3829) ;  /* 0xfffffffc00f09947 */ /* 0x004fea000383ffff */
[----:B------:R-:W-:Y:S05]  /*38a30*/  BRA `(.L_x_4019) ;  /* 0xffffff8000507947 */ /* 0x000fea000383ffff */
.L_x_3834:
[----:B--2---:R2:W3:Y:S02]  /*38a40*/  SYNCS.PHASECHK.TRANS64.TRYWAIT P1, [R5+URZ+0x324c0], R6 ;  /* 0x0324c006050075a7 */ /* 0x0044e4000802017f */
[----:B---3--:R-:W-:Y:S05]  /*38a50*/  @!P1 NANOSLEEP.SYNCS 0x989680 ;  /* 0x009896800000995d */ /* 0x008fea0003900000 */
[----:B------:R-:W3:Y:S02]  /*38a60*/  @!P1 SYNCS.PHASECHK.TRANS64 P1, [R5+URZ+0x324c0], R6 ;  /* 0x0324c006050095a7 */ /* 0x000ee4000802007f */
[----:B---3--:R-:W-:Y:S05]  /*38a70*/  @!P1 BRA `(.L_x_3834) ;  /* 0xfffffffc00f09947 */ /* 0x008fea000383ffff */
[----:B------:R-:W-:Y:S05]  /*38a80*/  BRA `(.L_x_4020) ;  /* 0xffffff8000d07947 */ /* 0x000fea000383ffff */
.L_x_3858:
[----:B------:R-:W3:Y:S01]  /*38a90*/  S2R R4, SR_TID.X ;  /* 0x0000000000047919 */ /* 0x000ee20000002100 */
[----:B------:R-:W-:Y:S01]  /*38aa0*/  BSSY B0, `(.L_x_4021) ;  /* 0x000000a000007945 */ /* 0x000fe20003800000 */
[----:B------:R-:W-:Y:S02]  /*38ab0*/  IMAD.MOV.U32 R12, RZ, RZ, RZ ;  /* 0x000000ffff0c7224 */ /* 0x000fe400078e00ff */
[----:B0-----:R-:W-:Y:S02]  /*38ac0*/  IMAD.MOV.U32 R11, RZ, RZ, 0x1f ;  /* 0x0000001fff0b7424 */ /* 0x001fe400078e00ff */
[----:B------:R-:W-:Y:S01]  /*38ad0*/  IMAD.MOV.U32 R15, RZ, RZ, -0x1 ;  /* 0xffffffffff0f7424 */ /* 0x000fe200078e00ff */
[----:B---3--:R-:W-:-:S04]  /*38ae0*/  SHF.R.U32.HI R4, RZ, 0x5, R4 ;  /* 0x00000005ff047819 */ /* 0x008fc80000011604 */
[----:B------:R-:W-:-:S05]  /*38af0*/  LOP3.LUT R4, R4, 0x3, RZ, 0xc0, !PT ;  /* 0x0000000304047812 */ /* 0x000fca00078ec0ff */
[----:B------:R-:W-:-:S07]  /*38b00*/  IMAD.MOV.U32 R13, RZ, RZ, R4 ;  /* 0x000000ffff0d7224 */ /* 0x000fce00078e0004 */
[----:B-12---:R-:W-:Y:S05]  /*38b10*/  WARPSYNC.COLLECTIVE R15, `(.L_x_4022) ;  /* 0x000000000f087348 */ /* 0x006fea0003c00000 */
[----:B------:R0:W3:Y:S02]  /*38b20*/  SHFL.IDX P6, R14, R13, R12, R11 ;  /* 0x0000000c0d0e7389 */ /* 0x0000e400000c000b */
[----:B0123--:R-:W-:Y:S01]  /*38b30*/  ENDCOLLECTIVE ;  /* 0x000000000000791b */ /* 0x00ffe20003800000 */
.L_x_4022:
[----:B------:R-:W-:Y:S05]  /*38b40*/  BSYNC B0 ;  /* 0x0000000000007941 */ /* 0x000fea0003800000 */
.L_x_4021:
[----:B------:R-:W-:Y:S05]  /*38b50*/  BRA `(.L_x_4023) ;  /* 0xffffff9000bc7947 */ /* 0x000fea000383ffff */
.L_x_3860:
[----:B------:R-:W-:Y:S01]  /*38b60*/  BSSY B0, `(.L_x_4024) ;  /* 0x0000006000007945 */ /* 0x000fe20003800000 */
[----:B------:R-:W-:-:S07]  /*38b70*/  IMAD.MOV.U32 R15, RZ, RZ, -0x1 ;  /* 0xffffffffff0f7424 */ /* 0x000fce00078e00ff */
[----:B012-4-:R-:W-:Y:S05]  /*38b80*/  WARPSYNC.COLLECTIVE R15, `(.L_x_4025) ;  /* 0x000000000f0c7348 */ /* 0x017fea0003c00000 */
[----:B------:R-:W-:Y:S02]  /*38b90*/  ELECT P6, UR62, PT ;  /* 0x00000000003e782f */ /* 0x000fe400038c0000 */
[----:B------:R-:W-:Y:S01]  /*38ba0*/  MOV R14, UR62 ;  /* 0x0000003e000e7c02 */ /* 0x000fe20008000f00 */
[----:B012-4-:R-:W-:Y:S10]  /*38bb0*/  ENDCOLLECTIVE ;  /* 0x000000000000791b */ /* 0x017ff40003800000 */
.L_x_4025:
[----:B------:R-:W-:Y:S05]  /*38bc0*/  BSYNC B0 ;  /* 0x0000000000007941 */ /* 0x000fea0003800000 */
.L_x_4024:
[----:B------:R-:W-:Y:S05]  /*38bd0*/  BRA `(.L_x_4026) ;  /* 0xffffff9000c87947 */ /* 0x000fea000383ffff */
.L_x_3862:
[----:B--2---:R2:W3:Y:S02]  /*38be0*/  SYNCS.PHASECHK.TRANS64.TRYWAIT P0, [R0+URZ+0x32440], R2 ;  /* 0x03244002000075a7 */ /* 0x0044e4000800017f */
[----:B---3--:R-:W-:Y:S05]  /*38bf0*/  @!P0 NANOSLEEP.SYNCS 0x989680 ;  /* 0x009896800000895d */ /* 0x008fea0003900000 */
[----:B------:R-:W3:Y:S02]  /*38c00*/  @!P0 SYNCS.PHASECHK.TRANS64 P0, [R0+URZ+0x32440], R2 ;  /* 0x03244002000085a7 */ /* 0x000ee4000800007f */
[----:B---3--:R-:W-:Y:S05]  /*38c10*/  @!P0 BRA `(.L_x_3862) ;  /* 0xfffffffc00f08947 */ /* 0x008fea000383ffff */
[----:B------:R-:W-:Y:S05]  /*38c20*/  BRA `(.L_x_4027) ;  /* 0xffffff9400307947 */ /* 0x000fea000383ffff */
.L_x_3866:
        /* <DEDUP_REMOVED lines=10> */
.L_x_4028:
[----:B------:R0:W-:Y:S01]  /*38cd0*/  STL [R1+0x498], R8 ;  /* 0x0004980801007387 */ /* 0x0001e20000100800 */
[----:B------:R-:W-:Y:S02]  /*38ce0*/  IMAD.MOV.U32 R13, RZ, RZ, R3 ;  /* 0x000000ffff0d7224 */ /* 0x000fe400078e0003 */
[----:B------:R-:W-:-:S07]  /*38cf0*/  IMAD.MOV.U32 R4, RZ, RZ, R14 ;  /* 0x000000ffff047224 */ /* 0x000fce00078e000e */
[----:B0-----:R-:W-:Y:S05]  /*38d00*/  WARPSYNC.COLLECTIVE R15, `(.L_x_4029) ;  /* 0x000000000f087348 */ /* 0x001fea0003c00000 */
[----:B------:R1:W2:Y:S02]  /*38d10*/  SHFL.IDX P6, R14, R13, R12, R11 ;  /* 0x0000000c0d0e7389 */ /* 0x0002a400000c000b */
[----:B012---:R-:W-:Y:S01]  /*38d20*/  ENDCOLLECTIVE ;  /* 0x000000000000791b */ /* 0x007fe20003800000 */
.L_x_4029:
[----:B------:R-:W-:Y:S02]  /*38d30*/  IMAD.MOV.U32 R13, RZ, RZ, R2 ;  /* 0x000000ffff0d7224 */ /* 0x000fe400078e0002 */
[----:B------:R-:W-:Y:S02]  /*38d40*/  IMAD.MOV.U32 R12, RZ, RZ, 0x1 ;  /* 0x00000001ff0c7424 */ /* 0x000fe400078e00ff */
[----:B------:R-:W-:-:S07]  /*38d50*/  IMAD.MOV.U32 R5, RZ, RZ, R14 ;  /* 0x000000ffff057224 */ /* 0x000fce00078e000e */
[----:B------:R-:W-:Y:S05]  /*38d60*/  WARPSYNC.COLLECTIVE R15, `(.L_x_4030) ;  /* 0x000000000f087348 */ /* 0x000fea0003c00000 */
[----:B------:R0:W1:Y:S02]  /*38d70*/  SHFL.IDX P6, R14, R13, R12, R11 ;  /* 0x0000000c0d0e7389 */ /* 0x00006400000c000b */
[----:B01----:R-:W-:Y:S01]  /*38d80*/  ENDCOLLECTIVE ;  /* 0x000000000000791b */ /* 0x003fe20003800000 */
.L_x_4030:
[----:B------:R-:W-:Y:S02]  /*38d90*/  IMAD.MOV.U32 R13, RZ, RZ, R3 ;  /* 0x000000ffff0d7224 */ /* 0x000fe400078e0003 */
[----:B------:R-:W-:Y:S02]  /*38da0*/  IMAD R0, R0, R7, RZ ;  /* 0x0000000700007224 */ /* 0x000fe400078e02ff */
[----:B------:R-:W-:-:S07]  /*38db0*/  IMAD.MOV.U32 R7, RZ, RZ, R14 ;  /* 0x000000ffff077224 */ /* 0x000fce00078e000e */
[----:B------:R-:W-:Y:S05]  /*38dc0*/  WARPSYNC.COLLECTIVE R15, `(.L_x_4031) ;  /* 0x000000000f087348 */ /* 0x000fea0003c00000 */
[----:B------:R0:W1:Y:S02]  /*38dd0*/  SHFL.IDX P6, R14, R13, R12, R11 ;  /* 0x0000000c0d0e7389 */ /* 0x00006400000c000b */
[----:B01----:R-:W-:Y:S01]  /*38de0*/  ENDCOLLECTIVE ;  /* 0x000000000000791b */ /* 0x003fe20003800000 */
.L_x_4031:
        /* <DEDUP_REMOVED lines=10> */
.L_x_4032:
        /* <DEDUP_REMOVED lines=15> */
.L_x_4033:
        /* <DEDUP_REMOVED lines=19> */
.L_x_4034:
[----:B------:R-:W-:-:S05]  /*390b0*/  @!P1 LEA R5, P2, R10, R4, 0x1 ;  /* 0x000000040a059211 */ /* 0x000fca00078408ff */
[----:B------:R-:W-:-:S05]  /*390c0*/  @!P1 IMAD.X R4, RZ, RZ, R6, P2 ;  /* 0x000000ffff049224 */ /* 0x000fca00010e0606 */
[----:B------:R-:W-:Y:S01]  /*390d0*/  @!P1 LOP3.LUT R5, R5, R4, RZ, 0x3c, !PT ;  /* 0x0000000405059212 */ /* 0x000fe200078e3cff */
[----:B------:R-:W-:-:S03]  /*390e0*/  IMAD.MOV.U32 R13, RZ, RZ, R3 ;  /* 0x000000ffff0d7224 */ /* 0x000fc600078e0003 */
[----:B------:R-:W-:-:S04]  /*390f0*/  @!P1 LOP3.LUT R4, R5, R4, RZ, 0x3c, !PT ;  /* 0x0000000405049212 */ /* 0x000fc800078e3cff */
[----:B------:R-:W-:Y:S02]  /*39100*/  @!P1 LOP3.LUT R5, R5, R4, RZ, 0x3c, !PT ;  /* 0x0000000405059212 */ /* 0x000fe400078e3cff */
[----:B------:R-:W-:-:S07]  /*39110*/  MOV R6, R14 ;  /* 0x0000000e00067202 */ /* 0x000fce0000000f00 */
[----:B------:R-:W-:Y:S05]  /*39120*/  WARPSYNC.COLLECTIVE R15, `(.L_x_4035) ;  /* 0x000000000f087348 */ /* 0x000fea0003c00000 */
[----:B------:R0:W1:Y:S02]  /*39130*/  SHFL.IDX P6, R14, R13, R12, R11 ;  /* 0x0000000c0d0e7389 */ /* 0x00006400000c000b */
[----:B01----:R-:W-:Y:S01]  /*39140*/  ENDCOLLECTIVE ;  /* 0x000000000000791b */ /* 0x003fe20003800000 */
.L_x_4035:
        /* <DEDUP_REMOVED lines=13> */
.L_x_4036:
        /* <DEDUP_REMOVED lines=10> */
.L_x_4037:
        /* <DEDUP_REMOVED lines=13> */
.L_x_4038:
        /* <DEDUP_REMOVED lines=10> */
.L_x_4039:
        /* <DEDUP_REMOVED lines=13> */
.L_x_4040:
        /* <DEDUP_REMOVED lines=10> */
.L_x_4041:
        /* <DEDUP_REMOVED lines=11> */
.L_x_4042:
        /* <DEDUP_REMOVED lines=14> */
.L_x_4043:
[----:B------:R-:W-:Y:S01]  /*39730*/  IMAD.MOV.U32 R3, RZ, RZ, R14 ;  /* 0x000000ffff037224 */ /* 0x000fe200078e000e */
[----:B------:R-:W-:Y:S06]  /*39740*/  BRA `(.L_x_4044) ;  /* 0xffffff9400d47947 */ /* 0x000fec000383ffff */
.L_x_3870:
        /* <DEDUP_REMOVED lines=36> */
.L_x_4046:
[----:B------:R-:W-:Y:S05]  /*39990*/  BSYNC B0 ;  /* 0x0000000000007941 */ /* 0x000fea0003800000 */
.L_x_4045:
        /* <DEDUP_REMOVED lines=10> */
.L_x_4047:
        /* <DEDUP_REMOVED lines=16> */
.L_x_4048:
        /* <DEDUP_REMOVED lines=15> */
.L_x_4049:
        /* <DEDUP_REMOVED lines=9> */
.L_x_4050:
[----:B------:R-:W-:-:S04]  /*39cc0*/  @!P4 LOP3.LUT R4, R5, R4, RZ, 0x3c, !PT ;  /* 0x000000040504c212 */ /* 0x000fc800078e3cff */
[----:B------:R-:W-:-:S05]  /*39cd0*/  @!P4 LOP3.LUT R5, R5, R4, RZ, 0x3c, !PT ;  /* 0x000000040505c212 */ /* 0x000fca00078e3cff */
[----:B------:R-:W-:Y:S01]  /*39ce0*/  @!PT LDS RZ, [RZ] ;  /* 0x00000000fffff984 */ /* 0x000fe20000000800 */
[----:B------:R-:W-:Y:S01]  /*39cf0*/  @!PT LDS RZ, [RZ] ;  /* 0x00000000fffff984 */ /* 0x000fe20000000800 */
[----:B------:R-:W-:Y:S01]  /*39d00*/  @!PT LDS RZ, [RZ] ;  /* 0x00000000fffff984 */ /* 0x000fe20000000800 */
[----:B------:R0:W-:Y:S01]  /*39d10*/  @!P4 LDGSTS.E.BYPASS.LTC128B.128 [R7+0x22c00], desc[UR42][R4.64], !P3 ;  /* 0x22c000000407cfae */ /* 0x0001e2000d901d6a */
[----:B------:R-:W-:-:S03]  /*39d20*/  MOV R13, R2 ;  /* 0x00000002000d7202 */ /* 0x000fc60000000f00 */
        /* <DEDUP_REMOVED lines=8> */
.L_x_4051:
        /* <DEDUP_REMOVED lines=9> */
.L_x_4052:
        /* <DEDUP_REMOVED lines=15> */
.L_x_4053:
        /* <DEDUP_REMOVED lines=9> */
.L_x_4054:
        /* <DEDUP_REMOVED lines=15> */
.L_x_4055:
        /* <DEDUP_REMOVED lines=9> */
.L_x_4056:
        /* <DEDUP_REMOVED lines=14> */
.L_x_4057:
        /* <DEDUP_REMOVED lines=19> */
.L_x_4058:
[----:B------:R-:W-:Y:S02]  /*3a350*/  IMAD.MOV.U32 R13, RZ, RZ, R2 ;  /* 0x000000ffff0d7224 */ /* 0x000fe400078e0002 */
[----:B------:R-:W-:-:S07]  /*3a360*/  IMAD.MOV.U32 R6, RZ, RZ, R14 ;  /* 0x000000ffff067224 */ /* 0x000fce00078e000e */
[----:B------:R-:W-:Y:S05]  /*3a370*/  WARPSYNC.COLLECTIVE R15, `(.L_x_4059) ;  /* 0x000000000f087348 */ /* 0x000fea0003c00000 */
[----:B------:R0:W1:Y:S02]  /*3a380*/  SHFL.IDX P6, R14, R13, R12, R11 ;  /* 0x0000000c0d0e7389 */ /* 0x00006400000c000b */
[----:B01----:R-:W-:Y:S01]  /*3a390*/  ENDCOLLECTIVE ;  /* 0x000000000000791b */ /* 0x003fe20003800000 */
.L_x_4059:
[----:B------:R-:W-:Y:S02]  /*3a3a0*/  IMAD.MOV.U32 R13, RZ, RZ, R0 ;  /* 0x000000ffff0d7224 */ /* 0x000fe400078e0000 */
[----:B------:R-:W-:Y:S02]  /*3a3b0*/  IMAD.MOV.U32 R12, RZ, RZ, 0x7 ;  /* 0x00000007ff0c7424 */ /* 0x000fe400078e00ff */
[----:B------:R-:W-:-:S07]  /*3a3c0*/  IMAD.MOV.U32 R4, RZ, RZ, R14 ;  /* 0x000000ffff047224 */ /* 0x000fce00078e000e */
[----:B------:R-:W-:Y:S05]  /*3a3d0*/  WARPSYNC.COLLECTIVE R15, `(.L_x_4060) ;  /* 0x000000000f087348 */ /* 0x000fea0003c00000 */
[----:B------:R0:W1:Y:S02]  /*3a3e0*/  SHFL.IDX P6, R14, R13, R12, R11 ;  /* 0x0000000c0d0e7389 */ /* 0x00006400000c000b */
[----:B01----:R-:W-:Y:S01]  /*3a3f0*/  ENDCOLLECTIVE ;  /* 0x000000000000791b */ /* 0x003fe20003800000 */
.L_x_4060:
        /* <DEDUP_REMOVED lines=10> */
.L_x_4061:
        /* <DEDUP_REMOVED lines=9> */
.L_x_3875:
[----:B0-----:R-:W4:Y:S02]  /*3a530*/  LDL R2, [R1+0x470] ;  /* 0x0004700001027983 */ /* 0x001f240000100800 */
[----:B----4-:R0:W4:Y:S02]  /*3a540*/  SYNCS.PHASECHK.TRANS64.TRYWAIT P0, [R2+URZ+0x32420], R0 ;  /* 0x03242000020075a7 */ /* 0x010124000800017f */
[----:B----4-:R-:W-:Y:S05]  /*3a550*/  @!P0 NANOSLEEP.SYNCS 0x989680 ;  /* 0x009896800000895d */ /* 0x010fea0003900000 */
[----:B------:R-:W4:Y:S02]  /*3a560*/  @!P0 SYNCS.PHASECHK.TRANS64 P0, [R2+URZ+0x32420], R0 ;  /* 0x03242000020085a7 */ /* 0x000f24000800007f */
[----:B----4-:R-:W-:Y:S05]  /*3a570*/  @!P0 BRA `(.L_x_3875) ;  /* 0xfffffffc00ec8947 */ /* 0x010fea000383ffff */
[----:B------:R-:W-:Y:S05]  /*3a580*/  BRA `(.L_x_4063) ;  /* 0xffffff98000c7947 */ /* 0x000fea000383ffff */
.L_x_3879:
[----:B0-----:R0:W1:Y:S02]  /*3a590*/  SYNCS.PHASECHK.TRANS64.TRYWAIT P0, [R2+URZ+0x32460], R0 ;  /* 0x03246000020075a7 */ /* 0x001064000800017f */
[----:B-1----:R-:W-:Y:S05]  /*3a5a0*/  @!P0 NANOSLEEP.SYNCS 0x989680 ;  /* 0x009896800000895d */ /* 0x002fea0003900000 */
[----:B------:R-:W1:Y:S02]  /*3a5b0*/  @!P0 SYNCS.PHASECHK.TRANS64 P0, [R2+URZ+0x32460], R0 ;  /* 0x03246000020085a7 */ /* 0x000e64000800007f */
[----:B-1----:R-:W-:Y:S05]  /*3a5c0*/  @!P0 BRA `(.L_x_3879) ;  /* 0xfffffffc00f08947 */ /* 0x002fea000383ffff */
[----:B------:R-:W-:Y:S05]  /*3a5d0*/  BRA `(.L_x_4064) ;  /* 0xffffff98003c7947 */ /* 0x000fea000383ffff */
.L_x_3894:
[----:B0-----:R0:W1:Y:S02]  /*3a5e0*/  SYNCS.PHASECHK.TRANS64.TRYWAIT P0, [R2+URZ+0x32440], R5 ;  /* 0x03244005020075a7 */ /* 0x001064000800017f */
[----:B-1----:R-:W-:Y:S05]  /*3a5f0*/  @!P0 NANOSLEEP.SYNCS 0x989680 ;  /* 0x009896800000895d */ /* 0x002fea0003900000 */
[----:B------:R-:W1:Y:S02]  /*3a600*/  @!P0 SYNCS.PHASECHK.TRANS64 P0, [R2+URZ+0x32440], R5 ;  /* 0x03244005020085a7 */ /* 0x000e64000800007f */
[----:B-1----:R-:W-:Y:S05]  /*3a610*/  @!P0 BRA `(.L_x_3894) ;  /* 0xfffffffc00f08947 */ /* 0x002fea000383ffff */
[----:B------:R-:W-:Y:S05]  /*3a620*/  BRA `(.L_x_4065) ;  /* 0xffffffa000587947 */ /* 0x000fea000383ffff */
.L_x_3899:
[----:B-1----:R1:W2:Y:S02]  /*3a630*/  SYNCS.PHASECHK.TRANS64.TRYWAIT P0, [R2+URZ+0x32460], R5 ;  /* 0x03246005020075a7 */ /* 0x0022a4000800017f */
[----:B--2---:R-:W-:Y:S05]  /*3a640*/  @!P0 NANOSLEEP.SYNCS 0x989680 ;  /* 0x009896800000895d */ /* 0x004fea0003900000 */
[----:B------:R-:W2:Y:S02]  /*3a650*/  @!P0 SYNCS.PHASECHK.TRANS64 P0, [R2+URZ+0x32460], R5 ;  /* 0x03246005020085a7 */ /* 0x000ea4000800007f */
[----:B--2---:R-:W-:Y:S05]  /*3a660*/  @!P0 BRA `(.L_x_3899) ;  /* 0xfffffffc00f08947 */ /* 0x004fea000383ffff */
[----:B------:R-:W-:Y:S05]  /*3a670*/  BRA `(.L_x_4066) ;  /* 0xffffffa000dc7947 */ /* 0x000fea000383ffff */
.L_x_3910:
[----:B0-----:R0:W1:Y:S02]  /*3a680*/  SYNCS.PHASECHK.TRANS64.TRYWAIT P0, [R3+URZ+0x32440], R2 ;  /* 0x03244002030075a7 */ /* 0x001064000800017f */
[----:B-1----:R-:W-:Y:S05]  /*3a690*/  @!P0 NANOSLEEP.SYNCS 0x989680 ;  /* 0x009896800000895d */ /* 0x002fea0003900000 */
[----:B------:R-:W1:Y:S02]  /*3a6a0*/  @!P0 SYNCS.PHASECHK.TRANS64 P0, [R3+URZ+0x32440], R2 ;  /* 0x03244002030085a7 */ /* 0x000e64000800007f */
[----:B-1----:R-:W-:Y:S05]  /*3a6b0*/  @!P0 BRA `(.L_x_3910) ;  /* 0xfffffffc00f08947 */ /* 0x002fea000383ffff */
[----:B------:R-:W-:Y:S05]  /*3a6c0*/  BRA `(.L_x_4067) ;  /* 0xffffffa800dc7947 */ /* 0x000fea000383ffff */
.L_x_3915:
[----:B-1----:R1:W2:Y:S02]  /*3a6d0*/  SYNCS.PHASECHK.TRANS64.TRYWAIT P0, [R3+URZ+0x32460], R2 ;  /* 0x03246002030075a7 */ /* 0x0022a4000800017f */
[----:B--2---:R-:W-:Y:S05]  /*3a6e0*/  @!P0 NANOSLEEP.SYNCS 0x989680 ;  /* 0x009896800000895d */ /* 0x004fea0003900000 */
[----:B------:R-:W2:Y:S02]  /*3a6f0*/  @!P0 SYNCS.PHASECHK.TRANS64 P0, [R3+URZ+0x32460], R2 ;  /* 0x03246002030085a7 */ /* 0x000ea4000800007f */
[----:B--2---:R-:W-:Y:S05]  /*3a700*/  @!P0 BRA `(.L_x_3915) ;  /* 0xfffffffc00f08947 */ /* 0x004fea000383ffff */
[----:B------:R-:W-:Y:S05]  /*3a710*/  BRA `(.L_x_4068) ;  /* 0xffffffac005c7947 */ /* 0x000fea000383ffff */
.L_x_3926:
[----:B0-----:R0:W1:Y:S02]  /*3a720*/  SYNCS.PHASECHK.TRANS64.TRYWAIT P0, [R3+URZ+0x32440], R2 ;  /* 0x03244002030075a7 */ /* 0x001064000800017f */
[----:B-1----:R-:W-:Y:S05]  /*3a730*/  @!P0 NANOSLEEP.SYNCS 0x989680 ;  /* 0x009896800000895d */ /* 0x002fea0003900000 */
[----:B------:R-:W1:Y:S02]  /*3a740*/  @!P0 SYNCS.PHASECHK.TRANS64 P0, [R3+URZ+0x32440], R2 ;  /* 0x03244002030085a7 */ /* 0x000e64000800007f */
[----:B-1----:R-:W-:Y:S05]  /*3a750*/  @!P0 BRA `(.L_x_3926) ;  /* 0xfffffffc00f08947 */ /* 0x002fea000383ffff */
[----:B------:R-:W-:Y:S05]  /*3a760*/  BRA `(.L_x_4069) ;  /* 0xffffffb400387947 */ /* 0x000fea000383ffff */
.L_x_3931:
[----:B-1----:R1:W2:Y:S02]  /*3a770*/  SYNCS.PHASECHK.TRANS64.TRYWAIT P0, [R3+URZ+0x32460], R2 ;  /* 0x03246002030075a7 */ /* 0x0022a4000800017f */
[----:B--2---:R-:W-:Y:S05]  /*3a780*/  @!P0 NANOSLEEP.SYNCS 0x989680 ;  /* 0x009896800000895d */ /* 0x004fea0003900000 */
[----:B------:R-:W2:Y:S02]  /*3a790*/  @!P0 SYNCS.PHASECHK.TRANS64 P0, [R3+URZ+0x32460], R2 ;  /* 0x03246002030085a7 */ /* 0x000ea4000800007f */
[----:B--2---:R-:W-:Y:S05]  /*3a7a0*/  @!P0 BRA `(.L_x_3931) ;  /* 0xfffffffc00f08947 */ /* 0x004fea000383ffff */
[----:B------:R-:W-:Y:S05]  /*3a7b0*/  BRA `(.L_x_4070) ;  /* 0xffffffb400bc7947 */ /* 0x000fea000383ffff */
.L_x_3943:
[----:B------:R-:W-:Y:S01]  /*3a7c0*/  BSSY B0, `(.L_x_4071) ;  /* 0x0000008000007945 */ /* 0x000fe20003800000 */
[----:B------:R-:W-:Y:S02]  /*3a7d0*/  IMAD.MOV.U32 R13, RZ, RZ, R16 ;  /* 0x000000ffff0d7224 */ /* 0x000fe400078e0010 */
[----:B------:R-:W-:Y:S02]  /*3a7e0*/  IMAD.MOV.U32 R12, RZ, RZ, RZ ;  /* 0x000000ffff0c7224 */ /* 0x000fe400078e00ff */
[----:B0-----:R-:W-:Y:S02]  /*3a7f0*/  IMAD.MOV.U32 R11, RZ, RZ, 0x1f ;  /* 0x0000001fff0b7424 */ /* 0x001fe400078e00ff */
[----:B------:R-:W-:-:S07]  /*3a800*/  IMAD.MOV.U32 R15, RZ, RZ, -0x1 ;  /* 0xffffffffff0f7424 */ /* 0x000fce00078e00ff */
[----:B---3-5:R-:W-:Y:S05]  /*3a810*/  WARPSYNC.COLLECTIVE R15, `(.L_x_4072) ;  /* 0x000000000f087348 */ /* 0x028fea0003c00000 */
[----:B------:R0:W1:Y:S02]  /*3a820*/  SHFL.IDX P6, R14, R13, R12, R11 ;  /* 0x0000000c0d0e7389 */ /* 0x00006400000c000b */
[----:B01-3-5:R-:W-:Y:S01]  /*3a830*/  ENDCOLLECTIVE ;  /* 0x000000000000791b */ /* 0x02bfe20003800000 */
.L_x_4072:
[----:B------:R-:W-:Y:S05]  /*3a840*/  BSYNC B0 ;  /* 0x0000000000007941 */ /* 0x000fea0003800000 */
.L_x_4071:
        /* <DEDUP_REMOVED lines=9> */
.L_x_4073:
        /* <DEDUP_REMOVED lines=18> */
.L_x_4074:
        /* <DEDUP_REMOVED lines=8> */
.L_x_4075:
[----:B------:R-:W-:Y:S01]  /*3aa80*/  IMAD.MOV.U32 R12, RZ, RZ, 0x4 ;  /* 0x00000004ff0c7424 */ /* 0x000fe200078e00ff */
[----:B------:R-:W-:-:S04]  /*3aa90*/  MOV R4, R14 ;  /* 0x0000000e00047202 */ /* 0x000fc80000000f00 */
[----:B------:R-:W-:-:S05]  /*3aaa0*/  SEL R4, R4, RZ, P2 ;  /* 0x000000ff04047207 */ /* 0x000fca0001000000 */
[----:B------:R-:W-:-:S04]  /*3aab0*/  IMAD.IADD R2, R2, 0x1, R4 ;  /* 0x0000000102027824 */ /* 0x000fc800078e0204 */
[----:B------:R-:W-:-:S07]  /*3aac0*/  IMAD.MOV.U32 R13, RZ, RZ, R2 ;  /* 0x000000ffff0d7224 */ /* 0x000fce00078e0002 */
[----:B------:R-:W-:Y:S05]  /*3aad0*/  WARPSYNC.COLLECTIVE R15, `(.L_x_4076) ;  /* 0x000000000f087348 */ /* 0x000fea0003c00000 */
[----:B------:R0:W1:Y:S02]  /*3aae0*/  SHFL.UP P6, R14, R13, R12, R11 ;  /* 0x0400000c0d0e7389 */ /* 0x00006400000c000b */
[----:B01----:R-:W-:Y:S01]  /*3aaf0*/  ENDCOLLECTIVE ;  /* 0x000000000000791b */ /* 0x003fe20003800000 */
.L_x_4076:
        /* <DEDUP_REMOVED lines=8> */
.L_x_4077:
        /* <DEDUP_REMOVED lines=8> */
.L_x_4078:
        /* <DEDUP_REMOVED lines=9> */
.L_x_4079:
[----:B------:R-:W-:Y:S01]  /*3ac90*/  IMAD.MOV.U32 R16, RZ, RZ, R14 ;  /* 0x000000ffff107224 */ /* 0x000fe200078e000e */
[----:B------:R-:W-:Y:S06]  /*3aca0*/  BRA `(.L_x_4080) ;  /* 0xffffffbc00087947 */ /* 0x000fec000383ffff */
.L_x_3948:
[----:B------:R-:W-:Y:S01]  /*3acb0*/  BSSY B0, `(.L_x_4081) ;  /* 0x0000008000007945 */ /* 0x000fe20003800000 */
[----:B-----5:R-:W-:Y:S02]  /*3acc0*/  IMAD.MOV.U32 R13, RZ, RZ, R3 ;  /* 0x000000ffff0d7224 */ /* 0x020fe400078e0003 */
[----:B------:R-:W-:Y:S02]  /*3acd0*/  IMAD.MOV.U32 R12, RZ, RZ, 0x1 ;  /* 0x00000001ff0c7424 */ /* 0x000fe400078e00ff */
[----:B------:R-:W-:Y:S02]  /*3ace0*/  IMAD.MOV.U32 R11, RZ, RZ, RZ ;  /* 0x000000ffff0b7224 */ /* 0x000fe400078e00ff */
[----:B------:R-:W-:-:S07]  /*3acf0*/  IMAD.MOV.U32 R15, RZ, RZ, -0x1 ;  /* 0xffffffffff0f7424 */ /* 0x000fce00078e00ff */
[----:B0--3--:R-:W-:Y:S05]  /*3ad00*/  WARPSYNC.COLLECTIVE R15, `(.L_x_4082) ;  /* 0x000000000f087348 */ /* 0x009fea0003c00000 */
[----:B------:R1:W2:Y:S02]  /*3ad10*/  SHFL.UP P6, R14, R13, R12, R11 ;  /* 0x0400000c0d0e7389 */ /* 0x0002a400000c000b */
[----:B0123--:R-:W-:Y:S01]  /*3ad20*/  ENDCOLLECTIVE ;  /* 0x000000000000791b */ /* 0x00ffe20003800000 */
.L_x_4082:
[----:B------:R-:W-:Y:S05]  /*3ad30*/  BSYNC B0 ;  /* 0x0000000000007941 */ /* 0x000fea0003800000 */
.L_x_4081:
        /* <DEDUP_REMOVED lines=10> */
.L_x_4083:
        /* <DEDUP_REMOVED lines=8> */
.L_x_4084:
        /* <DEDUP_REMOVED lines=8> */
.L_x_4085:
        /* <DEDUP_REMOVED lines=8> */
.L_x_4086:
        /* <DEDUP_REMOVED lines=9> */
.L_x_4087:
[----:B------:R-:W-:Y:S01]  /*3aff0*/  IMAD.MOV.U32 R16, RZ, RZ, R14 ;  /* 0x000000ffff107224 */ /* 0x000fe200078e000e */
[----:B------:R-:W-:Y:S06]  /*3b000*/  BRA `(.L_x_4088) ;  /* 0xffffffb800cc7947 */ /* 0x000fec000383ffff */
.L_x_3950:
[----:B------:R-:W-:Y:S01]  /*3b010*/  BSSY B0, `(.L_x_4089) ;  /* 0x0000006000007945 */ /* 0x000fe20003800000 */
[----:B------:R-:W-:Y:S01]  /*3b020*/  PLOP3.LUT P6, PT, P6, PT, PT, 0x8, 0x0 ;  /* 0x000000000000781c */ /* 0x000fe200037ce170 */
[----:B------:R-:W-:-:S12]  /*3b030*/  IMAD.MOV.U32 R15, RZ, RZ, -0x1 ;  /* 0xffffffffff0f7424 */ /* 0x000fd800078e00ff */
[----:B0--3-5:R-:W-:Y:S05]  /*3b040*/  WARPSYNC.COLLECTIVE R15, `(.L_x_4090) ;  /* 0x000000000f087348 */ /* 0x029fea0003c00000 */
[----:B------:R-:W-:Y:S01]  /*3b050*/  VOTE.ANY R14, PT, P6 ;  /* 0x00000000000e7806 */ /* 0x000fe200030e0100 */
[----:B0--3-5:R-:W-:Y:S06]  /*3b060*/  ENDCOLLECTIVE ;  /* 0x000000000000791b */ /* 0x029fec0003800000 */
.L_x_4090:
[----:B------:R-:W-:Y:S05]  /*3b070*/  BSYNC B0 ;  /* 0x0000000000007941 */ /* 0x000fea0003800000 */
.L_x_4089:
[----:B------:R-:W-:Y:S01]  /*3b080*/  IMAD.MOV.U32 R5, RZ, RZ, R14 ;  /* 0x000000ffff057224 */ /* 0x000fe200078e000e */
[----:B------:R-:W-:Y:S01]  /*3b090*/  MOV R15, 0xffffffff ;  /* 0xffffffff000f7802 */ /* 0x000fe20000000f00 */
[----:B------:R-:W-:Y:S02]  /*3b0a0*/  IMAD.MOV.U32 R13, RZ, RZ, R3 ;  /* 0x000000ffff0d7224 */ /* 0x000fe400078e0003 */
[----:B------:R-:W0:Y:S01]  /*3b0b0*/  POPC R6, R5 ;  /* 0x0000000500067309 */ /* 0x000e220000000000 */
[----:B------:R-:W-:Y:S02]  /*3b0c0*/  IMAD.MOV.U32 R11, RZ, RZ, 0x1f ;  /* 0x0000001fff0b7424 */ /* 0x000fe400078e00ff */
[----:B0-----:R-:W-:-:S07]  /*3b0d0*/  IMAD.MOV.U32 R12, RZ, RZ, R6 ;  /* 0x000000ffff0c7224 */ /* 0x001fce00078e0006 */
[----:B------:R-:W-:Y:S05]  /*3b0e0*/  WARPSYNC.COLLECTIVE R15, `(.L_x_4091) ;  /* 0x000000000f087348 */ /* 0x000fea0003c00000 */
[----:B------:R0:W1:Y:S02]  /*3b0f0*/  SHFL.IDX P6, R14, R13, R12, R11 ;  /* 0x0000000c0d0e7389 */ /* 0x00006400000c000b */
[----:B01----:R-:W-:Y:S01]  /*3b100*/  ENDCOLLECTIVE ;  /* 0x000000000000791b */ /* 0x003fe20003800000 */
.L_x_4091:
[----:B------:R-:W-:Y:S01]  /*3b110*/  IMAD.MOV.U32 R17, RZ, RZ, R14 ;  /* 0x000000ffff117224 */ /* 0x000fe200078e000e */
[----:B------:R-:W-:Y:S06]  /*3b120*/  BRA `(.L_x_4092) ;  /* 0xffffffb800bc7947 */ /* 0x000fec000383ffff */
.L_x_3952:
[----:B------:R-:W-:Y:S01]  /*3b130*/  BSSY B0, `(.L_x_4093) ;  /* 0x0000007000007945 */ /* 0x000fe20003800000 */
[----:B------:R-:W-:Y:S02]  /*3b140*/  IMAD.MOV.U32 R13, RZ, RZ, R2 ;  /* 0x000000ffff0d7224 */ /* 0x000fe400078e0002 */
[----:B------:R-:W-:Y:S02]  /*3b150*/  IMAD.MOV.U32 R11, RZ, RZ, 0x1f ;  /* 0x0000001fff0b7424 */ /* 0x000fe400078e00ff */
[----:B------:R-:W-:-:S07]  /*3b160*/  IMAD.MOV.U32 R15, RZ, RZ, -0x1 ;  /* 0xffffffffff0f7424 */ /* 0x000fce00078e00ff */
[----:B0123-5:R-:W-:Y:S05]  /*3b170*/  WARPSYNC.COLLECTIVE R15, `(.L_x_4094) ;  /* 0x000000000f087348 */ /* 0x02ffea0003c00000 */
[----:B------:R4:W0:Y:S02]  /*3b180*/  SHFL.IDX P6, R14, R13, R12, R11 ;  /* 0x0000000c0d0e7389 */ /* 0x00082400000c000b */
[----:B012345:R-:W-:Y:S01]  /*3b190*/  ENDCOLLECTIVE ;  /* 0x000000000000791b */ /* 0x03ffe20003800000 */
.L_x_4094:
[----:B------:R-:W-:Y:S05]  /*3b1a0*/  BSYNC B0 ;  /* 0x0000000000007941 */ /* 0x000fea0003800000 */
.L_x_4093:
[----:B------:R-:W-:Y:S01]  /*3b1b0*/  IMAD.MOV.U32 R2, RZ, RZ, R14 ;  /* 0x000000ffff027224 */ /* 0x000fe200078e000e */
[----:B------:R-:W-:Y:S06]  /*3b1c0*/  BRA `(.L_x_4095) ;  /* 0xffffffb800b07947 */ /* 0x000fec000383ffff */
.L_x_3956:
[----:B0-----:R0:W1:Y:S02]  /*3b1d0*/  SYNCS.PHASECHK.TRANS64.TRYWAIT P0, [R0+URZ+0x32420], R3 ;  /* 0x03242003000075a7 */ /* 0x001064000800017f */
[----:B-1----:R-:W-:Y:S05]  /*3b1e0*/  @!P0 NANOSLEEP.SYNCS 0x989680 ;  /* 0x009896800000895d */ /* 0x002fea0003900000 */
[----:B------:R-:W1:Y:S02]  /*3b1f0*/  @!P0 SYNCS.PHASECHK.TRANS64 P0, [R0+URZ+0x32420], R3 ;  /* 0x03242003000085a7 */ /* 0x000e64000800007f */
[----:B-1----:R-:W-:Y:S05]  /*3b200*/  @!P0 BRA `(.L_x_3956) ;  /* 0xfffffffc00f08947 */ /* 0x002fea000383ffff */
[----:B------:R-:W-:Y:S05]  /*3b210*/  BRA `(.L_x_4096) ;  /* 0xffffffc000347947 */ /* 0x000fea000383ffff */
.L_x_3957:
        /* <DEDUP_REMOVED lines=8> */
[----:B0--3-5:R-:W-:Y:S05]  /*3b2a0*/  WARPSYNC.COLLECTIVE R15, `(.L_x_4098) ;  /* 0x000000000f087348 */ /* 0x029fea0003c00000 */
[----:B------:R1:W2:Y:S02]  /*3b2b0*/  SHFL.IDX P6, R14, R13, R12, R11 ;  /* 0x0000000c0d0e7389 */ /* 0x0002a400000c000b */
[----:B0123-5:R-:W-:Y:S01]  /*3b2c0*/  ENDCOLLECTIVE ;  /* 0x000000000000791b */ /* 0x02ffe20003800000 */
.L_x_4098:
[----:B------:R-:W-:Y:S05]  /*3b2d0*/  BSYNC B0 ;  /* 0x0000000000007941 */ /* 0x000fea0003800000 */
.L_x_4097:
[----:B------:R-:W-:Y:S05]  /*3b2e0*/  BRA `(.L_x_4099) ;  /* 0xffffffc0001c7947 */ /* 0x000fea000383ffff */
.L_x_3958:
[----:B------:R-:W-:Y:S01]  /*3b2f0*/  BSSY B0, `(.L_x_4100) ;  /* 0x0000006000007945 */ /* 0x000fe20003800000 */
[----:B------:R-:W-:-:S07]  /*3b300*/  IMAD.MOV.U32 R15, RZ, RZ, -0x1 ;  /* 0xffffffffff0f7424 */ /* 0x000fce00078e00ff */
[----:B01-3-5:R-:W-:Y:S05]  /*3b310*/  WARPSYNC.COLLECTIVE R15, `(.L_x_4101) ;  /* 0x000000000f0c7348 */ /* 0x02bfea0003c00000 */
[----:B------:R-:W-:Y:S02]  /*3b320*/  ELECT P6, UR62, PT ;  /* 0x00000000003e782f */ /* 0x000fe400038c0000 */
[----:B------:R-:W-:Y:S01]  /*3b330*/  MOV R14, UR62 ;  /* 0x0000003e000e7c02 */ /* 0x000fe20008000f00 */
[----:B01-3-5:R-:W-:Y:S10]  /*3b340*/  ENDCOLLECTIVE ;  /* 0x000000000000791b */ /* 0x02bff40003800000 */
.L_x_4101:
[----:B------:R-:W-:Y:S05]  /*3b350*/  BSYNC B0 ;  /* 0x0000000000007941 */ /* 0x000fea0003800000 */
.L_x_4100:
[----:B------:R-:W-:Y:S05]  /*3b360*/  BRA `(.L_x_4102) ;  /* 0xffffffc000107947 */ /* 0x000fea000383ffff */
.L_x_3960:
[----:B0-----:R0:W1:Y:S02]  /*3b370*/  SYNCS.PHASECHK.TRANS64.TRYWAIT P0, [R6+URZ], R5 ;  /* 0x00000005060075a7 */ /* 0x001064000800017f */
[----:B-1----:R-:W-:Y:S05]  /*3b380*/  @!P0 NANOSLEEP.SYNCS 0x989680 ;  /* 0x009896800000895d */ /* 0x002fea0003900000 */
[----:B------:R-:W1:Y:S02]  /*3b390*/  @!P0 SYNCS.PHASECHK.TRANS64 P0, [R6+URZ], R5 ;  /* 0x00000005060085a7 */ /* 0x000e64000800007f */
[----:B-1----:R-:W-:Y:S05]  /*3b3a0*/  @!P0 BRA `(.L_x_3960) ;  /* 0xfffffffc00f08947 */ /* 0x002fea000383ffff */
[----:B------:R-:W-:Y:S05]  /*3b3b0*/  BRA `(.L_x_4103) ;  /* 0xffffffc0004c7947 */ /* 0x000fea000383ffff */
.L_x_3961:
[----:B-1----:R1:W2:Y:S02]  /*3b3c0*/  SYNCS.PHASECHK.TRANS64.TRYWAIT P0, [R7+URZ], R2 ;  /* 0x00000002070075a7 */ /* 0x0022a4000800017f */
[----:B--2---:R-:W-:Y:S05]  /*3b3d0*/  @!P0 NANOSLEEP.SYNCS 0x989680 ;  /* 0x009896800000895d */ /* 0x004fea0003900000 */
[----:B------:R-:W2:Y:S02]  /*3b3e0*/  @!P0 SYNCS.PHASECHK.TRANS64 P0, [R7+URZ], R2 ;  /* 0x00000002070085a7 */ /* 0x000ea4000800007f */
[----:B--2---:R-:W-:Y:S05]  /*3b3f0*/  @!P0 BRA `(.L_x_3961) ;  /* 0xfffffffc00f08947 */ /* 0x004fea000383ffff */
[----:B------:R-:W-:Y:S05]  /*3b400*/  BRA `(.L_x_4104) ;  /* 0xffffffc000407947 */ /* 0x000fea000383ffff */
.L_x_3963:
[----:B--2---:R2:W4:Y:S02]  /*3b410*/  SYNCS.PHASECHK.TRANS64.TRYWAIT P0, [R4+URZ], R5 ;  /* 0x00000005040075a7 */ /* 0x004524000800017f */
[----:B----4-:R-:W-:Y:S05]  /*3b420*/  @!P0 NANOSLEEP.SYNCS 0x989680 ;  /* 0x009896800000895d */ /* 0x010fea0003900000 */
[----:B------:R-:W4:Y:S02]  /*3b430*/  @!P0 SYNCS.PHASECHK.TRANS64 P0, [R4+URZ], R5 ;  /* 0x00000005040085a7 */ /* 0x000f24000800007f */
[----:B----4-:R-:W-:Y:S05]  /*3b440*/  @!P0 BRA `(.L_x_3963) ;  /* 0xfffffffc00f08947 */ /* 0x010fea000383ffff */
[----:B------:R-:W-:Y:S05]  /*3b450*/  BRA `(.L_x_4105) ;  /* 0xffffffc000487947 */ /* 0x000fea000383ffff */
        .type           $_ZN7cutlass13device_kernelIN5flash11enable_sm90INS1_16FlashAttnFwdSm90INS1_25CollectiveMainloopFwdSm90ILi2EN4cute5tupleIJNS5_1CILi1EEES8_S8_EEENS6_IJNS7_ILi128EEENS7_ILi96EEENS7_ILi64EEEEEELi256ENS_6half_tEfNS_4arch4Sm90ELb0ELb1ELb1ELb1ELb0ELb1ELb1ELb1ELb0ELb1ELb0ELb0EEENS1_21CollectiveEpilogueFwdINS6_IJSA_NS7_ILi256EEESB_EEES9_SE_SG_Li256ELb1ELb1ELb0ELb0EEENS1_36VarlenDynamicPersistentTileSchedulerILi128ELi96ELi256ELi128ELb0ELb1ELb1ELb1ELb0ELb1EEEEEEEEEvNT_6ParamsE$_ZZN5flash25CollectiveMainloopFwdSm90ILi2EN4cute5tupleIJNS1_1CILi1EEES4_S4_EEENS2_IJNS3_ILi128EEENS3_ILi96EEENS3_ILi64EEEEEELi256EN7cutlass6half_tEfNSA_4arch4Sm90ELb0ELb1ELb1ELb1ELb0ELb1ELb1ELb1ELb0ELb1ELb0ELb0EE3mmaINS_16FlashAttnFwdSm90ISE_NS_21CollectiveEpilogueFwdINS2_IJS6_NS3_ILi256EEES7_EEES5_SB_SD_Li256ELb1ELb1ELb0ELb0EEENS_36VarlenDynamicPersistentTileSchedulerILi128ELi96ELi256ELi128ELb0ELb1ELb1ELb1ELb0ELb1EEEE13SharedStorageENS1_6TensorINS1_11ArrayEngineIfLm128EEENS1_6LayoutINS2_IJNS2_IJNS3_ILi2EEEST_NS3_ILi32EEEEEES4_S4_EEENS2_IJNS2_IJS4_ST_NS3_ILi4EEEEEENS3_ILi0EEESZ_EEEEEEENS_7SoftmaxILi2ELi0EEEEEbRKNSE_6ParamsENSA_25PipelineTmaAsyncNoClusterILi2ENSA_16PipelineTmaAsyncILi2EEEEES1B_RNSA_13PipelineStateILj2EEERT0_RT1_iRiRKNS_16SeqlenInfoQKNewKILb1ELb1EEENS2_IJiiiiEEERT_ENKUliT_T0_T1_E_clIZSF_ISO_S12_S14_EbS17_S1B_S1B_S1E_S1G_S1I_iS1J_S1N_S1O_S1Q_EUlRS1R_iE0_NS3_ILb1EEES1Y_EEDaiS1R_S1S_S1T_,@function
        .size           $_ZN7cutlass13device_kernelIN5flash11enable_sm90INS1_16FlashAttnFwdSm90INS1_25CollectiveMainloopFwdSm90ILi2EN4cute5tupleIJNS5_1CILi1EEES8_S8_EEENS6_IJNS7_ILi128EEENS7_ILi96EEENS7_ILi64EEEEEELi256ENS_6half_tEfNS_4arch4Sm90ELb0ELb1ELb1ELb1ELb0ELb1ELb1ELb1ELb0ELb1ELb0ELb0EEENS1_21CollectiveEpilogueFwdINS6_IJSA_NS7_ILi256EEESB_EEES9_SE_SG_Li256ELb1ELb1ELb0ELb0EEENS1_36VarlenDynamicPersistentTileSchedulerILi128ELi96ELi256ELi128ELb0ELb1ELb1ELb1ELb0ELb1EEEEEEEEEvNT_6ParamsE$_ZZN5flash25CollectiveMainloopFwdSm90ILi2EN4cute5tupleIJNS1_1CILi1EEES4_S4_EEENS2_IJNS3_ILi128EEENS3_ILi96EEENS3_ILi64EEEEEELi256EN7cutlass6half_tEfNSA_4arch4Sm90ELb0ELb1ELb1ELb1ELb0ELb1ELb1ELb1ELb0ELb1ELb0ELb0EE3mmaINS_16FlashAttnFwdSm90ISE_NS_21CollectiveEpilogueFwdINS2_IJS6_NS3_ILi256EEES7_EEES5_SB_SD_Li256ELb1ELb1ELb0ELb0EEENS_36VarlenDynamicPersistentTileSchedulerILi128ELi96ELi256ELi128ELb0ELb1ELb1ELb1ELb0ELb1EEEE13SharedStorageENS1_6TensorINS1_11ArrayEngineIfLm128EEENS1_6LayoutINS2_IJNS2_IJNS3_ILi2EEEST_NS3_ILi32EEEEEES4_S4_EEENS2_IJNS2_IJS4_ST_NS3_ILi4EEEEEENS3_ILi0EEESZ_EEEEEEENS_7SoftmaxILi2ELi0EEEEEbRKNSE_6ParamsENSA_25PipelineTmaAsyncNoClusterILi2ENSA_16PipelineTmaAsyncILi2EEEEES1B_RNSA_13PipelineStateILj2EEERT0_RT1_iRiRKNS_16SeqlenInfoQKNewKILb1ELb1EEENS2_IJiiiiEEERT_ENKUliT_T0_T1_E_clIZSF_ISO_S12_S14_EbS17_S1B_S1B_S1E_S1G_S1I_iS1J_S1N_S1O_S1Q_EUlRS1R_iE0_NS3_ILb1EEES1Y_EEDaiS1R_S1S_S1T_,(.L_x_6043 - $_ZN7cutlass13device_kernelIN5flash11enable_sm90INS1_16FlashAttnFwdSm90INS1_25CollectiveMainloopFwdSm90ILi2EN4cute5tupleIJNS5_1CILi1EEES8_S8_EEENS6_IJNS7_ILi128EEENS7_ILi96EEENS7_ILi64EEEEEELi256ENS_6half_tEfNS_4arch4Sm90ELb0ELb1ELb1ELb1ELb0ELb1ELb1ELb1ELb0ELb1ELb0ELb0EEENS1_21CollectiveEpilogueFwdINS6_IJSA_NS7_ILi256EEESB_EEES9_SE_SG_Li256ELb1ELb1ELb0ELb0EEENS1_36VarlenDynamicPersistentTileSchedulerILi128ELi96ELi256ELi128ELb0ELb1ELb1ELb1ELb0ELb1EEEEEEEEEvNT_6ParamsE$_ZZN5flash25CollectiveMainloopFwdSm90ILi2EN4cute5tupleIJNS1_1CILi1EEES4_S4_EEENS2_IJNS3_ILi128EEENS3_ILi96EEENS3_ILi64EEEEEELi256EN7cutlass6half_tEfNSA_4arch4Sm90ELb0ELb1ELb1ELb1ELb0ELb1ELb1ELb1ELb0ELb1ELb0ELb0EE3mmaINS_16FlashAttnFwdSm90ISE_NS_21CollectiveEpilogueFwdINS2_IJS6_NS3_ILi256EEES7_EEES5_SB_SD_Li256ELb1ELb1ELb0ELb0EEENS_36VarlenDynamicPersistentTileSchedulerILi128ELi96ELi256ELi128ELb0ELb1ELb1ELb1ELb0ELb1EEEE13SharedStorageENS1_6TensorINS1_11ArrayEngineIfLm128EEENS1_6LayoutINS2_IJNS2_IJNS3_ILi2EEEST_NS3_ILi32EEEEEES4_S4_EEENS2_IJNS2_IJS4_ST_NS3_ILi4EEEEEENS3_ILi0EEESZ_EEEEEEENS_7SoftmaxILi2ELi0EEEEEbRKNSE_6ParamsENSA_25PipelineTmaAsyncNoClusterILi2ENSA_16PipelineTmaAsyncILi2EEEEES1B_RNSA_13PipelineStateILj2EEERT0_RT1_iRiRKNS_16SeqlenInfoQKNewKILb1ELb1EEENS2_IJiiiiEEERT_ENKUliT_T0_T1_E_clIZSF_ISO_S12_S14_EbS17_S1B_S1B_S1E_S1G_S1I_iS1J_S1N_S1O_S1Q_EUlRS1R_iE0_NS3_ILb1EEES1Y_EEDaiS1R_S1S_S1T_)
$_ZN7cutlass13device_kernelIN5flash11enable_sm90INS1_16FlashAttnFwdSm90INS1_25CollectiveMainloopFwdSm90ILi2EN4cute5tupleIJNS5_1CILi1EEES8_S8_EEENS6_IJNS7_ILi128EEENS7_ILi96EEENS7_ILi64EEEEEELi256ENS_6half_tEfNS_4arch4Sm90ELb0ELb1ELb1ELb1ELb0ELb1ELb1ELb1ELb0ELb1ELb0ELb0EEENS1_21CollectiveEpilogueFwdINS6_IJSA_NS7_ILi256EEESB_EEES9_SE_SG_Li256ELb1ELb1ELb0ELb0EEENS1_36VarlenDynamicPersistentTileSchedulerILi128ELi96ELi256ELi128ELb0ELb1ELb1ELb1ELb0ELb1EEEEEEEEEvNT_6ParamsE$_ZZN5flash25CollectiveMainloopFwdSm90ILi2EN4cute5tupleIJNS1_1CILi1EEES4_S4_EEENS2_IJNS3_ILi128EEENS3_ILi96EEENS3_ILi64EEEEEELi256EN7cutlass6half_tEfNSA_4arch4Sm90ELb0ELb1ELb1ELb1ELb0ELb1ELb1ELb1ELb0ELb1ELb0ELb0EE3mmaINS_16FlashAttnFwdSm90ISE_NS_21CollectiveEpilogueFwdINS2_IJS6_NS3_ILi256EEES7_EEES5_SB_SD_Li256ELb1ELb1ELb0ELb0EEENS_36VarlenDynamicPersistentTileSchedulerILi128ELi96ELi256ELi128ELb0ELb1ELb1ELb1ELb0ELb1EEEE13SharedStorageENS1_6TensorINS1_11ArrayEngineIfLm128EEENS1_6LayoutINS2_IJNS2_IJNS3_ILi2EEEST_NS3_ILi32EEEEEES4_S4_EEENS2_IJNS2_IJS4_ST_NS3_ILi4EEEEEENS3_ILi0EEESZ_EEEEEEENS_7SoftmaxILi2ELi0EEEEEbRKNSE_6ParamsENSA_25PipelineTmaAsyncNoClusterILi2ENSA_16PipelineTmaAsyncILi2EEEEES1B_RNSA_13PipelineStateILj2EEERT0_RT1_iRiRKNS_16SeqlenInfoQKNewKILb1ELb1EEENS2_IJiiiiEEERT_ENKUliT_T0_T1_E_clIZSF_ISO_S12_S14_EbS17_S1B_S1B_S1E_S1G_S1I_iS1J_S1N_S1O_S1Q_EUlRS1R_iE0_NS3_ILb1EEES1Y_EEDaiS1R_S1S_S1T_:
[----:B------:R-:W-:Y:S01]  /*3b460*/  R2UR UR5, R2 ;  /* 0x00000000020572ca */ /* 0x000fe200000e0000 */
[----:B------:R-:W-:-:S12]  /*3b470*/  ULDC UR4, c[0x0][0x20] ;  /* 0x0000080000047ab9 */ /* 0x000fd80000000800 */
[----:B------:R-:W-:-:S09]  /*3b480*/  UIADD3 UR4, -UR4, UR5, URZ ;  /* 0x0000000504047290 */ /* 0x000fd2000fffe13f */
[----:B------:R-:W2:Y:S04]  /*3b490*/  LDL.64 R6, [UR4+0x18] ;  /* 0x00001804ff067983 */ /* 0x000ea80008100a00 */
[----:B------:R-:W3:Y:S01]  /*3b4a0*/  LDL.64 R4, [UR4] ;  /* 0x00000004ff047983 */ /* 0x000ee20008100a00 */
[----:B------:R-:W-:-:S03]  /*3b4b0*/  ULDC.64 UR6, c[0x0][0x208] ;  /* 0x0000820000067ab9 */ /* 0x000fc60000000a00 */
[----:B--2---:R-:W2:Y:S04]  /*3b4c0*/  LD.E R2, desc[UR6][R6.64+0x1c] ;  /* 0x00001c0606027980 */ /* 0x004ea8000c101900 */
[----:B---3--:R0:W5:Y:S04]  /*3b4d0*/  LD.E R10, desc[UR6][R4.64] ;  /* 0x00000006040a7980 */ /* 0x008168000c101900 */
[----:B------:R0:W5:Y:S01]  /*3b4e0*/  LD.E R11, desc[UR6][R4.64+0x4] ;  /* 0x00000406040b7980 */ /* 0x000162000c101900 */
[----:B------:R-:W-:Y:S01]  /*3b4f0*/  BSSY B1, `(.L_x_4106) ;  /* 0x0000007000017945 */ /* 0x000fe20003800000 */
[----:B------:R-:W-:Y:S01]  /*3b500*/  IMAD.MOV.U32 R3, RZ, RZ, R55 ;  /* 0x000000ffff037224 */ /* 0x000fe200078e0037 */
[----:B--2---:R-:W-:-:S04]  /*3b510*/  LOP3.LUT R2, R2, 0x1, RZ, 0xfc, !PT ;  /* 0x0000000102027812 */ /* 0x004fc800078efcff */
[----:B------:R-:W-:Y:S01]  /*3b520*/  ISETP.NE.AND P0, PT, R2, 0x3, PT ;  /* 0x000000030200780c */ /* 0x000fe20003f05270 */
[----:B------:R-:W-:-:S12]  /*3b530*/  IMAD.MOV.U32 R2, RZ, RZ, R40 ;  /* 0x000000ffff027224 */ /* 0x000fd800078e0028 */
[----:B0-----:R-:W-:Y:S05]  /*3b540*/  @!P0 BRA `(.L_x_4107) ;  /* 0x0000000000048947 */ /* 0x001fea0003800000 */
[----:B------:R-:W-:Y:S01]  /*3b550*/  BPT.TRAP 0x1 ;  /* 0x000000040000795c */ /* 0x000fe20000300000 */
.L_x_4107:
[----:B------:R-:W-:Y:S05]  /*3b560*/  BSYNC B1 ;  /* 0x0000000000017941 */ /* 0x000fea0003800000 */
.L_x_4106:
        /* <DEDUP_REMOVED lines=13> */
.L_x_4109:
[----:B------:R-:W-:Y:S05]  /*3b640*/  BSYNC B1 ;  /* 0x0000000000017941 */ /* 0x000fea0003800000 */
.L_x_4108:
        /* <DEDUP_REMOVED lines=8> */
.L_x_4111:
[----:B------:R-:W-:Y:S05]  /*3b6d0*/  BSYNC B1 ;  /* 0x0000000000017941 */ /* 0x000fea0003800000 */
.L_x_4110:
[----:B0----5:R-:W2:Y:S04]  /*3b6e0*/  LDL.64 R8, [UR4] ;  /* 0x00000004ff087983 */ /* 0x021ea80008100a00 */
[----:B------:R-:W3:Y:S04]  /*3b6f0*/  LDL.64 R6, [UR4+0x28] ;  /* 0x00002804ff067983 */ /* 0x000ee80008100a00 */
[----:B------:R-:W4:Y:S04]  /*3b700*/  LDL.64 R4, [UR4+0x20] ;  /* 0x00002004ff047983 */ /* 0x000f280008100a00 */
[----:B------:R-:W4:Y:S04]  /*3b710*/  LDL.64 R10, [UR4+0x8] ;  /* 0x00000804ff0a7983 */ /* 0x000f280008100a00 */
[----:B--2---:R-:W2:Y:S04]  /*3b720*/  LD.E R9, desc[UR6][R8.64] ;  /* 0x0000000608097980 */ /* 0x004ea8000c101900 */
[----:B---3--:R-:W2:Y:S01]  /*3b730*/  LD.E.64 R12, desc[UR6][R6.64] ;  /* 0x00000006060c7980 */ /* 0x008ea2000c101b00 */
[----:B------:R-:W-:Y:S05]  /*3b740*/  WARPSYNC.ALL ;  /* 0x0000000000007948 */ /* 0x000fea0003800000 */
[----:B----4-:R0:W-:Y:S04]  /*3b750*/  ST.E desc[UR6][R10.64], RZ ;  /* 0x000000ff0a007985 */ /* 0x0101e8000c101906 */
[----:B------:R-:W3:Y:S01]  /*3b760*/  LD.E.64 R6, desc[UR6][R4.64] ;  /* 0x0000000604067980 */ /* 0x000ee2000c101b00 */
[----:B--2---:R-:W-:Y:S01]  /*3b770*/  IMAD R8, R9, 0x300, R12 ;  /* 0x0000030009087824 */ /* 0x004fe200078e020c */
[----:B------:R-:W-:Y:S01]  /*3b780*/  WARPGROUP.ARRIVE ;  /* 0x00000000000079c5 */ /* 0x000fe20000000000 */
[----:B------:R-:W-:-:S02]  /*3b790*/  IMAD.MOV.U32 R9, RZ, RZ, R13 ;  /* 0x000000ffff097224 */ /* 0x000fc400078e000d */
[----:B------:R-:W-:Y:S01]  /*3b7a0*/  IMAD.MOV.U32 R225, RZ, RZ, 0x1 ;  /* 0x00000001ffe17424 */ /* 0x000fe200078e00ff */
        /* <DEDUP_REMOVED lines=10> */
[----:B------:R-:W-:-:S03]  /*3b850*/  WARPGROUP.ARRIVE ;  /* 0x00000000000079c5 */ /* 0x000fc60000000000 */
        /* <DEDUP_REMOVED lines=21> */
[----:B------:R-:W-:-:S03]  /*3b9b0*/  IMAD.MOV.U32 R9, RZ, RZ, R13 ;  /* 0x000000ffff097224 */ /* 0x000fc600078e000d */
        /* <DEDUP_REMOVED lines=8> */
[----:B------:R-:W2:Y:S04]  /*3ba40*/  LDL.64 R6, [UR4+0x38] ;  /* 0x00003804ff067983 */ /* 0x000ea80008100a00 */
[----:B------:R-:W3:Y:S04]  /*3ba50*/  LDL.64 R4, [UR4+0x30] ;  /* 0x00003004ff047983 */ /* 0x000ee80008100a00 */
[----:B--2---:R-:W2:Y:S01]  /*3ba60*/  LD.E R6, desc[UR6][R6.64] ;  /* 0x0000000606067980 */ /* 0x004ea2000c101900 */
[----:B---3--:R-:W-:Y:S01]  /*3ba70*/  MOV R4, R4 ;  /* 0x0000000400047202 */ /* 0x008fe20000000f00 */
[----:B------:R-:W-:Y:S01]  /*3ba80*/  BSSY B1, `(.L_x_4113) ;  /* 0x0000007000017945 */ /* 0x000fe20003800000 */
[----:B--2---:R-:W-:-:S04]  /*3ba90*/  LEA.HI R8, R6, R6, RZ, 0x1 ;  /* 0x0000000606087211 */ /* 0x004fc800078f08ff */
[----:B------:R-:W-:-:S05]  /*3baa0*/  LOP3.LUT R9, R8, 0xfffffffe, RZ, 0xc0, !PT ;  /* 0xfffffffe08097812 */ /* 0x000fca00078ec0ff */
[----:B------:R-:W-:-:S05]  /*3bab0*/  IMAD.IADD R9, R6, 0x1, -R9 ;  /* 0x0000000106097824 */ /* 0x000fca00078e0a09 */
[----:B------:R-:W-:-:S04]  /*3bac0*/  SHF.L.U32 R9, R9, 0x1f, RZ ;  /* 0x0000001f09097819 */ /* 0x000fc800000006ff */
[----:B------:R-:W1:Y:S02]  /*3bad0*/  SYNCS.PHASECHK.TRANS64.TRYWAIT P0, [R4+URZ+0x32410], R9 ;  /* 0x03241009040075a7 */ /* 0x000e64000800017f */
[----:B01----:R-:W-:Y:S05]  /*3bae0*/  @!P0 BRA `(.L_x_4114) ;  /* 0x000000b400608947 */ /* 0x003fea0003800000 */
.L_x_4137:
[----:B------:R-:W-:Y:S05]  /*3baf0*/  BSYNC B1 ;  /* 0x0000000000017941 */ /* 0x000fea0003800000 */
.L_x_4113:
[----:B------:R-:W2:Y:S04]  /*3bb00*/  LDL.64 R6, [UR4+0x40] ;  /* 0x00004004ff067983 */ /* 0x000ea80008100a00 */
[----:B0-----:R-:W3:Y:S04]  /*3bb10*/  LDL.64 R4, [UR4] ;  /* 0x00000004ff047983 */ /* 0x001ee80008100a00 */
[----:B--2---:R-:W2:Y:S04]  /*3bb20*/  LD.E R8, desc[UR6][R6.64+0x1c] ;  /* 0x00001c0606087980 */ /* 0x004ea8000c101900 */
[----:B---3--:R0:W5:Y:S04]  /*3bb30*/  LD.E R10, desc[UR6][R4.64] ;  /* 0x00000006040a7980 */ /* 0x008168000c101900 */
[----:B------:R0:W5:Y:S01]  /*3bb40*/  LD.E R11, desc[UR6][R4.64+0x4] ;  /* 0x00000406040b7980 */ /* 0x000162000c101900 */
[----:B------:R-:W-:Y:S01]  /*3bb50*/  BSSY B1, `(.L_x_4115) ;  /* 0x0000005000017945 */ /* 0x000fe20003800000 */
[----:B--2---:R-:W-:-:S04]  /*3bb60*/  LOP3.LUT R8, R8, 0x1, RZ, 0xfc, !PT ;  /* 0x0000000108087812 */ /* 0x004fc800078efcff */
[----:B------:R-:W-:-:S13]  /*3bb70*/  ISETP.NE.AND P0, PT, R8, 0x3, PT ;  /* 0x000000030800780c */ /* 0x000fda0003f05270 */
[----:B0-----:R-:W-:Y:S05]  /*3bb80*/  @!P0 BRA `(.L_x_4116) ;  /* 0x0000000000048947 */ /* 0x001fea0003800000 */
[----:B------:R-:W-:Y:S01]  /*3bb90*/  BPT.TRAP 0x1 ;  /* 0x000000040000795c */ /* 0x000fe20000300000 */
.L_x_4116:
[----:B------:R-:W-:Y:S05]  /*3bba0*/  BSYNC B1 ;  /* 0x0000000000017941 */ /* 0x000fea0003800000 */
.L_x_4115:
        /* <DEDUP_REMOVED lines=13> */
.L_x_4118:
[----:B------:R-:W-:Y:S05]  /*3bc80*/  BSYNC B1 ;  /* 0x0000000000017941 */ /* 0x000fea0003800000 */
.L_x_4117:
        /* <DEDUP_REMOVED lines=8> */
.L_x_4120:
[----:B------:R-:W-:Y:S05]  /*3bd10*/  BSYNC B1 ;  /* 0x0000000000017941 */ /* 0x000fea0003800000 */
.L_x_4119:
[----:B------:R-:W2:Y:S04]  /*3bd20*/  LDL.64 R12, [UR4] ;  /* 0x00000004ff0c7983 */ /* 0x000ea80008100a00 */
[----:B------:R-:W3:Y:S04]  /*3bd30*/  LDL.64 R10, [UR4+0x58] ;  /* 0x00005804ff0a7983 */ /* 0x000ee80008100a00 */
[----:B------:R-:W4:Y:S04]  /*3bd40*/  LDL.64 R4, [UR4+0x48] ;  /* 0x00004804ff047983 */ /* 0x000f280008100a00 */
[----:B0----5:R-:W4:Y:S04]  /*3bd50*/  LDL.64 R8, [UR4+0x50] ;  /* 0x00005004ff087983 */ /* 0x021f280008100a00 */
[----:B------:R-:W4:Y:S04]  /*3bd60*/  LDL.LU R19, [R1+0x49c] ;  /* 0x00049c0001137983 */ /* 0x000f280000300800 */
[----:B--2---:R-:W2:Y:S04]  /*3bd70*/  LD.E R13, desc[UR6][R12.64] ;  /* 0x000000060c0d7980 */ /* 0x004ea8000c101900 */
[----:B---3--:R-:W2:Y:S04]  /*3bd80*/  LD.E.64 R6, desc[UR6][R10.64] ;  /* 0x000000060a067980 */ /* 0x008ea8000c101b00 */
[----:B----4-:R-:W3:Y:S04]  /*3bd90*/  LD.E R18, desc[UR6][R4.64] ;  /* 0x0000000604127980 */ /* 0x010ee8000c101900 */
[----:B------:R-:W4:Y:S01]  /*3bda0*/  LD.E.64 R14, desc[UR6][R8.64] ;  /* 0x00000006080e7980 */ /* 0x000f22000c101b00 */
[----:B------:R-:W-:Y:S05]  /*3bdb0*/  WARPSYNC.ALL ;  /* 0x0000000000007948 */ /* 0x000fea0003800000 */
[----:B------:R-:W-:Y:S01]  /*3bdc0*/  WARPGROUP.ARRIVE ;  /* 0x00000000000079c5 */ /* 0x000fe20000000000 */
[----:B--2---:R-:W-:Y:S01]  /*3bdd0*/  IMAD R6, R13, 0xc00, R6 ;  /* 0x00000c000d067824 */ /* 0x004fe200078e0206 */
[----:B---3--:R-:W-:-:S04]  /*3bde0*/  ISETP.NE.U32.AND P0, PT, R18, RZ, PT ;  /* 0x000000ff1200720c */ /* 0x008fc80003f05070 */
[----:B------:R-:W-:Y:S02]  /*3bdf0*/  R2UR UR10, R6 ;  /* 0x00000000060a72ca */ /* 0x000fe400000e0000 */
[----:B----4-:R-:W-:Y:S02]  /*3be00*/  R2UR UR8, R14 ;  /* 0x000000000e0872ca */ /* 0x010fe400000e0000 */
[----:B------:R-:W-:Y:S02]  /*3be10*/  R2UR UR9, R15 ;  /* 0x000000000f0972ca */ /* 0x000fe400000e0000 */
[----:B------:R-:W-:-:S03]  /*3be20*/  R2UR UR11, R7 ;  /* 0x00000000070b72ca */ /* 0x000fc600000e0000 */
[----:B------:R-:W-:-:S10]  /*3be30*/  VOTEU.ANY UP0, P0 ;  /* 0x00000000003f7886 */ /* 0x000fd40000000100 */
        /* <DEDUP_REMOVED lines=100> */
[----:B------:R-:W-:Y:S01]  /*3c480*/  IMAD.MOV.U32 R13, RZ, RZ, R7 ;  /* 0x000000ffff0d7224 */ /* 0x000fe200078e0007 */
[----:B------:R-:W-:-:S04]  /*3c490*/  IADD3 R12, R6, 0x602, RZ ;  /* 0x00000602060c7810 */ /* 0x000fc80007ffe0ff */
        /* <DEDUP_REMOVED lines=75> */
[----:B------:R-:W0:Y:S02]  /*3c950*/  S2R R232, SR_TID.X ;  /* 0x0000000000e87919 */ /* 0x000e240000002100 */
        /* <DEDUP_REMOVED lines=8> */
[----:B------:R-:W2:Y:S04]  /*3c9e0*/  @!P1 LDL.64 R6, [UR4+0x18] ;  /* 0x00001804ff069983 */ /* 0x000ea80008100a00 */
[----:B------:R-:W3:Y:S01]  /*3c9f0*/  @!P1 LDL.64 R8, [UR4] ;  /* 0x00000004ff089983 */ /* 0x000ee20008100a00 */
[----:B------:R-:W-:-:S04]  /*3ca00*/  SHF.R.U32.HI R10, RZ, 0x7, R232 ;  /* 0x00000007ff0a7819 */ /* 0x000fc800000116e8 */
[----:B------:R-:W-:-:S05]  /*3ca10*/  IADD3 R12, -R10, 0xb, RZ ;  /* 0x0000000b0a0c7810 */ /* 0x000fca0007ffe1ff */
[----:B------:R1:W-:Y:S06]  /*3ca20*/  BAR.ARV R12, 0x100 ;  /* 0x0004000c0000751d */ /* 0x0003ec0000002000 */
[----:B--2---:R-:W2:Y:S04]  /*3ca30*/  @!P1 LD.E.64 R6, desc[UR6][R6.64+0x30] ;  /* 0x0000300606069980 */ /* 0x004ea8000c101b00 */
[----:B---3--:R-:W3:Y:S01]  /*3ca40*/  @!P1 LD.E R8, desc[UR6][R8.64] ;  /* 0x0000000608089980 */ /* 0x008ee2000c101900 */
[----:B--2---:R-:W-:-:S05]  /*3ca50*/  @!P1 MOV R11, R6 ;  /* 0x00000006000b9202 */ /* 0x004fca0000000f00 */
[----:B---3--:R-:W-:-:S05]  /*3ca60*/  @!P1 IMAD R10, R8, 0x8, R11 ;  /* 0x00000008080a9824 */ /* 0x008fca00078e020b */
[----:B------:R-:W-:-:S04]  /*3ca70*/  @!P1 PRMT R10, RZ, 0x654, R10 ;  /* 0x00000654ff0a9816 */ /* 0x000fc8000000000a */
[----:B------:R2:W-:Y:S01]  /*3ca80*/  @!P1 SYNCS.ARRIVE.TRANS64.RED.A1T0 RZ, [R10+URZ], RZ ;  /* 0x000000ff0aff99a7 */ /* 0x0005e2000810043f */
[----:B0-----:R-:W3:Y:S04]  /*3ca90*/  LD.E R4, desc[UR6][R2.64+0x24] ;  /* 0x0000240602047980 */ /* 0x001ee8000c101900 */
[----:B------:R-:W4:Y:S04]  /*3caa0*/  LD.E R74, desc[UR6][R2.64] ;  /* 0x00000006024a7980 */ /* 0x000f28000c101900 */
[----:B--2---:R-:W2:Y:S04]  /*3cab0*/  LDL.64 R10, [UR4+0x68] ;  /* 0x00006804ff0a7983 */ /* 0x004ea80008100a00 */
[----:B------:R-:W4:Y:S04]  /*3cac0*/  LD.E R73, desc[UR6][R72.64] ;  /* 0x0000000648497980 */ /* 0x000f28000c101900 */
[----:B------:R-:W4:Y:S01]  /*3cad0*/  LD.E R7, desc[UR6][R2.64+0x18] ;  /* 0x0000180602077980 */ /* 0x000f22000c101900 */
[----:B------:R-:W-:-:S03]  /*3cae0*/  LOP3.LUT R19, R19, 0xfff7ffff, RZ, 0xc0, !PT ;  /* 0xfff7ffff13137812 */ /* 0x000fc600078ec0ff */
[----:B------:R-:W4:Y:S04]  /*3caf0*/  LD.E R5, desc[UR6][R2.64+0x8] ;  /* 0x0000080602057980 */ /* 0x000f28000c101900 */
[----:B------:R-:W4:Y:S04]  /*3cb00*/  LD.E R6, desc[UR6][R2.64+0x4] ;  /* 0x0000040602067980 */ /* 0x000f28000c101900 */
[----:B------:R-:W4:Y:S04]  /*3cb10*/  LD.E R18, desc[UR6][R2.64+0xc] ;  /* 0x00000c0602127980 */ /* 0x000f28000c101900 */
[----:B------:R-:W4:Y:S04]  /*3cb20*/  LD.E R15, desc[UR6][R2.64+0x10] ;  /* 0x00001006020f7980 */ /* 0x000f28000c101900 */
[----:B--2---:R-:W2:Y:S01]  /*3cb30*/  LD.E.64 R10, desc[UR6][R10.64] ;  /* 0x000000060a0a7980 */ /* 0x004ea2000c101b00 */
[----:B---3--:R-:W-:-:S13]  /*3cb40*/  ISETP.NE.AND P0, PT, R4, 0x1, PT ;  /* 0x000000010400780c */ /* 0x008fda0003f05270 */
[----:B------:R-:W3:Y:S04]  /*3cb50*/  @P0 LD.E R75, desc[UR6][R2.64+0x28] ;  /* 0x00002806024b0980 */ /* 0x000ee8000c101900 */
[----:B------:R-:W3:Y:S01]  /*3cb60*/  @P0 LD.E R76, desc[UR6][R2.64+0x2c] ;  /* 0x00002c06024c0980 */ /* 0x000ee2000c101900 */
[----:B------:R-:W-:-:S05]  /*3cb70*/  @P1 LOP3.LUT R19, R19, 0x80000, RZ, 0xfc, !PT ;  /* 0x0008000013131812 */ /* 0x000fca00078efcff */
[----:B------:R0:W-:Y:S04]  /*3cb80*/  STL [R1+0x49c], R19 ;  /* 0x00049c1301007387 */ /* 0x0001e80000100800 */
[----:B0-----:R-:W3:Y:S04]  /*3cb90*/  LD.E R19, desc[UR6][R2.64+0x14] ;  /* 0x0000140602137980 */ /* 0x001ee8000c101900 */
[----:B--2---:R-:W2:Y:S01]  /*3cba0*/  LD.E R14, desc[UR6][R10.64] ;  /* 0x000000060a0e7980 */ /* 0x004ea2000c101900 */
[----:B----4-:R-:W-:Y:S01]  /*3cbb0*/  ISETP.GE.AND P1, PT, R7, 0x1, PT ;  /* 0x000000010700780c */ /* 0x010fe20003f26270 */
[----:B------:R-:W-:Y:S01]  /*3cbc0*/  BSSY B1, `(.L_x_4122) ;  /* 0x00000a8000017945 */ /* 0x000fe20003800000 */
[-C--:B--2---:R-:W-:Y:S01]  /*3cbd0*/  FMUL.FTZ R21, R39, R14.reuse ;  /* 0x0000000e27157220 */ /* 0x084fe20000410000 */
        /* <DEDUP_REMOVED lines=8> */
[----:B------:R0:W2:Y:S01]  /*3cc60*/  MUFU.TANH R78, R53 ;  /* 0x00000035004e7308 */ /* 0x0000a20000002400 */
[-C--:B------:R-:W-:Y:S01]  /*3cc70*/  FMUL.FTZ R13, R35, R14.reuse ;  /* 0x0000000e230d7220 */ /* 0x080fe20000410000 */
[-C--:B------:R-:W-:Y:S01]  /*3cc80*/  FMUL.FTZ R9, R27, R14.reuse ;  /* 0x0000000e1b097220 */ /* 0x080fe20000410000 */
[-C--:B------:R-:W-:Y:S01]  /*3cc90*/  FMUL.FTZ R35, R50, R14.reuse ;  /* 0x0000000e32237220 */ /* 0x080fe20000410000 */
[-C--:B------:R-:W-:Y:S01]  /*3cca0*/  FMUL.FTZ R27, R28, R14.reuse ;  /* 0x0000000e1c1b7220 */ /* 0x080fe20000410000 */
[----:B0-----:R-:W-:Y:S01]  /*3ccb0*/  LOP3.LUT R53, R44, 0xffffff80, RZ, 0xc0, !PT ;  /* 0xffffff802c357812 */ /* 0x001fe200078ec0ff */
[-C--:B------:R-:W-:Y:S01]  /*3ccc0*/  FMUL.FTZ R28, R29, R14.reuse ;  /* 0x0000000e1d1c7220 */ /* 0x080fe20000410000 */
[----:B------:R-:W-:-:S03]  /*3ccd0*/  FMUL.FTZ R29, R46, R14 ;  /* 0x0000000e2e1d7220 */ /* 0x000fc60000410000 */
[----:B------:R-:W-:Y:S01]  /*3cce0*/  IMAD.IADD R50, R74, 0x1, -R53 ;  /* 0x000000014a327824 */ /* 0x000fe200078e0a35 */
[----:B------:R-:W-:Y:S01]  /*3ccf0*/  LEA.HI R46, R45, R74, RZ, 0x2 ;  /* 0x0000004a2d2e7211 */ /* 0x000fe200078f10ff */
[----:B------:R-:W-:-:S03]  /*3cd00*/  FMUL.FTZ R52, R52, R14 ;  /* 0x0000000e34347220 */ /* 0x000fc60000410000 */
[----:B------:R-:W-:Y:S01]  /*3cd10*/  SHF.R.S32.HI R45, RZ, 0x1f, R50 ;  /* 0x0000001fff2d7819 */ /* 0x000fe20000011432 */
[----:B------:R0:W4:Y:S01]  /*3cd20*/  MUFU.TANH R77, R52 ;  /* 0x00000034004d7308 */ /* 0x0001220000002400 */
[----:B------:R-:W-:Y:S01]  /*3cd30*/  LOP3.LUT R53, R46, 0xfffffffc, RZ, 0xc0, !PT ;  /* 0xfffffffc2e357812 */ /* 0x000fe200078ec0ff */
[-C--:B------:R-:W-:Y:S01]  /*3cd40*/  FMUL.FTZ R56, R56, R14.reuse ;  /* 0x0000000e38387220 */ /* 0x080fe20000410000 */
[-C--:B------:R-:W-:Y:S01]  /*3cd50*/  FMUL.FTZ R11, R31, R14.reuse ;  /* 0x0000000e1f0b7220 */ /* 0x080fe20000410000 */
[-C--:B------:R-:W-:Y:S01]  /*3cd60*/  FMUL.FTZ R31, R32, R14.reuse ;  /* 0x0000000e201f7220 */ /* 0x080fe20000410000 */
[----:B------:R-:W-:Y:S01]  /*3cd70*/  FMUL.FTZ R32, R33, R14 ;  /* 0x0000000e21207220 */ /* 0x000fe20000410000 */
[----:B------:R-:W-:Y:S01]  /*3cd80*/  IMAD.IADD R74, R74, 0x1, -R53 ;  /* 0x000000014a4a7824 */ /* 0x000fe200078e0a35 */
[C---:B0-----:R-:W-:Y:S01]  /*3cd90*/  LEA.HI R52, R45.reuse, R50, RZ, 0x2 ;  /* 0x000000322d347211 */ /* 0x041fe200078f10ff */
[----:B------:R0:W1:Y:S01]  /*3cda0*/  MUFU.TANH R79, R56 ;  /* 0x00000038004f7308 */ /* 0x0000620000002400 */
[----:B------:R-:W-:Y:S01]  /*3cdb0*/  FMUL.FTZ R33, R54, R14 ;  /* 0x0000000e36217220 */ /* 0x000fe20000410000 */
[----:B------:R-:W-:-:S02]  /*3cdc0*/  LEA.HI R54, R45, R50, RZ, 0x5 ;  /* 0x000000322d367211 */ /* 0x000fc400078f28ff */
[----:B------:R-:W-:Y:S02]  /*3cdd0*/  SHF.R.S32.HI R53, RZ, 0x2, R52 ;  /* 0x00000002ff357819 */ /* 0x000fe40000011434 */
[----:B------:R-:W-:Y:S02]  /*3cde0*/  SHF.R.S32.HI R45, RZ, 0x7, R44 ;  /* 0x00000007ff2d7819 */ /* 0x000fe4000001142c */
[----:B0-----:R-:W-:Y:S02]  /*3cdf0*/  SHF.R.S32.HI R56, RZ, 0x1f, R52 ;  /* 0x0000001fff387819 */ /* 0x001fe40000011434 */
[----:B------:R-:W-:Y:S02]  /*3ce00*/  SHF.R.S32.HI R54, RZ, 0x5, R54 ;  /* 0x00000005ff367819 */ /* 0x000fe40000011436 */
[----:B------:R-:W-:Y:S02]  /*3ce10*/  LEA.HI R56, R56, R53, RZ, 0x3 ;  /* 0x0000003538387211 */ /* 0x000fe400078f18ff */
[----:B------:R-:W-:Y:S01]  /*3ce20*/  LEA.HI R44, R44, R45, RZ, 0x1 ;  /* 0x0000002d2c2c7211 */ /* 0x000fe200078f08ff */
[-C--:B------:R-:W-:Y:S01]  /*3ce30*/  FMUL.FTZ R10, R30, R14.reuse ;  /* 0x0000000e1e0a7220 */ /* 0x080fe20000410000 */
[----:B------:R-:W-:Y:S01]  /*3ce40*/  LOP3.LUT R56, R56, 0xfffffff8, RZ, 0xc0, !PT ;  /* 0xfffffff838387812 */ /* 0x000fe200078ec0ff */
[-C--:B------:R-:W-:Y:S01]  /*3ce50*/  FMUL.FTZ R30, R47, R14.reuse ;  /* 0x0000000e2f1e7220 */ /* 0x080fe20000410000 */
[----:B------:R-:W-:Y:S01]  /*3ce60*/  FMUL.FTZ R47, R55, R14 ;  /* 0x0000000e372f7220 */ /* 0x000fe20000410000 */
[----:B------:R-:W-:Y:S01]  /*3ce70*/  LOP3.LUT R44, R44, 0x3fffffe, RZ, 0xc0, !PT ;  /* 0x03fffffe2c2c7812 */ /* 0x000fe200078ec0ff */
[----:B------:R-:W-:Y:S01]  /*3ce80*/  IMAD R55, R73, 0x8, R54 ;  /* 0x0000000849377824 */ /* 0x000fe200078e0236 */
[----:B------:R-:W-:Y:S01]  /*3ce90*/  LEA.HI R54, R74, R74, RZ, 0x1 ;  /* 0x0000004a4a367211 */ /* 0x000fe200078f08ff */
[----:B------:R-:W-:-:S02]  /*3cea0*/  IMAD.IADD R56, R53, 0x1, -R56 ;  /* 0x0000000135387824 */ /* 0x000fc400078e0a38 */
[----:B------:R-:W-:Y:S01]  /*3ceb0*/  IMAD.IADD R44, R45, 0x1, -R44 ;  /* 0x000000012d2c7824 */ /* 0x000fe200078e0a2c */
[----:B------:R-:W-:Y:S01]  /*3cec0*/  LOP3.LUT R45, R54, 0x1ffffffe, RZ, 0xc0, !PT ;  /* 0x1ffffffe362d7812 */ /* 0x000fe200078ec0ff */
[----:B------:R-:W-:-:S04]  /*3ced0*/  IMAD.U32 R55, R55, 0x10, R56 ;  /* 0x0000001037377824 */ /* 0x000fc800078e0038 */
[----:B------:R-:W-:Y:S02]  /*3cee0*/  IMAD.IADD R45, R74, 0x1, -R45 ;  /* 0x000000014a2d7824 */ /* 0x000fe400078e0a2d */
[----:B------:R-:W-:-:S04]  /*3cef0*/  IMAD R44, R44, 0x40, R55 ;  /* 0x000000402c2c7824 */ /* 0x000fc800078e0237 */
[----:B------:R-:W-:-:S04]  /*3cf00*/  IMAD R44, R45, 0x8, R44 ;  /* 0x000000082d2c7824 */ /* 0x000fc800078e022c */
[----:B---3--:R-:W-:Y:S01]  /*3cf10*/  @P0 IMAD.HI.U32 R75, R44, R75, RZ ;  /* 0x0000004b2c4b0227 */ /* 0x008fe200078e00ff */
[----:B------:R-:W-:-:S04]  /*3cf20*/  LOP3.LUT R45, R52, 0x7ffffffc, RZ, 0xc0, !PT ;  /* 0x7ffffffc342d7812 */ /* 0x000fc800078ec0ff */
[----:B------:R-:W-:Y:S01]  /*3cf30*/  @P0 SHF.R.U32.HI R44, RZ, R76, R75 ;  /* 0x0000004cff2c0219 */ /* 0x000fe2000001164b */
[-C--:B------:R-:W-:Y:S01]  /*3cf40*/  FMUL.FTZ R57, R57, R14.reuse ;  /* 0x0000000e39397220 */ /* 0x080fe20000410000 */
[----:B------:R-:W-:Y:S02]  /*3cf50*/  IMAD R52, R0, -0x60, RZ ;  /* 0xffffffa000347824 */ /* 0x000fe400078e02ff */
[-C--:B------:R-:W-:Y:S01]  /*3cf60*/  FMUL.FTZ R8, R24, R14.reuse ;  /* 0x0000000e18087220 */ /* 0x080fe20000410000 */
[----:B------:R-:W0:Y:S01]  /*3cf70*/  SHFL.IDX PT, R54, R44, RZ, 0x1c1f ;  /* 0x001c1fff2c367589 */ /* 0x000e2200000e0000 */
[-C--:B------:R-:W-:Y:S01]  /*3cf80*/  FMUL.FTZ R4, R26, R14.reuse ;  /* 0x0000000e1a047220 */ /* 0x080fe20000410000 */
[-C--:B------:R-:W-:Y:S01]  /*3cf90*/  FMUL.FTZ R24, R25, R14.reuse ;  /* 0x0000000e19187220 */ /* 0x080fe20000410000 */
[-C--:B------:R-:W-:Y:S01]  /*3cfa0*/  FMUL.FTZ R26, R43, R14.reuse ;  /* 0x0000000e2b1a7220 */ /* 0x080fe20000410000 */
[-C--:B-1----:R-:W-:Y:S01]  /*3cfb0*/  FMUL.FTZ R12, R34, R14.reuse ;  /* 0x0000000e220c7220 */ /* 0x082fe20000410000 */
[-C--:B------:R-:W-:Y:S01]  /*3cfc0*/  FMUL.FTZ R25, R42, R14.reuse ;  /* 0x0000000e2a197220 */ /* 0x080fe20000410000 */
[----:B------:R-:W-:Y:S01]  /*3cfd0*/  FMUL.FTZ R43, R49, R14 ;  /* 0x0000000e312b7220 */ /* 0x000fe20000410000 */
[----:B------:R-:W-:-:S02]  /*3cfe0*/  IMAD.IADD R45, R50, 0x1, -R45 ;  /* 0x00000001322d7824 */ /* 0x000fc400078e0a2d */
[-C--:B------:R-:W-:Y:S01]  /*3cff0*/  FMUL.FTZ R42, R48, R14.reuse ;  /* 0x0000000e302a7220 */ /* 0x080fe20000410000 */
[-C--:B------:R-:W-:Y:S01]  /*3d000*/  FMUL.FTZ R34, R51, R14.reuse ;  /* 0x0000000e33227220 */ /* 0x080fe20000410000 */
[----:B------:R1:W3:Y:S01]  /*3d010*/  MUFU.TANH R80, R57 ;  /* 0x0000003900507308 */ /* 0x0002e20000002400 */
[-C--:B------:R-:W-:Y:S01]  /*3d020*/  FMUL.FTZ R49, R59, R14.reuse ;  /* 0x0000000e3b317220 */ /* 0x080fe20000410000 */
[----:B------:R-:W-:Y:S02]  /*3d030*/  VIADD R50, R52, 0x1 ;  /* 0x0000000134327836 */ /* 0x000fe40000000000 */
        /* <DEDUP_REMOVED lines=13> */
[----:B------:R-:W-:Y:S01]  /*3d110*/  FMUL.FTZ R68, R68, R14 ;  /* 0x0000000e44447220 */ /* 0x000fe20000410000 */
[----:B------:R-:W-:-:S02]  /*3d120*/  IMAD R50, R45, -0x2, R50 ;  /* 0xfffffffe2d327824 */ /* 0x000fc400078e0232 */
[----:B------:R-:W-:Y:S01]  /*3d130*/  FMUL.FTZ R61, R61, R14 ;  /* 0x0000000e3d3d7220 */ /* 0x000fe20000410000 */
[----:B------:R-:W1:Y:S01]  /*3d140*/  MUFU.TANH R8, R8 ;  /* 0x0000000800087308 */ /* 0x000e620000002400 */
[--C-:B------:R-:W-:Y:S01]  /*3d150*/  IMAD R14, R0, -0x60, R5.reuse ;  /* 0xffffffa0000e7824 */ /* 0x100fe200078e0205 */
[----:B------:R-:W-:-:S06]  /*3d160*/  IADD3 R52, -R6, R50, R5 ;  /* 0x0000003206347210 */ /* 0x000fcc0007ffe105 */
[----:B------:R-:W0:Y:S01]  /*3d170*/  MUFU.TANH R24, R24 ;  /* 0x0000001800187308 */ /* 0x000e220000002400 */
        /* <DEDUP_REMOVED lines=43> */
[----:B------:R2:W1:Y:S02]  /*3d430*/  MUFU.TANH R82, R61 ;  /* 0x0000003d00527308 */ /* 0x0004640000002400 */
[----:B--2---:R-:W-:Y:S01]  /*3d440*/  LOP3.LUT R61, RZ, R18, RZ, 0x33, !PT ;  /* 0x00000012ff3d7212 */ /* 0x004fe200078e33ff */
[----:B------:R-:W-:-:S04]  /*3d450*/  IMAD R75, R0, -0x60, R19 ;  /* 0xffffffa0004b7824 */ /* 0x000fc800078e0213 */
[----:B------:R-:W-:Y:S01]  /*3d460*/  IMAD.IADD R73, R52, 0x1, R61 ;  /* 0x0000000134497824 */ /* 0x000fe200078e023d */
[----:B0-----:R-:W-:Y:S01]  /*3d470*/  VIADDMNMX R18, R54, R76, R71, PT ;  /* 0x0000004c36127246 */ /* 0x001fe20003800147 */
[----:B------:R-:W-:Y:S02]  /*3d480*/  VIADD R83, R50, 0xffffffff ;  /* 0xffffffff32537836 */ /* 0x000fe40000000000 */
[----:B------:R-:W-:Y:S01]  /*3d490*/  IMAD.IADD R61, R73, 0x1, R54 ;  /* 0x00000001493d7824 */ /* 0x000fe200078e0236 */
[----:B-1-34-:R-:W-:Y:S06]  /*3d4a0*/  @!P1 BRA `(.L_x_4123) ;  /* 0x0000000000649947 */ /* 0x01afec0003800000 */
        /* <DEDUP_REMOVED lines=8> */
[----:B------:R-:W2:Y:S04]  /*3d530*/  LD.E R15, desc[UR6][R2.64+0x1c] ;  /* 0x00001c06020f7980 */ /* 0x000ea8000c101900 */
[----:B------:R-:W3:Y:S01]  /*3d540*/  LD.E R19, desc[UR6][R2.64+0x20] ;  /* 0x0000200602137980 */ /* 0x000ee2000c101900 */
[----:B--2---:R-:W-:-:S05]  /*3d550*/  IMAD.HI.U32 R0, R0, R15, RZ ;  /* 0x0000000f00007227 */ /* 0x004fca00078e00ff */
[----:B---3--:R-:W-:-:S07]  /*3d560*/  SHF.R.U32.HI R0, RZ, R19, R0 ;  /* 0x00000013ff007219 */ /* 0x008fce0000011600 */
.L_x_4127:
[----:B------:R-:W-:Y:S05]  /*3d570*/  BSYNC B3 ;  /* 0x0000000000037941 */ /* 0x000fea0003800000 */
.L_x_4126:
[----:B------:R-:W-:Y:S01]  /*3d580*/  LOP3.LUT R0, RZ, R0, RZ, 0x33, !PT ;  /* 0x00000000ff007212 */ /* 0x000fe200078e33ff */
[----:B------:R-:W-:Y:S06]  /*3d590*/  BRA `(.L_x_4128) ;  /* 0x0000000000187947 */ /* 0x000fec0003800000 */
.L_x_4125:
[----:B------:R-:W-:-:S13]  /*3d5a0*/  ISETP.NE.AND P0, PT, R7, 0x1, PT ;  /* 0x000000010700780c */ /* 0x000fda0003f05270 */
[----:B------:R-:W-:Y:S05]  /*3d5b0*/  @!P0 BRA `(.L_x_4128) ;  /* 0x0000000000108947 */ /* 0x000fea0003800000 */
[----:B------:R-:W2:Y:S04]  /*3d5c0*/  LD.E R15, desc[UR6][R2.64+0x1c] ;  /* 0x00001c06020f7980 */ /* 0x000ea8000c101900 */
[----:B------:R-:W3:Y:S01]  /*3d5d0*/  LD.E R19, desc[UR6][R2.64+0x20] ;  /* 0x0000200602137980 */ /* 0x000ee2000c101900 */
[----:B--2---:R-:W-:-:S05]  /*3d5e0*/  IMAD.HI.U32 R0, R0, R15, RZ ;  /* 0x0000000f00007227 */ /* 0x004fca00078e00ff */
[----:B---3--:R-:W-:-:S07]  /*3d5f0*/  SHF.R.U32.HI R0, RZ, R19, R0 ;  /* 0x00000013ff007219 */ /* 0x008fce0000011600 */
.L_x_4128:
[----:B------:R-:W-:Y:S05]  /*3d600*/  BSYNC B2 ;  /* 0x0000000000027941 */ /* 0x000fea0003800000 */
.L_x_4124:
[----:B------:R-:W-:-:S05]  /*3d610*/  IMAD R0, R7, R0, R83 ;  /* 0x0000000007007224 */ /* 0x000fca00078e0253 */
[----:B------:R-:W-:Y:S02]  /*3d620*/  VIMNMX R61, R61, R0, !PT ;  /* 0x000000003d3d7248 */ /* 0x000fe40007fe0100 */
[----:B------:R-:W-:-:S07]  /*3d630*/  VIADDMNMX R18, R0, R7, R18, PT ;  /* 0x0000000700127246 */ /* 0x000fce0003800112 */
.L_x_4123:
[----:B------:R-:W-:Y:S05]  /*3d640*/  BSYNC B1 ;  /* 0x0000000000017941 */ /* 0x000fea0003800000 */
.L_x_4122:
[C---:B------:R-:W-:Y:S01]  /*3d650*/  ISETP.GE.AND P1, PT, R75.reuse, 0x9, PT ;  /* 0x000000094b00780c */ /* 0x040fe20003f26270 */
[----:B------:R-:W0:Y:S01]  /*3d660*/  SHFL.IDX PT, R44, R44, 0x1, 0x1c1f ;  /* 0x003c1f002c2c7f89 */ /* 0x000e2200000e0000 */
[----:B------:R-:W-:Y:S01]  /*3d670*/  ISETP.GE.AND P0, PT, R75, 0x2, PT ;  /* 0x000000024b00780c */ /* 0x000fe20003f06270 */
        /* <DEDUP_REMOVED lines=87> */
[----:B------:R-:W-:Y:S02]  /*3dbf0*/  ISETP.GE.AND P2, PT, R75, 0x4a, PT ;  /* 0x0000004a4b00780c */ /* 0x000fe40003f46270 */
[----:B0-----:R-:W-:-:S02]  /*3dc00*/  VIADDMNMX R28, R44, R76, R71, PT ;  /* 0x0000004c2c1c7246 */ /* 0x001fc40003800147 */
        /* <DEDUP_REMOVED lines=40> */
.L_x_4134:
[----:B------:R-:W-:Y:S05]  /*3de90*/  BSYNC B3 ;  /* 0x0000000000037941 */ /* 0x000fea0003800000 */
.L_x_4133:
[----:B------:R-:W-:Y:S01]  /*3dea0*/  LOP3.LUT R6, RZ, R6, RZ, 0x33, !PT ;  /* 0x00000006ff067212 */ /* 0x000fe200078e33ff */
[----:B------:R-:W-:Y:S06]  /*3deb0*/  BRA `(.L_x_4135) ;  /* 0x0000000000187947 */ /* 0x000fec0003800000 */
.L_x_4132:
[----:B------:R-:W-:-:S13]  /*3dec0*/  ISETP.NE.AND P6, PT, R7, 0x1, PT ;  /* 0x000000010700780c */ /* 0x000fda0003fc5270 */
[----:B------:R-:W-:Y:S05]  /*3ded0*/  @!P6 BRA `(.L_x_4135) ;  /* 0x000000000010e947 */ /* 0x000fea0003800000 */
[----:B------:R-:W2:Y:S04]  /*3dee0*/  LD.E R5, desc[UR6][R2.64+0x1c] ;  /* 0x00001c0602057980 */ /* 0x000ea8000c101900 */
[----:B------:R-:W3:Y:S01]  /*3def0*/  LD.E R37, desc[UR6][R2.64+0x20] ;  /* 0x0000200602257980 */ /* 0x000ee2000c101900 */
[----:B--2---:R-:W-:-:S05]  /*3df00*/  IMAD.HI.U32 R6, R6, R5, RZ ;  /* 0x0000000506067227 */ /* 0x004fca00078e00ff */
[----:B---3--:R-:W-:-:S07]  /*3df10*/  SHF.R.U32.HI R6, RZ, R37, R6 ;  /* 0x00000025ff067219 */ /* 0x008fce0000011606 */
.L_x_4135:
[----:B------:R-:W-:Y:S05]  /*3df20*/  BSYNC B2 ;  /* 0x0000000000027941 */ /* 0x000fea0003800000 */
.L_x_4131:
[----:B------:R-:W-:-:S05]  /*3df30*/  IMAD R6, R7, R6, R83 ;  /* 0x0000000607067224 */ /* 0x000fca00078e0253 */
[----:B------:R-:W-:Y:S02]  /*3df40*/  VIADDMNMX R28, R6, R7, R28, PT ;  /* 0x00000007061c7246 */ /* 0x000fe4000380011c */
[----:B------:R-:W-:-:S07]  /*3df50*/  VIMNMX R61, R61, R6, !PT ;  /* 0x000000063d3d7248 */ /* 0x000fce0007fe0100 */
.L_x_4130:
[----:B------:R-:W-:Y:S05]  /*3df60*/  BSYNC B1 ;  /* 0x0000000000017941 */ /* 0x000fea0003800000 */
.L_x_4129:
[C---:B------:R-:W-:Y:S01]  /*3df70*/  ISETP.GT.AND P0, PT, R61.reuse, 0x1, !P0 ;  /* 0x000000013d00780c */ /* 0x040fe20004704270 */
[----:B------:R-:W2:Y:S01]  /*3df80*/  LDL.64 R2, [UR4+0x70] ;  /* 0x00007004ff027983 */ /* 0x000ea20008100a00 */
        /* <DEDUP_REMOVED lines=70> */
[C---:B------:R-:W-:Y:S02]  /*3e3f0*/  ISETP.GT.AND P0, PT, R61.reuse, RZ, !P6 ;  /* 0x000000ff3d00720c */ /* 0x040fe40007704270 */
[C---:B------:R-:W-:Y:S02]  /*3e400*/  ISETP.GT.AND P2, PT, R61.reuse, 0x49, !P2 ;  /* 0x000000493d00780c */ /* 0x040fe40005744270 */
[----:B------:R-:W-:Y:S02]  /*3e410*/  ISETP.LT.OR P0, PT, R28, 0x1, P0 ;  /* 0x000000011c00780c */ /* 0x000fe40000701670 */
[----:B------:R-:W-:Y:S02]  /*3e420*/  ISETP.GT.AND P3, PT, R61, 0x50, !P3 ;  /* 0x000000503d00780c */ /* 0x000fe40005f64270 */
[----:B------:R-:W-:-:S02]  /*3e430*/  FSEL R76, R4, -INF , !P0 ;  /* 0xff800000044c7808 */ /* 0x000fc40004000000 */
[----:B------:R-:W-:Y:S02]  /*3e440*/  ISETP.GT.AND P4, PT, R61, 0x51, !P4 ;  /* 0x000000513d00780c */ /* 0x000fe40006784270 */
[----:B------:R-:W-:Y:S02]  /*3e450*/  FMNMX.FTZ R4, R76, R5, !PT ;  /* 0x000000054c047209 */ /* 0x000fe40007810000 */
[----:B------:R-:W-:Y:S02]  /*3e460*/  ISETP.NE.AND P6, PT, R63, RZ, PT ;  /* 0x000000ff3f00720c */ /* 0x000fe40003fc5270 */
        /* <DEDUP_REMOVED lines=15> */
[----:B------:R-:W-:Y:S02]  /*3e560*/  ISETP.LT.OR P2, PT, R28, 0x4a, P2 ;  /* 0x0000004a1c00780c */ /* 0x000fe40001741670 */
[----:B------:R-:W-:Y:S02]  /*3e570*/  FMNMX.FTZ R6, R20, R7, !PT ;  /* 0x0000000714067209 */ /* 0x000fe40007810000 */
[----:B------:R-:W-:Y:S02]  /*3e580*/  ISETP.LT.OR P3, PT, R28, 0x51, P3 ;  /* 0x000000511c00780c */ /* 0x000fe40001f61670 */
[----:B------:R-:W-:Y:S02]  /*3e590*/  FSEL R4, R46, -INF , !P2 ;  /* 0xff8000002e047808 */ /* 0x000fe40005000000 */
[----:B------:R-:W-:-:S02]  /*3e5a0*/  FMNMX.FTZ R7, R29, R6, !PT ;  /* 0x000000061d077209 */ /* 0x000fc40007810000 */
[----:B------:R-:W-:Y:S02]  /*3e5b0*/  ISETP.GT.AND P5, PT, R61, 0x58, !P5 ;  /* 0x000000583d00780c */ /* 0x000fe40006fa4270 */
[----:B------:R-:W-:Y:S02]  /*3e5c0*/  ISETP.LT.OR P4, PT, R28, 0x52, P4 ;  /* 0x000000521c00780c */ /* 0x000fe40002781670 */
[----:B------:R-:W-:Y:S02]  /*3e5d0*/  FSEL R46, R53, -INF , !P3 ;  /* 0xff800000352e7808 */ /* 0x000fe40005800000 */
[----:B------:R-:W-:Y:S02]  /*3e5e0*/  FMNMX.FTZ R7, R4, R7, !PT ;  /* 0x0000000704077209 */ /* 0x000fe40007810000 */
[----:B------:R-:W-:Y:S02]  /*3e5f0*/  ISETP.GT.AND P0, PT, R61, 0x59, !P6 ;  /* 0x000000593d00780c */ /* 0x000fe40007704270 */
[----:B------:R-:W-:-:S02]  /*3e600*/  ISETP.LT.OR P5, PT, R28, 0x59, P5 ;  /* 0x000000591c00780c */ /* 0x000fc40002fa1670 */
[----:B------:R-:W-:Y:S02]  /*3e610*/  FSEL R47, R55, -INF , !P4 ;  /* 0xff800000372f7808 */ /* 0x000fe40006000000 */
[----:B------:R-:W-:Y:S02]  /*3e620*/  FMNMX.FTZ R6, R46, R7, !PT ;  /* 0x000000072e067209 */ /* 0x000fe40007810000 */
[----:B------:R-:W-:Y:S02]  /*3e630*/  ISETP.LT.OR P0, PT, R28, 0x5a, P0 ;  /* 0x0000005a1c00780c */ /* 0x000fe40000701670 */
[----:B------:R-:W-:Y:S02]  /*3e640*/  FSEL R48, R57, -INF , !P5 ;  /* 0xff80000039307808 */ /* 0x000fe40006800000 */
[----:B------:R-:W-:Y:S02]  /*3e650*/  FMNMX.FTZ R7, R47, R6, !PT ;  /* 0x000000062f077209 */ /* 0x000fe40007810000 */
[----:B------:R-:W-:-:S02]  /*3e660*/  FSEL R49, R59, -INF , !P0 ;  /* 0xff8000003b317808 */ /* 0x000fc40004000000 */
[----:B------:R-:W-:-:S04]  /*3e670*/  FMNMX.FTZ R6, R48, R7, !PT ;  /* 0x0000000730067209 */ /* 0x000fc80007810000 */
[----:B------:R-:W-:-:S05]  /*3e680*/  FMNMX.FTZ R9, R49, R6, !PT ;  /* 0x0000000631097209 */ /* 0x000fca0007810000 */
[----:B--2---:R0:W-:Y:S04]  /*3e690*/  ST.E desc[UR6][R2.64+0x4], R9 ;  /* 0x0000040902007985 */ /* 0x0041e8000c101906 */
[----:B------:R-:W2:Y:S01]  /*3e6a0*/  LD.E R13, desc[UR6][R2.64+0x4] ;  /* 0x00000406020d7980 */ /* 0x000ea2000c101900 */
        /* <DEDUP_REMOVED lines=22> */
[----:B0-----:R-:W-:-:S05]  /*3e810*/  FMNMX.FTZ R9, R18, R7, !PT ;  /* 0x0000000712097209 */ /* 0x001fca0007810000 */
[----:B------:R-:W0:Y:S02]  /*3e820*/  SHFL.BFLY PT, R6, R9, 0x2, 0x1f ;  /* 0x0c401f0009067f89 */ /* 0x000e2400000e0000 */
[----:B0-----:R-:W-:-:S05]  /*3e830*/  FMNMX.FTZ R10, R9, R6, !PT ;  /* 0x00000006090a7209 */ /* 0x001fca0007810000 */
[----:B------:R-:W0:Y:S04]  /*3e840*/  SHFL.BFLY PT, R7, R10, 0x1, 0x1f ;  /* 0x0c201f000a077f89 */ /* 0x000e2800000e0000 */
[----:B------:R-:W-:Y:S01]  /*3e850*/  ST.E desc[UR6][R2.64], R9 ;  /* 0x0000000902007985 */ /* 0x000fe2000c101906 */
[----:B0-----:R-:W-:-:S05]  /*3e860*/  FMNMX.FTZ R11, R10, R7, !PT ;  /* 0x000000070a0b7209 */ /* 0x001fca0007810000 */
[----:B------:R-:W-:Y:S04]  /*3e870*/  ST.E desc[UR6][R2.64], R11 ;  /* 0x0000000b02007985 */ /* 0x000fe8000c101906 */
[----:B--2---:R-:W0:Y:S02]  /*3e880*/  SHFL.BFLY PT, R26, R13, 0x2, 0x1f ;  /* 0x0c401f000d1a7f89 */ /* 0x004e2400000e0000 */
[----:B0-----:R-:W-:-:S05]  /*3e890*/  FMNMX.FTZ R26, R13, R26, !PT ;  /* 0x0000001a0d1a7209 */ /* 0x001fca0007810000 */
[----:B------:R-:W0:Y:S02]  /*3e8a0*/  SHFL.BFLY PT, R25, R26, 0x1, 0x1f ;  /* 0x0c201f001a197f89 */ /* 0x000e2400000e0000 */
[----:B0-----:R-:W-:-:S05]  /*3e8b0*/  FMNMX.FTZ R25, R26, R25, !PT ;  /* 0x000000191a197209 */ /* 0x001fca0007810000 */
[----:B------:R0:W-:Y:S04]  /*3e8c0*/  ST.E desc[UR6][R2.64+0x4], R25 ;  /* 0x0000041902007985 */ /* 0x0001e8000c101906 */
[----:B------:R-:W2:Y:S04]  /*3e8d0*/  LDL.64 R6, [UR4+0x70] ;  /* 0x00007004ff067983 */ /* 0x000ea80008100a00 */
[----:B--2---:R-:W2:Y:S04]  /*3e8e0*/  LD.E R51, desc[UR6][R6.64+0x20] ;  /* 0x0000200606337980 */ /* 0x004ea8000c101900 */
[----:B------:R-:W2:Y:S04]  /*3e8f0*/  LD.E R28, desc[UR6][R6.64] ;  /* 0x00000006061c7980 */ /* 0x000ea8000c101900 */
[----:B------:R-:W3:Y:S01]  /*3e900*/  LD.E R78, desc[UR6][R6.64+0x4] ;  /* 0x00000406064e7980 */ /* 0x000ee2000c101900 */
[C---:B--2---:R-:W-:Y:S01]  /*3e910*/  FMUL.FTZ R10, R28.reuse, R51 ;  /* 0x000000331c0a7220 */ /* 0x044fe20000410000 */
[----:B------:R-:W-:-:S04]  /*3e920*/  FSETP.NEU.FTZ.AND P0, PT, R28, -INF , PT ;  /* 0xff8000001c00780b */ /* 0x000fc80003f1d000 */
[----:B------:R-:W-:Y:S02]  /*3e930*/  FSEL R13, R10, RZ, P0 ;  /* 0x000000ff0a0d7208 */ /* 0x000fe40000000000 */
[----:B---3--:R-:W-:-:S03]  /*3e940*/  FSETP.NEU.FTZ.AND P0, PT, R78, -INF , PT ;  /* 0xff8000004e00780b */ /* 0x008fc60003f1d000 */
[-CC-:B------:R-:W-:Y:S01]  /*3e950*/  FFMA.FTZ R219, R0, R51.reuse, -R13.reuse ;  /* 0x0000003300db7223 */ /* 0x180fe2000001080d */
[----:B------:R-:W-:Y:S01]  /*3e960*/  FMUL.FTZ R0, R51, R78 ;  /* 0x0000004e33007220 */ /* 0x000fe20000410000 */
[----:B------:R-:W-:-:S04]  /*3e970*/  FFMA.FTZ R168, R8, R51, -R13 ;  /* 0x0000003308a87223 */ /* 0x000fc8000001080d */
[----:B0-----:R-:W-:Y:S01]  /*3e980*/  FSEL R2, R0, RZ, P0 ;  /* 0x000000ff00027208 */ /* 0x001fe20000000000 */
[-CC-:B------:R-:W-:Y:S01]  /*3e990*/  FFMA.FTZ R28, R74, R51.reuse, -R13.reuse ;  /* 0x000000334a1c7223 */ /* 0x180fe2000001080d */
[----:B------:R-:W-:-:S03]  /*3e9a0*/  FFMA.FTZ R26, R72, R51, -R13 ;  /* 0x00000033481a7223 */ /* 0x000fc6000001080d */
[-CC-:B------:R-:W-:Y:S01]  /*3e9b0*/  FFMA.FTZ R25, R76, R51.reuse, -R2.reuse ;  /* 0x000000334c197223 */ /* 0x180fe20000010802 */
[-CC-:B------:R-:W-:Y:S01]  /*3e9c0*/  FFMA.FTZ R169, R5, R51.reuse, -R2.reuse ;  /* 0x0000003305a97223 */ /* 0x180fe20000010802 */
[-CC-:B------:R-:W-:Y:S01]  /*3e9d0*/  FFMA.FTZ R214, R24, R51.reuse, -R13.reuse ;  /* 0x0000003318d67223 */ /* 0x180fe2000001080d */
[-CC-:B------:R-:W-:Y:S01]  /*3e9e0*/  FFMA.FTZ R24, R43, R51.reuse, -R2.reuse ;  /* 0x000000332b187223 */ /* 0x180fe20000010802 */
[----:B------:R-:W-:Y:S01]  /*3e9f0*/  MUFU.EX2 R168, R168 ;  /* 0x000000a800a87308 */ /* 0x000fe20000000800 */
[-C--:B------:R-:W-:Y:S01]  /*3ea00*/  FFMA.FTZ R170, R70, R51.reuse, -R13 ;  /* 0x0000003346aa7223 */ /* 0x080fe2000001080d */
[----:B------:R-:W-:-:S06]  /*3ea10*/  FFMA.FTZ R171, R44, R51, -R2 ;  /* 0x000000332cab7223 */ /* 0x000fcc0000010802 */
[----:B------:R-:W0:Y:S01]  /*3ea20*/  MUFU.EX2 R28, R28 ;  /* 0x0000001c001c7308 */ /* 0x000e220000000800 */
[-CC-:B------:R-:W-:Y:S01]  /*3ea30*/  FFMA.FTZ R9, R68, R51.reuse, -R13.reuse ;  /* 0x0000003344097223 */ /* 0x180fe2000001080d */
[-CC-:B------:R-:W-:Y:S01]  /*3ea40*/  FFMA.FTZ R8, R66, R51.reuse, -R13.reuse ;  /* 0x0000003342087223 */ /* 0x180fe2000001080d */
[----:B------:R-:W-:-:S05]  /*3ea50*/  FFMA.FTZ R11, R64, R51, -R13 ;  /* 0x00000033400b7223 */ /* 0x000fca000001080d */
[----:B------:R-:W-:Y:S01]  /*3ea60*/  MUFU.EX2 R25, R25 ;  /* 0x0000001900197308 */ /* 0x000fe20000000800 */
[-CC-:B------:R-:W-:Y:S01]  /*3ea70*/  FFMA.FTZ R10, R62, R51.reuse, -R13.reuse ;  /* 0x000000333e0a7223 */ /* 0x180fe2000001080d */
[-CC-:B------:R-:W-:Y:S01]  /*3ea80*/  FFMA.FTZ R195, R60, R51.reuse, -R13.reuse ;  /* 0x000000333cc37223 */ /* 0x180fe2000001080d */
[----:B------:R-:W-:-:S05]  /*3ea90*/  FFMA.FTZ R194, R58, R51, -R13 ;  /* 0x000000333ac27223 */ /* 0x000fca000001080d */
[----:B------:R-:W1:Y:S01]  /*3eaa0*/  MUFU.EX2 R169, R169 ;  /* 0x000000a900a97308 */ /* 0x000e620000000800 */
[-CC-:B------:R-:W-:Y:S01]  /*3eab0*/  FFMA.FTZ R197, R56, R51.reuse, -R13.reuse ;  /* 0x0000003338c57223 */ /* 0x180fe2000001080d */
[-CC-:B------:R-:W-:Y:S01]  /*3eac0*/  FFMA.FTZ R196, R54, R51.reuse, -R13.reuse ;  /* 0x0000003336c47223 */ /* 0x180fe2000001080d */
[-CC-:B------:R-:W-:Y:S01]  /*3ead0*/  FFMA.FTZ R203, R52, R51.reuse, -R13.reuse ;  /* 0x0000003334cb7223 */ /* 0x180fe2000001080d */
[-CC-:B------:R-:W-:Y:S01]  /*3eae0*/  FFMA.FTZ R202, R50, R51.reuse, -R13.reuse ;  /* 0x0000003332ca7223 */ /* 0x180fe2000001080d */
[-CC-:B------:R-:W-:Y:S01]  /*3eaf0*/  FFMA.FTZ R205, R45, R51.reuse, -R13.reuse ;  /* 0x000000332dcd7223 */ /* 0x180fe2000001080d */
[-CC-:B------:R-:W-:Y:S02]  /*3eb00*/  FFMA.FTZ R204, R32, R51.reuse, -R13.reuse ;  /* 0x0000003320cc7223 */ /* 0x180fe4000001080d */
[----:B------:R-:W2:Y:S01]  /*3eb10*/  MUFU.EX2 R26, R26 ;  /* 0x0000001a001a7308 */ /* 0x000ea20000000800 */
[-CC-:B------:R-:W-:Y:S01]  /*3eb20*/  FFMA.FTZ R212, R31, R51.reuse, -R13.reuse ;  /* 0x000000331fd47223 */ /* 0x180fe2000001080d */
[-CC-:B------:R-:W-:Y:S01]  /*3eb30*/  FFMA.FTZ R211, R27, R51.reuse, -R13.reuse ;  /* 0x000000331bd37223 */ /* 0x180fe2000001080d */
[-CC-:B------:R-:W-:Y:S01]  /*3eb40*/  FFMA.FTZ R213, R19, R51.reuse, -R13.reuse ;  /* 0x0000003313d57223 */ /* 0x180fe2000001080d */
[-CC-:B------:R-:W-:Y:S01]  /*3eb50*/  FFMA.FTZ R217, R15, R51.reuse, -R13.reuse ;  /* 0x000000330fd97223 */ /* 0x180fe2000001080d */
[-CC-:B------:R-:W-:Y:S01]  /*3eb60*/  FFMA.FTZ R216, R14, R51.reuse, -R13.reuse ;  /* 0x000000330ed87223 */ /* 0x180fe2000001080d */
[----:B------:R-:W-:-:S02]  /*3eb70*/  FFMA.FTZ R218, R18, R51, -R13 ;  /* 0x0000003312da7223 */ /* 0x000fc4000001080d */
[----:B------:R-:W3:Y:S01]  /*3eb80*/  MUFU.EX2 R24, R24 ;  /* 0x0000001800187308 */ /* 0x000ee20000000800 */
[-CC-:B------:R-:W-:Y:S01]  /*3eb90*/  FFMA.FTZ R13, R42, R51.reuse, -R2.reuse ;  /* 0x000000332a0d7223 */ /* 0x180fe20000010802 */
[----:B------:R-:W-:-:S06]  /*3eba0*/  FFMA.FTZ R12, R12, R51, -R2 ;  /* 0x000000330c0c7223 */ /* 0x000fcc0000010802 */
[----:B------:R-:W4:Y:S01]  /*3ebb0*/  MUFU.EX2 R170, R170 ;  /* 0x000000aa00aa7308 */ /* 0x000f220000000800 */
        /* <DEDUP_REMOVED lines=8> */
[----:B---3--:R-:W-:-:S06]  /*3ec40*/  FADD.FTZ R18, R24, R5 ;  /* 0x0000000518127221 */ /* 0x008fcc0000010000 */
[----:B------:R-:W2:Y:S01]  /*3ec50*/  MUFU.EX2 R8, R8 ;  /* 0x0000000800087308 */ /* 0x000ea20000000800 */
[----:B------:R-:W-:-:S07]  /*3ec60*/  FFMA.FTZ R0, R39, R51, -R2 ;  /* 0x0000003327007223 */ /* 0x000fce0000010802 */
[----:B------:R-:W3:Y:S01]  /*3ec70*/  MUFU.EX2 R12, R12 ;  /* 0x0000000c000c7308 */ /* 0x000ee20000000800 */
[----:B------:R-:W-:Y:S01]  /*3ec80*/  FFMA.FTZ R208, R30, R51, -R2 ;  /* 0x000000331ed07223 */ /* 0x000fe20000010802 */
[----:B----4-:R-:W-:-:S06]  /*3ec90*/  FADD.FTZ R30, R170, R3 ;  /* 0x00000003aa1e7221 */ /* 0x010fcc0000010000 */
[----:B------:R-:W4:Y:S01]  /*3eca0*/  MUFU.EX2 R11, R11 ;  /* 0x0000000b000b7308 */ /* 0x000f220000000800 */
[----:B-----5:R-:W-:Y:S01]  /*3ecb0*/  FADD.FTZ R18, R171, R18 ;  /* 0x00000012ab127221 */ /* 0x020fe20000010000 */
[----:B------:R-:W-:-:S06]  /*3ecc0*/  FFMA.FTZ R198, R37, R51, -R2 ;  /* 0x0000003325c67223 */ /* 0x000fcc0000010802 */
        /* <DEDUP_REMOVED lines=11> */
[----:B----4-:R-:W-:Y:S01]  /*3ed80*/  FADD.FTZ R3, R11, R30 ;  /* 0x0000001e0b037221 */ /* 0x010fe20000010000 */
[----:B-----5:R-:W-:-:S06]  /*3ed90*/  FADD.FTZ R5, R15, R32 ;  /* 0x000000200f057221 */ /* 0x020fcc0000010000 */
        /* <DEDUP_REMOVED lines=15> */
[----:B------:R-:W4:Y:S08]  /*3ee90*/  MUFU.EX2 R203, R203 ;  /* 0x000000cb00cb7308 */ /* 0x000f300000000800 */
[----:B------:R-:W5:Y:S01]  /*3eea0*/  MUFU.EX2 R207, R207 ;  /* 0x000000cf00cf7308 */ /* 0x000f620000000800 */
[----:B------:R-:W-:Y:S01]  /*3eeb0*/  FFMA.FTZ R19, R4, R51, -R2 ;  /* 0x0000003304137223 */ /* 0x000fe20000010802 */
[----:B0-----:R-:W-:-:S06]  /*3eec0*/  FADD.FTZ R3, R197, R30 ;  /* 0x0000001ec5037221 */ /* 0x001fcc0000010000 */
[----:B------:R-:W0:Y:S01]  /*3eed0*/  MUFU.EX2 R202, R202 ;  /* 0x000000ca00ca7308 */ /* 0x000e220000000800 */
[----:B-1----:R-:W-:Y:S01]  /*3eee0*/  FADD.FTZ R4, R200, R5 ;  /* 0x00000005c8047221 */ /* 0x002fe20000010000 */
[----:B------:R-:W-:-:S06]  /*3eef0*/  FFMA.FTZ R215, R21, R51, -R2 ;  /* 0x0000003315d77223 */ /* 0x000fcc0000010802 */
        /* <DEDUP_REMOVED lines=13> */
[----:B------:R-:W0:Y:S08]  /*3efd0*/  MUFU.EX2 R212, R212 ;  /* 0x000000d400d47308 */ /* 0x000e300000000800 */
        /* <DEDUP_REMOVED lines=25> */
[----:B0-----:R-:W-:Y:S01]  /*3f170*/  FADD.FTZ R2, R213, R2 ;  /* 0x00000002d5027221 */ /* 0x001fe20000010000 */
[----:B-1----:R-:W-:-:S06]  /*3f180*/  FADD.FTZ R4, R19, R4 ;  /* 0x0000000413047221 */ /* 0x002fcc0000010000 */
[----:B------:R-:W0:Y:S08]  /*3f190*/  MUFU.EX2 R219, R219 ;  /* 0x000000db00db7308 */ /* 0x000e300000000800 */
[----:B------:R-:W1:Y:S01]  /*3f1a0*/  MUFU.EX2 R191, R191 ;  /* 0x000000bf00bf7308 */ /* 0x000e620000000800 */
[----:B--2---:R-:W-:Y:S01]  /*3f1b0*/  FADD.FTZ R3, R217, R2 ;  /* 0x00000002d9037221 */ /* 0x004fe20000010000 */
[----:B---3--:R-:W-:-:S06]  /*3f1c0*/  FADD.FTZ R4, R189, R4 ;  /* 0x00000004bd047221 */ /* 0x008fcc0000010000 */
[----:B------:R-:W2:Y:S08]  /*3f1d0*/  MUFU.EX2 R218, R218 ;  /* 0x000000da00da7308 */ /* 0x000eb00000000800 */
[----:B------:R-:W3:Y:S01]  /*3f1e0*/  MUFU.EX2 R190, R190 ;  /* 0x000000be00be7308 */ /* 0x000ee20000000800 */
[----:B----4-:R-:W-:Y:S01]  /*3f1f0*/  FADD.FTZ R2, R216, R3 ;  /* 0x00000003d8027221 */ /* 0x010fe20000010000 */
[----:B-----5:R-:W-:-:S03]  /*3f200*/  FADD.FTZ R4, R21, R4 ;  /* 0x0000000415047221 */ /* 0x020fc60000010000 */
[----:B0-----:R-:W-:Y:S01]  /*3f210*/  FADD.FTZ R3, R219, R2 ;  /* 0x00000002db037221 */ /* 0x001fe20000010000 */
[----:B-1----:R-:W-:-:S03]  /*3f220*/  FADD.FTZ R5, R191, R4 ;  /* 0x00000004bf057221 */ /* 0x002fc60000010000 */
[----:B--2---:R-:W-:Y:S01]  /*3f230*/  FADD.FTZ R31, R218, R3 ;  /* 0x00000003da1f7221 */ /* 0x004fe20000010000 */
[----:B---3--:R-:W-:-:S04]  /*3f240*/  FADD.FTZ R33, R190, R5 ;  /* 0x00000005be217221 */ /* 0x008fc80000010000 */
[----:B------:R-:W-:Y:S04]  /*3f250*/  ST.E desc[UR6][R6.64+0x10], R31 ;  /* 0x0000101f06007985 */ /* 0x000fe8000c101906 */
[----:B------:R0:W-:Y:S04]  /*3f260*/  ST.E desc[UR6][R6.64+0x14], R33 ;  /* 0x0000142106007985 */ /* 0x0001e8000c101906 */
[----:B------:R-:W2:Y:S04]  /*3f270*/  LDL.64 R36, [UR4] ;  /* 0x00000004ff247983 */ /* 0x000ea80008100a00 */
[----:B------:R-:W3:Y:S01]  /*3f280*/  LDL.64 R38, [UR4+0x98] ;  /* 0x00009804ff267983 */ /* 0x000ee20008100a00 */
[----:B------:R-:W-:-:S03]  /*3f290*/  LEA.HI R34, R232, 0x8, RZ, 0x19 ;  /* 0x00000008e8227811 */ /* 0x000fc600078fc8ff */
[----:B------:R-:W4:Y:S02]  /*3f2a0*/  LDL.64 R2, [UR4+0x80] ;  /* 0x00008004ff027983 */ /* 0x000f240008100a00 */
[----:B------:R1:W-:Y:S06]  /*3f2b0*/  BAR.SYNC.DEFER_BLOCKING R34, 0x100 ;  /* 0x000400220000751d */ /* 0x0003ec0000010000 */
[----:B0-----:R-:W5:Y:S04]  /*3f2c0*/  LDL.64 R6, [UR4+0x88] ;  /* 0x00008804ff067983 */ /* 0x001f680008100a00 */
[----:B--2---:R-:W2:Y:S04]  /*3f2d0*/  LD.E R37, desc[UR6][R36.64] ;  /* 0x0000000624257980 */ /* 0x004ea8000c101900 */
[----:B---3--:R-:W2:Y:S04]  /*3f2e0*/  LD.E.64 R4, desc[UR6][R38.64] ;  /* 0x0000000626047980 */ /* 0x008ea8000c101b00 */
[----:B----4-:R-:W3:Y:S04]  /*3f2f0*/  LD.E R27, desc[UR6][R2.64] ;  /* 0x00000006021b7980 */ /* 0x010ee8000c101900 */
[----:B------:R-:W4:Y:S04]  /*3f300*/  LD.E R29, desc[UR6][R2.64+0x4] ;  /* 0x00000406021d7980 */ /* 0x000f28000c101900 */
[----:B------:R-:W5:Y:S04]  /*3f310*/  LD.E R30, desc[UR6][R2.64+0x8] ;  /* 0x00000806021e7980 */ /* 0x000f68000c101900 */
        /* <DEDUP_REMOVED lines=71> */
[----:B--2---:R-:W-:-:S03]  /*3f790*/  IMAD R4, R37, 0xc00, R4 ;  /* 0x00000c0025047824 */ /* 0x004fc600078e0204 */
        /* <DEDUP_REMOVED lines=58> */
[----:B------:R-:W-:Y:S02]  /*3fb40*/  F2FP.F16.F32.PACK_AB R169, R169, R25 ;  /* 0x00000019a9a9723e */ /* 0x000fe400000000ff */
[----:B------:R-:W-:Y:S01]  /*3fb50*/  F2FP.F16.F32.PACK_AB R171, R171, R24 ;  /* 0x00000018abab723e */ /* 0x000fe200000000ff */
        /* <DEDUP_REMOVED lines=128> */
[----:B------:R-:W-:Y:S01]  /*40360*/  ST.E desc[UR6][R6.64], RZ ;  /* 0x000000ff06007985 */ /* 0x000fe2000c101906 */
[----:B0-----:R-:W-:-:S06]  /*40370*/  WARPGROUP.ARRIVE ;  /* 0x00000000000079c5 */ /* 0x001fcc0000000000 */
[----:B------:R-:W-:Y:S03]  /*40380*/  HGMMA.64x256x16.F32 R24, R168, gdesc[UR8].tnspB, RZ, !UPT, gsb0 ;  /* 0x43e00008a8187df0 */ /* 0x000fe6000c0008ff */
[----:B------:R-:W-:Y:S02]  /*40390*/  WARPGROUP.DEPBAR.LE gsb0, 0x0 ;  /* 0x00008000000079c5 */ /* 0x000fe40000010000 */
        /* <DEDUP_REMOVED lines=129> */
[----:B0-----:R-:W5:Y:S04]  /*40bb0*/  LD.E R24, desc[UR6][R2.64] ;  /* 0x0000000602187980 */ /* 0x001f68000c101900 */
[----:B-1----:R-:W5:Y:S04]  /*40bc0*/  LD.E R25, desc[UR6][R2.64+0x4] ;  /* 0x0000040602197980 */ /* 0x002f68000c101900 */
[----:B--2---:R-:W2:Y:S04]  /*40bd0*/  LD.E R26, desc[UR6][R2.64+0x8] ;  /* 0x00000806021a7980 */ /* 0x004ea8000c101900 */
[----:B---3--:R-:W2:Y:S04]  /*40be0*/  LD.E R27, desc[UR6][R2.64+0xc] ;  /* 0x00000c06021b7980 */ /* 0x008ea8000c101900 */
[----:B----4-:R-:W2:Y:S04]  /*40bf0*/  LD.E R28, desc[UR6][R2.64+0x10] ;  /* 0x00001006021c7980 */ /* 0x010ea8000c101900 */
        /* <DEDUP_REMOVED lines=130> */
[----:B------:R-:W-:-:S04]  /*41420*/  F2FP.F16.F32.PACK_AB R171, R14, R15 ;  /* 0x0000000f0eab723e */ /* 0x000fc800000000ff */
[----:B--2---:R-:W-:-:S06]  /*41430*/  WARPGROUP.ARRIVE ;  /* 0x00000000000079c5 */ /* 0x004fcc0000000000 */
[----:B------:R-:W-:Y:S03]  /*41440*/  HGMMA.64x256x16.F32 R24, R168, gdesc[UR8].tnspB, R24, gsb0 ;  /* 0x43e00008a8187df0 */ /* 0x000fe60008000818 */
        /* <DEDUP_REMOVED lines=1457> */
[----:B------:R-:W-:-:S13]  /*46f60*/  LOP3.LUT P6, RZ, R232, 0x7f, RZ, 0xc0, !PT ;  /* 0x0000007fe8ff7812 */ /* 0x000fda00078cc0ff */
[----:B0-----:R-:W-:Y:S05]  /*46f70*/  @P6 BRA `(.L_x_4136) ;  /* 0x0000000000206947 */ /* 0x001fea0003800000 */
[----:B------:R-:W2:Y:S04]  /*46f80*/  LDL.64 R2, [UR4+0x40] ;  /* 0x00004004ff027983 */ /* 0x000ea80008100a00 */
[----:B------:R-:W3:Y:S04]  /*46f90*/  LDL.64 R4, [UR4] ;  /* 0x00000004ff047983 */ /* 0x000ee80008100a00 */
[----:B--2---:R-:W2:Y:S04]  /*46fa0*/  LD.E.64 R2, desc[UR6][R2.64+0x30] ;  /* 0x0000300602027980 */ /* 0x004ea8000c101b00 */
[----:B---3--:R-:W3:Y:S01]  /*46fb0*/  LD.E R4, desc[UR6][R4.64] ;  /* 0x0000000604047980 */ /* 0x008ee2000c101900 */
[----:B--2---:R-:W-:-:S05]  /*46fc0*/  MOV R7, R2 ;  /* 0x0000000200077202 */ /* 0x004fca0000000f00 */
[----:B---3--:R-:W-:-:S05]  /*46fd0*/  IMAD R0, R4, 0x8, R7 ;  /* 0x0000000804007824 */ /* 0x008fca00078e0207 */
[----:B------:R-:W-:-:S04]  /*46fe0*/  PRMT R0, RZ, 0x654, R0 ;  /* 0x00000654ff007816 */ /* 0x000fc80000000000 */
[----:B------:R0:W-:Y:S03]  /*46ff0*/  SYNCS.ARRIVE.TRANS64.RED.A1T0 RZ, [R0+URZ], RZ ;  /* 0x000000ff00ff79a7 */ /* 0x0001e6000810043f */
.L_x_4136:
[----:B------:R-:W-:-:S04]  /*47000*/  IMAD.MOV.U32 R237, RZ, RZ, 0x0 ;  /* 0x00000000ffed7424 */ /* 0x000fc800078e00ff */
[----:B0-----:R-:W-:Y:S05]  /*47010*/  RET.REL.NODEC R236 `(_ZN7cutlass13device_kernelIN5flash11enable_sm90INS1_16FlashAttnFwdSm90INS1_25CollectiveMainloopFwdSm90ILi2EN4cute5tupleIJNS5_1CILi1EEES8_S8_EEENS6_IJNS7_ILi128EEENS7_ILi96EEENS7_ILi64EEEEEELi256ENS_6half_tEfNS_4arch4Sm90ELb0ELb1ELb1ELb1ELb0ELb1ELb1ELb1ELb0ELb1ELb0ELb0EEENS1_21CollectiveEpilogueFwdINS6_IJSA_NS7_ILi256EEESB_EEES9_SE_SG_Li256ELb1ELb1ELb0ELb0EEENS1_36VarlenDynamicPersistentTileSchedulerILi128ELi96ELi256ELi128ELb0ELb1ELb1ELb1ELb0ELb1EEEEEEEEEvNT_6ParamsE) ;  /* 0xfffffb8cecf87950 */ /* 0x001fea0003c3ffff */
.L_x_4112:
[----:B0-----:R0:W1:Y:S02]  /*47020*/  SYNCS.PHASECHK.TRANS64.TRYWAIT P0, [R8+URZ], R9 ;  /* 0x00000009080075a7 */ /* 0x001064000800017f */
[----:B-1----:R-:W-:Y:S05]  /*47030*/  @!P0 NANOSLEEP.SYNCS 0x989680 ;  /* 0x009896800000895d */ /* 0x002fea0003900000 */
[----:B------:R-:W1:Y:S02]  /*47040*/  @!P0 SYNCS.PHASECHK.TRANS64 P0, [R8+URZ], R9 ;  /* 0x00000009080085a7 */ /* 0x000e64000800007f */
[----:B-1----:R-:W-:Y:S05]  /*47050*/  @!P0 BRA `(.L_x_4112) ;  /* 0xfffffffc00f08947 */ /* 0x002fea000383ffff */
[----:B------:R-:W-:Y:S05]  /*47060*/  BRA `(.L_x_4111) ;  /* 0xffffff4400987947 */ /* 0x000fea000383ffff */
.L_x_4114:
[----:B0-----:R0:W1:Y:S02]  /*47070*/  SYNCS.PHASECHK.TRANS64.TRYWAIT P0, [R4+URZ+0x32410], R9 ;  /* 0x03241009040075a7 */ /* 0x001064000800017f */
[----:B-1----:R-:W-:Y:S05]  /*47080*/  @!P0 NANOSLEEP.SYNCS 0x989680 ;  /* 0x009896800000895d */ /* 0x002fea0003900000 */
[----:B------:R-:W1:Y:S02]  /*47090*/  @!P0 SYNCS.PHASECHK.TRANS64 P0, [R4+URZ+0x32410], R9 ;  /* 0x03241009040085a7 */ /* 0x000e64000800007f */
[----:B-1----:R-:W-:Y:S05]  /*470a0*/  @!P0 BRA `(.L_x_4114) ;  /* 0xfffffffc00f08947 */ /* 0x002fea000383ffff */
[----:B------:R-:W-:Y:S05]  /*470b0*/  BRA `(.L_x_4137) ;  /* 0xffffff48008c7947 */ /* 0x000fea000383ffff */
.L_x_4121:
[----:B0-----:R0:W1:Y:S02]  /*470c0*/  SYNCS.PHASECHK.TRANS64.TRYWAIT P0, [R8+URZ], R9 ;  /* 0x00000009080075a7 */ /* 0x001064000800017f */
[----:B-1----:R-:W-:Y:S05]  /*470d0*/  @!P0 NANOSLEEP.SYNCS 0x989680 ;  /* 0x009896800000895d */ /* 0x002fea0003900000 */
[----:B------:R-:W1:Y:S02]  /*470e0*/  @!P0 SYNCS.PHASECHK.TRANS64 P0, [R8+URZ], R9 ;  /* 0x00000009080085a7 */ /* 0x000e64000800007f */
[----:B-1----:R-:W-:Y:S05]  /*470f0*/  @!P0 BRA `(.L_x_4121) ;  /* 0xfffffffc00f08947 */ /* 0x002fea000383ffff */
[----:B------:R-:W-:Y:S05]  /*47100*/  BRA `(.L_x_4120) ;  /* 0xffffff4c00007947 */ /* 0x000fea000383ffff */
.L_x_4138:
        /* <DEDUP_REMOVED lines=15> */
.L_x_6043:


//--------------------- .text._ZN7cutlass13device_kernelIN5flash11enable_sm90INS1_16FlashAttnFwdSm90INS1_25CollectiveMainloopFwdSm90ILi2EN4cute5tupleIJNS5_1CILi1EEES8_S8_EEENS6_IJNS7_ILi128EEENS7_ILi96EEENS7_ILi64EEEEEELi256ENS_6half_tEfNS_4arch4Sm90ELb1ELb0ELb1ELb0ELb0ELb0ELb0ELb1ELb0ELb1ELb0ELb0EEENS1_21CollectiveEpilogueFwdINS6_IJSA_NS7_ILi256EEESB_EEES9_SE_SG_Li256ELb0ELb1ELb0ELb0EEENS1_30DynamicPersistentTileSchedulerILi256ELi128ELb0ELb1ELb1EEEEEEEEEvNT_6ParamsE --------------------------
	.section	.text._ZN7cutlass13device_kernelIN5flash11enable_sm90INS1_16FlashAttnFwdSm90INS1_25CollectiveMainloopFwdSm90ILi2EN4cute5tupleIJNS5_1CILi1EEES8_S8_EEENS6_IJNS7_ILi128EEENS7_ILi96EEENS7_ILi64EEEEEELi256ENS_6half_tEfNS_4arch4Sm90ELb1ELb0ELb1ELb0ELb0ELb0ELb0ELb1ELb0ELb1ELb0ELb0EEENS1_21CollectiveEpilogueFwdINS6_IJSA_NS7_ILi256EEESB_EEES9_SE_SG_Li256ELb0ELb1ELb0ELb0EEENS1_30DynamicPersistentTileSchedulerILi256ELi128ELb0ELb1ELb1EEEEEEEEEvNT_6ParamsE,"ax",@progbits
	.align	128
.text._ZN7cutlass13device_kernelIN5flash11enable_sm90INS1_16FlashAttnFwdSm90INS1_25CollectiveMainloopFwdSm90ILi2EN4cute5tupleIJNS5_1CILi1EEES8_S8_EEENS6_IJNS7_ILi128EEENS7_ILi96EEENS7_ILi64EEEEEELi256ENS_6half_tEfNS_4arch4Sm90ELb1ELb0ELb1ELb0ELb0ELb0ELb0ELb1ELb0ELb1ELb0ELb0EEENS1_21CollectiveEpilogueFwdINS6_IJSA_NS7_ILi256EEESB_EEES9_SE_SG_Li256ELb0ELb1ELb0ELb0EEENS1_30DynamicPersistentTileSchedulerILi256ELi128ELb0ELb1ELb1EEEEEEEEEvNT_6ParamsE:
        .type           _ZN7cutlass13device_kernelIN5flash11enable_sm90INS1_16FlashAttnFwdSm90INS1_25CollectiveMainloopFwdSm90ILi2EN4cute5tupleIJNS5_1CILi1EEES8_S8_EEENS6_IJNS7_ILi128EEENS7_ILi96EEENS7_ILi64EEEEEELi256ENS_6half_tEfNS_4arch4Sm90ELb1ELb0ELb1ELb0ELb0ELb0ELb0ELb1ELb0ELb1ELb0ELb0EEENS1_21CollectiveEpilogueFwdINS6_IJSA_NS7_ILi256EEESB_EEES9_SE_SG_Li256ELb0ELb1ELb0ELb0EEENS1_30DynamicPersistentTileSchedulerILi256ELi128ELb0ELb1ELb1EEEEEEEEEvNT_6ParamsE,@function
        .size           _ZN7cutlass13device_kernelIN5flash11enable_sm90INS1_16FlashAttnFwdSm90INS1_25CollectiveMainloopFwdSm90ILi2EN4cute5tupleIJNS5_1CILi1EEES8_S8_EEENS6_IJNS7_ILi128EEENS7_ILi96EEENS7_ILi64EEEEEELi256ENS_6half_tEfNS_4arch4Sm90ELb1ELb0ELb1ELb0ELb0ELb0ELb0ELb1ELb0ELb1ELb0ELb0EEENS1_21CollectiveEpilogueFwdINS6_IJSA_NS7_ILi256EEESB_EEES9_SE_SG_Li256ELb0ELb1ELb0ELb0EEENS1_30DynamicPersistentTileSchedulerILi256ELi128ELb0ELb1ELb1EEEEEEEEEvNT_6ParamsE,(.L_x_6045 - _ZN7cutlass13device_kernelIN5flash11enable_sm90INS1_16FlashAttnFwdSm90INS1_25CollectiveMainloopFwdSm90ILi2EN4cute5tupleIJNS5_1CILi1EEES8_S8_EEENS6_IJNS7_ILi128EEENS7_ILi96EEENS7_ILi64EEEEEELi256ENS_6half_tEfNS_4arch4Sm90ELb1ELb0ELb1ELb0ELb0ELb0ELb0ELb1ELb0ELb1ELb0ELb0EEENS1_21CollectiveEpilogueFwdINS6_IJSA_NS7_ILi256EEESB_EEES9_SE_SG_Li256ELb0ELb1ELb0ELb0EEENS1_30DynamicPersistentTileSchedulerILi256ELi128ELb0ELb1ELb1EEEEEEEEEvNT_6ParamsE)
        .other          _ZN7cutlass13device_kernelIN5flash11enable_sm90INS1_16FlashAttnFwdSm90INS1_25CollectiveMainloopFwdSm90ILi2EN4cute5tupleIJNS5_1CILi1EEES8_S8_EEENS6_IJNS7_ILi128EEENS7_ILi96EEENS7_ILi64EEEEEELi256ENS_6half_tEfNS_4arch4Sm90ELb1ELb0ELb1ELb0ELb0ELb0ELb0ELb1ELb0ELb1ELb0ELb0EEENS1_21CollectiveEpilogueFwdINS6_IJSA_NS7_ILi256EEESB_EEES9_SE_SG_Li256ELb0ELb1ELb0ELb0EEENS1_30DynamicPersistentTileSchedulerILi256ELi128ELb0ELb1ELb1EEEEEEEEEvNT_6ParamsE,@"STO_CUDA_ENTRY STV_DEFAULT"
_ZN7cutlass13device_kernelIN5flash11enable_sm90INS1_16FlashAttnFwdSm90INS1_25CollectiveMainloopFwdSm90ILi2EN4cute5tupleIJNS5_1CILi1EEES8_S8_EEENS6_IJNS7_ILi128EEENS7_ILi96EEENS7_ILi64EEEEEELi256ENS_6half_tEfNS_4arch4Sm90ELb1ELb0ELb1ELb0ELb0ELb0ELb0ELb1ELb0ELb1ELb0ELb0EEENS1_21CollectiveEpilogueFwdINS6_IJSA_NS7_ILi256EEESB_EEES9_SE_SG_Li256ELb0ELb1ELb0ELb0EEENS1_30DynamicPersistentTileSchedulerILi256ELi128ELb0ELb1ELb1EEEEEEEEEvNT_6ParamsE:
        /* <DEDUP_REMOVED lines=18> */
.L_x_4140:
[----:B------:R-:W-:Y:S05]  /*0120*/  BSYNC B0 ;  /* 0x0000000000007941 */ /* 0x000fea0003800000 */
.L_x_4139:
        /* <DEDUP_REMOVED lines=41> */
.L_x_4141:
        /* <DEDUP_REMOVED lines=22> */
.L_x_4142:
        /* <DEDUP_REMOVED lines=18> */
.L_x_4143:
        /* <DEDUP_REMOVED lines=22> */
.L_x_4144:
        /* <DEDUP_REMOVED lines=22> */
.L_x_4145:
[----:B------:R-:W-:Y:S01]  /*0900*/  PLOP3.LUT P0, PT, PT, PT, UP0, 0x80, 0x0 ;  /* 0x000000000000781c */ /* 0x000fe20003f0f008 */
[----:B------:R-:W-:Y:S01]  /*0910*/  UMOV UR40, 0x1 ;  /* 0x0000000100287882 */ /* 0x000fe20000000000 */
[----:B------:R-:W-:Y:S01]  /*0920*/  NOP ;  /* 0x0000000000007918 */ /* 0x000fe20000000000 */
[----:B------:R-:W-:Y:S01]  /*0930*/  USEL UR40, UR40, 0x2, !UP0 ;  /* 0x0000000228287887 */ /* 0x000fe2000c000000 */
[----:B------:R-:W-:Y:S01]  /*0940*/  ULDC.64 UR46, c[0x0][0x208] ;  /* 0x00008200002e7ab9 */ /* 0x000fe20000000a00 */
[----:B012-4-:R-:W-:Y:S08]  /*0950*/  BAR.SYNC.DEFER_BLOCKING 0x0 ;  /* 0x0000000000007b1d */ /* 0x017ff00000010000 */
[----:B------:R-:W-:Y:S05]  /*0960*/  @!P0 BRA `(.L_x_4146) ;  /* 0x000000b400488947 */ /* 0x000fea0003800000 */
.L_x_4147:
        /* <DEDUP_REMOVED lines=39> */
[----:B------:R-:W-:Y:S02]  /*0be0*/  LEA.HI R3, R3, R212, RZ, 0x3 ;  /* 0x000000d403037211 */ /* 0x000fe400078f18ff */
[----:B------:R-:W-:Y:S01]  /*0bf0*/  LEA.HI R11, R11, R8, RZ, 0x3 ;  /* 0x000000080b0b7211 */ /* 0x000fe200078f18ff */
[----:B------:R-:W-:Y:S01]  /*0c00*/  IMAD.IADD R7, R212, 0x1, -R7 ;  /* 0x00000001d4077824 */ /* 0x000fe200078e0a07 */
[----:B------:R-:W-:Y:S02]  /*0c10*/  SHF.R.S32.HI R205, RZ, 0x7, R0 ;  /* 0x00000007ffcd7819 */ /* 0x000fe40000011400 */
[----:B------:R-:W-:-:S02]  /*0c20*/  LOP3.LUT R4, R4, 0xfffffc00, RZ, 0xc0, !PT ;  /* 0xfffffc0004047812 */ /* 0x000fc400078ec0ff */
[----:B------:R-:W-:Y:S02]  /*0c30*/  LOP3.LUT R23, R3, 0xfffffff8, RZ, 0xc0, !PT ;  /* 0xfffffff803177812 */ /* 0x000fe400078ec0ff */
[----:B------:R-:W-:Y:S01]  /*0c40*/  LOP3.LUT R11, R11, 0xfffffff8, RZ, 0xc0, !PT ;  /* 0xfffffff80b0b7812 */ /* 0x000fe200078ec0ff */
[----:B------:R-:W-:Y:S01]  /*0c50*/  IMAD R5, R5, 0x40, R4 ;  /* 0x0000004005057824 */ /* 0x000fe200078e0204 */
        /* <DEDUP_REMOVED lines=25> */
.L_x_4198:
        /* <DEDUP_REMOVED lines=21> */
.L_x_4148:
[----:B------:R-:W-:Y:S01]  /*0f40*/  ULDC UR8, c[0x0][0xc54] ;  /* 0x0003150000087ab9 */ /* 0x000fe20000000800 */
[----:B------:R-:W-:Y:S01]  /*0f50*/  UMOV UR4, UR9 ;  /* 0x0000000900047c82 */ /* 0x000fe20008000000 */
[----:B------:R-:W-:-:S11]  /*0f60*/  UISETP.NE.AND UP0, UPT, UR8, 0x1, UPT ;  /* 0x000000010800788c */ /* 0x000fd6000bf05270 */
[----:B------:R-:W-:Y:S02]  /*0f70*/  @UP0 ULDC.64 UR10, c[0x0][0xc58] ;  /* 0x00031600000a0ab9 */ /* 0x000fe40000000a00 */
[----:B------:R-:W-:-:S04]  /*0f80*/  UIMAD.WIDE.U32 UR6, UR9, UR10, URZ ;  /* 0x0000000a090672a5 */ /* 0x000fc8000f8e003f */
[----:B------:R-:W-:-:S04]  /*0f90*/  @UP0 USHF.R.U32.HI UR4, URZ, UR11, UR7 ;  /* 0x0000000b3f040299 */ /* 0x000fc80008011607 */
[----:B------:R-:W-:-:S12]  /*0fa0*/  UIMAD UR6, UR4, UR8, URZ ;  /* 0x00000008040672a4 */ /* 0x000fd8000f8e023f */
.L_x_4149:
[----:B------:R-:W-:Y:S01]  /*0fb0*/  ULOP3.LUT UR4, URZ, UR4, URZ, 0x33, !UPT ;  /* 0x000000043f047292 */ /* 0x000fe2000f8e333f */
[----:B------:R-:W-:Y:S01]  /*0fc0*/  PLOP3.LUT P0, PT, PT, PT, PT, 0x80, 0x0 ;  /* 0x000000000000781c */ /* 0x000fe20003f0f070 */
[----:B------:R-:W-:Y:S01]  /*0fd0*/  UIADD3 UR10, UR9, -UR6, URZ ;  /* 0x80000006090a7290 */ /* 0x000fe2000fffe03f */
[----:B------:R-:W-:Y:S01]  /*0fe0*/  CS2R R4, SRZ ;  /* 0x0000000000047805 */ /* 0x000fe2000001ff00 */
[----:B------:R-:W-:Y:S01]  /*0ff0*/  ULDC UR7, c[0x0][0x448] ;  /* 0x0001120000077ab9 */ /* 0x000fe20000000800 */
[----:B------:R-:W-:Y:S01]  /*1000*/  ULDC UR6, c[0x0][0xc3c] ;  /* 0x00030f0000067ab9 */ /* 0x000fe20000000800 */
[----:B------:R-:W-:Y:S01]  /*1010*/  UISETP.NE.AND UP2, UPT, UR7, 0x1, UPT ;  /* 0x000000010700788c */ /* 0x000fe2000bf45270 */
[----:B------:R-:W-:Y:S01]  /*1020*/  CS2R R6, SRZ ;  /* 0x0000000000067805 */ /* 0x000fe2000001ff00 */
[----:B------:R-:W-:Y:S01]  /*1030*/  UIADD3 UR4, UR4, UR6, URZ ;  /* 0x0000000604047290 */ /* 0x000fe2000fffe03f */
[----:B------:R-:W-:Y:S01]  /*1040*/  CS2R R180, SRZ ;  /* 0x0000000000b47805 */ /* 0x000fe2000001ff00 */
[----:B------:R-:W-:Y:S01]  /*1050*/  ULDC.64 UR12, c[0x0][0x418] ;  /* 0x00010600000c7ab9 */ /* 0x000fe20000000a00 */
[----:B------:R-:W-:Y:S01]  /*1060*/  ULDC UR43, c[0x0][0x424] ;  /* 0x00010900002b7ab9 */ /* 0x000fe20000000800 */
[----:B------:R-:W-:Y:S01]  /*1070*/  UISETP.NE.U32.AND UP0, UPT, UR12, URZ, UPT ;  /* 0x0000003f0c00728c */ /* 0x000fe2000bf05070 */
[----:B------:R-:W-:Y:S01]  /*1080*/  CS2R R148, SRZ ;  /* 0x0000000000947805 */ /* 0x000fe2000001ff00 */
[----:B------:R-:W-:Y:S01]  /*1090*/  USHF.L.U32 UR44, UR4, 0x7, URZ ;  /* 0x00000007042c7899 */ /* 0x000fe2000800063f */
[----:B------:R-:W-:Y:S01]  /*10a0*/  CS2R R178, SRZ ;  /* 0x0000000000b27805 */ /* 0x000fe2000001ff00 */
[----:B------:R-:W-:Y:S01]  /*10b0*/  UISETP.NE.AND.EX UP0, UPT, UR13, URZ, UPT, UP0 ;  /* 0x0000003f0d00728c */ /* 0x000fe2000bf05300 */
[----:B------:R-:W-:Y:S01]  /*10c0*/  CS2R R144, SRZ ;  /* 0x0000000000907805 */ /* 0x000fe2000001ff00 */
[----:B------:R-:W-:Y:S01]  /*10d0*/  UIADD3 UR4, UR44, 0x7f, URZ ;  /* 0x0000007f2c047890 */ /* 0x000fe2000fffe03f */
[----:B------:R-:W-:Y:S01]  /*10e0*/  CS2R R176, SRZ ;  /* 0x0000000000b07805 */ /* 0x000fe2000001ff00 */
[----:B------:R-:W-:Y:S01]  /*10f0*/  ULDC UR8, c[0x0][0x288] ;  /* 0x0000a20000087ab9 */ /* 0x000fe20000000800 */
[----:B------:R-:W-:Y:S01]  /*1100*/  @UP2 ULDC UR6, c[0x0][0x44c] ;  /* 0x0001130000062ab9 */ /* 0x000fe20000000800 */
[----:B------:R-:W-:Y:S01]  /*1110*/  UIADD3 UR8, -UR8, 0x60, URZ ;  /* 0x0000006008087890 */ /* 0x000fe2000fffe13f */
[----:B------:R-:W-:Y:S01]  /*1120*/  CS2R R140, SRZ ;  /* 0x00000000008c7805 */ /* 0x000fe2000001ff00 */
[----:B------:R-:W-:Y:S01]  /*1130*/  UIMAD.WIDE.U32 UR6, UR4, UR6, URZ ;  /* 0x00000006040672a5 */ /* 0x000fe2000f8e003f */
[----:B------:R-:W-:Y:S01]  /*1140*/  CS2R R174, SRZ ;  /* 0x0000000000ae7805 */ /* 0x000fe2000001ff00 */
[----:B------:R-:W-:Y:S01]  /*1150*/  USEL UR43, UR43, 0x1, UP0 ;  /* 0x000000012b2b7887 */ /* 0x000fe20008000000 */
[----:B------:R-:W-:Y:S01]  /*1160*/  CS2R R136, SRZ ;  /* 0x0000000000887805 */ /* 0x000fe2000001ff00 */
[----:B------:R-:W-:Y:S01]  /*1170*/  ULDC UR9, c[0x0][0x2f0] ;  /* 0x0000bc0000097ab9 */ /* 0x000fe20000000800 */
[----:B------:R-:W-:Y:S01]  /*1180*/  @UP2 ULDC UR12, c[0x0][0x450] ;  /* 0x00011400000c2ab9 */ /* 0x000fe20000000800 */
[----:B------:R-:W-:Y:S01]  /*1190*/  UIMAD UR8, UR43, UR9, UR8 ;  /* 0x000000092b0872a4 */ /* 0x000fe2000f8e0208 */
[----:B------:R-:W-:Y:S01]  /*11a0*/  CS2R R120, SRZ ;  /* 0x0000000000787805 */ /* 0x000fe2000001ff00 */
[----:B------:R-:W-:Y:S01]  /*11b0*/  @UP2 USHF.R.U32.HI UR4, URZ, UR12, UR7 ;  /* 0x0000000c3f042299 */ /* 0x000fe20008011607 */
[----:B------:R-:W-:Y:S01]  /*11c0*/  CS2R R132, SRZ ;  /* 0x0000000000847805 */ /* 0x000fe2000001ff00 */
[----:B------:R-:W-:Y:S01]  /*11d0*/  UIMAD UR6, UR43, UR9, 0x5f ;  /* 0x0000005f2b0674a4 */ /* 0x000fe2000f8e0209 */
[----:B------:R-:W-:Y:S01]  /*11e0*/  CS2R R116, SRZ ;  /* 0x0000000000747805 */ /* 0x000fe2000001ff00 */
[----:B------:R-:W-:Y:S01]  /*11f0*/  UIADD3 UR8, UR8, UR4, URZ ;  /* 0x0000000408087290 */ /* 0x000fe2000fffe03f */
[----:B------:R-:W-:Y:S01]  /*1200*/  CS2R R112, SRZ ;  /* 0x0000000000707805 */ /* 0x000fe2000001ff00 */
[----:B------:R-:W-:Y:S01]  /*1210*/  UIMAD.WIDE UR6, UR6, 0x2aaaaaab, URZ ;  /* 0x2aaaaaab060678a5 */ /* 0x000fe2000f8e023f */
[----:B------:R-:W-:Y:S01]  /*1220*/  CS2R R128, SRZ ;  /* 0x0000000000807805 */ /* 0x000fe2000001ff00 */
[----:B------:R-:W-:Y:S01]  /*1230*/  UIMAD.WIDE UR8, UR8, 0x2aaaaaab, URZ ;  /* 0x2aaaaaab080878a5 */ /* 0x000fe2000f8e023f */
[----:B------:R-:W-:Y:S01]  /*1240*/  CS2R R108, SRZ ;  /* 0x00000000006c7805 */ /* 0x000fe2000001ff00 */
[----:B------:R-:W-:Y:S01]  /*1250*/  ULDC UR11, c[0x0][0xc54] ;  /* 0x00031500000b7ab9 */ /* 0x000fe20000000800 */
[----:B------:R-:W-:Y:S01]  /*1260*/  USHF.R.U32.HI UR4, URZ, 0x1f, UR7 ;  /* 0x0000001f3f047899 */ /* 0x000fe20008011607 */
[----:B------:R-:W-:Y:S01]  /*1270*/  CS2R R104, SRZ ;  /* 0x0000000000687805 */ /* 0x000fe2000001ff00 */
[----:B------:R-:W-:Y:S01]  /*1280*/  UIMAD UR11, UR5, UR11, UR10 ;  /* 0x0000000b050b72a4 */ /* 0x000fe2000f8e020a */
[----:B------:R-:W-:Y:S01]  /*1290*/  CS2R R124, SRZ ;  /* 0x00000000007c7805 */ /* 0x000fe2000001ff00 */
[----:B------:R-:W-:Y:S01]  /*12a0*/  USHF.R.U32.HI UR5, URZ, 0x1f, UR9 ;  /* 0x0000001f3f057899 */ /* 0x000fe20008011609 */
[----:B------:R-:W-:Y:S01]  /*12b0*/  CS2R R100, SRZ ;  /* 0x0000000000647805 */ /* 0x000fe2000001ff00 */
[----:B------:R-:W-:Y:S01]  /*12c0*/  ULEA.HI.SX32 UR7, UR7, UR4, 0x1c ;  /* 0x0000000407077291 */ /* 0x000fe2000f8fe23f */
[----:B------:R-:W-:Y:S01]  /*12d0*/  CS2R R96, SRZ ;  /* 0x0000000000607805 */ /* 0x000fe2000001ff00 */
[----:B------:R-:W-:Y:S01]  /*12e0*/  ULEA.HI.SX32 UR9, UR9, UR5, 0x1c ;  /* 0x0000000509097291 */ /* 0x000fe2000f8fe23f */
[----:B------:R-:W-:Y:S01]  /*12f0*/  IMAD.MOV.U32 R202, RZ, RZ, RZ ;  /* 0x000000ffffca7224 */ /* 0x000fe200078e00ff */
[----:B------:R-:W-:Y:S01]  /*1300*/  ULDC UR39, c[0x0][0xc48] ;  /* 0x0003120000277ab9 */ /* 0x000fe20000000800 */
[----:B------:R-:W-:Y:S01]  /*1310*/  UMOV UR42, UR11 ;  /* 0x0000000b002a7c82 */ /* 0x000fe20008000000 */
[----:B------:R-:W-:Y:S01]  /*1320*/  UISETP.LT.AND UP0, UPT, UR7, UR9, UPT ;  /* 0x000000090700728c */ /* 0x000fe2000bf01270 */
[----:B------:R-:W-:Y:S01]  /*1330*/  CS2R R92, SRZ ;  /* 0x00000000005c7805 */ /* 0x000fe2000001ff00 */
[----:B------:R-:W-:Y:S01]  /*1340*/  UISETP.NE.AND UP1, UPT, UR39, 0x1, UPT ;  /* 0x000000012700788c */ /* 0x000fe2000bf25270 */
[----:B------:R-:W-:Y:S01]  /*1350*/  CS2R R88, SRZ ;  /* 0x0000000000587805 */ /* 0x000fe2000001ff00 */
[----:B------:R-:W-:Y:S01]  /*1360*/  USEL UR41, UR7, UR9, UP0 ;  /* 0x0000000907297287 */ /* 0x000fe20008000000 */
[----:B------:R-:W-:Y:S01]  /*1370*/  IMAD.MOV.U32 R201, RZ, RZ, RZ ;  /* 0x000000ffffc97224 */ /* 0x000fe200078e00ff */
[----:B------:R-:W-:-:S02]  /*1380*/  CS2R R84, SRZ ;  /* 0x0000000000547805 */ /* 0x000fc4000001ff00 */
[----:B------:R-:W-:Y:S01]  /*1390*/  CS2R R80, SRZ ;  /* 0x0000000000507805 */ /* 0x000fe2000001ff00 */
[----:B------:R-:W-:Y:S01]  /*13a0*/  UISETP.GE.AND UP0, UPT, UR41, 0x1, UPT ;  /* 0x000000012900788c */ /* 0x000fe2000bf06270 */
[----:B------:R-:W-:Y:S02]  /*13b0*/  CS2R R198, SRZ ;  /* 0x0000000000c67805 */ /* 0x000fe4000001ff00 */
[----:B------:R-:W-:Y:S02]  /*13c0*/  CS2R R76, SRZ ;  /* 0x00000000004c7805 */ /* 0x000fe4000001ff00 */
[----:B------:R-:W-:Y:S02]  /*13d0*/  CS2R R72, SRZ ;  /* 0x0000000000487805 */ /* 0x000fe4000001ff00 */
[----:B------:R-:W-:Y:S01]  /*13e0*/  CS2R R68, SRZ ;  /* 0x0000000000447805 */ /* 0x000fe2000001ff00 */
[----:B------:R-:W-:Y:S01]  /*13f0*/  @UP1 ULDC UR10, c[0x0][0xc4c] ;  /* 0x00031300000a1ab9 */ /* 0x000fe20000000800 */
[----:B------:R-:W-:Y:S01]  /*1400*/  PLOP3.LUT P1, PT, PT, PT, UP0, 0x80, 0x0 ;  /* 0x000000000000781c */ /* 0x000fe20003f2f008 */
[----:B------:R-:W-:Y:S01]  /*1410*/  UIMAD.WIDE.U32 UR4, UR11, UR10, URZ ;  /* 0x0000000a0b0472a5 */ /* 0x000fe2000f8e003f */
[----:B------:R-:W-:Y:S01]  /*1420*/  CS2R R64, SRZ ;  /* 0x0000000000407805 */ /* 0x000fe2000001ff00 */
[----:B------:R-:W-:Y:S01]  /*1430*/  @UP1 ULDC UR6, c[0x0][0xc50] ;  /* 0x0003140000061ab9 */ /* 0x000fe20000000800 */
[----:B------:R-:W-:Y:S01]  /*1440*/  CS2R R196, SRZ ;  /* 0x0000000000c47805 */ /* 0x000fe2000001ff00 */
[----:B------:R-:W-:Y:S01]  /*1450*/  @UP1 USHF.R.U32.HI UR42, URZ, UR6, UR5 ;  /* 0x000000063f2a1299 */ /* 0x000fe20008011605 */
[----:B------:R-:W-:-:S02]  /*1460*/  CS2R R60, SRZ ;  /* 0x00000000003c7805 */ /* 0x000fc4000001ff00 */
[----:B------:R-:W-:Y:S02]  /*1470*/  CS2R R56, SRZ ;  /* 0x0000000000387805 */ /* 0x000fe4000001ff00 */
[----:B------:R-:W-:Y:S01]  /*1480*/  CS2R R52, SRZ ;  /* 0x0000000000347805 */ /* 0x000fe2000001ff00 */
[----:B------:R-:W-:Y:S01]  /*1490*/  UIADD3 UR4, -UR42, URZ, URZ ;  /* 0x0000003f2a047290 */ /* 0x000fe2000fffe13f */
[----:B------:R-:W-:Y:S02]  /*14a0*/  CS2R R194, SRZ ;  /* 0x0000000000c27805 */ /* 0x000fe4000001ff00 */
[----:B------:R-:W-:Y:S02]  /*14b0*/  CS2R R94, SRZ ;  /* 0x00000000005e7805 */ /* 0x000fe4000001ff00 */
[----:B------:R-:W-:Y:S01]  /*14c0*/  CS2R R90, SRZ ;  /* 0x00000000005a7805 */ /* 0x000fe2000001ff00 */
[----:B------:R-:W-:Y:S01]  /*14d0*/  UIMAD UR39, UR39, UR4, UR11 ;  /* 0x00000004272772a4 */ /* 0x000fe2000f8e020b */
        /* <DEDUP_REMOVED lines=60> */
.L_x_4151:
        /* <DEDUP_REMOVED lines=13> */
.L_x_4302:
[----:B0-----:R-:W-:Y:S01]  /*1970*/  IMAD.U32 R0, RZ, RZ, UR45 ;  /* 0x0000002dff007e24 */ /* 0x001fe2000f8e00ff */
[----:B------:R-:W-:Y:S05]  /*1980*/  WARPSYNC.ALL ;  /* 0x0000000000007948 */ /* 0x000fea0003800000 */
[----:B------:R0:W-:Y:S01]  /*1990*/  BAR.SYNC.DEFER_BLOCKING R8, 0x100 ;  /* 0x000400080000751d */ /* 0x0001e20000010000 */
[----:B------:R-:W-:-:S13]  /*19a0*/  ISETP.NE.AND P0, PT, R0, 0x3, PT ;  /* 0x000000030000780c */ /* 0x000fda0003f05270 */
[----:B0-----:R-:W-:Y:S05]  /*19b0*/  @!P0 BRA `(.L_x_4153) ;  /* 0x0000000000048947 */ /* 0x001fea0003800000 */
[----:B------:R-:W-:Y:S01]  /*19c0*/  BPT.TRAP 0x1 ;  /* 0x000000040000795c */ /* 0x000fe20000300000 */
.L_x_4153:
[----:B------:R-:W-:Y:S02]  /*19d0*/  IMAD.U32 R11, RZ, RZ, UR37 ;  /* 0x00000025ff0b7e24 */ /* 0x000fe4000f8e00ff */
[----:B------:R-:W-:-:S03]  /*19e0*/  IMAD.U32 R6, RZ, RZ, UR36 ;  /* 0x00000024ff067e24 */ /* 0x000fc6000f8e00ff */
[----:B------:R-:W-:Y:S01]  /*19f0*/  SHF.L.U32 R11, R11, 0x1f, RZ ;  /* 0x0000001f0b0b7819 */ /* 0x000fe200000006ff */
[----:B------:R-:W-:-:S04]  /*1a00*/  IMAD R6, R6, 0x8, R7 ;  /* 0x0000000806067824 */ /* 0x000fc800078e0207 */
[----:B------:R0:W1:Y:S01]  /*1a10*/  SYNCS.PHASECHK.TRANS64.TRYWAIT P1, [R6+URZ+0x22830], R11 ;  /* 0x0228300b060075a7 */ /* 0x000062000802017f */
[----:B------:R-:W-:Y:S05]  /*1a20*/  @!P0 BRA `(.L_x_4154) ;  /* 0x0000000000048947 */ /* 0x000fea0003800000 */
[----:B------:R-:W-:Y:S01]  /*1a30*/  BPT.TRAP 0x1 ;  /* 0x000000040000795c */ /* 0x000fe20000300000 */
.L_x_4154:
[----:B-1----:R-:W-:Y:S05]  /*1a40*/  @P1 BRA `(.L_x_4155) ;  /* 0x0000000000081947 */ /* 0x002fea0003800000 */
[----:B------:R-:W1:Y:S02]  /*1a50*/  SYNCS.PHASECHK.TRANS64.TRYWAIT P1, [R6+URZ+0x22830], R11 ;  /* 0x0228300b060075a7 */ /* 0x000e64000802017f */
[----:B-1----:R-:W-:Y:S05]  /*1a60*/  @!P1 BRA `(.L_x_4156) ;  /* 0x000000ec000c9947 */ /* 0x002fea0003800000 */
.L_x_4155:
        /* <DEDUP_REMOVED lines=10> */
[----:B------:R-:W-:Y:S01]  /*1b10*/  VIADD R0, R16, UR44 ;  /* 0x0000002c10007c36 */ /* 0x000fe20008000000 */
        /* <DEDUP_REMOVED lines=14> */
[----:B------:R-:W-:Y:S02]  /*1c00*/  ULDC UR7, c[0x0][0x9d8] ;  /* 0x0002760000077ab9 */ /* 0x000fe40000000800 */
[----:B------:R-:W-:Y:S02]  /*1c10*/  ULDC UR6, c[0x0][0x448] ;  /* 0x0001120000067ab9 */ /* 0x000fe40000000800 */
[----:B------:R-:W-:-:S06]  /*1c20*/  UISETP.NE.AND UP0, UPT, UR6, 0x1, UPT ;  /* 0x000000010600788c */ /* 0x000fcc000bf05270 */
[----:B------:R-:W-:-:S05]  /*1c30*/  PLOP3.LUT P1, PT, PT, PT, UP0, 0x80, 0x0 ;  /* 0x000000000000781c */ /* 0x000fca0003f2f008 */
[----:B------:R-:W-:-:S08]  /*1c40*/  @UP0 ULDC UR6, c[0x0][0x44c] ;  /* 0x0001130000060ab9 */ /* 0x000fd00000000800 */
[----:B------:R-:W-:Y:S01]  /*1c50*/  @P1 IMAD.HI.U32 R3, R0, UR6, RZ ;  /* 0x0000000600031c27 */ /* 0x000fe2000f8e00ff */
[----:B------:R-:W-:-:S04]  /*1c60*/  @UP0 ULDC UR6, c[0x0][0x450] ;  /* 0x0001140000060ab9 */ /* 0x000fc80000000800 */
[----:B------:R-:W-:Y:S01]  /*1c70*/  @P1 SHF.R.U32.HI R0, RZ, UR6, R3 ;  /* 0x00000006ff001c19 */ /* 0x000fe20008011603 */
[----:B------:R-:W-:Y:S02]  /*1c80*/  UMOV UR6, 0xffffffa0 ;  /* 0xffffffa000067882 */ /* 0x000fe40000000000 */
[----:B------:R-:W-:Y:S02]  /*1c90*/  UIMAD UR6, UR41, UR6, 0x60 ;  /* 0x00000060290674a4 */ /* 0x000fe4000f8e0206 */
[----:B------:R-:W3:Y:S04]  /*1ca0*/  SHFL.IDX PT, R5, R0, 0x1, 0x1c1f ;  /* 0x003c1f0000057f89 */ /* 0x000ee800000e0000 */
[----:B------:R-:W4:Y:S01]  /*1cb0*/  SHFL.IDX PT, R0, R0, RZ, 0x1c1f ;  /* 0x001c1fff00007589 */ /* 0x000f2200000e0000 */
[----:B------:R-:W-:-:S02]  /*1cc0*/  WARPGROUP.DEPBAR.LE gsb0, 0x0 ;  /* 0x00008000000079c5 */ /* 0x000fc40000010000 */
[----:B------:R-:W-:-:S06]  /*1cd0*/  WARPGROUP.ARRIVE ;  /* 0x00000000000079c5 */ /* 0x000fcc0000000000 */
[----:B------:R-:W-:Y:S01]  /*1ce0*/  HGMMA.64x96x16.F32 R24, gdesc[UR8], R24, gsb0 ;  /* 0x01600000081879f0 */ /* 0x000fe20008000818 */
[----:B------:R-:W-:Y:S02]  /*1cf0*/  ULDC UR10, c[0x0][0x988] ;  /* 0x00026200000a7ab9 */ /* 0x000fe40000000800 */
[----:B------:R-:W-:Y:S02]  /*1d00*/  WARPGROUP.DEPBAR.LE gsb0, 0x0 ;  /* 0x00008000000079c5 */ /* 0x000fe40000010000 */
[----:B------:R-:W-:-:S06]  /*1d10*/  WARPGROUP.ARRIVE ;  /* 0x00000000000079c5 */ /* 0x000fcc0000000000 */
[----:B------:R-:W-:Y:S01]  /*1d20*/  HGMMA.64x96x16.F32 R24, gdesc[UR12], R24, gsb0 ;  /* 0x016000000c1879f0 */ /* 0x000fe20008000818 */
[----:B------:R-:W-:Y:S01]  /*1d30*/  ULDC UR14, c[0x0][0x2f0] ;  /* 0x0000bc00000e7ab9 */ /* 0x000fe20000000800 */
[----:B------:R-:W-:Y:S01]  /*1d40*/  ULDC UR15, c[0x0][0x288] ;  /* 0x0000a200000f7ab9 */ /* 0x000fe20000000800 */
[----:B------:R-:W-:-:S06]  /*1d50*/  UIMAD UR6, UR43, UR14, UR6 ;  /* 0x0000000e2b0672a4 */ /* 0x000fcc000f8e0206 */
[----:B------:R-:W-:-:S04]  /*1d60*/  IMAD.U32 R4, RZ, RZ, UR6 ;  /* 0x00000006ff047e24 */ /* 0x000fc8000f8e00ff */
[----:B------:R-:W-:Y:S02]  /*1d70*/  IMAD R3, R17, -0x2, R4 ;  /* 0xfffffffe11037824 */ /* 0x000fe400078e0204 */
[----:B------:R-:W-:-:S05]  /*1d80*/  IMAD.U32 R4, RZ, RZ, UR15 ;  /* 0x0000000fff047e24 */ /* 0x000fca000f8e00ff */
[----:B------:R-:W-:-:S04]  /*1d90*/  IADD3 R4, R3, 0x1, -R4 ;  /* 0x0000000103047810 */ /* 0x000fc80007ffe804 */
[-CC-:B---3--:R-:W-:Y:S02]  /*1da0*/  VIADDMNMX R5, R5, R4.reuse, R3.reuse, PT ;  /* 0x0000000405057246 */ /* 0x188fe40003800103 */
[----:B----4-:R-:W-:Y:S02]  /*1db0*/  VIADDMNMX R3, R0, R4, R3, PT ;  /* 0x0000000400037246 */ /* 0x010fe40003800103 */
[C---:B------:R-:W-:Y:S02]  /*1dc0*/  ISETP.GT.AND P2, PT, R5.reuse, RZ, PT ;  /* 0x000000ff0500720c */ /* 0x040fe40003f44270 */
[C---:B------:R-:W-:Y:S02]  /*1dd0*/  ISETP.GT.AND P3, PT, R5.reuse, 0x1, PT ;  /* 0x000000010500780c */ /* 0x040fe40003f64270 */
[----:B------:R-:W-:Y:S02]  /*1de0*/  ISETP.GT.AND P4, PT, R5, 0x8, PT ;  /* 0x000000080500780c */ /* 0x000fe40003f84270 */
[----:B------:R-:W-:-:S02]  /*1df0*/  ISETP.GT.AND P5, PT, R3, RZ, PT ;  /* 0x000000ff0300720c */ /* 0x000fc40003fa4270 */
[----:B------:R-:W-:Y:S01]  /*1e00*/  ISETP.GT.AND P6, PT, R3, 0x1, PT ;  /* 0x000000010300780c */ /* 0x000fe20003fc4270 */
        /* <DEDUP_REMOVED lines=32> */
[----:B------:R-:W-:Y:S01]  /*2010*/  MUFU.TANH R12, R25 ;  /* 0x00000019000c7308 */ /* 0x000fe20000002400 */
[----:B----4-:R-:W-:Y:S01]  /*2020*/  FSEL R20, R20, -INF , P3 ;  /* 0xff80000014147808 */ /* 0x010fe20001800000 */
[----:B------:R-:W-:Y:S01]  /*2030*/  FMUL.FTZ R59, R59, UR7 ;  /* 0x000000073b3b7c20 */ /* 0x000fe20008410000 */
[----:B------:R-:W-:Y:S01]  /*2040*/  ISETP.GT.AND P3, PT, R5, 0x10, PT ;  /* 0x000000100500780c */ /* 0x000fe20003f64270 */
[----:B------:R-:W-:Y:S01]  /*2050*/  FMUL.FTZ R62, R62, UR7 ;  /* 0x000000073e3e7c20 */ /* 0x000fe20008410000 */
[----:B------:R-:W-:Y:S01]  /*2060*/  FMNMX.FTZ R10, R13, R20, !PT ;  /* 0x000000140d0a7209 */ /* 0x000fe20007810000 */
[----:B------:R-:W-:Y:S01]  /*2070*/  FMUL.FTZ R63, R63, UR7 ;  /* 0x000000073f3f7c20 */ /* 0x000fe20008410000 */
[----:B------:R-:W-:Y:S01]  /*2080*/  FMUL.FTZ R66, R66, UR7 ;  /* 0x0000000742427c20 */ /* 0x000fe20008410000 */
[----:B------:R-:W3:Y:S01]  /*2090*/  MUFU.TANH R25, R31 ;  /* 0x0000001f00197308 */ /* 0x000ee20000002400 */
[----:B-----5:R-:W-:Y:S01]  /*20a0*/  FSEL R21, R21, -INF , P4 ;  /* 0xff80000015157808 */ /* 0x020fe20002000000 */
[----:B------:R-:W-:Y:S01]  /*20b0*/  FMUL.FTZ R67, R67, UR7 ;  /* 0x0000000743437c20 */ /* 0x000fe20008410000 */
[----:B------:R-:W-:Y:S01]  /*20c0*/  FMUL.FTZ R70, R70, UR7 ;  /* 0x0000000746467c20 */ /* 0x000fe20008410000 */
[----:B------:R-:W-:Y:S01]  /*20d0*/  FMUL.FTZ R71, R71, UR7 ;  /* 0x0000000747477c20 */ /* 0x000fe20008410000 */
[----:B------:R-:W-:Y:S01]  /*20e0*/  FMNMX.FTZ R10, R21, R10, !PT ;  /* 0x0000000a150a7209 */ /* 0x000fe20007810000 */
[----:B------:R-:W-:Y:S01]  /*20f0*/  FMUL.FTZ R24, R24, UR7 ;  /* 0x0000000718187c20 */ /* 0x000fe20008410000 */
[----:B------:R-:W-:Y:S01]  /*2100*/  FMUL.FTZ R28, R28, UR7 ;  /* 0x000000071c1c7c20 */ /* 0x000fe20008410000 */
[----:B------:R-:W4:Y:S01]  /*2110*/  MUFU.TANH R34, R34 ;  /* 0x0000002200227308 */ /* 0x000f220000002400 */
[----:B------:R-:W-:Y:S01]  /*2120*/  FMUL.FTZ R32, R32, UR7 ;  /* 0x0000000720207c20 */ /* 0x000fe20008410000 */
[----:B------:R-:W-:Y:S01]  /*2130*/  FMUL.FTZ R36, R36, UR7 ;  /* 0x0000000724247c20 */ /* 0x000fe20008410000 */
[----:B------:R-:W-:Y:S01]  /*2140*/  ISETP.GT.AND P4, PT, R3, 0x8, PT ;  /* 0x000000080300780c */ /* 0x000fe20003f84270 */
[----:B------:R-:W-:Y:S01]  /*2150*/  FMUL.FTZ R48, R48, UR7 ;  /* 0x0000000730307c20 */ /* 0x000fe20008410000 */
[----:B------:R-:W-:Y:S01]  /*2160*/  FMUL.FTZ R44, R44, UR7 ;  /* 0x000000072c2c7c20 */ /* 0x000fe20008410000 */
[----:B------:R-:W-:Y:S01]  /*2170*/  FMUL.FTZ R45, R45, UR7 ;  /* 0x000000072d2d7c20 */ /* 0x000fe20008410000 */
[----:B------:R-:W-:Y:S01]  /*2180*/  FMUL.FTZ R49, R49, UR7 ;  /* 0x0000000731317c20 */ /* 0x000fe20008410000 */
[----:B------:R-:W-:Y:S01]  /*2190*/  MUFU.TANH R14, R29 ;  /* 0x0000001d000e7308 */ /* 0x000fe20000002400 */
[----:B---3--:R-:W-:Y:S01]  /*21a0*/  FSEL R25, R25, -INF , P2 ;  /* 0xff80000019197808 */ /* 0x008fe20001000000 */
[----:B------:R-:W-:Y:S01]  /*21b0*/  FMUL.FTZ R52, R52, UR7 ;  /* 0x0000000734347c20 */ /* 0x000fe20008410000 */
[----:B------:R-:W-:Y:S01]  /*21c0*/  ISETP.GT.AND P2, PT, R5, 0x11, PT ;  /* 0x000000110500780c */ /* 0x000fe20003f44270 */
        /* <DEDUP_REMOVED lines=9> */
[----:B------:R-:W-:Y:S01]  /*2260*/  FMNMX.FTZ R10, R27, R10, !PT ;  /* 0x0000000a1b0a7209 */ /* 0x000fe20007810000 */
[----:B------:R-:W-:Y:S01]  /*2270*/  FMUL.FTZ R64, R64, UR7 ;  /* 0x0000000740407c20 */ /* 0x000fe20008410000 */
[----:B------:R-:W-:Y:S01]  /*2280*/  FMUL.FTZ R65, R65, UR7 ;  /* 0x0000000741417c20 */ /* 0x000fe20008410000 */
[----:B------:R-:W4:Y:S01]  /*2290*/  MUFU.TANH R38, R38 ;  /* 0x0000002600267308 */ /* 0x000f220000002400 */
[----:B------:R-:W-:Y:S01]  /*22a0*/  FMUL.FTZ R68, R68, UR7 ;  /* 0x0000000744447c20 */ /* 0x000fe20008410000 */
[----:B------:R-:W-:-:S06]  /*22b0*/  FMUL.FTZ R69, R69, UR7 ;  /* 0x0000000745457c20 */ /* 0x000fcc0008410000 */
[----:B------:R-:W-:Y:S01]  /*22c0*/  MUFU.TANH R72, R33 ;  /* 0x0000002100487308 */ /* 0x000fe20000002400 */
[----:B---3--:R-:W-:Y:S02]  /*22d0*/  FSEL R29, R29, -INF , P2 ;  /* 0xff8000001d1d7808 */ /* 0x008fe40001000000 */
[----:B------:R-:W-:Y:S02]  /*22e0*/  ISETP.GT.AND P2, PT, R5, 0x19, PT ;  /* 0x000000190500780c */ /* 0x000fe40003f44270 */
[----:B------:R-:W-:-:S03]  /*22f0*/  FMNMX.FTZ R10, R29, R10, !PT ;  /* 0x0000000a1d0a7209 */ /* 0x000fc60007810000 */
[----:B------:R-:W3:Y:S01]  /*2300*/  MUFU.TANH R33, R39 ;  /* 0x0000002700217308 */ /* 0x000ee20000002400 */
[----:B----4-:R-:W-:Y:S02]  /*2310*/  FSEL R31, R38, -INF , P3 ;  /* 0xff800000261f7808 */ /* 0x010fe40001800000 */
[----:B------:R-:W-:Y:S02]  /*2320*/  ISETP.GT.AND P3, PT, R5, 0x20, PT ;  /* 0x000000200500780c */ /* 0x000fe40003f64270 */
[----:B------:R-:W-:-:S03]  /*2330*/  FMNMX.FTZ R10, R31, R10, !PT ;  /* 0x0000000a1f0a7209 */ /* 0x000fc60007810000 */
[----:B------:R-:W4:Y:S08]  /*2340*/  MUFU.TANH R42, R42 ;  /* 0x0000002a002a7308 */ /* 0x000f300000002400 */
[----:B------:R-:W-:Y:S01]  /*2350*/  MUFU.TANH R73, R37 ;  /* 0x0000002500497308 */ /* 0x000fe20000002400 */
[----:B---3--:R-:W-:Y:S02]  /*2360*/  FSEL R33, R33, -INF , P2 ;  /* 0xff80000021217808 */ /* 0x008fe40001000000 */
[----:B------:R-:W-:-:S02]  /*2370*/  ISETP.GT.AND P2, PT, R5, 0x21, PT ;  /* 0x000000210500780c */ /* 0x000fc40003f44270 */
[----:B------:R-:W-:-:S03]  /*2380*/  FMNMX.FTZ R10, R33, R10, !PT ;  /* 0x0000000a210a7209 */ /* 0x000fc60007810000 */
[----:B------:R-:W3:Y:S01]  /*2390*/  MUFU.TANH R37, R43 ;  /* 0x0000002b00257308 */ /* 0x000ee20000002400 */
[----:B----4-:R-:W-:Y:S02]  /*23a0*/  FSEL R35, R42, -INF , P3 ;  /* 0xff8000002a237808 */ /* 0x010fe40001800000 */
[----:B------:R-:W-:Y:S02]  /*23b0*/  ISETP.GT.AND P3, PT, R5, 0x28, PT ;  /* 0x000000280500780c */ /* 0x000fe40003f64270 */
[----:B------:R-:W-:-:S03]  /*23c0*/  FMNMX.FTZ R10, R35, R10, !PT ;  /* 0x0000000a230a7209 */ /* 0x000fc60007810000 */
[----:B------:R-:W4:Y:S08]  /*23d0*/  MUFU.TANH R46, R46 ;  /* 0x0000002e002e7308 */ /* 0x000f300000002400 */
[----:B------:R-:W5:Y:S01]  /*23e0*/  MUFU.TANH R39, R47 ;  /* 0x0000002f00277308 */ /* 0x000f620000002400 */
[----:B---3--:R-:W-:Y:S02]  /*23f0*/  FSEL R37, R37, -INF , P2 ;  /* 0xff80000025257808 */ /* 0x008fe40001000000 */
[----:B------:R-:W-:-:S02]  /*2400*/  ISETP.GT.AND P2, PT, R5, 0x29, PT ;  /* 0x000000290500780c */ /* 0x000fc40003f44270 */
[----:B------:R-:W-:-:S03]  /*2410*/  FMNMX.FTZ R9, R37, R10, !PT ;  /* 0x0000000a25097209 */ /* 0x000fc60007810000 */
[----:B------:R-:W-:Y:S01]  /*2420*/  MUFU.TANH R74, R40 ;  /* 0x00000028004a7308 */ /* 0x000fe20000002400 */
[----:B----4-:R-:W-:Y:S02]  /*2430*/  FSEL R38, R46, -INF , P3 ;  /* 0xff8000002e267808 */ /* 0x010fe40001800000 */
[----:B------:R-:W-:Y:S02]  /*2440*/  ISETP.GT.AND P3, PT, R5, 0x30, PT ;  /* 0x000000300500780c */ /* 0x000fe40003f64270 */
[----:B------:R-:W-:-:S03]  /*2450*/  FMNMX.FTZ R10, R38, R9, !PT ;  /* 0x00000009260a7209 */ /* 0x000fc60007810000 */
[----:B------:R-:W3:Y:S01]  /*2460*/  MUFU.TANH R40, R50 ;  /* 0x0000003200287308 */ /* 0x000ee20000002400 */
[----:B-----5:R-:W-:Y:S02]  /*2470*/  FSEL R39, R39, -INF , P2 ;  /* 0xff80000027277808 */ /* 0x020fe40001000000 */
[----:B------:R-:W-:Y:S02]  /*2480*/  ISETP.GT.AND P2, PT, R5, 0x31, PT ;  /* 0x000000310500780c */ /* 0x000fe40003f44270 */
[----:B------:R-:W-:-:S03]  /*2490*/  FMNMX.FTZ R9, R39, R10, !PT ;  /* 0x0000000a27097209 */ /* 0x000fc60007810000 */
[----:B------:R-:W-:Y:S08]  /*24a0*/  MUFU.TANH R75, R41 ;  /* 0x00000029004b7308 */ /* 0x000ff00000002400 */
[----:B------:R-:W4:Y:S01]  /*24b0*/  MUFU.TANH R41, R51 ;  /* 0x0000003300297308 */ /* 0x000f220000002400 */
[----:B---3--:R-:W-:Y:S02]  /*24c0*/  FSEL R40, R40, -INF , P3 ;  /* 0xff80000028287808 */ /* 0x008fe40001800000 */
[----:B------:R-:W-:-:S02]  /*24d0*/  ISETP.GT.AND P3, PT, R5, 0x38, PT ;  /* 0x000000380500780c */ /* 0x000fc40003f64270 */
[----:B------:R-:W-:-:S03]  /*24e0*/  FMNMX.FTZ R10, R40, R9, !PT ;  /* 0x00000009280a7209 */ /* 0x000fc60007810000 */
[----:B------:R-:W3:Y:S08]  /*24f0*/  MUFU.TANH R54, R54 ;  /* 0x0000003600367308 */ /* 0x000ef00000002400 */
[----:B------:R-:W5:Y:S01]  /*2500*/  MUFU.TANH R43, R55 ;  /* 0x00000037002b7308 */ /* 0x000f620000002400 */
[----:B----4-:R-:W-:Y:S02]  /*2510*/  FSEL R41, R41, -INF , P2 ;  /* 0xff80000029297808 */ /* 0x010fe40001000000 */
[----:B------:R-:W-:-:S02]  /*2520*/  ISETP.GT.AND P2, PT, R5, 0x39, PT ;  /* 0x000000390500780c */ /* 0x000fc40003f44270 */
[----:B------:R-:W-:-:S03]  /*2530*/  FMNMX.FTZ R9, R41, R10, !PT ;  /* 0x0000000a29097209 */ /* 0x000fc60007810000 */
[----:B------:R-:W4:Y:S01]  /*2540*/  MUFU.TANH R58, R58 ;  /* 0x0000003a003a7308 */ /* 0x000f220000002400 */
[----:B---3--:R-:W-:Y:S02]  /*2550*/  FSEL R42, R54, -INF , P3 ;  /* 0xff800000362a7808 */ /* 0x008fe40001800000 */
[----:B------:R-:W-:Y:S02]  /*2560*/  ISETP.GT.AND P3, PT, R5, 0x40, PT ;  /* 0x000000400500780c */ /* 0x000fe40003f64270 */
[----:B------:R-:W-:-:S03]  /*2570*/  FMNMX.FTZ R10, R42, R9, !PT ;  /* 0x000000092a0a7209 */ /* 0x000fc60007810000 */
[----:B------:R-:W3:Y:S01]  /*2580*/  MUFU.TANH R47, R59 ;  /* 0x0000003b002f7308 */ /* 0x000ee20000002400 */
[----:B-----5:R-:W-:Y:S02]  /*2590*/  FSEL R43, R43, -INF , P2 ;  /* 0xff8000002b2b7808 */ /* 0x020fe40001000000 */
[----:B------:R-:W-:Y:S02]  /*25a0*/  ISETP.GT.AND P2, PT, R5, 0x41, PT ;  /* 0x000000410500780c */ /* 0x000fe40003f44270 */
[----:B------:R-:W-:-:S03]  /*25b0*/  FMNMX.FTZ R9, R43, R10, !PT ;  /* 0x0000000a2b097209 */ /* 0x000fc60007810000 */
[----:B------:R-:W5:Y:S01]  /*25c0*/  MUFU.TANH R50, R62 ;  /* 0x0000003e00327308 */ /* 0x000f620000002400 */
[----:B----4-:R-:W-:Y:S02]  /*25d0*/  FSEL R46, R58, -INF , P3 ;  /* 0xff8000003a2e7808 */ /* 0x010fe40001800000 */
[----:B------:R-:W-:Y:S02]  /*25e0*/  ISETP.GT.AND P3, PT, R5, 0x48, PT ;  /* 0x000000480500780c */ /* 0x000fe40003f64270 */
        /* <DEDUP_REMOVED lines=30> */
[----:B-----5:R-:W-:Y:S01]  /*27d0*/  FSEL R4, R24, -INF , P5 ;  /* 0xff80000018047808 */ /* 0x020fe20002800000 */
[----:B------:R-:W5:Y:S06]  /*27e0*/  SHFL.BFLY PT, R5, R10, 0x2, 0x1f ;  /* 0x0c401f000a057f89 */ /* 0x000f6c00000e0000 */
[----:B------:R-:W0:Y:S01]  /*27f0*/  MUFU.TANH R36, R36 ;  /* 0x0000002400247308 */ /* 0x000e220000002400 */
[----:B----4-:R-:W-:-:S07]  /*2800*/  FSEL R9, R28, -INF , P4 ;  /* 0xff8000001c097808 */ /* 0x010fce0002000000 */
[----:B------:R4:W-:Y:S08]  /*2810*/  MUFU.TANH R62, R48 ;  /* 0x00000030003e7308 */ /* 0x0009f00000002400 */
[----:B------:R-:W1:Y:S01]  /*2820*/  MUFU.TANH R44, R44 ;  /* 0x0000002c002c7308 */ /* 0x000e620000002400 */
[----:B-----5:R-:W-:-:S05]  /*2830*/  FMNMX.FTZ R5, R10, R5, !PT ;  /* 0x000000050a057209 */ /* 0x020fca0007810000 */
[----:B------:R-:W5:Y:S02]  /*2840*/  SHFL.BFLY PT, R10, R5, 0x1, 0x1f ;  /* 0x0c201f00050a7f89 */ /* 0x000f6400000e0000 */
[----:B------:R2:W1:Y:S08]  /*2850*/  MUFU.TANH R34, R45 ;  /* 0x0000002d00227308 */ /* 0x0004700000002400 */
[----:B------:R-:W1:Y:S08]  /*2860*/  MUFU.TANH R49, R49 ;  /* 0x0000003100317308 */ /* 0x000e700000002400 */
[----:B------:R-:W1:Y:S01]  /*2870*/  MUFU.TANH R63, R52 ;  /* 0x00000034003f7308 */ /* 0x000e620000002400 */
[----:B-----5:R-:W-:-:S07]  /*2880*/  FMNMX.FTZ R0, R5, R10, !PT ;  /* 0x0000000a05007209 */ /* 0x020fce0007810000 */
[----:B------:R-:W5:Y:S01]  /*2890*/  MUFU.TANH R53, R53 ;  /* 0x0000003500357308 */ /* 0x000f620000002400 */
[----:B------:R-:W-:Y:S02]  /*28a0*/  FSEL R5, R12, -INF , P6 ;  /* 0xff8000000c057808 */ /* 0x000fe40003000000 */
[C---:B------:R-:W-:Y:S01]  /*28b0*/  FSETP.NEU.FTZ.AND P5, PT, R0.reuse, -INF , PT ;  /* 0xff8000000000780b */ /* 0x040fe20003fbd000 */
[----:B------:R-:W-:Y:S01]  /*28c0*/  FMUL.FTZ R10, R0, UR10 ;  /* 0x0000000a000a7c20 */ /* 0x000fe20008410000 */
[----:B------:R-:W-:-:S03]  /*28d0*/  FMNMX.FTZ R12, R4, R5, !PT ;  /* 0x00000005040c7209 */ /* 0x000fc60007810000 */
[----:B------:R-:W5:Y:S01]  /*28e0*/  MUFU.TANH R66, R56 ;  /* 0x0000003800427308 */ /* 0x000f620000002400 */
[----:B----4-:R-:W-:Y:S02]  /*28f0*/  FSEL R48, R10, RZ, P5 ;  /* 0x000000ff0a307208 */ /* 0x010fe40002800000 */
[----:B------:R-:W-:Y:S02]  /*2900*/  FSEL R10, R14, -INF , P3 ;  /* 0xff8000000e0a7808 */ /* 0x000fe40001800000 */
[----:B------:R-:W-:Y:S01]  /*2910*/  FMNMX.FTZ R15, R9, R12, !PT ;  /* 0x0000000c090f7209 */ /* 0x000fe20007810000 */
[--C-:B------:R-:W-:Y:S01]  /*2920*/  FFMA.FTZ R153, R13, UR10, -R48.reuse ;  /* 0x0000000a0d997c23 */ /* 0x100fe20008010830 */
[----:B------:R-:W-:Y:S01]  /*2930*/  ISETP.GT.AND P3, PT, R3, 0x11, PT ;  /* 0x000000110300780c */ /* 0x000fe20003f64270 */
[--C-:B------:R-:W-:Y:S01]  /*2940*/  FFMA.FTZ R28, R20, UR10, -R48.reuse ;  /* 0x0000000a141c7c23 */ /* 0x100fe20008010830 */
[----:B---3--:R-:W-:Y:S01]  /*2950*/  FSEL R12, R32, -INF , P2 ;  /* 0xff800000200c7808 */ /* 0x008fe20001000000 */
[--C-:B------:R-:W-:Y:S01]  /*2960*/  FFMA.FTZ R30, R21, UR10, -R48.reuse ;  /* 0x0000000a151e7c23 */ /* 0x100fe20008010830 */
[----:B------:R-:W-:Y:S01]  /*2970*/  FMNMX.FTZ R15, R10, R15, !PT ;  /* 0x0000000f0a0f7209 */ /* 0x000fe20007810000 */
[----:B------:R3:W-:Y:S01]  /*2980*/  MUFU.EX2 R52, R28 ;  /* 0x0000001c00347308 */ /* 0x0007e20000000800 */
[----:B------:R-:W-:Y:S01]  /*2990*/  ISETP.GT.AND P2, PT, R3, 0x18, PT ;  /* 0x000000180300780c */ /* 0x000fe20003f44270 */
[--C-:B------:R-:W-:Y:S01]  /*29a0*/  FFMA.FTZ R32, R25, UR10, -R48.reuse ;  /* 0x0000000a19207c23 */ /* 0x100fe20008010830 */
[----:B------:R-:W-:Y:S01]  /*29b0*/  FSEL R13, R72, -INF , P3 ;  /* 0xff800000480d7808 */ /* 0x000fe20001800000 */
[--C-:B------:R-:W-:Y:S01]  /*29c0*/  FFMA.FTZ R38, R38, UR10, -R48.reuse ;  /* 0x0000000a26267c23 */ /* 0x100fe20008010830 */
[----:B------:R-:W-:Y:S01]  /*29d0*/  FMNMX.FTZ R24, R12, R15, !PT ;  /* 0x0000000f0c187209 */ /* 0x000fe20007810000 */
[--C-:B------:R-:W-:Y:S01]  /*29e0*/  FFMA.FTZ R39, R39, UR10, -R48.reuse ;  /* 0x0000000a27277c23 */ /* 0x100fe20008010830 */
[----:B------:R-:W-:Y:S01]  /*29f0*/  ISETP.GT.AND P3, PT, R3, 0x19, PT ;  /* 0x000000190300780c */ /* 0x000fe20003f64270 */
[----:B------:R-:W4:Y:S01]  /*2a00*/  MUFU.TANH R57, R57 ;  /* 0x0000003900397308 */ /* 0x000f220000002400 */
[----:B0-----:R-:W-:Y:S01]  /*2a10*/  FSEL R14, R36, -INF , P2 ;  /* 0xff800000240e7808 */ /* 0x001fe20001000000 */
[--C-:B------:R-:W-:Y:S01]  /*2a20*/  FFMA.FTZ R36, R29, UR10, -R48.reuse ;  /* 0x0000000a1d247c23 */ /* 0x100fe20008010830 */
[----:B--2---:R-:W-:Y:S01]  /*2a30*/  FMNMX.FTZ R45, R13, R24, !PT ;  /* 0x000000180d2d7209 */ /* 0x004fe20007810000 */
[--C-:B------:R-:W-:Y:S01]  /*2a40*/  FFMA.FTZ R40, R40, UR10, -R48.reuse ;  /* 0x0000000a28287c23 */ /* 0x100fe20008010830 */
[----:B------:R-:W-:Y:S01]  /*2a50*/  ISETP.GT.AND P2, PT, R3, 0x20, PT ;  /* 0x000000200300780c */ /* 0x000fe20003f44270 */
[--C-:B------:R-:W-:Y:S01]  /*2a60*/  FFMA.FTZ R41, R41, UR10, -R48.reuse ;  /* 0x0000000a29297c23 */ /* 0x100fe20008010830 */
[----:B------:R-:W-:Y:S01]  /*2a70*/  FSEL R15, R73, -INF , P3 ;  /* 0xff800000490f7808 */ /* 0x000fe20001800000 */
[----:B------:R0:W-:Y:S01]  /*2a80*/  MUFU.EX2 R155, R30 ;  /* 0x0000001e009b7308 */ /* 0x0001e20000000800 */
[----:B------:R-:W-:Y:S01]  /*2a90*/  FMNMX.FTZ R24, R14, R45, !PT ;  /* 0x0000002d0e187209 */ /* 0x000fe20007810000 */
[--C-:B------:R-:W-:Y:S01]  /*2aa0*/  FFMA.FTZ R42, R42, UR10, -R48.reuse ;  /* 0x0000000a2a2a7c23 */ /* 0x100fe20008010830 */
[----:B------:R-:W-:Y:S01]  /*2ab0*/  ISETP.GT.AND P3, PT, R3, 0x21, PT ;  /* 0x000000210300780c */ /* 0x000fe20003f64270 */
[--C-:B------:R-:W-:Y:S01]  /*2ac0*/  FFMA.FTZ R43, R43, UR10, -R48.reuse ;  /* 0x0000000a2b2b7c23 */ /* 0x100fe20008010830 */
[----:B------:R-:W-:Y:S01]  /*2ad0*/  FSEL R20, R74, -INF , P2 ;  /* 0xff8000004a147808 */ /* 0x000fe20001000000 */
[--C-:B------:R-:W-:Y:S01]  /*2ae0*/  FFMA.FTZ R46, R46, UR10, -R48.reuse ;  /* 0x0000000a2e2e7c23 */ /* 0x100fe20008010830 */
[----:B------:R-:W-:Y:S01]  /*2af0*/  FMNMX.FTZ R45, R15, R24, !PT ;  /* 0x000000180f2d7209 */ /* 0x000fe20007810000 */
[----:B------:R-:W2:Y:S01]  /*2b00*/  MUFU.TANH R67, R60 ;  /* 0x0000003c00437308 */ /* 0x000ea20000002400 */
[----:B------:R-:W-:Y:S01]  /*2b10*/  ISETP.GT.AND P2, PT, R3, 0x28, PT ;  /* 0x000000280300780c */ /* 0x000fe20003f44270 */
[--C-:B------:R-:W-:Y:S01]  /*2b20*/  FFMA.FTZ R47, R47, UR10, -R48.reuse ;  /* 0x0000000a2f2f7c23 */ /* 0x100fe20008010830 */
[----:B------:R-:W-:Y:S01]  /*2b30*/  FSEL R21, R75, -INF , P3 ;  /* 0xff8000004b157808 */ /* 0x000fe20001800000 */
[--C-:B------:R-:W-:Y:S01]  /*2b40*/  FFMA.FTZ R50, R50, UR10, -R48.reuse ;  /* 0x0000000a32327c23 */ /* 0x100fe20008010830 */
[----:B------:R-:W-:Y:S01]  /*2b50*/  FMNMX.FTZ R26, R20, R45, !PT ;  /* 0x0000002d141a7209 */ /* 0x000fe20007810000 */
[--C-:B------:R-:W-:Y:S01]  /*2b60*/  FFMA.FTZ R51, R51, UR10, -R48.reuse ;  /* 0x0000000a33337c23 */ /* 0x100fe20008010830 */
[----:B------:R-:W-:Y:S01]  /*2b70*/  ISETP.GT.AND P3, PT, R3, 0x29, PT ;  /* 0x000000290300780c */ /* 0x000fe20003f64270 */
[----:B------:R-:W2:Y:S01]  /*2b80*/  MUFU.TANH R61, R61 ;  /* 0x0000003d003d7308 */ /* 0x000ea20000002400 */
[----:B-1----:R-:W-:Y:S01]  /*2b90*/  FSEL R24, R44, -INF , P2 ;  /* 0xff8000002c187808 */ /* 0x002fe20001000000 */
[--C-:B------:R-:W-:Y:S01]  /*2ba0*/  FFMA.FTZ R44, R31, UR10, -R48.reuse ;  /* 0x0000000a1f2c7c23 */ /* 0x100fe20008010830 */
[----:B------:R-:W-:Y:S01]  /*2bb0*/  FMNMX.FTZ R45, R21, R26, !PT ;  /* 0x0000001a152d7209 */ /* 0x000fe20007810000 */
[--C-:B------:R-:W-:Y:S01]  /*2bc0*/  FFMA.FTZ R54, R54, UR10, -R48.reuse ;  /* 0x0000000a36367c23 */ /* 0x100fe20008010830 */
[----:B------:R-:W-:Y:S01]  /*2bd0*/  ISETP.GT.AND P2, PT, R3, 0x30, PT ;  /* 0x000000300300780c */ /* 0x000fe20003f44270 */
[--C-:B------:R-:W-:Y:S01]  /*2be0*/  FFMA.FTZ R55, R55, UR10, -R48.reuse ;  /* 0x0000000a37377c23 */ /* 0x100fe20008010830 */
[----:B------:R-:W-:Y:S01]  /*2bf0*/  FSEL R25, R34, -INF , P3 ;  /* 0xff80000022197808 */ /* 0x000fe20001800000 */
[--C-:B------:R-:W-:Y:S01]  /*2c00*/  FFMA.FTZ R34, R27, UR10, -R48.reuse ;  /* 0x0000000a1b227c23 */ /* 0x100fe20008010830 */
[----:B---3--:R-:W-:Y:S01]  /*2c10*/  FMNMX.FTZ R28, R24, R45, !PT ;  /* 0x0000002d181c7209 */ /* 0x008fe20007810000 */
[----:B------:R1:W-:Y:S01]  /*2c20*/  MUFU.EX2 R56, R32 ;  /* 0x0000002000387308 */ /* 0x0003e20000000800 */
[----:B------:R-:W-:Y:S01]  /*2c30*/  ISETP.GT.AND P3, PT, R3, 0x31, PT ;  /* 0x000000310300780c */ /* 0x000fe20003f64270 */
[----:B------:R-:W-:Y:S01]  /*2c40*/  FFMA.FTZ R58, R58, UR10, -R48 ;  /* 0x0000000a3a3a7c23 */ /* 0x000fe20008010830 */
[----:B------:R-:W-:-:S02]  /*2c50*/  FSEL R26, R62, -INF , P2 ;  /* 0xff8000003e1a7808 */ /* 0x000fc40001000000 */
[----:B------:R-:W-:Y:S02]  /*2c60*/  FMNMX.FTZ R45, R25, R28, !PT ;  /* 0x0000001c192d7209 */ /* 0x000fe40007810000 */
[----:B------:R-:W-:Y:S01]  /*2c70*/  ISETP.GT.AND P2, PT, R3, 0x38, PT ;  /* 0x000000380300780c */ /* 0x000fe20003f44270 */
[----:B------:R-:W3:Y:S01]  /*2c80*/  MUFU.TANH R64, R64 ;  /* 0x0000004000407308 */ /* 0x000ee20000002400 */
[----:B------:R-:W-:Y:S01]  /*2c90*/  FSEL R27, R49, -INF , P3 ;  /* 0xff800000311b7808 */ /* 0x000fe20001800000 */
[----:B------:R-:W-:Y:S01]  /*2ca0*/  FFMA.FTZ R49, R33, UR10, -R48 ;  /* 0x0000000a21317c23 */ /* 0x000fe20008010830 */
[----:B0-----:R-:W-:Y:S02]  /*2cb0*/  FMNMX.FTZ R30, R26, R45, !PT ;  /* 0x0000002d1a1e7209 */ /* 0x001fe40007810000 */
[----:B------:R-:W-:Y:S02]  /*2cc0*/  ISETP.GT.AND P3, PT, R3, 0x39, PT ;  /* 0x000000390300780c */ /* 0x000fe40003f64270 */
[----:B------:R-:W-:Y:S01]  /*2cd0*/  FSEL R28, R63, -INF , P2 ;  /* 0xff8000003f1c7808 */ /* 0x000fe20001000000 */
[----:B------:R-:W0:Y:S01]  /*2ce0*/  MUFU.TANH R65, R65 ;  /* 0x0000004100417308 */ /* 0x000e220000002400 */
[----:B------:R-:W-:-:S02]  /*2cf0*/  FMNMX.FTZ R45, R27, R30, !PT ;  /* 0x0000001e1b2d7209 */ /* 0x000fc40007810000 */
[----:B------:R-:W-:Y:S02]  /*2d00*/  ISETP.GT.AND P2, PT, R3, 0x40, PT ;  /* 0x000000400300780c */ /* 0x000fe40003f44270 */
[----:B-----5:R-:W-:Y:S01]  /*2d10*/  FSEL R29, R53, -INF , P3 ;  /* 0xff800000351d7808 */ /* 0x020fe20001800000 */
[----:B------:R-:W-:Y:S01]  /*2d20*/  FFMA.FTZ R53, R35, UR10, -R48 ;  /* 0x0000000a23357c23 */ /* 0x000fe20008010830 */
[----:B-1----:R-:W-:Y:S01]  /*2d30*/  FMNMX.FTZ R32, R28, R45, !PT ;  /* 0x0000002d1c207209 */ /* 0x002fe20007810000 */
[----:B------:R1:W-:Y:S01]  /*2d40*/  MUFU.EX2 R157, R34 ;  /* 0x00000022009d7308 */ /* 0x0003e20000000800 */
[----:B------:R-:W-:Y:S02]  /*2d50*/  ISETP.GT.AND P3, PT, R3, 0x41, PT ;  /* 0x000000410300780c */ /* 0x000fe40003f64270 */
[----:B------:R-:W-:Y:S02]  /*2d60*/  FSEL R30, R66, -INF , P2 ;  /* 0xff800000421e7808 */ /* 0x000fe40001000000 */
[----:B------:R-:W-:-:S02]  /*2d70*/  FMNMX.FTZ R45, R29, R32, !PT ;  /* 0x000000201d2d7209 */ /* 0x000fc40007810000 */
[----:B------:R-:W-:Y:S01]  /*2d80*/  ISETP.GT.AND P2, PT, R3, 0x48, PT ;  /* 0x000000480300780c */ /* 0x000fe20003f44270 */
[----:B------:R-:W5:Y:S01]  /*2d90*/  MUFU.TANH R68, R68 ;  /* 0x0000004400447308 */ /* 0x000f620000002400 */
[----:B----4-:R-:W-:Y:S02]  /*2da0*/  FSEL R31, R57, -INF , P3 ;  /* 0xff800000391f7808 */ /* 0x010fe40001800000 */
[----:B-1----:R-:W-:Y:S02]  /*2db0*/  FMNMX.FTZ R34, R30, R45, !PT ;  /* 0x0000002d1e227209 */ /* 0x002fe40007810000 */
[----:B------:R-:W-:Y:S02]  /*2dc0*/  ISETP.GT.AND P3, PT, R3, 0x49, PT ;  /* 0x000000490300780c */ /* 0x000fe40003f64270 */
[----:B--2---:R-:W-:Y:S01]  /*2dd0*/  FSEL R32, R67, -INF , P2 ;  /* 0xff80000043207808 */ /* 0x004fe20001000000 */
[----:B------:R-:W1:Y:S01]  /*2de0*/  MUFU.TANH R69, R69 ;  /* 0x0000004500457308 */ /* 0x000e620000002400 */
[----:B------:R-:W-:-:S02]  /*2df0*/  FMNMX.FTZ R45, R31, R34, !PT ;  /* 0x000000221f2d7209 */ /* 0x000fc40007810000 */
[----:B------:R-:W-:Y:S02]  /*2e00*/  ISETP.GT.AND P2, PT, R3, 0x50, PT ;  /* 0x000000500300780c */ /* 0x000fe40003f44270 */
[----:B------:R-:W-:Y:S02]  /*2e10*/  FSEL R33, R61, -INF , P3 ;  /* 0xff8000003d217808 */ /* 0x000fe40001800000 */
[C---:B------:R-:W-:Y:S01]  /*2e20*/  ISETP.GT.AND P3, PT, R3.reuse, 0x51, PT ;  /* 0x000000510300780c */ /* 0x040fe20003f64270 */
[----:B------:R2:W-:Y:S01]  /*2e30*/  MUFU.EX2 R60, R36 ;  /* 0x00000024003c7308 */ /* 0x0005e20000000800 */
[----:B---3--:R-:W-:Y:S02]  /*2e40*/  FSEL R34, R64, -INF , P2 ;  /* 0xff80000040227808 */ /* 0x008fe40001000000 */
[----:B------:R-:W-:Y:S02]  /*2e50*/  ISETP.GT.AND P2, PT, R3, 0x58, PT ;  /* 0x000000580300780c */ /* 0x000fe40003f44270 */
[----:B0-----:R-:W-:-:S02]  /*2e60*/  FSEL R35, R65, -INF , P3 ;  /* 0xff80000041237808 */ /* 0x001fc40001800000 */
[----:B------:R-:W-:Y:S01]  /*2e70*/  ISETP.GT.AND P3, PT, R3, 0x59, PT ;  /* 0x000000590300780c */ /* 0x000fe20003f64270 */
[----:B------:R0:W-:Y:S01]  /*2e80*/  MUFU.EX2 R159, R44 ;  /* 0x0000002c009f7308 */ /* 0x0001e20000000800 */
[----:B--2---:R-:W-:-:S04]  /*2e90*/  FMNMX.FTZ R36, R32, R45, !PT ;  /* 0x0000002d20247209 */ /* 0x004fc80007810000 */
[----:B------:R-:W-:Y:S02]  /*2ea0*/  FMNMX.FTZ R45, R33, R36, !PT ;  /* 0x00000024212d7209 */ /* 0x000fe40007810000 */
[----:B-----5:R-:W-:Y:S01]  /*2eb0*/  FSEL R36, R68, -INF , P2 ;  /* 0xff80000044247808 */ /* 0x020fe20001000000 */
[----:B------:R2:W-:Y:S01]  /*2ec0*/  MUFU.EX2 R163, R38 ;  /* 0x0000002600a37308 */ /* 0x0005e20000000800 */
[----:B0-----:R-:W-:Y:S01]  /*2ed0*/  FMNMX.FTZ R44, R34, R45, !PT ;  /* 0x0000002d222c7209 */ /* 0x001fe20007810000 */
[--C-:B------:R-:W-:Y:S01]  /*2ee0*/  FFMA.FTZ R45, R37, UR10, -R48.reuse ;  /* 0x0000000a252d7c23 */ /* 0x100fe20008010830 */
[----:B-1----:R-:W-:Y:S01]  /*2ef0*/  FSEL R37, R69, -INF , P3 ;  /* 0xff80000045257808 */ /* 0x002fe20001800000 */
[----:B------:R-:W-:Y:S01]  /*2f00*/  FFMA.FTZ R48, R59, UR10, -R48 ;  /* 0x0000000a3b307c23 */ /* 0x000fe20008010830 */
[----:B------:R-:W-:-:S03]  /*2f10*/  FMNMX.FTZ R3, R35, R44, !PT ;  /* 0x0000002c23037209 */ /* 0x000fc60007810000 */
[----:B------:R-:W-:Y:S01]  /*2f20*/  MUFU.EX2 R153, R153 ;  /* 0x0000009900997308 */ /* 0x000fe20000000800 */
[----:B------:R-:W-:-:S04]  /*2f30*/  FMNMX.FTZ R44, R36, R3, !PT ;  /* 0x00000003242c7209 */ /* 0x000fc80007810000 */
[----:B------:R-:W-:-:S03]  /*2f40*/  FMNMX.FTZ R44, R37, R44, !PT ;  /* 0x0000002c252c7209 */ /* 0x000fc60007810000 */
[----:B------:R-:W-:Y:S02]  /*2f50*/  MUFU.EX2 R66, R39 ;  /* 0x0000002700427308 */ /* 0x000fe40000000800 */
[----:B------:R-:W2:Y:S06]  /*2f60*/  SHFL.BFLY PT, R3, R44, 0x2, 0x1f ;  /* 0x0c401f002c037f89 */ /* 0x000eac00000e0000 */
[----:B------:R-:W-:Y:S08]  /*2f70*/  MUFU.EX2 R62, R49 ;  /* 0x00000031003e7308 */ /* 0x000ff00000000800 */
[----:B------:R-:W-:Y:S08]  /*2f80*/  MUFU.EX2 R53, R53 ;  /* 0x0000003500357308 */ /* 0x000ff00000000800 */
[----:B------:R-:W0:Y:S01]  /*2f90*/  MUFU.EX2 R64, R45 ;  /* 0x0000002d00407308 */ /* 0x000e220000000800 */
[----:B--2---:R-:W-:-:S05]  /*2fa0*/  FMNMX.FTZ R38, R44, R3, !PT ;  /* 0x000000032c267209 */ /* 0x004fca0007810000 */
[----:B------:R-:W1:Y:S02]  /*2fb0*/  SHFL.BFLY PT, R3, R38, 0x1, 0x1f ;  /* 0x0c201f0026037f89 */ /* 0x000e6400000e0000 */
[----:B------:R-:W-:Y:S08]  /*2fc0*/  MUFU.EX2 R40, R40 ;  /* 0x0000002800287308 */ /* 0x000ff00000000800 */
[----:B------:R-:W2:Y:S01]  /*2fd0*/  MUFU.EX2 R41, R41 ;  /* 0x0000002900297308 */ /* 0x000ea20000000800 */
[----:B0-----:R-:W-:-:S07]  /*2fe0*/  F2FP.F16.F32.PACK_AB R161, R64, R53 ;  /* 0x0000003540a1723e */ /* 0x001fce00000000ff */
[----:B------:R-:W-:Y:S01]  /*2ff0*/  MUFU.EX2 R42, R42 ;  /* 0x0000002a002a7308 */ /* 0x000fe20000000800 */
[----:B-1----:R-:W-:-:S07]  /*3000*/  FMNMX.FTZ R3, R38, R3, !PT ;  /* 0x0000000326037209 */ /* 0x002fce0007810000 */
[----:B------:R-:W0:Y:S01]  /*3010*/  MUFU.EX2 R43, R43 ;  /* 0x0000002b002b7308 */ /* 0x000e220000000800 */
[----:B--2---:R-:W-:Y:S02]  /*3020*/  F2FP.F16.F32.PACK_AB R165, R41, R40 ;  /* 0x0000002829a5723e */ /* 0x004fe400000000ff */
[C---:B------:R-:W-:Y:S01]  /*3030*/  FSETP.NEU.FTZ.AND P2, PT, R3.reuse, -INF , PT ;  /* 0xff8000000300780b */ /* 0x040fe20003f5d000 */
[----:B------:R-:W-:-:S04]  /*3040*/  FMUL.FTZ R38, R3, UR10 ;  /* 0x0000000a03267c20 */ /* 0x000fc80008410000 */
[----:B------:R-:W-:Y:S01]  /*3050*/  MUFU.EX2 R46, R46 ;  /* 0x0000002e002e7308 */ /* 0x000fe20000000800 */
[----:B------:R-:W-:Y:S02]  /*3060*/  FSEL R38, R38, RZ, P2 ;  /* 0x000000ff26267208 */ /* 0x000fe40001000000 */
[----:B------:R-:W-:Y:S02]  /*3070*/  LOP3.LUT P2, RZ, R76, 0x7f, RZ, 0xc0, !PT ;  /* 0x0000007f4cff7812 */ /* 0x000fe4000784c0ff */
[----:B------:R-:W-:Y:S01]  /*3080*/  SHF.R.U32.HI R76, RZ, 0x7, R76 ;  /* 0x00000007ff4c7819 */ /* 0x000fe2000001164c */
[--C-:B------:R-:W-:Y:S01]  /*3090*/  FFMA.FTZ R5, R5, UR10, -R38.reuse ;  /* 0x0000000a05057c23 */ /* 0x100fe20008010826 */
        /* <DEDUP_REMOVED lines=11> */
[----:B------:R-:W-:Y:S01]  /*3150*/  FFMA.FTZ R25, R25, UR10, -R38 ;  /* 0x0000000a19197c23 */ /* 0x000fe20008010826 */
[----:B------:R-:W2:Y:S01]  /*3160*/  MUFU.EX2 R5, R5 ;  /* 0x0000000500057308 */ /* 0x000ea20000000800 */
[----:B-1----:R-:W-:Y:S01]  /*3170*/  FADD.FTZ R4, R153, R52 ;  /* 0x0000003499047221 */ /* 0x002fe20000010000 */
[--C-:B------:R-:W-:Y:S01]  /*3180*/  FFMA.FTZ R26, R26, UR10, -R38.reuse ;  /* 0x0000000a1a1a7c23 */ /* 0x100fe20008010826 */
[--C-:B------:R-:W-:Y:S01]  /*3190*/  FFMA.FTZ R27, R27, UR10, -R38.reuse ;  /* 0x0000000a1b1b7c23 */ /* 0x100fe20008010826 */
[--C-:B------:R-:W-:Y:S01]  /*31a0*/  FFMA.FTZ R28, R28, UR10, -R38.reuse ;  /* 0x0000000a1c1c7c23 */ /* 0x100fe20008010826 */
[--C-:B------:R-:W-:Y:S01]  /*31b0*/  FFMA.FTZ R29, R29, UR10, -R38.reuse ;  /* 0x0000000a1d1d7c23 */ /* 0x100fe20008010826 */
[--C-:B------:R-:W-:Y:S01]  /*31c0*/  FFMA.FTZ R30, R30, UR10, -R38.reuse ;  /* 0x0000000a1e1e7c23 */ /* 0x100fe20008010826 */
[--C-:B------:R-:W-:Y:S01]  /*31d0*/  FFMA.FTZ R31, R31, UR10, -R38.reuse ;  /* 0x0000000a1f1f7c23 */ /* 0x100fe20008010826 */
[----:B------:R1:W3:Y:S01]  /*31e0*/  MUFU.EX2 R154, R9 ;  /* 0x00000009009a7308 */ /* 0x0002e20000000800 */
[--C-:B------:R-:W-:Y:S01]  /*31f0*/  FFMA.FTZ R32, R32, UR10, -R38.reuse ;  /* 0x0000000a20207c23 */ /* 0x100fe20008010826 */
[--C-:B------:R-:W-:Y:S01]  /*3200*/  FFMA.FTZ R33, R33, UR10, -R38.reuse ;  /* 0x0000000a21217c23 */ /* 0x100fe20008010826 */
[--C-:B------:R-:W-:Y:S01]  /*3210*/  FFMA.FTZ R34, R34, UR10, -R38.reuse ;  /* 0x0000000a22227c23 */ /* 0x100fe20008010826 */
[--C-:B------:R-:W-:Y:S01]  /*3220*/  FFMA.FTZ R35, R35, UR10, -R38.reuse ;  /* 0x0000000a23237c23 */ /* 0x100fe20008010826 */
[--C-:B------:R-:W-:Y:S01]  /*3230*/  FFMA.FTZ R36, R36, UR10, -R38.reuse ;  /* 0x0000000a24247c23 */ /* 0x100fe20008010826 */
[----:B------:R-:W-:Y:S01]  /*3240*/  FFMA.FTZ R37, R37, UR10, -R38 ;  /* 0x0000000a25257c23 */ /* 0x000fe20008010826 */
[----:B0-----:R-:W-:Y:S01]  /*3250*/  F2FP.F16.F32.PACK_AB R167, R43, R42 ;  /* 0x0000002a2ba7723e */ /* 0x001fe200000000ff */
[----:B------:R0:W4:Y:S01]  /*3260*/  MUFU.EX2 R39, R10 ;  /* 0x0000000a00277308 */ /* 0x0001220000000800 */
[----:B-1----:R-:W-:Y:S01]  /*3270*/  FADD.FTZ R9, R155, R4 ;  /* 0x000000049b097221 */ /* 0x002fe20000010000 */
[----:B------:R-:W-:-:S02]  /*3280*/  F2FP.F16.F32.PACK_AB R153, R52, R153 ;  /* 0x000000993499723e */ /* 0x000fc400000000ff */
[C---:B------:R-:W-:Y:S01]  /*3290*/  F2FP.F16.F32.PACK_AB R155, R56.reuse, R155 ;  /* 0x0000009b389b723e */ /* 0x040fe200000000ff */
[----:B------:R-:W-:Y:S01]  /*32a0*/  FADD.FTZ R4, R56, R9 ;  /* 0x0000000938047221 */ /* 0x000fe20000010000 */
[----:B--2---:R-:W-:Y:S01]  /*32b0*/  FADD.FTZ R9, R152, R5 ;  /* 0x0000000598097221 */ /* 0x004fe20000010000 */
[----:B------:R-:W-:Y:S01]  /*32c0*/  F2FP.F16.F32.PACK_AB R152, R5, R152 ;  /* 0x000000980598723e */ /* 0x000fe200000000ff */
[----:B------:R-:W1:Y:S01]  /*32d0*/  MUFU.EX2 R12, R12 ;  /* 0x0000000c000c7308 */ /* 0x000e620000000800 */
[----:B------:R-:W-:Y:S01]  /*32e0*/  FADD.FTZ R45, R157, R4 ;  /* 0x000000049d2d7221 */ /* 0x000fe20000010000 */
[----:B---3--:R-:W-:Y:S01]  /*32f0*/  FADD.FTZ R4, R154, R9 ;  /* 0x000000099a047221 */ /* 0x008fe20000010000 */
[----:B------:R-:W-:Y:S02]  /*3300*/  IADD3 R9, -R76, 0xb, RZ ;  /* 0x0000000b4c097810 */ /* 0x000fe40007ffe1ff */
[C---:B0-----:R-:W-:Y:S01]  /*3310*/  FADD.FTZ R10, R60.reuse, R45 ;  /* 0x0000002d3c0a7221 */ /* 0x041fe20000010000 */
[----:B------:R-:W-:-:S02]  /*3320*/  F2FP.F16.F32.PACK_AB R157, R60, R157 ;  /* 0x0000009d3c9d723e */ /* 0x000fc400000000ff */
[----:B------:R-:W0:Y:S01]  /*3330*/  MUFU.EX2 R13, R13 ;  /* 0x0000000d000d7308 */ /* 0x000e220000000800 */
[----:B------:R-:W-:Y:S01]  /*3340*/  FADD.FTZ R49, R159, R10 ;  /* 0x0000000a9f317221 */ /* 0x000fe20000010000 */
[C---:B----4-:R-:W-:Y:S01]  /*3350*/  FADD.FTZ R45, R39.reuse, R4 ;  /* 0x00000004272d7221 */ /* 0x050fe20000010000 */
[----:B------:R-:W-:Y:S01]  /*3360*/  @!P2 VIADD R4, R6, 0x22840 ;  /* 0x000228400604a836 */ /* 0x000fe20000000000 */
[C---:B------:R-:W-:Y:S01]  /*3370*/  F2FP.F16.F32.PACK_AB R159, R62.reuse, R159 ;  /* 0x0000009f3e9f723e */ /* 0x040fe200000000ff */
[----:B------:R-:W-:Y:S01]  /*3380*/  FADD.FTZ R44, R62, R49 ;  /* 0x000000313e2c7221 */ /* 0x000fe20000010000 */
[----:B------:R-:W-:Y:S02]  /*3390*/  F2FP.F16.F32.PACK_AB R154, R39, R154 ;  /* 0x0000009a279a723e */ /* 0x000fe400000000ff */
[----:B------:R-:W2:Y:S01]  /*33a0*/  MUFU.EX2 R14, R14 ;  /* 0x0000000e000e7308 */ /* 0x000ea20000000800 */
[----:B-1----:R-:W-:Y:S01]  /*33b0*/  FADD.FTZ R10, R12, R45 ;  /* 0x0000002d0c0a7221 */ /* 0x002fe20000010000 */
[----:B------:R-:W-:Y:S01]  /*33c0*/  FADD.FTZ R49, R53, R44 ;  /* 0x0000002c35317221 */ /* 0x000fe20000010000 */
[----:B------:R-:W-:Y:S01]  /*33d0*/  @!P2 PRMT R4, RZ, 0x654, R4 ;  /* 0x00000654ff04a816 */ /* 0x000fe20000000004 */
[----:B------:R1:W-:Y:S06]  /*33e0*/  BAR.ARV R9, 0x100 ;  /* 0x000400090000751d */ /* 0x0003ec0000002000 */
[----:B------:R-:W3:Y:S01]  /*33f0*/  MUFU.EX2 R15, R15 ;  /* 0x0000000f000f7308 */ /* 0x000ee20000000800 */
[C---:B0-----:R-:W-:Y:S01]  /*3400*/  FADD.FTZ R45, R13.reuse, R10 ;  /* 0x0000000a0d2d7221 */ /* 0x041fe20000010000 */
[----:B------:R-:W-:Y:S01]  /*3410*/  FADD.FTZ R44, R64, R49 ;  /* 0x00000031402c7221 */ /* 0x000fe20000010000 */
[----:B------:R0:W-:Y:S01]  /*3420*/  @!P2 SYNCS.ARRIVE.TRANS64.RED.A1T0 RZ, [R4+URZ], RZ ;  /* 0x000000ff04ffa9a7 */ /* 0x0001e2000810043f */
[----:B------:R-:W-:-:S02]  /*3430*/  F2FP.F16.F32.PACK_AB R156, R13, R12 ;  /* 0x0000000c0d9c723e */ /* 0x000fc400000000ff */
[----:B------:R-:W-:Y:S01]  /*3440*/  FADD.FTZ R49, R163, R44 ;  /* 0x0000002ca3317221 */ /* 0x000fe20000010000 */
[----:B--2---:R-:W-:Y:S01]  /*3450*/  FADD.FTZ R10, R14, R45 ;  /* 0x0000002d0e0a7221 */ /* 0x004fe20000010000 */
[----:B------:R-:W0:Y:S01]  /*3460*/  MUFU.EX2 R20, R20 ;  /* 0x0000001400147308 */ /* 0x000e220000000800 */
[C---:B------:R-:W-:Y:S01]  /*3470*/  F2FP.F16.F32.PACK_AB R163, R66.reuse, R163 ;  /* 0x000000a342a3723e */ /* 0x040fe200000000ff */
[----:B------:R-:W-:-:S06]  /*3480*/  FADD.FTZ R49, R66, R49 ;  /* 0x0000003142317221 */ /* 0x000fcc0000010000 */
[----:B------:R-:W2:Y:S01]  /*3490*/  MUFU.EX2 R21, R21 ;  /* 0x0000001500157308 */ /* 0x000ea20000000800 */
[C---:B---3--:R-:W-:Y:S01]  /*34a0*/  FADD.FTZ R45, R15.reuse, R10 ;  /* 0x0000000a0f2d7221 */ /* 0x048fe20000010000 */
[----:B------:R-:W-:Y:S01]  /*34b0*/  FADD.FTZ R10, R40, R49 ;  /* 0x00000031280a7221 */ /* 0x000fe20000010000 */
[----:B------:R-:W-:-:S03]  /*34c0*/  F2FP.F16.F32.PACK_AB R158, R15, R14 ;  /* 0x0000000e0f9e723e */ /* 0x000fc600000000ff */
[----:B------:R-:W-:Y:S02]  /*34d0*/  FADD.FTZ R49, R41, R10 ;  /* 0x0000000a29317221 */ /* 0x000fe40000010000 */
[----:B------:R-:W3:Y:S01]  /*34e0*/  MUFU.EX2 R24, R24 ;  /* 0x0000001800187308 */ /* 0x000ee20000000800 */
[----:B0-----:R-:W-:Y:S01]  /*34f0*/  FADD.FTZ R4, R20, R45 ;  /* 0x0000002d14047221 */ /* 0x001fe20000010000 */
[----:B------:R-:W-:-:S04]  /*3500*/  FADD.FTZ R10, R42, R49 ;  /* 0x000000312a0a7221 */ /* 0x000fc80000010000 */
[----:B------:R-:W-:Y:S02]  /*3510*/  FADD.FTZ R49, R43, R10 ;  /* 0x0000000a2b317221 */ /* 0x000fe40000010000 */
[----:B------:R-:W0:Y:S01]  /*3520*/  MUFU.EX2 R25, R25 ;  /* 0x0000001900197308 */ /* 0x000e220000000800 */
[C---:B--2---:R-:W-:Y:S01]  /*3530*/  FADD.FTZ R45, R21.reuse, R4 ;  /* 0x00000004152d7221 */ /* 0x044fe20000010000 */
[----:B------:R-:W-:Y:S01]  /*3540*/  FADD.FTZ R10, R46, R49 ;  /* 0x000000312e0a7221 */ /* 0x000fe20000010000 */
[----:B------:R-:W-:-:S05]  /*3550*/  F2FP.F16.F32.PACK_AB R160, R21, R20 ;  /* 0x0000001415a0723e */ /* 0x000fca00000000ff */
[----:B------:R-:W2:Y:S01]  /*3560*/  MUFU.EX2 R26, R26 ;  /* 0x0000001a001a7308 */ /* 0x000ea20000000800 */
[----:B---3--:R-:W-:-:S07]  /*3570*/  FADD.FTZ R4, R24, R45 ;  /* 0x0000002d18047221 */ /* 0x008fce0000010000 */
[----:B------:R-:W3:Y:S01]  /*3580*/  MUFU.EX2 R27, R27 ;  /* 0x0000001b001b7308 */ /* 0x000ee20000000800 */
[C---:B0-----:R-:W-:Y:S01]  /*3590*/  FADD.FTZ R45, R25.reuse, R4 ;  /* 0x00000004192d7221 */ /* 0x041fe20000010000 */
[----:B------:R-:W-:-:S06]  /*35a0*/  F2FP.F16.F32.PACK_AB R162, R25, R24 ;  /* 0x0000001819a2723e */ /* 0x000fcc00000000ff */
[----:B------:R-:W0:Y:S01]  /*35b0*/  MUFU.EX2 R47, R47 ;  /* 0x0000002f002f7308 */ /* 0x000e220000000800 */
[----:B--2---:R-:W-:-:S07]  /*35c0*/  FADD.FTZ R4, R26, R45 ;  /* 0x0000002d1a047221 */ /* 0x004fce0000010000 */
[----:B------:R-:W2:Y:S01]  /*35d0*/  MUFU.EX2 R28, R28 ;  /* 0x0000001c001c7308 */ /* 0x000ea20000000800 */
[C---:B---3--:R-:W-:Y:S01]  /*35e0*/  FADD.FTZ R45, R27.reuse, R4 ;  /* 0x000000041b2d7221 */ /* 0x048fe20000010000 */
[----:B------:R-:W-:-:S06]  /*35f0*/  F2FP.F16.F32.PACK_AB R164, R27, R26 ;  /* 0x0000001a1ba4723e */ /* 0x000fcc00000000ff */
[----:B------:R-:W3:Y:S01]  /*3600*/  MUFU.EX2 R50, R50 ;  /* 0x0000003200327308 */ /* 0x000ee20000000800 */
[C---:B0-----:R-:W-:Y:S01]  /*3610*/  FADD.FTZ R49, R47.reuse, R10 ;  /* 0x0000000a2f317221 */ /* 0x041fe20000010000 */
[----:B------:R-:W-:-:S06]  /*3620*/  F2FP.F16.F32.PACK_AB R169, R47, R46 ;  /* 0x0000002e2fa9723e */ /* 0x000fcc00000000ff */
[----:B------:R-:W0:Y:S01]  /*3630*/  MUFU.EX2 R29, R29 ;  /* 0x0000001d001d7308 */ /* 0x000e220000000800 */
[----:B--2---:R-:W-:-:S07]  /*3640*/  FADD.FTZ R4, R28, R45 ;  /* 0x0000002d1c047221 */ /* 0x004fce0000010000 */
[----:B------:R-:W2:Y:S01]  /*3650*/  MUFU.EX2 R51, R51 ;  /* 0x0000003300337308 */ /* 0x000ea20000000800 */
[----:B---3--:R-:W-:-:S07]  /*3660*/  FADD.FTZ R10, R50, R49 ;  /* 0x00000031320a7221 */ /* 0x008fce0000010000 */
[----:B------:R-:W3:Y:S01]  /*3670*/  MUFU.EX2 R30, R30 ;  /* 0x0000001e001e7308 */ /* 0x000ee20000000800 */
[C---:B0-----:R-:W-:Y:S01]  /*3680*/  FADD.FTZ R45, R29.reuse, R4 ;  /* 0x000000041d2d7221 */ /* 0x041fe20000010000 */
[----:B------:R-:W-:-:S06]  /*3690*/  F2FP.F16.F32.PACK_AB R166, R29, R28 ;  /* 0x0000001c1da6723e */ /* 0x000fcc00000000ff */
[----:B------:R-:W0:Y:S01]  /*36a0*/  MUFU.EX2 R54, R54 ;  /* 0x0000003600367308 */ /* 0x000e220000000800 */
[C---:B--2---:R-:W-:Y:S01]  /*36b0*/  FADD.FTZ R49, R51.reuse, R10 ;  /* 0x0000000a33317221 */ /* 0x044fe20000010000 */
[----:B------:R-:W-:-:S06]  /*36c0*/  F2FP.F16.F32.PACK_AB R171, R51, R50 ;  /* 0x0000003233ab723e */ /* 0x000fcc00000000ff */
[----:B------:R-:W2:Y:S01]  /*36d0*/  MUFU.EX2 R31, R31 ;  /* 0x0000001f001f7308 */ /* 0x000ea20000000800 */
[----:B---3--:R-:W-:-:S07]  /*36e0*/  FADD.FTZ R4, R30, R45 ;  /* 0x0000002d1e047221 */ /* 0x008fce0000010000 */
[----:B------:R-:W3:Y:S01]  /*36f0*/  MUFU.EX2 R55, R55 ;  /* 0x0000003700377308 */ /* 0x000ee20000000800 */
[----:B0-----:R-:W-:-:S07]  /*3700*/  FADD.FTZ R10, R54, R49 ;  /* 0x00000031360a7221 */ /* 0x001fce0000010000 */
[----:B------:R-:W0:Y:S01]  /*3710*/  MUFU.EX2 R32, R32 ;  /* 0x0000002000207308 */ /* 0x000e220000000800 */
[C---:B--2---:R-:W-:Y:S01]  /*3720*/  FADD.FTZ R41, R31.reuse, R4 ;  /* 0x000000041f297221 */ /* 0x044fe20000010000 */
[----:B------:R-:W-:-:S06]  /*3730*/  F2FP.F16.F32.PACK_AB R168, R31, R30 ;  /* 0x0000001e1fa8723e */ /* 0x000fcc00000000ff */
[----:B------:R-:W2:Y:S01]  /*3740*/  MUFU.EX2 R58, R58 ;  /* 0x0000003a003a7308 */ /* 0x000ea20000000800 */
[C---:B---3--:R-:W-:Y:S01]  /*3750*/  FADD.FTZ R43, R55.reuse, R10 ;  /* 0x0000000a372b7221 */ /* 0x048fe20000010000 */
[----:B------:R-:W-:-:S06]  /*3760*/  F2FP.F16.F32.PACK_AB R173, R55, R54 ;  /* 0x0000003637ad723e */ /* 0x000fcc00000000ff */
[----:B------:R-:W3:Y:S01]  /*3770*/  MUFU.EX2 R33, R33 ;  /* 0x0000002100217308 */ /* 0x000ee20000000800 */
[----:B0-----:R-:W-:-:S07]  /*3780*/  FADD.FTZ R4, R32, R41 ;  /* 0x0000002920047221 */ /* 0x001fce0000010000 */
        /* <DEDUP_REMOVED lines=11> */
[C---:B---3--:R-:W-:Y:S01]  /*3840*/  FADD.FTZ R5, R35.reuse, R10 ;  /* 0x0000000a23057221 */ /* 0x048fe20000010000 */
[----:B------:R-:W-:-:S03]  /*3850*/  F2FP.F16.F32.PACK_AB R172, R35, R34 ;  /* 0x0000002223ac723e */ /* 0x000fc600000000ff */
[----:B0-----:R-:W-:-:S04]  /*3860*/  FADD.FTZ R10, R36, R5 ;  /* 0x00000005240a7221 */ /* 0x001fc80000010000 */
[C---:B--2---:R-:W-:Y:S01]  /*3870*/  FADD.FTZ R5, R37.reuse, R10 ;  /* 0x0000000a25057221 */ /* 0x044fe20000010000 */
[----:B------:R-:W-:Y:S01]  /*3880*/  F2FP.F16.F32.PACK_AB R174, R37, R36 ;  /* 0x0000002425ae723e */ /* 0x000fe200000000ff */
[----:B-1----:R-:W-:Y:S06]  /*3890*/  @!P0 BRA `(.L_x_4157) ;  /* 0x0000000000048947 */ /* 0x002fec0003800000 */
[----:B------:R-:W-:Y:S01]  /*38a0*/  BPT.TRAP 0x1 ;  /* 0x000000040000795c */ /* 0x000fe20000300000 */
.L_x_4157:
[----:B------:R0:W1:Y:S01]  /*38b0*/  SYNCS.PHASECHK.TRANS64.TRYWAIT P3, [R6+URZ+0x22850], R11 ;  /* 0x0228500b060075a7 */ /* 0x000062000806017f */
[----:B------:R-:W-:Y:S05]  /*38c0*/  @!P0 BRA `(.L_x_4158) ;  /* 0x0000000000048947 */ /* 0x000fea0003800000 */
[----:B------:R-:W-:Y:S01]  /*38d0*/  BPT.TRAP 0x1 ;  /* 0x000000040000795c */ /* 0x000fe20000300000 */
.L_x_4158:
[----:B-1----:R-:W-:Y:S05]  /*38e0*/  @P3 BRA `(.L_x_4159) ;  /* 0x0000000000083947 */ /* 0x002fea0003800000 */
[----:B------:R-:W1:Y:S02]  /*38f0*/  SYNCS.PHASECHK.TRANS64.TRYWAIT P3, [R6+URZ+0x22850], R11 ;  /* 0x0228500b060075a7 */ /* 0x000e64000806017f */
[----:B-1----:R-:W-:Y:S05]  /*3900*/  @!P3 BRA `(.L_x_4160) ;  /* 0x000000cc0078b947 */ /* 0x002fea0003800000 */
.L_x_4159:
[----:B------:R-:W-:Y:S01]  /*3910*/  R2UR UR6, R7 ;  /* 0x00000000070672ca */ /* 0x000fe200000e0000 */
[----:B------:R2:W-:Y:S01]  /*3920*/  BAR.SYNC.DEFER_BLOCKING R8, 0x100 ;  /* 0x000400080000751d */ /* 0x0005e20000010000 */
[----:B------:R-:W-:Y:S01]  /*3930*/  UIMAD UR14, UR43, UR14, -UR15 ;  /* 0x0000000e2b0e72a4 */ /* 0x000fe2000f8e0a0f */
[----:B01----:R-:W-:Y:S01]  /*3940*/  @!P2 VIADD R6, R6, 0x22860 ;  /* 0x000228600606a836 */ /* 0x003fe20000000000 */
[----:B------:R-:W-:-:S03]  /*3950*/  UIADD3 UR23, UR41, -0x2, URZ ;  /* 0xfffffffe29177890 */ /* 0x000fc6000fffe03f */
[----:B------:R-:W-:Y:S01]  /*3960*/  UMOV UR7, 0x40000040 ;  /* 0x4000004000077882 */ /* 0x000fe20000000000 */
[----:B------:R-:W-:Y:S01]  /*3970*/  @UP0 ULDC UR18, c[0x0][0x450] ;  /* 0x0001140000120ab9 */ /* 0x000fe20000000800 */
[----:B------:R-:W-:-:S04]  /*3980*/  @!P2 PRMT R6, RZ, 0x654, R6 ;  /* 0x00000654ff06a816 */ /* 0x000fc80000000006 */
        /* <DEDUP_REMOVED lines=33> */
[----:B------:R-:W-:Y:S02]  /*3ba0*/  UMOV UR7, 0x40000040 ;  /* 0x4000004000077882 */ /* 0x000fe40000000000 */
[----:B------:R-:W-:Y:S01]  /*3bb0*/  UMOV UR11, UR44 ;  /* 0x0000002c000b7c82 */ /* 0x000fe20008000000 */
[----:B------:R-:W-:Y:S02]  /*3bc0*/  WARPGROUP.DEPBAR.LE gsb0, 0x0 ;  /* 0x00008000000079c5 */ /* 0x000fe40000010000 */
[----:B------:R-:W-:-:S15]  /*3bd0*/  WARPGROUP.ARRIVE ;  /* 0x00000000000079c5 */ /* 0x000fde0000000000 */
[----:B------:R-:W-:-:S06]  /*3be0*/  NOP ;  /* 0x0000000000007918 */ /* 0x000fcc0000000000 */
[----:B------:R-:W-:Y:S01]  /*3bf0*/  HGMMA.64x256x16.F32 R24, R172, gdesc[UR4].tnspB, R24, gsb0 ;  /* 0x43e00004ac187df0 */ /* 0x000fe20008000818 */
[----:B------:R-:W-:Y:S02]  /*3c00*/  @UP0 ULDC UR6, c[0x0][0x44c] ;  /* 0x0001130000060ab9 */ /* 0x000fe40000000800 */
[----:B------:R-:W-:-:S04]  /*3c10*/  UIMAD.WIDE.U32 UR6, UR44, UR6, URZ ;  /* 0x000000062c0672a5 */ /* 0x000fc8000f8e003f */
[----:B------:R-:W-:-:S04]  /*3c20*/  @UP0 USHF.R.U32.HI UR11, URZ, UR18, UR7 ;  /* 0x000000123f0b0299 */ /* 0x000fc80008011607 */
[----:B------:R-:W-:-:S04]  /*3c30*/  UIADD3 UR6, UR14, UR11, URZ ;  /* 0x0000000b0e067290 */ /* 0x000fc8000fffe03f */
[----:B------:R-:W-:-:S04]  /*3c40*/  UIMAD.WIDE UR6, UR6, 0x2aaaaaab, URZ ;  /* 0x2aaaaaab060678a5 */ /* 0x000fc8000f8e023f */
[----:B------:R-:W-:-:S04]  /*3c50*/  USHF.R.U32.HI UR6, URZ, 0x1f, UR7 ;  /* 0x0000001f3f067899 */ /* 0x000fc80008011607 */
[----:B------:R-:W-:-:S04]  /*3c60*/  ULEA.HI.SX32 UR6, UR7, UR6, 0x1c ;  /* 0x0000000607067291 */ /* 0x000fc8000f8fe23f */
[----:B------:R-:W-:-:S04]  /*3c70*/  UISETP.LT.AND UP1, UPT, URZ, UR6, UPT ;  /* 0x000000063f00728c */ /* 0x000fc8000bf21270 */
[----:B------:R-:W-:-:S04]  /*3c80*/  USEL UR22, URZ, UR6, !UP1 ;  /* 0x000000063f167287 */ /* 0x000fc8000c800000 */
[----:B------:R-:W-:-:S06]  /*3c90*/  UISETP.GE.AND UP1, UPT, UR23, UR22, UPT ;  /* 0x000000161700728c */ /* 0x000fcc000bf26270 */
[----:B------:R-:W-:Y:S01]  /*3ca0*/  PLOP3.LUT P3, PT, PT, PT, UP1, 0x80, 0x0 ;  /* 0x000000000000781c */ /* 0x000fe20003f6f018 */
[----:B------:R-:W-:Y:S02]  /*3cb0*/  WARPGROUP.DEPBAR.LE gsb0, 0x0 ;  /* 0x00008000000079c5 */ /* 0x000fe40000010000 */
[----:B------:R2:W-:Y:S10]  /*3cc0*/  @!P2 SYNCS.ARRIVE.TRANS64.RED.A1T0 RZ, [R6+URZ], RZ ;  /* 0x000000ff06ffa9a7 */ /* 0x0005f4000810043f */
[----:B--2---:R-:W-:Y:S05]  /*3cd0*/  @!P3 BRA `(.L_x_4161) ;  /* 0x0000002800acb947 */ /* 0x004fea0003800000 */
[----:B------:R-:W-:Y:S01]  /*3ce0*/  IMAD.MOV.U32 R7, RZ, RZ, R0 ;  /* 0x000000ffff077224 */ /* 0x000fe200078e0000 */
[----:B------:R-:W-:Y:S01]  /*3cf0*/  ULDC UR25, c[0x0][0x288] ;  /* 0x0000a20000197ab9 */ /* 0x000fe20000000800 */
[----:B------:R-:W-:Y:S01]  /*3d00*/  IMAD.MOV.U32 R8, RZ, RZ, R3 ;  /* 0x000000ffff087224 */ /* 0x000fe200078e0003 */
[----:B------:R-:W-:Y:S01]  /*3d10*/  ULDC UR26, c[0x0][0x9d8] ;  /* 0x00027600001a7ab9 */ /* 0x000fe20000000800 */
[----:B------:R-:W-:-:S05]  /*3d20*/  ULDC UR24, c[0x0][0x988] ;  /* 0x0002620000187ab9 */ /* 0x000fca0000000800 */
.L_x_4170:
[----:B------:R-:W-:-:S04]  /*3d30*/  UIADD3 UR36, UR36, 0x1, URZ ;  /* 0x0000000124247890 */ /* 0x000fc8000fffe03f */
[----:B------:R-:W-:-:S04]  /*3d40*/  UISETP.NE.AND UP1, UPT, UR36, 0x2, UPT ;  /* 0x000000022400788c */ /* 0x000fc8000bf25270 */
[----:B------:R-:W-:Y:S02]  /*3d50*/  USEL UR6, URZ, 0x1, UP1 ;  /* 0x000000013f067887 */ /* 0x000fe40008800000 */
[----:B------:R-:W-:Y:S02]  /*3d60*/  USEL UR36, UR36, URZ, UP1 ;  /* 0x0000003f24247287 */ /* 0x000fe40008800000 */
[----:B------:R-:W-:Y:S01]  /*3d70*/  ULOP3.LUT UR37, UR37, UR6, URZ, 0x3c, !UPT ;  /* 0x0000000625257292 */ /* 0x000fe2000f8e3c3f */
[----:B0-----:R-:W-:Y:S11]  /*3d80*/  @!P0 BRA `(.L_x_4162) ;  /* 0x0000000000048947 */ /* 0x001ff60003800000 */
[----:B------:R-:W-:Y:S01]  /*3d90*/  BPT.TRAP 0x1 ;  /* 0x000000040000795c */ /* 0x000fe20000300000 */
.L_x_4162:
        /* <DEDUP_REMOVED lines=9> */
.L_x_4163:
[----:B-1----:R-:W-:Y:S05]  /*3e30*/  @P3 BRA `(.L_x_4164) ;  /* 0x0000000000083947 */ /* 0x002fea0003800000 */
[----:B------:R-:W1:Y:S02]  /*3e40*/  SYNCS.PHASECHK.TRANS64.TRYWAIT P3, [UR27+0x22830], R6 ;  /* 0x02283006ff0075a7 */ /* 0x000e64000806015b */
[----:B-1----:R-:W-:Y:S05]  /*3e50*/  @!P3 BRA `(.L_x_4165) ;  /* 0x000000c80038b947 */ /* 0x002fea0003800000 */
.L_x_4164:
[----:B------:R-:W-:Y:S01]  /*3e60*/  UIMAD UR6, UR36, 0x300, UR20 ;  /* 0x00000300240678a4 */ /* 0x000fe2000f8e0214 */
[----:B------:R-:W-:Y:S01]  /*3e70*/  WARPGROUP.ARRIVE ;  /* 0x00000000000079c5 */ /* 0x000fe20000000000 */
[----:B------:R-:W-:Y:S01]  /*3e80*/  UMOV UR7, 0x40000040 ;  /* 0x4000004000077882 */ /* 0x000fe20000000000 */
[----:B------:R-:W-:Y:S01]  /*3e90*/  UMOV UR11, 0x40000040 ;  /* 0x40000040000b7882 */ /* 0x000fe20000000000 */
[----:B------:R-:W-:Y:S01]  /*3ea0*/  UIADD3 UR10, UR6, 0x2, URZ ;  /* 0x00000002060a7890 */ /* 0x000fe2000fffe03f */
[----:B------:R-:W-:Y:S01]  /*3eb0*/  VIADD R0, R16, UR44 ;  /* 0x0000002c10007c36 */ /* 0x000fe20008000000 */
[----:B------:R-:W-:Y:S01]  /*3ec0*/  UIADD3 UR14, UR6, 0x4, URZ ;  /* 0x00000004060e7890 */ /* 0x000fe2000fffe03f */
[----:B------:R-:W2:Y:S01]  /*3ed0*/  S2R R216, SR_TID.X ;  /* 0x0000000000d87919 */ /* 0x000ea20000002100 */
[----:B------:R-:W-:Y:S01]  /*3ee0*/  UMOV UR15, 0x40000040 ;  /* 0x40000040000f7882 */ /* 0x000fe20000000000 */
[----:B------:R-:W-:Y:S01]  /*3ef0*/  HGMMA.64x96x16.F32 R152, gdesc[UR4], RZ, !UPT, gsb0 ;  /* 0x01600000049879f0 */ /* 0x000fe2000c0008ff */
[----:B------:R-:W-:Y:S01]  /*3f00*/  UIADD3 UR18, UR6, 0x6, URZ ;  /* 0x0000000606127890 */ /* 0x000fe2000fffe03f */
[----:B------:R-:W-:-:S02]  /*3f10*/  UMOV UR19, 0x40000040 ;  /* 0x4000004000137882 */ /* 0x000fc40000000000 */
[----:B------:R-:W-:Y:S02]  /*3f20*/  @UP0 ULDC UR6, c[0x0][0x44c] ;  /* 0x0001130000060ab9 */ /* 0x000fe40000000800 */
[----:B-1----:R-:W-:Y:S01]  /*3f30*/  @P1 IMAD.HI.U32 R3, R0, UR6, RZ ;  /* 0x0000000600031c27 */ /* 0x002fe2000f8e00ff */
[----:B------:R-:W-:-:S04]  /*3f40*/  @UP0 ULDC UR6, c[0x0][0x450] ;  /* 0x0001140000060ab9 */ /* 0x000fc80000000800 */
[----:B------:R-:W-:Y:S01]  /*3f50*/  @P1 SHF.R.U32.HI R0, RZ, UR6, R3 ;  /* 0x00000006ff001c19 */ /* 0x000fe20008011603 */
[----:B------:R-:W-:Y:S01]  /*3f60*/  UMOV UR6, 0x1 ;  /* 0x0000000100067882 */ /* 0x000fe20000000000 */
[----:B------:R-:W1:Y:S01]  /*3f70*/  LDC R3, c[0x0][0x2f0] ;  /* 0x0000bc00ff037b82 */ /* 0x000e620000000800 */
[----:B------:R-:W-:Y:S02]  /*3f80*/  UIMAD UR6, UR23, -0x60, UR6 ;  /* 0xffffffa0170678a4 */ /* 0x000fe4000f8e0206 */
[----:B------:R-:W3:Y:S01]  /*3f90*/  SHFL.IDX PT, R9, R0, 0x1, 0x1c1f ;  /* 0x003c1f0000097f89 */ /* 0x000ee200000e0000 */
        /* <DEDUP_REMOVED lines=14> */
[----:B------:R-:W-:Y:S02]  /*4080*/  IMAD.MOV.U32 R162, RZ, RZ, -0x2 ;  /* 0xfffffffeffa27424 */ /* 0x000fe400078e00ff */
[----:B------:R-:W-:Y:S01]  /*4090*/  FMUL.FTZ R155, R155, UR26 ;  /* 0x0000001a9b9b7c20 */ /* 0x000fe20008410000 */
[----:B------:R-:W-:Y:S01]  /*40a0*/  FMUL.FTZ R158, R158, UR26 ;  /* 0x0000001a9e9e7c20 */ /* 0x000fe20008410000 */
[----:B------:R-:W-:Y:S01]  /*40b0*/  FMUL.FTZ R14, R159, UR26 ;  /* 0x0000001a9f0e7c20 */ /* 0x000fe20008410000 */
[----:B------:R-:W2:Y:S01]  /*40c0*/  MUFU.TANH R154, R154 ;  /* 0x0000009a009a7308 */ /* 0x000ea20000002400 */
[----:B------:R-:W-:-:S02]  /*40d0*/  IMAD R162, R17, R162, UR6 ;  /* 0x0000000611a27e24 */ /* 0x000fc4000f8e02a2 */
[----:B------:R-:W-:Y:S01]  /*40e0*/  FMUL.FTZ R213, R152, UR26 ;  /* 0x0000001a98d57c20 */ /* 0x000fe20008410000 */
[----:B------:R-:W-:Y:S01]  /*40f0*/  FMUL.FTZ R202, R160, UR26 ;  /* 0x0000001aa0ca7c20 */ /* 0x000fe20008410000 */
[----:B------:R-:W-:Y:S01]  /*4100*/  FMUL.FTZ R160, R169, UR26 ;  /* 0x0000001aa9a07c20 */ /* 0x000fe20008410000 */
[----:B-1----:R-:W-:Y:S02]  /*4110*/  IMAD R162, R3, UR43, R162 ;  /* 0x0000002b03a27c24 */ /* 0x002fe4000f8e02a2 */
[----:B------:R-:W-:Y:S01]  /*4120*/  FMUL.FTZ R169, R163, UR26 ;  /* 0x0000001aa3a97c20 */ /* 0x000fe20008410000 */
[----:B------:R-:W-:Y:S01]  /*4130*/  FMUL.FTZ R201, R161, UR26 ;  /* 0x0000001aa1c97c20 */ /* 0x000fe20008410000 */
[----:B------:R1:W4:Y:S01]  /*4140*/  MUFU.TANH R11, R155 ;  /* 0x0000009b000b7308 */ /* 0x0003220000002400 */
[----:B------:R-:W-:Y:S01]  /*4150*/  FMUL.FTZ R161, R165, UR26 ;  /* 0x0000001aa5a17c20 */ /* 0x000fe20008410000 */
[----:B---3--:R-:W-:Y:S01]  /*4160*/  IADD3 R152, R9, -UR25, R162 ;  /* 0x8000001909987c10 */ /* 0x008fe2000fffe0a2 */
[----:B------:R-:W-:Y:S01]  /*4170*/  FMUL.FTZ R165, R166, UR26 ;  /* 0x0000001aa6a57c20 */ /* 0x000fe20008410000 */
[----:B------:R-:W-:Y:S01]  /*4180*/  FMUL.FTZ R163, R167, UR26 ;  /* 0x0000001aa7a37c20 */ /* 0x000fe20008410000 */
[----:B------:R-:W-:Y:S01]  /*4190*/  FMUL.FTZ R3, R179, UR26 ;  /* 0x0000001ab3037c20 */ /* 0x000fe20008410000 */
[----:B------:R-:W-:Y:S01]  /*41a0*/  ISETP.GT.AND P3, PT, R152, RZ, PT ;  /* 0x000000ff9800720c */ /* 0x000fe20003f64270 */
[----:B------:R-:W-:Y:S01]  /*41b0*/  FMUL.FTZ R214, R156, UR26 ;  /* 0x0000001a9cd67c20 */ /* 0x000fe20008410000 */
[----:B------:R3:W5:Y:S01]  /*41c0*/  MUFU.TANH R15, R158 ;  /* 0x0000009e000f7308 */ /* 0x0007620000002400 */
[----:B------:R-:W-:Y:S01]  /*41d0*/  ISETP.GT.AND P4, PT, R152, 0x1, PT ;  /* 0x000000019800780c */ /* 0x000fe20003f84270 */
[----:B------:R-:W-:Y:S01]  /*41e0*/  FMUL.FTZ R156, R171, UR26 ;  /* 0x0000001aab9c7c20 */ /* 0x000fe20008410000 */
[----:B--2---:R-:W-:Y:S01]  /*41f0*/  FSEL R159, R154, -INF , P3 ;  /* 0xff8000009a9f7808 */ /* 0x004fe20001800000 */
[----:B------:R-:W-:Y:S01]  /*4200*/  FMUL.FTZ R12, R175, UR26 ;  /* 0x0000001aaf0c7c20 */ /* 0x000fe20008410000 */
[----:B------:R-:W-:Y:S01]  /*4210*/  ISETP.GT.AND P3, PT, R152, 0x8, PT ;  /* 0x000000089800780c */ /* 0x000fe20003f64270 */
[----:B-1----:R-:W-:Y:S01]  /*4220*/  FMUL.FTZ R155, R174, UR26 ;  /* 0x0000001aae9b7c20 */ /* 0x002fe20008410000 */
[----:B------:R-:W-:Y:S01]  /*4230*/  FMNMX.FTZ R20, R159, R7, !PT ;  /* 0x000000079f147209 */ /* 0x000fe20007810000 */
[----:B------:R-:W1:Y:S01]  /*4240*/  MUFU.TANH R14, R14 ;  /* 0x0000000e000e7308 */ /* 0x000e620000002400 */
[----:B----4-:R-:W-:Y:S01]  /*4250*/  FSEL R167, R11, -INF , P4 ;  /* 0xff8000000ba77808 */ /* 0x010fe20002000000 */
[----:B---3--:R-:W-:Y:S01]  /*4260*/  FMUL.FTZ R158, R170, UR26 ;  /* 0x0000001aaa9e7c20 */ /* 0x008fe20008410000 */
[----:B------:R-:W-:Y:S01]  /*4270*/  ISETP.GT.AND P4, PT, R152, 0x9, PT ;  /* 0x000000099800780c */ /* 0x000fe20003f84270 */
[----:B------:R-:W-:Y:S01]  /*4280*/  FMUL.FTZ R10, R178, UR26 ;  /* 0x0000001ab20a7c20 */ /* 0x000fe20008410000 */
[----:B------:R-:W-:Y:S01]  /*4290*/  FMNMX.FTZ R20, R167, R20, !PT ;  /* 0x00000014a7147209 */ /* 0x000fe20007810000 */
[----:B------:R-:W-:Y:S01]  /*42a0*/  FMUL.FTZ R9, R182, UR26 ;  /* 0x0000001ab6097c20 */ /* 0x000fe20008410000 */
[----:B------:R-:W-:Y:S01]  /*42b0*/  FMUL.FTZ R11, R183, UR26 ;  /* 0x0000001ab70b7c20 */ /* 0x000fe20008410000 */
[----:B------:R-:W2:Y:S01]  /*42c0*/  MUFU.TANH R13, R13 ;  /* 0x0000000d000d7308 */ /* 0x000ea20000002400 */
[----:B-----5:R-:W-:Y:S01]  /*42d0*/  FSEL R179, R15, -INF , P3 ;  /* 0xff8000000fb37808 */ /* 0x020fe20001800000 */
[----:B------:R-:W-:Y:S01]  /*42e0*/  FMUL.FTZ R186, R186, UR26 ;  /* 0x0000001ababa7c20 */ /* 0x000fe20008410000 */
[----:B------:R-:W-:Y:S01]  /*42f0*/  ISETP.GT.AND P3, PT, R152, 0x10, PT ;  /* 0x000000109800780c */ /* 0x000fe20003f64270 */
        /* <DEDUP_REMOVED lines=16> */
[----:B------:R-:W-:Y:S01]  /*4400*/  FMUL.FTZ R170, R172, UR26 ;  /* 0x0000001aacaa7c20 */ /* 0x000fe20008410000 */
[----:B------:R-:W-:Y:S01]  /*4410*/  FMNMX.FTZ R20, R175, R20, !PT ;  /* 0x00000014af147209 */ /* 0x000fe20007810000 */
[----:B------:R-:W-:Y:S01]  /*4420*/  FMUL.FTZ R172, R173, UR26 ;  /* 0x0000001aadac7c20 */ /* 0x000fe20008410000 */
[----:B------:R-:W-:Y:S01]  /*4430*/  FMUL.FTZ R203, R157, UR26 ;  /* 0x0000001a9dcb7c20 */ /* 0x000fe20008410000 */
[----:B------:R-:W2:Y:S01]  /*4440*/  MUFU.TANH R163, R163 ;  /* 0x000000a300a37308 */ /* 0x000ea20000002400 */
        /* <DEDUP_REMOVED lines=16> */
[----:B--2---:R-:W-:-:S02]  /*4550*/  FSEL R163, R163, -INF , P4 ;  /* 0xff800000a3a37808 */ /* 0x004fc40002000000 */
[----:B------:R-:W-:Y:S02]  /*4560*/  ISETP.GT.AND P4, PT, R152, 0x21, PT ;  /* 0x000000219800780c */ /* 0x000fe40003f84270 */
[----:B------:R-:W-:-:S03]  /*4570*/  FMNMX.FTZ R13, R163, R20, !PT ;  /* 0x00000014a30d7209 */ /* 0x000fc60007810000 */
[----:B------:R-:W2:Y:S01]  /*4580*/  MUFU.TANH R155, R155 ;  /* 0x0000009b009b7308 */ /* 0x000ea20000002400 */
[----:B---3--:R-:W-:Y:S02]  /*4590*/  FSEL R158, R158, -INF , P3 ;  /* 0xff8000009e9e7808 */ /* 0x008fe40001800000 */
[----:B------:R-:W-:Y:S02]  /*45a0*/  ISETP.GT.AND P3, PT, R152, 0x28, PT ;  /* 0x000000289800780c */ /* 0x000fe40003f64270 */
[----:B------:R-:W-:-:S03]  /*45b0*/  FMNMX.FTZ R13, R158, R13, !PT ;  /* 0x0000000d9e0d7209 */ /* 0x000fc60007810000 */
[----:B------:R-:W3:Y:S01]  /*45c0*/  MUFU.TANH R12, R12 ;  /* 0x0000000c000c7308 */ /* 0x000ee20000002400 */
        /* <DEDUP_REMOVED lines=28> */
[----:B--2---:R-:W-:Y:S01]  /*4790*/  FSEL R14, R186, -INF , P3 ;  /* 0xff800000ba0e7808 */ /* 0x004fe20001800000 */
[----:B------:R-:W-:Y:S01]  /*47a0*/  FMUL.FTZ R186, R196, UR26 ;  /* 0x0000001ac4ba7c20 */ /* 0x000fe20008410000 */
[----:B------:R-:W-:Y:S02]  /*47b0*/  ISETP.GT.AND P3, PT, R152, 0x48, PT ;  /* 0x000000489800780c */ /* 0x000fe40003f64270 */
[----:B------:R-:W-:-:S03]  /*47c0*/  FMNMX.FTZ R20, R14, R15, !PT ;  /* 0x0000000f0e147209 */ /* 0x000fc60007810000 */
[----:B------:R-:W2:Y:S01]  /*47d0*/  MUFU.TANH R191, R191 ;  /* 0x000000bf00bf7308 */ /* 0x000ea20000002400 */
[----:B---3--:R-:W-:Y:S01]  /*47e0*/  FSEL R13, R187, -INF , P4 ;  /* 0xff800000bb0d7808 */ /* 0x008fe20002000000 */
[----:B------:R-:W-:Y:S01]  /*47f0*/  FMUL.FTZ R187, R197, UR26 ;  /* 0x0000001ac5bb7c20 */ /* 0x000fe20008410000 */
        /* <DEDUP_REMOVED lines=8> */
[----:B------:R-:W-:Y:S01]  /*4880*/  ISETP.GT.AND P4, PT, R152, 0x51, PT ;  /* 0x000000519800780c */ /* 0x000fe20003f84270 */
[----:B------:R-:W2:Y:S01]  /*4890*/  SHFL.IDX PT, R191, R0, RZ, 0x1c1f ;  /* 0x001c1fff00bf7589 */ /* 0x000ea200000e0000 */
[----:B------:R-:W-:-:S03]  /*48a0*/  FMNMX.FTZ R166, R20, R153, !PT ;  /* 0x0000009914a67209 */ /* 0x000fc60007810000 */
[----:B------:R-:W4:Y:S01]  /*48b0*/  MUFU.TANH R198, R198 ;  /* 0x000000c600c67308 */ /* 0x000f220000002400 */
        /* <DEDUP_REMOVED lines=8> */
[----:B----4-:R-:W-:Y:S02]  /*4940*/  FSEL R152, R198, -INF , P3 ;  /* 0xff800000c6987808 */ /* 0x010fe40001800000 */
[----:B--2---:R-:W-:Y:S02]  /*4950*/  IADD3 R184, R191, -UR25, R162 ;  /* 0x80000019bfb87c10 */ /* 0x004fe4000fffe0a2 */
[----:B------:R-:W-:Y:S01]  /*4960*/  FMNMX.FTZ R166, R152, R173, !PT ;  /* 0x000000ad98a67209 */ /* 0x000fe20007810000 */
[----:B------:R-:W-:Y:S02]  /*4970*/  FMUL.FTZ R173, R176, UR26 ;  /* 0x0000001ab0ad7c20 */ /* 0x000fe40008410000 */
[----:B------:R-:W2:Y:S01]  /*4980*/  MUFU.TANH R215, R215 ;  /* 0x000000d700d77308 */ /* 0x000ea20000002400 */
[----:B---3--:R-:W-:Y:S01]  /*4990*/  FSEL R153, R199, -INF , P4 ;  /* 0xff800000c7997808 */ /* 0x008fe20002000000 */
[----:B------:R-:W-:Y:S01]  /*49a0*/  FMUL.FTZ R176, R180, UR26 ;  /* 0x0000001ab4b07c20 */ /* 0x000fe20008410000 */
[----:B------:R-:W-:Y:S01]  /*49b0*/  ISETP.GT.AND P3, PT, R184, RZ, PT ;  /* 0x000000ffb800720c */ /* 0x000fe20003f64270 */
[----:B------:R-:W-:Y:S01]  /*49c0*/  FMUL.FTZ R180, R188, UR26 ;  /* 0x0000001abcb47c20 */ /* 0x000fe20008410000 */
[----:B------:R-:W-:Y:S01]  /*49d0*/  FMNMX.FTZ R166, R153, R166, !PT ;  /* 0x000000a699a67209 */ /* 0x000fe20007810000 */
[----:B------:R-:W-:Y:S01]  /*49e0*/  IMAD.U32 R199, RZ, RZ, UR27 ;  /* 0x0000001bffc77e24 */ /* 0x000fe2000f8e00ff */
[C---:B------:R-:W-:Y:S01]  /*49f0*/  ISETP.GT.AND P6, PT, R184.reuse, 0x1, PT ;  /* 0x00000001b800780c */ /* 0x040fe20003fc4270 */
[----:B------:R-:W3:Y:S01]  /*4a00*/  MUFU.TANH R214, R214 ;  /* 0x000000d600d67308 */ /* 0x000ee20000002400 */
[----:B-1----:R-:W-:Y:S01]  /*4a10*/  FSEL R213, R213, -INF , P3 ;  /* 0xff800000d5d57808 */ /* 0x002fe20001800000 */
[----:B------:R-:W1:Y:S01]  /*4a20*/  SHFL.BFLY PT, R183, R166, 0x2, 0x1f ;  /* 0x0c401f00a6b77f89 */ /* 0x000e6200000e0000 */
[----:B------:R-:W-:-:S02]  /*4a30*/  ISETP.GT.AND P5, PT, R184, 0x8, PT ;  /* 0x00000008b800780c */ /* 0x000fc40003fa4270 */
[----:B------:R-:W-:Y:S02]  /*4a40*/  FMNMX.FTZ R162, R213, R8, !PT ;  /* 0x00000008d5a27209 */ /* 0x000fe40007810000 */
[C---:B------:R-:W-:Y:S01]  /*4a50*/  ISETP.GT.AND P4, PT, R184.reuse, 0x9, PT ;  /* 0x00000009b800780c */ /* 0x040fe20003f84270 */
[----:B------:R-:W4:Y:S01]  /*4a60*/  MUFU.TANH R203, R203 ;  /* 0x000000cb00cb7308 */ /* 0x000f220000002400 */
[----:B--2---:R-:W-:Y:S02]  /*4a70*/  FSEL R215, R215, -INF , P6 ;  /* 0xff800000d7d77808 */ /* 0x004fe40003000000 */
[----:B------:R-:W-:-:S05]  /*4a80*/  ISETP.GT.AND P3, PT, R184, 0x10, PT ;  /* 0x00000010b800780c */ /* 0x000fca0003f64270 */
[----:B------:R-:W2:Y:S01]  /*4a90*/  MUFU.TANH R202, R202 ;  /* 0x000000ca00ca7308 */ /* 0x000ea20000002400 */
[----:B---3--:R-:W-:-:S07]  /*4aa0*/  FSEL R214, R214, -INF , P5 ;  /* 0xff800000d6d67808 */ /* 0x008fce0002800000 */
[----:B------:R-:W3:Y:S01]  /*4ab0*/  MUFU.TANH R201, R201 ;  /* 0x000000c900c97308 */ /* 0x000ee20000002400 */
[----:B----4-:R-:W-:Y:S02]  /*4ac0*/  FSEL R203, R203, -INF , P4 ;  /* 0xff800000cbcb7808 */ /* 0x010fe40002000000 */
[----:B-1----:R-:W-:Y:S01]  /*4ad0*/  FMNMX.FTZ R168, R166, R183, !PT ;  /* 0x000000b7a6a87209 */ /* 0x002fe20007810000 */
[----:B------:R-:W-:Y:S01]  /*4ae0*/  FMUL.FTZ R183, R189, UR26 ;  /* 0x0000001abdb77c20 */ /* 0x000fe20008410000 */
[----:B------:R-:W-:Y:S02]  /*4af0*/  FMNMX.FTZ R189, R215, R162, !PT ;  /* 0x000000a2d7bd7209 */ /* 0x000fe40007810000 */
[----:B------:R-:W-:Y:S01]  /*4b00*/  ISETP.GT.AND P4, PT, R184, 0x11, PT ;  /* 0x00000011b800780c */ /* 0x000fe20003f84270 */
[----:B------:R-:W1:Y:S01]  /*4b10*/  SHFL.BFLY PT, R195, R168, 0x1, 0x1f ;  /* 0x0c201f00a8c37f89 */ /* 0x000e6200000e0000 */
[----:B------:R-:W4:Y:S01]  /*4b20*/  MUFU.TANH R164, R164 ;  /* 0x000000a400a47308 */ /* 0x000f220000002400 */
[----:B------:R-:W-:-:S02]  /*4b30*/  FMNMX.FTZ R162, R214, R189, !PT ;  /* 0x000000bdd6a27209 */ /* 0x000fc40007810000 */
[----:B--2---:R-:W-:Y:S02]  /*4b40*/  FSEL R202, R202, -INF , P3 ;  /* 0xff800000caca7808 */ /* 0x004fe40001800000 */
[----:B------:R-:W-:Y:S02]  /*4b50*/  FMNMX.FTZ R189, R203, R162, !PT ;  /* 0x000000a2cbbd7209 */ /* 0x000fe40007810000 */
[----:B------:R-:W-:Y:S01]  /*4b60*/  ISETP.GT.AND P3, PT, R184, 0x18, PT ;  /* 0x00000018b800780c */ /* 0x000fe20003f64270 */
[----:B------:R-:W2:Y:S01]  /*4b70*/  MUFU.TANH R161, R161 ;  /* 0x000000a100a17308 */ /* 0x000ea20000002400 */
[----:B---3--:R-:W-:Y:S02]  /*4b80*/  FSEL R201, R201, -INF , P4 ;  /* 0xff800000c9c97808 */ /* 0x008fe40002000000 */
[----:B------:R-:W-:Y:S02]  /*4b90*/  FMNMX.FTZ R162, R202, R189, !PT ;  /* 0x000000bdcaa27209 */ /* 0x000fe40007810000 */
[----:B------:R-:W-:-:S03]  /*4ba0*/  ISETP.GT.AND P4, PT, R184, 0x19, PT ;  /* 0x00000019b800780c */ /* 0x000fc60003f84270 */
[----:B------:R-:W3:Y:S01]  /*4bb0*/  MUFU.TANH R157, R157 ;  /* 0x0000009d009d7308 */ /* 0x000ee20000002400 */
[----:B----4-:R-:W-:Y:S02]  /*4bc0*/  FSEL R164, R164, -INF , P3 ;  /* 0xff800000a4a47808 */ /* 0x010fe40001800000 */
[----:B------:R-:W-:Y:S02]  /*4bd0*/  ISETP.GT.AND P3, PT, R184, 0x20, PT ;  /* 0x00000020b800780c */ /* 0x000fe40003f64270 */
[----:B-1----:R-:W-:-:S03]  /*4be0*/  FMNMX.FTZ R0, R168, R195, !PT ;  /* 0x000000c3a8007209 */ /* 0x002fc60007810000 */
[----:B------:R-:W1:Y:S01]  /*4bf0*/  MUFU.TANH R160, R160 ;  /* 0x000000a000a07308 */ /* 0x000e620000002400 */
[----:B--2---:R-:W-:Y:S02]  /*4c00*/  FSEL R161, R161, -INF , P4 ;  /* 0xff800000a1a17808 */ /* 0x004fe40002000000 */
[C---:B------:R-:W-:Y:S01]  /*4c10*/  FSETP.NEU.FTZ.AND P6, PT, R0.reuse, -INF , PT ;  /* 0xff8000000000780b */ /* 0x040fe20003fdd000 */
[----:B------:R-:W-:Y:S01]  /*4c20*/  FMUL.FTZ R166, R0, UR10 ;  /* 0x0000000a00a67c20 */ /* 0x000fe20008410000 */
[----:B------:R-:W-:-:S03]  /*4c30*/  ISETP.GT.AND P4, PT, R184, 0x21, PT ;  /* 0x00000021b800780c */ /* 0x000fc60003f84270 */
[----:B------:R-:W2:Y:S01]  /*4c40*/  MUFU.TANH R170, R170 ;  /* 0x000000aa00aa7308 */ /* 0x000ea20000002400 */
[----:B------:R-:W-:-:S05]  /*4c50*/  FSEL R166, R166, RZ, P6 ;  /* 0x000000ffa6a67208 */ /* 0x000fca0003000000 */
[--C-:B------:R-:W-:Y:S01]  /*4c60*/  FFMA.FTZ R189, R167, UR10, -R166.reuse ;  /* 0x0000000aa7bd7c23 */ /* 0x100fe200080108a6 */
[----:B------:R-:W-:Y:S01]  /*4c70*/  FMNMX.FTZ R167, R201, R162, !PT ;  /* 0x000000a2c9a77209 */ /* 0x000fe20007810000 */
[----:B------:R-:W4:Y:S01]  /*4c80*/  MUFU.TANH R172, R172 ;  /* 0x000000ac00ac7308 */ /* 0x000f220000002400 */
[--C-:B------:R-:W-:Y:S01]  /*4c90*/  FFMA.FTZ R159, R159, UR10, -R166.reuse ;  /* 0x0000000a9f9f7c23 */ /* 0x100fe200080108a6 */
[--C-:B------:R-:W-:Y:S01]  /*4ca0*/  FFMA.FTZ R169, R169, UR10, -R166.reuse ;  /* 0x0000000aa9a97c23 */ /* 0x100fe200080108a6 */
[----:B------:R-:W-:Y:S01]  /*4cb0*/  FMNMX.FTZ R168, R164, R167, !PT ;  /* 0x000000a7a4a87209 */ /* 0x000fe20007810000 */
[--C-:B------:R-:W-:Y:S01]  /*4cc0*/  FFMA.FTZ R165, R165, UR10, -R166.reuse ;  /* 0x0000000aa5a57c23 */ /* 0x100fe200080108a6 */
[----:B---3--:R-:W-:Y:S01]  /*4cd0*/  FSEL R167, R157, -INF , P3 ;  /* 0xff8000009da77808 */ /* 0x008fe20001800000 */
[--C-:B------:R-:W-:Y:S01]  /*4ce0*/  FFMA.FTZ R157, R179, UR10, -R166.reuse ;  /* 0x0000000ab39d7c23 */ /* 0x100fe200080108a6 */
[----:B------:R-:W-:Y:S01]  /*4cf0*/  FMNMX.FTZ R188, R161, R168, !PT ;  /* 0x000000a8a1bc7209 */ /* 0x000fe20007810000 */
[----:B------:R-:W3:Y:S01]  /*4d00*/  MUFU.TANH R173, R173 ;  /* 0x000000ad00ad7308 */ /* 0x000ee20000002400 */
[----:B------:R-:W-:Y:S01]  /*4d10*/  ISETP.GT.AND P3, PT, R184, 0x28, PT ;  /* 0x00000028b800780c */ /* 0x000fe20003f64270 */
[--C-:B------:R-:W-:Y:S01]  /*4d20*/  FFMA.FTZ R158, R158, UR10, -R166.reuse ;  /* 0x0000000a9e9e7c23 */ /* 0x100fe200080108a6 */
[----:B-1----:R-:W-:Y:S01]  /*4d30*/  FSEL R168, R160, -INF , P4 ;  /* 0xff800000a0a87808 */ /* 0x002fe20002000000 */
[--C-:B------:R-:W-:Y:S01]  /*4d40*/  FFMA.FTZ R160, R171, UR10, -R166.reuse ;  /* 0x0000000aaba07c23 */ /* 0x100fe200080108a6 */
[----:B------:R-:W-:Y:S01]  /*4d50*/  FMNMX.FTZ R179, R167, R188, !PT ;  /* 0x000000bca7b37209 */ /* 0x000fe20007810000 */
[--C-:B------:R-:W-:Y:S01]  /*4d60*/  FFMA.FTZ R10, R10, UR10, -R166.reuse ;  /* 0x0000000a0a0a7c23 */ /* 0x100fe200080108a6 */
[----:B------:R-:W-:Y:S01]  /*4d70*/  ISETP.GT.AND P4, PT, R184, 0x29, PT ;  /* 0x00000029b800780c */ /* 0x000fe20003f84270 */
[----:B------:R-:W1:Y:S01]  /*4d80*/  MUFU.TANH R174, R174 ;  /* 0x000000ae00ae7308 */ /* 0x000e620000002400 */
[----:B--2---:R-:W-:Y:S01]  /*4d90*/  FSEL R170, R170, -INF , P3 ;  /* 0xff800000aaaa7808 */ /* 0x004fe20001800000 */
[--C-:B------:R-:W-:Y:S01]  /*4da0*/  FFMA.FTZ R11, R11, UR10, -R166.reuse ;  /* 0x0000000a0b0b7c23 */ /* 0x100fe200080108a6 */
[----:B------:R-:W-:Y:S01]  /*4db0*/  FMNMX.FTZ R179, R168, R179, !PT ;  /* 0x000000b3a8b37209 */ /* 0x000fe20007810000 */
[--C-:B------:R-:W-:Y:S01]  /*4dc0*/  FFMA.FTZ R14, R14, UR10, -R166.reuse ;  /* 0x0000000a0e0e7c23 */ /* 0x100fe200080108a6 */
[----:B----4-:R-:W-:Y:S01]  /*4dd0*/  FSEL R171, R172, -INF , P4 ;  /* 0xff800000acab7808 */ /* 0x010fe20002000000 */
[--C-:B------:R-:W-:Y:S01]  /*4de0*/  FFMA.FTZ R13, R13, UR10, -R166.reuse ;  /* 0x0000000a0d0d7c23 */ /* 0x100fe200080108a6 */
[----:B------:R-:W-:Y:S01]  /*4df0*/  ISETP.GT.AND P3, PT, R184, 0x30, PT ;  /* 0x00000030b800780c */ /* 0x000fe20003f64270 */
[----:B------:R-:W2:Y:S01]  /*4e00*/  MUFU.TANH R176, R176 ;  /* 0x000000b000b07308 */ /* 0x000ea20000002400 */
[----:B------:R-:W-:Y:S01]  /*4e10*/  FMNMX.FTZ R172, R170, R179, !PT ;  /* 0x000000b3aaac7209 */ /* 0x000fe20007810000 */
[--C-:B------:R-:W-:Y:S01]  /*4e20*/  FFMA.FTZ R15, R15, UR10, -R166.reuse ;  /* 0x0000000a0f0f7c23 */ /* 0x100fe200080108a6 */
[----:B------:R-:W-:Y:S01]  /*4e30*/  ISETP.GT.AND P4, PT, R184, 0x31, PT ;  /* 0x00000031b800780c */ /* 0x000fe20003f84270 */
        /* <DEDUP_REMOVED lines=8> */
[----:B------:R-:W-:Y:S01]  /*4ec0*/  FFMA.FTZ R152, R152, UR10, -R166 ;  /* 0x0000000a98987c23 */ /* 0x000fe200080108a6 */
[----:B------:R-:W-:-:S02]  /*4ed0*/  FMNMX.FTZ R179, R173, R188, !PT ;  /* 0x000000bcadb37209 */ /* 0x000fc40007810000 */
[----:B------:R-:W-:Y:S01]  /*4ee0*/  ISETP.GT.AND P4, PT, R184, 0x39, PT ;  /* 0x00000039b800780c */ /* 0x000fe20003f84270 */
[----:B------:R-:W1:Y:S01]  /*4ef0*/  MUFU.TANH R178, R178 ;  /* 0x000000b200b27308 */ /* 0x000e620000002400 */
[----:B------:R-:W-:-:S07]  /*4f00*/  FMNMX.FTZ R188, R174, R179, !PT ;  /* 0x000000b3aebc7209 */ /* 0x000fce0007810000 */
[----:B------:R-:W4:Y:S08]  /*4f10*/  MUFU.TANH R181, R181 ;  /* 0x000000b500b57308 */ /* 0x000f300000002400 */
[----:B------:R5:W-:Y:S08]  /*4f20*/  MUFU.EX2 R162, R189 ;  /* 0x000000bd00a27308 */ /* 0x000bf00000000800 */
[----:B------:R-:W0:Y:S01]  /*4f30*/  MUFU.TANH R180, R180 ;  /* 0x000000b400b47308 */ /* 0x000e220000002400 */
[----:B-----5:R-:W-:Y:S01]  /*4f40*/  FFMA.FTZ R189, R175, UR10, -R166 ;  /* 0x0000000aafbd7c23 */ /* 0x020fe200080108a6 */
[----:B--2---:R-:W-:-:S02]  /*4f50*/  FSEL R175, R176, -INF , P3 ;  /* 0xff800000b0af7808 */ /* 0x004fc40001800000 */
[----:B------:R-:W-:Y:S02]  /*4f60*/  ISETP.GT.AND P3, PT, R184, 0x40, PT ;  /* 0x00000040b800780c */ /* 0x000fe40003f64270 */
[----:B---3--:R-:W-:Y:S02]  /*4f70*/  FSEL R176, R177, -INF , P4 ;  /* 0xff800000b1b07808 */ /* 0x008fe40002000000 */
[----:B------:R-:W-:Y:S01]  /*4f80*/  MUFU.TANH R183, R183 ;  /* 0x000000b700b77308 */ /* 0x000fe20000002400 */
[----:B------:R-:W-:Y:S02]  /*4f90*/  FMNMX.FTZ R179, R175, R188, !PT ;  /* 0x000000bcafb37209 */ /* 0x000fe40007810000 */
[----:B-1----:R-:W-:Y:S02]  /*4fa0*/  FSEL R177, R178, -INF , P3 ;  /* 0xff800000b2b17808 */ /* 0x002fe40001800000 */
[----:B------:R-:W-:Y:S02]  /*4fb0*/  ISETP.GT.AND P4, PT, R184, 0x41, PT ;  /* 0x00000041b800780c */ /* 0x000fe40003f84270 */
[----:B------:R-:W-:Y:S01]  /*4fc0*/  FMNMX.FTZ R178, R176, R179, !PT ;  /* 0x000000b3b0b27209 */ /* 0x000fe20007810000 */
[----:B------:R-:W1:Y:S01]  /*4fd0*/  MUFU.TANH R182, R182 ;  /* 0x000000b600b67308 */ /* 0x000e620000002400 */
[----:B------:R-:W-:-:S02]  /*4fe0*/  ISETP.GT.AND P3, PT, R184, 0x48, PT ;  /* 0x00000048b800780c */ /* 0x000fc40003f64270 */
[----:B----4-:R-:W-:Y:S02]  /*4ff0*/  FSEL R179, R181, -INF , P4 ;  /* 0xff800000b5b37808 */ /* 0x010fe40002000000 */
[----:B------:R-:W-:Y:S02]  /*5000*/  FMNMX.FTZ R178, R177, R178, !PT ;  /* 0x000000b2b1b27209 */ /* 0x000fe40007810000 */
[----:B------:R-:W-:Y:S01]  /*5010*/  ISETP.GT.AND P4, PT, R184, 0x49, PT ;  /* 0x00000049b800780c */ /* 0x000fe20003f84270 */
[----:B------:R-:W2:Y:S01]  /*5020*/  MUFU.TANH R185, R185 ;  /* 0x000000b900b97308 */ /* 0x000ea20000002400 */
[----:B0-----:R-:W-:Y:S02]  /*5030*/  FSEL R180, R180, -INF , P3 ;  /* 0xff800000b4b47808 */ /* 0x001fe40001800000 */
[----:B------:R-:W-:Y:S02]  /*5040*/  FMNMX.FTZ R181, R179, R178, !PT ;  /* 0x000000b2b3b57209 */ /* 0x000fe40007810000 */
[----:B------:R-:W-:-:S02]  /*5050*/  ISETP.GT.AND P3, PT, R184, 0x50, PT ;  /* 0x00000050b800780c */ /* 0x000fc40003f64270 */
[----:B------:R-:W-:Y:S01]  /*5060*/  FMNMX.FTZ R188, R180, R181, !PT ;  /* 0x000000b5b4bc7209 */ /* 0x000fe20007810000 */
[----:B------:R-:W0:Y:S01]  /*5070*/  MUFU.TANH R186, R186 ;  /* 0x000000ba00ba7308 */ /* 0x000e220000002400 */
[----:B-1----:R-:W-:Y:S02]  /*5080*/  FSEL R181, R182, -INF , P3 ;  /* 0xff800000b6b57808 */ /* 0x002fe40001800000 */
[----:B------:R-:W-:-:S05]  /*5090*/  ISETP.GT.AND P3, PT, R184, 0x58, PT ;  /* 0x00000058b800780c */ /* 0x000fca0003f64270 */
[----:B------:R1:W-:Y:S08]  /*50a0*/  MUFU.EX2 R172, R189 ;  /* 0x000000bd00ac7308 */ /* 0x0003f00000000800 */
[----:B------:R-:W3:Y:S01]  /*50b0*/  MUFU.TANH R187, R187 ;  /* 0x000000bb00bb7308 */ /* 0x000ee20000002400 */
[----:B-1----:R-:W-:Y:S01]  /*50c0*/  FFMA.FTZ R189, R163, UR10, -R166 ;  /* 0x0000000aa3bd7c23 */ /* 0x002fe200080108a6 */
[----:B------:R-:W-:-:S02]  /*50d0*/  FSEL R163, R183, -INF , P4 ;  /* 0xff800000b7a37808 */ /* 0x000fc40002000000 */
[C---:B------:R-:W-:Y:S02]  /*50e0*/  ISETP.GT.AND P4, PT, R184.reuse, 0x51, PT ;  /* 0x00000051b800780c */ /* 0x040fe40003f84270 */
[----:B------:R-:W-:Y:S02]  /*50f0*/  FMNMX.FTZ R188, R163, R188, !PT ;  /* 0x000000bca3bc7209 */ /* 0x000fe40007810000 */
[----:B--2---:R-:W-:Y:S01]  /*5100*/  FSEL R182, R185, -INF , P4 ;  /* 0xff800000b9b67808 */ /* 0x004fe20002000000 */
[----:B------:R1:W-:Y:S01]  /*5110*/  MUFU.EX2 R178, R189 ;  /* 0x000000bd00b27308 */ /* 0x0003e20000000800 */
[----:B------:R-:W-:Y:S02]  /*5120*/  FMNMX.FTZ R183, R181, R188, !PT ;  /* 0x000000bcb5b77209 */ /* 0x000fe40007810000 */
[----:B------:R-:W-:Y:S02]  /*5130*/  ISETP.GT.AND P4, PT, R184, 0x59, PT ;  /* 0x00000059b800780c */ /* 0x000fe40003f84270 */
[----:B0-----:R-:W-:-:S02]  /*5140*/  FSEL R184, R186, -INF , P3 ;  /* 0xff800000bab87808 */ /* 0x001fc40001800000 */
[----:B------:R-:W-:Y:S01]  /*5150*/  FMNMX.FTZ R185, R182, R183, !PT ;  /* 0x000000b7b6b97209 */ /* 0x000fe20007810000 */
[----:B------:R-:W-:Y:S01]  /*5160*/  MUFU.EX2 R159, R159 ;  /* 0x0000009f009f7308 */ /* 0x000fe20000000800 */
[----:B---3--:R-:W-:Y:S01]  /*5170*/  FSEL R186, R187, -INF , P4 ;  /* 0xff800000bbba7808 */ /* 0x008fe20002000000 */
[--C-:B-1----:R-:W-:Y:S01]  /*5180*/  FFMA.FTZ R189, R156, UR10, -R166.reuse ;  /* 0x0000000a9cbd7c23 */ /* 0x102fe200080108a6 */
[----:B------:R-:W-:Y:S01]  /*5190*/  FMNMX.FTZ R185, R184, R185, !PT ;  /* 0x000000b9b8b97209 */ /* 0x000fe20007810000 */
[--C-:B------:R-:W-:Y:S01]  /*51a0*/  FFMA.FTZ R156, R155, UR10, -R166.reuse ;  /* 0x0000000a9b9c7c23 */ /* 0x100fe200080108a6 */
[--C-:B------:R-:W-:Y:S02]  /*51b0*/  FFMA.FTZ R187, R3, UR10, -R166.reuse ;  /* 0x0000000a03bb7c23 */ /* 0x100fe400080108a6 */
[----:B------:R-:W-:Y:S01]  /*51c0*/  FMNMX.FTZ R155, R186, R185, !PT ;  /* 0x000000b9ba9b7209 */ /* 0x000fe20007810000 */
[--C-:B------:R-:W-:Y:S01]  /*51d0*/  FFMA.FTZ R185, R12, UR10, -R166.reuse ;  /* 0x0000000a0cb97c23 */ /* 0x100fe200080108a6 */
[--C-:B------:R-:W-:Y:S01]  /*51e0*/  FFMA.FTZ R12, R9, UR10, -R166.reuse ;  /* 0x0000000a090c7c23 */ /* 0x100fe200080108a6 */
[----:B------:R-:W-:Y:S02]  /*51f0*/  MUFU.EX2 R157, R157 ;  /* 0x0000009d009d7308 */ /* 0x000fe40000000800 */
[----:B------:R-:W0:Y:S06]  /*5200*/  SHFL.BFLY PT, R188, R155, 0x2, 0x1f ;  /* 0x0c401f009bbc7f89 */ /* 0x000e2c00000e0000 */
[----:B------:R1:W-:Y:S08]  /*5210*/  MUFU.EX2 R183, R189 ;  /* 0x000000bd00b77308 */ /* 0x0003f00000000800 */
[----:B------:R-:W-:Y:S01]  /*5220*/  MUFU.EX2 R160, R160 ;  /* 0x000000a000a07308 */ /* 0x000fe20000000800 */
[----:B-1----:R-:W-:-:S07]  /*5230*/  FFMA.FTZ R189, R153, UR10, -R166 ;  /* 0x0000000a99bd7c23 */ /* 0x002fce00080108a6 */
[----:B------:R-:W-:Y:S01]  /*5240*/  MUFU.EX2 R169, R169 ;  /* 0x000000a900a97308 */ /* 0x000fe20000000800 */
[----:B0-----:R-:W-:-:S05]  /*5250*/  FMNMX.FTZ R188, R155, R188, !PT ;  /* 0x000000bc9bbc7209 */ /* 0x001fca0007810000 */
[----:B------:R-:W0:Y:S02]  /*5260*/  SHFL.BFLY PT, R3, R188, 0x1, 0x1f ;  /* 0x0c201f00bc037f89 */ /* 0x000e2400000e0000 */
[----:B------:R-:W-:Y:S08]  /*5270*/  MUFU.EX2 R165, R165 ;  /* 0x000000a500a57308 */ /* 0x000ff00000000800 */
[----:B------:R-:W-:Y:S08]  /*5280*/  MUFU.EX2 R158, R158 ;  /* 0x0000009e009e7308 */ /* 0x000ff00000000800 */
[----:B------:R-:W-:Y:S01]  /*5290*/  MUFU.EX2 R156, R156 ;  /* 0x0000009c009c7308 */ /* 0x000fe20000000800 */
[----:B0-----:R-:W-:-:S07]  /*52a0*/  FMNMX.FTZ R3, R188, R3, !PT ;  /* 0x00000003bc037209 */ /* 0x001fce0007810000 */
[----:B------:R-:W-:Y:S01]  /*52b0*/  MUFU.EX2 R185, R185 ;  /* 0x000000b900b97308 */ /* 0x000fe20000000800 */
[----:B------:R-:W-:Y:S02]  /*52c0*/  FSEL R188, R0, RZ, P6 ;  /* 0x000000ff00bc7208 */ /* 0x000fe40003000000 */
[C---:B------:R-:W-:Y:S01]  /*52d0*/  FSETP.NEU.FTZ.AND P3, PT, R3.reuse, -INF , PT ;  /* 0xff8000000300780b */ /* 0x040fe20003f7d000 */
[C---:B------:R-:W-:Y:S02]  /*52e0*/  FMUL.FTZ R196, R3.reuse, UR10 ;  /* 0x0000000a03c47c20 */ /* 0x040fe40008410000 */
[----:B------:R-:W-:Y:S01]  /*52f0*/  FADD.FTZ R188, -R188, R7 ;  /* 0x00000007bcbc7221 */ /* 0x000fe20000010100 */
[----:B------:R-:W-:Y:S01]  /*5300*/  FSEL R9, R3, RZ, P3 ;  /* 0x000000ff03097208 */ /* 0x000fe20001800000 */
[----:B------:R-:W-:Y:S01]  /*5310*/  MUFU.EX2 R10, R10 ;  /* 0x0000000a000a7308 */ /* 0x000fe20000000800 */
[----:B------:R-:W-:Y:S01]  /*5320*/  FSEL R196, R196, RZ, P3 ;  /* 0x000000ffc4c47208 */ /* 0x000fe20001800000 */
[----:B------:R-:W-:-:S02]  /*5330*/  FMUL.FTZ R188, R188, UR10 ;  /* 0x0000000abcbc7c20 */ /* 0x000fc40008410000 */
[----:B------:R-:W-:Y:S02]  /*5340*/  FADD.FTZ R9, -R9, R8 ;  /* 0x0000000809097221 */ /* 0x000fe40000010100 */
[--C-:B------:R-:W-:Y:S01]  /*5350*/  FFMA.FTZ R191, R213, UR10, -R196.reuse ;  /* 0x0000000ad5bf7c23 */ /* 0x100fe200080108c4 */
[--C-:B------:R-:W-:Y:S01]  /*5360*/  FFMA.FTZ R166, R215, UR10, -R196.reuse ;  /* 0x0000000ad7a67c23 */ /* 0x100fe200080108c4 */
[----:B------:R-:W0:Y:S01]  /*5370*/  MUFU.EX2 R188, R188 ;  /* 0x000000bc00bc7308 */ /* 0x000e220000000800 */
[----:B------:R-:W-:Y:S01]  /*5380*/  FMUL.FTZ R8, R9, UR10 ;  /* 0x0000000a09087c20 */ /* 0x000fe20008410000 */
        /* <DEDUP_REMOVED lines=14> */
[----:B------:R-:W1:Y:S01]  /*5470*/  MUFU.EX2 R8, R8 ;  /* 0x0000000800087308 */ /* 0x000e620000000800 */
[----:B0-----:R-:W-:Y:S01]  /*5480*/  FFMA.FTZ R9, R188, R4, R159 ;  /* 0x00000004bc097223 */ /* 0x001fe2000001009f */
[--C-:B------:R-:W-:Y:S01]  /*5490*/  FFMA.FTZ R182, R182, UR10, -R196.reuse ;  /* 0x0000000ab6b67c23 */ /* 0x100fe200080108c4 */
[--C-:B------:R-:W-:Y:S01]  /*54a0*/  FFMA.FTZ R184, R184, UR10, -R196.reuse ;  /* 0x0000000ab8b87c23 */ /* 0x100fe200080108c4 */
[----:B------:R-:W-:Y:S01]  /*54b0*/  FFMA.FTZ R186, R186, UR10, -R196 ;  /* 0x0000000ababa7c23 */ /* 0x000fe200080108c4 */
        /* <DEDUP_REMOVED lines=36> */
[----:B----4-:R-:W-:Y:S01]  /*5700*/  FADD.FTZ R153, R160, R9 ;  /* 0x00000009a0997221 */ /* 0x010fe20000010000 */
[----:B-1----:R-:W-:Y:S01]  /*5710*/  FFMA.FTZ R9, R8, R5, R191 ;  /* 0x0000000508097223 */ /* 0x002fe200000100bf */
[----:B------:R-:W-:Y:S01]  /*5720*/  FFMA.FTZ R5, R175, UR10, -R196 ;  /* 0x0000000aaf057c23 */ /* 0x000fe200080108c4 */
[-C--:B------:R-:W-:Y:S01]  /*5730*/  FMUL.FTZ R83, R83, R188.reuse ;  /* 0x000000bc53537220 */ /* 0x080fe20000410000 */
[----:B------:R-:W-:Y:S01]  /*5740*/  FADD.FTZ R4, R172, R153 ;  /* 0x00000099ac047221 */ /* 0x000fe20000010000 */
[----:B0-----:R-:W-:Y:S01]  /*5750*/  FADD.FTZ R153, R166, R9 ;  /* 0x00000009a6997221 */ /* 0x001fe20000010000 */
[----:B------:R-:W-:Y:S01]  /*5760*/  IADD3 R9, -R216, 0xb, RZ ;  /* 0x0000000bd8097810 */ /* 0x000fe20007ffe1ff */
[----:B------:R-:W0:Y:S01]  /*5770*/  MUFU.EX2 R195, R195 ;  /* 0x000000c300c37308 */ /* 0x000e220000000800 */
[----:B------:R-:W-:Y:S01]  /*5780*/  FADD.FTZ R174, R169, R4 ;  /* 0x00000004a9ae7221 */ /* 0x000fe20000010000 */
[----:B--2---:R-:W-:Y:S01]  /*5790*/  FADD.FTZ R4, R190, R153 ;  /* 0x00000099be047221 */ /* 0x004fe20000010000 */
[-C--:B------:R-:W-:Y:S01]  /*57a0*/  FMUL.FTZ R86, R86, R188.reuse ;  /* 0x000000bc56567220 */ /* 0x080fe20000410000 */
[-C--:B------:R-:W-:Y:S01]  /*57b0*/  FMUL.FTZ R87, R87, R188.reuse ;  /* 0x000000bc57577220 */ /* 0x080fe20000410000 */
[----:B------:R-:W-:Y:S01]  /*57c0*/  FADD.FTZ R155, R165, R174 ;  /* 0x000000aea59b7221 */ /* 0x000fe20000010000 */
[----:B---3--:R-:W-:Y:S01]  /*57d0*/  FADD.FTZ R153, R193, R4 ;  /* 0x00000004c1997221 */ /* 0x008fe20000010000 */
[----:B------:R-:W-:Y:S01]  /*57e0*/  @!P2 VIADD R4, R199, 0x22840 ;  /* 0x00022840c704a836 */ /* 0x000fe20000000000 */
[----:B------:R-:W1:Y:S01]  /*57f0*/  MUFU.EX2 R164, R164 ;  /* 0x000000a400a47308 */ /* 0x000e620000000800 */
[----:B------:R-:W-:Y:S01]  /*5800*/  FADD.FTZ R155, R178, R155 ;  /* 0x0000009bb29b7221 */ /* 0x000fe20000010000 */
[----:B-----5:R-:W-:Y:S01]  /*5810*/  FADD.FTZ R198, R192, R153 ;  /* 0x00000099c0c67221 */ /* 0x020fe20000010000 */
[----:B------:R-:W-:Y:S01]  /*5820*/  FFMA.FTZ R174, R176, UR10, -R196 ;  /* 0x0000000ab0ae7c23 */ /* 0x000fe200080108c4 */
[----:B------:R-:W-:Y:S01]  /*5830*/  @!P2 PRMT R4, RZ, 0x654, R4 ;  /* 0x00000654ff04a816 */ /* 0x000fe20000000004 */
[----:B------:R-:W-:Y:S01]  /*5840*/  FADD.FTZ R202, R158, R155 ;  /* 0x0000009b9eca7221 */ /* 0x000fe20000010000 */
[----:B------:R2:W-:Y:S06]  /*5850*/  BAR.ARV R9, 0x100 ;  /* 0x000400090000751d */ /* 0x0005ec0000002000 */
[----:B------:R-:W3:Y:S01]  /*5860*/  MUFU.EX2 R197, R197 ;  /* 0x000000c500c57308 */ /* 0x000ee20000000800 */
[----:B0-----:R-:W-:Y:S01]  /*5870*/  FADD.FTZ R153, R195, R198 ;  /* 0x000000c6c3997221 */ /* 0x001fe20000010000 */
[----:B------:R-:W-:Y:S01]  /*5880*/  FADD.FTZ R155, R183, R202 ;  /* 0x000000cab79b7221 */ /* 0x000fe20000010000 */
[----:B------:R0:W-:Y:S01]  /*5890*/  @!P2 SYNCS.ARRIVE.TRANS64.RED.A1T0 RZ, [R4+URZ], RZ ;  /* 0x000000ff04ffa9a7 */ /* 0x0001e2000810043f */
[--C-:B------:R-:W-:Y:S01]  /*58a0*/  FFMA.FTZ R176, R177, UR10, -R196.reuse ;  /* 0x0000000ab1b07c23 */ /* 0x100fe200080108c4 */
[----:B-1----:R-:W-:Y:S01]  /*58b0*/  FADD.FTZ R198, R164, R153 ;  /* 0x00000099a4c67221 */ /* 0x002fe20000010000 */
[----:B------:R-:W-:Y:S01]  /*58c0*/  FADD.FTZ R202, R156, R155 ;  /* 0x0000009b9cca7221 */ /* 0x000fe20000010000 */
[--C-:B------:R-:W-:Y:S01]  /*58d0*/  FFMA.FTZ R177, R179, UR10, -R196.reuse ;  /* 0x0000000ab3b17c23 */ /* 0x100fe200080108c4 */
[----:B------:R-:W0:Y:S01]  /*58e0*/  MUFU.EX2 R194, R194 ;  /* 0x000000c200c27308 */ /* 0x000e220000000800 */
[----:B------:R-:W-:Y:S01]  /*58f0*/  FFMA.FTZ R179, R180, UR10, -R196 ;  /* 0x0000000ab4b37c23 */ /* 0x000fe200080108c4 */
[----:B------:R-:W-:Y:S01]  /*5900*/  FADD.FTZ R155, R185, R202 ;  /* 0x000000cab99b7221 */ /* 0x000fe20000010000 */
[----:B------:R-:W-:Y:S01]  /*5910*/  FFMA.FTZ R180, R163, UR10, -R196 ;  /* 0x0000000aa3b47c23 */ /* 0x000fe200080108c4 */
[-C--:B------:R-:W-:Y:S01]  /*5920*/  FMUL.FTZ R90, R90, R188.reuse ;  /* 0x000000bc5a5a7220 */ /* 0x080fe20000410000 */
[-C--:B------:R-:W-:Y:S01]  /*5930*/  FMUL.FTZ R91, R91, R188.reuse ;  /* 0x000000bc5b5b7220 */ /* 0x080fe20000410000 */
[-C--:B------:R-:W-:Y:S01]  /*5940*/  FMUL.FTZ R94, R94, R188.reuse ;  /* 0x000000bc5e5e7220 */ /* 0x080fe20000410000 */
[-C--:B------:R-:W-:Y:S01]  /*5950*/  FMUL.FTZ R95, R95, R188.reuse ;  /* 0x000000bc5f5f7220 */ /* 0x080fe20000410000 */
[----:B------:R-:W1:Y:S01]  /*5960*/  MUFU.EX2 R187, R187 ;  /* 0x000000bb00bb7308 */ /* 0x000e620000000800 */
[----:B---3--:R-:W-:Y:S01]  /*5970*/  FADD.FTZ R153, R197, R198 ;  /* 0x000000c6c5997221 */ /* 0x008fe20000010000 */
[----:B------:R-:W-:Y:S01]  /*5980*/  FADD.FTZ R198, R10, R155 ;  /* 0x0000009b0ac67221 */ /* 0x000fe20000010000 */
        /* <DEDUP_REMOVED lines=23> */
[----:B------:R-:W-:Y:S01]  /*5b00*/  F2FP.F16.F32.PACK_AB R153, R162, R159 ;  /* 0x0000009fa299723e */ /* 0x000fe200000000ff */
[-C--:B------:R-:W-:Y:S01]  /*5b10*/  FMUL.FTZ R130, R130, R188.reuse ;  /* 0x000000bc82827220 */ /* 0x080fe20000410000 */
[----:B------:R-:W-:Y:S01]  /*5b20*/  F2FP.F16.F32.PACK_AB R159, R178, R165 ;  /* 0x000000a5b29f723e */ /* 0x000fe200000000ff */
        /* <DEDUP_REMOVED lines=14> */
[----:B------:R-:W-:Y:S01]  /*5c10*/  FMUL.FTZ R151, R151, R188 ;  /* 0x000000bc97977220 */ /* 0x000fe20000410000 */
        /* <DEDUP_REMOVED lines=14> */
[----:B------:R-:W-:Y:S01]  /*5d00*/  F2FP.F16.F32.PACK_AB R155, R160, R157 ;  /* 0x0000009da09b723e */ /* 0x000fe200000000ff */
[----:B------:R-:W-:Y:S01]  /*5d10*/  FMUL.FTZ R44, R44, R8 ;  /* 0x000000082c2c7220 */ /* 0x000fe20000410000 */
[----:B------:R-:W-:Y:S01]  /*5d20*/  F2FP.F16.F32.PACK_AB R157, R169, R172 ;  /* 0x000000aca99d723e */ /* 0x000fe200000000ff */
[----:B------:R-:W-:Y:S01]  /*5d30*/  FMUL.FTZ R45, R45, R8 ;  /* 0x000000082d2d7220 */ /* 0x000fe20000410000 */
[----:B------:R-:W-:Y:S01]  /*5d40*/  F2FP.F16.F32.PACK_AB R160, R7, R194 ;  /* 0x000000c207a0723e */ /* 0x000fe200000000ff */
[----:B------:R-:W-:Y:S01]  /*5d50*/  FMUL.FTZ R48, R48, R8 ;  /* 0x0000000830307220 */ /* 0x000fe20000410000 */
[----:B------:R-:W0:Y:S01]  /*5d60*/  MUFU.EX2 R13, R13 ;  /* 0x0000000d000d7308 */ /* 0x000e220000000800 */
[----:B-1----:R-:W-:Y:S01]  /*5d70*/  FADD.FTZ R162, R14, R161 ;  /* 0x000000a10ea27221 */ /* 0x002fe20000010000 */
[----:B------:R-:W-:Y:S01]  /*5d80*/  F2FP.F16.F32.PACK_AB R161, R183, R158 ;  /* 0x0000009eb7a1723e */ /* 0x000fe200000000ff */
        /* <DEDUP_REMOVED lines=30> */
[----:B---3--:R-:W-:Y:S01]  /*5f70*/  FADD.FTZ R165, R15, R162 ;  /* 0x000000a20fa57221 */ /* 0x008fe20000010000 */
[----:B------:R-:W-:Y:S01]  /*5f80*/  F2FP.F16.F32.PACK_AB R162, R201, R168 ;  /* 0x000000a8c9a2723e */ /* 0x000fe200000000ff */
[-C--:B------:R-:W-:Y:S01]  /*5f90*/  FMUL.FTZ R96, R96, R8.reuse ;  /* 0x0000000860607220 */ /* 0x080fe20000410000 */
[-C--:B------:R-:W-:Y:S01]  /*5fa0*/  FMUL.FTZ R97, R97, R8.reuse ;  /* 0x0000000861617220 */ /* 0x080fe20000410000 */
[-C--:B------:R-:W-:Y:S01]  /*5fb0*/  FMUL.FTZ R100, R100, R8.reuse ;  /* 0x0000000864647220 */ /* 0x080fe20000410000 */
[-C--:B------:R-:W-:Y:S01]  /*5fc0*/  FMUL.FTZ R101, R101, R8.reuse ;  /* 0x0000000865657220 */ /* 0x080fe20000410000 */
[----:B------:R-:W-:Y:S01]  /*5fd0*/  FMUL.FTZ R104, R104, R8 ;  /* 0x0000000868687220 */ /* 0x000fe20000410000 */
[----:B------:R-:W3:Y:S01]  /*5fe0*/  MUFU.EX2 R176, R176 ;  /* 0x000000b000b07308 */ /* 0x000ee20000000800 */
[----:B0-----:R-:W-:Y:S01]  /*5ff0*/  FADD.FTZ R167, R174, R163 ;  /* 0x000000a3aea77221 */ /* 0x001fe20000010000 */
[----:B------:R-:W-:Y:S01]  /*6000*/  F2FP.F16.F32.PACK_AB R163, R185, R156 ;  /* 0x0000009cb9a3723e */ /* 0x000fe200000000ff */
[----:B------:R-:W-:Y:S01]  /*6010*/  FMUL.FTZ R105, R105, R8 ;  /* 0x0000000869697220 */ /* 0x000fe20000410000 */
[----:B------:R-:W-:Y:S01]  /*6020*/  F2FP.F16.F32.PACK_AB R156, R195, R192 ;  /* 0x000000c0c39c723e */ /* 0x000fe200000000ff */
[-C--:B------:R-:W-:Y:S01]  /*6030*/  FMUL.FTZ R108, R108, R8.reuse ;  /* 0x000000086c6c7220 */ /* 0x080fe20000410000 */
[-C--:B------:R-:W-:Y:S01]  /*6040*/  FMUL.FTZ R109, R109, R8.reuse ;  /* 0x000000086d6d7220 */ /* 0x080fe20000410000 */
[----:B------:R-:W-:Y:S01]  /*6050*/  FMUL.FTZ R112, R112, R8 ;  /* 0x0000000870707220 */ /* 0x000fe20000410000 */
[----:B------:R-:W0:Y:S01]  /*6060*/  MUFU.EX2 R21, R21 ;  /* 0x0000001500157308 */ /* 0x000e220000000800 */
[C---:B-1----:R-:W-:Y:S01]  /*6070*/  FADD.FTZ R158, R20.reuse, R165 ;  /* 0x000000a5149e7221 */ /* 0x042fe20000010000 */
[----:B------:R-:W-:Y:S01]  /*6080*/  F2FP.F16.F32.PACK_AB R165, R187, R10 ;  /* 0x0000000abba5723e */ /* 0x000fe200000000ff */
[-C--:B------:R-:W-:Y:S01]  /*6090*/  FMUL.FTZ R113, R113, R8.reuse ;  /* 0x0000000871717220 */ /* 0x080fe20000410000 */
[----:B------:R-:W-:Y:S01]  /*60a0*/  F2FP.F16.F32.PACK_AB R171, R20, R15 ;  /* 0x0000000f14ab723e */ /* 0x000fe200000000ff */
        /* <DEDUP_REMOVED lines=24> */
[-C--:B------:R-:W-:Y:S01]  /*6230*/  FMUL.FTZ R144, R144, R8.reuse ;  /* 0x0000000890907220 */ /* 0x080fe20000410000 */
[-C--:B------:R-:W-:Y:S01]  /*6240*/  FMUL.FTZ R145, R145, R8.reuse ;  /* 0x0000000891917220 */ /* 0x080fe20000410000 */
[----:B------:R-:W-:Y:S01]  /*6250*/  FMUL.FTZ R148, R148, R8 ;  /* 0x0000000894947220 */ /* 0x000fe20000410000 */
[----:B------:R-:W1:Y:S01]  /*6260*/  MUFU.EX2 R152, R152 ;  /* 0x0000009800987308 */ /* 0x000e620000000800 */
[C---:B---3--:R-:W-:Y:S01]  /*6270*/  FADD.FTZ R11, R154.reuse, R169 ;  /* 0x000000a99a0b7221 */ /* 0x048fe20000010000 */
[----:B------:R-:W-:Y:S01]  /*6280*/  F2FP.F16.F32.PACK_AB R169, R13, R14 ;  /* 0x0000000e0da9723e */ /* 0x000fe200000000ff */
[----:B------:R-:W-:Y:S01]  /*6290*/  FMUL.FTZ R149, R149, R8 ;  /* 0x0000000895957220 */ /* 0x000fe20000410000 */
[----:B------:R-:W-:-:S02]  /*62a0*/  F2FP.F16.F32.PACK_AB R173, R154, R21 ;  /* 0x000000159aad723e */ /* 0x000fc400000000ff */
[----:B------:R-:W-:Y:S02]  /*62b0*/  F2FP.F16.F32.PACK_AB R154, R193, R190 ;  /* 0x000000bec19a723e */ /* 0x000fe400000000ff */
        /* <DEDUP_REMOVED lines=13> */
[----:B---3--:R-:W-:Y:S01]  /*6390*/  FADD.FTZ R10, R184, R13 ;  /* 0x0000000db80a7221 */ /* 0x008fe20000010000 */
[C---:B0-----:R-:W-:Y:S01]  /*63a0*/  F2FP.F16.F32.PACK_AB R175, R189.reuse, R152 ;  /* 0x00000098bdaf723e */ /* 0x041fe200000000ff */
[----:B------:R-:W-:Y:S01]  /*63b0*/  FADD.FTZ R4, R189, R4 ;  /* 0x00000004bd047221 */ /* 0x000fe20000010000 */
[----:B------:R-:W-:Y:S02]  /*63c0*/  F2FP.F16.F32.PACK_AB R152, R166, R191 ;  /* 0x000000bfa698723e */ /* 0x000fe400000000ff */
[----:B------:R-:W-:Y:S01]  /*63d0*/  F2FP.F16.F32.PACK_AB R166, R174, R5 ;  /* 0x00000005aea6723e */ /* 0x000fe200000000ff */
[C---:B-1----:R-:W-:Y:S01]  /*63e0*/  FADD.FTZ R5, R11.reuse, R10 ;  /* 0x0000000a0b057221 */ /* 0x042fe20000010000 */
[----:B------:R-:W-:Y:S01]  /*63f0*/  F2FP.F16.F32.PACK_AB R174, R11, R184 ;  /* 0x000000b80bae723e */ /* 0x000fe200000000ff */
[----:B--2---:R-:W-:Y:S06]  /*6400*/  @!P0 BRA `(.L_x_4166) ;  /* 0x0000000000048947 */ /* 0x004fec0003800000 */
[----:B------:R-:W-:Y:S01]  /*6410*/  BPT.TRAP 0x1 ;  /* 0x000000040000795c */ /* 0x000fe20000300000 */
.L_x_4166:
[----:B------:R0:W1:Y:S01]  /*6420*/  SYNCS.PHASECHK.TRANS64.TRYWAIT P3, [UR27+0x22850], R6 ;  /* 0x02285006ff0075a7 */ /* 0x000062000806015b */
[----:B------:R-:W-:Y:S05]  /*6430*/  @!P0 BRA `(.L_x_4167) ;  /* 0x0000000000048947 */ /* 0x000fea0003800000 */
[----:B------:R-:W-:Y:S01]  /*6440*/  BPT.TRAP 0x1 ;  /* 0x000000040000795c */ /* 0x000fe20000300000 */
.L_x_4167:
[----:B-1----:R-:W-:Y:S05]  /*6450*/  @P3 BRA `(.L_x_4168) ;  /* 0x0000000000083947 */ /* 0x002fea0003800000 */
[----:B------:R-:W1:Y:S02]  /*6460*/  SYNCS.PHASECHK.TRANS64.TRYWAIT P3, [UR27+0x22850], R6 ;  /* 0x02285006ff0075a7 */ /* 0x000e64000806015b */
[----:B-1----:R-:W-:Y:S05]  /*6470*/  @!P3 BRA `(.L_x_4169) ;  /* 0x000000a000c8b947 */ /* 0x002fea0003800000 */
.L_x_4168:
[----:B------:R-:W2:Y:S01]  /*6480*/  S2R R7, SR_TID.X ;  /* 0x0000000000077919 */ /* 0x000ea20000002100 */
[----:B------:R-:W-:Y:S01]  /*6490*/  UIMAD UR11, UR36, 0xc00, UR21 ;  /* 0x00000c00240b78a4 */ /* 0x000fe2000f8e0215 */
[----:B-1----:R-:W-:Y:S01]  /*64a0*/  @!P2 VIADD R199, R199, 0x22860 ;  /* 0x00022860c7c7a836 */ /* 0x002fe20000000000 */
[----:B------:R-:W-:Y:S01]  /*64b0*/  UMOV UR7, 0x40000040 ;  /* 0x4000004000077882 */ /* 0x000fe20000000000 */
[----:B------:R-:W-:Y:S01]  /*64c0*/  UISETP.GT.AND UP1, UPT, UR23, UR22, UPT ;  /* 0x000000161700728c */ /* 0x000fe2000bf24270 */
[----:B------:R-:W-:Y:S01]  /*64d0*/  IMAD.MOV.U32 R8, RZ, RZ, R3 ;  /* 0x000000ffff087224 */ /* 0x000fe200078e0003 */
[----:B------:R-:W-:Y:S01]  /*64e0*/  UIADD3 UR23, UR23, -0x1, URZ ;  /* 0xffffffff17177890 */ /* 0x000fe2000fffe03f */
[----:B------:R-:W-:Y:S01]  /*64f0*/  @!P2 PRMT R199, RZ, 0x654, R199 ;  /* 0x00000654ffc7a816 */ /* 0x000fe200000000c7 */
[----:B------:R-:W-:Y:S02]  /*6500*/  UMOV UR6, UR11 ;  /* 0x0000000b00067c82 */ /* 0x000fe40008000000 */
[----:B------:R-:W-:-:S02]  /*6510*/  PLOP3.LUT P3, PT, PT, PT, UP1, 0x80, 0x0 ;  /* 0x000000000000781c */ /* 0x000fc40003f6f018 */
        /* <DEDUP_REMOVED lines=39> */
.L_x_4161:
[----:B------:R-:W-:-:S13]  /*6790*/  ISETP.LE.AND P1, PT, RZ, UR23, PT ;  /* 0x00000017ff007c0c */ /* 0x000fda000bf23270 */
[----:B------:R-:W-:Y:S05]  /*67a0*/  @!P1 BRA `(.L_x_4171) ;  /* 0x0000002000d09947 */ /* 0x000fea0003800000 */
[----:B------:R-:W-:Y:S01]  /*67b0*/  IMAD.MOV.U32 R7, RZ, RZ, R0 ;  /* 0x000000ffff077224 */ /* 0x000fe200078e0000 */
[----:B------:R-:W-:Y:S01]  /*67c0*/  ULDC UR25, c[0x0][0x9d8] ;  /* 0x0002760000197ab9 */ /* 0x000fe20000000800 */
[----:B------:R-:W-:Y:S01]  /*67d0*/  IMAD.MOV.U32 R8, RZ, RZ, R3 ;  /* 0x000000ffff087224 */ /* 0x000fe200078e0003 */
[----:B------:R-:W-:-:S06]  /*67e0*/  ULDC UR22, c[0x0][0x988] ;  /* 0x0002620000167ab9 */ /* 0x000fcc0000000800 */
.L_x_4180:
[----:B------:R-:W-:-:S04]  /*67f0*/  UIADD3 UR36, UR36, 0x1, URZ ;  /* 0x0000000124247890 */ /* 0x000fc8000fffe03f */
[----:B------:R-:W-:-:S04]  /*6800*/  UISETP.NE.AND UP0, UPT, UR36, 0x2, UPT ;  /* 0x000000022400788c */ /* 0x000fc8000bf05270 */
[----:B------:R-:W-:Y:S02]  /*6810*/  USEL UR6, URZ, 0x1, UP0 ;  /* 0x000000013f067887 */ /* 0x000fe40008000000 */
[----:B------:R-:W-:Y:S02]  /*6820*/  USEL UR36, UR36, URZ, UP0 ;  /* 0x0000003f24247287 */ /* 0x000fe40008000000 */
[----:B------:R-:W-:Y:S01]  /*6830*/  ULOP3.LUT UR37, UR37, UR6, URZ, 0x3c, !UPT ;  /* 0x0000000625257292 */ /* 0x000fe2000f8e3c3f */
[----:B-1----:R-:W-:Y:S11]  /*6840*/  @!P0 BRA `(.L_x_4172) ;  /* 0x0000000000048947 */ /* 0x002ff60003800000 */
[----:B------:R-:W-:Y:S01]  /*6850*/  BPT.TRAP 0x1 ;  /* 0x000000040000795c */ /* 0x000fe20000300000 */
.L_x_4172:
[----:B------:R-:W1:Y:S01]  /*6860*/  S2UR UR7, SR_CgaCtaId ;  /* 0x00000000000779c3 */ /* 0x000e620000008800 */
[----:B------:R-:W-:Y:S01]  /*6870*/  UMOV UR6, 0x400 ;  /* 0x0000040000067882 */ /* 0x000fe20000000000 */
[----:B0-----:R-:W-:-:S05]  /*6880*/  IMAD.U32 R6, RZ, RZ, UR37 ;  /* 0x00000025ff067e24 */ /* 0x001fca000f8e00ff */
[----:B------:R-:W-:Y:S01]  /*6890*/  SHF.L.U32 R6, R6, 0x1f, RZ ;  /* 0x0000001f06067819 */ /* 0x000fe200000006ff */
[----:B-1----:R-:W-:-:S04]  /*68a0*/  ULEA UR6, UR7, UR6, 0x18 ;  /* 0x0000000607067291 */ /* 0x002fc8000f8ec03f */
[----:B------:R-:W-:-:S09]  /*68b0*/  ULEA UR24, UR36, UR6, 0x3 ;  /* 0x0000000624187291 */ /* 0x000fd2000f8e183f */
[----:B------:R0:W1:Y:S01]  /*68c0*/  SYNCS.PHASECHK.TRANS64.TRYWAIT P1, [UR24+0x22830], R6 ;  /* 0x02283006ff0075a7 */ /* 0x0000620008020158 */
[----:B------:R-:W-:Y:S05]  /*68d0*/  @!P0 BRA `(.L_x_4173) ;  /* 0x0000000000048947 */ /* 0x000fea0003800000 */
[----:B------:R-:W-:Y:S01]  /*68e0*/  BPT.TRAP 0x1 ;  /* 0x000000040000795c */ /* 0x000fe20000300000 */
.L_x_4173:
[----:B-1----:R-:W-:Y:S05]  /*68f0*/  @P1 BRA `(.L_x_4174) ;  /* 0x0000000000081947 */ /* 0x002fea0003800000 */
[----:B------:R-:W1:Y:S02]  /*6900*/  SYNCS.PHASECHK.TRANS64.TRYWAIT P1, [UR24+0x22830], R6 ;  /* 0x02283006ff0075a7 */ /* 0x000e640008020158 */
[----:B-1----:R-:W-:Y:S05]  /*6910*/  @!P1 BRA `(.L_x_4175) ;  /* 0x0000009c00b49947 */ /* 0x002fea0003800000 */
.L_x_4174:
        /* <DEDUP_REMOVED lines=121> */
[----:B------:R-:W4:Y:S08]  /*70b0*/  MUFU.TANH R14, R14 ;  /* 0x0000000e000e7308 */ /* 0x000f300000002400 */
[----:B------:R-:W5:Y:S08]  /*70c0*/  MUFU.TANH R15, R15 ;  /* 0x0000000f000f7308 */ /* 0x000f700000002400 */
[----:B------:R-:W0:Y:S01]  /*70d0*/  MUFU.TANH R21, R21 ;  /* 0x0000001500157308 */ /* 0x000e220000002400 */
[----:B---3--:R-:W-:Y:S01]  /*70e0*/  FMNMX.FTZ R192, R3, R184, !PT ;  /* 0x000000b803c07209 */ /* 0x008fe20007810000 */
[----:B------:R-:W-:Y:S01]  /*70f0*/  FMUL.FTZ R184, R190, UR25 ;  /* 0x00000019beb87c20 */ /* 0x000fe20008410000 */
[----:B-1----:R-:W-:-:S05]  /*7100*/  FMNMX.FTZ R190, R10, R7, !PT ;  /* 0x000000070abe7209 */ /* 0x002fca0007810000 */
[----:B------:R-:W1:Y:S01]  /*7110*/  MUFU.TANH R153, R153 ;  /* 0x0000009900997308 */ /* 0x000e620000002400 */
[----:B------:R-:W3:Y:S07]  /*7120*/  SHFL.BFLY PT, R3, R192, 0x1, 0x1f ;  /* 0x0c201f00c0037f89 */ /* 0x000eee00000e0000 */
[----:B------:R-:W1:Y:S08]  /*7130*/  MUFU.TANH R155, R155 ;  /* 0x0000009b009b7308 */ /* 0x000e700000002400 */
[----:B------:R-:W1:Y:S08]  /*7140*/  MUFU.TANH R157, R157 ;  /* 0x0000009d009d7308 */ /* 0x000e700000002400 */
[----:B------:R-:W1:Y:S01]  /*7150*/  MUFU.TANH R159, R159 ;  /* 0x0000009f009f7308 */ /* 0x000e620000002400 */
[----:B---3--:R-:W-:-:S05]  /*7160*/  FMNMX.FTZ R3, R192, R3, !PT ;  /* 0x00000003c0037209 */ /* 0x008fca0007810000 */
[C---:B------:R-:W-:Y:S02]  /*7170*/  FMUL.FTZ R201, R3.reuse, UR10 ;  /* 0x0000000a03c97c20 */ /* 0x040fe40008410000 */
[----:B------:R-:W3:Y:S01]  /*7180*/  MUFU.TANH R161, R161 ;  /* 0x000000a100a17308 */ /* 0x000ee20000002400 */
[----:B------:R-:W-:Y:S01]  /*7190*/  FADD.FTZ R8, -R3, R8 ;  /* 0x0000000803087221 */ /* 0x000fe20000010100 */
[--C-:B------:R-:W-:Y:S01]  /*71a0*/  FFMA.FTZ R191, R9, UR10, -R201.reuse ;  /* 0x0000000a09bf7c23 */ /* 0x100fe200080108c9 */
[----:B--2---:R-:W-:Y:S02]  /*71b0*/  FMNMX.FTZ R9, R11, R190, !PT ;  /* 0x000000be0b097209 */ /* 0x004fe40007810000 */
[----:B------:R-:W-:Y:S01]  /*71c0*/  FMUL.FTZ R8, R8, UR10 ;  /* 0x0000000a08087c20 */ /* 0x000fe20008410000 */
[--C-:B------:R-:W-:Y:S01]  /*71d0*/  FFMA.FTZ R12, R12, UR10, -R201.reuse ;  /* 0x0000000a0c0c7c23 */ /* 0x100fe200080108c9 */
[--C-:B------:R-:W-:Y:S01]  /*71e0*/  FFMA.FTZ R193, R152, UR10, -R201.reuse ;  /* 0x0000000a98c17c23 */ /* 0x100fe200080108c9 */
[----:B----4-:R-:W-:Y:S01]  /*71f0*/  FMNMX.FTZ R190, R14, R9, !PT ;  /* 0x000000090ebe7209 */ /* 0x010fe20007810000 */
[--C-:B------:R-:W-:Y:S01]  /*7200*/  FFMA.FTZ R9, R0, UR10, -R201.reuse ;  /* 0x0000000a00097c23 */ /* 0x100fe200080108c9 */
[----:B------:R-:W2:Y:S01]  /*7210*/  MUFU.TANH R163, R163 ;  /* 0x000000a300a37308 */ /* 0x000ea20000002400 */
[--C-:B------:R-:W-:Y:S01]  /*7220*/  FFMA.FTZ R13, R13, UR10, -R201.reuse ;  /* 0x0000000a0d0d7c23 */ /* 0x100fe200080108c9 */
[----:B-----5:R-:W-:Y:S01]  /*7230*/  FMNMX.FTZ R0, R15, R190, !PT ;  /* 0x000000be0f007209 */ /* 0x020fe20007810000 */
[--C-:B------:R-:W-:Y:S01]  /*7240*/  FFMA.FTZ R20, R20, UR10, -R201.reuse ;  /* 0x0000000a14147c23 */ /* 0x100fe200080108c9 */
[--C-:B------:R-:W-:Y:S01]  /*7250*/  FFMA.FTZ R199, R164, UR10, -R201.reuse ;  /* 0x0000000aa4c77c23 */ /* 0x100fe200080108c9 */
[--C-:B------:R-:W-:Y:S01]  /*7260*/  FFMA.FTZ R164, R165, UR10, -R201.reuse ;  /* 0x0000000aa5a47c23 */ /* 0x100fe200080108c9 */
[----:B0-----:R-:W-:Y:S01]  /*7270*/  FMNMX.FTZ R0, R21, R0, !PT ;  /* 0x0000000015007209 */ /* 0x001fe20007810000 */
[--C-:B------:R-:W-:Y:S01]  /*7280*/  FFMA.FTZ R165, R166, UR10, -R201.reuse ;  /* 0x0000000aa6a57c23 */ /* 0x100fe200080108c9 */
[----:B------:R-:W0:Y:S01]  /*7290*/  MUFU.TANH R175, R175 ;  /* 0x000000af00af7308 */ /* 0x000e220000002400 */
[--C-:B------:R-:W-:Y:S01]  /*72a0*/  FFMA.FTZ R166, R167, UR10, -R201.reuse ;  /* 0x0000000aa7a67c23 */ /* 0x100fe200080108c9 */
[----:B-1----:R-:W-:Y:S01]  /*72b0*/  FMNMX.FTZ R0, R153, R0, !PT ;  /* 0x0000000099007209 */ /* 0x002fe20007810000 */
[--C-:B------:R-:W-:Y:S01]  /*72c0*/  FFMA.FTZ R167, R168, UR10, -R201.reuse ;  /* 0x0000000aa8a77c23 */ /* 0x100fe200080108c9 */
[--C-:B------:R-:W-:Y:S01]  /*72d0*/  FFMA.FTZ R168, R169, UR10, -R201.reuse ;  /* 0x0000000aa9a87c23 */ /* 0x100fe200080108c9 */
[--C-:B------:R-:W-:Y:S01]  /*72e0*/  FFMA.FTZ R169, R170, UR10, -R201.reuse ;  /* 0x0000000aaaa97c23 */ /* 0x100fe200080108c9 */
[----:B------:R-:W-:Y:S01]  /*72f0*/  FMNMX.FTZ R0, R155, R0, !PT ;  /* 0x000000009b007209 */ /* 0x000fe20007810000 */
[--C-:B------:R-:W-:Y:S01]  /*7300*/  FFMA.FTZ R192, R154, UR10, -R201.reuse ;  /* 0x0000000a9ac07c23 */ /* 0x100fe200080108c9 */
[----:B------:R-:W1:Y:S01]  /*7310*/  MUFU.TANH R178, R178 ;  /* 0x000000b200b27308 */ /* 0x000e620000002400 */
[--C-:B------:R-:W-:Y:S01]  /*7320*/  FFMA.FTZ R170, R171, UR10, -R201.reuse ;  /* 0x0000000aabaa7c23 */ /* 0x100fe200080108c9 */
[----:B------:R-:W-:Y:S01]  /*7330*/  FMNMX.FTZ R0, R157, R0, !PT ;  /* 0x000000009d007209 */ /* 0x000fe20007810000 */
[--C-:B------:R-:W-:Y:S01]  /*7340*/  FFMA.FTZ R171, R172, UR10, -R201.reuse ;  /* 0x0000000aacab7c23 */ /* 0x100fe200080108c9 */
[--C-:B------:R-:W-:Y:S01]  /*7350*/  FFMA.FTZ R172, R173, UR10, -R201.reuse ;  /* 0x0000000aadac7c23 */ /* 0x100fe200080108c9 */
[--C-:B------:R-:W-:Y:S01]  /*7360*/  FFMA.FTZ R173, R174, UR10, -R201.reuse ;  /* 0x0000000aaead7c23 */ /* 0x100fe200080108c9 */
[----:B------:R-:W-:Y:S01]  /*7370*/  FMNMX.FTZ R0, R159, R0, !PT ;  /* 0x000000009f007209 */ /* 0x000fe20007810000 */
[--C-:B------:R-:W-:Y:S01]  /*7380*/  FFMA.FTZ R195, R156, UR10, -R201.reuse ;  /* 0x0000000a9cc37c23 */ /* 0x100fe200080108c9 */
[----:B------:R-:W4:Y:S01]  /*7390*/  MUFU.TANH R179, R179 ;  /* 0x000000b300b37308 */ /* 0x000f220000002400 */
[--C-:B------:R-:W-:Y:S01]  /*73a0*/  FFMA.FTZ R174, R177, UR10, -R201.reuse ;  /* 0x0000000ab1ae7c23 */ /* 0x100fe200080108c9 */
[----:B---3--:R-:W-:Y:S01]  /*73b0*/  FMNMX.FTZ R0, R161, R0, !PT ;  /* 0x00000000a1007209 */ /* 0x008fe20007810000 */
[--C-:B------:R-:W-:Y:S01]  /*73c0*/  FFMA.FTZ R194, R158, UR10, -R201.reuse ;  /* 0x0000000a9ec27c23 */ /* 0x100fe200080108c9 */
[--C-:B------:R-:W-:Y:S01]  /*73d0*/  FFMA.FTZ R197, R160, UR10, -R201.reuse ;  /* 0x0000000aa0c57c23 */ /* 0x100fe200080108c9 */
[--C-:B------:R-:W-:Y:S01]  /*73e0*/  FFMA.FTZ R162, R162, UR10, -R201.reuse ;  /* 0x0000000aa2a27c23 */ /* 0x100fe200080108c9 */
[----:B--2---:R-:W-:Y:S01]  /*73f0*/  FMNMX.FTZ R0, R163, R0, !PT ;  /* 0x00000000a3007209 */ /* 0x004fe20007810000 */
[----:B------:R-:W-:Y:S01]  /*7400*/  FFMA.FTZ R177, R176, UR10, -R201 ;  /* 0x0000000ab0b17c23 */ /* 0x000fe200080108c9 */
[----:B------:R-:W2:Y:S08]  /*7410*/  MUFU.TANH R180, R180 ;  /* 0x000000b400b47308 */ /* 0x000eb00000002400 */
[----:B------:R-:W3:Y:S08]  /*7420*/  MUFU.TANH R181, R181 ;  /* 0x000000b500b57308 */ /* 0x000ef00000002400 */
[----:B------:R0:W-:Y:S08]  /*7430*/  MUFU.EX2 R190, R9 ;  /* 0x0000000900be7308 */ /* 0x0001f00000000800 */
[----:B------:R-:W5:Y:S01]  /*7440*/  MUFU.TANH R182, R182 ;  /* 0x000000b600b67308 */ /* 0x000f620000002400 */
[----:B0-----:R-:W-:-:S04]  /*7450*/  FMNMX.FTZ R9, R175, R0, !PT ;  /* 0x00000000af097209 */ /* 0x001fc80007810000 */
[----:B-1----:R-:W-:-:S03]  /*7460*/  FMNMX.FTZ R0, R178, R9, !PT ;  /* 0x00000009b2007209 */ /* 0x002fc60007810000 */
[----:B------:R-:W0:Y:S01]  /*7470*/  MUFU.TANH R183, R183 ;  /* 0x000000b700b77308 */ /* 0x000e220000002400 */
[----:B----4-:R-:W-:-:S04]  /*7480*/  FMNMX.FTZ R9, R179, R0, !PT ;  /* 0x00000000b3097209 */ /* 0x010fc80007810000 */
[----:B--2---:R-:W-:-:S03]  /*7490*/  FMNMX.FTZ R0, R180, R9, !PT ;  /* 0x00000009b4007209 */ /* 0x004fc60007810000 */
[----:B------:R-:W1:Y:S01]  /*74a0*/  MUFU.TANH R184, R184 ;  /* 0x000000b800b87308 */ /* 0x000e620000002400 */
[----:B---3--:R-:W-:-:S04]  /*74b0*/  FMNMX.FTZ R9, R181, R0, !PT ;  /* 0x00000000b5097209 */ /* 0x008fc80007810000 */
[----:B-----5:R-:W-:-:S03]  /*74c0*/  FMNMX.FTZ R0, R182, R9, !PT ;  /* 0x00000009b6007209 */ /* 0x020fc60007810000 */
        /* <DEDUP_REMOVED lines=10> */
[----:B------:R-:W1:Y:S01]  /*7570*/  MUFU.EX2 R8, R8 ;  /* 0x0000000800087308 */ /* 0x000e620000000800 */
[----:B--2---:R-:W-:-:S07]  /*7580*/  FMNMX.FTZ R0, R188, R9, !PT ;  /* 0x00000009bc007209 */ /* 0x004fce0007810000 */
[----:B------:R-:W2:Y:S01]  /*7590*/  MUFU.EX2 R191, R191 ;  /* 0x000000bf00bf7308 */ /* 0x000ea20000000800 */
[----:B0-----:R-:W-:-:S05]  /*75a0*/  FMNMX.FTZ R0, R189, R0, !PT ;  /* 0x00000000bd007209 */ /* 0x001fca0007810000 */
[----:B------:R-:W0:Y:S02]  /*75b0*/  SHFL.BFLY PT, R9, R0, 0x2, 0x1f ;  /* 0x0c401f0000097f89 */ /* 0x000e2400000e0000 */
[----:B------:R-:W3:Y:S01]  /*75c0*/  MUFU.EX2 R12, R12 ;  /* 0x0000000c000c7308 */ /* 0x000ee20000000800 */
[-C--:B-1----:R-:W-:Y:S01]  /*75d0*/  FMUL.FTZ R24, R24, R8.reuse ;  /* 0x0000000818187220 */ /* 0x082fe20000410000 */
[-C--:B------:R-:W-:Y:S01]  /*75e0*/  FMUL.FTZ R25, R25, R8.reuse ;  /* 0x0000000819197220 */ /* 0x080fe20000410000 */
[-C--:B------:R-:W-:Y:S01]  /*75f0*/  FMUL.FTZ R28, R28, R8.reuse ;  /* 0x000000081c1c7220 */ /* 0x080fe20000410000 */
[-C--:B------:R-:W-:Y:S01]  /*7600*/  FMUL.FTZ R29, R29, R8.reuse ;  /* 0x000000081d1d7220 */ /* 0x080fe20000410000 */
[-C--:B------:R-:W-:Y:S01]  /*7610*/  FMUL.FTZ R32, R32, R8.reuse ;  /* 0x0000000820207220 */ /* 0x080fe20000410000 */
[-C--:B------:R-:W-:Y:S01]  /*7620*/  FMUL.FTZ R33, R33, R8.reuse ;  /* 0x0000000821217220 */ /* 0x080fe20000410000 */
[-C--:B------:R-:W-:Y:S01]  /*7630*/  FMUL.FTZ R36, R36, R8.reuse ;  /* 0x0000000824247220 */ /* 0x080fe20000410000 */
[----:B------:R-:W-:Y:S01]  /*7640*/  MUFU.EX2 R13, R13 ;  /* 0x0000000d000d7308 */ /* 0x000fe20000000800 */
[----:B--2---:R-:W-:Y:S01]  /*7650*/  FFMA.FTZ R5, R8, R5, R191 ;  /* 0x0000000508057223 */ /* 0x004fe200000100bf */
[-C--:B------:R-:W-:Y:S01]  /*7660*/  FMUL.FTZ R37, R37, R8.reuse ;  /* 0x0000000825257220 */ /* 0x080fe20000410000 */
[-C--:B------:R-:W-:Y:S01]  /*7670*/  FMUL.FTZ R40, R40, R8.reuse ;  /* 0x0000000828287220 */ /* 0x080fe20000410000 */
[-C--:B------:R-:W-:Y:S01]  /*7680*/  FMUL.FTZ R41, R41, R8.reuse ;  /* 0x0000000829297220 */ /* 0x080fe20000410000 */
[----:B------:R-:W-:Y:S01]  /*7690*/  FADD.FTZ R5, R190, R5 ;  /* 0x00000005be057221 */ /* 0x000fe20000010000 */
        /* <DEDUP_REMOVED lines=8> */
[----:B0-----:R-:W-:Y:S01]  /*7720*/  FMNMX.FTZ R9, R0, R9, !PT ;  /* 0x0000000900097209 */ /* 0x001fe20007810000 */
[-C--:B------:R-:W-:Y:S01]  /*7730*/  FMUL.FTZ R57, R57, R8.reuse ;  /* 0x0000000839397220 */ /* 0x080fe20000410000 */
[----:B------:R-:W-:Y:S01]  /*7740*/  MUFU.EX2 R193, R193 ;  /* 0x000000c100c17308 */ /* 0x000fe20000000800 */
[-C--:B------:R-:W-:Y:S01]  /*7750*/  FMUL.FTZ R60, R60, R8.reuse ;  /* 0x000000083c3c7220 */ /* 0x080fe20000410000 */
[-C--:B------:R-:W-:Y:S01]  /*7760*/  FMUL.FTZ R61, R61, R8.reuse ;  /* 0x000000083d3d7220 */ /* 0x080fe20000410000 */
[----:B------:R-:W0:Y:S01]  /*7770*/  SHFL.BFLY PT, R0, R9, 0x1, 0x1f ;  /* 0x0c201f0009007f89 */ /* 0x000e2200000e0000 */
        /* <DEDUP_REMOVED lines=22> */
[----:B------:R-:W-:Y:S01]  /*78e0*/  FMUL.FTZ R101, R101, R8 ;  /* 0x0000000865657220 */ /* 0x000fe20000410000 */
[----:B0-----:R-:W-:Y:S01]  /*78f0*/  FMNMX.FTZ R0, R9, R0, !PT ;  /* 0x0000000009007209 */ /* 0x001fe20007810000 */
[-C--:B------:R-:W-:Y:S01]  /*7900*/  FMUL.FTZ R104, R104, R8.reuse ;  /* 0x0000000868687220 */ /* 0x080fe20000410000 */
[----:B------:R-:W-:Y:S01]  /*7910*/  IADD3 R9, -R203, 0xb, RZ ;  /* 0x0000000bcb097810 */ /* 0x000fe20007ffe1ff */
[-C--:B------:R-:W-:Y:S01]  /*7920*/  FMUL.FTZ R105, R105, R8.reuse ;  /* 0x0000000869697220 */ /* 0x080fe20000410000 */
[-C--:B------:R-:W-:Y:S01]  /*7930*/  FMUL.FTZ R108, R108, R8.reuse ;  /* 0x000000086c6c7220 */ /* 0x080fe20000410000 */
[C---:B------:R-:W-:Y:S01]  /*7940*/  FADD.FTZ R7, -R0.reuse, R7 ;  /* 0x0000000700077221 */ /* 0x040fe20000010100 */
[----:B------:R-:W-:Y:S01]  /*7950*/  FMUL.FTZ R152, R0, UR10 ;  /* 0x0000000a00987c20 */ /* 0x000fe20008410000 */
[----:B------:R-:W-:Y:S01]  /*7960*/  MUFU.EX2 R197, R197 ;  /* 0x000000c500c57308 */ /* 0x000fe20000000800 */
[----:B------:R-:W-:Y:S01]  /*7970*/  FMUL.FTZ R109, R109, R8 ;  /* 0x000000086d6d7220 */ /* 0x000fe20000410000 */
[----:B------:R-:W-:Y:S01]  /*7980*/  FMUL.FTZ R7, R7, UR10 ;  /* 0x0000000a07077c20 */ /* 0x000fe20008410000 */
        /* <DEDUP_REMOVED lines=9> */
[----:B------:R-:W-:Y:S01]  /*7a20*/  FFMA.FTZ R180, R181, UR10, -R152 ;  /* 0x0000000ab5b47c23 */ /* 0x000fe20008010898 */
[----:B------:R-:W-:-:S02]  /*7a30*/  IMAD.U32 R181, RZ, RZ, UR24 ;  /* 0x00000018ffb57e24 */ /* 0x000fc4000f8e00ff */
[--C-:B------:R-:W-:Y:S01]  /*7a40*/  FFMA.FTZ R21, R21, UR10, -R152.reuse ;  /* 0x0000000a15157c23 */ /* 0x100fe20008010898 */
[--C-:B------:R-:W-:Y:S01]  /*7a50*/  FFMA.FTZ R176, R153, UR10, -R152.reuse ;  /* 0x0000000a99b07c23 */ /* 0x100fe20008010898 */
[----:B------:R-:W0:Y:S01]  /*7a60*/  MUFU.EX2 R10, R10 ;  /* 0x0000000a000a7308 */ /* 0x000e220000000800 */
        /* <DEDUP_REMOVED lines=15> */
[----:B------:R-:W2:Y:S01]  /*7b60*/  MUFU.EX2 R14, R14 ;  /* 0x0000000e000e7308 */ /* 0x000ea20000000800 */
[----:B------:R-:W-:-:S02]  /*7b70*/  @!P2 VIADD R153, R181, 0x22840 ;  /* 0x00022840b599a836 */ /* 0x000fc40000000000 */
[----:B0-----:R-:W-:Y:S01]  /*7b80*/  FFMA.FTZ R4, R7, R4, R10 ;  /* 0x0000000407047223 */ /* 0x001fe2000001000a */
[----:B------:R-:W-:Y:S01]  /*7b90*/  FADD.FTZ R5, R13, R152 ;  /* 0x000000980d057221 */ /* 0x000fe20000010000 */
[-C--:B------:R-:W-:Y:S01]  /*7ba0*/  FMUL.FTZ R112, R112, R8.reuse ;  /* 0x0000000870707220 */ /* 0x080fe20000410000 */
[-C--:B------:R-:W-:Y:S01]  /*7bb0*/  FMUL.FTZ R113, R113, R8.reuse ;  /* 0x0000000871717220 */ /* 0x080fe20000410000 */
[----:B------:R-:W-:Y:S01]  /*7bc0*/  @!P2 PRMT R153, RZ, 0x654, R153 ;  /* 0x00000654ff99a816 */ /* 0x000fe20000000099 */
[----:B------:R-:W-:Y:S01]  /*7bd0*/  FADD.FTZ R152, R20, R5 ;  /* 0x0000000514987221 */ /* 0x000fe20000010000 */
[----:B------:R-:W0:Y:S01]  /*7be0*/  MUFU.EX2 R15, R15 ;  /* 0x0000000f000f7308 */ /* 0x000e220000000800 */
[----:B------:R3:W-:Y:S06]  /*7bf0*/  BAR.ARV R9, 0x100 ;  /* 0x000400090000751d */ /* 0x0007ec0000002000 */
[----:B------:R1:W-:Y:S01]  /*7c00*/  @!P2 SYNCS.ARRIVE.TRANS64.RED.A1T0 RZ, [R153+URZ], RZ ;  /* 0x000000ff99ffa9a7 */ /* 0x0003e2000810043f */
[----:B------:R-:W4:Y:S01]  /*7c10*/  MUFU.EX2 R21, R21 ;  /* 0x0000001500157308 */ /* 0x000f220000000800 */
[----:B------:R-:W-:Y:S01]  /*7c20*/  FADD.FTZ R5, R193, R152 ;  /* 0x00000098c1057221 */ /* 0x000fe20000010000 */
[-C--:B------:R-:W-:Y:S01]  /*7c30*/  FMUL.FTZ R116, R116, R8.reuse ;  /* 0x0000000874747220 */ /* 0x080fe20000410000 */
[-C--:B------:R-:W-:Y:S01]  /*7c40*/  FMUL.FTZ R117, R117, R8.reuse ;  /* 0x0000000875757220 */ /* 0x080fe20000410000 */
[-C--:B------:R-:W-:Y:S01]  /*7c50*/  FMUL.FTZ R120, R120, R8.reuse ;  /* 0x0000000878787220 */ /* 0x080fe20000410000 */
[----:B------:R-:W-:Y:S01]  /*7c60*/  FADD.FTZ R152, R192, R5 ;  /* 0x00000005c0987221 */ /* 0x000fe20000010000 */
[-C--:B------:R-:W-:Y:S01]  /*7c70*/  FMUL.FTZ R121, R121, R8.reuse ;  /* 0x0000000879797220 */ /* 0x080fe20000410000 */
[----:B-1----:R-:W-:Y:S01]  /*7c80*/  FADD.FTZ R153, R11, R4 ;  /* 0x000000040b997221 */ /* 0x002fe20000010000 */
[----:B------:R-:W1:Y:S01]  /*7c90*/  MUFU.EX2 R176, R176 ;  /* 0x000000b000b07308 */ /* 0x000e620000000800 */
[----:B------:R-:W-:Y:S01]  /*7ca0*/  FADD.FTZ R5, R195, R152 ;  /* 0x00000098c3057221 */ /* 0x000fe20000010000 */
[-C--:B------:R-:W-:Y:S01]  /*7cb0*/  FMUL.FTZ R124, R124, R8.reuse ;  /* 0x000000087c7c7220 */ /* 0x080fe20000410000 */
[----:B--2---:R-:W-:Y:S01]  /*7cc0*/  FADD.FTZ R4, R14, R153 ;  /* 0x000000990e047221 */ /* 0x004fe20000010000 */
[-C--:B------:R-:W-:Y:S01]  /*7cd0*/  FMUL.FTZ R125, R125, R8.reuse ;  /* 0x000000087d7d7220 */ /* 0x080fe20000410000 */
[----:B------:R-:W-:Y:S01]  /*7ce0*/  FADD.FTZ R152, R194, R5 ;  /* 0x00000005c2987221 */ /* 0x000fe20000010000 */
[-C--:B------:R-:W-:Y:S01]  /*7cf0*/  FMUL.FTZ R128, R128, R8.reuse ;  /* 0x0000000880807220 */ /* 0x080fe20000410000 */
[----:B0-----:R-:W-:Y:S01]  /*7d00*/  FADD.FTZ R4, R15, R4 ;  /* 0x000000040f047221 */ /* 0x001fe20000010000 */
[----:B------:R-:W0:Y:S01]  /*7d10*/  MUFU.EX2 R196, R196 ;  /* 0x000000c400c47308 */ /* 0x000e220000000800 */
[----:B------:R-:W-:Y:S01]  /*7d20*/  FADD.FTZ R5, R197, R152 ;  /* 0x00000098c5057221 */ /* 0x000fe20000010000 */
[-C--:B------:R-:W-:Y:S01]  /*7d30*/  FMUL.FTZ R129, R129, R8.reuse ;  /* 0x0000000881817220 */ /* 0x080fe20000410000 */
[----:B----4-:R-:W-:Y:S01]  /*7d40*/  FADD.FTZ R153, R21, R4 ;  /* 0x0000000415997221 */ /* 0x010fe20000010000 */
        /* <DEDUP_REMOVED lines=100> */
[C---:B-1----:R-:W-:Y:S01]  /*8390*/  FADD.FTZ R5, R167.reuse, R152 ;  /* 0x00000098a7057221 */ /* 0x042fe20000010000 */
        /* <DEDUP_REMOVED lines=9> */
[----:B--2---:R-:W-:Y:S01]  /*8430*/  FADD.FTZ R152, R168, R5 ;  /* 0x00000005a8987221 */ /* 0x004fe20000010000 */
[----:B------:R-:W-:Y:S02]  /*8440*/  F2FP.F16.F32.PACK_AB R159, R201, R196 ;  /* 0x000000c4c99f723e */ /* 0x000fe400000000ff */
[----:B------:R-:W-:Y:S02]  /*8450*/  F2FP.F16.F32.PACK_AB R161, R161, R198 ;  /* 0x000000c6a1a1723e */ /* 0x000fe400000000ff */
[----:B------:R-:W-:-:S02]  /*8460*/  F2FP.F16.F32.PACK_AB R163, R202, R163 ;  /* 0x000000a3caa3723e */ /* 0x000fc400000000ff */
[----:B------:R-:W2:Y:S01]  /*8470*/  MUFU.EX2 R179, R179 ;  /* 0x000000b300b37308 */ /* 0x000ea20000000800 */
[C---:B-1----:R-:W-:Y:S01]  /*8480*/  FADD.FTZ R4, R178.reuse, R153 ;  /* 0x00000099b2047221 */ /* 0x042fe20000010000 */
[----:B------:R-:W-:-:S06]  /*8490*/  F2FP.F16.F32.PACK_AB R165, R178, R175 ;  /* 0x000000afb2a5723e */ /* 0x000fcc00000000ff */
[----:B------:R-:W1:Y:S01]  /*84a0*/  MUFU.EX2 R170, R170 ;  /* 0x000000aa00aa7308 */ /* 0x000e620000000800 */
[C---:B0-----:R-:W-:Y:S01]  /*84b0*/  FADD.FTZ R5, R169.reuse, R152 ;  /* 0x00000098a9057221 */ /* 0x041fe20000010000 */
[----:B------:R-:W-:Y:S02]  /*84c0*/  F2FP.F16.F32.PACK_AB R168, R169, R168 ;  /* 0x000000a8a9a8723e */ /* 0x000fe400000000ff */
[----:B------:R-:W-:-:S04]  /*84d0*/  F2FP.F16.F32.PACK_AB R152, R190, R191 ;  /* 0x000000bfbe98723e */ /* 0x000fc800000000ff */
        /* <DEDUP_REMOVED lines=8> */
[----:B--2---:R-:W-:Y:S01]  /*8560*/  FADD.FTZ R5, R171, R154 ;  /* 0x0000009aab057221 */ /* 0x004fe20000010000 */
[----:B------:R-:W-:Y:S02]  /*8570*/  F2FP.F16.F32.PACK_AB R154, R13, R12 ;  /* 0x0000000c0d9a723e */ /* 0x000fe400000000ff */
[----:B------:R-:W-:-:S04]  /*8580*/  F2FP.F16.F32.PACK_AB R170, R171, R170 ;  /* 0x000000aaabaa723e */ /* 0x000fc800000000ff */
        /* <DEDUP_REMOVED lines=11> */
[----:B0-----:R-:W-:Y:S01]  /*8640*/  FADD.FTZ R4, R184, R153 ;  /* 0x00000099b8047221 */ /* 0x001fe20000010000 */
[----:B------:R-:W-:-:S06]  /*8650*/  F2FP.F16.F32.PACK_AB R153, R11, R10 ;  /* 0x0000000a0b99723e */ /* 0x000fcc00000000ff */
[----:B------:R-:W0:Y:S01]  /*8660*/  MUFU.EX2 R13, R187 ;  /* 0x000000bb000d7308 */ /* 0x000e220000000800 */
[C---:B--2---:R-:W-:Y:S01]  /*8670*/  FADD.FTZ R157, R185.reuse, R4 ;  /* 0x00000004b99d7221 */ /* 0x044fe20000010000 */
[----:B------:R-:W-:-:S06]  /*8680*/  F2FP.F16.F32.PACK_AB R171, R185, R184 ;  /* 0x000000b8b9ab723e */ /* 0x000fcc00000000ff */
[----:B------:R-:W2:Y:S01]  /*8690*/  MUFU.EX2 R174, R174 ;  /* 0x000000ae00ae7308 */ /* 0x000ea20000000800 */
[----:B-1----:R-:W-:Y:S01]  /*86a0*/  FADD.FTZ R4, R186, R157 ;  /* 0x0000009dba047221 */ /* 0x002fe20000010000 */
[----:B------:R-:W-:-:S06]  /*86b0*/  F2FP.F16.F32.PACK_AB R157, R176, R21 ;  /* 0x00000015b09d723e */ /* 0x000fcc00000000ff */
[----:B------:R-:W1:Y:S01]  /*86c0*/  MUFU.EX2 R8, R188 ;  /* 0x000000bc00087308 */ /* 0x000e620000000800 */
[C---:B0-----:R-:W-:Y:S01]  /*86d0*/  FADD.FTZ R7, R13.reuse, R4 ;  /* 0x000000040d077221 */ /* 0x041fe20000010000 */
[----:B------:R-:W-:-:S06]  /*86e0*/  F2FP.F16.F32.PACK_AB R173, R13, R186 ;  /* 0x000000ba0dad723e */ /* 0x000fcc00000000ff */
[----:B------:R-:W0:Y:S01]  /*86f0*/  MUFU.EX2 R177, R177 ;  /* 0x000000b100b17308 */ /* 0x000e220000000800 */
[----:B--2---:R-:W-:-:S07]  /*8700*/  FADD.FTZ R12, R174, R5 ;  /* 0x00000005ae0c7221 */ /* 0x004fce0000010000 */
        /* <DEDUP_REMOVED lines=8> */
.L_x_4176:
[----:B------:R0:W1:Y:S01]  /*8790*/  SYNCS.PHASECHK.TRANS64.TRYWAIT P1, [UR24+0x22850], R6 ;  /* 0x02285006ff0075a7 */ /* 0x0000620008020158 */
[----:B------:R-:W-:Y:S05]  /*87a0*/  @!P0 BRA `(.L_x_4177) ;  /* 0x0000000000048947 */ /* 0x000fea0003800000 */
[----:B------:R-:W-:Y:S01]  /*87b0*/  BPT.TRAP 0x1 ;  /* 0x000000040000795c */ /* 0x000fe20000300000 */
.L_x_4177:
[----:B-1----:R-:W-:Y:S05]  /*87c0*/  @P1 BRA `(.L_x_4178) ;  /* 0x0000000000081947 */ /* 0x002fea0003800000 */
[----:B------:R-:W1:Y:S02]  /*87d0*/  SYNCS.PHASECHK.TRANS64.TRYWAIT P1, [UR24+0x22850], R6 ;  /* 0x02285006ff0075a7 */ /* 0x000e640008020158 */
[----:B-1----:R-:W-:Y:S05]  /*87e0*/  @!P1 BRA `(.L_x_4179) ;  /* 0x0000008000189947 */ /* 0x002fea0003800000 */
.L_x_4178:
[----:B------:R-:W2:Y:S01]  /*87f0*/  S2R R7, SR_TID.X ;  /* 0x0000000000077919 */ /* 0x000ea20000002100 */
[----:B------:R-:W-:Y:S01]  /*8800*/  UIMAD UR11, UR36, 0xc00, UR21 ;  /* 0x00000c00240b78a4 */ /* 0x000fe2000f8e0215 */
[----:B------:R-:W-:Y:S01]  /*8810*/  ISETP.LT.AND P1, PT, RZ, UR23, PT ;  /* 0x00000017ff007c0c */ /* 0x000fe2000bf21270 */
[----:B------:R-:W-:Y:S01]  /*8820*/  UMOV UR7, 0x40000040 ;  /* 0x4000004000077882 */ /* 0x000fe20000000000 */
[----:B-1----:R-:W-:Y:S01]  /*8830*/  @!P2 VIADD R181, R181, 0x22860 ;  /* 0x00022860b5b5a836 */ /* 0x002fe20000000000 */
[----:B------:R-:W-:Y:S01]  /*8840*/  UIADD3 UR23, UR23, -0x1, URZ ;  /* 0xffffffff17177890 */ /* 0x000fe2000fffe03f */
[----:B------:R-:W-:Y:S02]  /*8850*/  IMAD.MOV.U32 R8, RZ, RZ, R3 ;  /* 0x000000ffff087224 */ /* 0x000fe400078e0003 */
[----:B------:R-:W-:Y:S01]  /*8860*/  UMOV UR6, UR11 ;  /* 0x0000000b00067c82 */ /* 0x000fe20008000000 */
[----:B------:R-:W-:Y:S02]  /*8870*/  @!P2 PRMT R181, RZ, 0x654, R181 ;  /* 0x00000654ffb5a816 */ /* 0x000fe400000000b5 */
        /* <DEDUP_REMOVED lines=39> */
.L_x_4171:
[----:B------:R-:W2:Y:S01]  /*8af0*/  SHFL.BFLY PT, R11, R4, 0x2, 0x1f ;  /* 0x0c401f00040b7f89 */ /* 0x000ea200000e0000 */
[----:B------:R-:W-:Y:S01]  /*8b00*/  UIADD3 UR36, UR36, 0x1, URZ ;  /* 0x0000000124247890 */ /* 0x000fe2000fffe03f */
[----:B------:R-:W-:Y:S01]  /*8b10*/  IMAD.U32 R14, RZ, RZ, UR10 ;  /* 0x0000000aff0e7e24 */ /* 0x000fe2000f8e00ff */
[----:B------:R3:W-:Y:S06]  /*8b20*/  BAR.ARV R9, 0x100 ;  /* 0x000400090000751d */ /* 0x0007ec0000002000 */
[----:B------:R-:W-:Y:S02]  /*8b30*/  UISETP.NE.AND UP0, UPT, UR36, 0x2, UPT ;  /* 0x000000022400788c */ /* 0x000fe4000bf05270 */
[----:B------:R-:W-:Y:S06]  /*8b40*/  BAR.ARV 0x8, 0x180 ;  /* 0x0206000000007b1d */ /* 0x000fec0000002000 */
[----:B------:R-:W-:Y:S01]  /*8b50*/  USEL UR4, URZ, 0x1, UP0 ;  /* 0x000000013f047887 */ /* 0x000fe20008000000 */
[----:B------:R-:W-:Y:S01]  /*8b60*/  PLOP3.LUT P0, PT, PT, PT, PT, 0x8, 0x0 ;  /* 0x000000000000781c */ /* 0x000fe20003f0e170 */
[----:B01----:R-:W0:Y:S01]  /*8b70*/  SHFL.BFLY PT, R6, R5, 0x2, 0x1f ;  /* 0x0c401f0005067f89 */ /* 0x003e2200000e0000 */
[----:B------:R-:W-:-:S02]  /*8b80*/  UIADD3 UR38, UR38, 0x1, URZ ;  /* 0x0000000126267890 */ /* 0x000fc4000fffe03f */
[----:B------:R-:W-:Y:S01]  /*8b90*/  USEL UR36, UR36, URZ, UP0 ;  /* 0x0000003f24247287 */ /* 0x000fe20008000000 */
[----:B--2---:R-:W-:Y:S01]  /*8ba0*/  FADD.FTZ R11, R11, R4 ;  /* 0x000000040b0b7221 */ /* 0x004fe20000010000 */
[----:B------:R-:W-:Y:S01]  /*8bb0*/  IMAD.MOV.U32 R4, RZ, RZ, RZ ;  /* 0x000000ffff047224 */ /* 0x000fe200078e00ff */
[----:B------:R-:W-:-:S03]  /*8bc0*/  ULOP3.LUT UR37, UR37, UR4, URZ, 0x3c, !UPT ;  /* 0x0000000425257292 */ /* 0x000fc6000f8e3c3f */
[----:B------:R-:W1:Y:S01]  /*8bd0*/  SHFL.BFLY PT, R8, R11, 0x1, 0x1f ;  /* 0x0c201f000b087f89 */ /* 0x000e6200000e0000 */
[----:B0-----:R-:W-:Y:S01]  /*8be0*/  FADD.FTZ R6, R6, R5 ;  /* 0x0000000506067221 */ /* 0x001fe20000010000 */
[----:B------:R-:W-:-:S04]  /*8bf0*/  IMAD.MOV.U32 R5, RZ, RZ, -0x800000 ;  /* 0xff800000ff057424 */ /* 0x000fc800078e00ff */
[----:B------:R-:W0:Y:S01]  /*8c00*/  SHFL.BFLY PT, R7, R6, 0x1, 0x1f ;  /* 0x0c201f0006077f89 */ /* 0x000e2200000e0000 */
[----:B-1----:R-:W-:Y:S01]  /*8c10*/  FADD.FTZ R10, R11, R8 ;  /* 0x000000080b0a7221 */ /* 0x002fe20000010000 */
[----:B------:R-:W-:-:S04]  /*8c20*/  IMAD.U32 R8, RZ, RZ, UR10 ;  /* 0x0000000aff087e24 */ /* 0x000fc8000f8e00ff */
[----:B------:R-:W-:-:S13]  /*8c30*/  FSETP.NE.FTZ.AND P2, PT, R10, RZ, PT ;  /* 0x000000ff0a00720b */ /* 0x000fda0003f55000 */
[----:B------:R-:W1:Y:S01]  /*8c40*/  @P2 MUFU.RCP R4, R10 ;  /* 0x0000000a00042308 */ /* 0x000e620000001000 */
[----:B------:R-:W-:Y:S01]  /*8c50*/  @P2 FMUL.FTZ R14, R14, 0.69314718246459960938 ;  /* 0x3f3172180e0e2820 */ /* 0x000fe20000410000 */
[----:B0-----:R-:W-:Y:S01]  /*8c60*/  FADD.FTZ R12, R6, R7 ;  /* 0x00000007060c7221 */ /* 0x001fe20000010000 */
[----:B------:R-:W-:Y:S02]  /*8c70*/  IMAD.MOV.U32 R7, RZ, RZ, RZ ;  /* 0x000000ffff077224 */ /* 0x000fe400078e00ff */
[----:B------:R-:W-:Y:S02]  /*8c80*/  IMAD.MOV.U32 R6, RZ, RZ, -0x800000 ;  /* 0xff800000ff067424 */ /* 0x000fe400078e00ff */
[----:B------:R-:W-:Y:S01]  /*8c90*/  FSETP.NE.FTZ.AND P1, PT, R12, RZ, PT ;  /* 0x000000ff0c00720b */ /* 0x000fe20003f35000 */
[----:B------:R-:W0:Y:S01]  /*8ca0*/  @P2 MUFU.LG2 R10, R10 ;  /* 0x0000000a000a2308 */ /* 0x000e220000000c00 */
[-C--:B-1----:R-:W-:Y:S01]  /*8cb0*/  FMUL.FTZ R26, R26, R4.reuse ;  /* 0x000000041a1a7220 */ /* 0x082fe20000410000 */
[-C--:B------:R-:W-:Y:S01]  /*8cc0*/  FMUL.FTZ R34, R34, R4.reuse ;  /* 0x0000000422227220 */ /* 0x080fe20000410000 */
[----:B------:R-:W-:-:S09]  /*8cd0*/  FMUL.FTZ R35, R35, R4 ;  /* 0x0000000423237220 */ /* 0x000fd20000410000 */
[----:B---3--:R-:W1:Y:S01]  /*8ce0*/  @P1 MUFU.LG2 R9, R12 ;  /* 0x0000000c00091308 */ /* 0x008e620000000c00 */
[----:B------:R-:W-:Y:S01]  /*8cf0*/  @P1 FMUL.FTZ R8, R8, 0.69314718246459960938 ;  /* 0x3f31721808081820 */ /* 0x000fe20000410000 */
[-C--:B------:R-:W-:Y:S01]  /*8d00*/  FMUL.FTZ R38, R38, R4.reuse ;  /* 0x0000000426267220 */ /* 0x080fe20000410000 */
[-C--:B------:R-:W-:Y:S01]  /*8d10*/  FMUL.FTZ R39, R39, R4.reuse ;  /* 0x0000000427277220 */ /* 0x080fe20000410000 */
[-C--:B------:R-:W-:Y:S01]  /*8d20*/  FMUL.FTZ R42, R42, R4.reuse ;  /* 0x000000042a2a7220 */ /* 0x080fe20000410000 */
[----:B0-----:R-:W-:Y:S01]  /*8d30*/  @P2 FMUL.FTZ R11, R10, 0.69314718246459960938 ;  /* 0x3f3172180a0b2820 */ /* 0x001fe20000410000 */
        /* <DEDUP_REMOVED lines=126> */
.L_x_4150:
        /* <DEDUP_REMOVED lines=10> */
[----:B------:R-:W-:Y:S01]  /*95c0*/  IMAD R3, R200, 0x40, R2 ;  /* 0x00000040c8037824 */ /* 0x000fe200078e0202 */
[----:B------:R-:W-:Y:S01]  /*95d0*/  F2FP.F16.F32.PACK_AB R24, R25, R24 ;  /* 0x000000181918723e */ /* 0x000fe200000000ff */
[----:B------:R-:W-:Y:S01]  /*95e0*/  USHF.R.S32.HI UR10, URZ, 0x1f, UR39 ;  /* 0x0000001f3f0a7899 */ /* 0x000fe20008011427 */
[----:B------:R-:W-:Y:S01]  /*95f0*/  F2FP.F16.F32.PACK_AB R25, R48, R26 ;  /* 0x0000001a3019723e */ /* 0x000fe200000000ff */
[----:B------:R-:W-:Y:S01]  /*9600*/  BAR.SYNC.DEFER_BLOCKING 0x1, 0x100 ;  /* 0x0044000000007b1d */ /* 0x000fe20000010000 */
[----:B------:R-:W-:Y:S01]  /*9610*/  F2FP.F16.F32.PACK_AB R26, R29, R28 ;  /* 0x0000001c1d1a723e */ /* 0x000fe200000000ff */
[----:B------:R-:W-:Y:S01]  /*9620*/  USHF.R.S32.HI UR12, URZ, 0x1f, UR42 ;  /* 0x0000001f3f0c7899 */ /* 0x000fe2000801142a */
[----:B------:R-:W-:Y:S02]  /*9630*/  F2FP.F16.F32.PACK_AB R27, R44, R27 ;  /* 0x0000001b2c1b723e */ /* 0x000fe400000000ff */
[----:B------:R-:W-:-:S03]  /*9640*/  F2FP.F16.F32.PACK_AB R32, R33, R32 ;  /* 0x000000202120723e */ /* 0x000fc600000000ff */
[----:B------:R-:W1:Y:S01]  /*9650*/  LDC R48, c[0x0][0xbe8] ;  /* 0x0002fa00ff307b82 */ /* 0x000e620000000800 */
[----:B------:R-:W-:Y:S01]  /*9660*/  F2FP.F16.F32.PACK_AB R33, R35, R34 ;  /* 0x000000222321723e */ /* 0x000fe200000000ff */
[----:B------:R-:W-:Y:S01]  /*9670*/  ULDC.64 UR8, c[0x0][0xb90] ;  /* 0x0002e40000087ab9 */ /* 0x000fe20000000a00 */
[----:B------:R-:W-:Y:S01]  /*9680*/  F2FP.F16.F32.PACK_AB R35, R39, R38 ;  /* 0x000000262723723e */ /* 0x000fe200000000ff */
[----:B------:R-:W-:Y:S01]  /*9690*/  VIADD R39, R16, UR44 ;  /* 0x0000002c10277c36 */ /* 0x000fe20008000000 */
[----:B------:R-:W-:Y:S01]  /*96a0*/  UIMAD UR5, UR10, UR8, URZ ;  /* 0x000000080a0572a4 */ /* 0x000fe2000f8e023f */
[----:B------:R-:W-:Y:S01]  /*96b0*/  F2FP.F16.F32.PACK_AB R40, R41, R40 ;  /* 0x000000282928723e */ /* 0x000fe200000000ff */
[----:B------:R-:W-:Y:S01]  /*96c0*/  UIMAD.WIDE.U32 UR6, UR39, UR8, URZ ;  /* 0x00000008270672a5 */ /* 0x000fe2000f8e003f */
[----:B------:R-:W-:Y:S01]  /*96d0*/  F2FP.F16.F32.PACK_AB R34, R37, R36 ;  /* 0x000000242522723e */ /* 0x000fe200000000ff */
[----:B------:R-:W-:Y:S01]  /*96e0*/  UIMAD UR5, UR39, UR9, UR5 ;  /* 0x00000009270572a4 */ /* 0x000fe2000f8e0205 */
[----:B------:R-:W-:Y:S01]  /*96f0*/  F2FP.F16.F32.PACK_AB R41, R43, R42 ;  /* 0x0000002a2b29723e */ /* 0x000fe200000000ff */
[----:B------:R-:W-:Y:S01]  /*9700*/  IMAD.MOV.U32 R36, RZ, RZ, R39 ;  /* 0x000000ffff247224 */ /* 0x000fe200078e0027 */
[----:B------:R-:W-:Y:S01]  /*9710*/  F2FP.F16.F32.PACK_AB R42, R45, R182 ;  /* 0x000000b62d2a723e */ /* 0x000fe200000000ff */
[----:B------:R-:W-:Y:S01]  /*9720*/  ULDC.64 UR8, c[0x0][0xb98] ;  /* 0x0002e60000087ab9 */ /* 0x000fe20000000a00 */
[----:B------:R-:W-:Y:S01]  /*9730*/  F2FP.F16.F32.PACK_AB R43, R47, R46 ;  /* 0x0000002e2f2b723e */ /* 0x000fe200000000ff */
[----:B------:R-:W-:-:S02]  /*9740*/  UIADD3 UR7, UR7, UR5, URZ ;  /* 0x0000000507077290 */ /* 0x000fc4000fffe03f */
[----:B------:R-:W-:Y:S02]  /*9750*/  UIMAD UR5, UR12, UR8, URZ ;  /* 0x000000080c0572a4 */ /* 0x000fe4000f8e023f */
[----:B------:R-:W-:Y:S01]  /*9760*/  UIMAD.WIDE.U32 UR6, UR42, UR8, UR6 ;  /* 0x000000082a0672a5 */ /* 0x000fe2000f8e0006 */
[----:B------:R-:W-:Y:S02]  /*9770*/  MOV R172, R203 ;  /* 0x000000cb00ac7202 */ /* 0x000fe40000000f00 */
[----:B0-----:R-:W-:Y:S01]  /*9780*/  MOV R173, R0 ;  /* 0x0000000000ad7202 */ /* 0x001fe20000000f00 */
[----:B------:R-:W-:-:S03]  /*9790*/  UIMAD UR5, UR42, UR9, UR5 ;  /* 0x000000092a0572a4 */ /* 0x000fc6000f8e0205 */
[----:B------:R-:W-:Y:S01]  /*97a0*/  ULDC.64 UR8, c[0x0][0xae8] ;  /* 0x0002ba0000087ab9 */ /* 0x000fe20000000a00 */
[----:B------:R-:W-:-:S04]  /*97b0*/  IMAD.WIDE R20, R207, 0x2, R172 ;  /* 0x00000002cf147825 */ /* 0x000fc800078e02ac */
[----:B------:R-:W-:Y:S01]  /*97c0*/  IMAD.WIDE R172, R3, 0x2, R172 ;  /* 0x0000000203ac7825 */ /* 0x000fe200078e02ac */
[C---:B------:R-:W-:Y:S02]  /*97d0*/  IADD3 R9, P3, R20.reuse, 0xc060, RZ ;  /* 0x0000c06014097810 */ /* 0x040fe40007f7e0ff */
[C---:B------:R-:W-:Y:S02]  /*97e0*/  IADD3 R115, P0, R20.reuse, 0x8060, RZ ;  /* 0x0000806014737810 */ /* 0x040fe40007f1e0ff */
[----:B------:R-:W-:Y:S02]  /*97f0*/  LOP3.LUT R8, R9, 0x380, RZ, 0xc0, !PT ;  /* 0x0000038009087812 */ /* 0x000fe400078ec0ff */
[----:B------:R-:W-:Y:S01]  /*9800*/  IADD3 R111, P2, R20, 0x8040, RZ ;  /* 0x00008040146f7810 */ /* 0x000fe20007f5e0ff */
[--C-:B------:R-:W-:Y:S01]  /*9810*/  IMAD.X R153, RZ, RZ, R21.reuse, P0 ;  /* 0x000000ffff997224 */ /* 0x100fe200000e0615 */
[----:B------:R-:W-:Y:S02]  /*9820*/  SHF.R.U64 R8, R8, 0x3, RZ ;  /* 0x0000000308087819 */ /* 0x000fe400000012ff */
[----:B------:R-:W-:Y:S01]  /*9830*/  LOP3.LUT R0, R115, 0x380, RZ, 0xc0, !PT ;  /* 0x0000038073007812 */ /* 0x000fe200078ec0ff */
[----:B------:R-:W-:Y:S01]  /*9840*/  IMAD.X R157, RZ, RZ, R21, P2 ;  /* 0x000000ffff9d7224 */ /* 0x000fe200010e0615 */
[----:B------:R-:W-:-:S02]  /*9850*/  LOP3.LUT R147, R20, 0x380, RZ, 0xc0, !PT ;  /* 0x0000038014937812 */ /* 0x000fc400078ec0ff */
[----:B------:R-:W-:Y:S01]  /*9860*/  LOP3.LUT R8, R8, R9, RZ, 0x3c, !PT ;  /* 0x0000000908087212 */ /* 0x000fe200078e3cff */
[--C-:B------:R-:W-:Y:S01]  /*9870*/  IMAD.X R9, RZ, RZ, R21.reuse, P3 ;  /* 0x000000ffff097224 */ /* 0x100fe200018e0615 */
[----:B------:R-:W-:Y:S02]  /*9880*/  IADD3 R12, P2, R20, 0x4000, RZ ;  /* 0x00004000140c7810 */ /* 0x000fe40007f5e0ff */
[----:B------:R-:W-:Y:S02]  /*9890*/  SHF.R.U64 R0, R0, 0x3, RZ ;  /* 0x0000000300007819 */ /* 0x000fe400000012ff */
[C---:B------:R-:W-:Y:S01]  /*98a0*/  IADD3 R127, P4, R20.reuse, 0xc040, RZ ;  /* 0x0000c040147f7810 */ /* 0x040fe20007f9e0ff */
[--C-:B------:R-:W-:Y:S01]  /*98b0*/  IMAD.X R13, RZ, RZ, R21.reuse, P2 ;  /* 0x000000ffff0d7224 */ /* 0x100fe200010e0615 */
        /* <DEDUP_REMOVED lines=8> */
[--C-:B------:R-:W-:Y:S01]  /*9940*/  IMAD.X R155, RZ, RZ, R21.reuse, P1 ;  /* 0x000000ffff9b7224 */ /* 0x100fe200008e0615 */
[----:B------:R-:W-:Y:S01]  /*9950*/  LOP3.LUT R152, R0, R115, RZ, 0x3c, !PT ;  /* 0x0000007300987212 */ /* 0x000fe200078e3cff */
[----:B------:R-:W-:Y:S01]  /*9960*/  IMAD.X R159, RZ, RZ, R21, P3 ;  /* 0x000000ffff9f7224 */ /* 0x000fe200018e0615 */
[----:B------:R-:W-:-:S02]  /*9970*/  IADD3 R115, P2, R172, 0x7000, RZ ;  /* 0x00007000ac737810 */ /* 0x000fc40007f5e0ff */
        /* <DEDUP_REMOVED lines=10> */
[----:B------:R-:W-:Y:S01]  /*9a20*/  LOP3.LUT R146, R147, R20, RZ, 0x3c, !PT ;  /* 0x0000001493927212 */ /* 0x000fe200078e3cff */
[--C-:B------:R-:W-:Y:S01]  /*9a30*/  IMAD.X R169, RZ, RZ, R21.reuse, P1 ;  /* 0x000000ffffa97224 */ /* 0x100fe200008e0615 */
[----:B------:R-:W-:Y:S01]  /*9a40*/  LOP3.LUT R20, R119, 0x380, RZ, 0xc0, !PT ;  /* 0x0000038077147812 */ /* 0x000fe200078ec0ff */
[--C-:B------:R-:W-:Y:S01]  /*9a50*/  IMAD.X R171, RZ, RZ, R21.reuse, P3 ;  /* 0x000000ffffab7224 */ /* 0x100fe200018e0615 */
[----:B------:R-:W-:Y:S01]  /*9a60*/  LOP3.LUT R114, R115, 0x380, RZ, 0xc0, !PT ;  /* 0x0000038073727812 */ /* 0x000fe200078ec0ff */
[----:B------:R-:W-:Y:S01]  /*9a70*/  IMAD.MOV.U32 R147, RZ, RZ, R21 ;  /* 0x000000ffff937224 */ /* 0x000fe200078e0015 */
[----:B------:R-:W-:-:S02]  /*9a80*/  SHF.R.U64 R20, R20, 0x3, RZ ;  /* 0x0000000314147819 */ /* 0x000fc400000012ff */
[----:B------:R-:W-:Y:S02]  /*9a90*/  LOP3.LUT R21, R102, 0x380, RZ, 0xc0, !PT ;  /* 0x0000038066157812 */ /* 0x000fe400078ec0ff */
[----:B------:R-:W-:Y:S02]  /*9aa0*/  SHF.R.U64 R114, R114, 0x3, RZ ;  /* 0x0000000372727819 */ /* 0x000fe400000012ff */
[----:B------:R-:W-:Y:S02]  /*9ab0*/  LOP3.LUT R150, R20, R119, RZ, 0x3c, !PT ;  /* 0x0000007714967212 */ /* 0x000fe400078e3cff */
[----:B------:R-:W-:Y:S02]  /*9ac0*/  LOP3.LUT R20, R107, 0x380, RZ, 0xc0, !PT ;  /* 0x000003806b147812 */ /* 0x000fe400078ec0ff */
[----:B------:R-:W-:Y:S02]  /*9ad0*/  SHF.R.U64 R21, R21, 0x3, RZ ;  /* 0x0000000315157819 */ /* 0x000fe400000012ff */
[----:B------:R-:W-:Y:S01]  /*9ae0*/  LOP3.LUT R114, R114, R115, RZ, 0x3c, !PT ;  /* 0x0000007372727212 */ /* 0x000fe200078e3cff */
[----:B------:R-:W-:Y:S01]  /*9af0*/  IMAD.X R115, RZ, RZ, R173, P2 ;  /* 0x000000ffff737224 */ /* 0x000fe200010e06ad */
[----:B------:R-:W-:-:S02]  /*9b00*/  IADD3 R143, P2, R172, 0xe000, RZ ;  /* 0x0000e000ac8f7810 */ /* 0x000fc40007f5e0ff */
[----:B------:R-:W-:Y:S02]  /*9b10*/  SHF.R.U64 R20, R20, 0x3, RZ ;  /* 0x0000000314147819 */ /* 0x000fe400000012ff */
[----:B------:R-:W-:Y:S02]  /*9b20*/  LOP3.LUT R158, R21, R102, RZ, 0x3c, !PT ;  /* 0x00000066159e7212 */ /* 0x000fe400078e3cff */
[----:B------:R-:W-:Y:S02]  /*9b30*/  LOP3.LUT R21, R98, 0x380, RZ, 0xc0, !PT ;  /* 0x0000038062157812 */ /* 0x000fe400078ec0ff */
[----:B------:R-:W-:Y:S02]  /*9b40*/  LOP3.LUT R142, R143, 0x380, RZ, 0xc0, !PT ;  /* 0x000003808f8e7812 */ /* 0x000fe400078ec0ff */
[----:B------:R-:W-:Y:S02]  /*9b50*/  LOP3.LUT R160, R20, R107, RZ, 0x3c, !PT ;  /* 0x0000006b14a07212 */ /* 0x000fe400078e3cff */
[----:B------:R-:W-:-:S02]  /*9b60*/  LOP3.LUT R20, R103, 0x380, RZ, 0xc0, !PT ;  /* 0x0000038067147812 */ /* 0x000fc400078ec0ff */
[----:B------:R-:W-:Y:S02]  /*9b70*/  SHF.R.U64 R21, R21, 0x3, RZ ;  /* 0x0000000315157819 */ /* 0x000fe400000012ff */
[----:B------:R-:W-:Y:S02]  /*9b80*/  SHF.R.U64 R142, R142, 0x3, RZ ;  /* 0x000000038e8e7819 */ /* 0x000fe400000012ff */
[----:B------:R-:W-:Y:S02]  /*9b90*/  SHF.R.U64 R20, R20, 0x3, RZ ;  /* 0x0000000314147819 */ /* 0x000fe400000012ff */
[----:B------:R-:W-:Y:S02]  /*9ba0*/  LOP3.LUT R162, R21, R98, RZ, 0x3c, !PT ;  /* 0x0000006215a27212 */ /* 0x000fe400078e3cff */
[----:B------:R-:W-:Y:S02]  /*9bb0*/  IADD3 R21, P3, R172, 0x1000, RZ ;  /* 0x00001000ac157810 */ /* 0x000fe40007f7e0ff */
[----:B------:R-:W-:Y:S01]  /*9bc0*/  LOP3.LUT R142, R142, R143, RZ, 0x3c, !PT ;  /* 0x0000008f8e8e7212 */ /* 0x000fe200078e3cff */
[----:B------:R-:W-:Y:S01]  /*9bd0*/  IMAD.X R143, RZ, RZ, R173, P2 ;  /* 0x000000ffff8f7224 */ /* 0x000fe200010e06ad */
[----:B------:R-:W-:-:S02]  /*9be0*/  LOP3.LUT R0, R3, 0x380, RZ, 0xc0, !PT ;  /* 0x0000038003007812 */ /* 0x000fc400078ec0ff */
[----:B-1----:R-:W-:Y:S02]  /*9bf0*/  ISETP.NE.AND P2, PT, R48, 0x1, PT ;  /* 0x000000013000780c */ /* 0x002fe40003f45270 */
[----:B------:R-:W-:Y:S02]  /*9c00*/  LOP3.LUT R166, R20, R103, RZ, 0x3c, !PT ;  /* 0x0000006714a67212 */ /* 0x000fe400078e3cff */
[----:B------:R-:W-:Y:S02]  /*9c10*/  LOP3.LUT R20, R21, 0x380, RZ, 0xc0, !PT ;  /* 0x0000038015147812 */ /* 0x000fe400078ec0ff */
[----:B------:R-:W-:Y:S02]  /*9c20*/  SHF.R.U64 R0, R0, 0x3, RZ ;  /* 0x0000000300007819 */ /* 0x000fe400000012ff */
[----:B------:R-:W-:Y:S02]  /*9c30*/  SHF.R.U64 R20, R20, 0x3, RZ ;  /* 0x0000000314147819 */ /* 0x000fe400000012ff */
[----:B------:R-:W-:-:S02]  /*9c40*/  LOP3.LUT R154, R0, R3, RZ, 0x3c, !PT ;  /* 0x00000003009a7212 */ /* 0x000fc400078e3cff */
[----:B------:R-:W-:Y:S02]  /*9c50*/  MOV R213, R146 ;  /* 0x0000009200d57202 */ /* 0x000fe40000000f00 */
[----:B------:R-:W-:Y:S02]  /*9c60*/  LOP3.LUT R3, R30, 0x380, RZ, 0xc0, !PT ;  /* 0x000003801e037812 */ /* 0x000fe400078ec0ff */
[----:B------:R-:W-:Y:S01]  /*9c70*/  LOP3.LUT R20, R20, R21, RZ, 0x3c, !PT ;  /* 0x0000001514147212 */ /* 0x000fe200078e3cff */
[----:B------:R-:W-:Y:S01]  /*9c80*/  IMAD.X R21, RZ, RZ, R173, P3 ;  /* 0x000000ffff157224 */ /* 0x000fe200018e06ad */
[----:B------:R-:W-:Y:S01]  /*9c90*/  LOP3.LUT R0, R31, 0x380, RZ, 0xc0, !PT ;  /* 0x000003801f007812 */ /* 0x000fe200078ec0ff */
[----:B------:R0:W-:Y:S01]  /*9ca0*/  STSM.16.M88.4 [R213], R24 ;  /* 0x00000018d5007844 */ /* 0x0001e20000000200 */
[----:B------:R-:W-:Y:S02]  /*9cb0*/  SHF.R.U64 R3, R3, 0x3, RZ ;  /* 0x0000000303037819 */ /* 0x000fe400000012ff */
[----:B------:R-:W-:-:S02]  /*9cc0*/  IADD3 R119, P3, R172, 0x8000, RZ ;  /* 0x00008000ac777810 */ /* 0x000fc40007f7e0ff */
[----:B------:R-:W-:Y:S02]  /*9cd0*/  SHF.R.U64 R0, R0, 0x3, RZ ;  /* 0x0000000300007819 */ /* 0x000fe400000012ff */
[----:B------:R-:W-:Y:S02]  /*9ce0*/  LOP3.LUT R168, R3, R30, RZ, 0x3c, !PT ;  /* 0x0000001e03a87212 */ /* 0x000fe400078e3cff */
[----:B------:R-:W-:Y:S02]  /*9cf0*/  LOP3.LUT R118, R119, 0x380, RZ, 0xc0, !PT ;  /* 0x0000038077767812 */ /* 0x000fe400078ec0ff */
[----:B------:R-:W-:Y:S02]  /*9d00*/  LOP3.LUT R3, R12, 0x380, RZ, 0xc0, !PT ;  /* 0x000003800c037812 */ /* 0x000fe400078ec0ff */
[----:B------:R-:W-:Y:S02]  /*9d10*/  LOP3.LUT R164, R0, R31, RZ, 0x3c, !PT ;  /* 0x0000001f00a47212 */ /* 0x000fe400078e3cff */
[----:B------:R-:W-:Y:S01]  /*9d20*/  SHF.R.U64 R118, R118, 0x3, RZ ;  /* 0x0000000376767819 */ /* 0x000fe200000012ff */
[----:B0-----:R-:W0:Y:S01]  /*9d30*/  @P2 LDC R24, c[0x0][0xbec] ;  /* 0x0002fb00ff182b82 */ /* 0x001e220000000800 */
[----:B------:R-:W-:-:S02]  /*9d40*/  LOP3.LUT R106, R111, 0x380, RZ, 0xc0, !PT ;  /* 0x000003806f6a7812 */ /* 0x000fc400078ec0ff */
[----:B------:R-:W-:Y:S02]  /*9d50*/  LOP3.LUT R0, R99, 0x380, RZ, 0xc0, !PT ;  /* 0x0000038063007812 */ /* 0x000fe400078ec0ff */
[----:B------:R-:W-:Y:S02]  /*9d60*/  SHF.R.U64 R3, R3, 0x3, RZ ;  /* 0x0000000303037819 */ /* 0x000fe400000012ff */
[----:B------:R-:W-:Y:S01]  /*9d70*/  LOP3.LUT R118, R118, R119, RZ, 0x3c, !PT ;  /* 0x0000007776767212 */ /* 0x000fe200078e3cff */
[----:B------:R-:W1:Y:S01]  /*9d80*/  @P2 LDC R27, c[0x0][0xbf0] ;  /* 0x0002fc00ff1b2b82 */ /* 0x000e620000000800 */
[----:B------:R-:W-:Y:S01]  /*9d90*/  SHF.R.U64 R106, R106, 0x3, RZ ;  /* 0x000000036a6a7819 */ /* 0x000fe200000012ff */
[----:B------:R-:W-:Y:S01]  /*9da0*/  IMAD.X R119, RZ, RZ, R173, P3 ;  /* 0x000000ffff777224 */ /* 0x000fe200018e06ad */
[----:B------:R-:W-:Y:S02]  /*9db0*/  SHF.R.U64 R0, R0, 0x3, RZ ;  /* 0x0000000300007819 */ /* 0x000fe400000012ff */
[----:B------:R-:W-:-:S02]  /*9dc0*/  LOP3.LUT R12, R3, R12, RZ, 0x3c, !PT ;  /* 0x0000000c030c7212 */ /* 0x000fc400078e3cff */
[C---:B------:R-:W-:Y:S02]  /*9dd0*/  IADD3 R107, P0, R172.reuse, 0x5000, RZ ;  /* 0x00005000ac6b7810 */ /* 0x040fe40007f1e0ff */
[----:B------:R-:W-:Y:S02]  /*9de0*/  IADD3 R3, P3, R172, 0xf000, RZ ;  /* 0x0000f000ac037810 */ /* 0x000fe40007f7e0ff */
[----:B------:R-:W-:Y:S02]  /*9df0*/  LOP3.LUT R10, R127, 0x380, RZ, 0xc0, !PT ;  /* 0x000003807f0a7812 */ /* 0x000fe400078ec0ff */
[----:B------:R-:W-:Y:S01]  /*9e00*/  LOP3.LUT R14, R123, 0x380, RZ, 0xc0, !PT ;  /* 0x000003807b0e7812 */ /* 0x000fe200078ec0ff */
[----:B------:R-:W-:Y:S01]  /*9e10*/  IMAD.X R147, RZ, RZ, R173, P3 ;  /* 0x000000ffff937224 */ /* 0x000fe200018e06ad */
[----:B------:R-:W-:Y:S01]  /*9e20*/  LOP3.LUT R156, R106, R111, RZ, 0x3c, !PT ;  /* 0x0000006f6a9c7212 */ /* 0x000fe200078e3cff */
[----:B0-----:R-:W-:Y:S01]  /*9e30*/  @P2 IMAD.HI.U32 R24, R39, R24, RZ ;  /* 0x0000001827182227 */ /* 0x001fe200078e00ff */
[----:B------:R-:W-:-:S02]  /*9e40*/  LOP3.LUT R170, R0, R99, RZ, 0x3c, !PT ;  /* 0x0000006300aa7212 */ /* 0x000fc400078e3cff */
[----:B------:R-:W-:Y:S02]  /*9e50*/  LOP3.LUT R106, R107, 0x380, RZ, 0xc0, !PT ;  /* 0x000003806b6a7812 */ /* 0x000fe400078ec0ff */
[----:B------:R-:W-:Y:S02]  /*9e60*/  LOP3.LUT R0, R3, 0x380, RZ, 0xc0, !PT ;  /* 0x0000038003007812 */ /* 0x000fe400078ec0ff */
[----:B------:R-:W-:Y:S02]  /*9e70*/  SHF.R.U64 R10, R10, 0x3, RZ ;  /* 0x000000030a0a7819 */ /* 0x000fe400000012ff */
[----:B------:R-:W-:Y:S02]  /*9e80*/  SHF.R.U64 R14, R14, 0x3, RZ ;  /* 0x000000030e0e7819 */ /* 0x000fe400000012ff */
[----:B------:R-:W-:Y:S02]  /*9e90*/  SHF.R.U64 R106, R106, 0x3, RZ ;  /* 0x000000036a6a7819 */ /* 0x000fe400000012ff */
[----:B------:R-:W-:-:S02]  /*9ea0*/  SHF.R.U64 R0, R0, 0x3, RZ ;  /* 0x0000000300007819 */ /* 0x000fc400000012ff */
[----:B------:R-:W-:Y:S02]  /*9eb0*/  LOP3.LUT R10, R10, R127, RZ, 0x3c, !PT ;  /* 0x0000007f0a0a7212 */ /* 0x000fe400078e3cff */
[----:B------:R-:W-:Y:S02]  /*9ec0*/  LOP3.LUT R14, R14, R123, RZ, 0x3c, !PT ;  /* 0x0000007b0e0e7212 */ /* 0x000fe400078e3cff */
[----:B------:R-:W-:Y:S01]  /*9ed0*/  LOP3.LUT R106, R106, R107, RZ, 0x3c, !PT ;  /* 0x0000006b6a6a7212 */ /* 0x000fe200078e3cff */
[----:B------:R-:W-:Y:S01]  /*9ee0*/  IMAD.X R107, RZ, RZ, R173, P0 ;  /* 0x000000ffff6b7224 */ /* 0x000fe200000e06ad */
[----:B------:R-:W-:Y:S02]  /*9ef0*/  LOP3.LUT R146, R0, R3, RZ, 0x3c, !PT ;  /* 0x0000000300927212 */ /* 0x000fe400078e3cff */
[----:B------:R-:W-:Y:S02]  /*9f00*/  MOV R154, R154 ;  /* 0x0000009a009a7202 */ /* 0x000fe40000000f00 */
[----:B------:R-:W-:-:S02]  /*9f10*/  MOV R3, R8 ;  /* 0x0000000800037202 */ /* 0x000fc40000000f00 */
[----:B------:R-:W-:Y:S01]  /*9f20*/  MOV R0, R10 ;  /* 0x0000000a00007202 */ /* 0x000fe20000000f00 */
[----:B------:R-:W-:Y:S01]  /*9f30*/  STSM.16.M88.4 [R154], R32 ;  /* 0x000000209a007844 */ /* 0x000fe20000000200 */
[----:B------:R-:W-:Y:S02]  /*9f40*/  MOV R164, R164 ;  /* 0x000000a400a47202 */ /* 0x000fe40000000f00 */
[----:B------:R-:W-:Y:S02]  /*9f50*/  IADD3 R135, P0, R172, 0xc000, RZ ;  /* 0x0000c000ac877810 */ /* 0x000fe40007f1e0ff */
[----:B------:R-:W-:Y:S01]  /*9f60*/  MOV R44, R14 ;  /* 0x0000000e002c7202 */ /* 0x000fe20000000f00 */
[----:B------:R-:W-:Y:S01]  /*9f70*/  STSM.16.M88.4 [R164], R40 ;  /* 0x00000028a4007844 */ /* 0x000fe20000000200 */
[----:B------:R-:W-:Y:S02]  /*9f80*/  MOV R170, R170 ;  /* 0x000000aa00aa7202 */ /* 0x000fe40000000f00 */
[----:B------:R-:W-:-:S02]  /*9f90*/  F2FP.F16.F32.PACK_AB R8, R49, R183 ;  /* 0x000000b73108723e */ /* 0x000fc400000000ff */
        /* <DEDUP_REMOVED lines=9> */
[----:B-1----:R-:W-:Y:S02]  /*a030*/  @P2 SHF.R.U32.HI R36, RZ, R27, R24 ;  /* 0x0000001bff242219 */ /* 0x002fe40000011618 */
[----:B------:R-:W-:Y:S01]  /*a040*/  LOP3.LUT R134, R135, 0x380, RZ, 0xc0, !PT ;  /* 0x0000038087867812 */ /* 0x000fe200078ec0ff */
[----:B------:R1:W-:Y:S01]  /*a050*/  STSM.16.M88.4 [R25], R12 ;  /* 0x0000000c19007844 */ /* 0x0003e20000000200 */
[----:B------:R-:W-:Y:S01]  /*a060*/  MOV R168, R168 ;  /* 0x000000a800a87202 */ /* 0x000fe20000000f00 */
[----:B------:R-:W-:Y:S01]  /*a070*/  IMAD.MOV R37, RZ, RZ, -R36 ;  /* 0x000000ffff257224 */ /* 0x000fe200078e0a24 */
[----:B------:R-:W-:-:S02]  /*a080*/  IADD3 R111, P1, R172, 0x6000, RZ ;  /* 0x00006000ac6f7810 */ /* 0x000fc40007f3e0ff */
[----:B------:R-:W-:Y:S01]  /*a090*/  MOV R166, R166 ;  /* 0x000000a600a67202 */ /* 0x000fe20000000f00 */
[----:B------:R-:W-:Y:S01]  /*a0a0*/  IMAD R37, R48, R37, R39 ;  /* 0x0000002530257224 */ /* 0x000fe200078e0227 */
[----:B0-----:R-:W-:Y:S02]  /*a0b0*/  F2FP.F16.F32.PACK_AB R8, R65, R187 ;  /* 0x000000bb4108723e */ /* 0x001fe400000000ff */
[----:B------:R-:W-:Y:S02]  /*a0c0*/  F2FP.F16.F32.PACK_AB R9, R67, R66 ;  /* 0x000000424309723e */ /* 0x000fe400000000ff */
[----:B------:R-:W-:Y:S02]  /*a0d0*/  F2FP.F16.F32.PACK_AB R10, R69, R188 ;  /* 0x000000bc450a723e */ /* 0x000fe400000000ff */
[----:B------:R-:W-:Y:S02]  /*a0e0*/  F2FP.F16.F32.PACK_AB R11, R71, R70 ;  /* 0x00000046470b723e */ /* 0x000fe400000000ff */
[----:B------:R-:W-:-:S02]  /*a0f0*/  SHF.R.U64 R134, R134, 0x3, RZ ;  /* 0x0000000386867819 */ /* 0x000fc400000012ff */
        /* <DEDUP_REMOVED lines=11> */
[----:B------:R-:W-:Y:S02]  /*a1b0*/  LOP3.LUT R110, R111, 0x380, RZ, 0xc0, !PT ;  /* 0x000003806f6e7812 */ /* 0x000fe400078ec0ff */
[----:B------:R-:W-:Y:S01]  /*a1c0*/  LOP3.LUT R134, R134, R135, RZ, 0x3c, !PT ;  /* 0x0000008786867212 */ /* 0x000fe200078e3cff */
[----:B------:R-:W-:Y:S01]  /*a1d0*/  IMAD.X R135, RZ, RZ, R173, P0 ;  /* 0x000000ffff877224 */ /* 0x000fe200000e06ad */
[----:B------:R2:W-:Y:S01]  /*a1e0*/  STSM.16.M88.4 [R162], R24 ;  /* 0x00000018a2007844 */ /* 0x0005e20000000200 */
[----:B------:R-:W-:Y:S02]  /*a1f0*/  SHF.R.U64 R110, R110, 0x3, RZ ;  /* 0x000000036e6e7819 */ /* 0x000fe400000012ff */
[----:B0-----:R-:W-:Y:S01]  /*a200*/  F2FP.F16.F32.PACK_AB R9, R52, R7 ;  /* 0x000000073409723e */ /* 0x001fe200000000ff */
[----:B-1----:R-:W-:Y:S01]  /*a210*/  IMAD.U32 R13, RZ, RZ, UR5 ;  /* 0x00000005ff0d7e24 */ /* 0x002fe2000f8e00ff */
[----:B------:R-:W-:Y:S01]  /*a220*/  SHF.R.S32.HI R12, RZ, 0x1f, R36 ;  /* 0x0000001fff0c7819 */ /* 0x000fe20000011424 */
[----:B------:R-:W-:Y:S01]  /*a230*/  ULDC UR5, c[0x0][0xa88] ;  /* 0x0002a20000057ab9 */ /* 0x000fe20000000800 */
[----:B------:R-:W-:-:S02]  /*a240*/  SHF.R.S32.HI R7, RZ, 0x1f, R37 ;  /* 0x0000001fff077819 */ /* 0x000fc40000011425 */
[----:B------:R-:W-:Y:S01]  /*a250*/  LOP3.LUT R110, R110, R111, RZ, 0x3c, !PT ;  /* 0x0000006f6e6e7212 */ /* 0x000fe200078e3cff */
[----:B------:R-:W-:Y:S01]  /*a260*/  IMAD.X R111, RZ, RZ, R173, P1 ;  /* 0x000000ffff6f7224 */ /* 0x000fe200008e06ad */
[----:B------:R-:W-:Y:S02]  /*a270*/  IADD3 R139, P1, R172, 0xd000, RZ ;  /* 0x0000d000ac8b7810 */ /* 0x000fe40007f3e0ff */
[----:B------:R-:W-:Y:S02]  /*a280*/  MOV R160, R160 ;  /* 0x000000a000a07202 */ /* 0x000fe40000000f00 */
[----:B--2---:R-:W-:Y:S01]  /*a290*/  IADD3 R24, P0, R36, UR6, RZ ;  /* 0x0000000624187c10 */ /* 0x004fe2000ff1e0ff */
[----:B------:R-:W-:Y:S01]  /*a2a0*/  VIADD R26, R206, UR44 ;  /* 0x0000002cce1a7c36 */ /* 0x000fe20008000000 */
[----:B------:R-:W-:Y:S02]  /*a2b0*/  F2FP.F16.F32.PACK_AB R32, R89, R193 ;  /* 0x000000c15920723e */ /* 0x000fe400000000ff */
[----:B------:R-:W-:Y:S01]  /*a2c0*/  IADD3.X R25, R12, UR7, R13, P0, !PT ;  /* 0x000000070c197c10 */ /* 0x000fe200087fe40d */
[----:B------:R-:W-:Y:S01]  /*a2d0*/  ULDC.64 UR6, c[0x0][0xb88] ;  /* 0x0002e20000067ab9 */ /* 0x000fe20000000a00 */
[----:B------:R-:W-:Y:S01]  /*a2e0*/  F2FP.F16.F32.PACK_AB R33, R91, R90 ;  /* 0x0000005a5b21723e */ /* 0x000fe200000000ff */
[----:B------:R-:W-:Y:S01]  /*a2f0*/  IMAD R12, R7, UR6, RZ ;  /* 0x00000006070c7c24 */ /* 0x000fe2000f8e02ff */
[----:B------:R-:W-:Y:S01]  /*a300*/  F2FP.F16.F32.PACK_AB R34, R93, R194 ;  /* 0x000000c25d22723e */ /* 0x000fe200000000ff */
[----:B------:R-:W-:Y:S01]  /*a310*/  IMAD.WIDE.U32 R24, R37, UR6, R24 ;  /* 0x0000000625187c25 */ /* 0x000fe2000f8e0018 */
[----:B------:R-:W-:-:S02]  /*a320*/  F2FP.F16.F32.PACK_AB R35, R95, R94 ;  /* 0x0000005e5f23723e */ /* 0x000fc400000000ff */
[----:B------:R-:W-:Y:S01]  /*a330*/  MOV R158, R158 ;  /* 0x0000009e009e7202 */ /* 0x000fe20000000f00 */
[----:B------:R-:W-:Y:S01]  /*a340*/  IMAD R37, R37, UR7, R12 ;  /* 0x0000000725257c24 */ /* 0x000fe2000f8e020c */
[----:B------:R-:W-:Y:S01]  /*a350*/  F2FP.F16.F32.PACK_AB R8, R97, R195 ;  /* 0x000000c36108723e */ /* 0x000fe200000000ff */
[----:B------:R0:W-:Y:S01]  /*a360*/  STSM.16.M88.4 [R160], R32 ;  /* 0x00000020a0007844 */ /* 0x0001e20000000200 */
[----:B------:R-:W-:Y:S01]  /*a370*/  F2FP.F16.F32.PACK_AB R10, R101, R196 ;  /* 0x000000c4650a723e */ /* 0x000fe200000000ff */
[----:B------:R-:W-:Y:S01]  /*a380*/  ULDC.64 UR6, c[0x0][0xb50] ;  /* 0x0002d40000067ab9 */ /* 0x000fe20000000a00 */
[----:B------:R-:W-:Y:S01]  /*a390*/  F2FP.F16.F32.PACK_AB R11, R60, R56 ;  /* 0x000000383c0b723e */ /* 0x000fe200000000ff */
[----:B------:R-:W-:Y:S01]  /*a3a0*/  IMAD R7, R48, UR5, RZ ;  /* 0x0000000530077c24 */ /* 0x000fe2000f8e02ff */
[----:B------:R-:W-:Y:S02]  /*a3b0*/  LOP3.LUT R138, R139, 0x380, RZ, 0xc0, !PT ;  /* 0x000003808b8a7812 */ /* 0x000fe400078ec0ff */
[----:B------:R-:W-:Y:S01]  /*a3c0*/  LOP3.LUT P0, RZ, R204, 0x3, RZ, 0xc0, !PT ;  /* 0x00000003ccff7812 */ /* 0x000fe2000780c0ff */
[----:B------:R1:W-:Y:S01]  /*a3d0*/  STSM.16.M88.4 [R158], R8 ;  /* 0x000000089e007844 */ /* 0x0003e20000000200 */
[----:B------:R-:W-:-:S02]  /*a3e0*/  SHF.R.U64 R138, R138, 0x3, RZ ;  /* 0x000000038a8a7819 */ /* 0x000fc400000012ff */
[----:B------:R-:W-:Y:S02]  /*a3f0*/  MOV R156, R156 ;  /* 0x0000009c009c7202 */ /* 0x000fe40000000f00 */
[----:B------:R-:W-:Y:S02]  /*a400*/  F2FP.F16.F32.PACK_AB R12, R105, R197 ;  /* 0x000000c5690c723e */ /* 0x000fe400000000ff */
[----:B------:R-:W-:Y:S02]  /*a410*/  F2FP.F16.F32.PACK_AB R13, R68, R64 ;  /* 0x00000040440d723e */ /* 0x000fe400000000ff */
[----:B0-----:R-:W-:Y:S02]  /*a420*/  LEA R34, P3, R24, UR6, 0x2 ;  /* 0x0000000618227c11 */ /* 0x001fe4000f8610ff */
[----:B------:R-:W-:Y:S02]  /*a430*/  F2FP.F16.F32.PACK_AB R14, R109, R198 ;  /* 0x000000c66d0e723e */ /* 0x000fe400000000ff */
[----:B------:R-:W-:Y:S01]  /*a440*/  F2FP.F16.F32.PACK_AB R15, R76, R72 ;  /* 0x000000484c0f723e */ /* 0x000fe200000000ff */
[----:B------:R-:W-:Y:S01]  /*a450*/  SHFL.IDX PT, R46, R34, RZ, 0x1c1f ;  /* 0x001c1fff222e7589 */ /* 0x000fe200000e0000 */
[----:B------:R-:W-:Y:S01]  /*a460*/  LOP3.LUT R138, R138, R139, RZ, 0x3c, !PT ;  /* 0x0000008b8a8a7212 */ /* 0x000fe200078e3cff */
[----:B-1----:R-:W-:Y:S01]  /*a470*/  IMAD.IADD R9, R25, 0x1, R37 ;  /* 0x0000000119097824 */ /* 0x002fe200078e0225 */
[----:B------:R-:W-:Y:S01]  /*a480*/  MOV R152, R152 ;  /* 0x0000009800987202 */ /* 0x000fe20000000f00 */
[----:B------:R-:W-:Y:S01]  /*a490*/  VIADD R8, R26, 0x8 ;  /* 0x000000081a087836 */ /* 0x000fe20000000000 */
[----:B------:R0:W-:Y:S01]  /*a4a0*/  STSM.16.M88.4 [R156], R12 ;  /* 0x0000000c9c007844 */ /* 0x0001e20000000200 */
[----:B------:R-:W-:Y:S01]  /*a4b0*/  IMAD.X R139, RZ, RZ, R173, P1 ;  /* 0x000000ffff8b7224 */ /* 0x000fe200008e06ad */
[----:B------:R-:W-:-:S02]  /*a4c0*/  LEA.HI.X R35, R24, UR7, R9, 0x2, P3 ;  /* 0x0000000718237c11 */ /* 0x000fc400098f1409 */
[-C--:B------:R-:W-:Y:S01]  /*a4d0*/  ISETP.GE.OR P1, PT, R26, R7.reuse, P0 ;  /* 0x000000071a00720c */ /* 0x080fe20000726670 */
[----:B------:R-:W-:Y:S01]  /*a4e0*/  SHFL.IDX PT, R50, R34, 0x1, 0x1c1f ;  /* 0x003c1f0022327f89 */ /* 0x000fe200000e0000 */
[----:B------:R-:W-:Y:S02]  /*a4f0*/  ISETP.GE.OR P0, PT, R8, R7, P0 ;  /* 0x000000070800720c */ /* 0x000fe40000706670 */
[----:B------:R-:W-:Y:S01]  /*a500*/  F2FP.F16.F32.PACK_AB R8, R113, R199 ;  /* 0x000000c77108723e */ /* 0x000fe200000000ff */
[----:B------:R-:W1:Y:S01]  /*a510*/  SHFL.IDX PT, R47, R35, RZ, 0x1c1f ;  /* 0x001c1fff232f7589 */ /* 0x000e6200000e0000 */
[----:B------:R-:W-:Y:S02]  /*a520*/  F2FP.F16.F32.PACK_AB R9, R84, R80 ;  /* 0x000000505409723e */ /* 0x000fe400000000ff */
[----:B------:R-:W-:Y:S01]  /*a530*/  F2FP.F16.F32.PACK_AB R10, R117, R201 ;  /* 0x000000c9750a723e */ /* 0x000fe200000000ff */
[----:B------:R-:W2:Y:S01]  /*a540*/  SHFL.IDX PT, R51, R35, 0x1, 0x1c1f ;  /* 0x003c1f0023337f89 */ /* 0x000ea200000e0000 */
[----:B------:R-:W-:-:S02]  /*a550*/  F2FP.F16.F32.PACK_AB R11, R92, R88 ;  /* 0x000000585c0b723e */ /* 0x000fc400000000ff */
[----:B------:R-:W-:Y:S02]  /*a560*/  MOV R150, R150 ;  /* 0x0000009600967202 */ /* 0x000fe40000000f00 */
[----:B0-----:R-:W-:Y:S01]  /*a570*/  F2FP.F16.F32.PACK_AB R12, R121, R202 ;  /* 0x000000ca790c723e */ /* 0x001fe200000000ff */
[----:B------:R0:W-:Y:S01]  /*a580*/  STSM.16.M88.4 [R152], R8 ;  /* 0x0000000898007844 */ /* 0x0001e20000000200 */
[----:B------:R-:W-:Y:S02]  /*a590*/  F2FP.F16.F32.PACK_AB R13, R100, R96 ;  /* 0x00000060640d723e */ /* 0x000fe400000000ff */
[----:B------:R-:W-:Y:S02]  /*a5a0*/  F2FP.F16.F32.PACK_AB R14, R125, R124 ;  /* 0x0000007c7d0e723e */ /* 0x000fe400000000ff */
[----:B------:R-:W-:Y:S02]  /*a5b0*/  F2FP.F16.F32.PACK_AB R15, R108, R104 ;  /* 0x000000686c0f723e */ /* 0x000fe400000000ff */
[----:B------:R-:W-:-:S02]  /*a5c0*/  F2FP.F16.F32.PACK_AB R24, R129, R128 ;  /* 0x000000808118723e */ /* 0x000fc400000000ff */
[----:B------:R-:W-:Y:S01]  /*a5d0*/  F2FP.F16.F32.PACK_AB R25, R116, R112 ;  /* 0x000000707419723e */ /* 0x000fe200000000ff */
[----:B------:R-:W-:Y:S01]  /*a5e0*/  STSM.16.M88.4 [R150], R12 ;  /* 0x0000000c96007844 */ /* 0x000fe20000000200 */
[----:B------:R-:W-:Y:S02]  /*a5f0*/  F2FP.F16.F32.PACK_AB R26, R133, R132 ;  /* 0x00000084851a723e */ /* 0x000fe400000000ff */
[----:B------:R-:W-:Y:S02]  /*a600*/  F2FP.F16.F32.PACK_AB R27, R174, R120 ;  /* 0x00000078ae1b723e */ /* 0x000fe400000000ff */
[----:B------:R-:W-:Y:S01]  /*a610*/  F2FP.F16.F32.PACK_AB R32, R137, R136 ;  /* 0x000000888920723e */ /* 0x000fe200000000ff */
[----:B0-----:R-:W0:Y:S01]  /*a620*/  @P2 LDC R9, c[0x0][0xbf0] ;  /* 0x0002fc00ff092b82 */ /* 0x001e220000000800 */
        /* <DEDUP_REMOVED lines=9> */
[----:B------:R-:W-:-:S02]  /*a6c0*/  IADD3 R31, P4, R172, 0x2000, RZ ;  /* 0x00002000ac1f7810 */ /* 0x000fc40007f9e0ff */
[C---:B------:R-:W-:Y:S01]  /*a6d0*/  IADD3 R99, P5, R172.reuse, 0x3000, RZ ;  /* 0x00003000ac637810 */ /* 0x040fe20007fbe0ff */
[----:B------:R-:W-:Y:S01]  /*a6e0*/  STSM.16.M88.4 [R3], R56 ;  /* 0x0000003803007844 */ /* 0x000fe20000000200 */
[----:B------:R-:W-:Y:S02]  /*a6f0*/  IADD3 R103, P6, R172, 0x4000, RZ ;  /* 0x00004000ac677810 */ /* 0x000fe40007fde0ff */
[----:B------:R-:W-:Y:S01]  /*a700*/  LOP3.LUT R30, R31, 0x380, RZ, 0xc0, !PT ;  /* 0x000003801f1e7812 */ /* 0x000fe200078ec0ff */
[----:B------:R-:W-:Y:S01]  /*a710*/  BAR.SYNC.DEFER_BLOCKING 0x1, 0x100 ;  /* 0x0044000000007b1d */ /* 0x000fe20000010000 */
[----:B------:R-:W-:Y:S02]  /*a720*/  LOP3.LUT R98, R99, 0x380, RZ, 0xc0, !PT ;  /* 0x0000038063627812 */ /* 0x000fe400078ec0ff */
[----:B------:R-:W-:Y:S01]  /*a730*/  LOP3.LUT R102, R103, 0x380, RZ, 0xc0, !PT ;  /* 0x0000038067667812 */ /* 0x000fe200078ec0ff */
[----:B---3--:R-:W-:Y:S01]  /*a740*/  IMAD R0, R23, 0x20, R200 ;  /* 0x0000002017007824 */ /* 0x008fe200078e02c8 */
[----:B------:R-:W-:-:S02]  /*a750*/  SHF.R.U64 R30, R30, 0x3, RZ ;  /* 0x000000031e1e7819 */ /* 0x000fc400000012ff */
[----:B------:R-:W-:Y:S02]  /*a760*/  SHF.R.U64 R98, R98, 0x3, RZ ;  /* 0x0000000362627819 */ /* 0x000fe400000012ff */
[----:B------:R-:W-:Y:S01]  /*a770*/  SHF.R.U64 R102, R102, 0x3, RZ ;  /* 0x0000000366667819 */ /* 0x000fe200000012ff */
[----:B------:R-:W-:Y:S01]  /*a780*/  UIMAD UR5, UR10, UR8, URZ ;  /* 0x000000080a0572a4 */ /* 0x000fe2000f8e023f */
[----:B------:R-:W-:Y:S01]  /*a790*/  LOP3.LUT R30, R30, R31, RZ, 0x3c, !PT ;  /* 0x0000001f1e1e7212 */ /* 0x000fe200078e3cff */
[--C-:B------:R-:W-:Y:S01]  /*a7a0*/  IMAD.X R31, RZ, RZ, R173.reuse, P4 ;  /* 0x000000ffff1f7224 */ /* 0x100fe200020e06ad */
[----:B------:R-:W-:Y:S01]  /*a7b0*/  LOP3.LUT R98, R98, R99, RZ, 0x3c, !PT ;  /* 0x0000006362627212 */ /* 0x000fe200078e3cff */
[--C-:B------:R-:W-:Y:S01]  /*a7c0*/  IMAD.X R99, RZ, RZ, R173.reuse, P5 ;  /* 0x000000ffff637224 */ /* 0x100fe200028e06ad */
[----:B------:R-:W-:Y:S01]  /*a7d0*/  LOP3.LUT R102, R102, R103, RZ, 0x3c, !PT ;  /* 0x0000006766667212 */ /* 0x000fe200078e3cff */
[----:B------:R-:W-:Y:S01]  /*a7e0*/  IMAD.X R103, RZ, RZ, R173, P6 ;  /* 0x000000ffff677224 */ /* 0x000fe200030e06ad */
[----:B------:R-:W-:-:S02]  /*a7f0*/  IADD3 R123, P4, R172, 0x9000, RZ ;  /* 0x00009000ac7b7810 */ /* 0x000fc40007f9e0ff */
[C---:B------:R-:W-:Y:S01]  /*a800*/  LOP3.LUT R29, R172.reuse, 0x380, RZ, 0xc0, !PT ;  /* 0x00000380ac1d7812 */ /* 0x040fe200078ec0ff */
[----:B-1----:R-:W-:Y:S01]  /*a810*/  @!P1 ST.E desc[UR46][R46.64], R6 ;  /* 0x000000062e009985 */ /* 0x002fe2000c10192e */
[C---:B------:R-:W-:Y:S01]  /*a820*/  IADD3 R127, P5, R172.reuse, 0xa000, RZ ;  /* 0x0000a000ac7f7810 */ /* 0x040fe20007fbe0ff */
[----:B------:R-:W-:Y:S01]  /*a830*/  UIMAD.WIDE.U32 UR6, UR39, UR8, URZ ;  /* 0x00000008270672a5 */ /* 0x000fe2000f8e003f */
[----:B------:R-:W-:Y:S01]  /*a840*/  IADD3 R131, P6, R172, 0xb000, RZ ;  /* 0x0000b000ac837810 */ /* 0x000fe20007fde0ff */
[----:B--2---:R1:W-:Y:S01]  /*a850*/  @!P0 ST.E desc[UR46][R50.64], R5 ;  /* 0x0000000532008985 */ /* 0x0043e2000c10192e */
[----:B------:R-:W-:Y:S01]  /*a860*/  UIMAD UR5, UR39, UR9, UR5 ;  /* 0x00000009270572a4 */ /* 0x000fe2000f8e0205 */
[----:B------:R-:W-:Y:S01]  /*a870*/  LOP3.LUT R122, R123, 0x380, RZ, 0xc0, !PT ;  /* 0x000003807b7a7812 */ /* 0x000fe200078ec0ff */
[----:B------:R-:W-:Y:S01]  /*a880*/  ULDC.64 UR10, c[0x0][0xaf0] ;  /* 0x0002bc00000a7ab9 */ /* 0x000fe20000000a00 */
[----:B------:R-:W-:Y:S02]  /*a890*/  LOP3.LUT R126, R127, 0x380, RZ, 0xc0, !PT ;  /* 0x000003807f7e7812 */ /* 0x000fe400078ec0ff */
[----:B------:R-:W-:-:S02]  /*a8a0*/  LOP3.LUT R130, R131, 0x380, RZ, 0xc0, !PT ;  /* 0x0000038083827812 */ /* 0x000fc400078ec0ff */
[----:B------:R-:W-:Y:S01]  /*a8b0*/  SHF.R.U64 R29, R29, 0x3, RZ ;  /* 0x000000031d1d7819 */ /* 0x000fe200000012ff */
[----:B-1----:R-:W1:Y:S01]  /*a8c0*/  @P2 LDC R5, c[0x0][0xbec] ;  /* 0x0002fb00ff052b82 */ /* 0x002e620000000800 */
[----:B------:R-:W-:Y:S01]  /*a8d0*/  VIADD R6, R0, UR44 ;  /* 0x0000002c00067c36 */ /* 0x000fe20008000000 */
[----:B------:R-:W-:Y:S01]  /*a8e0*/  UIMAD UR8, UR12, UR10, URZ ;  /* 0x0000000a0c0872a4 */ /* 0x000fe2000f8e023f */
[----:B------:R-:W-:Y:S01]  /*a8f0*/  SHF.R.U64 R122, R122, 0x3, RZ ;  /* 0x000000037a7a7819 */ /* 0x000fe200000012ff */
[----:B------:R-:W-:Y:S01]  /*a900*/  UIADD3 UR7, UR7, UR5, URZ ;  /* 0x0000000507077290 */ /* 0x000fe2000fffe03f */
[----:B------:R-:W-:Y:S01]  /*a910*/  IMAD.MOV.U32 R3, RZ, RZ, R6 ;  /* 0x000000ffff037224 */ /* 0x000fe200078e0006 */
[----:B------:R-:W-:Y:S01]  /*a920*/  UIMAD UR5, UR42, UR11, UR8 ;  /* 0x0000000b2a0572a4 */ /* 0x000fe2000f8e0208 */
[----:B------:R-:W-:Y:S01]  /*a930*/  SHF.R.U64 R126, R126, 0x3, RZ ;  /* 0x000000037e7e7819 */ /* 0x000fe200000012ff */
[----:B------:R-:W-:Y:S01]  /*a940*/  UIMAD.WIDE.U32 UR42, UR42, UR10, UR6 ;  /* 0x0000000a2a2a72a5 */ /* 0x000fe2000f8e0006 */
[----:B------:R-:W-:Y:S01]  /*a950*/  SHF.R.U64 R130, R130, 0x3, RZ ;  /* 0x0000000382827819 */ /* 0x000fe200000012ff */
[----:B------:R2:W5:Y:S01]  /*a960*/  LD.E.128 R40, desc[UR46][R20.64] ;  /* 0x0000002e14287980 */ /* 0x000562000c101d00 */
[----:B------:R-:W-:Y:S01]  /*a970*/  LOP3.LUT R122, R122, R123, RZ, 0x3c, !PT ;  /* 0x0000007b7a7a7212 */ /* 0x000fe200078e3cff */
[----:B------:R-:W-:Y:S01]  /*a980*/  UIADD3 UR5, UR43, UR5, URZ ;  /* 0x000000052b057290 */ /* 0x000fe2000fffe03f */
[----:B------:R-:W-:Y:S01]  /*a990*/  LOP3.LUT R126, R126, R127, RZ, 0x3c, !PT ;  /* 0x0000007f7e7e7212 */ /* 0x000fe200078e3cff */
[--C-:B------:R-:W-:Y:S01]  /*a9a0*/  IMAD.X R123, RZ, RZ, R173.reuse, P4 ;  /* 0x000000ffff7b7224 */ /* 0x100fe200020e06ad */
[----:B------:R-:W-:Y:S01]  /*a9b0*/  LOP3.LUT R130, R130, R131, RZ, 0x3c, !PT ;  /* 0x0000008382827212 */ /* 0x000fe200078e3cff */
[--C-:B------:R-:W-:Y:S01]  /*a9c0*/  IMAD.X R127, RZ, RZ, R173.reuse, P5 ;  /* 0x000000ffff7f7224 */ /* 0x100fe200028e06ad */
[----:B------:R-:W-:Y:S01]  /*a9d0*/  LOP3.LUT R28, R29, R172, RZ, 0x3c, !PT ;  /* 0x000000ac1d1c7212 */ /* 0x000fe200078e3cff */
[--C-:B------:R-:W-:Y:S01]  /*a9e0*/  IMAD.X R131, RZ, RZ, R173.reuse, P6 ;  /* 0x000000ffff837224 */ /* 0x100fe200030e06ad */
[----:B------:R-:W-:Y:S01]  /*a9f0*/  ULDC.64 UR6, c[0x0][0xae0] ;  /* 0x0002b80000067ab9 */ /* 0x000fe20000000a00 */
[----:B------:R-:W-:Y:S01]  /*aa00*/  IMAD.MOV.U32 R29, RZ, RZ, R173 ;  /* 0x000000ffff1d7224 */ /* 0x000fe200078e00ad */
[----:B------:R2:W5:Y:S01]  /*aa10*/  LD.E.128 R52, desc[UR46][R30.64] ;  /* 0x0000002e1e347980 */ /* 0x000562000c101d00 */
[----:B-1----:R-:W-:-:S03]  /*aa20*/  @P2 IMAD.HI.U32 R0, R6, R5, RZ ;  /* 0x0000000506002227 */ /* 0x002fc600078e00ff */
[----:B------:R2:W5:Y:S02]  /*aa30*/  LD.E.128 R36, desc[UR46][R28.64] ;  /* 0x0000002e1c247980 */ /* 0x000564000c101d00 */
[----:B0-----:R-:W-:Y:S01]  /*aa40*/  @P2 SHF.R.U32.HI R3, RZ, R9, R0 ;  /* 0x00000009ff032219 */ /* 0x001fe20000011600 */
[----:B------:R-:W-:Y:S01]  /*aa50*/  IMAD.U32 R4, RZ, RZ, UR42 ;  /* 0x0000002aff047e24 */ /* 0x000fe2000f8e00ff */
        /* <DEDUP_REMOVED lines=67> */
.L_x_4184:
[----:B------:R-:W-:Y:S05]  /*ae90*/  BSYNC B1 ;  /* 0x0000000000017941 */ /* 0x000fea0003800000 */
.L_x_4183:
[----:B-1-3--:R1:W3:Y:S01]  /*aea0*/  SHFL.IDX PT, R13, R3, 0x1, 0x181f ;  /* 0x00381f00030d7f89 */ /* 0x00a2e200000e0000 */
[----:B------:R-:W-:Y:S03]  /*aeb0*/  BSSY B1, `(.L_x_4185) ;  /* 0x0000014000017945 */ /* 0x000fe60003800000 */
[----:B------:R1:W4:Y:S01]  /*aec0*/  SHFL.IDX PT, R11, R6, 0x1, 0x181f ;  /* 0x00381f00060b7f89 */ /* 0x00032200000e0000 */
[----:B------:R-:W-:Y:S05]  /*aed0*/  @P1 BRA `(.L_x_4186) ;  /* 0x0000000000441947 */ /* 0x000fea0003800000 */
[----:B------:R-:W-:Y:S02]  /*aee0*/  ULDC UR5, c[0x0][0xac8] ;  /* 0x0002b20000057ab9 */ /* 0x000fe40000000800 */
[----:B------:R-:W-:Y:S02]  /*aef0*/  ISETP.GE.AND P4, PT, R2, UR5, PT ;  /* 0x0000000502007c0c */ /* 0x000fe4000bf86270 */
[----:B------:R-:W-:Y:S02]  /*af00*/  ISETP.GE.AND P3, PT, R19, UR5, PT ;  /* 0x0000000513007c0c */ /* 0x000fe4000bf66270 */
[----:B------:R-:W-:Y:S02]  /*af10*/  ISETP.GE.AND P2, PT, R18, UR5, PT ;  /* 0x0000000512007c0c */ /* 0x000fe4000bf46270 */
[----:B------:R-:W-:-:S07]  /*af20*/  ISETP.GE.AND P1, PT, R22, UR5, PT ;  /* 0x0000000516007c0c */ /* 0x000fce000bf26270 */
[CC--:B----4-:R-:W-:Y:S02]  /*af30*/  @!P4 LEA R4, P6, R2.reuse, R11.reuse, 0x1 ;  /* 0x0000000b0204c211 */ /* 0x0d0fe400078c08ff */
[C---:B------:R-:W-:Y:S02]  /*af40*/  @!P3 LEA R8, P5, R19.reuse, R11, 0x1 ;  /* 0x0000000b1308b211 */ /* 0x040fe400078a08ff */
[----:B---3--:R-:W-:Y:S02]  /*af50*/  @!P4 LEA.HI.X R5, R2, R13, R211, 0x1, P6 ;  /* 0x0000000d0205c211 */ /* 0x008fe400030f0cd3 */
        /* <DEDUP_REMOVED lines=9> */
.L_x_4186:
[----:B------:R-:W-:Y:S05]  /*aff0*/  BSYNC B1 ;  /* 0x0000000000017941 */ /* 0x000fea0003800000 */
.L_x_4185:
[----:B---3--:R3:W0:Y:S01]  /*b000*/  SHFL.IDX PT, R13, R3, 0x2, 0x181f ;  /* 0x00581f00030d7f89 */ /* 0x00862200000e0000 */
        /* <DEDUP_REMOVED lines=14> */
[----:B-----5:R0:W-:Y:S01]  /*b0f0*/  @!P3 ST.E.128 desc[UR46][R4.64], R52 ;  /* 0x000000340400b985 */ /* 0x0201e2000c101d2e */
[----:B----4-:R-:W-:-:S02]  /*b100*/  @!P1 LEA.HI.X R11, R18, R13, R209, 0x1, P4 ;  /* 0x0000000d120b9211 */ /* 0x010fc400020f0cd1 */
[----:B------:R-:W-:Y:S01]  /*b110*/  @!P0 LEA.HI.X R13, R22, R13, R208, 0x1, P6 ;  /* 0x0000000d160d8211 */ /* 0x000fe200030f0cd0 */
[----:B------:R0:W-:Y:S04]  /*b120*/  @!P2 ST.E.128 desc[UR46][R8.64], R108 ;  /* 0x0000006c0800a985 */ /* 0x0001e8000c101d2e */
[----:B------:R0:W-:Y:S04]  /*b130*/  @!P1 ST.E.128 desc[UR46][R10.64], R124 ;  /* 0x0000007c0a009985 */ /* 0x0001e8000c101d2e */
[----:B------:R0:W-:Y:S02]  /*b140*/  @!P0 ST.E.128 desc[UR46][R12.64], R140 ;  /* 0x0000008c0c008985 */ /* 0x0001e4000c101d2e */
.L_x_4188:
[----:B------:R-:W-:Y:S05]  /*b150*/  BSYNC B1 ;  /* 0x0000000000017941 */ /* 0x000fea0003800000 */
.L_x_4187:
[----:B------:R-:W-:Y:S01]  /*b160*/  VIADD R0, R14, 0x60 ;  /* 0x000000600e007836 */ /* 0x000fe20000000000 */
[----:B-123--:R-:W1:Y:S04]  /*b170*/  SHFL.IDX PT, R3, R3, 0x3, 0x181f ;  /* 0x00781f0003037f89 */ /* 0x00ee6800000e0000 */
[----:B------:R-:W-:Y:S01]  /*b180*/  ISETP.GE.AND P0, PT, R0, R7, PT ;  /* 0x000000070000720c */ /* 0x000fe20003f06270 */
[----:B0---4-:R0:W2:-:S12]  /*b190*/  SHFL.IDX PT, R11, R6, 0x3, 0x181f ;  /* 0x00781f00060b7f89 */ /* 0x01109800000e0000 */
        /* <DEDUP_REMOVED lines=20> */
.L_x_4182:
        /* <DEDUP_REMOVED lines=50> */
.L_x_4191:
[----:B------:R-:W-:Y:S05]  /*b600*/  BSYNC B1 ;  /* 0x0000000000017941 */ /* 0x000fea0003800000 */
.L_x_4190:
        /* <DEDUP_REMOVED lines=11> */
[----:B-1----:R-:W-:-:S03]  /*b6c0*/  @P1 SHF.R.U32.HI R3, RZ, R11, R0 ;  /* 0x0000000bff031219 */ /* 0x002fc60000011600 */
[----:B------:R-:W-:Y:S01]  /*b6d0*/  UIMAD UR5, UR42, UR11, UR5 ;  /* 0x0000000b2a0572a4 */ /* 0x000fe2000f8e0205 */
[--C-:B------:R-:W-:Y:S01]  /*b6e0*/  SHF.R.S32.HI R0, RZ, 0x1f, R3.reuse ;  /* 0x0000001fff007819 */ /* 0x100fe20000011403 */
[----:B------:R-:W-:Y:S01]  /*b6f0*/  UIMAD.WIDE.U32 UR42, UR42, UR10, UR6 ;  /* 0x0000000a2a2a72a5 */ /* 0x000fe2000f8e0006 */
[----:B------:R-:W-:Y:S02]  /*b700*/  IMAD.MOV R7, RZ, RZ, -R3 ;  /* 0x000000ffff077224 */ /* 0x000fe400078e0a03 */
[----:B------:R-:W-:Y:S01]  /*b710*/  ULDC.64 UR6, c[0x0][0xae0] ;  /* 0x0002b80000067ab9 */ /* 0x000fe20000000a00 */
[----:B------:R-:W-:Y:S01]  /*b720*/  UIADD3 UR5, UR43, UR5, URZ ;  /* 0x000000052b057290 */ /* 0x000fe2000fffe03f */
[----:B------:R-:W-:Y:S02]  /*b730*/  IMAD R0, R0, UR6, RZ ;  /* 0x0000000600007c24 */ /* 0x000fe4000f8e02ff */
[----:B------:R-:W-:Y:S02]  /*b740*/  IMAD R7, R10, R7, R8 ;  /* 0x000000070a077224 */ /* 0x000fe400078e0208 */
[----:B------:R-:W-:-:S02]  /*b750*/  IMAD.U32 R5, RZ, RZ, UR43 ;  /* 0x0000002bff057e24 */ /* 0x000fc4000f8e00ff */
[----:B------:R-:W-:Y:S02]  /*b760*/  IMAD.U32 R4, RZ, RZ, UR42 ;  /* 0x0000002aff047e24 */ /* 0x000fe4000f8e00ff */
[----:B------:R-:W-:Y:S01]  /*b770*/  IMAD.U32 R5, RZ, RZ, UR5 ;  /* 0x00000005ff057e24 */ /* 0x000fe2000f8e00ff */
[----:B------:R-:W-:Y:S01]  /*b780*/  ULDC UR5, c[0x0][0xa88] ;  /* 0x0002a20000057ab9 */ /* 0x000fe20000000800 */
[C---:B------:R-:W-:Y:S01]  /*b790*/  IMAD R9, R3.reuse, UR7, R0 ;  /* 0x0000000703097c24 */ /* 0x040fe2000f8e0200 */
[----:B------:R-:W-:Y:S01]  /*b7a0*/  SHF.R.S32.HI R0, RZ, 0x1f, R7 ;  /* 0x0000001fff007819 */ /* 0x000fe20000011407 */
[----:B------:R-:W-:Y:S01]  /*b7b0*/  IMAD.WIDE.U32 R4, R3, UR6, R4 ;  /* 0x0000000603047c25 */ /* 0x000fe2000f8e0004 */
[----:B------:R-:W-:-:S03]  /*b7c0*/  ULDC.64 UR6, c[0x0][0xad8] ;  /* 0x0002b60000067ab9 */ /* 0x000fc60000000a00 */
        /* <DEDUP_REMOVED lines=35> */
.L_x_4193:
[----:B------:R-:W-:Y:S05]  /*ba00*/  BSYNC B1 ;  /* 0x0000000000017941 */ /* 0x000fea0003800000 */
.L_x_4192:
        /* <DEDUP_REMOVED lines=21> */
.L_x_4195:
[----:B------:R-:W-:Y:S05]  /*bb60*/  BSYNC B1 ;  /* 0x0000000000017941 */ /* 0x000fea0003800000 */
.L_x_4194:
        /* <DEDUP_REMOVED lines=21> */
.L_x_4197:
[----:B------:R-:W-:Y:S05]  /*bcc0*/  BSYNC B1 ;  /* 0x0000000000017941 */ /* 0x000fea0003800000 */
.L_x_4196:
[----:B------:R-:W-:Y:S01]  /*bcd0*/  VIADD R0, R8, 0x60 ;  /* 0x0000006008007836 */ /* 0x000fe20000000000 */
[----:B0-----:R0:W0:Y:S04]  /*bce0*/  SHFL.IDX PT, R3, R7, 0x3, 0x181f ;  /* 0x00781f0007037f89 */ /* 0x00102800000e0000 */
[----:B------:R-:W-:Y:S01]  /*bcf0*/  ISETP.GE.AND P0, PT, R0, R9, PT ;  /* 0x000000090000720c */ /* 0x000fe20003f06270 */
[----:B-1-3--:R1:W3:-:S12]  /*bd00*/  SHFL.IDX PT, R5, R6, 0x3, 0x181f ;  /* 0x00781f0006057f89 */ /* 0x00a2d800000e0000 */
[----:B-1----:R-:W-:Y:S05]  /*bd10*/  @P0 BRA `(.L_x_4189) ;  /* 0x0000000000440947 */ /* 0x002fea0003800000 */
[----:B------:R-:W-:Y:S02]  /*bd20*/  ULDC UR5, c[0x0][0xac8] ;  /* 0x0002b20000057ab9 */ /* 0x000fe40000000800 */
[----:B------:R-:W-:Y:S02]  /*bd30*/  ISETP.GE.AND P3, PT, R2, UR5, PT ;  /* 0x0000000502007c0c */ /* 0x000fe4000bf66270 */
[----:B------:R-:W-:Y:S02]  /*bd40*/  ISETP.GE.AND P2, PT, R19, UR5, PT ;  /* 0x0000000513007c0c */ /* 0x000fe4000bf46270 */
[----:B------:R-:W-:Y:S02]  /*bd50*/  ISETP.GE.AND P1, PT, R18, UR5, PT ;  /* 0x0000000512007c0c */ /* 0x000fe4000bf26270 */
[----:B------:R-:W-:-:S07]  /*bd60*/  ISETP.GE.AND P0, PT, R22, UR5, PT ;  /* 0x0000000516007c0c */ /* 0x000fce000bf06270 */
[-C--:B--234-:R-:W-:Y:S02]  /*bd70*/  @!P3 LEA R6, P6, R2, R5.reuse, 0x1 ;  /* 0x000000050206b211 */ /* 0x09cfe400078c08ff */
        /* <DEDUP_REMOVED lines=11> */
.L_x_4189:
[----:B------:R-:W-:Y:S05]  /*be30*/  BSYNC B0 ;  /* 0x0000000000007941 */ /* 0x000fea0003800000 */
.L_x_4181:
[----:B------:R-:W-:Y:S02]  /*be40*/  ULDC UR5, c[0x0][0xc38] ;  /* 0x00030e0000057ab9 */ /* 0x000fe40000000800 */
[----:B------:R-:W-:-:S06]  /*be50*/  UISETP.GE.AND UP0, UPT, UR4, UR5, UPT ;  /* 0x000000050400728c */ /* 0x000fcc000bf06270 */
[----:B------:R-:W-:-:S13]  /*be60*/  PLOP3.LUT P0, PT, PT, PT, UP0, 0x80, 0x0 ;  /* 0x000000000000781c */ /* 0x000fda0003f0f008 */
[----:B------:R-:W-:Y:S05]  /*be70*/  @!P0 BRA `(.L_x_4198) ;  /* 0xffffff4c00dc8947 */ /* 0x000fea000383ffff */
[----:B------:R-:W-:Y:S05]  /*be80*/  EXIT ;  /* 0x000000000000794d */ /* 0x000fea0003800000 */
.L_x_4146:
[----:B------:R-:W-:-:S08]  /*be90*/  NOP ;  /* 0x0000000000007918 */ /* 0x000fd00000000000 */
[----:B------:R-:W0:-:S00]  /*bea0*/  USETMAXREG.DEALLOC.CTAPOOL 0x18 ;  /* 0x00000018000079c8 */ /* 0x000e0000080e0500 */
[----:B0-----:R-:W-:-:S06]  /*beb0*/  LOP3.LUT R0, R0, 0x3, RZ, 0xc0, !PT ;  /* 0x0000000300007812 */ /* 0x001fcc00078ec0ff */
[----:B------:R-:W0:Y:S01]  /*bec0*/  S2UR UR6, SR_CTAID.X ;  /* 0x00000000000679c3 */ /* 0x000e220000002500 */
[----:B------:R-:W-:Y:S01]  /*bed0*/  IMAD.MOV.U32 R18, RZ, RZ, RZ ;  /* 0x000000ffff127224 */ /* 0x000fe200078e00ff */
[----:B------:R-:W1:Y:S02]  /*bee0*/  SHFL.IDX PT, R0, R0, RZ, 0x1f ;  /* 0x00001fff00007589 */ /* 0x000e6400000e0000 */
[----:B-1----:R-:W-:-:S04]  /*bef0*/  ISETP.NE.AND P0, PT, R0, RZ, PT ;  /* 0x000000ff0000720c */ /* 0x002fc80003f05270 */
[----:B------:R-:W0:Y:S01]  /*bf00*/  LDC R0, c[0x0][0xc38] ;  /* 0x00030e00ff007b82 */ /* 0x000e220000000800 */
[----:B------:R-:W-:-:S05]  /*bf10*/  P2R R2, PR, RZ, 0x1 ;  /* 0x00000001ff027803 */ /* 0x000fca0000000000 */
[----:B------:R1:W-:Y:S03]  /*bf20*/  STL [R1+0x20], R2 ;  /* 0x0000200201007387 */ /* 0x0003e60000100800 */
[----:B------:R-:W-:Y:S06]  /*bf30*/  @P0 BAR.ARV 0x4, 0x180 ;  /* 0x0106000000000b1d */ /* 0x000fec0000002000 */
[----:B------:R1:W-:Y:S01]  /*bf40*/  STL [R1+0x1c], RZ ;  /* 0x00001cff01007387 */ /* 0x0003e20000100800 */
[----:B0-----:R-:W-:Y:S01]  /*bf50*/  ISETP.LE.AND P0, PT, R0, UR6, PT ;  /* 0x0000000600007c0c */ /* 0x001fe2000bf03270 */
[----:B------:R-:W-:-:S05]  /*bf60*/  IMAD.MOV.U32 R0, RZ, RZ, 0x1 ;  /* 0x00000001ff007424 */ /* 0x000fca00078e00ff */
[----:B------:R1:W-:Y:S07]  /*bf70*/  STL [R1], R0 ;  /* 0x0000000001007387 */ /* 0x0003ee0000100800 */
[----:B------:R-:W-:Y:S05]  /*bf80*/  @P0 BRA `(.L_x_4199) ;  /* 0x0000004000c40947 */ /* 0x000fea0003800000 */
[----:B------:R-:W0:Y:S01]  /*bf90*/  S2R R5, SR_TID.X ;  /* 0x0000000000057919 */ /* 0x000e220000002100 */
[----:B------:R-:W2:Y:S01]  /*bfa0*/  S2UR UR5, SR_CgaCtaId ;  /* 0x00000000000579c3 */ /* 0x000ea20000008800 */
[----:B------:R-:W-:Y:S01]  /*bfb0*/  UMOV UR4, 0x400 ;  /* 0x0000040000047882 */ /* 0x000fe20000000000 */
[----:B------:R-:W-:Y:S01]  /*bfc0*/  IMAD.MOV.U32 R18, RZ, RZ, RZ ;  /* 0x000000ffff127224 */ /* 0x000fe200078e00ff */
[----:B------:R-:W-:Y:S01]  /*bfd0*/  ULDC UR41, c[0x0][0xc] ;  /* 0x0000030000297ab9 */ /* 0x000fe20000000800 */
[----:B------:R-:W-:Y:S01]  /*bfe0*/  ULDC.64 UR44, c[0x0][0x198] ;  /* 0x00006600002c7ab9 */ /* 0x000fe20000000a00 */
[----:B--2---:R-:W-:-:S06]  /*bff0*/  ULEA UR4, UR5, UR4, 0x18 ;  /* 0x0000000405047291 */ /* 0x004fcc000f8ec03f */
[----:B------:R-:W-:Y:S01]  /*c000*/  IMAD.U32 R17, RZ, RZ, UR4 ;  /* 0x00000004ff117e24 */ /* 0x000fe2000f8e00ff */
[C---:B0-----:R-:W-:Y:S01]  /*c010*/  LOP3.LUT R4, R5.reuse, 0x7f, RZ, 0xc0, !PT ;  /* 0x0000007f05047812 */ /* 0x041fe200078ec0ff */
[----:B-1----:R-:W-:-:S05]  /*c020*/  IMAD.SHL.U32 R0, R5, 0x8, RZ ;  /* 0x0000000805007824 */ /* 0x002fca00078e00ff */
[----:B------:R-:W-:-:S04]  /*c030*/  LOP3.LUT R2, R0, 0x1f8, RZ, 0xc0, !PT ;  /* 0x000001f800027812 */ /* 0x000fc800078ec0ff */
        /* <DEDUP_REMOVED lines=9> */
[----:B------:R0:W-:Y:S04]  /*c0d0*/  STL [R1+0x14], R3 ;  /* 0x0000140301007387 */ /* 0x0001e80000100800 */
[----:B------:R0:W-:Y:S04]  /*c0e0*/  STL [R1+0x10], R2 ;  /* 0x0000100201007387 */ /* 0x0001e80000100800 */
[----:B------:R0:W-:Y:S04]  /*c0f0*/  STL [R1], R0 ;  /* 0x0000000001007387 */ /* 0x0001e80000100800 */
[----:B------:R0:W-:Y:S02]  /*c100*/  STL [R1+0x1c], RZ ;  /* 0x00001cff01007387 */ /* 0x0001e40000100800 */
.L_x_4289:
        /* <DEDUP_REMOVED lines=23> */
.L_x_4200:
[----:B------:R-:W-:Y:S01]  /*c280*/  ULDC UR9, c[0x0][0xc54] ;  /* 0x0003150000097ab9 */ /* 0x000fe20000000800 */
[----:B------:R-:W-:Y:S01]  /*c290*/  UMOV UR5, UR8 ;  /* 0x0000000800057c82 */ /* 0x000fe20008000000 */
[----:B------:R-:W-:-:S11]  /*c2a0*/  UISETP.NE.AND UP0, UPT, UR9, 0x1, UPT ;  /* 0x000000010900788c */ /* 0x000fd6000bf05270 */
[----:B------:R-:W-:Y:S02]  /*c2b0*/  @UP0 ULDC.64 UR10, c[0x0][0xc58] ;  /* 0x00031600000a0ab9 */ /* 0x000fe40000000a00 */
[----:B------:R-:W-:-:S04]  /*c2c0*/  UIMAD.WIDE.U32 UR6, UR8, UR10, URZ ;  /* 0x0000000a080672a5 */ /* 0x000fc8000f8e003f */
[----:B------:R-:W-:-:S04]  /*c2d0*/  @UP0 USHF.R.U32.HI UR5, URZ, UR11, UR7 ;  /* 0x0000000b3f050299 */ /* 0x000fc80008011607 */
[----:B------:R-:W-:-:S12]  /*c2e0*/  UIMAD UR6, UR5, UR9, URZ ;  /* 0x00000009050672a4 */ /* 0x000fd8000f8e023f */
.L_x_4201:
[----:B------:R-:W-:Y:S01]  /*c2f0*/  ULOP3.LUT UR39, URZ, UR5, URZ, 0x33, !UPT ;  /* 0x000000053f277292 */ /* 0x000fe2000f8e333f */
[----:B------:R-:W-:Y:S01]  /*c300*/  BSSY B7, `(.L_x_4202) ;  /* 0x00003dc000077945 */ /* 0x000fe20003800000 */
[----:B------:R-:W-:Y:S01]  /*c310*/  ULDC UR7, c[0x0][0x448] ;  /* 0x0001120000077ab9 */ /* 0x000fe20000000800 */
[----:B------:R-:W-:Y:S01]  /*c320*/  ULDC UR5, c[0x0][0xc3c] ;  /* 0x00030f0000057ab9 */ /* 0x000fe20000000800 */
[----:B------:R-:W-:Y:S02]  /*c330*/  UISETP.NE.AND UP1, UPT, UR7, 0x1, UPT ;  /* 0x000000010700788c */ /* 0x000fe4000bf25270 */
[----:B------:R-:W-:Y:S01]  /*c340*/  UIADD3 UR39, UR39, UR5, URZ ;  /* 0x0000000527277290 */ /* 0x000fe2000fffe03f */
[----:B------:R-:W-:Y:S01]  /*c350*/  ULDC.64 UR10, c[0x0][0x418] ;  /* 0x00010600000a7ab9 */ /* 0x000fe20000000a00 */
[----:B------:R-:W-:Y:S02]  /*c360*/  UIADD3 UR5, UR8, -UR6, URZ ;  /* 0x8000000608057290 */ /* 0x000fe4000fffe03f */
[----:B------:R-:W-:-:S02]  /*c370*/  UISETP.NE.U32.AND UP0, UPT, UR10, URZ, UPT ;  /* 0x0000003f0a00728c */ /* 0x000fc4000bf05070 */
[----:B------:R-:W-:Y:S02]  /*c380*/  USHF.L.U32 UR8, UR39, 0x7, URZ ;  /* 0x0000000727087899 */ /* 0x000fe4000800063f */
[----:B------:R-:W-:Y:S01]  /*c390*/  UISETP.NE.AND.EX UP0, UPT, UR11, URZ, UPT, UP0 ;  /* 0x0000003f0b00728c */ /* 0x000fe2000bf05300 */
[----:B------:R-:W-:Y:S01]  /*c3a0*/  ULDC UR7, c[0x0][0x288] ;  /* 0x0000a20000077ab9 */ /* 0x000fe20000000800 */
[----:B------:R-:W-:Y:S01]  /*c3b0*/  UIADD3 UR8, UR8, 0x7f, URZ ;  /* 0x0000007f08087890 */ /* 0x000fe2000fffe03f */
[----:B------:R-:W-:Y:S01]  /*c3c0*/  ULDC UR6, c[0x0][0x424] ;  /* 0x0001090000067ab9 */ /* 0x000fe20000000800 */
[----:B------:R-:W-:Y:S02]  /*c3d0*/  UIADD3 UR13, -UR7, 0x60, URZ ;  /* 0x00000060070d7890 */ /* 0x000fe4000fffe13f */
[----:B------:R-:W-:Y:S01]  /*c3e0*/  USEL UR9, UR6, 0x1, UP0 ;  /* 0x0000000106097887 */ /* 0x000fe20008000000 */
[----:B------:R-:W-:Y:S01]  /*c3f0*/  @UP1 ULDC UR7, c[0x0][0x44c] ;  /* 0x0001130000071ab9 */ /* 0x000fe20000000800 */
[----:B------:R-:W-:Y:S01]  /*c400*/  ULDC UR12, c[0x0][0x2f0] ;  /* 0x0000bc00000c7ab9 */ /* 0x000fe20000000800 */
[----:B------:R-:W-:Y:S01]  /*c410*/  UIMAD.WIDE.U32 UR6, UR8, UR7, URZ ;  /* 0x00000007080672a5 */ /* 0x000fe2000f8e003f */
[----:B------:R-:W-:Y:S01]  /*c420*/  @UP1 ULDC UR14, c[0x0][0x450] ;  /* 0x00011400000e1ab9 */ /* 0x000fe20000000800 */
[----:B------:R-:W-:-:S02]  /*c430*/  UIMAD UR13, UR9, UR12, UR13 ;  /* 0x0000000c090d72a4 */ /* 0x000fc4000f8e020d */
[----:B------:R-:W-:Y:S02]  /*c440*/  @UP1 USHF.R.U32.HI UR8, URZ, UR14, UR7 ;  /* 0x0000000e3f081299 */ /* 0x000fe40008011607 */
[----:B------:R-:W-:Y:S02]  /*c450*/  UIMAD UR6, UR9, UR12, 0x5f ;  /* 0x0000005f090674a4 */ /* 0x000fe4000f8e020c */
[----:B------:R-:W-:Y:S02]  /*c460*/  UIADD3 UR8, UR13, UR8, URZ ;  /* 0x000000080d087290 */ /* 0x000fe4000fffe03f */
[----:B------:R-:W-:Y:S02]  /*c470*/  UIMAD.WIDE UR6, UR6, 0x2aaaaaab, URZ ;  /* 0x2aaaaaab060678a5 */ /* 0x000fe4000f8e023f */
[----:B------:R-:W-:Y:S02]  /*c480*/  UIMAD.WIDE UR8, UR8, 0x2aaaaaab, URZ ;  /* 0x2aaaaaab080878a5 */ /* 0x000fe4000f8e023f */
[----:B------:R-:W-:-:S02]  /*c490*/  USHF.R.U32.HI UR12, URZ, 0x1f, UR7 ;  /* 0x0000001f3f0c7899 */ /* 0x000fc40008011607 */
[----:B------:R-:W-:Y:S01]  /*c4a0*/  USHF.R.U32.HI UR6, URZ, 0x1f, UR9 ;  /* 0x0000001f3f067899 */ /* 0x000fe20008011609 */
[----:B------:R-:W-:Y:S01]  /*c4b0*/  ULDC UR11, c[0x0][0xc48] ;  /* 0x00031200000b7ab9 */ /* 0x000fe20000000800 */
[----:B------:R-:W-:Y:S02]  /*c4c0*/  ULEA.HI.SX32 UR12, UR7, UR12, 0x1c ;  /* 0x0000000c070c7291 */ /* 0x000fe4000f8fe23f */
[----:B------:R-:W-:Y:S02]  /*c4d0*/  ULEA.HI.SX32 UR6, UR9, UR6, 0x1c ;  /* 0x0000000609067291 */ /* 0x000fe4000f8fe23f */
[----:B------:R-:W-:Y:S02]  /*c4e0*/  UISETP.NE.AND UP0, UPT, UR11, 0x1, UPT ;  /* 0x000000010b00788c */ /* 0x000fe4000bf05270 */
[----:B------:R-:W-:Y:S01]  /*c4f0*/  UISETP.LT.AND UP1, UPT, UR12, UR6, UPT ;  /* 0x000000060c00728c */ /* 0x000fe2000bf21270 */
[----:B------:R-:W-:-:S03]  /*c500*/  ULDC UR10, c[0x0][0xc54] ;  /* 0x00031500000a7ab9 */ /* 0x000fc60000000800 */
[----:B------:R-:W-:Y:S02]  /*c510*/  USEL UR38, UR12, UR6, UP1 ;  /* 0x000000060c267287 */ /* 0x000fe40008800000 */
[----:B------:R-:W-:-:S03]  /*c520*/  UIMAD UR10, UR4, UR10, UR5 ;  /* 0x0000000a040a72a4 */ /* 0x000fc6000f8e0205 */
[----:B------:R-:W-:Y:S01]  /*c530*/  @UP0 ULDC UR4, c[0x0][0xc4c] ;  /* 0x0003130000040ab9 */ /* 0x000fe20000000800 */
[----:B------:R-:W-:Y:S01]  /*c540*/  ISETP.LT.AND P0, PT, RZ, UR38, PT ;  /* 0x00000026ff007c0c */ /* 0x000fe2000bf01270 */
[----:B------:R-:W-:Y:S01]  /*c550*/  UIMAD.WIDE.U32 UR4, UR10, UR4, URZ ;  /* 0x000000040a0472a5 */ /* 0x000fe2000f8e003f */
[----:B------:R-:W-:Y:S01]  /*c560*/  @UP0 ULDC UR7, c[0x0][0xc50] ;  /* 0x0003140000070ab9 */ /* 0x000fe20000000800 */
[----:B------:R-:W-:Y:S02]  /*c570*/  UMOV UR42, UR10 ;  /* 0x0000000a002a7c82 */ /* 0x000fe40008000000 */
[----:B------:R-:W-:-:S04]  /*c580*/  @UP0 USHF.R.U32.HI UR42, URZ, UR7, UR5 ;  /* 0x000000073f2a0299 */ /* 0x000fc80008011605 */
[----:B------:R-:W-:-:S04]  /*c590*/  UIADD3 UR36, -UR42, URZ, URZ ;  /* 0x0000003f2a247290 */ /* 0x000fc8000fffe13f */
[----:B------:R-:W-:Y:S01]  /*c5a0*/  UIMAD UR36, UR11, UR36, UR10 ;  /* 0x000000240b2472a4 */ /* 0x000fe2000f8e020a */
[----:B------:R-:W-:Y:S11]  /*c5b0*/  @P0 BRA `(.L_x_4203) ;  /* 0x0000000000480947 */ /* 0x000ff60003800000 */
        /* <DEDUP_REMOVED lines=18> */
.L_x_4203:
        /* <DEDUP_REMOVED lines=20> */
.L_x_4206:
[----:B------:R-:W-:Y:S05]  /*c820*/  BSYNC B6 ;  /* 0x0000000000067941 */ /* 0x000fea0003800000 */
.L_x_4205:
        /* <DEDUP_REMOVED lines=20> */
.L_x_4209:
        /* <DEDUP_REMOVED lines=15> */
.L_x_4208:
[----:B------:R-:W-:Y:S05]  /*ca60*/  BSYNC B6 ;  /* 0x0000000000067941 */ /* 0x000fea0003800000 */
.L_x_4207:
        /* <DEDUP_REMOVED lines=19> */
[----:B------:R-:W-:-:S05]  /*cba0*/  P2R R5, PR, RZ, 0x2 ;  /* 0x00000002ff057803 */ /* 0x000fca0000000000 */
[----:B------:R0:W-:Y:S01]  /*cbb0*/  STL [R1+0xc], R5 ;  /* 0x00000c0501007387 */ /* 0x0001e20000100800 */
[----:B--2---:R-:W-:Y:S02]  /*cbc0*/  SHF.R.S32.HI R7, RZ, 0x1f, R19 ;  /* 0x0000001fff077819 */ /* 0x004fe40000011413 */
[----:B------:R-:W-:-:S03]  /*cbd0*/  SEL R16, R19, RZ, !P1 ;  /* 0x000000ff13107207 */ /* 0x000fc60004800000 */
[----:B------:R0:W-:Y:S01]  /*cbe0*/  STL [R1+0x4], R7 ;  /* 0x0000040701007387 */ /* 0x0001e20000100800 */
[----:B------:R-:W-:Y:S05]  /*cbf0*/  BRA.DIV UR4, `(.L_x_4210) ;  /* 0x0000003e04287947 */ /* 0x000fea000b800000 */
[----:B------:R1:W2:Y:S02]  /*cc00*/  SHFL.IDX PT, R14, R4, RZ, 0x1f ;  /* 0x00001fff040e7589 */ /* 0x0002a400000e0000 */
.L_x_4304:
[----:B------:R-:W-:Y:S01]  /*cc10*/  PLOP3.LUT P2, PT, PT, PT, PT, 0x8, 0x0 ;  /* 0x000000000000781c */ /* 0x000fe20003f4e170 */
[----:B------:R3:W-:Y:S01]  /*cc20*/  STL [R1+0x18], R0 ;  /* 0x0000180001007387 */ /* 0x0007e20000100800 */
[----:B--2---:R-:W-:Y:S02]  /*cc30*/  ISETP.NE.AND P0, PT, R14, RZ, PT ;  /* 0x000000ff0e00720c */ /* 0x004fe40003f05270 */
[----:B-1----:R-:W-:-:S05]  /*cc40*/  P2R R4, PR, RZ, 0x4 ;  /* 0x00000004ff047803 */ /* 0x002fca0000000000 */
[----:B------:R3:W-:Y:S06]  /*cc50*/  STL [R1+0x8], R4 ;  /* 0x0000080401007387 */ /* 0x0007ec0000100800 */
[----:B------:R-:W-:Y:S05]  /*cc60*/  @P0 BRA `(.L_x_4211) ;  /* 0x0000000000f00947 */ /* 0x000fea0003800000 */
[----:B------:R-:W-:-:S03]  /*cc70*/  UMOV UR4, 0xffffffff ;  /* 0xffffffff00047882 */ /* 0x000fc60000000000 */
[----:B------:R-:W-:Y:S05]  /*cc80*/  BRA.DIV UR4, `(.L_x_4212) ;  /* 0x0000003e04247947 */ /* 0x000fea000b800000 */
[----:B------:R-:W-:-:S13]  /*cc90*/  ELECT P6, URZ, PT ;  /* 0x00000000003f782f */ /* 0x000fda00038c0000 */
.L_x_4307:
[----:B------:R-:W-:Y:S05]  /*cca0*/  @!P6 BRA `(.L_x_4211) ;  /* 0x0000000000e0e947 */ /* 0x000fea0003800000 */
[----:B------:R-:W-:Y:S01]  /*ccb0*/  IMAD.MOV.U32 R16, RZ, RZ, R19 ;  /* 0x000000ffff107224 */ /* 0x000fe200078e0013 */
[----:B------:R-:W-:Y:S06]  /*ccc0*/  @!P1 BRA `(.L_x_4213) ;  /* 0x00000000004c9947 */ /* 0x000fec0003800000 */
[----:B------:R-:W1:Y:S01]  /*ccd0*/  LDC R6, c[0x0][0x43c] ;  /* 0x00010f00ff067b82 */ /* 0x000e620000000800 */
[----:B------:R-:W-:Y:S01]  /*cce0*/  IMAD.MOV.U32 R8, RZ, RZ, R0 ;  /* 0x000000ffff087224 */ /* 0x000fe200078e0000 */
[----:B------:R-:W-:Y:S01]  /*ccf0*/  ULDC.64 UR4, c[0x0][0x428] ;  /* 0x00010a0000047ab9 */ /* 0x000fe20000000a00 */
[----:B-1----:R-:W-:-:S13]  /*cd00*/  ISETP.NE.AND P0, PT, R6, 0x1, PT ;  /* 0x000000010600780c */ /* 0x002fda0003f05270 */
[----:B0--3--:R-:W0:Y:S02]  /*cd10*/  @P0 LDC.64 R4, c[0x0][0x440] ;  /* 0x00011000ff040b82 */ /* 0x009e240000000a00 */
        /* <DEDUP_REMOVED lines=14> */
.L_x_4213:
[----:B---3--:R-:W2:Y:S01]  /*ce00*/  LDL R0, [R1] ;  /* 0x0000000001007983 */ /* 0x008ea20000100800 */
[----:B-1----:R-:W-:Y:S01]  /*ce10*/  IMAD R3, R18, 0x8, R17 ;  /* 0x0000000812037824 */ /* 0x002fe200078e0211 */
[----:B0-----:R-:W0:Y:S02]  /*ce20*/  S2R R7, SR_TID.X ;  /* 0x0000000000077919 */ /* 0x001e240000002100 */
[----:B0-----:R-:W-:-:S04]  /*ce30*/  LOP3.LUT R7, R7, 0x7f, RZ, 0xc0, !PT ;  /* 0x0000007f07077812 */ /* 0x001fc800078ec0ff */
[----:B------:R-:W-:Y:S02]  /*ce40*/  ISETP.NE.AND P1, PT, R7, RZ, PT ;  /* 0x000000ff0700720c */ /* 0x000fe40003f25270 */
[----:B--2---:R-:W-:-:S04]  /*ce50*/  SHF.L.U32 R0, R0, 0x1f, RZ ;  /* 0x0000001f00007819 */ /* 0x004fc800000006ff */
[----:B------:R-:W0:Y:S02]  /*ce60*/  SYNCS.PHASECHK.TRANS64.TRYWAIT P0, [R3+URZ+0x22840], R0 ;  /* 0x02284000030075a7 */ /* 0x000e24000800017f */
[----:B0-----:R-:W-:Y:S05]  /*ce70*/  @!P0 BRA `(.L_x_4214) ;  /* 0x0000003800c88947 */ /* 0x001fea0003800000 */
.L_x_4308:
        /* <DEDUP_REMOVED lines=8> */
.L_x_4215:
        /* <DEDUP_REMOVED lines=10> */
[----:B------:R-:W-:-:S02]  /*cfa0*/  UMOV UR34, URZ ;  /* 0x0000003f00227c82 */ /* 0x000fc40008000000 */
[----:B------:R-:W-:-:S03]  /*cfb0*/  P2R R0, PR, RZ, 0x1 ;  /* 0x00000001ff007803 */ /* 0x000fc60000000000 */
[----:B------:R-:W-:Y:S02]  /*cfc0*/  UIADD3 UR33, UR33, 0x22830, URZ ;  /* 0x0002283021217890 */ /* 0x000fe4000fffe03f */
[----:B------:R1:W-:Y:S02]  /*cfd0*/  STL [R1+0x8], R0 ;  /* 0x0000080001007387 */ /* 0x0003e40000100800 */
[----:B------:R-:W-:Y:S01]  /*cfe0*/  UIADD3 UR32, UR32, 0x1c400, URZ ;  /* 0x0001c40020207890 */ /* 0x000fe2000fffe03f */
[----:B--2---:R-:W-:-:S13]  /*cff0*/  R2UR UR35, R2 ;  /* 0x00000000022372ca */ /* 0x004fda00000e0000 */
[----:B------:R-:W-:-:S09]  /*d000*/  UIMAD UR35, UR35, 0x60, URZ ;  /* 0x00000060232378a4 */ /* 0x000fd2000f8e023f */
[----:B------:R1:W-:Y:S02]  /*d010*/  UTMALDG.4D [UR32], [UR4], desc[UR6] ;  /* 0x00000620040075b4 */ /* 0x0003e40008019000 */
[----:B-1----:R-:W-:Y:S01]  /*d020*/  NOP ;  /* 0x0000000000007918 */ /* 0x002fe20000000000 */
.L_x_4211:
[----:B---3--:R-:W-:Y:S01]  /*d030*/  VIADD R0, R17, 0x18400 ;  /* 0x0001840011007836 */ /* 0x008fe20000000000 */
        /* <DEDUP_REMOVED lines=9> */
[----:B------:R-:W-:Y:S02]  /*d0d0*/  IMAD.U32 R4, RZ, RZ, UR6 ;  /* 0x00000006ff047e24 */ /* 0x000fe4000f8e00ff */
[----:B------:R-:W1:Y:S01]  /*d0e0*/  LDC.64 R2, c[0x4][R2] ;  /* 0x0100000002027b82 */ /* 0x000e620000000a00 */
[----:B0-----:R-:W-:Y:S02]  /*d0f0*/  IMAD.U32 R5, RZ, RZ, UR7 ;  /* 0x00000007ff057e24 */ /* 0x001fe4000f8e00ff */
        /* <DEDUP_REMOVED lines=8> */
[----:B-1----:R-:W-:Y:S05]  /*d180*/  CALL.ABS.NOINC R2 ;  /* 0x0000000002007343 */ /* 0x002fea0003c00000 */
.L_x_4217:
[----:B------:R-:W-:Y:S05]  /*d190*/  BSYNC B6 ;  /* 0x0000000000067941 */ /* 0x000fea0003800000 */
.L_x_4216:
[----:B------:R1:W5:Y:S01]  /*d1a0*/  LDL R10, [R1+0x14] ;  /* 0x00001400010a7983 */ /* 0x0003620000100800 */
[----:B0-----:R-:W0:Y:S01]  /*d1b0*/  LDC R7, c[0x0][0x448] ;  /* 0x00011200ff077b82 */ /* 0x001e220000000800 */
[----:B------:R-:W2:Y:S01]  /*d1c0*/  S2R R0, SR_TID.X ;  /* 0x0000000000007919 */ /* 0x000ea20000002100 */
[----:B------:R-:W3:Y:S01]  /*d1d0*/  S2R R2, SR_TID.X ;  /* 0x0000000000027919 */ /* 0x000ee20000002100 */
[----:B------:R-:W-:Y:S01]  /*d1e0*/  USHF.R.S32.HI UR4, URZ, 0x1f, UR36 ;  /* 0x0000001f3f047899 */ /* 0x000fe20008011424 */
[----:B------:R-:W-:Y:S01]  /*d1f0*/  ULDC.64 UR8, c[0x0][0x2d8] ;  /* 0x0000b60000087ab9 */ /* 0x000fe20000000a00 */
[----:B0-----:R-:W-:Y:S01]  /*d200*/  ISETP.NE.AND P0, PT, R7, 0x1, PT ;  /* 0x000000010700780c */ /* 0x001fe20003f05270 */
[----:B--2---:R-:W-:-:S12]  /*d210*/  IMAD.SHL.U32 R4, R0, 0x10, RZ ;  /* 0x0000001000047824 */ /* 0x004fd800078e00ff */
[----:B------:R-:W0:Y:S01]  /*d220*/  @P0 LDC R3, c[0x0][0x44c] ;  /* 0x00011300ff030b82 */ /* 0x000e220000000800 */
[----:B---3--:R-:W-:-:S04]  /*d230*/  LOP3.LUT R2, R2, 0x7f, RZ, 0xc0, !PT ;  /* 0x0000007f02027812 */ /* 0x008fc800078ec0ff */
[----:B------:R-:W-:-:S03]  /*d240*/  SHF.R.U32.HI R2, RZ, 0x3, R2 ;  /* 0x00000003ff027819 */ /* 0x000fc60000011602 */
[----:B------:R-:W2:Y:S01]  /*d250*/  @P0 LDC R0, c[0x0][0x450] ;  /* 0x00011400ff000b82 */ /* 0x000ea20000000800 */
[----:B------:R-:W-:Y:S01]  /*d260*/  LOP3.LUT R4, R2, 0x70, R4, 0xf8, !PT ;  /* 0x0000007002047812 */ /* 0x000fe200078ef804 */
[----:B------:R-:W-:Y:S01]  /*d270*/  IMAD.U32 R2, RZ, RZ, UR39 ;  /* 0x00000027ff027e24 */ /* 0x000fe2000f8e00ff */
[----:B------:R-:W-:Y:S02]  /*d280*/  UIMAD UR6, UR4, UR8, URZ ;  /* 0x00000008040672a4 */ /* 0x000fe4000f8e023f */
[----:B------:R-:W-:Y:S01]  /*d290*/  UIMAD.WIDE.U32 UR4, UR36, UR8, URZ ;  /* 0x00000008240472a5 */ /* 0x000fe2000f8e003f */
[----:B------:R-:W-:Y:S01]  /*d2a0*/  IMAD R2, R2, 0x80, R4 ;  /* 0x0000008002027824 */ /* 0x000fe200078e0204 */
[----:B------:R-:W-:Y:S02]  /*d2b0*/  UIMAD UR6, UR36, UR9, UR6 ;  /* 0x00000009240672a4 */ /* 0x000fe4000f8e0206 */
[----:B------:R-:W-:Y:S02]  /*d2c0*/  USHF.R.S32.HI UR7, URZ, 0x1f, UR42 ;  /* 0x0000001f3f077899 */ /* 0x000fe4000801142a */
[----:B------:R-:W-:Y:S01]  /*d2d0*/  UIADD3 UR5, UR5, UR6, URZ ;  /* 0x0000000605057290 */ /* 0x000fe2000fffe03f */
[----:B------:R-:W-:Y:S01]  /*d2e0*/  IMAD.MOV.U32 R6, RZ, RZ, R2 ;  /* 0x000000ffff067224 */ /* 0x000fe200078e0002 */
[----:B------:R-:W-:Y:S01]  /*d2f0*/  ULDC.64 UR8, c[0x0][0x2e0] ;  /* 0x0000b80000087ab9 */ /* 0x000fe20000000a00 */
[----:B0-----:R-:W-:Y:S01]  /*d300*/  @P0 IMAD.HI.U32 R3, R2, R3, RZ ;  /* 0x0000000302030227 */ /* 0x001fe200078e00ff */
[----:B------:R-:W-:Y:S01]  /*d310*/  UIMAD.WIDE.U32 UR4, UR42, UR8, UR4 ;  /* 0x000000082a0472a5 */ /* 0x000fe2000f8e0004 */
[----:B------:R-:W0:Y:S01]  /*d320*/  S2R R9, SR_TID.X ;  /* 0x0000000000097919 */ /* 0x000e220000002100 */
[----:B------:R-:W-:-:S02]  /*d330*/  UIMAD UR6, UR7, UR8, URZ ;  /* 0x00000008070672a4 */ /* 0x000fc4000f8e023f */
[----:B--2---:R-:W-:Y:S02]  /*d340*/  @P0 SHF.R.U32.HI R6, RZ, R0, R3 ;  /* 0x00000000ff060219 */ /* 0x004fe40000011603 */
[----:B------:R-:W-:Y:S01]  /*d350*/  UIMAD UR6, UR42, UR9, UR6 ;  /* 0x000000092a0672a4 */ /* 0x000fe2000f8e0206 */
[----:B------:R-:W-:Y:S02]  /*d360*/  IMAD.U32 R4, RZ, RZ, UR4 ;  /* 0x00000004ff047e24 */ /* 0x000fe4000f8e00ff */
        /* <DEDUP_REMOVED lines=26> */
[----:B-1----:R-:W-:Y:S10]  /*d510*/  BRA.DIV UR4, `(.L_x_4218) ;  /* 0x0000003604347947 */ /* 0x002ff4000b800000 */
[----:B------:R-:W0:Y:S01]  /*d520*/  S2R R6, SR_TID.X ;  /* 0x0000000000067919 */ /* 0x000e220000002100 */
[----:B------:R-:W-:Y:S01]  /*d530*/  IMAD.U32 R4, RZ, RZ, UR39 ;  /* 0x00000027ff047e24 */ /* 0x000fe2000f8e00ff */
[----:B------:R-:W-:Y:S01]  /*d540*/  ULDC UR4, c[0x0][0x288] ;  /* 0x0000a20000047ab9 */ /* 0x000fe20000000800 */
[----:B------:R-:W1:Y:S01]  /*d550*/  S2R R8, SR_TID.X ;  /* 0x0000000000087919 */ /* 0x000e620000002100 */
[----:B------:R-:W-:Y:S01]  /*d560*/  IMAD R3, R7, UR4, RZ ;  /* 0x0000000407037c24 */ /* 0x000fe2000f8e02ff */
[----:B------:R-:W-:Y:S01]  /*d570*/  SHFL.IDX PT, R9, R2, 0x1, 0x181f ;  /* 0x00381f0002097f89 */ /* 0x000fe200000e0000 */
[----:B0-----:R-:W-:-:S04]  /*d580*/  LOP3.LUT R6, R6, 0x7f, RZ, 0xc0, !PT ;  /* 0x0000007f06067812 */ /* 0x001fc800078ec0ff */
[----:B------:R-:W-:Y:S01]  /*d590*/  SHF.R.U32.HI R6, RZ, 0x3, R6 ;  /* 0x00000003ff067819 */ /* 0x000fe20000011606 */
[----:B-1----:R-:W-:Y:S02]  /*d5a0*/  IMAD.SHL.U32 R11, R8, 0x8, RZ ;  /* 0x00000008080b7824 */ /* 0x002fe400078e00ff */
[----:B------:R-:W-:Y:S02]  /*d5b0*/  SHFL.IDX PT, R8, R0, 0x1, 0x181f ;  /* 0x00381f0000087f89 */ /* 0x000fe400000e0000 */
[----:B------:R-:W-:Y:S01]  /*d5c0*/  IMAD R4, R4, 0x80, R6 ;  /* 0x0000008004047824 */ /* 0x000fe200078e0206 */
[----:B------:R-:W-:Y:S01]  /*d5d0*/  LOP3.LUT R11, R11, 0x38, RZ, 0xc0, !PT ;  /* 0x000000380b0b7812 */ /* 0x000fe200078ec0ff */
[----:B------:R-:W0:Y:S02]  /*d5e0*/  SHFL.IDX PT, R6, R0, RZ, 0x181f ;  /* 0x00181fff00067589 */ /* 0x000e2400000e0000 */
[C---:B------:R-:W-:Y:S01]  /*d5f0*/  VIADD R5, R4.reuse, 0x10 ;  /* 0x0000001004057836 */ /* 0x040fe20000000000 */
[----:B------:R-:W-:-:S04]  /*d600*/  ISETP.GE.AND P3, PT, R4, R3, PT ;  /* 0x000000030400720c */ /* 0x000fc80003f66270 */
[----:B------:R-:W-:Y:S02]  /*d610*/  ISETP.GE.AND P1, PT, R5, R3, PT ;  /* 0x000000030500720c */ /* 0x000fe40003f26270 */
[----:B------:R-:W1:Y:S07]  /*d620*/  SHFL.IDX PT, R5, R2, RZ, 0x181f ;  /* 0x00181fff02057589 */ /* 0x000e6e00000e0000 */
[----:B0-----:R-:W-:-:S05]  /*d630*/  @!P3 LEA R6, P2, R11, R6, 0x1 ;  /* 0x000000060b06b211 */ /* 0x001fca00078408ff */
[----:B-1----:R-:W-:-:S04]  /*d640*/  @!P3 IMAD.X R5, RZ, RZ, R5, P2 ;  /* 0x000000ffff05b224 */ /* 0x002fc800010e0605 */
        /* <DEDUP_REMOVED lines=40> */
[----:B0-----:R-:W0:Y:S04]  /*d8d0*/  SHFL.IDX PT, R6, R0, 0x6, 0x181f ;  /* 0x00d81f0000067f89 */ /* 0x001e2800000e0000 */
[----:B------:R-:W1:Y:S03]  /*d8e0*/  SHFL.IDX PT, R0, R0, 0x7, 0x181f ;  /* 0x00f81f0000007f89 */ /* 0x000e6600000e0000 */
[----:B0-----:R-:W-:-:S05]  /*d8f0*/  @!P1 LEA R6, P2, R11, R6, 0x1 ;  /* 0x000000060b069211 */ /* 0x001fca00078408ff */
[----:B------:R-:W-:-:S04]  /*d900*/  @!P1 IMAD.X R5, RZ, RZ, R5, P2 ;  /* 0x000000ffff059224 */ /* 0x000fc800010e0605 */
[----:B------:R-:W-:Y:S02]  /*d910*/  @!P1 IMAD.MOV.U32 R7, RZ, RZ, R5 ;  /* 0x000000ffff079224 */ /* 0x000fe400078e0005 */
[----:B------:R0:W2:Y:S04]  /*d920*/  SHFL.IDX PT, R5, R2, 0x7, 0x181f ;  /* 0x00f81f0002057f89 */ /* 0x0000a800000e0000 */
[----:B-1----:R0:W-:Y:S02]  /*d930*/  @!P1 LDGSTS.E.BYPASS.LTC128B.128 [R10+0x1b400], desc[UR46][R6.64], !P0 ;  /* 0x1b400000060a9fae */ /* 0x0021e4000c101d6e */
.L_x_4325:
[----:B0-----:R-:W0:Y:S01]  /*d940*/  S2R R2, SR_TID.X ;  /* 0x0000000000027919 */ /* 0x001e220000002100 */
[----:B------:R-:W-:-:S05]  /*d950*/  VIADD R4, R4, 0x70 ;  /* 0x0000007004047836 */ /* 0x000fca0000000000 */
[----:B------:R-:W-:Y:S01]  /*d960*/  ISETP.GE.AND P1, PT, R4, R3, PT ;  /* 0x000000030400720c */ /* 0x000fe20003f26270 */
[----:B0-----:R-:W-:-:S05]  /*d970*/  IMAD.SHL.U32 R2, R2, 0x8, RZ ;  /* 0x0000000802027824 */ /* 0x001fca00078e00ff */
[----:B------:R-:W-:-:S07]  /*d980*/  LOP3.LUT R2, R2, 0x38, RZ, 0xc0, !PT ;  /* 0x0000003802027812 */ /* 0x000fce00078ec0ff */
[----:B------:R-:W-:-:S05]  /*d990*/  @!P1 LEA R2, P2, R2, R0, 0x1 ;  /* 0x0000000002029211 */ /* 0x000fca00078408ff */
[----:B--2---:R-:W-:-:S05]  /*d9a0*/  @!P1 IMAD.X R3, RZ, RZ, R5, P2 ;  /* 0x000000ffff039224 */ /* 0x004fca00010e0605 */
[----:B------:R-:W-:Y:S01]  /*d9b0*/  @!PT LDS RZ, [RZ] ;  /* 0x00000000fffff984 */ /* 0x000fe20000000800 */
[----:B------:R-:W-:Y:S01]  /*d9c0*/  @!PT LDS RZ, [RZ] ;  /* 0x00000000fffff984 */ /* 0x000fe20000000800 */
[----:B------:R-:W-:Y:S01]  /*d9d0*/  @!PT LDS RZ, [RZ] ;  /* 0x00000000fffff984 */ /* 0x000fe20000000800 */
[----:B------:R0:W-:Y:S01]  /*d9e0*/  @!P1 LDGSTS.E.BYPASS.LTC128B.128 [R10+0x1bc00], desc[UR46][R2.64], !P0 ;  /* 0x1bc00000020a9fae */ /* 0x0001e2000c101d6e */
[----:B------:R-:W-:Y:S01]  /*d9f0*/  PLOP3.LUT P0, PT, PT, PT, PT, 0x80, 0x0 ;  /* 0x000000000000781c */ /* 0x000fe20003f0f070 */
[----:B------:R-:W-:-:S12]  /*da00*/  NOP ;  /* 0x0000000000007918 */ /* 0x000fd80000000000 */
.L_x_4219:
[----:B------:R-:W-:Y:S02]  /*da10*/  PLOP3.LUT P1, PT, P1, P0, PT, 0xa2, 0x0 ;  /* 0x000000000000781c */ /* 0x000fe40000f21472 */
[----:B------:R-:W-:-:S08]  /*da20*/  @P0 R2UR P1, UR4, R17 ;  /* 0x00000000110402ca */ /* 0x000fd00000020000 */
[----:B------:R-:W-:-:S05]  /*da30*/  @P0 PLOP3.LUT P0, PT, P1, PT, PT, 0x80, 0x0 ;  /* 0x000000000000081c */ /* 0x000fca0000f0f070 */
[----:B------:R-:W-:Y:S01]  /*da40*/  @!P1 SYNCS.ARRIVE.TRANS64.RED.A0T1 RZ, [UR4+0x22800], RZ ;  /* 0x022800ffffff99a7 */ /* 0x000fe20008200404 */
[----:B------:R-:W-:Y:S07]  /*da50*/  @!P1 ARRIVES.LDGSTSBAR.64.TRANSCNT [UR4+0x22800] ;  /* 0x02280000ff0099b0 */ /* 0x000fee0008000a84 */
[----:B------:R-:W-:Y:S05]  /*da60*/  @P0 BRA.U.ANY `(.L_x_4219) ;  /* 0xfffffffd00e80947 */ /* 0x000fea000393ffff */
[----:B0-----:R-:W2:Y:S02]  /*da70*/  LDL.LU R2, [R1+0x1c] ;  /* 0x00001c0001027983 */ /* 0x001ea40000300800 */
        /* <DEDUP_REMOVED lines=11> */
.L_x_4326:
[----:B------:R-:W-:Y:S05]  /*db30*/  BSYNC B0 ;  /* 0x0000000000007941 */ /* 0x000fea0003800000 */
.L_x_4220:
[----:B------:R-:W2:Y:S01]  /*db40*/  LDL R2, [R1+0x8] ;  /* 0x0000080001027983 */ /* 0x000ea20000100800 */
[----:B------:R-:W-:Y:S01]  /*db50*/  BSSY B0, `(.L_x_4222) ;  /* 0x0000059000007945 */ /* 0x000fe20003800000 */
[----:B--2---:R-:W-:-:S13]  /*db60*/  ISETP.NE.AND P0, PT, R2, RZ, PT ;  /* 0x000000ff0200720c */ /* 0x004fda0003f05270 */
[----:B------:R-:W-:Y:S05]  /*db70*/  @!P0 BRA `(.L_x_4223) ;  /* 0x0000000400588947 */ /* 0x000fea0003800000 */
[----:B------:R-:W2:Y:S01]  /*db80*/  LDL R3, [R1] ;  /* 0x0000000001037983 */ /* 0x000ea20000100800 */
[----:B------:R-:W1:Y:S02]  /*db90*/  S2R R2, SR_TID.X ;  /* 0x0000000000027919 */ /* 0x000e640000002100 */
[----:B-1----:R-:W-:Y:S01]  /*dba0*/  LOP3.LUT R4, R2, 0x7f, RZ, 0xc0, !PT ;  /* 0x0000007f02047812 */ /* 0x002fe200078ec0ff */
[----:B------:R-:W-:Y:S01]  /*dbb0*/  IMAD R2, R18, 0x8, R17 ;  /* 0x0000000812027824 */ /* 0x000fe200078e0211 */
[----:B------:R-:W-:Y:S02]  /*dbc0*/  BSSY B1, `(.L_x_4224) ;  /* 0x0000005000017945 */ /* 0x000fe40003800000 */
[----:B------:R-:W-:Y:S02]  /*dbd0*/  ISETP.NE.AND P1, PT, R4, RZ, PT ;  /* 0x000000ff0400720c */ /* 0x000fe40003f25270 */
[----:B--2---:R-:W-:-:S04]  /*dbe0*/  SHF.L.U32 R3, R3, 0x1f, RZ ;  /* 0x0000001f03037819 */ /* 0x004fc800000006ff */
[----:B------:R-:W1:Y:S02]  /*dbf0*/  SYNCS.PHASECHK.TRANS64.TRYWAIT P0, [R2+URZ+0x22860], R3 ;  /* 0x02286003020075a7 */ /* 0x000e64000800017f */
[----:B-1----:R-:W-:Y:S05]  /*dc00*/  @!P0 BRA `(.L_x_4225) ;  /* 0x00000038001c8947 */ /* 0x002fea0003800000 */
.L_x_4327:
[----:B------:R-:W-:Y:S05]  /*dc10*/  BSYNC B1 ;  /* 0x0000000000017941 */ /* 0x000fea0003800000 */
.L_x_4224:
[----:B------:R-:W-:Y:S04]  /*dc20*/  BSSY B1, `(.L_x_4226) ;  /* 0x0000009000017945 */ /* 0x000fe80003800000 */
[----:B------:R-:W-:Y:S05]  /*dc30*/  @P1 BRA `(.L_x_4227) ;  /* 0x00000000001c1947 */ /* 0x000fea0003800000 */
[----:B0-----:R-:W0:Y:S01]  /*dc40*/  S2R R0, SR_TID.X ;  /* 0x0000000000007919 */ /* 0x001e220000002100 */
[----:B-1----:R-:W-:-:S04]  /*dc50*/  IMAD.MOV.U32 R3, RZ, RZ, 0xc000 ;  /* 0x0000c000ff037424 */ /* 0x002fc800078e00ff */
[----:B------:R2:W-:Y:S01]  /*dc60*/  SYNCS.ARRIVE.TRANS64 RZ, [R2+URZ+0x22850], R3 ;  /* 0x0228500302ff79a7 */ /* 0x0005e2000800003f */
[----:B0-----:R-:W-:-:S04]  /*dc70*/  LOP3.LUT R0, R0, 0x1f, RZ, 0xc0, !PT ;  /* 0x0000001f00007812 */ /* 0x001fc800078ec0ff */
[----:B------:R-:W-:-:S13]  /*dc80*/  ISETP.NE.AND P0, PT, R0, RZ, PT ;  /* 0x000000ff0000720c */ /* 0x000fda0003f05270 */
[----:B--2---:R-:W-:Y:S05]  /*dc90*/  @!P0 BRA `(.L_x_4227) ;  /* 0x0000000000048947 */ /* 0x004fea0003800000 */
[----:B------:R-:W-:Y:S01]  /*dca0*/  BPT.TRAP 0x1 ;  /* 0x000000040000795c */ /* 0x000fe20000300000 */
.L_x_4227:
[----:B------:R-:W-:Y:S05]  /*dcb0*/  BSYNC B1 ;  /* 0x0000000000017941 */ /* 0x000fea0003800000 */
.L_x_4226:
[----:B-1----:R-:W2:Y:S01]  /*dcc0*/  LDL.LU R3, [R1+0x18] ;  /* 0x0000180001037983 */ /* 0x002ea20000300800 */
        /* <DEDUP_REMOVED lines=10> */
.L_x_4228:
        /* <DEDUP_REMOVED lines=15> */
.L_x_4229:
        /* <DEDUP_REMOVED lines=15> */
.L_x_4230:
        /* <DEDUP_REMOVED lines=15> */
.L_x_4231:
        /* <DEDUP_REMOVED lines=10> */
.L_x_4223:
[----:B------:R-:W-:Y:S05]  /*e0e0*/  BSYNC B0 ;  /* 0x0000000000007941 */ /* 0x000fea0003800000 */
.L_x_4222:
[----:B------:R-:W-:-:S06]  /*e0f0*/  UISETP.GE.AND UP0, UPT, UR38, 0x2, UPT ;  /* 0x000000022600788c */ /* 0x000fcc000bf06270 */
[----:B------:R-:W-:-:S13]  /*e100*/  PLOP3.LUT P0, PT, PT, PT, UP0, 0x80, 0x0 ;  /* 0x000000000000781c */ /* 0x000fda0003f0f008 */
[----:B------:R-:W-:Y:S05]  /*e110*/  @!P0 BRA `(.L_x_4232) ;  /* 0x0000001c00808947 */ /* 0x000fea0003800000 */
[----:B------:R-:W-:Y:S02]  /*e120*/  ULOP3.LUT UR4, UR38, 0x1, URZ, 0xc0, !UPT ;  /* 0x0000000126047892 */ /* 0x000fe4000f8ec03f */
[----:B------:R-:W-:Y:S02]  /*e130*/  IMAD.U32 R6, RZ, RZ, UR38 ;  /* 0x00000026ff067e24 */ /* 0x000fe4000f8e00ff */
[----:B------:R-:W-:Y:S02]  /*e140*/  UISETP.NE.U32.AND UP0, UPT, UR4, 0x1, UPT ;  /* 0x000000010400788c */ /* 0x000fe4000bf05070 */
[----:B------:R-:W-:-:S04]  /*e150*/  VIADD R6, R6, 0xfffffffe ;  /* 0xfffffffe06067836 */ /* 0x000fc80000000000 */
[----:B0-----:R-:W-:Y:S01]  /*e160*/  IMAD.MOV.U32 R0, RZ, RZ, R6 ;  /* 0x000000ffff007224 */ /* 0x001fe200078e0006 */
[----:B------:R-:W-:-:S13]  /*e170*/  PLOP3.LUT P0, PT, PT, PT, UP0, 0x80, 0x0 ;  /* 0x000000000000781c */ /* 0x000fda0003f0f008 */
[----:B------:R-:W-:Y:S05]  /*e180*/  @!P0 BRA `(.L_x_4233) ;  /* 0x0000000800748947 */ /* 0x000fea0003800000 */
[----:B------:R-:W2:Y:S04]  /*e190*/  LDL R4, [R1+0x8] ;  /* 0x0000080001047983 */ /* 0x000ea80000100800 */
[----:B------:R-:W3:Y:S01]  /*e1a0*/  LDL.LU R8, [R1] ;  /* 0x0000000001087983 */ /* 0x000ee20000300800 */
[----:B------:R-:W-:Y:S01]  /*e1b0*/  VIADD R18, R18, 0x1 ;  /* 0x0000000112127836 */ /* 0x000fe20000000000 */
[----:B------:R-:W-:Y:S04]  /*e1c0*/  BSSY B0, `(.L_x_4234) ;  /* 0x0000097000007945 */ /* 0x000fe80003800000 */
[----:B------:R-:W-:-:S04]  /*e1d0*/  ISETP.NE.AND P0, PT, R18, 0x2, PT ;  /* 0x000000021200780c */ /* 0x000fc80003f05270 */
[----:B------:R-:W-:Y:S02]  /*e1e0*/  SEL R0, RZ, 0x1, P0 ;  /* 0x00000001ff007807 */ /* 0x000fe40000000000 */
[----:B------:R-:W-:Y:S02]  /*e1f0*/  SEL R18, R18, RZ, P0 ;  /* 0x000000ff12127207 */ /* 0x000fe40000000000 */
[----:B--2---:R-:W-:Y:S02]  /*e200*/  ISETP.NE.AND P2, PT, R4, RZ, PT ;  /* 0x000000ff0400720c */ /* 0x004fe40003f45270 */
[----:B---3--:R-:W-:-:S05]  /*e210*/  LOP3.LUT R8, R8, R0, RZ, 0x3c, !PT ;  /* 0x0000000008087212 */ /* 0x008fca00078e3cff */
[----:B------:R0:W-:Y:S06]  /*e220*/  STL [R1], R8 ;  /* 0x0000000801007387 */ /* 0x0001ec0000100800 */
[----:B------:R-:W-:Y:S05]  /*e230*/  @!P2 BRA `(.L_x_4235) ;  /* 0x00000008003ca947 */ /* 0x000fea0003800000 */
[----:B------:R-:W2:Y:S01]  /*e240*/  LDL R4, [R1+0xc] ;  /* 0x00000c0001047983 */ /* 0x000ea20000100800 */
[----:B------:R-:W-:Y:S01]  /*e250*/  IMAD.MOV.U32 R0, RZ, RZ, R6 ;  /* 0x000000ffff007224 */ /* 0x000fe200078e0006 */
[----:B--2---:R-:W-:-:S13]  /*e260*/  ISETP.NE.AND P2, PT, R4, RZ, PT ;  /* 0x000000ff0400720c */ /* 0x004fda0003f45270 */
[----:B------:R-:W-:Y:S05]  /*e270*/  @!P2 BRA `(.L_x_4236) ;  /* 0x00000000004ca947 */ /* 0x000fea0003800000 */
[----:B------:R-:W2:Y:S01]  /*e280*/  LDL R5, [R1+0x4] ;  /* 0x0000040001057983 */ /* 0x000ea20000100800 */
[----:B------:R-:W1:Y:S01]  /*e290*/  LDC R0, c[0x0][0x43c] ;  /* 0x00010f00ff007b82 */ /* 0x000e620000000800 */
[----:B------:R-:W-:Y:S01]  /*e2a0*/  IMAD.MOV.U32 R4, RZ, RZ, R6 ;  /* 0x000000ffff047224 */ /* 0x000fe200078e0006 */
[----:B------:R-:W-:Y:S01]  /*e2b0*/  ULDC.64 UR4, c[0x0][0x428] ;  /* 0x00010a0000047ab9 */ /* 0x000fe20000000a00 */
[----:B-1----:R-:W-:-:S13]  /*e2c0*/  ISETP.NE.AND P0, PT, R0, 0x1, PT ;  /* 0x000000010000780c */ /* 0x002fda0003f05270 */
[----:B------:R-:W1:Y:S02]  /*e2d0*/  @P0 LDC.64 R2, c[0x0][0x440] ;  /* 0x00011000ff020b82 */ /* 0x000e640000000a00 */
[----:B-1----:R-:W-:-:S05]  /*e2e0*/  @P0 IMAD.HI.U32 R2, R6, R2, RZ ;  /* 0x0000000206020227 */ /* 0x002fca00078e00ff */
[----:B------:R-:W-:-:S05]  /*e2f0*/  @P0 SHF.R.U32.HI R4, RZ, R3, R2 ;  /* 0x00000003ff040219 */ /* 0x000fca0000011602 */
[----:B------:R-:W-:-:S04]  /*e300*/  IMAD.MOV R3, RZ, RZ, -R4 ;  /* 0x000000ffff037224 */ /* 0x000fc800078e0a04 */
[----:B------:R-:W-:Y:S02]  /*e310*/  IMAD R0, R0, R3, R6 ;  /* 0x0000000300007224 */ /* 0x000fe400078e0206 */
[----:B------:R-:W1:Y:S01]  /*e320*/  LDC.64 R2, c[0x0][0x418] ;  /* 0x00010600ff027b82 */ /* 0x000e620000000a00 */
[----:B--2---:R-:W-:Y:S01]  /*e330*/  IMAD R7, R5, UR4, RZ ;  /* 0x0000000405077c24 */ /* 0x004fe2000f8e02ff */
[----:B------:R-:W-:-:S03]  /*e340*/  SHF.R.S32.HI R5, RZ, 0x1f, R4 ;  /* 0x0000001fff057819 */ /* 0x000fc60000011404 */
[C---:B------:R-:W-:Y:S02]  /*e350*/  IMAD R7, R19.reuse, UR5, R7 ;  /* 0x0000000513077c24 */ /* 0x040fe4000f8e0207 */
[----:B------:R-:W-:-:S04]  /*e360*/  IMAD.WIDE.U32 R4, R19, UR4, R4 ;  /* 0x0000000413047c25 */ /* 0x000fc8000f8e0004 */
[----:B------:R-:W-:Y:S01]  /*e370*/  IMAD.IADD R7, R7, 0x1, R5 ;  /* 0x0000000107077824 */ /* 0x000fe200078e0205 */
[----:B-1----:R-:W-:-:S04]  /*e380*/  LEA R2, P0, R4, R2, 0x2 ;  /* 0x0000000204027211 */ /* 0x002fc800078010ff */
[----:B------:R-:W-:-:S05]  /*e390*/  LEA.HI.X R3, R4, R3, R7, 0x2, P0 ;  /* 0x0000000304037211 */ /* 0x000fca00000f1407 */
[----:B------:R1:W5:Y:S04]  /*e3a0*/  LDG.E R16, desc[UR46][R2.64] ;  /* 0x0000002e02107981 */ /* 0x000368000c1e1900 */
.L_x_4236:
        /* <DEDUP_REMOVED lines=8> */
.L_x_4328:
[----:B------:R-:W-:Y:S05]  /*e430*/  BSYNC B1 ;  /* 0x0000000000017941 */ /* 0x000fea0003800000 */
.L_x_4237:
        /* <DEDUP_REMOVED lines=9> */
.L_x_4240:
[----:B------:R-:W-:Y:S05]  /*e4d0*/  BSYNC B1 ;  /* 0x0000000000017941 */ /* 0x000fea0003800000 */
.L_x_4239:
[----:B------:R-:W-:Y:S01]  /*e4e0*/  IMAD R0, R0, 0x60, RZ ;  /* 0x0000006000007824 */ /* 0x000fe200078e02ff */
[----:B------:R-:W-:Y:S01]  /*e4f0*/  UIADD3 UR4, UP0, UR44, 0x370, URZ ;  /* 0x000003702c047890 */ /* 0x000fe2000ff1e03f */
[----:B------:R-:W-:Y:S01]  /*e500*/  IMAD.MOV.U32 R7, RZ, RZ, RZ ;  /* 0x000000ffff077224 */ /* 0x000fe200078e00ff */
[----:B------:R-:W-:Y:S01]  /*e510*/  PLOP3.LUT P0, PT, PT, PT, PT, 0x80, 0x0 ;  /* 0x000000000000781c */ /* 0x000fe20003f0f070 */
[----:B------:R-:W-:Y:S01]  /*e520*/  IMAD R4, R18, 0x3000, R17 ;  /* 0x0000300012047824 */ /* 0x000fe200078e0211 */
[----:B------:R-:W-:Y:S01]  /*e530*/  R2UR UR11, R0 ;  /* 0x00000000000b72ca */ /* 0x000fe200000e0000 */
[----:B------:R-:W-:Y:S01]  /*e540*/  VIADD R5, R3, 0x22830 ;  /* 0x0002283003057836 */ /* 0x000fe20000000000 */
[----:B------:R-:W-:Y:S01]  /*e550*/  R2UR UR10, R7 ;  /* 0x00000000070a72ca */ /* 0x000fe200000e0000 */
[----:B------:R-:W-:Y:S01]  /*e560*/  VIADD R4, R4, 0x1c400 ;  /* 0x0001c40004047836 */ /* 0x000fe20000000000 */
[----:B------:R-:W-:Y:S01]  /*e570*/  UIADD3.X UR5, URZ, UR45, URZ, UP0, !UPT ;  /* 0x0000002d3f057290 */ /* 0x000fe200087fe43f */
[----:B------:R-:W-:Y:S01]  /*e580*/  UMOV UR6, 0x0 ;  /* 0x0000000000067882 */ /* 0x000fe20000000000 */
[----:B------:R-:W-:-:S11]  /*e590*/  UMOV UR7, 0x14f00000 ;  /* 0x14f0000000077882 */ /* 0x000fd60000000000 */
.L_x_4241:
[----:B------:R-:W-:-:S13]  /*e5a0*/  @P0 ELECT P2, URZ, PT ;  /* 0x00000000003f082f */ /* 0x000fda0003840000 */
[----:B-----5:R-:W-:Y:S01]  /*e5b0*/  @P2 R2UR UR13, R16 ;  /* 0x00000000100d22ca */ /* 0x020fe200000e0000 */
[----:B------:R-:W-:Y:S01]  /*e5c0*/  UMOV UR12, UR36 ;  /* 0x00000024000c7c82 */ /* 0x000fe20008000000 */
        /* <DEDUP_REMOVED lines=9> */
.L_x_4329:
[----:B------:R-:W-:Y:S05]  /*e660*/  BSYNC B1 ;  /* 0x0000000000017941 */ /* 0x000fea0003800000 */
.L_x_4242:
[----:B------:R-:W-:Y:S01]  /*e670*/  BSSY B1, `(.L_x_4244) ;  /* 0x000000b000017945 */ /* 0x000fe20003800000 */
[----:B0-----:R-:W-:Y:S02]  /*e680*/  IMAD.MOV.U32 R8, RZ, RZ, 0x0 ;  /* 0x00000000ff087424 */ /* 0x001fe400078e00ff */
[----:B------:R-:W-:Y:S01]  /*e690*/  IMAD.MOV.U32 R9, RZ, RZ, 0x14f00000 ;  /* 0x14f00000ff097424 */ /* 0x000fe200078e00ff */
        /* <DEDUP_REMOVED lines=8> */
.L_x_4245:
[----:B------:R-:W-:Y:S05]  /*e720*/  BSYNC B1 ;  /* 0x0000000000017941 */ /* 0x000fea0003800000 */
.L_x_4244:
[----:B------:R-:W-:Y:S01]  /*e730*/  R2UR UR10, R7 ;  /* 0x00000000070a72ca */ /* 0x000fe200000e0000 */
[----:B-12---:R-:W-:Y:S01]  /*e740*/  IMAD R2, R18, 0xc000, R17 ;  /* 0x0000c00012027824 */ /* 0x006fe200078e0211 */
[----:B------:R-:W-:Y:S01]  /*e750*/  R2UR UR6, R8 ;  /* 0x00000000080672ca */ /* 0x000fe200000e0000 */
[----:B------:R-:W-:Y:S01]  /*e760*/  UIADD3 UR4, UP0, UR44, 0x470, URZ ;  /* 0x000004702c047890 */ /* 0x000fe2000ff1e03f */
[----:B------:R-:W-:Y:S01]  /*e770*/  R2UR UR7, R9 ;  /* 0x00000000090772ca */ /* 0x000fe200000e0000 */
[----:B------:R-:W-:Y:S01]  /*e780*/  VIADD R3, R3, 0x22850 ;  /* 0x0002285003037836 */ /* 0x000fe20000000000 */
[----:B------:R-:W-:Y:S01]  /*e790*/  R2UR UR11, R0 ;  /* 0x00000000000b72ca */ /* 0x000fe200000e0000 */
[----:B------:R-:W-:Y:S01]  /*e7a0*/  VIADD R4, R2, 0x400 ;  /* 0x0000040002047836 */ /* 0x000fe20000000000 */
[----:B------:R-:W-:Y:S01]  /*e7b0*/  PLOP3.LUT P0, PT, PT, PT, PT, 0x80, 0x0 ;  /* 0x000000000000781c */ /* 0x000fe20003f0f070 */
[----:B------:R-:W-:-:S12]  /*e7c0*/  UIADD3.X UR5, URZ, UR45, URZ, UP0, !UPT ;  /* 0x0000002d3f057290 */ /* 0x000fd800087fe43f */
.L_x_4246:
[----:B------:R-:W-:-:S13]  /*e7d0*/  @P0 ELECT P1, URZ, PT ;  /* 0x00000000003f082f */ /* 0x000fda0003820000 */
[----:B------:R-:W-:Y:S01]  /*e7e0*/  @P1 R2UR UR13, R16 ;  /* 0x00000000100d12ca */ /* 0x000fe200000e0000 */
[----:B------:R-:W-:Y:S01]  /*e7f0*/  UMOV UR12, UR36 ;  /* 0x00000024000c7c82 */ /* 0x000fe20008000000 */
        /* <DEDUP_REMOVED lines=10> */
[----:B------:R-:W-:Y:S02]  /*e8a0*/  R2UR UR11, R0 ;  /* 0x00000000000b72ca */ /* 0x000fe400000e0000 */
[----:B------:R-:W-:-:S13]  /*e8b0*/  PLOP3.LUT P0, PT, PT, PT, PT, 0x80, 0x0 ;  /* 0x000000000000781c */ /* 0x000fda0003f0f070 */
.L_x_4247:
        /* <DEDUP_REMOVED lines=15> */
.L_x_4248:
        /* <DEDUP_REMOVED lines=15> */
.L_x_4249:
        /* <DEDUP_REMOVED lines=8> */
[----:B-1----:R-:W-:Y:S05]  /*eb20*/  @P0 BRA.U.ANY `(.L_x_4249) ;  /* 0xfffffffd00dc0947 */ /* 0x002fea000393ffff */
.L_x_4235:
[----:B------:R-:W-:Y:S05]  /*eb30*/  BSYNC B0 ;  /* 0x0000000000007941 */ /* 0x000fea0003800000 */
.L_x_4234:
[----:B------:R-:W-:-:S06]  /*eb40*/  UIADD3 UR4, UR38, -0x3, URZ ;  /* 0xfffffffd26047890 */ /* 0x000fcc000fffe03f */
[----:B------:R-:W-:-:S07]  /*eb50*/  IMAD.U32 R0, RZ, RZ, UR4 ;  /* 0x00000004ff007e24 */ /* 0x000fce000f8e00ff */
.L_x_4233:
[----:B------:R-:W-:Y:S01]  /*eb60*/  ISETP.NE.AND P0, PT, R6, RZ, PT ;  /* 0x000000ff0600720c */ /* 0x000fe20003f05270 */
[----:B------:R-:W-:-:S12]  /*eb70*/  BSSY B0, `(.L_x_4232) ;  /* 0x000013a000007945 */ /* 0x000fd80003800000 */
[----:B------:R-:W-:Y:S05]  /*eb80*/  @!P0 BRA `(.L_x_4250) ;  /* 0x0000001000e08947 */ /* 0x000fea0003800000 */
.L_x_4283:
[----:B------:R-:W2:Y:S04]  /*eb90*/  LDL R3, [R1+0x8] ;  /* 0x0000080001037983 */ /* 0x000ea80000100800 */
[----:B------:R-:W3:Y:S01]  /*eba0*/  LDL.LU R2, [R1] ;  /* 0x0000000001027983 */ /* 0x000ee20000300800 */
[----:B------:R-:W-:Y:S01]  /*ebb0*/  VIADD R6, R18, 0x1 ;  /* 0x0000000112067836 */ /* 0x000fe20000000000 */
[----:B------:R-:W-:Y:S05]  /*ebc0*/  YIELD ;  /* 0x0000000000007946 */ /* 0x000fea0003800000 */
[----:B------:R-:W-:Y:S01]  /*ebd0*/  ISETP.NE.AND P0, PT, R6, 0x2, PT ;  /* 0x000000020600780c */ /* 0x000fe20003f05270 */
[----:B------:R-:W-:Y:S03]  /*ebe0*/  BSSY B1, `(.L_x_4251) ;  /* 0x0000095000017945 */ /* 0x000fe60003800000 */
[----:B-1----:R-:W-:-:S02]  /*ebf0*/  SEL R7, RZ, 0x1, P0 ;  /* 0x00000001ff077807 */ /* 0x002fc40000000000 */
[----:B------:R-:W-:Y:S02]  /*ec00*/  SEL R6, R6, RZ, P0 ;  /* 0x000000ff06067207 */ /* 0x000fe40000000000 */
[----:B--2---:R-:W-:Y:S02]  /*ec10*/  ISETP.NE.AND P1, PT, R3, RZ, PT ;  /* 0x000000ff0300720c */ /* 0x004fe40003f25270 */
[----:B---3--:R-:W-:-:S11]  /*ec20*/  LOP3.LUT R7, R2, R7, RZ, 0x3c, !PT ;  /* 0x0000000702077212 */ /* 0x008fd600078e3cff */
[----:B------:R-:W-:Y:S05]  /*ec30*/  @!P1 BRA `(.L_x_4252) ;  /* 0x00000008003c9947 */ /* 0x000fea0003800000 */
[----:B------:R-:W2:Y:S01]  /*ec40*/  LDL R2, [R1+0xc] ;  /* 0x00000c0001027983 */ /* 0x000ea20000100800 */
[----:B0-----:R-:W-:Y:S01]  /*ec50*/  IMAD.MOV.U32 R8, RZ, RZ, R0 ;  /* 0x000000ffff087224 */ /* 0x001fe200078e0000 */
[----:B--2---:R-:W-:-:S13]  /*ec60*/  ISETP.NE.AND P1, PT, R2, RZ, PT ;  /* 0x000000ff0200720c */ /* 0x004fda0003f25270 */
[----:B------:R-:W-:Y:S05]  /*ec70*/  @!P1 BRA `(.L_x_4253) ;  /* 0x00000000004c9947 */ /* 0x000fea0003800000 */
[----:B------:R-:W2:Y:S01]  /*ec80*/  LDL R5, [R1+0x4] ;  /* 0x0000040001057983 */ /* 0x000ea20000100800 */
        /* <DEDUP_REMOVED lines=18> */
.L_x_4253:
        /* <DEDUP_REMOVED lines=8> */
.L_x_4330:
[----:B------:R-:W-:Y:S05]  /*ee30*/  BSYNC B2 ;  /* 0x0000000000027941 */ /* 0x000fea0003800000 */
.L_x_4254:
        /* <DEDUP_REMOVED lines=9> */
.L_x_4257:
[----:B------:R-:W-:Y:S05]  /*eed0*/  BSYNC B2 ;  /* 0x0000000000027941 */ /* 0x000fea0003800000 */
.L_x_4256:
        /* <DEDUP_REMOVED lines=11> */
.L_x_4258:
        /* <DEDUP_REMOVED lines=13> */
.L_x_4331:
[----:B------:R-:W-:Y:S05]  /*f060*/  BSYNC B2 ;  /* 0x0000000000027941 */ /* 0x000fea0003800000 */
.L_x_4259:
        /* <DEDUP_REMOVED lines=11> */
.L_x_4262:
[----:B------:R-:W-:Y:S05]  /*f120*/  BSYNC B2 ;  /* 0x0000000000027941 */ /* 0x000fea0003800000 */
.L_x_4261:
        /* <DEDUP_REMOVED lines=9> */
.L_x_4263:
        /* <DEDUP_REMOVED lines=15> */
.L_x_4264:
        /* <DEDUP_REMOVED lines=15> */
.L_x_4265:
        /* <DEDUP_REMOVED lines=15> */
.L_x_4266:
        /* <DEDUP_REMOVED lines=10> */
.L_x_4252:
[----:B------:R-:W-:Y:S05]  /*f530*/  BSYNC B1 ;  /* 0x0000000000017941 */ /* 0x000fea0003800000 */
.L_x_4251:
[----:B------:R-:W2:Y:S01]  /*f540*/  LDL R2, [R1+0x8] ;  /* 0x0000080001027983 */ /* 0x000ea20000100800 */
[----:B------:R-:W-:Y:S01]  /*f550*/  VIADD R6, R6, 0x1 ;  /* 0x0000000106067836 */ /* 0x000fe20000000000 */
[----:B------:R-:W-:Y:S04]  /*f560*/  BSSY B1, `(.L_x_4267) ;  /* 0x0000097000017945 */ /* 0x000fe80003800000 */
[----:B------:R-:W-:-:S04]  /*f570*/  ISETP.NE.AND P0, PT, R6, 0x2, PT ;  /* 0x000000020600780c */ /* 0x000fc80003f05270 */
[----:B------:R-:W-:Y:S02]  /*f580*/  SEL R18, R6, RZ, P0 ;  /* 0x000000ff06127207 */ /* 0x000fe40000000000 */
[----:B--2---:R-:W-:Y:S02]  /*f590*/  ISETP.NE.AND P2, PT, R2, RZ, PT ;  /* 0x000000ff0200720c */ /* 0x004fe40003f45270 */
[----:B------:R-:W-:-:S04]  /*f5a0*/  SEL R2, RZ, 0x1, P0 ;  /* 0x00000001ff027807 */ /* 0x000fc80000000000 */
[----:B------:R-:W-:-:S05]  /*f5b0*/  LOP3.LUT R7, R7, R2, RZ, 0x3c, !PT ;  /* 0x0000000207077212 */ /* 0x000fca00078e3cff */
[----:B------:R1:W-:Y:S02]  /*f5c0*/  STL [R1], R7 ;  /* 0x0000000701007387 */ /* 0x0003e40000100800 */
[----:B------:R-:W-:Y:S05]  /*f5d0*/  @!P2 BRA `(.L_x_4268) ;  /* 0x00000008003ca947 */ /* 0x000fea0003800000 */
[----:B------:R-:W2:Y:S01]  /*f5e0*/  LDL R3, [R1+0xc] ;  /* 0x00000c0001037983 */ /* 0x000ea20000100800 */
[----:B------:R-:W-:Y:S01]  /*f5f0*/  VIADD R6, R0, 0xffffffff ;  /* 0xffffffff00067836 */ /* 0x000fe20000000000 */
[----:B--2---:R-:W-:-:S13]  /*f600*/  ISETP.NE.AND P2, PT, R3, RZ, PT ;  /* 0x000000ff0300720c */ /* 0x004fda0003f45270 */
[----:B------:R-:W-:Y:S05]  /*f610*/  @!P2 BRA `(.L_x_4269) ;  /* 0x00000000004ca947 */ /* 0x000fea0003800000 */
[----:B------:R-:W2:Y:S01]  /*f620*/  LDL R9, [R1+0x4] ;  /* 0x0000040001097983 */ /* 0x000ea20000100800 */
[----:B------:R-:W3:Y:S01]  /*f630*/  LDC R4, c[0x0][0x43c] ;  /* 0x00010f00ff047b82 */ /* 0x000ee20000000800 */
[----:B------:R-:W-:Y:S01]  /*f640*/  ULDC.64 UR4, c[0x0][0x428] ;  /* 0x00010a0000047ab9 */ /* 0x000fe20000000a00 */
[----:B---3--:R-:W-:-:S13]  /*f650*/  ISETP.NE.AND P0, PT, R4, 0x1, PT ;  /* 0x000000010400780c */ /* 0x008fda0003f05270 */
[----:B------:R-:W3:Y:S02]  /*f660*/  @P0 LDC.64 R2, c[0x0][0x440] ;  /* 0x00011000ff020b82 */ /* 0x000ee40000000a00 */
[----:B---3--:R-:W-:-:S04]  /*f670*/  @P0 IMAD.HI.U32 R5, R6, R2, RZ ;  /* 0x0000000206050227 */ /* 0x008fc800078e00ff */
        /* <DEDUP_REMOVED lines=13> */
.L_x_4269:
[----:B------:R-:W3:Y:S01]  /*f750*/  S2R R2, SR_TID.X ;  /* 0x0000000000027919 */ /* 0x000ee20000002100 */
[----:B--2---:R-:W-:Y:S01]  /*f760*/  IMAD R4, R18, 0x8, R17 ;  /* 0x0000000812047824 */ /* 0x004fe200078e0211 */
[----:B------:R-:W-:Y:S01]  /*f770*/  BSSY B2, `(.L_x_4270) ;  /* 0x0000006000027945 */ /* 0x000fe20003800000 */
[----:B---3--:R-:W-:Y:S02]  /*f780*/  LOP3.LUT R3, R2, 0x7f, RZ, 0xc0, !PT ;  /* 0x0000007f02037812 */ /* 0x008fe400078ec0ff */
[----:B------:R-:W-:Y:S02]  /*f790*/  SHF.L.U32 R2, R7, 0x1f, RZ ;  /* 0x0000001f07027819 */ /* 0x000fe400000006ff */
[----:B------:R-:W-:Y:S02]  /*f7a0*/  ISETP.NE.AND P1, PT, R3, RZ, PT ;  /* 0x000000ff0300720c */ /* 0x000fe40003f25270 */
[----:B------:R-:W2:Y:S02]  /*f7b0*/  SYNCS.PHASECHK.TRANS64.TRYWAIT P0, [R4+URZ+0x22840], R2 ;  /* 0x02284002040075a7 */ /* 0x000ea4000800017f */
[----:B--2---:R-:W-:Y:S09]  /*f7c0*/  @!P0 BRA `(.L_x_4271) ;  /* 0x0000001c00908947 */ /* 0x004ff20003800000 */
.L_x_4332:
[----:B------:R-:W-:Y:S05]  /*f7d0*/  BSYNC B2 ;  /* 0x0000000000027941 */ /* 0x000fea0003800000 */
.L_x_4270:
[----:B------:R-:W-:Y:S04]  /*f7e0*/  BSSY B2, `(.L_x_4272) ;  /* 0x0000009000027945 */ /* 0x000fe80003800000 */
[----:B------:R-:W-:Y:S05]  /*f7f0*/  @P1 BRA `(.L_x_4273) ;  /* 0x00000000001c1947 */ /* 0x000fea0003800000 */
[----:B------:R-:W3:Y:S02]  /*f800*/  S2R R3, SR_TID.X ;  /* 0x0000000000037919 */ /* 0x000ee40000002100 */
[----:B---3--:R-:W-:Y:S01]  /*f810*/  LOP3.LUT R5, R3, 0x1f, RZ, 0xc0, !PT ;  /* 0x0000001f03057812 */ /* 0x008fe200078ec0ff */
[----:B------:R-:W-:-:S03]  /*f820*/  IMAD.MOV.U32 R3, RZ, RZ, 0x3000 ;  /* 0x00003000ff037424 */ /* 0x000fc600078e00ff */
[----:B------:R-:W-:Y:S01]  /*f830*/  ISETP.NE.AND P0, PT, R5, RZ, PT ;  /* 0x000000ff0500720c */ /* 0x000fe20003f05270 */
[----:B------:R3:W-:-:S12]  /*f840*/  SYNCS.ARRIVE.TRANS64 RZ, [R4+URZ+0x22830], R3 ;  /* 0x0228300304ff79a7 */ /* 0x0007d8000800003f */
[----:B---3--:R-:W-:Y:S05]  /*f850*/  @!P0 BRA `(.L_x_4273) ;  /* 0x0000000000048947 */ /* 0x008fea0003800000 */
[----:B------:R-:W-:Y:S01]  /*f860*/  BPT.TRAP 0x1 ;  /* 0x000000040000795c */ /* 0x000fe20000300000 */
.L_x_4273:
[----:B------:R-:W-:Y:S05]  /*f870*/  BSYNC B2 ;  /* 0x0000000000027941 */ /* 0x000fea0003800000 */
.L_x_4272:
[----:B------:R-:W-:Y:S01]  /*f880*/  IMAD.MOV.U32 R5, RZ, RZ, RZ ;  /* 0x000000ffff057224 */ /* 0x000fe200078e00ff */
[----:B------:R-:W-:Y:S01]  /*f890*/  UIADD3 UR4, UP0, UR44, 0x370, URZ ;  /* 0x000003702c047890 */ /* 0x000fe2000ff1e03f */
[----:B-1----:R-:W-:Y:S01]  /*f8a0*/  IMAD R7, R18, 0x3000, R17 ;  /* 0x0000300012077824 */ /* 0x002fe200078e0211 */
        /* <DEDUP_REMOVED lines=8> */
.L_x_4274:
        /* <DEDUP_REMOVED lines=13> */
.L_x_4333:
[----:B------:R-:W-:Y:S05]  /*fa00*/  BSYNC B2 ;  /* 0x0000000000027941 */ /* 0x000fea0003800000 */
.L_x_4275:
        /* <DEDUP_REMOVED lines=11> */
.L_x_4278:
[----:B------:R-:W-:Y:S05]  /*fac0*/  BSYNC B2 ;  /* 0x0000000000027941 */ /* 0x000fea0003800000 */
.L_x_4277:
        /* <DEDUP_REMOVED lines=9> */
.L_x_4279:
        /* <DEDUP_REMOVED lines=15> */
.L_x_4280:
        /* <DEDUP_REMOVED lines=15> */
.L_x_4281:
        /* <DEDUP_REMOVED lines=15> */
.L_x_4282:
        /* <DEDUP_REMOVED lines=10> */
.L_x_4268:
[----:B------:R-:W-:Y:S05]  /*fed0*/  BSYNC B1 ;  /* 0x0000000000017941 */ /* 0x000fea0003800000 */
.L_x_4267:
[C---:B------:R-:W-:Y:S01]  /*fee0*/  ISETP.GT.AND P0, PT, R0.reuse, 0x1, PT ;  /* 0x000000010000780c */ /* 0x040fe20003f04270 */
[----:B------:R-:W-:-:S12]  /*fef0*/  VIADD R0, R0, 0xfffffffe ;  /* 0xfffffffe00007836 */ /* 0x000fd80000000000 */
[----:B------:R-:W-:Y:S05]  /*ff00*/  @P0 BRA `(.L_x_4283) ;  /* 0xffffffec00200947 */ /* 0x000fea000383ffff */
.L_x_4250:
[----:B------:R-:W-:Y:S05]  /*ff10*/  BSYNC B0 ;  /* 0x0000000000007941 */ /* 0x000fea0003800000 */
.L_x_4232:
[----:B------:R-:W2:Y:S01]  /*ff20*/  LDL.LU R2, [R1] ;  /* 0x0000000001027983 */ /* 0x000ea20000300800 */
[----:B0-----:R-:W0:Y:S01]  /*ff30*/  S2R R0, SR_TID.X ;  /* 0x0000000000007919 */ /* 0x001e220000002100 */
[----:B------:R-:W-:-:S05]  /*ff40*/  VIADD R18, R18, 0x1 ;  /* 0x0000000112127836 */ /* 0x000fca0000000000 */
[----:B------:R-:W-:Y:S02]  /*ff50*/  ISETP.NE.AND P1, PT, R18, 0x2, PT ;  /* 0x000000021200780c */ /* 0x000fe40003f25270 */
[----:B0-----:R-:W-:-:S04]  /*ff60*/  LOP3.LUT R0, R0, 0x7f, RZ, 0xc0, !PT ;  /* 0x0000007f00007812 */ /* 0x001fc800078ec0ff */
[----:B------:R-:W-:Y:S02]  /*ff70*/  ISETP.NE.AND P0, PT, R0, RZ, PT ;  /* 0x000000ff0000720c */ /* 0x000fe40003f05270 */
[----:B------:R-:W-:Y:S01]  /*ff80*/  SEL R0, RZ, 0x1, P1 ;  /* 0x00000001ff007807 */ /* 0x000fe20000800000 */
[----:B------:R-:W-:Y:S03]  /*ff90*/  BSSY B0, `(.L_x_4284) ;  /* 0x0000011000007945 */ /* 0x000fe60003800000 */
[----:B--2---:R-:W-:-:S05]  /*ffa0*/  LOP3.LUT R2, R2, R0, RZ, 0x3c, !PT ;  /* 0x0000000002027212 */ /* 0x004fca00078e3cff */
[----:B------:R0:W-:Y:S02]  /*ffb0*/  STL [R1], R2 ;  /* 0x0000000201007387 */ /* 0x0001e40000100800 */
[----:B------:R-:W-:Y:S05]  /*ffc0*/  @P0 BRA `(.L_x_4285) ;  /* 0x0000000000340947 */ /* 0x000fea0003800000 */
[----:B------:R-:W2:Y:S01]  /*ffd0*/  S2R R5, SR_LANEID ;  /* 0x0000000000057919 */ /* 0x000ea20000000000 */
[----:B------:R-:W-:Y:S01]  /*ffe0*/  VOTEU.ANY UR4, UPT, PT ;  /* 0x0000000000047886 */ /* 0x000fe200038e0100 */
[----:B0-----:R-:W0:Y:S01]  /*fff0*/  LDC.64 R2, c[0x0][0xc80] ;  /* 0x00032000ff027b82 */ /* 0x001e220000000a00 */
[----:B------:R-:W2:Y:S02]  /*10000*/  FLO.U32 R0, UR4 ;  /* 0x0000000400007d00 */ /* 0x000ea400080e0000 */
[----:B--2---:R-:W-:-:S06]  /*10010*/  ISETP.EQ.U32.AND P2, PT, R0, R5, PT ;  /* 0x000000050000720c */ /* 0x004fcc0003f42070 */
[----:B------:R-:W0:Y:S07]  /*10020*/  POPC R5, UR4 ;  /* 0x0000000400057d09 */ /* 0x000e2e0008000000 */
[----:B0-----:R-:W2:Y:S01]  /*10030*/  @P2 ATOMG.E.ADD.STRONG.GPU PT, R3, desc[UR46][R2.64], R5 ;  /* 0x00000005020329a8 */ /* 0x001ea200081ee1ee */
[----:B------:R-:W0:Y:S02]  /*10040*/  S2R R4, SR_LTMASK ;  /* 0x0000000000047919 */ /* 0x000e240000003900 */
[----:B0-----:R-:W-:-:S04]  /*10050*/  LOP3.LUT R4, R4, UR4, RZ, 0xc0, !PT ;  /* 0x0000000404047c12 */ /* 0x001fc8000f8ec0ff */
[----:B-1----:R-:W0:Y:S01]  /*10060*/  POPC R7, R4 ;  /* 0x0000000400077309 */ /* 0x002e220000000000 */
[----:B--2---:R-:W0:Y:S02]  /*10070*/  SHFL.IDX PT, R0, R3, R0, 0x1f ;  /* 0x00001f0003007589 */ /* 0x004e2400000e0000 */
[----:B0-----:R-:W-:-:S05]  /*10080*/  IADD3 R0, R0, UR41, R7 ;  /* 0x0000002900007c10 */ /* 0x001fca000fffe007 */
[----:B------:R2:W-:Y:S02]  /*10090*/  STL [R1+0x10], R0 ;  /* 0x0000100001007387 */ /* 0x0005e40000100800 */
.L_x_4285:
[----:B------:R-:W-:Y:S05]  /*100a0*/  BSYNC B0 ;  /* 0x0000000000007941 */ /* 0x000fea0003800000 */
.L_x_4284:
[----:B------:R-:W-:-:S07]  /*100b0*/  SEL R18, R18, RZ, P1 ;  /* 0x000000ff12127207 */ /* 0x000fce0000800000 */
.L_x_4204:
[----:B------:R-:W-:Y:S05]  /*100c0*/  BSYNC B7 ;  /* 0x0000000000077941 */ /* 0x000fea0003800000 */
.L_x_4202:
[----:B0-2---:R-:W2:Y:S04]  /*100d0*/  LDL R0, [R1+0x20] ;  /* 0x0000200001007983 */ /* 0x005ea80000100800 */
[----:B------:R0:W5:Y:S01]  /*100e0*/  LDL R2, [R1+0x10] ;  /* 0x0000100001027983 */ /* 0x0001620000100800 */
[----:B--2---:R-:W-:-:S13]  /*100f0*/  ISETP.NE.AND P1, PT, R0, RZ, PT ;  /* 0x000000ff0000720c */ /* 0x004fda0003f25270 */
        /* <DEDUP_REMOVED lines=11> */
.L_x_4286:
[----:B------:R-:W-:-:S03]  /*101b0*/  UMOV UR4, 0xffffffff ;  /* 0xffffffff00047882 */ /* 0x000fc60000000000 */
[----:B------:R-:W-:Y:S05]  /*101c0*/  BRA.DIV UR4, `(.L_x_4288) ;  /* 0x0000001604387947 */ /* 0x000fea000b800000 */
[----:B-----5:R0:W2:Y:S02]  /*101d0*/  SHFL.IDX PT, R14, R2, RZ, 0x1f ;  /* 0x00001fff020e7589 */ /* 0x0200a400000e0000 */
.L_x_4336:
[----:B------:R-:W3:Y:S01]  /*101e0*/  @!P0 S2R R3, SR_CgaCtaId ;  /* 0x0000000000038919 */ /* 0x000ee20000008800 */
[----:B------:R-:W-:Y:S05]  /*101f0*/  WARPSYNC.ALL ;  /* 0x0000000000007948 */ /* 0x000fea0003800000 */
[----:B------:R-:W-:Y:S01]  /*10200*/  BAR.SYNC.DEFER_BLOCKING 0x4, 0x180 ;  /* 0x0106000000007b1d */ /* 0x000fe20000010000 */
[----:B------:R-:W-:-:S05]  /*10210*/  @!P0 MOV R0, 0x400 ;  /* 0x0000040000008802 */ /* 0x000fca0000000f00 */
[----:B--2---:R2:W-:Y:S01]  /*10220*/  STL [R1+0x10], R14 ;  /* 0x0000100e01007387 */ /* 0x0045e20000100800 */
[----:B---3--:R-:W-:-:S05]  /*10230*/  @!P0 LEA R17, R3, R0, 0x18 ;  /* 0x0000000003118211 */ /* 0x008fca00078ec0ff */
[----:B------:R2:W-:Y:S01]  /*10240*/  @!P0 STS [R17+0x228d0], R2 ;  /* 0x0228d00211008388 */ /* 0x0005e20000000800 */
[----:B------:R-:W-:Y:S06]  /*10250*/  BAR.ARV 0x5, 0x180 ;  /* 0x0146000000007b1d */ /* 0x000fec0000002000 */
.L_x_4287:
[----:B------:R-:W3:Y:S01]  /*10260*/  LDL R0, [R1+0x10] ;  /* 0x0000100001007983 */ /* 0x000ee20000100800 */
[----:B------:R-:W-:Y:S02]  /*10270*/  ULDC UR4, c[0x0][0xc38] ;  /* 0x00030e0000047ab9 */ /* 0x000fe40000000800 */
[----:B---3--:R-:W-:-:S13]  /*10280*/  ISETP.GE.AND P0, PT, R0, UR4, PT ;  /* 0x0000000400007c0c */ /* 0x008fda000bf06270 */
[----:B------:R-:W-:Y:S05]  /*10290*/  @!P0 BRA `(.L_x_4289) ;  /* 0xffffffbc009c8947 */ /* 0x000fea000383ffff */
.L_x_4199:
[----:B-1----:R-:W3:Y:S01]  /*102a0*/  LDL.LU R0, [R1+0x1c] ;  /* 0x00001c0001007983 */ /* 0x002ee20000300800 */
[----:B------:R-:W-:Y:S01]  /*102b0*/  BSSY B0, `(.L_x_4290) ;  /* 0x000000b000007945 */ /* 0x000fe20003800000 */
[----:B------:R-:W1:Y:S01]  /*102c0*/  S2R R5, SR_CgaCtaId ;  /* 0x0000000000057919 */ /* 0x000e620000008800 */
[----:B---3--:R-:W-:-:S05]  /*102d0*/  VIADD R0, R0, 0x1 ;  /* 0x0000000100007836 */ /* 0x008fca0000000000 */
[----:B0-2---:R-:W-:-:S04]  /*102e0*/  LEA.HI R2, R0, R0, RZ, 0x1 ;  /* 0x0000000000027211 */ /* 0x005fc800078f08ff */
[----:B------:R-:W-:-:S05]  /*102f0*/  LOP3.LUT R3, R2, 0xfffffffe, RZ, 0xc0, !PT ;  /* 0xfffffffe02037812 */ /* 0x000fca00078ec0ff */
[----:B------:R-:W-:Y:S01]  /*10300*/  IMAD.IADD R3, R0, 0x1, -R3 ;  /* 0x0000000100037824 */ /* 0x000fe200078e0a03 */
[----:B------:R-:W-:-:S04]  /*10310*/  MOV R0, 0x400 ;  /* 0x0000040000007802 */ /* 0x000fc80000000f00 */
[----:B-1----:R-:W-:Y:S02]  /*10320*/  LEA R0, R5, R0, 0x18 ;  /* 0x0000000005007211 */ /* 0x002fe400078ec0ff */
[----:B------:R-:W-:-:S04]  /*10330*/  SHF.L.U32 R3, R3, 0x1f, RZ ;  /* 0x0000001f03037819 */ /* 0x000fc800000006ff */
[----:B------:R-:W0:Y:S02]  /*10340*/  SYNCS.PHASECHK.TRANS64.TRYWAIT P0, [R0+URZ+0x22820], R3 ;  /* 0x02282003000075a7 */ /* 0x000e24000800017f */
[----:B0-----:R-:W-:Y:S05]  /*10350*/  @!P0 BRA `(.L_x_4291) ;  /* 0x0000001000fc8947 */ /* 0x001fea0003800000 */
.L_x_4337:
[----:B------:R-:W-:Y:S05]  /*10360*/  BSYNC B0 ;  /* 0x0000000000007941 */ /* 0x000fea0003800000 */
.L_x_4290:
[----:B------:R-:W-:-:S03]  /*10370*/  UMOV UR4, 0xffffffff ;  /* 0xffffffff00047882 */ /* 0x000fc60000000000 */
[----:B------:R-:W-:Y:S05]  /*10380*/  BRA.DIV UR4, `(.L_x_4292) ;  /* 0x0000001604047947 */ /* 0x000fea000b800000 */
[----:B------:R-:W1:Y:S02]  /*10390*/  S2R R2, SR_TID.X ;  /* 0x0000000000027919 */ /* 0x000e640000002100 */
[----:B-1----:R-:W-:-:S04]  /*103a0*/  SHF.R.U32.HI R2, RZ, 0x5, R2 ;  /* 0x00000005ff027819 */ /* 0x002fc80000011602 */
[----:B------:R-:W-:-:S05]  /*103b0*/  LOP3.LUT R2, R2, 0x3, RZ, 0xc0, !PT ;  /* 0x0000000302027812 */ /* 0x000fca00078ec0ff */
[----:B------:R1:W2:Y:S02]  /*103c0*/  SHFL.IDX PT, R14, R2, RZ, 0x1f ;  /* 0x00001fff020e7589 */ /* 0x0002a400000e0000 */
.L_x_4340:
[----:B--2---:R-:W-:Y:S01]  /*103d0*/  ISETP.NE.AND P0, PT, R14, RZ, PT ;  /* 0x000000ff0e00720c */ /* 0x004fe20003f05270 */
[----:B------:R-:W-:-:S12]  /*103e0*/  BSSY B0, `(.L_x_4293) ;  /* 0x0000025000007945 */ /* 0x000fd80003800000 */
[----:B------:R-:W-:Y:S05]  /*103f0*/  @P0 BRA `(.L_x_4294) ;  /* 0x00000000008c0947 */ /* 0x000fea0003800000 */
[----:B------:R-:W-:-:S03]  /*10400*/  UMOV UR4, 0xffffffff ;  /* 0xffffffff00047882 */ /* 0x000fc60000000000 */
[----:B------:R-:W-:Y:S05]  /*10410*/  BRA.DIV UR4, `(.L_x_4295) ;  /* 0x0000001604147947 */ /* 0x000fea000b800000 */
[----:B------:R-:W-:-:S13]  /*10420*/  ELECT P6, URZ, PT ;  /* 0x00000000003f782f */ /* 0x000fda00038c0000 */
.L_x_4343:
[----:B------:R-:W-:Y:S05]  /*10430*/  @!P6 BRA `(.L_x_4294) ;  /* 0x00000000007ce947 */ /* 0x000fea0003800000 */
[----:B------:R-:W-:-:S06]  /*10440*/  ULOP3.LUT UR4, UR40, 0x2, URZ, 0xfc, !UPT ;  /* 0x0000000228047892 */ /* 0x000fcc000f8efc3f */
[----:B-1----:R-:W-:-:S05]  /*10450*/  IMAD.U32 R2, RZ, RZ, UR4 ;  /* 0x00000004ff027e24 */ /* 0x002fca000f8e00ff */
[----:B------:R-:W-:-:S13]  /*10460*/  ISETP.NE.AND P2, PT, R2, 0x3, PT ;  /* 0x000000030200780c */ /* 0x000fda0003f45270 */
[----:B------:R-:W-:Y:S05]  /*10470*/  @!P2 BRA `(.L_x_4296) ;  /* 0x000000000004a947 */ /* 0x000fea0003800000 */
[----:B------:R-:W-:Y:S01]  /*10480*/  BPT.TRAP 0x1 ;  /* 0x000000040000795c */ /* 0x000fe20000300000 */
.L_x_4296:
[----:B------:R-:W2:Y:S01]  /*10490*/  LDL.LU R7, [R1] ;  /* 0x0000000001077983 */ /* 0x000ea20000300800 */
[----:B0-----:R-:W-:Y:S02]  /*104a0*/  VIADD R3, R0, 0x22840 ;  /* 0x0002284000037836 */ /* 0x001fe40000000000 */
[C---:B------:R-:W-:Y:S02]  /*104b0*/  VIADD R2, R18.reuse, 0x1 ;  /* 0x0000000112027836 */ /* 0x040fe40000000000 */
[----:B------:R-:W-:-:S03]  /*104c0*/  IMAD R6, R18, 0x8, R3 ;  /* 0x0000000812067824 */ /* 0x000fc600078e0203 */
[----:B------:R-:W-:-:S04]  /*104d0*/  ISETP.NE.AND P1, PT, R2, 0x2, PT ;  /* 0x000000020200780c */ /* 0x000fc80003f25270 */
[----:B------:R-:W-:Y:S02]  /*104e0*/  SEL R4, RZ, 0x1, P1 ;  /* 0x00000001ff047807 */ /* 0x000fe40000800000 */
[C---:B--2---:R-:W-:Y:S02]  /*104f0*/  SHF.L.U32 R5, R7.reuse, 0x1f, RZ ;  /* 0x0000001f07057819 */ /* 0x044fe400000006ff */
[----:B------:R-:W-:Y:S02]  /*10500*/  LOP3.LUT R7, R7, R4, RZ, 0x3c, !PT ;  /* 0x0000000407077212 */ /* 0x000fe400078e3cff */
[----:B------:R-:W0:Y:S01]  /*10510*/  SYNCS.PHASECHK.TRANS64.TRYWAIT P0, [R6+URZ], R5 ;  /* 0x00000005060075a7 */ /* 0x000e22000800017f */
[----:B------:R-:W-:Y:S02]  /*10520*/  SEL R4, R2, RZ, P1 ;  /* 0x000000ff02047207 */ /* 0x000fe40000800000 */
[----:B------:R-:W-:-:S03]  /*10530*/  SHF.L.U32 R2, R7, 0x1f, RZ ;  /* 0x0000001f07027819 */ /* 0x000fc600000006ff */
[----:B------:R-:W-:Y:S01]  /*10540*/  IMAD R3, R4, 0x8, R3 ;  /* 0x0000000804037824 */ /* 0x000fe200078e0203 */
[----:B0-----:R-:W-:Y:S06]  /*10550*/  @!P0 BRA `(.L_x_4297) ;  /* 0x0000001000e48947 */ /* 0x001fec0003800000 */
.L_x_4344:
[----:B------:R-:W1:Y:S02]  /*10560*/  SYNCS.PHASECHK.TRANS64.TRYWAIT P0, [R3+URZ], R2 ;  /* 0x00000002030075a7 */ /* 0x000e64000800017f */
[----:B-1----:R-:W-:Y:S05]  /*10570*/  @!P0 BRA `(.L_x_4298) ;  /* 0x0000001000f08947 */ /* 0x002fea0003800000 */
.L_x_4345:
[----:B------:R-:W-:Y:S05]  /*10580*/  @!P2 BRA `(.L_x_4299) ;  /* 0x000000000004a947 */ /* 0x000fea0003800000 */
[----:B------:R-:W-:Y:S01]  /*10590*/  BPT.TRAP 0x1 ;  /* 0x000000040000795c */ /* 0x000fe20000300000 */
.L_x_4299:
[----:B-1----:R-:W-:-:S04]  /*105a0*/  VIADD R3, R0, 0x22860 ;  /* 0x0002286000037836 */ /* 0x002fc80000000000 */
[----:B------:R-:W-:-:S04]  /*105b0*/  IMAD R18, R18, 0x8, R3 ;  /* 0x0000000812127824 */ /* 0x000fc800078e0203 */
[----:B------:R-:W1:Y:S02]  /*105c0*/  SYNCS.PHASECHK.TRANS64.TRYWAIT P0, [R18+URZ], R5 ;  /* 0x00000005120075a7 */ /* 0x000e64000800017f */
[----:B-1----:R-:W-:Y:S05]  /*105d0*/  @!P0 BRA `(.L_x_4300) ;  /* 0x0000001000ec8947 */ /* 0x002fea0003800000 */
.L_x_4346:
[----:B------:R-:W-:-:S07]  /*105e0*/  IMAD R3, R4, 0x8, R3 ;  /* 0x0000000804037824 */ /* 0x000fce00078e0203 */
.L_x_4301:
[----:B--2---:R2:W3:Y:S02]  /*105f0*/  SYNCS.PHASECHK.TRANS64.TRYWAIT P0, [R3+URZ], R2 ;  /* 0x00000002030075a7 */ /* 0x0044e4000800017f */
[----:B---3--:R-:W-:Y:S05]  /*10600*/  @!P0 NANOSLEEP.SYNCS 0x989680 ;  /* 0x009896800000895d */ /* 0x008fea0003900000 */
[----:B------:R-:W3:Y:S02]  /*10610*/  @!P0 SYNCS.PHASECHK.TRANS64 P0, [R3+URZ], R2 ;  /* 0x00000002030085a7 */ /* 0x000ee4000800007f */
[----:B---3--:R-:W-:Y:S05]  /*10620*/  @!P0 BRA `(.L_x_4301) ;  /* 0xfffffffc00f08947 */ /* 0x008fea000383ffff */
.L_x_4294:
[----:B------:R-:W-:Y:S05]  /*10630*/  BSYNC B0 ;  /* 0x0000000000007941 */ /* 0x000fea0003800000 */
.L_x_4293:
[----:B------:R-:W-:Y:S05]  /*10640*/  EXIT ;  /* 0x000000000000794d */ /* 0x000fea0003800000 */
.L_x_4152:
[----:B0-----:R0:W1:Y:S02]  /*10650*/  SYNCS.PHASECHK.TRANS64.TRYWAIT P0, [R7+URZ+0x22800], R0 ;  /* 0x02280000070075a7 */ /* 0x001064000800017f */
[----:B-1----:R-:W-:Y:S05]  /*10660*/  @!P0 NANOSLEEP.SYNCS 0x989680 ;  /* 0x009896800000895d */ /* 0x002fea0003900000 */
[----:B------:R-:W1:Y:S02]  /*10670*/  @!P0 SYNCS.PHASECHK.TRANS64 P0, [R7+URZ+0x22800], R0 ;  /* 0x02280000070085a7 */ /* 0x000e64000800007f */
[----:B-1----:R-:W-:Y:S05]  /*10680*/  @!P0 BRA `(.L_x_4152) ;  /* 0xfffffffc00f08947 */ /* 0x002fea000383ffff */
[----:B------:R-:W-:Y:S05]  /*10690*/  BRA `(.L_x_4302) ;  /* 0xffffff1000b47947 */ /* 0x000fea000383ffff */
.L_x_4156:
[----:B-1----:R1:W2:Y:S02]  /*106a0*/  SYNCS.PHASECHK.TRANS64.TRYWAIT P1, [R6+URZ+0x22830], R11 ;  /* 0x0228300b060075a7 */ /* 0x0022a4000802017f */
[----:B--2---:R-:W-:Y:S05]  /*106b0*/  @!P1 NANOSLEEP.SYNCS 0x989680 ;  /* 0x009896800000995d */ /* 0x004fea0003900000 */
[----:B------:R-:W2:Y:S02]  /*106c0*/  @!P1 SYNCS.PHASECHK.TRANS64 P1, [R6+URZ+0x22830], R11 ;  /* 0x0228300b060095a7 */ /* 0x000ea4000802007f */
[----:B--2---:R-:W-:Y:S05]  /*106d0*/  @!P1 BRA `(.L_x_4156) ;  /* 0xfffffffc00f09947 */ /* 0x004fea000383ffff */
[----:B------:R-:W-:Y:S05]  /*106e0*/  BRA `(.L_x_4155) ;  /* 0xffffff1000e07947 */ /* 0x000fea000383ffff */
.L_x_4160:
[----:B-1----:R1:W2:Y:S02]  /*106f0*/  SYNCS.PHASECHK.TRANS64.TRYWAIT P3, [R6+URZ+0x22850], R11 ;  /* 0x0228500b060075a7 */ /* 0x0022a4000806017f */
[----:B--2---:R-:W-:Y:S05]  /*10700*/  @!P3 NANOSLEEP.SYNCS 0x989680 ;  /* 0x009896800000b95d */ /* 0x004fea0003900000 */
[----:B------:R-:W2:Y:S02]  /*10710*/  @!P3 SYNCS.PHASECHK.TRANS64 P3, [R6+URZ+0x22850], R11 ;  /* 0x0228500b0600b5a7 */ /* 0x000ea4000806007f */
[----:B--2---:R-:W-:Y:S05]  /*10720*/  @!P3 BRA `(.L_x_4160) ;  /* 0xfffffffc00f0b947 */ /* 0x004fea000383ffff */
[----:B------:R-:W-:Y:S05]  /*10730*/  BRA `(.L_x_4159) ;  /* 0xffffff3000747947 */ /* 0x000fea000383ffff */
.L_x_4165:
[----:B-1----:R-:W-:-:S04]  /*10740*/  IMAD.U32 R3, RZ, RZ, UR27 ;  /* 0x0000001bff037e24 */ /* 0x002fc8000f8e00ff */
[----:B------:R1:W2:Y:S03]  /*10750*/  SYNCS.PHASECHK.TRANS64.TRYWAIT P3, [R3+URZ+0x22830], R6 ;  /* 0x02283006030075a7 */ /* 0x0002a6000806017f */
[----:B--2---:R-:W-:Y:S05]  /*10760*/  @!P3 NANOSLEEP.SYNCS 0x989680 ;  /* 0x009896800000b95d */ /* 0x004fea0003900000 */
[----:B------:R-:W2:Y:S02]  /*10770*/  @!P3 SYNCS.PHASECHK.TRANS64 P3, [R3+URZ+0x22830], R6 ;  /* 0x022830060300b5a7 */ /* 0x000ea4000806007f */
[----:B--2---:R-:W-:Y:S05]  /*10780*/  @!P3 BRA `(.L_x_4165) ;  /* 0xfffffffc00ecb947 */ /* 0x004fea000383ffff */
[----:B------:R-:W-:Y:S05]  /*10790*/  BRA `(.L_x_4164) ;  /* 0xffffff3400b07947 */ /* 0x000fea000383ffff */
.L_x_4169:
[----:B-1----:R1:W2:Y:S02]  /*107a0*/  SYNCS.PHASECHK.TRANS64.TRYWAIT P3, [R199+URZ+0x22850], R6 ;  /* 0x02285006c70075a7 */ /* 0x0022a4000806017f */
[----:B--2---:R-:W-:Y:S05]  /*107b0*/  @!P3 NANOSLEEP.SYNCS 0x989680 ;  /* 0x009896800000b95d */ /* 0x004fea0003900000 */
[----:B------:R-:W2:Y:S02]  /*107c0*/  @!P3 SYNCS.PHASECHK.TRANS64 P3, [R199+URZ+0x22850], R6 ;  /* 0x02285006c700b5a7 */ /* 0x000ea4000806007f */
[----:B--2---:R-:W-:Y:S05]  /*107d0*/  @!P3 BRA `(.L_x_4169) ;  /* 0xfffffffc00f0b947 */ /* 0x004fea000383ffff */
[----:B------:R-:W-:Y:S05]  /*107e0*/  BRA `(.L_x_4168) ;  /* 0xffffff5c00247947 */ /* 0x000fea000383ffff */
.L_x_4175:
[----:B-1----:R-:W-:-:S04]  /*107f0*/  IMAD.U32 R3, RZ, RZ, UR24 ;  /* 0x00000018ff037e24 */ /* 0x002fc8000f8e00ff */
[----:B------:R1:W2:Y:S03]  /*10800*/  SYNCS.PHASECHK.TRANS64.TRYWAIT P1, [R3+URZ+0x22830], R6 ;  /* 0x02283006030075a7 */ /* 0x0002a6000802017f */
[----:B--2---:R-:W-:Y:S05]  /*10810*/  @!P1 NANOSLEEP.SYNCS 0x989680 ;  /* 0x009896800000995d */ /* 0x004fea0003900000 */
[----:B------:R-:W2:Y:S02]  /*10820*/  @!P1 SYNCS.PHASECHK.TRANS64 P1, [R3+URZ+0x22830], R6 ;  /* 0x02283006030095a7 */ /* 0x000ea4000802007f */
[----:B--2---:R-:W-:Y:S05]  /*10830*/  @!P1 BRA `(.L_x_4175) ;  /* 0xfffffffc00ec9947 */ /* 0x004fea000383ffff */
[----:B------:R-:W-:Y:S05]  /*10840*/  BRA `(.L_x_4174) ;  /* 0xffffff6000347947 */ /* 0x000fea000383ffff */
.L_x_4179:
[----:B-1----:R1:W2:Y:S02]  /*10850*/  SYNCS.PHASECHK.TRANS64.TRYWAIT P1, [R181+URZ+0x22850], R6 ;  /* 0x02285006b50075a7 */ /* 0x0022a4000802017f */
[----:B--2---:R-:W-:Y:S05]  /*10860*/  @!P1 NANOSLEEP.SYNCS 0x989680 ;  /* 0x009896800000995d */ /* 0x004fea0003900000 */
[----:B------:R-:W2:Y:S02]  /*10870*/  @!P1 SYNCS.PHASECHK.TRANS64 P1, [R181+URZ+0x22850], R6 ;  /* 0x02285006b50095a7 */ /* 0x000ea4000802007f */
[----:B--2---:R-:W-:Y:S05]  /*10880*/  @!P1 BRA `(.L_x_4179) ;  /* 0xfffffffc00f09947 */ /* 0x004fea000383ffff */
[----:B------:R-:W-:Y:S05]  /*10890*/  BRA `(.L_x_4178) ;  /* 0xffffff7c00d47947 */ /* 0x000fea000383ffff */
.L_x_4210:
[----:B------:R-:W-:Y:S02]  /*108a0*/  IMAD.MOV.U32 R13, RZ, RZ, R4 ;  /* 0x000000ffff0d7224 */ /* 0x000fe400078e0004 */
[----:B------:R-:W-:Y:S02]  /*108b0*/  IMAD.MOV.U32 R12, RZ, RZ, RZ ;  /* 0x000000ffff0c7224 */ /* 0x000fe400078e00ff */
[----:B------:R-:W-:Y:S02]  /*108c0*/  IMAD.MOV.U32 R11, RZ, RZ, 0x1f ;  /* 0x0000001fff0b7424 */ /* 0x000fe400078e00ff */
[----:B------:R-:W-:-:S07]  /*108d0*/  IMAD.MOV.U32 R15, RZ, RZ, -0x1 ;  /* 0xffffffffff0f7424 */ /* 0x000fce00078e00ff */
[----:B0-----:R-:W-:Y:S05]  /*108e0*/  WARPSYNC.COLLECTIVE R15, `(.L_x_4303) ;  /* 0x000000000f087348 */ /* 0x001fea0003c00000 */
[----:B------:R1:W2:Y:S02]  /*108f0*/  SHFL.IDX P6, R14, R13, R12, R11 ;  /* 0x0000000c0d0e7389 */ /* 0x0002a400000c000b */
[----:B012---:R-:W-:Y:S01]  /*10900*/  ENDCOLLECTIVE ;  /* 0x000000000000791b */ /* 0x007fe20003800000 */
.L_x_4303:
[----:B------:R-:W-:Y:S05]  /*10910*/  BRA `(.L_x_4304) ;  /* 0xffffffc000bc7947 */ /* 0x000fea000383ffff */
.L_x_4212:
[----:B------:R-:W-:Y:S01]  /*10920*/  BSSY B0, `(.L_x_4305) ;  /* 0x0000006000007945 */ /* 0x000fe20003800000 */
[----:B------:R-:W-:-:S07]  /*10930*/  IMAD.MOV.U32 R15, RZ, RZ, -0x1 ;  /* 0xffffffffff0f7424 */ /* 0x000fce00078e00ff */
[----:B0--3--:R-:W-:Y:S05]  /*10940*/  WARPSYNC.COLLECTIVE R15, `(.L_x_4306) ;  /* 0x000000000f0c7348 */ /* 0x009fea0003c00000 */
[----:B------:R-:W-:Y:S02]  /*10950*/  ELECT P6, UR62, PT ;  /* 0x00000000003e782f */ /* 0x000fe400038c0000 */
[----:B------:R-:W-:Y:S01]  /*10960*/  MOV R14, UR62 ;  /* 0x0000003e000e7c02 */ /* 0x000fe20008000f00 */
[----:B0--3--:R-:W-:Y:S10]  /*10970*/  ENDCOLLECTIVE ;  /* 0x000000000000791b */ /* 0x009ff40003800000 */
.L_x_4306:
[----:B------:R-:W-:Y:S05]  /*10980*/  BSYNC B0 ;  /* 0x0000000000007941 */ /* 0x000fea0003800000 */
.L_x_4305:
[----:B------:R-:W-:Y:S05]  /*10990*/  BRA `(.L_x_4307) ;  /* 0xffffffc000c07947 */ /* 0x000fea000383ffff */
.L_x_4214:
[----:B0-----:R0:W1:Y:S02]  /*109a0*/  SYNCS.PHASECHK.TRANS64.TRYWAIT P0, [R3+URZ+0x22840], R0 ;  /* 0x02284000030075a7 */ /* 0x001064000800017f */
[----:B-1----:R-:W-:Y:S05]  /*109b0*/  @!P0 NANOSLEEP.SYNCS 0x989680 ;  /* 0x009896800000895d */ /* 0x002fea0003900000 */
[----:B------:R-:W1:Y:S02]  /*109c0*/  @!P0 SYNCS.PHASECHK.TRANS64 P0, [R3+URZ+0x22840], R0 ;  /* 0x02284000030085a7 */ /* 0x000e64000800007f */
[----:B-1----:R-:W-:Y:S05]  /*109d0*/  @!P0 BRA `(.L_x_4214) ;  /* 0xfffffffc00f08947 */ /* 0x002fea000383ffff */
[----:B------:R-:W-:Y:S05]  /*109e0*/  BRA `(.L_x_4308) ;  /* 0xffffffc400247947 */ /* 0x000fea000383ffff */
.L_x_4218:
[----:B------:R-:W-:Y:S01]  /*109f0*/  IMAD.MOV.U32 R13, RZ, RZ, R2 ;  /* 0x000000ffff0d7224 */ /* 0x000fe200078e0002 */
[----:B------:R-:W-:Y:S01]  /*10a00*/  LOP3.LUT R9, R9, 0x7f, RZ, 0xc0, !PT ;  /* 0x0000007f09097812 */ /* 0x000fe200078ec0ff */
[----:B------:R-:W-:Y:S02]  /*10a10*/  IMAD.MOV.U32 R12, RZ, RZ, RZ ;  /* 0x000000ffff0c7224 */ /* 0x000fe400078e00ff */
[----:B------:R-:W-:Y:S01]  /*10a20*/  IMAD.MOV.U32 R11, RZ, RZ, 0x181f ;  /* 0x0000181fff0b7424 */ /* 0x000fe200078e00ff */
[----:B------:R-:W-:Y:S01]  /*10a30*/  SHF.R.U32.HI R9, RZ, 0x3, R9 ;  /* 0x00000003ff097819 */ /* 0x000fe20000011609 */
[----:B------:R-:W-:Y:S02]  /*10a40*/  IMAD.MOV.U32 R15, RZ, RZ, -0x1 ;  /* 0xffffffffff0f7424 */ /* 0x000fe400078e00ff */
[----:B------:R-:W-:-:S07]  /*10a50*/  IMAD.U32 R4, RZ, RZ, UR39 ;  /* 0x00000027ff047e24 */ /* 0x000fce000f8e00ff */
[----:B-----5:R-:W-:Y:S05]  /*10a60*/  WARPSYNC.COLLECTIVE R15, `(.L_x_4309) ;  /* 0x000000000f087348 */ /* 0x020fea0003c00000 */
[----:B------:R0:W1:Y:S02]  /*10a70*/  SHFL.IDX P6, R14, R13, R12, R11 ;  /* 0x0000000c0d0e7389 */ /* 0x00006400000c000b */
[----:B01---5:R-:W-:Y:S01]  /*10a80*/  ENDCOLLECTIVE ;  /* 0x000000000000791b */ /* 0x023fe20003800000 */
.L_x_4309:
[----:B------:R-:W-:Y:S02]  /*10a90*/  IMAD R4, R4, 0x80, R9 ;  /* 0x0000008004047824 */ /* 0x000fe400078e0209 */
[----:B------:R-:W-:Y:S02]  /*10aa0*/  IMAD.MOV.U32 R13, RZ, RZ, R0 ;  /* 0x000000ffff0d7224 */ /* 0x000fe400078e0000 */
[----:B------:R-:W-:-:S07]  /*10ab0*/  IMAD.MOV.U32 R5, RZ, RZ, R14 ;  /* 0x000000ffff057224 */ /* 0x000fce00078e000e */
[----:B------:R-:W-:Y:S05]  /*10ac0*/  WARPSYNC.COLLECTIVE R15, `(.L_x_4310) ;  /* 0x000000000f087348 */ /* 0x000fea0003c00000 */
[----:B------:R0:W1:Y:S02]  /*10ad0*/  SHFL.IDX P6, R14, R13, R12, R11 ;  /* 0x0000000c0d0e7389 */ /* 0x00006400000c000b */
[----:B01----:R-:W-:Y:S01]  /*10ae0*/  ENDCOLLECTIVE ;  /* 0x000000000000791b */ /* 0x003fe20003800000 */
.L_x_4310:
        /* <DEDUP_REMOVED lines=9> */
.L_x_4311:
[----:B------:R-:W-:Y:S02]  /*10b80*/  @!P1 LEA R6, P2, R8, R6, 0x1 ;  /* 0x0000000608069211 */ /* 0x000fe400078408ff */
[----:B------:R-:W0:Y:S03]  /*10b90*/  S2R R8, SR_TID.X ;  /* 0x0000000000087919 */ /* 0x000e260000002100 */
        /* <DEDUP_REMOVED lines=11> */
[----:B01----:R-:W-:Y:S05]  /*10c50*/  WARPSYNC.COLLECTIVE R15, `(.L_x_4312) ;  /* 0x000000000f087348 */ /* 0x003fea0003c00000 */
[----:B------:R2:W3:Y:S02]  /*10c60*/  SHFL.IDX P6, R14, R13, R12, R11 ;  /* 0x0000000c0d0e7389 */ /* 0x0004e400000c000b */
[----:B0123--:R-:W-:Y:S01]  /*10c70*/  ENDCOLLECTIVE ;  /* 0x000000000000791b */ /* 0x00ffe20003800000 */
.L_x_4312:
        /* <DEDUP_REMOVED lines=8> */
.L_x_4313:
[----:B------:R-:W-:Y:S02]  /*10d00*/  @!P1 LEA R6, P2, R7, R8, 0x1 ;  /* 0x0000000807069211 */ /* 0x000fe400078408ff */
[----:B------:R-:W0:Y:S03]  /*10d10*/  S2R R8, SR_TID.X ;  /* 0x0000000000087919 */ /* 0x000e260000002100 */
[----:B------:R-:W-:-:S05]  /*10d20*/  @!P1 IMAD.X R7, RZ, RZ, R9, P2 ;  /* 0x000000ffff079224 */ /* 0x000fca00010e0609 */
        /* <DEDUP_REMOVED lines=10> */
.L_x_4314:
[----:B------:R-:W-:Y:S02]  /*10dd0*/  IMAD.SHL.U32 R9, R8, 0x8, RZ ;  /* 0x0000000808097824 */ /* 0x000fe400078e00ff */
[----:B------:R-:W-:Y:S02]  /*10de0*/  VIADD R8, R4, 0x60 ;  /* 0x0000006004087836 */ /* 0x000fe40000000000 */
[----:B------:R-:W-:Y:S01]  /*10df0*/  IMAD.MOV.U32 R13, RZ, RZ, R2 ;  /* 0x000000ffff0d7224 */ /* 0x000fe200078e0002 */
[----:B------:R-:W-:Y:S01]  /*10e00*/  LOP3.LUT R9, R9, 0x38, RZ, 0xc0, !PT ;  /* 0x0000003809097812 */ /* 0x000fe200078ec0ff */
[----:B------:R-:W-:Y:S02]  /*10e10*/  IMAD.MOV.U32 R12, RZ, RZ, 0x3 ;  /* 0x00000003ff0c7424 */ /* 0x000fe400078e00ff */
[----:B------:R-:W-:-:S07]  /*10e20*/  IMAD.MOV.U32 R6, RZ, RZ, R14 ;  /* 0x000000ffff067224 */ /* 0x000fce00078e000e */
[----:B------:R-:W-:Y:S05]  /*10e30*/  WARPSYNC.COLLECTIVE R15, `(.L_x_4315) ;  /* 0x000000000f087348 */ /* 0x000fea0003c00000 */
[----:B------:R0:W1:Y:S02]  /*10e40*/  SHFL.IDX P6, R14, R13, R12, R11 ;  /* 0x0000000c0d0e7389 */ /* 0x00006400000c000b */
[----:B01----:R-:W-:Y:S01]  /*10e50*/  ENDCOLLECTIVE ;  /* 0x000000000000791b */ /* 0x003fe20003800000 */
.L_x_4315:
        /* <DEDUP_REMOVED lines=14> */
.L_x_4316:
[----:B------:R-:W-:Y:S02]  /*10f40*/  IMAD.MOV.U32 R13, RZ, RZ, R2 ;  /* 0x000000ffff0d7224 */ /* 0x000fe400078e0002 */
[----:B------:R-:W-:Y:S02]  /*10f50*/  IMAD.MOV.U32 R12, RZ, RZ, 0x4 ;  /* 0x00000004ff0c7424 */ /* 0x000fe400078e00ff */
[----:B------:R-:W-:-:S07]  /*10f60*/  IMAD.MOV.U32 R6, RZ, RZ, R14 ;  /* 0x000000ffff067224 */ /* 0x000fce00078e000e */
[----:B------:R-:W-:Y:S05]  /*10f70*/  WARPSYNC.COLLECTIVE R15, `(.L_x_4317) ;  /* 0x000000000f087348 */ /* 0x000fea0003c00000 */
[----:B------:R0:W1:Y:S02]  /*10f80*/  SHFL.IDX P6, R14, R13, R12, R11 ;  /* 0x0000000c0d0e7389 */ /* 0x00006400000c000b */
[----:B01----:R-:W-:Y:S01]  /*10f90*/  ENDCOLLECTIVE ;  /* 0x000000000000791b */ /* 0x003fe20003800000 */
.L_x_4317:
        /* <DEDUP_REMOVED lines=14> */
.L_x_4318:
[----:B------:R-:W-:Y:S02]  /*11080*/  IMAD.MOV.U32 R13, RZ, RZ, R2 ;  /* 0x000000ffff0d7224 */ /* 0x000fe400078e0002 */
[----:B------:R-:W-:Y:S02]  /*11090*/  IMAD.MOV.U32 R12, RZ, RZ, 0x5 ;  /* 0x00000005ff0c7424 */ /* 0x000fe400078e00ff */
[----:B------:R-:W-:-:S07]  /*110a0*/  IMAD.MOV.U32 R6, RZ, RZ, R14 ;  /* 0x000000ffff067224 */ /* 0x000fce00078e000e */
[----:B------:R-:W-:Y:S05]  /*110b0*/  WARPSYNC.COLLECTIVE R15, `(.L_x_4319) ;  /* 0x000000000f087348 */ /* 0x000fea0003c00000 */
[----:B------:R0:W1:Y:S02]  /*110c0*/  SHFL.IDX P6, R14, R13, R12, R11 ;  /* 0x0000000c0d0e7389 */ /* 0x00006400000c000b */
[----:B01----:R-:W-:Y:S01]  /*110d0*/  ENDCOLLECTIVE ;  /* 0x000000000000791b */ /* 0x003fe20003800000 */
.L_x_4319:
        /* <DEDUP_REMOVED lines=14> */
.L_x_4320:
[----:B------:R-:W-:Y:S02]  /*111c0*/  IMAD.MOV.U32 R13, RZ, RZ, R2 ;  /* 0x000000ffff0d7224 */ /* 0x000fe400078e0002 */
[----:B------:R-:W-:Y:S02]  /*111d0*/  IMAD.MOV.U32 R12, RZ, RZ, 0x6 ;  /* 0x00000006ff0c7424 */ /* 0x000fe400078e00ff */
[----:B------:R-:W-:-:S07]  /*111e0*/  IMAD.MOV.U32 R6, RZ, RZ, R14 ;  /* 0x000000ffff067224 */ /* 0x000fce00078e000e */
[----:B------:R-:W-:Y:S05]  /*111f0*/  WARPSYNC.COLLECTIVE R15, `(.L_x_4321) ;  /* 0x000000000f087348 */ /* 0x000fea0003c00000 */
[----:B------:R0:W1:Y:S02]  /*11200*/  SHFL.IDX P6, R14, R13, R12, R11 ;  /* 0x0000000c0d0e7389 */ /* 0x00006400000c000b */
[----:B01----:R-:W-:Y:S01]  /*11210*/  ENDCOLLECTIVE ;  /* 0x000000000000791b */ /* 0x003fe20003800000 */
.L_x_4321:
        /* <DEDUP_REMOVED lines=13> */
.L_x_4322:
[----:B------:R-:W-:Y:S02]  /*112f0*/  IMAD.MOV.U32 R13, RZ, RZ, R2 ;  /* 0x000000ffff0d7224 */ /* 0x000fe400078e0002 */
[----:B------:R-:W-:Y:S02]  /*11300*/  IMAD.MOV.U32 R12, RZ, RZ, 0x7 ;  /* 0x00000007ff0c7424 */ /* 0x000fe400078e00ff */
[----:B------:R-:W-:-:S07]  /*11310*/  IMAD.MOV.U32 R6, RZ, RZ, R14 ;  /* 0x000000ffff067224 */ /* 0x000fce00078e000e */
[----:B------:R-:W-:Y:S05]  /*11320*/  WARPSYNC.COLLECTIVE R15, `(.L_x_4323) ;  /* 0x000000000f087348 */ /* 0x000fea0003c00000 */
[----:B------:R0:W1:Y:S02]  /*11330*/  SHFL.IDX P6, R14, R13, R12, R11 ;  /* 0x0000000c0d0e7389 */ /* 0x00006400000c000b */
[----:B01----:R-:W-:Y:S01]  /*11340*/  ENDCOLLECTIVE ;  /* 0x000000000000791b */ /* 0x003fe20003800000 */
.L_x_4323:
        /* <DEDUP_REMOVED lines=12> */
.L_x_4324:
[----:B------:R-:W-:Y:S01]  /*11410*/  IMAD.MOV.U32 R0, RZ, RZ, R14 ;  /* 0x000000ffff007224 */ /* 0x000fe200078e000e */
[----:B------:R-:W-:Y:S06]  /*11420*/  BRA `(.L_x_4325) ;  /* 0xffffffc400447947 */ /* 0x000fec000383ffff */
.L_x_4221:
[----:B0-----:R0:W1:Y:S02]  /*11430*/  SYNCS.PHASECHK.TRANS64.TRYWAIT P0, [R17+URZ+0x22820], R0 ;  /* 0x02282000110075a7 */ /* 0x001064000800017f */
[----:B-1----:R-:W-:Y:S05]  /*11440*/  @!P0 NANOSLEEP.SYNCS 0x989680 ;  /* 0x009896800000895d */ /* 0x002fea0003900000 */
[----:B------:R-:W1:Y:S02]  /*11450*/  @!P0 SYNCS.PHASECHK.TRANS64 P0, [R17+URZ+0x22820], R0 ;  /* 0x02282000110085a7 */ /* 0x000e64000800007f */
[----:B-1----:R-:W-:Y:S05]  /*11460*/  @!P0 BRA `(.L_x_4221) ;  /* 0xfffffffc00f08947 */ /* 0x002fea000383ffff */
[----:B------:R-:W-:Y:S05]  /*11470*/  BRA `(.L_x_4326) ;  /* 0xffffffc400ac7947 */ /* 0x000fea000383ffff */
.L_x_4225:
[----:B-1----:R1:W2:Y:S02]  /*11480*/  SYNCS.PHASECHK.TRANS64.TRYWAIT P0, [R2+URZ+0x22860], R3 ;  /* 0x02286003020075a7 */ /* 0x0022a4000800017f */
[----:B--2---:R-:W-:Y:S05]  /*11490*/  @!P0 NANOSLEEP.SYNCS 0x989680 ;  /* 0x009896800000895d */ /* 0x004fea0003900000 */
[----:B------:R-:W2:Y:S02]  /*114a0*/  @!P0 SYNCS.PHASECHK.TRANS64 P0, [R2+URZ+0x22860], R3 ;  /* 0x02286003020085a7 */ /* 0x000ea4000800007f */
[----:B--2---:R-:W-:Y:S05]  /*114b0*/  @!P0 BRA `(.L_x_4225) ;  /* 0xfffffffc00f08947 */ /* 0x004fea000383ffff */
[----:B------:R-:W-:Y:S05]  /*114c0*/  BRA `(.L_x_4327) ;  /* 0xffffffc400d07947 */ /* 0x000fea000383ffff */
.L_x_4238:
[----:B-1----:R1:W2:Y:S02]  /*114d0*/  SYNCS.PHASECHK.TRANS64.TRYWAIT P0, [R3+URZ+0x22840], R2 ;  /* 0x02284002030075a7 */ /* 0x0022a4000800017f */
[----:B--2---:R-:W-:Y:S05]  /*114e0*/  @!P0 NANOSLEEP.SYNCS 0x989680 ;  /* 0x009896800000895d */ /* 0x004fea0003900000 */
[----:B------:R-:W2:Y:S02]  /*114f0*/  @!P0 SYNCS.PHASECHK.TRANS64 P0, [R3+URZ+0x22840], R2 ;  /* 0x02284002030085a7 */ /* 0x000ea4000800007f */
[----:B--2---:R-:W-:Y:S05]  /*11500*/  @!P0 BRA `(.L_x_4238) ;  /* 0xfffffffc00f08947 */ /* 0x004fea000383ffff */
[----:B------:R-:W-:Y:S05]  /*11510*/  BRA `(.L_x_4328) ;  /* 0xffffffcc00c47947 */ /* 0x000fea000383ffff */
.L_x_4243:
[----:B--2---:R2:W3:Y:S02]  /*11520*/  SYNCS.PHASECHK.TRANS64.TRYWAIT P0, [R3+URZ+0x22860], R2 ;  /* 0x02286002030075a7 */ /* 0x0044e4000800017f */
[----:B---3--:R-:W-:Y:S05]  /*11530*/  @!P0 NANOSLEEP.SYNCS 0x989680 ;  /* 0x009896800000895d */ /* 0x008fea0003900000 */
[----:B------:R-:W3:Y:S02]  /*11540*/  @!P0 SYNCS.PHASECHK.TRANS64 P0, [R3+URZ+0x22860], R2 ;  /* 0x02286002030085a7 */ /* 0x000ee4000800007f */
[----:B---3--:R-:W-:Y:S05]  /*11550*/  @!P0 BRA `(.L_x_4243) ;  /* 0xfffffffc00f08947 */ /* 0x008fea000383ffff */
[----:B------:R-:W-:Y:S05]  /*11560*/  BRA `(.L_x_4329) ;  /* 0xffffffd0003c7947 */ /* 0x000fea000383ffff */
.L_x_4255:
[----:B0-----:R0:W1:Y:S02]  /*11570*/  SYNCS.PHASECHK.TRANS64.TRYWAIT P0, [R4+URZ+0x22840], R2 ;  /* 0x02284002040075a7 */ /* 0x001064000800017f */
[----:B-1----:R-:W-:Y:S05]  /*11580*/  @!P0 NANOSLEEP.SYNCS 0x989680 ;  /* 0x009896800000895d */ /* 0x002fea0003900000 */
[----:B------:R-:W1:Y:S02]  /*11590*/  @!P0 SYNCS.PHASECHK.TRANS64 P0, [R4+URZ+0x22840], R2 ;  /* 0x02284002040085a7 */ /* 0x000e64000800007f */
[----:B-1----:R-:W-:Y:S05]  /*115a0*/  @!P0 BRA `(.L_x_4255) ;  /* 0xfffffffc00f08947 */ /* 0x002fea000383ffff */
[----:B------:R-:W-:Y:S05]  /*115b0*/  BRA `(.L_x_4330) ;  /* 0xffffffd8001c7947 */ /* 0x000fea000383ffff */
.L_x_4260:
[----:B-1----:R1:W2:Y:S02]  /*115c0*/  SYNCS.PHASECHK.TRANS64.TRYWAIT P0, [R4+URZ+0x22860], R2 ;  /* 0x02286002040075a7 */ /* 0x0022a4000800017f */
[----:B--2---:R-:W-:Y:S05]  /*115d0*/  @!P0 NANOSLEEP.SYNCS 0x989680 ;  /* 0x009896800000895d */ /* 0x004fea0003900000 */
[----:B------:R-:W2:Y:S02]  /*115e0*/  @!P0 SYNCS.PHASECHK.TRANS64 P0, [R4+URZ+0x22860], R2 ;  /* 0x02286002040085a7 */ /* 0x000ea4000800007f */
[----:B--2---:R-:W-:Y:S05]  /*115f0*/  @!P0 BRA `(.L_x_4260) ;  /* 0xfffffffc00f08947 */ /* 0x004fea000383ffff */
[----:B------:R-:W-:Y:S05]  /*11600*/  BRA `(.L_x_4331) ;  /* 0xffffffd800947947 */ /* 0x000fea000383ffff */
.L_x_4271:
[----:B--2---:R2:W3:Y:S02]  /*11610*/  SYNCS.PHASECHK.TRANS64.TRYWAIT P0, [R4+URZ+0x22840], R2 ;  /* 0x02284002040075a7 */ /* 0x0044e4000800017f */
[----:B---3--:R-:W-:Y:S05]  /*11620*/  @!P0 NANOSLEEP.SYNCS 0x989680 ;  /* 0x009896800000895d */ /* 0x008fea0003900000 */
[----:B------:R-:W3:Y:S02]  /*11630*/  @!P0 SYNCS.PHASECHK.TRANS64 P0, [R4+URZ+0x22840], R2 ;  /* 0x02284002040085a7 */ /* 0x000ee4000800007f */
[----:B---3--:R-:W-:Y:S05]  /*11640*/  @!P0 BRA `(.L_x_4271) ;  /* 0xfffffffc00f08947 */ /* 0x008fea000383ffff */
[----:B------:R-:W-:Y:S05]  /*11650*/  BRA `(.L_x_4332) ;  /* 0xffffffe0005c7947 */ /* 0x000fea000383ffff */
.L_x_4276:
[----:B-1----:R1:W3:Y:S02]  /*11660*/  SYNCS.PHASECHK.TRANS64.TRYWAIT P0, [R4+URZ+0x22860], R2 ;  /* 0x02286002040075a7 */ /* 0x0022e4000800017f */
[----:B---3--:R-:W-:Y:S05]  /*11670*/  @!P0 NANOSLEEP.SYNCS 0x989680 ;  /* 0x009896800000895d */ /* 0x008fea0003900000 */
[----:B------:R-:W3:Y:S02]  /*11680*/  @!P0 SYNCS.PHASECHK.TRANS64 P0, [R4+URZ+0x22860], R2 ;  /* 0x02286002040085a7 */ /* 0x000ee4000800007f */
[----:B---3--:R-:W-:Y:S05]  /*11690*/  @!P0 BRA `(.L_x_4276) ;  /* 0xfffffffc00f08947 */ /* 0x008fea000383ffff */
[----:B------:R-:W-:Y:S05]  /*116a0*/  BRA `(.L_x_4333) ;  /* 0xffffffe000d47947 */ /* 0x000fea000383ffff */
.L_x_4288:
[----:B------:R-:W-:Y:S01]  /*116b0*/  BSSY B0, `(.L_x_4334) ;  /* 0x0000008000007945 */ /* 0x000fe20003800000 */
[----:B-----5:R-:W-:Y:S02]  /*116c0*/  IMAD.MOV.U32 R13, RZ, RZ, R2 ;  /* 0x000000ffff0d7224 */ /* 0x020fe400078e0002 */
[----:B------:R-:W-:Y:S02]  /*116d0*/  IMAD.MOV.U32 R12, RZ, RZ, RZ ;  /* 0x000000ffff0c7224 */ /* 0x000fe400078e00ff */
[----:B------:R-:W-:Y:S02]  /*116e0*/  IMAD.MOV.U32 R11, RZ, RZ, 0x1f ;  /* 0x0000001fff0b7424 */ /* 0x000fe400078e00ff */
[----:B------:R-:W-:-:S07]  /*116f0*/  IMAD.MOV.U32 R15, RZ, RZ, -0x1 ;  /* 0xffffffffff0f7424 */ /* 0x000fce00078e00ff */
[----:B-1----:R-:W-:Y:S05]  /*11700*/  WARPSYNC.COLLECTIVE R15, `(.L_x_4335) ;  /* 0x000000000f087348 */ /* 0x002fea0003c00000 */
[----:B------:R0:W2:Y:S02]  /*11710*/  SHFL.IDX P6, R14, R13, R12, R11 ;  /* 0x0000000c0d0e7389 */ /* 0x0000a400000c000b */
[----:B012---:R-:W-:Y:S01]  /*11720*/  ENDCOLLECTIVE ;  /* 0x000000000000791b */ /* 0x007fe20003800000 */
.L_x_4335:
[----:B------:R-:W-:Y:S05]  /*11730*/  BSYNC B0 ;  /* 0x0000000000007941 */ /* 0x000fea0003800000 */
.L_x_4334:
[----:B------:R-:W-:Y:S05]  /*11740*/  BRA `(.L_x_4336) ;  /* 0xffffffe800a47947 */ /* 0x000fea000383ffff */
.L_x_4291:
[----:B0-----:R0:W1:Y:S02]  /*11750*/  SYNCS.PHASECHK.TRANS64.TRYWAIT P0, [R0+URZ+0x22820], R3 ;  /* 0x02282003000075a7 */ /* 0x001064000800017f */
[----:B-1----:R-:W-:Y:S05]  /*11760*/  @!P0 NANOSLEEP.SYNCS 0x989680 ;  /* 0x009896800000895d */ /* 0x002fea0003900000 */
[----:B------:R-:W1:Y:S02]  /*11770*/  @!P0 SYNCS.PHASECHK.TRANS64 P0, [R0+URZ+0x22820], R3 ;  /* 0x02282003000085a7 */ /* 0x000e64000800007f */
[----:B-1----:R-:W-:Y:S05]  /*11780*/  @!P0 BRA `(.L_x_4291) ;  /* 0xfffffffc00f08947 */ /* 0x002fea000383ffff */
[----:B------:R-:W-:Y:S05]  /*11790*/  BRA `(.L_x_4337) ;  /* 0xffffffe800f07947 */ /* 0x000fea000383ffff */
.L_x_4292:
        /* <DEDUP_REMOVED lines=11> */
.L_x_4339:
[----:B------:R-:W-:Y:S05]  /*11850*/  BSYNC B0 ;  /* 0x0000000000007941 */ /* 0x000fea0003800000 */
.L_x_4338:
[----:B------:R-:W-:Y:S05]  /*11860*/  BRA `(.L_x_4340) ;  /* 0xffffffe800d87947 */ /* 0x000fea000383ffff */
.L_x_4295:
[----:B------:R-:W-:Y:S01]  /*11870*/  BSSY B1, `(.L_x_4341) ;  /* 0x0000006000017945 */ /* 0x000fe20003800000 */
[----:B------:R-:W-:-:S07]  /*11880*/  IMAD.MOV.U32 R15, RZ, RZ, -0x1 ;  /* 0xffffffffff0f7424 */ /* 0x000fce00078e00ff */
[----:B01----:R-:W-:Y:S05]  /*11890*/  WARPSYNC.COLLECTIVE R15, `(.L_x_4342) ;  /* 0x000000000f0c7348 */ /* 0x003fea0003c00000 */
[----:B------:R-:W-:Y:S02]  /*118a0*/  ELECT P6, UR62, PT ;  /* 0x00000000003e782f */ /* 0x000fe400038c0000 */
[----:B------:R-:W-:Y:S01]  /*118b0*/  MOV R14, UR62 ;  /* 0x0000003e000e7c02 */ /* 0x000fe20008000f00 */
[----:B01----:R-:W-:Y:S10]  /*118c0*/  ENDCOLLECTIVE ;  /* 0x000000000000791b */ /* 0x003ff40003800000 */
.L_x_4342:
[----:B------:R-:W-:Y:S05]  /*118d0*/  BSYNC B1 ;  /* 0x0000000000017941 */ /* 0x000fea0003800000 */
.L_x_4341:
[----:B------:R-:W-:Y:S05]  /*118e0*/  BRA `(.L_x_4343) ;  /* 0xffffffe800d07947 */ /* 0x000fea000383ffff */
.L_x_4297:
[----:B0-----:R0:W1:Y:S02]  /*118f0*/  SYNCS.PHASECHK.TRANS64.TRYWAIT P0, [R6+URZ], R5 ;  /* 0x00000005060075a7 */ /* 0x001064000800017f */
[----:B-1----:R-:W-:Y:S05]  /*11900*/  @!P0 NANOSLEEP.SYNCS 0x989680 ;  /* 0x009896800000895d */ /* 0x002fea0003900000 */
[----:B------:R-:W1:Y:S02]  /*11910*/  @!P0 SYNCS.PHASECHK.TRANS64 P0, [R6+URZ], R5 ;  /* 0x00000005060085a7 */ /* 0x000e64000800007f */
[----:B-1----:R-:W-:Y:S05]  /*11920*/  @!P0 BRA `(.L_x_4297) ;  /* 0xfffffffc00f08947 */ /* 0x002fea000383ffff */
[----:B------:R-:W-:Y:S05]  /*11930*/  BRA `(.L_x_4344) ;  /* 0xffffffec00087947 */ /* 0x000fea000383ffff */
.L_x_4298:
[----:B-1----:R1:W2:Y:S02]  /*11940*/  SYNCS.PHASECHK.TRANS64.TRYWAIT P0, [R3+URZ], R2 ;  /* 0x00000002030075a7 */ /* 0x0022a4000800017f */
[----:B--2---:R-:W-:Y:S05]  /*11950*/  @!P0 NANOSLEEP.SYNCS 0x989680 ;  /* 0x009896800000895d */ /* 0x004fea0003900000 */
[----:B------:R-:W2:Y:S02]  /*11960*/  @!P0 SYNCS.PHASECHK.TRANS64 P0, [R3+URZ], R2 ;  /* 0x00000002030085a7 */ /* 0x000ea4000800007f */
[----:B--2---:R-:W-:Y:S05]  /*11970*/  @!P0 BRA `(.L_x_4298) ;  /* 0xfffffffc00f08947 */ /* 0x004fea000383ffff */
[----:B------:R-:W-:Y:S05]  /*11980*/  BRA `(.L_x_4345) ;  /* 0xffffffe800fc7947 */ /* 0x000fea000383ffff */
.L_x_4300:
[----:B-1----:R1:W2:Y:S02]  /*11990*/  SYNCS.PHASECHK.TRANS64.TRYWAIT P0, [R18+URZ], R5 ;  /* 0x00000005120075a7 */ /* 0x0022a4000800017f */
[----:B--2---:R-:W-:Y:S05]  /*119a0*/  @!P0 NANOSLEEP.SYNCS 0x989680 ;  /* 0x009896800000895d */ /* 0x004fea0003900000 */
[----:B------:R-:W2:Y:S02]  /*119b0*/  @!P0 SYNCS.PHASECHK.TRANS64 P0, [R18+URZ], R5 ;  /* 0x00000005120085a7 */ /* 0x000ea4000800007f */
[----:B--2---:R-:W-:Y:S05]  /*119c0*/  @!P0 BRA `(.L_x_4300) ;  /* 0xfffffffc00f08947 */ /* 0x004fea000383ffff */
[----:B------:R-:W-:Y:S05]  /*119d0*/  BRA `(.L_x_4346) ;  /* 0xffffffec00007947 */ /* 0x000fea000383ffff */
.L_x_4347:
        /* <DEDUP_REMOVED lines=10> */
.L_x_6045:


//--------------------- .text._ZN7cutlass13device_kernelIN5flash11enable_sm90INS1_16FlashAttnFwdSm90INS1_25CollectiveMainloopFwdSm90ILi2EN4cute5tupleIJNS5_1CILi1EEES8_S8_EEENS6_IJNS7_ILi128EEENS7_ILi96EEENS7_ILi64EEEEEELi256ENS_6half_tEfNS_4arch4Sm90ELb1ELb0ELb1ELb0ELb0ELb0ELb1ELb1ELb0ELb1ELb0ELb0EEENS1_21CollectiveEpilogueFwdINS6_IJSA_NS7_ILi256EEESB_EEES9_SE_SG_Li256ELb0ELb1ELb0ELb0EEENS1_30DynamicPersistentTileSchedulerILi256ELi128ELb0ELb1ELb1EEEEEEEEEvNT_6ParamsE --------------------------
	.section	.text._ZN7cutlass13device_kernelIN5flash11enable_sm90INS1_16FlashAttnFwdSm90INS1_25CollectiveMainloopFwdSm90ILi2EN4cute5tupleIJNS5_1CILi1EEES8_S8_EEENS6_IJNS7_ILi128EEENS7_ILi96EEENS7_ILi64EEEEEELi256ENS_6half_tEfNS_4arch4Sm90ELb1ELb0ELb1ELb0ELb0ELb0ELb1ELb1ELb0ELb1ELb0ELb0EEENS1_21CollectiveEpilogueFwdINS6_IJSA_NS7_ILi256EEESB_EEES9_SE_SG_Li256ELb0ELb1ELb0ELb0EEENS1_30DynamicPersistentTileSchedulerILi256ELi128ELb0ELb1ELb1EEEEEEEEEvNT_6ParamsE,"ax",@progbits
	.align	128
.text._ZN7cutlass13device_kernelIN5flash11enable_sm90INS1_16FlashAttnFwdSm90INS1_25CollectiveMainloopFwdSm90ILi2EN4cute5tupleIJNS5_1CILi1EEES8_S8_EEENS6_IJNS7_ILi128EEENS7_ILi96EEENS7_ILi64EEEEEELi256ENS_6half_tEfNS_4arch4Sm90ELb1ELb0ELb1ELb0ELb0ELb0ELb1ELb1ELb0ELb1ELb0ELb0EEENS1_21CollectiveEpilogueFwdINS6_IJSA_NS7_ILi256EEESB_EEES9_SE_SG_Li256ELb0ELb1ELb0ELb0EEENS1_30DynamicPersistentTileSchedulerILi256ELi128ELb0ELb1ELb1EEEEEEEEEvNT_6ParamsE:
        .type           _ZN7cutlass13device_kernelIN5flash11enable_sm90INS1_16FlashAttnFwdSm90INS1_25CollectiveMainloopFwdSm90ILi2EN4cute5tupleIJNS5_1CILi1EEES8_S8_EEENS6_IJNS7_ILi128EEENS7_ILi96EEENS7_ILi64EEEEEELi256ENS_6half_tEfNS_4arch4Sm90ELb1ELb0ELb1ELb0ELb0ELb0ELb1ELb1ELb0ELb1ELb0ELb0EEENS1_21CollectiveEpilogueFwdINS6_IJSA_NS7_ILi256EEESB_EEES9_SE_SG_Li256ELb0ELb1ELb0ELb0EEENS1_30DynamicPersistentTileSchedulerILi256ELi128ELb0ELb1ELb1EEEEEEEEEvNT_6ParamsE,@function
        .size           _ZN7cutlass13device_kernelIN5flash11enable_sm90INS1_16FlashAttnFwdSm90INS1_25CollectiveMainloopFwdSm90ILi2EN4cute5tupleIJNS5_1CILi1EEES8_S8_EEENS6_IJNS7_ILi128EEENS7_ILi96EEENS7_ILi64EEEEEELi256ENS_6half_tEfNS_4arch4Sm90ELb1ELb0ELb1ELb0ELb0ELb0ELb1ELb1ELb0ELb1ELb0ELb0EEENS1_21CollectiveEpilogueFwdINS6_IJSA_NS7_ILi256EEESB_EEES9_SE_SG_Li256ELb0ELb1ELb0ELb0EEENS1_30DynamicPersistentTileSchedulerILi256ELi128ELb0ELb1ELb1EEEEEEEEEvNT_6ParamsE,(.L_x_6046 - _ZN7cutlass13device_kernelIN5flash11enable_sm90INS1_16FlashAttnFwdSm90INS1_25CollectiveMainloopFwdSm90ILi2EN4cute5tupleIJNS5_1CILi1EEES8_S8_EEENS6_IJNS7_ILi128EEENS7_ILi96EEENS7_ILi64EEEEEELi256ENS_6half_tEfNS_4arch4Sm90ELb1ELb0ELb1ELb0ELb0ELb0ELb1ELb1ELb0ELb1ELb0ELb0EEENS1_21CollectiveEpilogueFwdINS6_IJSA_NS7_ILi256EEESB_EEES9_SE_SG_Li256ELb0ELb1ELb0ELb0EEENS1_30DynamicPersistentTileSchedulerILi256ELi128ELb0ELb1ELb1EEEEEEEEEvNT_6ParamsE)
        .other          _ZN7cutlass13device_kernelIN5flash11enable_sm90INS1_16FlashAttnFwdSm90INS1_25CollectiveMainloopFwdSm90ILi2EN4cute5tupleIJNS5_1CILi1EEES8_S8_EEENS6_IJNS7_ILi128EEENS7_ILi96EEENS7_ILi64EEEEEELi256ENS_6half_tEfNS_4arch4Sm90ELb1ELb0ELb1ELb0ELb0ELb0ELb1ELb1ELb0ELb1ELb0ELb0EEENS1_21CollectiveEpilogueFwdINS6_IJSA_NS7_ILi256EEESB_EEES9_SE_SG_Li256ELb0ELb1ELb0ELb0EEENS1_30DynamicPersistentTileSchedulerILi256ELi128ELb0ELb1ELb1EEEEEEEEEvNT_6ParamsE,@"STO_CUDA_ENTRY STV_DEFAULT"
_ZN7cutlass13device_kernelIN5flash11enable_sm90INS1_16FlashAttnFwdSm90INS1_25CollectiveMainloopFwdSm90ILi2EN4cute5tupleIJNS5_1CILi1EEES8_S8_EEENS6_IJNS7_ILi128EEENS7_ILi96EEENS7_ILi64EEEEEELi256ENS_6half_tEfNS_4arch4Sm90ELb1ELb0ELb1ELb0ELb0ELb0ELb1ELb1ELb0ELb1ELb0ELb0EEENS1_21CollectiveEpilogueFwdINS6_IJSA_NS7_ILi256EEESB_EEES9_SE_SG_Li256ELb0ELb1ELb0ELb0EEENS1_30DynamicPersistentTileSchedulerILi256ELi128ELb0ELb1ELb1EEEEEEEEEvNT_6ParamsE:
        /* <DEDUP_REMOVED lines=18> */
.L_x_4349:
[----:B------:R-:W-:Y:S05]  /*0120*/  BSYNC B0 ;  /* 0x0000000000007941 */ /* 0x000fea0003800000 */
.L_x_4348:
        /* <DEDUP_REMOVED lines=43> */
.L_x_4350:
        /* <DEDUP_REMOVED lines=22> */
.L_x_4351:
        /* <DEDUP_REMOVED lines=18> */
.L_x_4352:
        /* <DEDUP_REMOVED lines=22> */
.L_x_4353:
        /* <DEDUP_REMOVED lines=22> */
.L_x_4354:
[----:B0-----:R-:W-:Y:S01]  /*0920*/  UMOV UR4, 0x1 ;  /* 0x0000000100047882 */ /* 0x001fe20000000000 */
[----:B------:R-:W-:Y:S01]  /*0930*/  PLOP3.LUT P0, PT, PT, PT, UP0, 0x80, 0x0 ;  /* 0x000000000000781c */ /* 0x000fe20003f0f008 */
[----:B------:R-:W-:Y:S01]  /*0940*/  USEL UR4, UR4, 0x2, !UP0 ;  /* 0x0000000204047887 */ /* 0x000fe2000c000000 */
[----:B------:R-:W-:-:S05]  /*0950*/  NOP ;  /* 0x0000000000007918 */ /* 0x000fca0000000000 */
[----:B------:R-:W-:-:S05]  /*0960*/  IMAD.U32 R2, RZ, RZ, UR4 ;  /* 0x00000004ff027e24 */ /* 0x000fca000f8e00ff */
[----:B------:R0:W-:Y:S01]  /*0970*/  STL [R1+0x4c], R2 ;  /* 0x00004c0201007387 */ /* 0x0001e20000100800 */
[----:B-123--:R-:W-:Y:S06]  /*0980*/  BAR.SYNC.DEFER_BLOCKING 0x0 ;  /* 0x0000000000007b1d */ /* 0x00efec0000010000 */
[----:B------:R-:W-:Y:S05]  /*0990*/  @!P0 BRA `(.L_x_4355) ;  /* 0x000000c800ec8947 */ /* 0x000fea0003800000 */
.L_x_4356:
[----:B------:R-:W-:-:S08]  /*09a0*/  NOP ;  /* 0x0000000000007918 */ /* 0x000fd00000000000 */
[----:B------:R-:W1:Y:S02]  /*09b0*/  USETMAXREG.TRY_ALLOC.CTAPOOL UP0, 0xf0 ;  /* 0x000000f0000079c8 */ /* 0x000e640008000600 */
[----:B-1----:R-:W-:-:S13]  /*09c0*/  PLOP3.LUT P0, PT, PT, PT, UP0, 0x80, 0x0 ;  /* 0x000000000000781c */ /* 0x002fda0003f0f008 */
[----:B------:R-:W-:Y:S05]  /*09d0*/  @!P0 BRA `(.L_x_4356) ;  /* 0xfffffffc00f08947 */ /* 0x000fea000383ffff */
[----:B------:R-:W1:Y:S01]  /*09e0*/  S2R R0, SR_TID.X ;  /* 0x0000000000007919 */ /* 0x000e620000002100 */
[----:B------:R-:W2:Y:S08]  /*09f0*/  S2UR UR4, SR_CTAID.X ;  /* 0x00000000000479c3 */ /* 0x000eb00000002500 */
[----:B------:R-:W-:Y:S08]  /*0a00*/  BAR.ARV 0x4, 0x180 ;  /* 0x0106000000007b1d */ /* 0x000ff00000002000 */
[----:B------:R-:W-:Y:S06]  /*0a10*/  BAR.ARV 0x8, 0x180 ;  /* 0x0206000000007b1d */ /* 0x000fec0000002000 */
[----:B-1----:R-:W-:-:S04]  /*0a20*/  SHF.R.U32.HI R0, RZ, 0x7, R0 ;  /* 0x00000007ff007819 */ /* 0x002fc80000011600 */
[----:B------:R-:W-:Y:S02]  /*0a30*/  ISETP.NE.AND P0, PT, R0, 0x1, PT ;  /* 0x000000010000780c */ /* 0x000fe40003f05270 */
[----:B------:R-:W2:Y:S11]  /*0a40*/  LDC R0, c[0x0][0xd38] ;  /* 0x00034e00ff007b82 */ /* 0x000eb60000000800 */
[----:B------:R-:W-:Y:S06]  /*0a50*/  @!P0 BAR.ARV 0x9, 0x100 ;  /* 0x0244000000008b1d */ /* 0x000fec0000002000 */
[----:B--2---:R-:W-:-:S13]  /*0a60*/  ISETP.LE.AND P0, PT, R0, UR4, PT ;  /* 0x0000000400007c0c */ /* 0x004fda000bf03270 */
[----:B------:R-:W-:Y:S05]  /*0a70*/  @P0 EXIT ;  /* 0x000000000000094d */ /* 0x000fea0003800000 */
[----:B------:R-:W2:Y:S01]  /*0a80*/  LDL R3, [R1+0x4c] ;  /* 0x00004c0001037983 */ /* 0x000ea20000100800 */
[----:B------:R-:W-:Y:S01]  /*0a90*/  UMOV UR37, URZ ;  /* 0x0000003f00257c82 */ /* 0x000fe20008000000 */
[----:B------:R-:W-:Y:S01]  /*0aa0*/  UMOV UR36, URZ ;  /* 0x0000003f00247c82 */ /* 0x000fe20008000000 */
[----:B0-----:R-:W0:Y:S02]  /*0ab0*/  S2R R2, SR_TID.X ;  /* 0x0000000000027919 */ /* 0x001e240000002100 */
[----:B0-----:R-:W-:Y:S01]  /*0ac0*/  VIADD R234, R2, 0xffffff80 ;  /* 0xffffff8002ea7836 */ /* 0x001fe20000000000 */
[----:B--2---:R-:W-:-:S04]  /*0ad0*/  R2UR UR5, R3 ;  /* 0x00000000030572ca */ /* 0x004fc800000e0000 */
[----:B------:R-:W-:-:S04]  /*0ae0*/  SHF.R.S32.HI R3, RZ, 0x1f, R234 ;  /* 0x0000001fff037819 */ /* 0x000fc800000114ea */
[CC--:B------:R-:W-:Y:S02]  /*0af0*/  LEA.HI R5, R3.reuse, R234.reuse, RZ, 0x7 ;  /* 0x000000ea03057211 */ /* 0x0c0fe400078f38ff */
[-C--:B------:R-:W-:Y:S02]  /*0b00*/  LEA.HI R0, R3, R234.reuse, RZ, 0x4 ;  /* 0x000000ea03007211 */ /* 0x080fe400078f20ff */
[----:B------:R-:W-:Y:S02]  /*0b10*/  LOP3.LUT R225, R5, 0xffffff80, RZ, 0xc0, !PT ;  /* 0xffffff8005e17812 */ /* 0x000fe400078ec0ff */
[----:B------:R-:W-:Y:S01]  /*0b20*/  SHF.R.S32.HI R9, RZ, 0x4, R0 ;  /* 0x00000004ff097819 */ /* 0x000fe20000011400 */
[----:B------:R-:W-:Y:S01]  /*0b30*/  ULOP3.LUT UR5, UR5, 0x1, URZ, 0xfc, !UPT ;  /* 0x0000000105057892 */ /* 0x000fe2000f8efc3f */
[----:B------:R-:W-:Y:S01]  /*0b40*/  LEA.HI R2, R3, R234, RZ, 0x5 ;  /* 0x000000ea03027211 */ /* 0x000fe200078f28ff */
[----:B------:R-:W-:Y:S01]  /*0b50*/  IMAD.IADD R225, R234, 0x1, -R225 ;  /* 0x00000001eae17824 */ /* 0x000fe200078e0ae1 */
[----:B------:R-:W-:-:S02]  /*0b60*/  LOP3.LUT R7, R0, 0x3fffff0, RZ, 0xc0, !PT ;  /* 0x03fffff000077812 */ /* 0x000fc400078ec0ff */
[----:B------:R-:W-:Y:S01]  /*0b70*/  LEA.HI R0, R0, R9, RZ, 0x1 ;  /* 0x0000000900007211 */ /* 0x000fe200078f08ff */
[----:B------:R-:W-:Y:S01]  /*0b80*/  IMAD.SHL.U32 R2, R2, 0x20, RZ ;  /* 0x0000002002027824 */ /* 0x000fe200078e00ff */
[----:B------:R-:W-:Y:S01]  /*0b90*/  SHF.R.S32.HI R4, RZ, 0x1f, R225 ;  /* 0x0000001fff047819 */ /* 0x000fe200000114e1 */
[----:B------:R-:W-:Y:S01]  /*0ba0*/  IMAD.IADD R7, R234, 0x1, -R7 ;  /* 0x00000001ea077824 */ /* 0x000fe200078e0a07 */
[----:B------:R-:W-:Y:S01]  /*0bb0*/  LOP3.LUT R0, R0, 0x1ffffffe, RZ, 0xc0, !PT ;  /* 0x1ffffffe00007812 */ /* 0x000fe200078ec0ff */
[----:B------:R-:W-:Y:S01]  /*0bc0*/  IMAD.U32 R229, RZ, RZ, UR5 ;  /* 0x00000005ffe57e24 */ /* 0x000fe2000f8e00ff */
[----:B------:R-:W-:Y:S01]  /*0bd0*/  LEA.HI R6, R4, R225, RZ, 0x2 ;  /* 0x000000e104067211 */ /* 0x000fe200078f10ff */
[----:B------:R-:W-:Y:S01]  /*0be0*/  UMOV UR5, URZ ;  /* 0x0000003f00057c82 */ /* 0x000fe20008000000 */
[----:B------:R-:W-:Y:S01]  /*0bf0*/  LEA.HI R10, R3, R234, RZ, 0x2 ;  /* 0x000000ea030a7211 */ /* 0x000fe200078f10ff */
[----:B------:R-:W-:Y:S01]  /*0c00*/  IMAD.IADD R0, R9, 0x1, -R0 ;  /* 0x0000000109007824 */ /* 0x000fe200078e0a00 */
[--C-:B------:R-:W-:Y:S01]  /*0c10*/  SHF.R.S32.HI R8, RZ, 0x2, R6.reuse ;  /* 0x00000002ff087819 */ /* 0x100fe20000011406 */
[----:B------:R-:W-:Y:S01]  /*0c20*/  IMAD.U32 R224, RZ, RZ, UR5 ;  /* 0x00000005ffe07e24 */ /* 0x000fe2000f8e00ff */
        /* <DEDUP_REMOVED lines=8> */
[----:B------:R-:W-:Y:S01]  /*0cb0*/  LEA.HI R3, R3, R234, RZ, 0x3 ;  /* 0x000000ea03037211 */ /* 0x000fe200078f18ff */
[----:B------:R-:W-:Y:S01]  /*0cc0*/  IMAD R228, R0, 0x8, R7 ;  /* 0x0000000800e47824 */ /* 0x000fe200078e0207 */
[----:B------:R-:W-:-:S02]  /*0cd0*/  LOP3.LUT R11, R11, 0xfffffff8, RZ, 0xc0, !PT ;  /* 0xfffffff80b0b7812 */ /* 0x000fc400078ec0ff */
[----:B------:R-:W-:Y:S02]  /*0ce0*/  LEA.HI R4, R4, R225, RZ, 0x5 ;  /* 0x000000e104047211 */ /* 0x000fe400078f28ff */
[----:B------:R-:W-:Y:S01]  /*0cf0*/  LOP3.LUT R9, R5, 0x3fffffe, RZ, 0xc0, !PT ;  /* 0x03fffffe05097812 */ /* 0x000fe200078ec0ff */
[----:B------:R-:W-:Y:S01]  /*0d00*/  IMAD.IADD R11, R8, 0x1, -R11 ;  /* 0x00000001080b7824 */ /* 0x000fe200078e0a0b */
[----:B------:R-:W-:Y:S02]  /*0d10*/  LOP3.LUT R5, R3, 0xfffffff8, RZ, 0xc0, !PT ;  /* 0xfffffff803057812 */ /* 0x000fe400078ec0ff */
[----:B------:R-:W-:Y:S01]  /*0d20*/  SHF.R.S32.HI R4, RZ, 0x5, R4 ;  /* 0x00000005ff047819 */ /* 0x000fe20000011404 */
[----:B------:R-:W-:Y:S01]  /*0d30*/  IMAD.IADD R9, R226, 0x1, -R9 ;  /* 0x00000001e2097824 */ /* 0x000fe200078e0a09 */
[----:B------:R-:W-:Y:S01]  /*0d40*/  LEA.HI R8, R2, R2, RZ, 0x1 ;  /* 0x0000000202087211 */ /* 0x000fe200078f08ff */
[----:B------:R-:W-:Y:S01]  /*0d50*/  IMAD.IADD R206, R234, 0x1, -R5 ;  /* 0x00000001eace7824 */ /* 0x000fe200078e0a05 */
[----:B------:R-:W-:Y:S01]  /*0d60*/  LOP3.LUT R202, R6, 0x7ffffffc, RZ, 0xc0, !PT ;  /* 0x7ffffffc06ca7812 */ /* 0x000fe200078ec0ff */
[----:B------:R-:W-:Y:S01]  /*0d70*/  IMAD R4, R4, 0x10, R11 ;  /* 0x0000001004047824 */ /* 0x000fe200078e020b */
[----:B------:R-:W-:Y:S01]  /*0d80*/  LOP3.LUT R11, R8, 0x1ffffffe, RZ, 0xc0, !PT ;  /* 0x1ffffffe080b7812 */ /* 0x000fe200078ec0ff */
[----:B------:R-:W-:Y:S01]  /*0d90*/  IMAD.SHL.U32 R200, R206, 0x8, RZ ;  /* 0x00000008cec87824 */ /* 0x000fe200078e00ff */
[----:B------:R-:W-:Y:S01]  /*0da0*/  SHF.R.S32.HI R219, RZ, 0x3, R3 ;  /* 0x00000003ffdb7819 */ /* 0x000fe20000011403 */
[----:B------:R-:W-:-:S02]  /*0db0*/  IMAD R227, R9, 0x40, R4 ;  /* 0x0000004009e37824 */ /* 0x000fc400078e0204 */
[C---:B------:R-:W-:Y:S01]  /*0dc0*/  VIADD R204, R200.reuse, 0x40 ;  /* 0x00000040c8cc7836 */ /* 0x040fe20000000000 */
[----:B------:R-:W-:Y:S01]  /*0dd0*/  SHF.R.S32.HI R233, RZ, 0x1f, R200 ;  /* 0x0000001fffe97819 */ /* 0x000fe200000114c8 */
[C---:B------:R-:W-:Y:S02]  /*0de0*/  VIADD R203, R200.reuse, 0x80 ;  /* 0x00000080c8cb7836 */ /* 0x040fe40000000000 */
[----:B------:R-:W-:Y:S01]  /*0df0*/  VIADD R205, R200, 0xc0 ;  /* 0x000000c0c8cd7836 */ /* 0x000fe20000000000 */
[----:B------:R-:W-:Y:S01]  /*0e00*/  SHF.R.S32.HI R232, RZ, 0x1f, R204 ;  /* 0x0000001fffe87819 */ /* 0x000fe200000114cc */
[----:B------:R-:W-:Y:S01]  /*0e10*/  IMAD.IADD R2, R2, 0x1, -R11 ;  /* 0x0000000102027824 */ /* 0x000fe200078e0a0b */
[----:B------:R-:W-:Y:S01]  /*0e20*/  SHF.R.S32.HI R231, RZ, 0x1f, R203 ;  /* 0x0000001fffe77819 */ /* 0x000fe200000114cb */
[----:B------:R-:W-:Y:S01]  /*0e30*/  IMAD.IADD R202, R225, 0x1, -R202 ;  /* 0x00000001e1ca7824 */ /* 0x000fe200078e0aca */
[----:B------:R-:W-:Y:S01]  /*0e40*/  SHF.R.S32.HI R230, RZ, 0x1f, R205 ;  /* 0x0000001fffe67819 */ /* 0x000fe200000114cd */
[----:B------:R-:W-:-:S07]  /*0e50*/  IMAD R201, R2, 0x8, R227 ;  /* 0x0000000802c97824 */ /* 0x000fce00078e02e3 */
.L_x_4408:
        /* <DEDUP_REMOVED lines=21> */
.L_x_4357:
[----:B------:R-:W-:Y:S01]  /*0fb0*/  ULDC UR7, c[0x0][0xd54] ;  /* 0x0003550000077ab9 */ /* 0x000fe20000000800 */
[----:B------:R-:W-:Y:S01]  /*0fc0*/  UMOV UR6, UR9 ;  /* 0x0000000900067c82 */ /* 0x000fe20008000000 */
[----:B------:R-:W-:-:S11]  /*0fd0*/  UISETP.NE.AND UP0, UPT, UR7, 0x1, UPT ;  /* 0x000000010700788c */ /* 0x000fd6000bf05270 */
[----:B------:R-:W-:Y:S02]  /*0fe0*/  @UP0 ULDC.64 UR10, c[0x0][0xd58] ;  /* 0x00035600000a0ab9 */ /* 0x000fe40000000a00 */
[----:B------:R-:W-:-:S04]  /*0ff0*/  UIMAD.WIDE.U32 UR4, UR9, UR10, URZ ;  /* 0x0000000a090472a5 */ /* 0x000fc8000f8e003f */
[----:B------:R-:W-:-:S04]  /*1000*/  @UP0 USHF.R.U32.HI UR6, URZ, UR11, UR5 ;  /* 0x0000000b3f060299 */ /* 0x000fc80008011605 */
[----:B------:R-:W-:-:S12]  /*1010*/  UIMAD UR4, UR6, UR7, URZ ;  /* 0x00000007060472a4 */ /* 0x000fd8000f8e023f */
.L_x_4358:
[----:B------:R-:W0:Y:S01]  /*1020*/  LDC R0, c[0x0][0x448] ;  /* 0x00011200ff007b82 */ /* 0x000e220000000800 */
[----:B------:R-:W-:Y:S01]  /*1030*/  ULOP3.LUT UR5, URZ, UR6, URZ, 0x33, !UPT ;  /* 0x000000063f057292 */ /* 0x000fe2000f8e333f */
[----:B------:R-:W-:Y:S01]  /*1040*/  CS2R R170, SRZ ;  /* 0x0000000000aa7805 */ /* 0x000fe2000001ff00 */
[----:B------:R-:W-:Y:S01]  /*1050*/  ULDC.64 UR10, c[0x0][0x418] ;  /* 0x00010600000a7ab9 */ /* 0x000fe20000000a00 */
[----:B------:R-:W-:Y:S01]  /*1060*/  ULDC UR6, c[0x0][0xd3c] ;  /* 0x00034f0000067ab9 */ /* 0x000fe20000000800 */
[----:B------:R-:W-:Y:S01]  /*1070*/  UISETP.NE.U32.AND UP0, UPT, UR10, URZ, UPT ;  /* 0x0000003f0a00728c */ /* 0x000fe2000bf05070 */
[----:B------:R-:W-:Y:S01]  /*1080*/  CS2R R148, SRZ ;  /* 0x0000000000947805 */ /* 0x000fe2000001ff00 */
[----:B------:R-:W-:Y:S01]  /*1090*/  UIADD3 UR5, UR5, UR6, URZ ;  /* 0x0000000605057290 */ /* 0x000fe2000fffe03f */
[----:B------:R-:W-:Y:S01]  /*10a0*/  CS2R R168, SRZ ;  /* 0x0000000000a87805 */ /* 0x000fe2000001ff00 */
[----:B------:R-:W-:Y:S01]  /*10b0*/  UISETP.NE.AND.EX UP0, UPT, UR11, URZ, UPT, UP0 ;  /* 0x0000003f0b00728c */ /* 0x000fe2000bf05300 */
[----:B------:R-:W-:Y:S01]  /*10c0*/  CS2R R144, SRZ ;  /* 0x0000000000907805 */ /* 0x000fe2000001ff00 */
[----:B------:R-:W-:Y:S01]  /*10d0*/  USHF.L.U32 UR38, UR5, 0x7, URZ ;  /* 0x0000000705267899 */ /* 0x000fe2000800063f */
[----:B------:R-:W-:Y:S01]  /*10e0*/  CS2R R166, SRZ ;  /* 0x0000000000a67805 */ /* 0x000fe2000001ff00 */
[----:B------:R-:W-:Y:S01]  /*10f0*/  ULDC UR61, c[0x0][0x424] ;  /* 0x00010900003d7ab9 */ /* 0x000fe20000000800 */
[----:B------:R-:W-:Y:S01]  /*1100*/  ULDC UR5, c[0x0][0x288] ;  /* 0x0000a20000057ab9 */ /* 0x000fe20000000800 */
[----:B------:R-:W-:Y:S01]  /*1110*/  UIADD3 UR7, UR38, 0x7f, URZ ;  /* 0x0000007f26077890 */ /* 0x000fe2000fffe03f */
[----:B------:R-:W-:Y:S01]  /*1120*/  CS2R R140, SRZ ;  /* 0x00000000008c7805 */ /* 0x000fe2000001ff00 */
[----:B------:R-:W-:Y:S01]  /*1130*/  UIADD3 UR5, -UR5, 0x60, URZ ;  /* 0x0000006005057890 */ /* 0x000fe2000fffe13f */
[----:B------:R-:W-:Y:S01]  /*1140*/  CS2R R120, SRZ ;  /* 0x0000000000787805 */ /* 0x000fe2000001ff00 */
[----:B------:R-:W-:Y:S01]  /*1150*/  USEL UR61, UR61, 0x1, UP0 ;  /* 0x000000013d3d7887 */ /* 0x000fe20008000000 */
[----:B------:R-:W-:Y:S01]  /*1160*/  CS2R R136, SRZ ;  /* 0x0000000000887805 */ /* 0x000fe2000001ff00 */
[----:B------:R-:W-:Y:S01]  /*1170*/  ULDC UR6, c[0x0][0x2f0] ;  /* 0x0000bc0000067ab9 */ /* 0x000fe20000000800 */
[----:B------:R-:W-:Y:S01]  /*1180*/  UIADD3 UR4, UR9, -UR4, URZ ;  /* 0x8000000409047290 */ /* 0x000fe2000fffe03f */
[----:B------:R-:W-:-:S02]  /*1190*/  CS2R R116, SRZ ;  /* 0x0000000000747805 */ /* 0x000fc4000001ff00 */
[----:B0-----:R-:W-:Y:S01]  /*11a0*/  ISETP.NE.AND P0, PT, R0, 0x1, PT ;  /* 0x000000010000780c */ /* 0x001fe20003f05270 */
[----:B------:R-:W-:Y:S01]  /*11b0*/  IMAD.U32 R0, RZ, RZ, UR7 ;  /* 0x00000007ff007e24 */ /* 0x000fe2000f8e00ff */
[----:B------:R-:W-:Y:S01]  /*11c0*/  UIMAD UR5, UR61, UR6, UR5 ;  /* 0x000000063d0572a4 */ /* 0x000fe2000f8e0205 */
[----:B------:R-:W-:Y:S01]  /*11d0*/  CS2R R112, SRZ ;  /* 0x0000000000707805 */ /* 0x000fe2000001ff00 */
[----:B------:R-:W-:Y:S01]  /*11e0*/  UIMAD UR6, UR61, UR6, 0x5f ;  /* 0x0000005f3d0674a4 */ /* 0x000fe2000f8e0206 */
[----:B------:R-:W-:Y:S01]  /*11f0*/  CS2R R132, SRZ ;  /* 0x0000000000847805 */ /* 0x000fe2000001ff00 */
[----:B------:R-:W-:Y:S01]  /*1200*/  ULDC UR9, c[0x0][0xd48] ;  /* 0x0003520000097ab9 */ /* 0x000fe20000000800 */
[----:B------:R-:W-:Y:S01]  /*1210*/  CS2R R108, SRZ ;  /* 0x00000000006c7805 */ /* 0x000fe2000001ff00 */
[----:B------:R-:W-:Y:S01]  /*1220*/  UISETP.NE.AND UP0, UPT, UR9, 0x1, UPT ;  /* 0x000000010900788c */ /* 0x000fe2000bf05270 */
[----:B------:R-:W-:Y:S02]  /*1230*/  CS2R R104, SRZ ;  /* 0x0000000000687805 */ /* 0x000fe4000001ff00 */
[----:B------:R-:W-:-:S02]  /*1240*/  CS2R R128, SRZ ;  /* 0x0000000000807805 */ /* 0x000fc4000001ff00 */
[----:B------:R-:W-:Y:S02]  /*1250*/  CS2R R100, SRZ ;  /* 0x0000000000647805 */ /* 0x000fe4000001ff00 */
[----:B------:R-:W-:Y:S01]  /*1260*/  CS2R R96, SRZ ;  /* 0x0000000000607805 */ /* 0x000fe2000001ff00 */
[----:B------:R-:W0:Y:S01]  /*1270*/  @P0 LDC R2, c[0x0][0x44c] ;  /* 0x00011300ff020b82 */ /* 0x000e220000000800 */
[----:B------:R-:W-:Y:S02]  /*1280*/  CS2R R124, SRZ ;  /* 0x00000000007c7805 */ /* 0x000fe4000001ff00 */
[----:B------:R-:W-:Y:S02]  /*1290*/  CS2R R92, SRZ ;  /* 0x00000000005c7805 */ /* 0x000fe4000001ff00 */
[----:B------:R-:W-:Y:S02]  /*12a0*/  CS2R R88, SRZ ;  /* 0x0000000000587805 */ /* 0x000fe4000001ff00 */
[----:B------:R-:W-:-:S02]  /*12b0*/  CS2R R192, SRZ ;  /* 0x0000000000c07805 */ /* 0x000fc4000001ff00 */
[----:B------:R-:W-:Y:S02]  /*12c0*/  CS2R R84, SRZ ;  /* 0x0000000000547805 */ /* 0x000fe4000001ff00 */
[----:B------:R-:W-:Y:S02]  /*12d0*/  CS2R R80, SRZ ;  /* 0x0000000000507805 */ /* 0x000fe4000001ff00 */
[----:B------:R-:W-:Y:S01]  /*12e0*/  CS2R R76, SRZ ;  /* 0x00000000004c7805 */ /* 0x000fe2000001ff00 */
[----:B------:R-:W1:Y:S01]  /*12f0*/  @P0 LDC R3, c[0x0][0x450] ;  /* 0x00011400ff030b82 */ /* 0x000e620000000800 */
        /* <DEDUP_REMOVED lines=15> */
[----:B0-----:R-:W-:Y:S01]  /*13f0*/  @P0 IMAD.HI.U32 R2, R2, UR7, RZ ;  /* 0x0000000702020c27 */ /* 0x001fe2000f8e00ff */
[----:B------:R-:W-:Y:S01]  /*1400*/  UIMAD.WIDE UR6, UR6, 0x2aaaaaab, URZ ;  /* 0x2aaaaaab060678a5 */ /* 0x000fe2000f8e023f */
[----:B------:R-:W-:-:S02]  /*1410*/  CS2R R86, SRZ ;  /* 0x0000000000567805 */ /* 0x000fc4000001ff00 */
[----:B------:R-:W-:Y:S02]  /*1420*/  CS2R R82, SRZ ;  /* 0x0000000000527805 */ /* 0x000fe4000001ff00 */
[----:B------:R-:W-:Y:S01]  /*1430*/  CS2R R182, SRZ ;  /* 0x0000000000b67805 */ /* 0x000fe2000001ff00 */
[----:B------:R-:W-:Y:S01]  /*1440*/  USHF.R.U32.HI UR6, URZ, 0x1f, UR7 ;  /* 0x0000001f3f067899 */ /* 0x000fe20008011607 */
[----:B------:R-:W-:Y:S02]  /*1450*/  CS2R R78, SRZ ;  /* 0x00000000004e7805 */ /* 0x000fe4000001ff00 */
[----:B------:R-:W-:Y:S02]  /*1460*/  CS2R R74, SRZ ;  /* 0x00000000004a7805 */ /* 0x000fe4000001ff00 */
[----:B-1----:R-:W-:Y:S01]  /*1470*/  @P0 SHF.R.U32.HI R0, RZ, R3, R2 ;  /* 0x00000003ff000219 */ /* 0x002fe20000011602 */
[----:B------:R-:W-:Y:S01]  /*1480*/  ULEA.HI.SX32 UR6, UR7, UR6, 0x1c ;  /* 0x0000000607067291 */ /* 0x000fe2000f8fe23f */
[----:B------:R-:W-:-:S02]  /*1490*/  PLOP3.LUT P0, PT, PT, PT, PT, 0x80, 0x0 ;  /* 0x000000000000781c */ /* 0x000fc40003f0f070 */
[----:B------:R-:W-:Y:S01]  /*14a0*/  CS2R R180, SRZ ;  /* 0x0000000000b47805 */ /* 0x000fe2000001ff00 */
[----:B------:R-:W-:Y:S01]  /*14b0*/  @UP0 ULDC UR7, c[0x0][0xd50] ;  /* 0x0003540000070ab9 */ /* 0x000fe20000000800 */
[----:B------:R-:W-:Y:S01]  /*14c0*/  VIADD R0, R0, UR5 ;  /* 0x0000000500007c36 */ /* 0x000fe20008000000 */
[----:B------:R-:W-:Y:S01]  /*14d0*/  ULDC UR5, c[0x0][0xd54] ;  /* 0x0003550000057ab9 */ /* 0x000fe20000000800 */
[----:B------:R-:W-:Y:S01]  /*14e0*/  CS2R R70, SRZ ;  /* 0x0000000000467805 */ /* 0x000fe2000001ff00 */
[----:B------:R-:W-:Y:S01]  /*14f0*/  UIMAD UR8, UR8, UR5, UR4 ;  /* 0x00000005080872a4 */ /* 0x000fe2000f8e0204 */
[----:B------:R-:W-:Y:S01]  /*1500*/  IMAD.HI R0, R0, 0x2aaaaaab, RZ ;  /* 0x2aaaaaab00007827 */ /* 0x000fe200078e02ff */
[----:B------:R-:W-:Y:S01]  /*1510*/  CS2R R66, SRZ ;  /* 0x0000000000427805 */ /* 0x000fe2000001ff00 */
[----:B------:R-:W-:Y:S01]  /*1520*/  @UP0 ULDC UR4, c[0x0][0xd4c] ;  /* 0x0003530000040ab9 */ /* 0x000fe20000000800 */
[----:B------:R-:W-:Y:S01]  /*1530*/  CS2R R178, SRZ ;  /* 0x0000000000b27805 */ /* 0x000fe2000001ff00 */
[----:B------:R-:W-:Y:S01]  /*1540*/  UIMAD.WIDE.U32 UR4, UR8, UR4, URZ ;  /* 0x00000004080472a5 */ /* 0x000fe2000f8e003f */
[----:B------:R-:W-:Y:S01]  /*1550*/  SHF.R.U32.HI R3, RZ, 0x1f, R0 ;  /* 0x0000001fff037819 */ /* 0x000fe20000011600 */
[----:B------:R-:W-:Y:S01]  /*1560*/  UMOV UR12, UR8 ;  /* 0x00000008000c7c82 */ /* 0x000fe20008000000 */
[----:B------:R-:W-:Y:S01]  /*1570*/  CS2R R62, SRZ ;  /* 0x00000000003e7805 */ /* 0x000fe2000001ff00 */
[----:B------:R-:W-:Y:S01]  /*1580*/  @UP0 USHF.R.U32.HI UR12, URZ, UR7, UR5 ;  /* 0x000000073f0c0299 */ /* 0x000fe20008011605 */
[----:B------:R-:W-:-:S02]  /*1590*/  LEA.HI.SX32 R156, R0, R3, 0x1c ;  /* 0x00000003009c7211 */ /* 0x000fc400078fe2ff */
[----:B------:R-:W-:Y:S01]  /*15a0*/  CS2R R2, SRZ ;  /* 0x0000000000027805 */ /* 0x000fe2000001ff00 */
[----:B------:R-:W-:Y:S01]  /*15b0*/  IMAD.MOV.U32 R0, RZ, RZ, RZ ;  /* 0x000000ffff007224 */ /* 0x000fe200078e00ff */
[----:B------:R-:W-:Y:S01]  /*15c0*/  UIADD3 UR4, -UR12, URZ, URZ ;  /* 0x0000003f0c047290 */ /* 0x000fe2000fffe13f */
[----:B------:R-:W-:Y:S01]  /*15d0*/  VIMNMX R156, R156, UR6, PT ;  /* 0x000000069c9c7c48 */ /* 0x000fe2000bfe0100 */
[----:B------:R-:W-:Y:S01]  /*15e0*/  IMAD.U32 R218, RZ, RZ, UR12 ;  /* 0x0000000cffda7e24 */ /* 0x000fe2000f8e00ff */
[----:B------:R-:W-:Y:S01]  /*15f0*/  CS2R R58, SRZ ;  /* 0x00000000003a7805 */ /* 0x000fe2000001ff00 */
[----:B------:R-:W-:Y:S01]  /*1600*/  UIMAD UR4, UR9, UR4, UR8 ;  /* 0x00000004090472a4 */ /* 0x000fe2000f8e0208 */
[----:B------:R-:W-:Y:S02]  /*1610*/  ISETP.GE.AND P1, PT, R156, 0x1, PT ;  /* 0x000000019c00780c */ /* 0x000fe40003f26270 */
[----:B------:R-:W-:Y:S02]  /*1620*/  CS2R R176, SRZ ;  /* 0x0000000000b07805 */ /* 0x000fe4000001ff00 */
[----:B------:R-:W-:-:S02]  /*1630*/  CS2R R54, SRZ ;  /* 0x0000000000367805 */ /* 0x000fc4000001ff00 */
[----:B------:R-:W-:Y:S02]  /*1640*/  CS2R R50, SRZ ;  /* 0x0000000000327805 */ /* 0x000fe4000001ff00 */
[----:B------:R-:W-:Y:S01]  /*1650*/  CS2R R174, SRZ ;  /* 0x0000000000ae7805 */ /* 0x000fe2000001ff00 */
[----:B------:R-:W-:Y:S01]  /*1660*/  IMAD.U32 R207, RZ, RZ, UR4 ;  /* 0x00000004ffcf7e24 */ /* 0x000fe2000f8e00ff */
        /* <DEDUP_REMOVED lines=24> */
[----:B------:R-:W-:Y:S02]  /*17f0*/  USHF.R.U32.HI UR4, URZ, 0x4, UR5 ;  /* 0x000000043f047899 */ /* 0x000fe40008011605 */
[----:B------:R-:W-:Y:S02]  /*1800*/  UIADD3 UR5, UR5, 0xa000, URZ ;  /* 0x0000a00005057890 */ /* 0x000fe4000fffe03f */
[----:B------:R-:W-:Y:S02]  /*1810*/  ULOP3.LUT UR4, UR4, 0x3fff, URZ, 0xc0, !UPT ;  /* 0x00003fff04047892 */ /* 0x000fe4000f8ec03f */
[----:B------:R-:W-:Y:S02]  /*1820*/  USHF.R.U32.HI UR5, URZ, 0x4, UR5 ;  /* 0x000000043f057899 */ /* 0x000fe40008011605 */
[----:B------:R-:W-:Y:S02]  /*1830*/  ULOP3.LUT UR39, UR4, 0x10000, URZ, 0xfc, !UPT ;  /* 0x0001000004277892 */ /* 0x000fe4000f8efc3f */
[----:B------:R-:W-:-:S03]  /*1840*/  ULOP3.LUT UR40, UR5, 0x3fff, URZ, 0xc0, !UPT ;  /* 0x00003fff05287892 */ /* 0x000fc6000f8ec03f */
[----:B------:R-:W-:Y:S02]  /*1850*/  UMOV UR5, 0x40000040 ;  /* 0x4000004000057882 */ /* 0x000fe40000000000 */
[----:B------:R-:W-:Y:S01]  /*1860*/  UMOV UR4, UR39 ;  /* 0x0000002700047c82 */ /* 0x000fe20008000000 */
[----:B------:R-:W-:Y:S02]  /*1870*/  IMAD.U32 R23, RZ, RZ, UR5 ;  /* 0x00000005ff177e24 */ /* 0x000fe4000f8e00ff */
[----:B------:R-:W-:Y:S01]  /*1880*/  IMAD.U32 R22, RZ, RZ, UR4 ;  /* 0x00000004ff167e24 */ /* 0x000fe2000f8e00ff */
        /* <DEDUP_REMOVED lines=17> */
.L_x_4360:
[----:B------:R-:W-:Y:S01]  /*19a0*/  R2UR UR5, R224 ;  /* 0x00000000e00572ca */ /* 0x000fe200000e0000 */
[----:B------:R-:W0:Y:S01]  /*19b0*/  S2R R3, SR_CgaCtaId ;  /* 0x0000000000037919 */ /* 0x000e220000008800 */
[----:B------:R-:W-:Y:S01]  /*19c0*/  MOV R0, 0x400 ;  /* 0x0000040000007802 */ /* 0x000fe20000000f00 */
[----:B------:R-:W1:Y:S10]  /*19d0*/  S2R R16, SR_TID.X ;  /* 0x0000000000107919 */ /* 0x000e740000002100 */
[----:B------:R-:W-:-:S04]  /*19e0*/  ULEA.HI UR4, UR5, UR5, URZ, 0x1 ;  /* 0x0000000505047291 */ /* 0x000fc8000f8f083f */
[----:B------:R-:W-:-:S04]  /*19f0*/  ULOP3.LUT UR4, UR4, 0xfffffffe, URZ, 0xc0, !UPT ;  /* 0xfffffffe04047892 */ /* 0x000fc8000f8ec03f */
[----:B------:R-:W-:-:S06]  /*1a00*/  UIADD3 UR4, UR5, -UR4, URZ ;  /* 0x8000000405047290 */ /* 0x000fcc000fffe03f */
[----:B------:R-:W-:-:S05]  /*1a10*/  IMAD.U32 R2, RZ, RZ, UR4 ;  /* 0x00000004ff027e24 */ /* 0x000fca000f8e00ff */
[----:B------:R-:W-:Y:S02]  /*1a20*/  SHF.L.U32 R2, R2, 0x1f, RZ ;  /* 0x0000001f02027819 */ /* 0x000fe400000006ff */
[----:B0-----:R-:W-:Y:S02]  /*1a30*/  LEA R5, R3, R0, 0x18 ;  /* 0x0000000003057211 */ /* 0x001fe400078ec0ff */
[----:B-1----:R-:W-:Y:S02]  /*1a40*/  SHF.R.U32.HI R16, RZ, 0x7, R16 ;  /* 0x00000007ff107819 */ /* 0x002fe40000011610 */
[----:B------:R-:W0:Y:S03]  /*1a50*/  SYNCS.PHASECHK.TRANS64.TRYWAIT P0, [R5+URZ+0x32400], R2 ;  /* 0x03240002050075a7 */ /* 0x000e26000800017f */
[----:B------:R-:W-:Y:S01]  /*1a60*/  VIADD R178, R16, 0x8 ;  /* 0x0000000810b27836 */ /* 0x000fe20000000000 */
[----:B0-----:R-:W-:Y:S06]  /*1a70*/  @!P0 BRA `(.L_x_4361) ;  /* 0x0000010c00f88947 */ /* 0x001fec0003800000 */
.L_x_4518:
[----:B------:R-:W-:Y:S05]  /*1a80*/  WARPSYNC.ALL ;  /* 0x0000000000007948 */ /* 0x000fea0003800000 */
[----:B------:R-:W-:Y:S01]  /*1a90*/  R2UR UR4, R229 ;  /* 0x00000000e50472ca */ /* 0x000fe200000e0000 */
[----:B------:R1:W-:-:S12]  /*1aa0*/  BAR.SYNC.DEFER_BLOCKING R178, 0x100 ;  /* 0x000400b20000751d */ /* 0x0003d80000010000 */
[----:B------:R-:W-:-:S05]  /*1ab0*/  IMAD.U32 R0, RZ, RZ, UR4 ;  /* 0x00000004ff007e24 */ /* 0x000fca000f8e00ff */
[----:B------:R-:W-:-:S13]  /*1ac0*/  ISETP.NE.AND P0, PT, R0, 0x3, PT ;  /* 0x000000030000780c */ /* 0x000fda0003f05270 */
[----:B-1----:R-:W-:Y:S05]  /*1ad0*/  @!P0 BRA `(.L_x_4362) ;  /* 0x0000000000048947 */ /* 0x002fea0003800000 */
[----:B------:R-:W-:Y:S01]  /*1ae0*/  BPT.TRAP 0x1 ;  /* 0x000000040000795c */ /* 0x000fe20000300000 */
.L_x_4362:
[----:B------:R-:W-:Y:S02]  /*1af0*/  IMAD.U32 R3, RZ, RZ, UR37 ;  /* 0x00000025ff037e24 */ /* 0x000fe4000f8e00ff */
[----:B------:R-:W-:-:S03]  /*1b00*/  IMAD.U32 R0, RZ, RZ, UR36 ;  /* 0x00000024ff007e24 */ /* 0x000fc6000f8e00ff */
[----:B------:R-:W-:Y:S01]  /*1b10*/  SHF.L.U32 R3, R3, 0x1f, RZ ;  /* 0x0000001f03037819 */ /* 0x000fe200000006ff */
[----:B------:R-:W-:-:S04]  /*1b20*/  IMAD R0, R0, 0x8, R5 ;  /* 0x0000000800007824 */ /* 0x000fc800078e0205 */
[----:B------:R1:W2:Y:S01]  /*1b30*/  SYNCS.PHASECHK.TRANS64.TRYWAIT P1, [R0+URZ+0x32430], R3 ;  /* 0x03243003000075a7 */ /* 0x0002a2000802017f */
[----:B------:R-:W-:Y:S05]  /*1b40*/  @!P0 BRA `(.L_x_4363) ;  /* 0x0000000000048947 */ /* 0x000fea0003800000 */
[----:B------:R-:W-:Y:S01]  /*1b50*/  BPT.TRAP 0x1 ;  /* 0x000000040000795c */ /* 0x000fe20000300000 */
.L_x_4363:
[----:B--2---:R-:W-:Y:S05]  /*1b60*/  @P1 BRA `(.L_x_4364) ;  /* 0x0000000000081947 */ /* 0x004fea0003800000 */
[----:B------:R-:W2:Y:S02]  /*1b70*/  SYNCS.PHASECHK.TRANS64.TRYWAIT P1, [R0+URZ+0x32430], R3 ;  /* 0x03243003000075a7 */ /* 0x000ea4000802017f */
[----:B--2---:R-:W-:Y:S05]  /*1b80*/  @!P1 BRA `(.L_x_4365) ;  /* 0x0000010c00c89947 */ /* 0x004fea0003800000 */
.L_x_4364:
[----:B------:R-:W-:Y:S01]  /*1b90*/  R2UR UR4, R5 ;  /* 0x00000000050472ca */ /* 0x000fe200000e0000 */
[----:B------:R-:W-:Y:S01]  /*1ba0*/  WARPGROUP.ARRIVE ;  /* 0x00000000000079c5 */ /* 0x000fe20000000000 */
[----:B------:R-:W-:Y:S01]  /*1bb0*/  UMOV UR8, UR39 ;  /* 0x0000002700087c82 */ /* 0x000fe20008000000 */
[----:B------:R-:W-:Y:S01]  /*1bc0*/  UMOV UR9, 0x40000040 ;  /* 0x4000004000097882 */ /* 0x000fe20000000000 */
[----:B------:R-:W-:Y:S01]  /*1bd0*/  UMOV UR11, 0x40000040 ;  /* 0x40000040000b7882 */ /* 0x000fe20000000000 */
[----:B------:R-:W-:-:S08]  /*1be0*/  UIADD3 UR5, UR39, 0x2, URZ ;  /* 0x0000000227057890 */ /* 0x000fd0000fffe03f */
[----:B------:R-:W-:-:S04]  /*1bf0*/  UIADD3 UR4, UR4, 0x1c400, URZ ;  /* 0x0001c40004047890 */ /* 0x000fc8000fffe03f */
[----:B------:R-:W-:-:S04]  /*1c00*/  USHF.R.U32.HI UR4, URZ, 0x4, UR4 ;  /* 0x000000043f047899 */ /* 0x000fc80008011604 */
[----:B------:R-:W-:-:S04]  /*1c10*/  ULOP3.LUT UR4, UR4, 0x3fff, URZ, 0xc0, !UPT ;  /* 0x00003fff04047892 */ /* 0x000fc8000f8ec03f */
[----:B------:R-:W-:-:S04]  /*1c20*/  ULOP3.LUT UR60, UR4, 0x10000, URZ, 0xfc, !UPT ;  /* 0x00010000043c7892 */ /* 0x000fc8000f8efc3f */
[----:B------:R-:W-:-:S04]  /*1c30*/  UIMAD UR4, UR36, 0x300, UR60 ;  /* 0x00000300240478a4 */ /* 0x000fc8000f8e023c */
[----:B------:R-:W-:-:S03]  /*1c40*/  UIADD3 UR6, UR4, 0x2, URZ ;  /* 0x0000000204067890 */ /* 0x000fc6000fffe03f */
[----:B------:R-:W-:Y:S02]  /*1c50*/  UMOV UR10, UR4 ;  /* 0x00000004000a7c82 */ /* 0x000fe40008000000 */
        /* <DEDUP_REMOVED lines=35> */
.L_x_4519:
[----:B------:R-:W-:Y:S05]  /*1e90*/  @!P0 BRA `(.L_x_4367) ;  /* 0x0000000000048947 */ /* 0x000fea0003800000 */
[----:B------:R-:W-:Y:S01]  /*1ea0*/  BPT.TRAP 0x1 ;  /* 0x000000040000795c */ /* 0x000fe20000300000 */
.L_x_4367:
[----:B------:R4:W0:Y:S01]  /*1eb0*/  SYNCS.PHASECHK.TRANS64.TRYWAIT P1, [R0+URZ+0x32450], R3 ;  /* 0x03245003000075a7 */ /* 0x000822000802017f */
[----:B------:R-:W-:Y:S05]  /*1ec0*/  @!P0 BRA `(.L_x_4368) ;  /* 0x0000000000048947 */ /* 0x000fea0003800000 */
[----:B------:R-:W-:Y:S01]  /*1ed0*/  BPT.TRAP 0x1 ;  /* 0x000000040000795c */ /* 0x000fe20000300000 */
.L_x_4368:
[----:B0-----:R-:W-:Y:S05]  /*1ee0*/  @P1 BRA `(.L_x_4369) ;  /* 0x0000000000081947 */ /* 0x001fea0003800000 */
[----:B------:R-:W0:Y:S02]  /*1ef0*/  SYNCS.PHASECHK.TRANS64.TRYWAIT P1, [R0+URZ+0x32450], R3 ;  /* 0x03245003000075a7 */ /* 0x000e24000802017f */
[----:B0-----:R-:W-:Y:S05]  /*1f00*/  @!P1 BRA `(.L_x_4370) ;  /* 0x0000010c00109947 */ /* 0x001fea0003800000 */
.L_x_4369:
[----:B------:R-:W-:Y:S01]  /*1f10*/  R2UR UR4, R5 ;  /* 0x00000000050472ca */ /* 0x000fe200000e0000 */
[----:B------:R-:W-:Y:S01]  /*1f20*/  WARPGROUP.ARRIVE ;  /* 0x00000000000079c5 */ /* 0x000fe20000000000 */
[----:B------:R-:W-:Y:S01]  /*1f30*/  UMOV UR9, 0x40000040 ;  /* 0x4000004000097882 */ /* 0x000fe20000000000 */
[----:B------:R-:W-:Y:S01]  /*1f40*/  UMOV UR11, 0x40000040 ;  /* 0x40000040000b7882 */ /* 0x000fe20000000000 */
[----:B------:R-:W-:Y:S01]  /*1f50*/  UMOV UR13, 0x40000040 ;  /* 0x40000040000d7882 */ /* 0x000fe20000000000 */
[----:B------:R-:W-:Y:S01]  /*1f60*/  UMOV UR15, 0x40000040 ;  /* 0x40000040000f7882 */ /* 0x000fe20000000000 */
[----:B------:R-:W-:Y:S01]  /*1f70*/  IMAD.U32 R9, RZ, RZ, UR13 ;  /* 0x0000000dff097e24 */ /* 0x000fe2000f8e00ff */
[----:B------:R-:W-:Y:S01]  /*1f80*/  UMOV UR57, 0x40000040 ;  /* 0x4000004000397882 */ /* 0x000fe20000000000 */
[----:B------:R-:W-:Y:S01]  /*1f90*/  UMOV UR59, 0x40000040 ;  /* 0x40000040003b7882 */ /* 0x000fe20000000000 */
[----:B------:R-:W-:Y:S01]  /*1fa0*/  IMAD.U32 R11, RZ, RZ, UR9 ;  /* 0x00000009ff0b7e24 */ /* 0x000fe2000f8e00ff */
[----:B------:R-:W-:Y:S01]  /*1fb0*/  UMOV UR17, 0x40000040 ;  /* 0x4000004000117882 */ /* 0x000fe20000000000 */
[----:B------:R-:W-:Y:S01]  /*1fc0*/  UMOV UR19, 0x40000040 ;  /* 0x4000004000137882 */ /* 0x000fe20000000000 */
[----:B------:R-:W-:Y:S01]  /*1fd0*/  UMOV UR21, 0x40000040 ;  /* 0x4000004000157882 */ /* 0x000fe20000000000 */
[----:B------:R-:W-:Y:S01]  /*1fe0*/  UIADD3 UR4, UR4, 0x400, URZ ;  /* 0x0000040004047890 */ /* 0x000fe2000fffe03f */
[----:B------:R-:W0:Y:S01]  /*1ff0*/  LDC R12, c[0x0][0x448] ;  /* 0x00011200ff0c7b82 */ /* 0x000e220000000800 */
[----:B------:R-:W-:Y:S01]  /*2000*/  UMOV UR23, 0x40000040 ;  /* 0x4000004000177882 */ /* 0x000fe20000000000 */
[----:B------:R-:W-:Y:S01]  /*2010*/  UMOV UR25, 0x40000040 ;  /* 0x4000004000197882 */ /* 0x000fe20000000000 */
[----:B------:R-:W-:Y:S01]  /*2020*/  USHF.R.U32.HI UR4, URZ, 0x4, UR4 ;  /* 0x000000043f047899 */ /* 0x000fe20008011604 */
[----:B------:R-:W-:Y:S01]  /*2030*/  VIADD R13, R201, UR38 ;  /* 0x00000026c90d7c36 */ /* 0x000fe20008000000 */
[----:B------:R-:W-:Y:S01]  /*2040*/  UMOV UR27, 0x40000040 ;  /* 0x40000040001b7882 */ /* 0x000fe20000000000 */
[----:B------:R-:W-:Y:S01]  /*2050*/  UMOV UR29, 0x40000040 ;  /* 0x40000040001d7882 */ /* 0x000fe20000000000 */
[----:B------:R-:W-:Y:S01]  /*2060*/  ULOP3.LUT UR7, UR4, 0x3fff, URZ, 0xc0, !UPT ;  /* 0x00003fff04077892 */ /* 0x000fe2000f8ec03f */
[----:B------:R-:W5:Y:S01]  /*2070*/  S2R R78, SR_TID.X ;  /* 0x00000000004e7919 */ /* 0x000f620000002100 */
[----:B------:R-:W-:-:S02]  /*2080*/  ULOP3.LUT UR4, UR40, 0x10000, URZ, 0xfc, !UPT ;  /* 0x0001000028047892 */ /* 0x000fc4000f8efc3f */
[----:B------:R-:W-:Y:S02]  /*2090*/  ULOP3.LUT UR39, UR7, 0x10000, URZ, 0xfc, !UPT ;  /* 0x0001000007277892 */ /* 0x000fe4000f8efc3f */
[----:B------:R-:W-:Y:S02]  /*20a0*/  UIADD3 UR6, UR4, 0x2, URZ ;  /* 0x0000000204067890 */ /* 0x000fe4000fffe03f */
[----:B------:R-:W-:Y:S01]  /*20b0*/  UIMAD UR5, UR36, 0xc00, UR39 ;  /* 0x00000c00240578a4 */ /* 0x000fe2000f8e0227 */
[----:B------:R-:W-:Y:S01]  /*20c0*/  UMOV UR8, UR4 ;  /* 0x0000000400087c82 */ /* 0x000fe20008000000 */
[----:B------:R-:W-:Y:S01]  /*20d0*/  UIADD3 UR56, UR4, 0x400, URZ ;  /* 0x0000040004387890 */ /* 0x000fe2000fffe03f */
[----:B------:R-:W-:Y:S02]  /*20e0*/  IMAD.U32 R10, RZ, RZ, UR8 ;  /* 0x00000008ff0a7e24 */ /* 0x000fe4000f8e00ff */
[----:B------:R-:W-:Y:S01]  /*20f0*/  UMOV UR12, UR6 ;  /* 0x00000006000c7c82 */ /* 0x000fe20008000000 */
[----:B------:R-:W-:Y:S01]  /*2100*/  UIADD3 UR6, UR4, 0x4, URZ ;  /* 0x0000000404067890 */ /* 0x000fe2000fffe03f */
[----:B------:R-:W-:Y:S01]  /*2110*/  IMAD.U32 R8, RZ, RZ, UR12 ;  /* 0x0000000cff087e24 */ /* 0x000fe2000f8e00ff */
[----:B------:R-:W-:Y:S01]  /*2120*/  UMOV UR10, UR5 ;  /* 0x00000005000a7c82 */ /* 0x000fe20008000000 */
[----:B------:R-:W-:Y:S01]  /*2130*/  UIADD3 UR58, UR5, 0x300, URZ ;  /* 0x00000300053a7890 */ /* 0x000fe2000fffe03f */
[----:B------:R-:W-:Y:S01]  /*2140*/  HGMMA.64x96x16.F32 R24, gdesc[UR8], R24, gsb0 ;  /* 0x01600000081879f0 */ /* 0x000fe20008000818 */
[----:B------:R-:W-:Y:S01]  /*2150*/  UIADD3 UR8, UR5, 0x2, URZ ;  /* 0x0000000205087890 */ /* 0x000fe2000fffe03f */
[----:B0-----:R-:W-:Y:S01]  /*2160*/  ISETP.NE.AND P1, PT, R12, 0x1, PT ;  /* 0x000000010c00780c */ /* 0x001fe20003f25270 */
[----:B------:R-:W-:Y:S01]  /*2170*/  UIADD3 UR10, UR5, 0x302, URZ ;  /* 0x00000302050a7890 */ /* 0x000fe2000fffe03f */
[----:B------:R-:W0:Y:S01]  /*2180*/  LDC R12, c[0x0][0x2f0] ;  /* 0x0000bc00ff0c7b82 */ /* 0x000e220000000800 */
[----:B------:R-:W-:Y:S01]  /*2190*/  UMOV UR9, 0x40000040 ;  /* 0x4000004000097882 */ /* 0x000fe20000000000 */
[----:B------:R-:W-:Y:S01]  /*21a0*/  UMOV UR11, 0x40000040 ;  /* 0x40000040000b7882 */ /* 0x000fe20000000000 */
[----:B------:R-:W-:Y:S01]  /*21b0*/  UIADD3 UR16, UR4, 0x406, URZ ;  /* 0x0000040604107890 */ /* 0x000fe2000fffe03f */
[----:B------:R-:W-:Y:S01]  /*21c0*/  UMOV UR14, UR8 ;  /* 0x00000008000e7c82 */ /* 0x000fe20008000000 */
[----:B------:R-:W-:-:S02]  /*21d0*/  UIADD3 UR8, UR5, 0x4, URZ ;  /* 0x0000000405087890 */ /* 0x000fc4000fffe03f */
[----:B------:R-:W-:Y:S02]  /*21e0*/  UIADD3 UR18, UR5, 0x306, URZ ;  /* 0x0000030605127890 */ /* 0x000fe4000fffe03f */
[----:B------:R-:W-:Y:S02]  /*21f0*/  UIADD3 UR20, UR4, 0x800, URZ ;  /* 0x0000080004147890 */ /* 0x000fe4000fffe03f */
[----:B------:R-:W1:Y:S01]  /*2200*/  @P1 LDC R20, c[0x0][0x44c] ;  /* 0x00011300ff141b82 */ /* 0x000e620000000800 */
[----:B------:R-:W-:Y:S02]  /*2210*/  UIADD3 UR22, UR5, 0x600, URZ ;  /* 0x0000060005167890 */ /* 0x000fe4000fffe03f */
[----:B------:R-:W-:Y:S02]  /*2220*/  UIADD3 UR24, UR4, 0x802, URZ ;  /* 0x0000080204187890 */ /* 0x000fe4000fffe03f */
[----:B------:R-:W-:Y:S02]  /*2230*/  UIADD3 UR26, UR5, 0x602, URZ ;  /* 0x00000602051a7890 */ /* 0x000fe4000fffe03f */
[----:B------:R-:W-:-:S02]  /*2240*/  UIADD3 UR28, UR4, 0x804, URZ ;  /* 0x00000804041c7890 */ /* 0x000fc4000fffe03f */
[----:B------:R-:W-:Y:S01]  /*2250*/  UIADD3 UR30, UR5, 0x604, URZ ;  /* 0x00000604051e7890 */ /* 0x000fe2000fffe03f */
        /* <DEDUP_REMOVED lines=9> */
[----:B------:R-:W-:Y:S01]  /*22f0*/  UIADD3 UR44, UR4, 0xc02, URZ ;  /* 0x00000c02042c7890 */ /* 0x000fe2000fffe03f */
[----:B-1----:R-:W-:Y:S01]  /*2300*/  @P1 IMAD.HI.U32 R21, R13, R20, RZ ;  /* 0x000000140d151227 */ /* 0x002fe200078e00ff */
[----:B------:R-:W-:Y:S01]  /*2310*/  UIADD3 UR46, UR5, 0x902, URZ ;  /* 0x00000902052e7890 */ /* 0x000fe2000fffe03f */
[----:B------:R-:W-:Y:S01]  /*2320*/  UMOV UR45, 0x40000040 ;  /* 0x40000040002d7882 */ /* 0x000fe20000000000 */
[----:B------:R-:W-:Y:S01]  /*2330*/  UMOV UR47, 0x40000040 ;  /* 0x40000040002f7882 */ /* 0x000fe20000000000 */
[----:B------:R-:W-:Y:S01]  /*2340*/  UIADD3 UR48, UR4, 0xc04, URZ ;  /* 0x00000c0404307890 */ /* 0x000fe2000fffe03f */
[----:B------:R-:W-:Y:S01]  /*2350*/  IMAD.MOV.U32 R20, RZ, RZ, R13 ;  /* 0x000000ffff147224 */ /* 0x000fe200078e000d */
[----:B------:R-:W-:Y:S01]  /*2360*/  UIADD3 UR50, UR5, 0x904, URZ ;  /* 0x0000090405327890 */ /* 0x000fe2000fffe03f */
[----:B------:R-:W1:Y:S01]  /*2370*/  LDC R13, c[0x0][0x288] ;  /* 0x0000a200ff0d7b82 */ /* 0x000e620000000800 */
[----:B------:R-:W-:Y:S01]  /*2380*/  UMOV UR49, 0x40000040 ;  /* 0x4000004000317882 */ /* 0x000fe20000000000 */
[----:B------:R-:W-:Y:S01]  /*2390*/  UMOV UR51, 0x40000040 ;  /* 0x4000004000337882 */ /* 0x000fe20000000000 */
[----:B------:R-:W-:Y:S01]  /*23a0*/  UMOV UR53, 0x40000040 ;  /* 0x4000004000357882 */ /* 0x000fe20000000000 */
[----:B------:R-:W-:Y:S01]  /*23b0*/  UMOV UR55, 0x40000040 ;  /* 0x4000004000377882 */ /* 0x000fe20000000000 */
[----:B------:R-:W-:Y:S01]  /*23c0*/  ULOP3.LUT UR7, UR7, 0x3000000, URZ, 0xfc, !UPT ;  /* 0x0300000007077892 */ /* 0x000fe2000f8efc3f */
[----:B--2-4-:R-:W-:Y:S01]  /*23d0*/  IMAD.U32 R3, RZ, RZ, UR53 ;  /* 0x00000035ff037e24 */ /* 0x014fe2000f8e00ff */
        /* <DEDUP_REMOVED lines=20> */
[----:B------:R-:W-:Y:S01]  /*2520*/  ULDC UR6, c[0x0][0xa80] ;  /* 0x0002a00000067ab9 */ /* 0x000fe20000000800 */
[----:B---3--:R-:W-:Y:S01]  /*2530*/  IMAD.U32 R5, RZ, RZ, UR13 ;  /* 0x0000000dff057e24 */ /* 0x008fe2000f8e00ff */
        /* <DEDUP_REMOVED lines=12> */
[----:B------:R-:W-:Y:S01]  /*2600*/  IMAD.U32 R2, RZ, RZ, UR52 ;  /* 0x00000034ff027e24 */ /* 0x000fe2000f8e00ff */
[----:B------:R-:W-:Y:S02]  /*2610*/  WARPGROUP.DEPBAR.LE gsb0, 0x0 ;  /* 0x00008000000079c5 */ /* 0x000fe40000010000 */
[----:B------:R-:W-:-:S06]  /*2620*/  WARPGROUP.ARRIVE ;  /* 0x00000000000079c5 */ /* 0x000fcc0000000000 */
[----:B------:R-:W-:Y:S03]  /*2630*/  HGMMA.64x96x16.F32 R24, gdesc[UR56], R24, gsb0 ;  /* 0x01600000381879f0 */ /* 0x000fe60008000818 */
        /* <DEDUP_REMOVED lines=39> */
[----:B------:R2:W3:Y:S01]  /*28b0*/  MUFU.TANH R72, R24 ;  /* 0x0000001800487308 */ /* 0x0004e20000002400 */
[----:B------:R-:W-:Y:S01]  /*28c0*/  FMUL.FTZ R28, R28, UR4 ;  /* 0x000000041c1c7c20 */ /* 0x000fe20008410000 */
[----:B------:R-:W-:Y:S01]  /*28d0*/  FMUL.FTZ R36, R36, UR4 ;  /* 0x0000000424247c20 */ /* 0x000fe20008410000 */
[----:B------:R-:W-:Y:S01]  /*28e0*/  FMUL.FTZ R41, R41, UR4 ;  /* 0x0000000429297c20 */ /* 0x000fe20008410000 */
[----:B------:R-:W-:Y:S01]  /*28f0*/  FMUL.FTZ R44, R44, UR4 ;  /* 0x000000042c2c7c20 */ /* 0x000fe20008410000 */
[----:B------:R-:W-:Y:S01]  /*2900*/  FMUL.FTZ R37, R37, UR4 ;  /* 0x0000000425257c20 */ /* 0x000fe20008410000 */
[----:B------:R-:W-:Y:S01]  /*2910*/  FMUL.FTZ R29, R29, UR4 ;  /* 0x000000041d1d7c20 */ /* 0x000fe20008410000 */
[----:B------:R-:W-:Y:S01]  /*2920*/  FMUL.FTZ R45, R45, UR4 ;  /* 0x000000042d2d7c20 */ /* 0x000fe20008410000 */
[----:B------:R4:W-:Y:S01]  /*2930*/  MUFU.TANH R73, R25 ;  /* 0x0000001900497308 */ /* 0x0009e20000002400 */
[----:B--2---:R-:W2:Y:S01]  /*2940*/  @P1 LDC R24, c[0x0][0x450] ;  /* 0x00011400ff181b82 */ /* 0x004ea20000000800 */
[----:B------:R-:W-:Y:S01]  /*2950*/  FMUL.FTZ R52, R52, UR4 ;  /* 0x0000000434347c20 */ /* 0x000fe20008410000 */
[----:B------:R-:W-:Y:S01]  /*2960*/  FMUL.FTZ R53, R53, UR4 ;  /* 0x0000000435357c20 */ /* 0x000fe20008410000 */
[----:B------:R-:W-:Y:S01]  /*2970*/  FMUL.FTZ R40, R40, UR4 ;  /* 0x0000000428287c20 */ /* 0x000fe20008410000 */
[----:B------:R-:W-:Y:S01]  /*2980*/  FMUL.FTZ R48, R48, UR4 ;  /* 0x0000000430307c20 */ /* 0x000fe20008410000 */
[----:B------:R-:W-:Y:S01]  /*2990*/  FMUL.FTZ R56, R56, UR4 ;  /* 0x0000000438387c20 */ /* 0x000fe20008410000 */
[----:B------:R-:W-:Y:S01]  /*29a0*/  FMUL.FTZ R61, R61, UR4 ;  /* 0x000000043d3d7c20 */ /* 0x000fe20008410000 */
[----:B------:R-:W5:Y:S01]  /*29b0*/  MUFU.TANH R32, R32 ;  /* 0x0000002000207308 */ /* 0x000f620000002400 */
        /* <DEDUP_REMOVED lines=16> */
[----:B--2---:R-:W-:Y:S01]  /*2ac0*/  @P1 SHF.R.U32.HI R20, RZ, R24, R21 ;  /* 0x00000018ff141219 */ /* 0x004fe20000011615 */
[----:B------:R-:W-:-:S02]  /*2ad0*/  IMAD.MOV.U32 R21, RZ, RZ, -0x60 ;  /* 0xffffffa0ff157424 */ /* 0x000fc400078e00ff */
[----:B------:R-:W-:Y:S01]  /*2ae0*/  FMUL.FTZ R42, R42, UR4 ;  /* 0x000000042a2a7c20 */ /* 0x000fe20008410000 */
[----:B------:R-:W-:Y:S01]  /*2af0*/  FMUL.FTZ R43, R43, UR4 ;  /* 0x000000042b2b7c20 */ /* 0x000fe20008410000 */
[----:B------:R-:W-:Y:S01]  /*2b00*/  FMUL.FTZ R46, R46, UR4 ;  /* 0x000000042e2e7c20 */ /* 0x000fe20008410000 */
[----:B----4-:R-:W2:Y:S01]  /*2b10*/  SHFL.IDX PT, R25, R20, RZ, 0x1c1f ;  /* 0x001c1fff14197589 */ /* 0x010ea200000e0000 */
[----:B------:R-:W-:Y:S01]  /*2b20*/  IMAD R21, R156, R21, 0x60 ;  /* 0x000000609c157424 */ /* 0x000fe200078e0215 */
[----:B------:R-:W-:Y:S01]  /*2b30*/  MUFU.TANH R36, R36 ;  /* 0x0000002400247308 */ /* 0x000fe20000002400 */
[----:B------:R-:W-:Y:S01]  /*2b40*/  FMUL.FTZ R47, R47, UR4 ;  /* 0x000000042f2f7c20 */ /* 0x000fe20008410000 */
[----:B------:R-:W4:Y:S01]  /*2b50*/  SHFL.IDX PT, R20, R20, 0x1, 0x1c1f ;  /* 0x003c1f0014147f89 */ /* 0x000f2200000e0000 */
[----:B0-----:R-:W-:Y:S02]  /*2b60*/  IMAD R21, R12, UR61, R21 ;  /* 0x0000003d0c157c24 */ /* 0x001fe4000f8e0215 */
[----:B------:R-:W-:Y:S01]  /*2b70*/  FMUL.FTZ R50, R50, UR4 ;  /* 0x0000000432327c20 */ /* 0x000fe20008410000 */
[----:B------:R-:W-:Y:S01]  /*2b80*/  FMUL.FTZ R51, R51, UR4 ;  /* 0x0000000433337c20 */ /* 0x000fe20008410000 */
[----:B------:R-:W-:Y:S01]  /*2b90*/  FMUL.FTZ R54, R54, UR4 ;  /* 0x0000000436367c20 */ /* 0x000fe20008410000 */
[----:B------:R-:W-:Y:S01]  /*2ba0*/  IMAD R24, R202, -0x2, R21 ;  /* 0xfffffffeca187824 */ /* 0x000fe200078e0215 */
[----:B------:R-:W0:Y:S01]  /*2bb0*/  MUFU.TANH R41, R41 ;  /* 0x0000002900297308 */ /* 0x000e220000002400 */
[----:B------:R-:W-:Y:S01]  /*2bc0*/  FMUL.FTZ R55, R55, UR4 ;  /* 0x0000000437377c20 */ /* 0x000fe20008410000 */
[----:B------:R-:W-:Y:S01]  /*2bd0*/  FMUL.FTZ R58, R58, UR4 ;  /* 0x000000043a3a7c20 */ /* 0x000fe20008410000 */
[----:B------:R-:W-:Y:S01]  /*2be0*/  FMUL.FTZ R59, R59, UR4 ;  /* 0x000000043b3b7c20 */ /* 0x000fe20008410000 */
[--C-:B-1----:R-:W-:Y:S01]  /*2bf0*/  IADD3 R21, R24, 0x1, -R13.reuse ;  /* 0x0000000118157810 */ /* 0x102fe20007ffe80d */
        /* <DEDUP_REMOVED lines=8> */
[----:B------:R-:W-:Y:S01]  /*2c80*/  UIMAD UR4, UR36, 0xc00, UR7 ;  /* 0x00000c00240478a4 */ /* 0x000fe2000f8e0207 */
[----:B--2---:R-:W-:Y:S01]  /*2c90*/  VIADDMNMX R25, R25, R21, R24, PT ;  /* 0x0000001519197246 */ /* 0x004fe20003800118 */
[----:B------:R-:W-:Y:S01]  /*2ca0*/  IMAD R13, R12, UR61, -R13 ;  /* 0x0000003d0c0d7c24 */ /* 0x000fe2000f8e0a0d */
[----:B------:R2:W-:Y:S02]  /*2cb0*/  MUFU.TANH R76, R29 ;  /* 0x0000001d004c7308 */ /* 0x0005e40000002400 */
[----:B------:R-:W-:-:S02]  /*2cc0*/  ISETP.GT.AND P6, PT, R25, RZ, PT ;  /* 0x000000ff1900720c */ /* 0x000fc40003fc4270 */
[----:B----4-:R-:W-:Y:S01]  /*2cd0*/  VIADDMNMX R20, R20, R21, R24, PT ;  /* 0x0000001514147246 */ /* 0x010fe20003800118 */
[----:B------:R-:W-:Y:S01]  /*2ce0*/  UMOV UR10, UR4 ;  /* 0x00000004000a7c82 */ /* 0x000fe20008000000 */
[C---:B------:R-:W-:Y:S02]  /*2cf0*/  ISETP.GT.AND P5, PT, R25.reuse, 0x1, PT ;  /* 0x000000011900780c */ /* 0x040fe40003fa4270 */
[----:B------:R-:W4:Y:S01]  /*2d00*/  MUFU.TANH R37, R37 ;  /* 0x0000002500257308 */ /* 0x000f220000002400 */
[----:B---3--:R-:W-:Y:S02]  /*2d10*/  FSEL R21, R72, -INF , P6 ;  /* 0xff80000048157808 */ /* 0x008fe40003000000 */
[C---:B------:R-:W-:Y:S02]  /*2d20*/  ISETP.GT.AND P3, PT, R25.reuse, 0x10, PT ;  /* 0x000000101900780c */ /* 0x040fe40003f64270 */
[C---:B------:R-:W-:Y:S02]  /*2d30*/  ISETP.GT.AND P6, PT, R25.reuse, 0x11, PT ;  /* 0x000000111900780c */ /* 0x040fe40003fc4270 */
[----:B------:R-:W-:Y:S01]  /*2d40*/  ISETP.GT.AND P2, PT, R25, 0x8, PT ;  /* 0x000000081900780c */ /* 0x000fe20003f44270 */
[----:B------:R-:W-:Y:S01]  /*2d50*/  MUFU.TANH R45, R45 ;  /* 0x0000002d002d7308 */ /* 0x000fe20000002400 */
[----:B-----5:R-:W-:-:S02]  /*2d60*/  FSEL R183, R32, -INF , P3 ;  /* 0xff80000020b77808 */ /* 0x020fc40001800000 */
[----:B------:R-:W-:Y:S02]  /*2d70*/  FSEL R177, R33, -INF , P6 ;  /* 0xff80000021b17808 */ /* 0x000fe40003000000 */
[C---:B------:R-:W-:Y:S02]  /*2d80*/  ISETP.GT.AND P3, PT, R25.reuse, 0x21, PT ;  /* 0x000000211900780c */ /* 0x040fe40003f64270 */
[C---:B------:R-:W-:Y:S01]  /*2d90*/  ISETP.GT.AND P6, PT, R25.reuse, 0x28, PT ;  /* 0x000000281900780c */ /* 0x040fe20003fc4270 */
[----:B------:R-:W3:Y:S01]  /*2da0*/  MUFU.TANH R52, R52 ;  /* 0x0000003400347308 */ /* 0x000ee20000002400 */
[C---:B------:R-:W-:Y:S02]  /*2db0*/  ISETP.GT.AND P4, PT, R25.reuse, 0x9, PT ;  /* 0x000000091900780c */ /* 0x040fe40003f84270 */
[----:B--2---:R-:W-:Y:S02]  /*2dc0*/  FSEL R29, R28, -INF , P2 ;  /* 0xff8000001c1d7808 */ /* 0x004fe40001000000 */
[----:B------:R-:W-:-:S02]  /*2dd0*/  ISETP.GT.AND P2, PT, R25, 0x19, PT ;  /* 0x000000191900780c */ /* 0x000fc40003f44270 */
[----:B0-----:R-:W-:Y:S01]  /*2de0*/  FSEL R189, R41, -INF , P3 ;  /* 0xff80000029bd7808 */ /* 0x001fe20001800000 */
[----:B------:R-:W0:Y:S01]  /*2df0*/  MUFU.TANH R53, R53 ;  /* 0x0000003500357308 */ /* 0x000e220000002400 */
[----:B-1----:R-:W-:Y:S02]  /*2e00*/  FSEL R187, R44, -INF , P6 ;  /* 0xff8000002cbb7808 */ /* 0x002fe40003000000 */
[C---:B------:R-:W-:Y:S02]  /*2e10*/  ISETP.GT.AND P3, PT, R25.reuse, 0x38, PT ;  /* 0x000000381900780c */ /* 0x040fe40003f64270 */
[----:B------:R-:W-:Y:S02]  /*2e20*/  ISETP.GT.AND P6, PT, R25, 0x39, PT ;  /* 0x000000391900780c */ /* 0x000fe40003fc4270 */
[----:B----4-:R-:W-:Y:S01]  /*2e30*/  FSEL R179, R37, -INF , P2 ;  /* 0xff80000025b37808 */ /* 0x010fe20001000000 */
[----:B------:R-:W-:Y:S01]  /*2e40*/  MUFU.TANH R40, R40 ;  /* 0x0000002800287308 */ /* 0x000fe20000002400 */
[----:B------:R-:W-:-:S02]  /*2e50*/  ISETP.GT.AND P2, PT, R25, 0x30, PT ;  /* 0x000000301900780c */ /* 0x000fc40003f44270 */
[----:B---3--:R-:W-:Y:S02]  /*2e60*/  FSEL R214, R52, -INF , P3 ;  /* 0xff80000034d67808 */ /* 0x008fe40001800000 */
[----:B------:R-:W-:-:S03]  /*2e70*/  ISETP.GT.AND P3, PT, R25, 0x49, PT ;  /* 0x000000491900780c */ /* 0x000fc60003f64270 */
[----:B------:R-:W1:Y:S01]  /*2e80*/  MUFU.TANH R48, R48 ;  /* 0x0000003000307308 */ /* 0x000e620000002400 */
[----:B0-----:R-:W-:Y:S02]  /*2e90*/  FSEL R215, R53, -INF , P6 ;  /* 0xff80000035d77808 */ /* 0x001fe40003000000 */
[----:B------:R-:W-:-:S05]  /*2ea0*/  ISETP.GT.AND P6, PT, R25, 0x50, PT ;  /* 0x000000501900780c */ /* 0x000fca0003fc4270 */
[----:B------:R-:W-:Y:S08]  /*2eb0*/  MUFU.TANH R56, R56 ;  /* 0x0000003800387308 */ /* 0x000ff00000002400 */
[----:B------:R0:W-:Y:S01]  /*2ec0*/  MUFU.TANH R75, R27 ;  /* 0x0000001b004b7308 */ /* 0x0001e20000002400 */
[----:B-1----:R-:W-:Y:S02]  /*2ed0*/  FSEL R212, R48, -INF , P2 ;  /* 0xff80000030d47808 */ /* 0x002fe40001000000 */
[----:B------:R-:W-:-:S05]  /*2ee0*/  ISETP.GT.AND P2, PT, R25, 0x41, PT ;  /* 0x000000411900780c */ /* 0x000fca0003f44270 */
[----:B------:R-:W1:Y:S01]  /*2ef0*/  MUFU.TANH R61, R61 ;  /* 0x0000003d003d7308 */ /* 0x000e620000002400 */
[----:B0-----:R-:W-:Y:S02]  /*2f00*/  FSEL R27, R73, -INF , P5 ;  /* 0xff800000491b7808 */ /* 0x001fe40002800000 */
[----:B------:R-:W-:-:S04]  /*2f10*/  ISETP.GT.AND P5, PT, R25, 0x18, PT ;  /* 0x000000181900780c */ /* 0x000fc80003fa4270 */
[----:B------:R-:W-:Y:S01]  /*2f20*/  FSEL R181, R36, -INF , P5 ;  /* 0xff80000024b57808 */ /* 0x000fe20002800000 */
[----:B------:R-:W0:Y:S01]  /*2f30*/  MUFU.TANH R64, R64 ;  /* 0x0000004000407308 */ /* 0x000e220000002400 */
[----:B------:R-:W-:-:S04]  /*2f40*/  ISETP.GT.AND P5, PT, R25, 0x29, PT ;  /* 0x000000291900780c */ /* 0x000fc80003fa4270 */
[----:B------:R-:W-:Y:S02]  /*2f50*/  FSEL R185, R45, -INF , P5 ;  /* 0xff8000002db97808 */ /* 0x000fe40002800000 */
[----:B------:R-:W-:Y:S01]  /*2f60*/  ISETP.GT.AND P5, PT, R25, 0x40, PT ;  /* 0x000000401900780c */ /* 0x000fe20003fa4270 */
[----:B------:R-:W-:Y:S01]  /*2f70*/  MUFU.TANH R49, R49 ;  /* 0x0000003100317308 */ /* 0x000fe20000002400 */
[----:B-1----:R-:W-:Y:S02]  /*2f80*/  FSEL R195, R61, -INF , P3 ;  /* 0xff8000003dc37808 */ /* 0x002fe40001800000 */
[----:B------:R-:W-:Y:S02]  /*2f90*/  FSEL R198, R56, -INF , P5 ;  /* 0xff80000038c67808 */ /* 0x000fe40002800000 */
[----:B------:R-:W-:Y:S02]  /*2fa0*/  ISETP.GT.AND P5, PT, R25, 0x51, PT ;  /* 0x000000511900780c */ /* 0x000fe40003fa4270 */
[----:B------:R-:W-:Y:S01]  /*2fb0*/  ISETP.GT.AND P3, PT, R20, RZ, PT ;  /* 0x000000ff1400720c */ /* 0x000fe20003f64270 */
[----:B------:R-:W1:Y:S01]  /*2fc0*/  MUFU.TANH R57, R57 ;  /* 0x0000003900397308 */ /* 0x000e620000002400 */
[----:B0-----:R-:W-:-:S02]  /*2fd0*/  FSEL R166, R64, -INF , P6 ;  /* 0xff80000040a67808 */ /* 0x001fc40003000000 */
[----:B------:R-:W-:-:S05]  /*2fe0*/  ISETP.GT.AND P6, PT, R20, 0x1, PT ;  /* 0x000000011400780c */ /* 0x000fca0003fc4270 */
[----:B------:R-:W0:Y:S08]  /*2ff0*/  MUFU.TANH R65, R65 ;  /* 0x0000004100417308 */ /* 0x000e300000002400 */
[----:B------:R2:W3:Y:S01]  /*3000*/  MUFU.TANH R74, R26 ;  /* 0x0000001a004a7308 */ /* 0x0004e20000002400 */
[----:B-1----:R-:W-:Y:S02]  /*3010*/  FSEL R190, R57, -INF , P2 ;  /* 0xff80000039be7808 */ /* 0x002fe40001000000 */
[----:B------:R-:W-:-:S05]  /*3020*/  ISETP.GT.AND P2, PT, R25, 0x58, PT ;  /* 0x000000581900780c */ /* 0x000fca0003f44270 */
[----:B------:R-:W-:Y:S01]  /*3030*/  MUFU.TANH R60, R60 ;  /* 0x0000003c003c7308 */ /* 0x000fe20000002400 */
[----:B--2---:R-:W-:Y:S02]  /*3040*/  FMNMX.FTZ R26, R21, R27, !PT ;  /* 0x0000001b151a7209 */ /* 0x004fe40007810000 */
[----:B0-----:R-:W-:Y:S02]  /*3050*/  FSEL R167, R65, -INF , P5 ;  /* 0xff80000041a77808 */ /* 0x001fe40002800000 */
[----:B------:R-:W-:Y:S02]  /*3060*/  FMNMX.FTZ R28, R29, R26, !PT ;  /* 0x0000001a1d1c7209 */ /* 0x000fe40007810000 */
[----:B------:R-:W-:Y:S01]  /*3070*/  ISETP.GT.AND P5, PT, R20, 0x8, PT ;  /* 0x000000081400780c */ /* 0x000fe20003fa4270 */
[----:B------:R0:W-:Y:S01]  /*3080*/  MUFU.TANH R77, R31 ;  /* 0x0000001f004d7308 */ /* 0x0001e20000002400 */
[----:B---3--:R-:W-:Y:S02]  /*3090*/  FSEL R24, R74, -INF , P3 ;  /* 0xff8000004a187808 */ /* 0x008fe40001800000 */
[----:B------:R-:W-:-:S02]  /*30a0*/  FSEL R26, R75, -INF , P6 ;  /* 0xff8000004b1a7808 */ /* 0x000fc40003000000 */
[C---:B------:R-:W-:Y:S02]  /*30b0*/  ISETP.GT.AND P3, PT, R20.reuse, 0x10, PT ;  /* 0x000000101400780c */ /* 0x040fe40003f64270 */
[----:B------:R-:W-:Y:S01]  /*30c0*/  ISETP.GT.AND P6, PT, R20, 0x11, PT ;  /* 0x000000111400780c */ /* 0x000fe20003fc4270 */
[----:B------:R-:W1:Y:S01]  /*30d0*/  MUFU.TANH R68, R68 ;  /* 0x0000004400447308 */ /* 0x000e620000002400 */
[----:B0-----:R-:W-:Y:S02]  /*30e0*/  FSEL R31, R76, -INF , P4 ;  /* 0xff8000004c1f7808 */ /* 0x001fe40002000000 */
[----:B------:R-:W-:Y:S02]  /*30f0*/  ISETP.GT.AND P4, PT, R25, 0x20, PT ;  /* 0x000000201900780c */ /* 0x000fe40003f84270 */
[----:B------:R-:W-:Y:S02]  /*3100*/  FMNMX.FTZ R32, R31, R28, !PT ;  /* 0x0000001c1f207209 */ /* 0x000fe40007810000 */
[----:B------:R-:W-:Y:S01]  /*3110*/  FSEL R199, R40, -INF , P4 ;  /* 0xff80000028c77808 */ /* 0x000fe20002000000 */
[----:B------:R-:W0:Y:S01]  /*3120*/  MUFU.TANH R30, R30 ;  /* 0x0000001e001e7308 */ /* 0x000e220000002400 */
[----:B------:R-:W-:-:S02]  /*3130*/  ISETP.GT.AND P4, PT, R25, 0x31, PT ;  /* 0x000000311900780c */ /* 0x000fc40003f84270 */
[----:B------:R-:W-:Y:S02]  /*3140*/  FMNMX.FTZ R32, R183, R32, !PT ;  /* 0x00000020b7207209 */ /* 0x000fe40007810000 */
[----:B------:R-:W-:Y:S02]  /*3150*/  FSEL R213, R49, -INF , P4 ;  /* 0xff80000031d57808 */ /* 0x000fe40002000000 */
[C---:B------:R-:W-:Y:S01]  /*3160*/  ISETP.GT.AND P4, PT, R25.reuse, 0x48, PT ;  /* 0x000000481900780c */ /* 0x040fe20003f84270 */
[----:B------:R-:W2:Y:S01]  /*3170*/  MUFU.TANH R34, R34 ;  /* 0x0000002200227308 */ /* 0x000ea20000002400 */
[----:B-1----:R-:W-:Y:S02]  /*3180*/  FSEL R168, R68, -INF , P2 ;  /* 0xff80000044a87808 */ /* 0x002fe40001000000 */
[----:B------:R-:W-:Y:S02]  /*3190*/  FSEL R193, R60, -INF , P4 ;  /* 0xff8000003cc17808 */ /* 0x000fe40002000000 */
[----:B------:R-:W-:-:S02]  /*31a0*/  ISETP.GT.AND P4, PT, R25, 0x59, PT ;  /* 0x000000591900780c */ /* 0x000fc40003f84270 */
[----:B------:R-:W-:Y:S01]  /*31b0*/  ISETP.GT.AND P2, PT, R20, 0x9, PT ;  /* 0x000000091400780c */ /* 0x000fe20003f44270 */
[----:B------:R-:W1:Y:S01]  /*31c0*/  MUFU.TANH R35, R35 ;  /* 0x0000002300237308 */ /* 0x000e620000002400 */
[----:B0-----:R-:W-:Y:S02]  /*31d0*/  FSEL R28, R30, -INF , P5 ;  /* 0xff8000001e1c7808 */ /* 0x001fe40002800000 */
[----:B------:R-:W-:Y:S02]  /*31e0*/  FMNMX.FTZ R32, R177, R32, !PT ;  /* 0x00000020b1207209 */ /* 0x000fe40007810000 */
[----:B------:R-:W-:Y:S02]  /*31f0*/  FMNMX.FTZ R25, R24, R26, !PT ;  /* 0x0000001a18197209 */ /* 0x000fe40007810000 */
[----:B------:R-:W-:Y:S01]  /*3200*/  FSEL R30, R77, -INF , P2 ;  /* 0xff8000004d1e7808 */ /* 0x000fe20001000000 */
[----:B------:R-:W0:Y:S01]  /*3210*/  MUFU.TANH R38, R38 ;  /* 0x0000002600267308 */ /* 0x000e220000002400 */
[----:B------:R-:W-:-:S02]  /*3220*/  FMNMX.FTZ R32, R181, R32, !PT ;  /* 0x00000020b5207209 */ /* 0x000fc40007810000 */
[----:B------:R-:W-:Y:S02]  /*3230*/  FMNMX.FTZ R25, R28, R25, !PT ;  /* 0x000000191c197209 */ /* 0x000fe40007810000 */
[----:B--2---:R-:W-:Y:S02]  /*3240*/  FSEL R180, R34, -INF , P3 ;  /* 0xff80000022b47808 */ /* 0x004fe40001800000 */
[----:B------:R-:W-:Y:S01]  /*3250*/  FMNMX.FTZ R32, R179, R32, !PT ;  /* 0x00000020b3207209 */ /* 0x000fe20007810000 */
[----:B------:R-:W2:Y:S01]  /*3260*/  MUFU.TANH R39, R39 ;  /* 0x0000002700277308 */ /* 0x000ea20000002400 */
[----:B------:R-:W-:Y:S02]  /*3270*/  FMNMX.FTZ R25, R30, R25, !PT ;  /* 0x000000191e197209 */ /* 0x000fe40007810000 */
[----:B------:R-:W-:Y:S02]  /*3280*/  ISETP.GT.AND P5, PT, R20, 0x18, PT ;  /* 0x000000181400780c */ /* 0x000fe40003fa4270 */
[----:B-1----:R-:W-:-:S02]  /*3290*/  FSEL R188, R35, -INF , P6 ;  /* 0xff80000023bc7808 */ /* 0x002fc40003000000 */
[----:B------:R-:W-:Y:S01]  /*32a0*/  FMNMX.FTZ R32, R199, R32, !PT ;  /* 0x00000020c7207209 */ /* 0x000fe20007810000 */
[----:B------:R-:W1:Y:S01]  /*32b0*/  MUFU.TANH R42, R42 ;  /* 0x0000002a002a7308 */ /* 0x000e620000002400 */
[----:B------:R-:W-:Y:S02]  /*32c0*/  FMNMX.FTZ R25, R180, R25, !PT ;  /* 0x00000019b4197209 */ /* 0x000fe40007810000 */
[----:B------:R-:W-:Y:S02]  /*32d0*/  ISETP.GT.AND P2, PT, R20, 0x19, PT ;  /* 0x000000191400780c */ /* 0x000fe40003f44270 */
[----:B0-----:R-:W-:Y:S02]  /*32e0*/  FSEL R182, R38, -INF , P5 ;  /* 0xff80000026b67808 */ /* 0x001fe40002800000 */
[----:B------:R-:W-:Y:S01]  /*32f0*/  FMNMX.FTZ R32, R189, R32, !PT ;  /* 0x00000020bd207209 */ /* 0x000fe20007810000 */
[----:B------:R-:W0:Y:S01]  /*3300*/  MUFU.TANH R43, R43 ;  /* 0x0000002b002b7308 */ /* 0x000e220000002400 */
[----:B------:R-:W-:-:S02]  /*3310*/  FMNMX.FTZ R25, R188, R25, !PT ;  /* 0x00000019bc197209 */ /* 0x000fc40007810000 */
[----:B------:R-:W-:Y:S02]  /*3320*/  ISETP.GT.AND P3, PT, R20, 0x20, PT ;  /* 0x000000201400780c */ /* 0x000fe40003f64270 */
        /* <DEDUP_REMOVED lines=40> */
[----:B------:R-:W-:Y:S02]  /*35b0*/  FMNMX.FTZ R34, R193, R34, !PT ;  /* 0x00000022c1227209 */ /* 0x000fe40007810000 */
[----:B0-----:R-:W-:Y:S01]  /*35c0*/  FSEL R211, R55, -INF , P2 ;  /* 0xff80000037d37808 */ /* 0x001fe20001000000 */
[----:B------:R-:W0:Y:S01]  /*35d0*/  MUFU.TANH R62, R62 ;  /* 0x0000003e003e7308 */ /* 0x000e220000002400 */
[----:B------:R-:W-:-:S02]  /*35e0*/  FMNMX.FTZ R32, R210, R25, !PT ;  /* 0x00000019d2207209 */ /* 0x000fc40007810000 */
[----:B------:R-:W-:Y:S02]  /*35f0*/  ISETP.GT.AND P6, PT, R20, 0x41, PT ;  /* 0x000000411400780c */ /* 0x000fe40003fc4270 */
[----:B------:R-:W-:Y:S02]  /*3600*/  FMNMX.FTZ R25, R195, R34, !PT ;  /* 0x00000022c3197209 */ /* 0x000fe40007810000 */
[----:B--2---:R-:W-:Y:S01]  /*3610*/  FSEL R197, R58, -INF , P3 ;  /* 0xff8000003ac57808 */ /* 0x004fe20001800000 */
[----:B------:R-:W2:Y:S01]  /*3620*/  MUFU.TANH R63, R63 ;  /* 0x0000003f003f7308 */ /* 0x000ea20000002400 */
[----:B------:R-:W-:Y:S02]  /*3630*/  FMNMX.FTZ R32, R211, R32, !PT ;  /* 0x00000020d3207209 */ /* 0x000fe40007810000 */
[----:B------:R-:W-:Y:S02]  /*3640*/  ISETP.GT.AND P5, PT, R20, 0x48, PT ;  /* 0x000000481400780c */ /* 0x000fe40003fa4270 */
[----:B------:R-:W-:-:S02]  /*3650*/  FMNMX.FTZ R34, R166, R25, !PT ;  /* 0x00000019a6227209 */ /* 0x000fc40007810000 */
[----:B-1----:R-:W-:Y:S01]  /*3660*/  FSEL R191, R59, -INF , P6 ;  /* 0xff8000003bbf7808 */ /* 0x002fe20003000000 */
        /* <DEDUP_REMOVED lines=11> */
[----:B-1----:R-:W-:Y:S02]  /*3720*/  FSEL R169, R69, -INF , P4 ;  /* 0xff80000045a97808 */ /* 0x002fe40002000000 */
[----:B------:R-:W-:Y:S02]  /*3730*/  FMNMX.FTZ R25, R194, R25, !PT ;  /* 0x00000019c2197209 */ /* 0x000fe40007810000 */
[----:B------:R-:W-:-:S02]  /*3740*/  FMNMX.FTZ R33, R169, R32, !PT ;  /* 0x00000020a9217209 */ /* 0x000fc40007810000 */
[----:B------:R-:W-:Y:S01]  /*3750*/  ISETP.GT.AND P2, PT, R20, 0x51, PT ;  /* 0x000000511400780c */ /* 0x000fe20003f44270 */
[----:B------:R-:W1:Y:S01]  /*3760*/  MUFU.TANH R70, R70 ;  /* 0x0000004600467308 */ /* 0x000e620000002400 */
[----:B0-----:R-:W-:Y:S01]  /*3770*/  FSEL R170, R66, -INF , P3 ;  /* 0xff80000042aa7808 */ /* 0x001fe20001800000 */
[----:B------:R-:W0:Y:S01]  /*3780*/  SHFL.BFLY PT, R34, R33, 0x2, 0x1f ;  /* 0x0c401f0021227f89 */ /* 0x000e2200000e0000 */
[----:B------:R-:W-:Y:S02]  /*3790*/  FMNMX.FTZ R25, R196, R25, !PT ;  /* 0x00000019c4197209 */ /* 0x000fe40007810000 */
[----:B------:R-:W-:Y:S02]  /*37a0*/  ISETP.GT.AND P3, PT, R20, 0x58, PT ;  /* 0x000000581400780c */ /* 0x000fe40003f64270 */
[----:B------:R-:W-:Y:S01]  /*37b0*/  FMNMX.FTZ R32, R170, R25, !PT ;  /* 0x00000019aa207209 */ /* 0x000fe20007810000 */
[----:B------:R-:W3:Y:S01]  /*37c0*/  MUFU.TANH R71, R71 ;  /* 0x0000004700477308 */ /* 0x000ee20000002400 */
[----:B--2---:R-:W-:-:S02]  /*37d0*/  FSEL R171, R67, -INF , P2 ;  /* 0xff80000043ab7808 */ /* 0x004fc40001000000 */
[----:B------:R-:W-:Y:S02]  /*37e0*/  ISETP.GT.AND P2, PT, R20, 0x59, PT ;  /* 0x000000591400780c */ /* 0x000fe40003f44270 */
[----:B------:R-:W-:Y:S02]  /*37f0*/  FMNMX.FTZ R25, R171, R32, !PT ;  /* 0x00000020ab197209 */ /* 0x000fe40007810000 */
[----:B-1----:R-:W-:-:S04]  /*3800*/  FSEL R172, R70, -INF , P3 ;  /* 0xff80000046ac7808 */ /* 0x002fc80001800000 */
[----:B------:R-:W-:Y:S02]  /*3810*/  FMNMX.FTZ R20, R172, R25, !PT ;  /* 0x00000019ac147209 */ /* 0x000fe40007810000 */
[----:B---3--:R-:W-:Y:S02]  /*3820*/  FSEL R173, R71, -INF , P2 ;  /* 0xff80000047ad7808 */ /* 0x008fe40001000000 */
[----:B0-----:R-:W-:Y:S02]  /*3830*/  FMNMX.FTZ R34, R33, R34, !PT ;  /* 0x0000002221227209 */ /* 0x001fe40007810000 */
[----:B------:R-:W-:-:S03]  /*3840*/  FMNMX.FTZ R25, R173, R20, !PT ;  /* 0x00000014ad197209 */ /* 0x000fc60007810000 */
[----:B------:R-:W-:Y:S04]  /*3850*/  SHFL.BFLY PT, R33, R34, 0x1, 0x1f ;  /* 0x0c201f0022217f89 */ /* 0x000fe800000e0000 */
[----:B------:R-:W0:Y:S02]  /*3860*/  SHFL.BFLY PT, R20, R25, 0x2, 0x1f ;  /* 0x0c401f0019147f89 */ /* 0x000e2400000e0000 */
[----:B0-----:R-:W-:Y:S02]  /*3870*/  FMNMX.FTZ R32, R25, R20, !PT ;  /* 0x0000001419207209 */ /* 0x001fe40007810000 */
[----:B------:R-:W-:-:S03]  /*3880*/  FMNMX.FTZ R20, R34, R33, !PT ;  /* 0x0000002122147209 */ /* 0x000fc60007810000 */
[----:B------:R-:W0:Y:S01]  /*3890*/  SHFL.BFLY PT, R35, R32, 0x1, 0x1f ;  /* 0x0c201f0020237f89 */ /* 0x000e2200000e0000 */
[C---:B------:R-:W-:Y:S01]  /*38a0*/  FSETP.NEU.FTZ.AND P2, PT, R20.reuse, -INF , PT ;  /* 0xff8000001400780b */ /* 0x040fe20003f5d000 */
[----:B------:R-:W-:-:S05]  /*38b0*/  FMUL.FTZ R174, R20, UR6 ;  /* 0x0000000614ae7c20 */ /* 0x000fca0008410000 */
[----:B------:R-:W-:-:S05]  /*38c0*/  FSEL R174, R174, RZ, P2 ;  /* 0x000000ffaeae7208 */ /* 0x000fca0001000000 */
        /* <DEDUP_REMOVED lines=12> */
[----:B0-----:R-:W-:Y:S01]  /*3990*/  FMNMX.FTZ R21, R32, R35, !PT ;  /* 0x0000002320157209 */ /* 0x001fe20007810000 */
[--C-:B------:R-:W-:Y:S01]  /*39a0*/  FFMA.FTZ R215, R215, UR6, -R174.reuse ;  /* 0x00000006d7d77c23 */ /* 0x100fe200080108ae */
[----:B------:R-:W0:Y:S01]  /*39b0*/  MUFU.EX2 R159, R159 ;  /* 0x0000009f009f7308 */ /* 0x000e220000000800 */
[--C-:B------:R-:W-:Y:S01]  /*39c0*/  FFMA.FTZ R217, R190, UR6, -R174.reuse ;  /* 0x00000006bed97c23 */ /* 0x100fe200080108ae */
[C---:B------:R-:W-:Y:S01]  /*39d0*/  FSETP.NEU.FTZ.AND P2, PT, R21.reuse, -INF , PT ;  /* 0xff8000001500780b */ /* 0x040fe20003f5d000 */
[----:B------:R-:W-:Y:S01]  /*39e0*/  FMUL.FTZ R175, R21, UR6 ;  /* 0x0000000615af7c20 */ /* 0x000fe20008410000 */
[--C-:B------:R-:W-:Y:S01]  /*39f0*/  FFMA.FTZ R190, R193, UR6, -R174.reuse ;  /* 0x00000006c1be7c23 */ /* 0x100fe200080108ae */
[--C-:B------:R-:W-:Y:S01]  /*3a00*/  FFMA.FTZ R193, R195, UR6, -R174.reuse ;  /* 0x00000006c3c17c23 */ /* 0x100fe200080108ae */
[----:B------:R-:W-:-:S02]  /*3a10*/  FFMA.FTZ R198, R198, UR6, -R174 ;  /* 0x00000006c6c67c23 */ /* 0x000fc400080108ae */
[----:B------:R-:W-:Y:S01]  /*3a20*/  FSEL R175, R175, RZ, P2 ;  /* 0x000000ffafaf7208 */ /* 0x000fe20001000000 */
[----:B------:R-:W-:Y:S01]  /*3a30*/  MUFU.EX2 R160, R160 ;  /* 0x000000a000a07308 */ /* 0x000fe20000000800 */
[----:B------:R-:W-:Y:S02]  /*3a40*/  LOP3.LUT P2, RZ, R78, 0x7f, RZ, 0xc0, !PT ;  /* 0x0000007f4eff7812 */ /* 0x000fe4000784c0ff */
[----:B------:R-:W-:Y:S01]  /*3a50*/  SHF.R.U32.HI R78, RZ, 0x7, R78 ;  /* 0x00000007ff4e7819 */ /* 0x000fe2000001164e */
[--C-:B------:R-:W-:Y:S01]  /*3a60*/  FFMA.FTZ R162, R24, UR6, -R175.reuse ;  /* 0x0000000618a27c23 */ /* 0x100fe200080108af */
[--C-:B------:R-:W-:Y:S01]  /*3a70*/  FFMA.FTZ R163, R26, UR6, -R175.reuse ;  /* 0x000000061aa37c23 */ /* 0x100fe200080108af */
[--C-:B------:R-:W-:Y:S01]  /*3a80*/  FFMA.FTZ R164, R28, UR6, -R175.reuse ;  /* 0x000000061ca47c23 */ /* 0x100fe200080108af */
[----:B------:R-:W-:Y:S01]  /*3a90*/  IADD3 R157, -R78, 0xb, RZ ;  /* 0x0000000b4e9d7810 */ /* 0x000fe20007ffe1ff */
[--C-:B------:R-:W-:Y:S01]  /*3aa0*/  FFMA.FTZ R165, R30, UR6, -R175.reuse ;  /* 0x000000061ea57c23 */ /* 0x100fe200080108af */
[----:B------:R-:W1:Y:S01]  /*3ab0*/  MUFU.EX2 R161, R161 ;  /* 0x000000a100a17308 */ /* 0x000e620000000800 */
[----:B0-----:R-:W-:Y:S01]  /*3ac0*/  F2FP.F16.F32.PACK_AB R152, R159, R158 ;  /* 0x0000009e9f98723e */ /* 0x001fe200000000ff */
[--C-:B------:R-:W-:Y:S01]  /*3ad0*/  FFMA.FTZ R180, R180, UR6, -R175.reuse ;  /* 0x00000006b4b47c23 */ /* 0x100fe200080108af */
[--C-:B------:R-:W-:Y:S01]  /*3ae0*/  FFMA.FTZ R182, R182, UR6, -R175.reuse ;  /* 0x00000006b6b67c23 */ /* 0x100fe200080108af */
[----:B------:R-:W-:Y:S01]  /*3af0*/  FFMA.FTZ R183, R184, UR6, -R175 ;  /* 0x00000006b8b77c23 */ /* 0x000fe200080108af */
[----:B------:R-:W-:-:S02]  /*3b00*/  @!P2 VIADD R24, R0, 0x32440 ;  /* 0x000324400018a836 */ /* 0x000fc40000000000 */
[--C-:B------:R-:W-:Y:S01]  /*3b10*/  FFMA.FTZ R184, R199, UR6, -R174.reuse ;  /* 0x00000006c7b87c23 */ /* 0x100fe200080108ae */
[----:B------:R-:W-:Y:S01]  /*3b20*/  FFMA.FTZ R199, R189, UR6, -R174 ;  /* 0x00000006bdc77c23 */ /* 0x000fe200080108ae */
[----:B------:R-:W-:Y:S01]  /*3b30*/  MUFU.EX2 R162, R162 ;  /* 0x000000a200a27308 */ /* 0x000fe20000000800 */
[--C-:B------:R-:W-:Y:S01]  /*3b40*/  FFMA.FTZ R186, R186, UR6, -R175.reuse ;  /* 0x00000006baba7c23 */ /* 0x100fe200080108af */
[----:B------:R-:W-:Y:S01]  /*3b50*/  @!P2 PRMT R24, RZ, 0x654, R24 ;  /* 0x00000654ff18a816 */ /* 0x000fe20000000018 */
[----:B------:R0:W-:Y:S06]  /*3b60*/  BAR.ARV R157, 0x100 ;  /* 0x0004009d0000751d */ /* 0x0001ec0000002000 */
[----:B------:R2:W-:Y:S01]  /*3b70*/  @!P2 SYNCS.ARRIVE.TRANS64.RED.A1T0 RZ, [R24+URZ], RZ ;  /* 0x000000ff18ffa9a7 */ /* 0x0005e2000810043f */
[----:B------:R-:W3:Y:S01]  /*3b80*/  MUFU.EX2 R163, R163 ;  /* 0x000000a300a37308 */ /* 0x000ee20000000800 */
[----:B------:R4:W-:Y:S01]  /*3b90*/  BAR.SYNC.DEFER_BLOCKING R178, 0x100 ;  /* 0x000400b20000751d */ /* 0x0009e20000010000 */
[----:B-1----:R-:W-:Y:S01]  /*3ba0*/  F2FP.F16.F32.PACK_AB R154, R161, R160 ;  /* 0x000000a0a19a723e */ /* 0x002fe200000000ff */
[--C-:B------:R-:W-:Y:S01]  /*3bb0*/  FFMA.FTZ R187, R220, UR6, -R175.reuse ;  /* 0x00000006dcbb7c23 */ /* 0x100fe200080108af */
[--C-:B------:R-:W-:Y:S01]  /*3bc0*/  FFMA.FTZ R189, R216, UR6, -R175.reuse ;  /* 0x00000006d8bd7c23 */ /* 0x100fe200080108af */
[--C-:B------:R-:W-:Y:S01]  /*3bd0*/  FFMA.FTZ R208, R208, UR6, -R175.reuse ;  /* 0x00000006d0d07c23 */ /* 0x100fe200080108af */
[--C-:B------:R-:W-:Y:S01]  /*3be0*/  FFMA.FTZ R209, R209, UR6, -R175.reuse ;  /* 0x00000006d1d17c23 */ /* 0x100fe200080108af */
[--C-:B------:R-:W-:Y:S01]  /*3bf0*/  FFMA.FTZ R210, R210, UR6, -R175.reuse ;  /* 0x00000006d2d27c23 */ /* 0x100fe200080108af */
[----:B------:R-:W-:Y:S01]  /*3c00*/  MUFU.EX2 R164, R164 ;  /* 0x000000a400a47308 */ /* 0x000fe20000000800 */
[--C-:B----4-:R-:W-:Y:S01]  /*3c10*/  FFMA.FTZ R178, R181, UR6, -R174.reuse ;  /* 0x00000006b5b27c23 */ /* 0x110fe200080108ae */
[--C-:B------:R-:W-:Y:S01]  /*3c20*/  FFMA.FTZ R181, R188, UR6, -R175.reuse ;  /* 0x00000006bcb57c23 */ /* 0x100fe200080108af */
[--C-:B------:R-:W-:Y:S01]  /*3c30*/  FFMA.FTZ R188, R185, UR6, -R174.reuse ;  /* 0x00000006b9bc7c23 */ /* 0x100fe200080108ae */
[--C-:B------:R-:W-:Y:S01]  /*3c40*/  FFMA.FTZ R185, R222, UR6, -R175.reuse ;  /* 0x00000006deb97c23 */ /* 0x100fe200080108af */
[--C-:B------:R-:W-:Y:S01]  /*3c50*/  FFMA.FTZ R211, R211, UR6, -R175.reuse ;  /* 0x00000006d3d37c23 */ /* 0x100fe200080108af */
[--C-:B------:R-:W-:Y:S01]  /*3c60*/  FFMA.FTZ R216, R191, UR6, -R175.reuse ;  /* 0x00000006bfd87c23 */ /* 0x100fe200080108af */
[--C-:B------:R-:W-:Y:S01]  /*3c70*/  FFMA.FTZ R191, R194, UR6, -R175.reuse ;  /* 0x00000006c2bf7c23 */ /* 0x100fe200080108af */
[----:B------:R-:W1:Y:S01]  /*3c80*/  MUFU.EX2 R165, R165 ;  /* 0x000000a500a57308 */ /* 0x000e620000000800 */
[----:B---3--:R-:W-:Y:S01]  /*3c90*/  F2FP.F16.F32.PACK_AB R153, R163, R162 ;  /* 0x000000a2a399723e */ /* 0x008fe200000000ff */
[--C-:B------:R-:W-:Y:S01]  /*3ca0*/  FFMA.FTZ R195, R197, UR6, -R175.reuse ;  /* 0x00000006c5c37c23 */ /* 0x100fe200080108af */
[--C-:B------:R-:W-:Y:S01]  /*3cb0*/  FFMA.FTZ R194, R196, UR6, -R175.reuse ;  /* 0x00000006c4c27c23 */ /* 0x100fe200080108af */
[--C-:B------:R-:W-:Y:S01]  /*3cc0*/  FFMA.FTZ R197, R166, UR6, -R174.reuse ;  /* 0x00000006a6c57c23 */ /* 0x100fe200080108ae */
[--C-:B------:R-:W-:Y:S01]  /*3cd0*/  FFMA.FTZ R166, R167, UR6, -R174.reuse ;  /* 0x00000006a7a67c23 */ /* 0x100fe200080108ae */
[--C-:B------:R-:W-:Y:S01]  /*3ce0*/  FFMA.FTZ R167, R168, UR6, -R174.reuse ;  /* 0x00000006a8a77c23 */ /* 0x100fe200080108ae */
[----:B------:R-:W-:Y:S01]  /*3cf0*/  FFMA.FTZ R168, R169, UR6, -R174 ;  /* 0x00000006a9a87c23 */ /* 0x000fe200080108ae */
[----:B------:R-:W-:Y:S01]  /*3d00*/  MUFU.EX2 R176, R176 ;  /* 0x000000b000b07308 */ /* 0x000fe20000000800 */
[--C-:B------:R-:W-:Y:S01]  /*3d10*/  FFMA.FTZ R169, R171, UR6, -R175.reuse ;  /* 0x00000006aba97c23 */ /* 0x100fe200080108af */
[--C-:B------:R-:W-:Y:S01]  /*3d20*/  FFMA.FTZ R171, R172, UR6, -R175.reuse ;  /* 0x00000006acab7c23 */ /* 0x100fe200080108af */
[--C-:B------:R-:W-:Y:S01]  /*3d30*/  FFMA.FTZ R170, R170, UR6, -R175.reuse ;  /* 0x00000006aaaa7c23 */ /* 0x100fe200080108af */
[----:B------:R-:W-:Y:S01]  /*3d40*/  FFMA.FTZ R172, R173, UR6, -R175 ;  /* 0x00000006adac7c23 */ /* 0x000fe200080108af */
[----:B------:R-:W-:Y:S01]  /*3d50*/  FADD.FTZ R159, R158, R159 ;  /* 0x0000009f9e9f7221 */ /* 0x000fe20000010000 */
[----:B------:R-:W-:Y:S01]  /*3d60*/  FADD.FTZ R163, R162, R163 ;  /* 0x000000a3a2a37221 */ /* 0x000fe20000010000 */
[----:B------:R-:W-:Y:S01]  /*3d70*/  @!P2 VIADD R0, R0, 0x32460 ;  /* 0x000324600000a836 */ /* 0x000fe20000000000 */
[----:B------:R-:W3:Y:S01]  /*3d80*/  MUFU.EX2 R177, R177 ;  /* 0x000000b100b17308 */ /* 0x000ee20000000800 */
[----:B-1----:R-:W-:Y:S01]  /*3d90*/  F2FP.F16.F32.PACK_AB R155, R165, R164 ;  /* 0x000000a4a59b723e */ /* 0x002fe200000000ff */
[----:B------:R-:W-:Y:S01]  /*3da0*/  FADD.FTZ R160, R160, R159 ;  /* 0x0000009fa0a07221 */ /* 0x000fe20000010000 */
[----:B------:R-:W-:Y:S01]  /*3db0*/  FADD.FTZ R164, R164, R163 ;  /* 0x000000a3a4a47221 */ /* 0x000fe20000010000 */
[----:B------:R-:W-:Y:S01]  /*3dc0*/  @!P2 PRMT R0, RZ, 0x654, R0 ;  /* 0x00000654ff00a816 */ /* 0x000fe20000000000 */
[----:B--2---:R-:W-:Y:S01]  /*3dd0*/  WARPGROUP.ARRIVE ;  /* 0x00000000000079c5 */ /* 0x004fe20000000000 */
[----:B------:R-:W-:Y:S01]  /*3de0*/  FADD.FTZ R161, R161, R160 ;  /* 0x000000a0a1a17221 */ /* 0x000fe20000010000 */
[----:B------:R-:W-:Y:S01]  /*3df0*/  FADD.FTZ R165, R165, R164 ;  /* 0x000000a4a5a57221 */ /* 0x000fe20000010000 */
[----:B------:R-:W-:Y:S03]  /*3e00*/  MUFU.EX2 R178, R178 ;  /* 0x000000b200b27308 */ /* 0x000fe60000000800 */
[----:B------:R-:W-:Y:S01]  /*3e10*/  HGMMA.64x256x16.F32 R24, R152, gdesc[UR8].tnspB, RZ, !UPT, gsb0 ;  /* 0x43e0000898187df0 */ /* 0x000fe2000c0008ff */
[----:B------:R-:W-:Y:S01]  /*3e20*/  UIADD3 UR10, UR4, 0x80, URZ ;  /* 0x00000080040a7890 */ /* 0x000fe2000fffe03f */
[----:B------:R-:W-:-:S03]  /*3e30*/  UMOV UR11, 0x40000040 ;  /* 0x40000040000b7882 */ /* 0x000fc60000000000 */
[----:B------:R-:W-:Y:S08]  /*3e40*/  MUFU.EX2 R179, R179 ;  /* 0x000000b300b37308 */ /* 0x000ff00000000800 */
[----:B------:R-:W-:Y:S08]  /*3e50*/  MUFU.EX2 R180, R180 ;  /* 0x000000b400b47308 */ /* 0x000ff00000000800 */
[----:B------:R-:W1:Y:S08]  /*3e60*/  MUFU.EX2 R181, R181 ;  /* 0x000000b500b57308 */ /* 0x000e700000000800 */
[----:B------:R-:W-:Y:S08]  /*3e70*/  MUFU.EX2 R182, R182 ;  /* 0x000000b600b67308 */ /* 0x000ff00000000800 */
[----:B------:R-:W2:Y:S08]  /*3e80*/  MUFU.EX2 R183, R183 ;  /* 0x000000b700b77308 */ /* 0x000eb00000000800 */
[----:B------:R-:W-:Y:S08]  /*3e90*/  MUFU.EX2 R184, R184 ;  /* 0x000000b800b87308 */ /* 0x000ff00000000800 */
[----:B------:R-:W4:Y:S08]  /*3ea0*/  MUFU.EX2 R199, R199 ;  /* 0x000000c700c77308 */ /* 0x000f300000000800 */
[----:B------:R-:W-:Y:S08]  /*3eb0*/  MUFU.EX2 R192, R192 ;  /* 0x000000c000c07308 */ /* 0x000ff00000000800 */
[----:B------:R-:W-:Y:S08]  /*3ec0*/  MUFU.EX2 R188, R188 ;  /* 0x000000bc00bc7308 */ /* 0x000ff00000000800 */
[----:B------:R-:W-:Y:S08]  /*3ed0*/  MUFU.EX2 R185, R185 ;  /* 0x000000b900b97308 */ /* 0x000ff00000000800 */
[----:B------:R-:W5:Y:S08]  /*3ee0*/  MUFU.EX2 R186, R186 ;  /* 0x000000ba00ba7308 */ /* 0x000f700000000800 */
[----:B------:R-:W-:Y:S08]  /*3ef0*/  MUFU.EX2 R187, R187 ;  /* 0x000000bb00bb7308 */ /* 0x000ff00000000800 */
[----:B------:R-:W0:Y:S08]  /*3f00*/  MUFU.EX2 R189, R189 ;  /* 0x000000bd00bd7308 */ /* 0x000e300000000800 */
[----:B------:R-:W-:Y:S08]  /*3f10*/  MUFU.EX2 R212, R212 ;  /* 0x000000d400d47308 */ /* 0x000ff00000000800 */
[----:B------:R-:W0:Y:S08]  /*3f20*/  MUFU.EX2 R213, R213 ;  /* 0x000000d500d57308 */ /* 0x000e300000000800 */
[----:B------:R-:W-:Y:S08]  /*3f30*/  MUFU.EX2 R214, R214 ;  /* 0x000000d600d67308 */ /* 0x000ff00000000800 */
[----:B------:R-:W-:Y:S08]  /*3f40*/  MUFU.EX2 R215, R215 ;  /* 0x000000d700d77308 */ /* 0x000ff00000000800 */
[----:B------:R-:W-:Y:S08]  /*3f50*/  MUFU.EX2 R208, R208 ;  /* 0x000000d000d07308 */ /* 0x000ff00000000800 */
[----:B------:R-:W0:Y:S08]  /*3f60*/  MUFU.EX2 R209, R209 ;  /* 0x000000d100d17308 */ /* 0x000e300000000800 */
        /* <DEDUP_REMOVED lines=14> */
[----:B------:R-:W-:Y:S01]  /*4050*/  MUFU.EX2 R170, R170 ;  /* 0x000000aa00aa7308 */ /* 0x000fe20000000800 */
[----:B------:R-:W-:-:S02]  /*4060*/  WARPGROUP.DEPBAR.LE gsb0, 0x0 ;  /* 0x00008000000079c5 */ /* 0x000fc40000010000 */
[----:B---3--:R-:W-:Y:S01]  /*4070*/  F2FP.F16.F32.PACK_AB R152, R177, R176 ;  /* 0x000000b0b198723e */ /* 0x008fe200000000ff */
[----:B------:R-:W-:Y:S01]  /*4080*/  FADD.FTZ R176, R176, R161 ;  /* 0x000000a1b0b07221 */ /* 0x000fe20000010000 */
[----:B-1----:R-:W-:Y:S01]  /*4090*/  F2FP.F16.F32.PACK_AB R153, R181, R180 ;  /* 0x000000b4b599723e */ /* 0x002fe200000000ff */
[----:B------:R-:W-:Y:S01]  /*40a0*/  FADD.FTZ R180, R180, R165 ;  /* 0x000000a5b4b47221 */ /* 0x000fe20000010000 */
[----:B------:R-:W-:Y:S01]  /*40b0*/  F2FP.F16.F32.PACK_AB R154, R179, R178 ;  /* 0x000000b2b39a723e */ /* 0x000fe200000000ff */
[----:B------:R-:W1:Y:S01]  /*40c0*/  MUFU.EX2 R169, R169 ;  /* 0x000000a900a97308 */ /* 0x000e620000000800 */
[----:B--2---:R-:W-:Y:S01]  /*40d0*/  F2FP.F16.F32.PACK_AB R155, R183, R182 ;  /* 0x000000b6b79b723e */ /* 0x004fe200000000ff */
        /* <DEDUP_REMOVED lines=19> */
[----:B0-----:R-:W-:Y:S01]  /*4210*/  F2FP.F16.F32.PACK_AB R155, R189, R187 ;  /* 0x000000bbbd9b723e */ /* 0x001fe200000000ff */
        /* <DEDUP_REMOVED lines=46> */
[C---:B-1----:R-:W-:Y:S01]  /*4500*/  F2FP.F16.F32.PACK_AB R153, R169.reuse, R170 ;  /* 0x000000aaa999723e */ /* 0x042fe200000000ff */
[----:B------:R-:W-:Y:S01]  /*4510*/  FADD.FTZ R170, R170, R191 ;  /* 0x000000bfaaaa7221 */ /* 0x000fe20000010000 */
[----:B------:R-:W-:Y:S01]  /*4520*/  F2FP.F16.F32.PACK_AB R154, R168, R167 ;  /* 0x000000a7a89a723e */ /* 0x000fe200000000ff */
[----:B------:R-:W-:Y:S01]  /*4530*/  FADD.FTZ R166, R166, R197 ;  /* 0x000000c5a6a67221 */ /* 0x000fe20000010000 */
[----:B--2---:R-:W-:Y:S01]  /*4540*/  F2FP.F16.F32.PACK_AB R155, R172, R171 ;  /* 0x000000abac9b723e */ /* 0x004fe200000000ff */
[----:B------:R-:W-:-:S02]  /*4550*/  FADD.FTZ R170, R169, R170 ;  /* 0x000000aaa9aa7221 */ /* 0x000fc40000010000 */
[----:B------:R-:W-:Y:S01]  /*4560*/  FADD.FTZ R167, R167, R166 ;  /* 0x000000a6a7a77221 */ /* 0x000fe20000010000 */
[----:B------:R-:W-:Y:S01]  /*4570*/  WARPGROUP.ARRIVE ;  /* 0x00000000000079c5 */ /* 0x000fe20000000000 */
[----:B------:R-:W-:-:S04]  /*4580*/  FADD.FTZ R171, R171, R170 ;  /* 0x000000aaabab7221 */ /* 0x000fc80000010000 */
[----:B------:R-:W-:-:S08]  /*4590*/  FADD.FTZ R12, R172, R171 ;  /* 0x000000abac0c7221 */ /* 0x000fd00000010000 */
[----:B------:R-:W-:Y:S03]  /*45a0*/  HGMMA.64x256x16.F32 R24, R152, gdesc[UR8].tnspB, R24, gsb0 ;  /* 0x43e0000898187df0 */ /* 0x000fe60008000818 */
[----:B------:R-:W-:Y:S02]  /*45b0*/  WARPGROUP.DEPBAR.LE gsb0, 0x0 ;  /* 0x00008000000079c5 */ /* 0x000fe40000010000 */
[----:B------:R-:W0:Y:S01]  /*45c0*/  @P1 LDC R153, c[0x0][0x44c] ;  /* 0x00011300ff991b82 */ /* 0x000e220000000800 */
[----:B------:R-:W-:-:S07]  /*45d0*/  IMAD.U32 R152, RZ, RZ, UR38 ;  /* 0x00000026ff987e24 */ /* 0x000fce000f8e00ff */
[----:B------:R-:W1:Y:S01]  /*45e0*/  @P1 LDC R154, c[0x0][0x450] ;  /* 0x00011400ff9a1b82 */ /* 0x000e620000000800 */
[----:B------:R2:W-:Y:S01]  /*45f0*/  @!P2 SYNCS.ARRIVE.TRANS64.RED.A1T0 RZ, [R0+URZ], RZ ;  /* 0x000000ff00ffa9a7 */ /* 0x0005e2000810043f */
[----:B0-----:R-:W-:-:S05]  /*4600*/  @P1 IMAD.HI.U32 R153, R153, UR38, RZ ;  /* 0x0000002699991c27 */ /* 0x001fca000f8e00ff */
[----:B-1----:R-:W-:-:S05]  /*4610*/  @P1 SHF.R.U32.HI R152, RZ, R154, R153 ;  /* 0x0000009aff981219 */ /* 0x002fca0000011699 */
[----:B------:R-:W-:-:S04]  /*4620*/  IMAD.IADD R13, R13, 0x1, R152 ;  /* 0x000000010d0d7824 */ /* 0x000fc800078e0298 */
[----:B------:R-:W-:-:S05]  /*4630*/  IMAD.HI R13, R13, 0x2aaaaaab, RZ ;  /* 0x2aaaaaab0d0d7827 */ /* 0x000fca00078e02ff */
[----:B--2---:R-:W-:-:S04]  /*4640*/  SHF.R.U32.HI R0, RZ, 0x1f, R13 ;  /* 0x0000001fff007819 */ /* 0x004fc8000001160d */
[----:B------:R-:W-:Y:S01]  /*4650*/  LEA.HI.SX32 R0, R13, R0, 0x1c ;  /* 0x000000000d007211 */ /* 0x000fe200078fe2ff */
[----:B------:R-:W-:-:S03]  /*4660*/  VIADD R13, R156, 0xfffffffe ;  /* 0xfffffffe9c0d7836 */ /* 0x000fc60000000000 */
[----:B------:R-:W-:Y:S01]  /*4670*/  VIMNMX R208, RZ, R0, !PT ;  /* 0x00000000ffd07248 */ /* 0x000fe20007fe0100 */
[----:B------:R-:W-:-:S03]  /*4680*/  FADD.FTZ R0, R168, R167 ;  /* 0x000000a7a8007221 */ /* 0x000fc60000010000 */
[----:B------:R-:W-:-:S13]  /*4690*/  ISETP.GE.AND P3, PT, R13, R208, PT ;  /* 0x000000d00d00720c */ /* 0x000fda0003f66270 */
[----:B------:R-:W-:Y:S05]  /*46a0*/  @!P3 BRA `(.L_x_4371) ;  /* 0x00000030001cb947 */ /* 0x000fea0003800000 */
[----:B------:R-:W-:Y:S02]  /*46b0*/  IMAD.MOV.U32 R210, RZ, RZ, R21 ;  /* 0x000000ffffd27224 */ /* 0x000fe400078e0015 */
[----:B------:R-:W-:-:S07]  /*46c0*/  IMAD.MOV.U32 R209, RZ, RZ, R20 ;  /* 0x000000ffffd17224 */ /* 0x000fce00078e0014 */
.L_x_4380:
[----:B------:R-:W-:-:S04]  /*46d0*/  UIADD3 UR36, UR36, 0x1, URZ ;  /* 0x0000000124247890 */ /* 0x000fc8000fffe03f */
[----:B------:R-:W-:-:S04]  /*46e0*/  UISETP.NE.AND UP0, UPT, UR36, 0x2, UPT ;  /* 0x000000022400788c */ /* 0x000fc8000bf05270 */
[----:B------:R-:W-:Y:S02]  /*46f0*/  USEL UR4, URZ, 0x1, UP0 ;  /* 0x000000013f047887 */ /* 0x000fe40008000000 */
[----:B------:R-:W-:Y:S02]  /*4700*/  USEL UR36, UR36, URZ, UP0 ;  /* 0x0000003f24247287 */ /* 0x000fe40008000000 */
[----:B------:R-:W-:Y:S01]  /*4710*/  ULOP3.LUT UR37, UR37, UR4, URZ, 0x3c, !UPT ;  /* 0x0000000425257292 */ /* 0x000fe2000f8e3c3f */
[----:B0-----:R-:W-:Y:S11]  /*4720*/  @!P0 BRA `(.L_x_4372) ;  /* 0x0000000000048947 */ /* 0x001ff60003800000 */
[----:B------:R-:W-:Y:S01]  /*4730*/  BPT.TRAP 0x1 ;  /* 0x000000040000795c */ /* 0x000fe20000300000 */
.L_x_4372:
        /* <DEDUP_REMOVED lines=9> */
.L_x_4373:
[----:B-1----:R-:W-:Y:S05]  /*47d0*/  @P3 BRA `(.L_x_4374) ;  /* 0x0000000000083947 */ /* 0x002fea0003800000 */
[----:B------:R-:W1:Y:S02]  /*47e0*/  SYNCS.PHASECHK.TRANS64.TRYWAIT P3, [UR4+0x32430], R20 ;  /* 0x03243014ff0075a7 */ /* 0x000e640008060144 */
[----:B-1----:R-:W-:Y:S05]  /*47f0*/  @!P3 BRA `(.L_x_4375) ;  /* 0x000000e000e8b947 */ /* 0x002fea0003800000 */
.L_x_4374:
[----:B------:R-:W-:Y:S01]  /*4800*/  R2UR UR52, R22 ;  /* 0x00000000163472ca */ /* 0x000fe200000e0000 */
[----:B------:R-:W-:Y:S01]  /*4810*/  UIMAD UR5, UR36, 0x300, UR60 ;  /* 0x00000300240578a4 */ /* 0x000fe2000f8e023c */
[----:B------:R-:W-:Y:S01]  /*4820*/  R2UR UR53, R23 ;  /* 0x00000000173572ca */ /* 0x000fe200000e0000 */
[----:B------:R-:W-:Y:S01]  /*4830*/  WARPGROUP.ARRIVE ;  /* 0x00000000000079c5 */ /* 0x000fe20000000000 */
        /* <DEDUP_REMOVED lines=27> */
.L_x_4376:
[----:B------:R2:W3:Y:S01]  /*49f0*/  SYNCS.PHASECHK.TRANS64.TRYWAIT P3, [UR4+0x32450], R20 ;  /* 0x03245014ff0075a7 */ /* 0x0004e20008060144 */
[----:B------:R-:W-:Y:S05]  /*4a00*/  @!P0 BRA `(.L_x_4377) ;  /* 0x0000000000048947 */ /* 0x000fea0003800000 */
[----:B------:R-:W-:Y:S01]  /*4a10*/  BPT.TRAP 0x1 ;  /* 0x000000040000795c */ /* 0x000fe20000300000 */
.L_x_4377:
[----:B---3--:R-:W-:Y:S05]  /*4a20*/  @P3 BRA `(.L_x_4378) ;  /* 0x0000000000083947 */ /* 0x008fea0003800000 */
[----:B------:R-:W3:Y:S02]  /*4a30*/  SYNCS.PHASECHK.TRANS64.TRYWAIT P3, [UR4+0x32450], R20 ;  /* 0x03245014ff0075a7 */ /* 0x000ee40008060144 */
[----:B---3--:R-:W-:Y:S05]  /*4a40*/  @!P3 BRA `(.L_x_4379) ;  /* 0x000000e0006cb947 */ /* 0x008fea0003800000 */
.L_x_4378:
[----:B------:R-:W-:Y:S01]  /*4a50*/  R2UR UR52, R10 ;  /* 0x000000000a3472ca */ /* 0x000fe200000e0000 */
[----:B------:R-:W-:Y:S01]  /*4a60*/  UIMAD UR5, UR36, 0xc00, UR39 ;  /* 0x00000c00240578a4 */ /* 0x000fe2000f8e0227 */
[----:B------:R-:W-:Y:S01]  /*4a70*/  R2UR UR53, R11 ;  /* 0x000000000b3572ca */ /* 0x000fe200000e0000 */
[----:B------:R-:W-:Y:S01]  /*4a80*/  WARPGROUP.ARRIVE ;  /* 0x00000000000079c5 */ /* 0x000fe20000000000 */
[----:B------:R-:W-:Y:S01]  /*4a90*/  UMOV UR55, 0x40000040 ;  /* 0x4000004000377882 */ /* 0x000fe20000000000 */
[----:B------:R-:W-:Y:S01]  /*4aa0*/  UIADD3 UR10, UR5, 0x302, URZ ;  /* 0x00000302050a7890 */ /* 0x000fe2000fffe03f */
[----:B------:R-:W3:Y:S01]  /*4ab0*/  @P1 LDC R211, c[0x0][0x44c] ;  /* 0x00011300ffd31b82 */ /* 0x000ee20000000800 */
[----:B------:R-:W-:Y:S01]  /*4ac0*/  UMOV UR11, 0x40000040 ;  /* 0x40000040000b7882 */ /* 0x000fe20000000000 */
[----:B------:R-:W-:Y:S01]  /*4ad0*/  UMOV UR54, UR5 ;  /* 0x0000000500367c82 */ /* 0x000fe20008000000 */
[----:B------:R-:W-:Y:S01]  /*4ae0*/  UIADD3 UR14, UR5, 0x304, URZ ;  /* 0x00000304050e7890 */ /* 0x000fe2000fffe03f */
[----:B------:R-:W-:Y:S01]  /*4af0*/  VIADD R212, R201, UR38 ;  /* 0x00000026c9d47c36 */ /* 0x000fe20008000000 */
[----:B------:R-:W-:Y:S01]  /*4b00*/  UMOV UR15, 0x40000040 ;  /* 0x40000040000f7882 */ /* 0x000fe20000000000 */
[----:B------:R-:W-:Y:S01]  /*4b10*/  UIADD3 UR18, UR5, 0x306, URZ ;  /* 0x0000030605127890 */ /* 0x000fe2000fffe03f */
[----:B------:R-:W4:Y:S01]  /*4b20*/  S2R R235, SR_TID.X ;  /* 0x0000000000eb7919 */ /* 0x000f220000002100 */
[----:B------:R-:W-:Y:S01]  /*4b30*/  UMOV UR19, 0x40000040 ;  /* 0x4000004000137882 */ /* 0x000fe20000000000 */
[----:B------:R-:W-:Y:S01]  /*4b40*/  HGMMA.64x96x16.F32 R152, gdesc[UR52], R152, gsb0 ;  /* 0x01600000349879f0 */ /* 0x000fe20008000898 */
[----:B------:R-:W-:Y:S01]  /*4b50*/  R2UR UR52, R8 ;  /* 0x00000000083472ca */ /* 0x000fe200000e0000 */
[----:B------:R-:W-:Y:S01]  /*4b60*/  UIADD3 UR54, UR5, 0x2, URZ ;  /* 0x0000000205367890 */ /* 0x000fe2000fffe03f */
[----:B------:R-:W-:Y:S01]  /*4b70*/  R2UR UR53, R9 ;  /* 0x00000000093572ca */ /* 0x000fe200000e0000 */
[----:B------:R-:W-:Y:S01]  /*4b80*/  UMOV UR55, 0x40000040 ;  /* 0x4000004000377882 */ /* 0x000fe20000000000 */
[----:B------:R-:W-:Y:S01]  /*4b90*/  UIADD3 UR22, UR5, 0x600, URZ ;  /* 0x0000060005167890 */ /* 0x000fe2000fffe03f */
[----:B------:R-:W5:Y:S01]  /*4ba0*/  @P1 LDC R214, c[0x0][0x450] ;  /* 0x00011400ffd61b82 */ /* 0x000f620000000800 */
[----:B------:R-:W-:Y:S01]  /*4bb0*/  UMOV UR23, 0x40000040 ;  /* 0x4000004000177882 */ /* 0x000fe20000000000 */
[----:B------:R-:W-:Y:S01]  /*4bc0*/  UIADD3 UR26, UR5, 0x602, URZ ;  /* 0x00000602051a7890 */ /* 0x000fe2000fffe03f */
[----:B------:R-:W-:Y:S01]  /*4bd0*/  UMOV UR27, 0x40000040 ;  /* 0x40000040001b7882 */ /* 0x000fe20000000000 */
[----:B------:R-:W-:Y:S01]  /*4be0*/  UIADD3 UR30, UR5, 0x604, URZ ;  /* 0x00000604051e7890 */ /* 0x000fe2000fffe03f */
[----:B------:R-:W-:Y:S01]  /*4bf0*/  UMOV UR31, 0x40000040 ;  /* 0x40000040001f7882 */ /* 0x000fe20000000000 */
[----:B------:R-:W-:Y:S01]  /*4c00*/  UIADD3 UR34, UR5, 0x606, URZ ;  /* 0x0000060605227890 */ /* 0x000fe2000fffe03f */
[----:B---3--:R-:W-:Y:S01]  /*4c10*/  @P1 IMAD.HI.U32 R211, R212, R211, RZ ;  /* 0x000000d3d4d31227 */ /* 0x008fe200078e00ff */
[----:B------:R-:W-:Y:S01]  /*4c20*/  UMOV UR35, 0x40000040 ;  /* 0x4000004000237882 */ /* 0x000fe20000000000 */
[----:B------:R-:W-:Y:S01]  /*4c30*/  UIADD3 UR42, UR5, 0x900, URZ ;  /* 0x00000900052a7890 */ /* 0x000fe2000fffe03f */
[----:B------:R-:W-:Y:S01]  /*4c40*/  UMOV UR43, 0x40000040 ;  /* 0x40000040002b7882 */ /* 0x000fe20000000000 */
[----:B------:R-:W-:Y:S01]  /*4c50*/  UIADD3 UR46, UR5, 0x902, URZ ;  /* 0x00000902052e7890 */ /* 0x000fe2000fffe03f */
[----:B------:R-:W-:Y:S01]  /*4c60*/  UMOV UR47, 0x40000040 ;  /* 0x40000040002f7882 */ /* 0x000fe20000000000 */
[----:B------:R-:W-:Y:S01]  /*4c70*/  UIADD3 UR50, UR5, 0x904, URZ ;  /* 0x0000090405327890 */ /* 0x000fe2000fffe03f */
[----:B------:R-:W-:Y:S01]  /*4c80*/  UMOV UR51, 0x40000040 ;  /* 0x4000004000337882 */ /* 0x000fe20000000000 */
[----:B------:R-:W-:Y:S01]  /*4c90*/  ULDC UR6, c[0x0][0x288] ;  /* 0x0000a20000067ab9 */ /* 0x000fe20000000800 */
[----:B-----5:R-:W-:Y:S01]  /*4ca0*/  @P1 SHF.R.U32.HI R212, RZ, R214, R211 ;  /* 0x000000d6ffd41219 */ /* 0x020fe200000116d3 */
[----:B------:R-:W-:Y:S01]  /*4cb0*/  IMAD.MOV.U32 R214, RZ, RZ, -0x60 ;  /* 0xffffffa0ffd67424 */ /* 0x000fe200078e00ff */
[----:B------:R-:W3:Y:S01]  /*4cc0*/  LDC R211, c[0x0][0x2f0] ;  /* 0x0000bc00ffd37b82 */ /* 0x000ee20000000800 */
[----:B----4-:R-:W-:Y:S01]  /*4cd0*/  SHF.R.U32.HI R235, RZ, 0x7, R235 ;  /* 0x00000007ffeb7819 */ /* 0x010fe200000116eb */
        /* <DEDUP_REMOVED lines=17> */
[----:B------:R-:W-:Y:S01]  /*4df0*/  UIADD3 UR54, UR5, 0x300, URZ ;  /* 0x0000030005367890 */ /* 0x000fe2000fffe03f */
[----:B------:R-:W-:Y:S01]  /*4e00*/  UMOV UR55, 0x40000040 ;  /* 0x4000004000377882 */ /* 0x000fe20000000000 */
[----:B------:R-:W-:Y:S01]  /*4e10*/  UMOV UR52, UR56 ;  /* 0x0000003800347c82 */ /* 0x000fe20008000000 */
[----:B------:R-:W-:Y:S01]  /*4e20*/  UMOV UR53, UR57 ;  /* 0x0000003900357c82 */ /* 0x000fe20008000000 */
[----:B------:R-:W-:Y:S02]  /*4e30*/  WARPGROUP.DEPBAR.LE gsb0, 0x0 ;  /* 0x00008000000079c5 */ /* 0x000fe40000010000 */
[----:B------:R-:W-:-:S06]  /*4e40*/  WARPGROUP.ARRIVE ;  /* 0x00000000000079c5 */ /* 0x000fcc0000000000 */
        /* <DEDUP_REMOVED lines=41> */
[----:B012---:R-:W-:Y:S01]  /*50e0*/  FMUL.FTZ R20, R152, UR5 ;  /* 0x0000000598147c20 */ /* 0x007fe20008410000 */
        /* <DEDUP_REMOVED lines=13> */
[----:B------:R-:W0:Y:S01]  /*51c0*/  SHFL.IDX PT, R196, R212, RZ, 0x1c1f ;  /* 0x001c1fffd4c47589 */ /* 0x000e2200000e0000 */
        /* <DEDUP_REMOVED lines=10> */
[----:B------:R-:W-:Y:S01]  /*5270*/  IMAD R197, R13, R214, 0x1 ;  /* 0x000000010dc57424 */ /* 0x000fe200078e02d6 */
[----:B------:R-:W1:Y:S01]  /*5280*/  MUFU.TANH R20, R20 ;  /* 0x0000001400147308 */ /* 0x000e620000002400 */
[----:B------:R-:W-:Y:S01]  /*5290*/  FMUL.FTZ R170, R170, UR5 ;  /* 0x00000005aaaa7c20 */ /* 0x000fe20008410000 */
[----:B------:R-:W2:Y:S01]  /*52a0*/  SHFL.IDX PT, R212, R212, 0x1, 0x1c1f ;  /* 0x003c1f00d4d47f89 */ /* 0x000ea200000e0000 */
[----:B------:R-:W-:-:S02]  /*52b0*/  IMAD R214, R202, -0x2, R197 ;  /* 0xfffffffecad67824 */ /* 0x000fc400078e02c5 */
[----:B------:R-:W-:Y:S01]  /*52c0*/  FMUL.FTZ R217, R171, UR5 ;  /* 0x00000005abd97c20 */ /* 0x000fe20008410000 */
[----:B------:R-:W-:Y:S01]  /*52d0*/  FMUL.FTZ R167, R167, UR5 ;  /* 0x00000005a7a77c20 */ /* 0x000fe20008410000 */
[----:B------:R-:W-:Y:S01]  /*52e0*/  FMUL.FTZ R197, R175, UR5 ;  /* 0x00000005afc57c20 */ /* 0x000fe20008410000 */
[----:B---3--:R-:W-:Y:S01]  /*52f0*/  IMAD R211, R211, UR61, R214 ;  /* 0x0000003dd3d37c24 */ /* 0x008fe2000f8e02d6 */
[----:B------:R-:W-:Y:S01]  /*5300*/  MUFU.TANH R21, R21 ;  /* 0x0000001500157308 */ /* 0x000fe20000002400 */
[----:B------:R-:W-:Y:S01]  /*5310*/  FMUL.FTZ R154, R154, UR5 ;  /* 0x000000059a9a7c20 */ /* 0x000fe20008410000 */
[----:B------:R-:W-:Y:S01]  /*5320*/  FMUL.FTZ R158, R158, UR5 ;  /* 0x000000059e9e7c20 */ /* 0x000fe20008410000 */
[----:B------:R-:W-:Y:S01]  /*5330*/  FMUL.FTZ R155, R155, UR5 ;  /* 0x000000059b9b7c20 */ /* 0x000fe20008410000 */
[--C-:B0-----:R-:W-:Y:S01]  /*5340*/  IADD3 R196, R196, -UR6, R211.reuse ;  /* 0x80000006c4c47c10 */ /* 0x101fe2000fffe0d3 */
[----:B------:R-:W-:Y:S01]  /*5350*/  FMUL.FTZ R159, R159, UR5 ;  /* 0x000000059f9f7c20 */ /* 0x000fe20008410000 */
[----:B------:R-:W-:Y:S01]  /*5360*/  FMUL.FTZ R162, R162, UR5 ;  /* 0x00000005a2a27c20 */ /* 0x000fe20008410000 */
[----:B------:R-:W-:Y:S01]  /*5370*/  FMUL.FTZ R220, R174, UR5 ;  /* 0x00000005aedc7c20 */ /* 0x000fe20008410000 */
[----:B------:R-:W0:Y:S01]  /*5380*/  MUFU.TANH R152, R152 ;  /* 0x0000009800987308 */ /* 0x000e220000002400 */
[C---:B------:R-:W-:Y:S01]  /*5390*/  ISETP.GT.AND P6, PT, R196.reuse, RZ, PT ;  /* 0x000000ffc400720c */ /* 0x040fe20003fc4270 */
[----:B------:R-:W-:Y:S01]  /*53a0*/  FMUL.FTZ R163, R163, UR5 ;  /* 0x00000005a3a37c20 */ /* 0x000fe20008410000 */
[----:B------:R-:W-:Y:S01]  /*53b0*/  ISETP.GT.AND P5, PT, R196, 0x1, PT ;  /* 0x00000001c400780c */ /* 0x000fe20003fa4270 */
[----:B------:R-:W-:Y:S01]  /*53c0*/  FMUL.FTZ R166, R166, UR5 ;  /* 0x00000005a6a67c20 */ /* 0x000fe20008410000 */
[----:B------:R-:W-:Y:S01]  /*53d0*/  ISETP.GT.AND P3, PT, R196, 0x8, PT ;  /* 0x00000008c400780c */ /* 0x000fe20003f64270 */
[----:B------:R-:W-:Y:S01]  /*53e0*/  FMUL.FTZ R178, R178, UR5 ;  /* 0x00000005b2b27c20 */ /* 0x000fe20008410000 */
[----:B------:R-:W-:Y:S01]  /*53f0*/  ISETP.GT.AND P4, PT, R196, 0x9, PT ;  /* 0x00000009c400780c */ /* 0x000fe20003f84270 */
[----:B------:R-:W3:Y:S01]  /*5400*/  MUFU.TANH R153, R153 ;  /* 0x0000009900997308 */ /* 0x000ee20000002400 */
[----:B-1----:R-:W-:Y:S01]  /*5410*/  FSEL R171, R20, -INF , P6 ;  /* 0xff80000014ab7808 */ /* 0x002fe20003000000 */
[----:B------:R-:W-:Y:S01]  /*5420*/  FMUL.FTZ R179, R179, UR5 ;  /* 0x00000005b3b37c20 */ /* 0x000fe20008410000 */
[----:B------:R-:W-:Y:S01]  /*5430*/  ISETP.GT.AND P6, PT, R196, 0x10, PT ;  /* 0x00000010c400780c */ /* 0x000fe20003fc4270 */
[----:B------:R-:W-:Y:S01]  /*5440*/  FMUL.FTZ R182, R182, UR5 ;  /* 0x00000005b6b67c20 */ /* 0x000fe20008410000 */
[----:B--2---:R-:W-:Y:S01]  /*5450*/  IADD3 R174, R212, -UR6, R211 ;  /* 0x80000006d4ae7c10 */ /* 0x004fe2000fffe0d3 */
[----:B------:R-:W-:Y:S01]  /*5460*/  FMUL.FTZ R183, R183, UR5 ;  /* 0x00000005b7b77c20 */ /* 0x000fe20008410000 */
[----:B------:R-:W-:Y:S01]  /*5470*/  FMUL.FTZ R186, R186, UR5 ;  /* 0x00000005baba7c20 */ /* 0x000fe20008410000 */
[----:B------:R-:W1:Y:S01]  /*5480*/  MUFU.TANH R156, R156 ;  /* 0x0000009c009c7308 */ /* 0x000e620000002400 */
[----:B0-----:R-:W-:Y:S01]  /*5490*/  FSEL R152, R152, -INF , P3 ;  /* 0xff80000098987808 */ /* 0x001fe20001800000 */
        /* <DEDUP_REMOVED lines=11> */
[----:B------:R-:W-:-:S03]  /*5550*/  ULDC UR6, c[0x0][0xa80] ;  /* 0x0002a00000067ab9 */ /* 0x000fc60000000800 */
[----:B------:R-:W0:Y:S01]  /*5560*/  MUFU.TANH R160, R160 ;  /* 0x000000a000a07308 */ /* 0x000e220000002400 */
[----:B-1----:R-:W-:Y:S02]  /*5570*/  FSEL R156, R156, -INF , P6 ;  /* 0xff8000009c9c7808 */ /* 0x002fe40003000000 */
[----:B------:R-:W-:-:S05]  /*5580*/  ISETP.GT.AND P6, PT, R196, 0x20, PT ;  /* 0x00000020c400780c */ /* 0x000fca0003fc4270 */
[----:B------:R-:W1:Y:S08]  /*5590*/  MUFU.TANH R161, R161 ;  /* 0x000000a100a17308 */ /* 0x000e700000002400 */
[----:B------:R-:W2:Y:S01]  /*55a0*/  MUFU.TANH R164, R164 ;  /* 0x000000a400a47308 */ /* 0x000ea20000002400 */
[----:B0-----:R-:W-:Y:S02]  /*55b0*/  FSEL R160, R160, -INF , P3 ;  /* 0xff800000a0a07808 */ /* 0x001fe40001800000 */
[----:B------:R-:W-:-:S05]  /*55c0*/  ISETP.GT.AND P3, PT, R196, 0x28, PT ;  /* 0x00000028c400780c */ /* 0x000fca0003f64270 */
[----:B------:R-:W-:Y:S01]  /*55d0*/  MUFU.TANH R165, R165 ;  /* 0x000000a500a57308 */ /* 0x000fe20000002400 */
[----:B-1----:R-:W-:Y:S02]  /*55e0*/  FSEL R161, R161, -INF , P4 ;  /* 0xff800000a1a17808 */ /* 0x002fe40002000000 */
[----:B------:R-:W-:-:S05]  /*55f0*/  ISETP.GT.AND P4, PT, R196, 0x29, PT ;  /* 0x00000029c400780c */ /* 0x000fca0003f84270 */
[----:B------:R-:W0:Y:S01]  /*5600*/  MUFU.TANH R168, R168 ;  /* 0x000000a800a87308 */ /* 0x000e220000002400 */
[----:B--2---:R-:W-:Y:S02]  /*5610*/  FSEL R164, R164, -INF , P6 ;  /* 0xff800000a4a47808 */ /* 0x004fe40003000000 */
        /* <DEDUP_REMOVED lines=12> */
[----:B------:R2:W-:Y:S01]  /*56e0*/  MUFU.TANH R20, R170 ;  /* 0x000000aa00147308 */ /* 0x0005e20000002400 */
[----:B0-----:R-:W-:Y:S02]  /*56f0*/  FSEL R176, R176, -INF , P3 ;  /* 0xff800000b0b07808 */ /* 0x001fe40001800000 */
[----:B------:R-:W-:-:S05]  /*5700*/  ISETP.GT.AND P3, PT, R196, 0x48, PT ;  /* 0x00000048c400780c */ /* 0x000fca0003f64270 */
[----:B------:R-:W0:Y:S01]  /*5710*/  MUFU.TANH R180, R180 ;  /* 0x000000b400b47308 */ /* 0x000e220000002400 */
[----:B--2---:R-:W-:Y:S02]  /*5720*/  FSEL R170, R21, -INF , P5 ;  /* 0xff80000015aa7808 */ /* 0x004fe40002800000 */
[C---:B------:R-:W-:Y:S02]  /*5730*/  ISETP.GT.AND P5, PT, R196.reuse, 0x11, PT ;  /* 0x00000011c400780c */ /* 0x040fe40003fa4270 */
[----:B------:R-:W-:Y:S02]  /*5740*/  FMNMX.FTZ R21, R171, R209, !PT ;  /* 0x000000d1ab157209 */ /* 0x000fe40007810000 */
[----:B-1----:R-:W-:Y:S01]  /*5750*/  FSEL R177, R177, -INF , P4 ;  /* 0xff800000b1b17808 */ /* 0x002fe20002000000 */
[----:B------:R-:W-:Y:S01]  /*5760*/  MUFU.TANH R181, R181 ;  /* 0x000000b500b57308 */ /* 0x000fe20000002400 */
[----:B------:R-:W-:Y:S02]  /*5770*/  ISETP.GT.AND P4, PT, R196, 0x49, PT ;  /* 0x00000049c400780c */ /* 0x000fe40003f84270 */
[----:B------:R-:W-:-:S05]  /*5780*/  FMNMX.FTZ R21, R170, R21, !PT ;  /* 0x00000015aa157209 */ /* 0x000fca0007810000 */
[----:B------:R-:W1:Y:S01]  /*5790*/  MUFU.TANH R184, R184 ;  /* 0x000000b800b87308 */ /* 0x000e620000002400 */
[----:B0-----:R-:W-:Y:S02]  /*57a0*/  FSEL R180, R180, -INF , P6 ;  /* 0xff800000b4b47808 */ /* 0x001fe40003000000 */
[----:B------:R-:W-:-:S05]  /*57b0*/  ISETP.GT.AND P6, PT, R196, 0x50, PT ;  /* 0x00000050c400780c */ /* 0x000fca0003fc4270 */
[----:B------:R-:W0:Y:S08]  /*57c0*/  MUFU.TANH R185, R185 ;  /* 0x000000b900b97308 */ /* 0x000e300000002400 */
[----:B------:R2:W-:Y:S01]  /*57d0*/  MUFU.TANH R175, R167 ;  /* 0x000000a700af7308 */ /* 0x0005e20000002400 */
[----:B-1----:R-:W-:Y:S02]  /*57e0*/  FSEL R184, R184, -INF , P3 ;  /* 0xff800000b8b87808 */ /* 0x002fe40001800000 */
[----:B------:R-:W-:-:S05]  /*57f0*/  ISETP.GT.AND P3, PT, R196, 0x58, PT ;  /* 0x00000058c400780c */ /* 0x000fca0003f64270 */
[----:B------:R-:W1:Y:S01]  /*5800*/  MUFU.TANH R188, R188 ;  /* 0x000000bc00bc7308 */ /* 0x000e620000002400 */
[----:B--2---:R-:W-:Y:S02]  /*5810*/  FSEL R167, R157, -INF , P5 ;  /* 0xff8000009da77808 */ /* 0x004fe40002800000 */
[C---:B------:R-:W-:Y:S02]  /*5820*/  ISETP.GT.AND P5, PT, R196.reuse, 0x21, PT ;  /* 0x00000021c400780c */ /* 0x040fe40003fa4270 */
[----:B0-----:R-:W-:Y:S02]  /*5830*/  FSEL R185, R185, -INF , P4 ;  /* 0xff800000b9b97808 */ /* 0x001fe40002000000 */
[----:B------:R-:W-:Y:S01]  /*5840*/  FSEL R165, R165, -INF , P5 ;  /* 0xff800000a5a57808 */ /* 0x000fe20002800000 */
[----:B------:R-:W0:Y:S01]  /*5850*/  MUFU.TANH R192, R192 ;  /* 0x000000c000c07308 */ /* 0x000e220000002400 */
[C---:B------:R-:W-:Y:S02]  /*5860*/  ISETP.GT.AND P5, PT, R196.reuse, 0x31, PT ;  /* 0x00000031c400780c */ /* 0x040fe40003fa4270 */
[----:B------:R-:W-:-:S02]  /*5870*/  ISETP.GT.AND P4, PT, R196, 0x59, PT ;  /* 0x00000059c400780c */ /* 0x000fc40003f84270 */
[----:B------:R-:W-:Y:S02]  /*5880*/  FSEL R173, R173, -INF , P5 ;  /* 0xff800000adad7808 */ /* 0x000fe40002800000 */
[----:B------:R-:W-:Y:S01]  /*5890*/  ISETP.GT.AND P5, PT, R196, 0x41, PT ;  /* 0x00000041c400780c */ /* 0x000fe20003fa4270 */
[----:B------:R-:W2:Y:S01]  /*58a0*/  MUFU.TANH R189, R189 ;  /* 0x000000bd00bd7308 */ /* 0x000ea20000002400 */
[----:B-1----:R-:W-:Y:S02]  /*58b0*/  FSEL R188, R188, -INF , P6 ;  /* 0xff800000bcbc7808 */ /* 0x002fe40003000000 */
[----:B------:R-:W-:Y:S02]  /*58c0*/  FSEL R181, R181, -INF , P5 ;  /* 0xff800000b5b57808 */ /* 0x000fe40002800000 */
[----:B------:R-:W-:Y:S02]  /*58d0*/  ISETP.GT.AND P5, PT, R196, 0x51, PT ;  /* 0x00000051c400780c */ /* 0x000fe40003fa4270 */
[----:B------:R-:W-:Y:S01]  /*58e0*/  FMNMX.FTZ R196, R152, R21, !PT ;  /* 0x0000001598c47209 */ /* 0x000fe20007810000 */
[----:B------:R-:W1:Y:S01]  /*58f0*/  MUFU.TANH R193, R193 ;  /* 0x000000c100c17308 */ /* 0x000e620000002400 */
[----:B------:R-:W-:-:S02]  /*5900*/  ISETP.GT.AND P6, PT, R174, RZ, PT ;  /* 0x000000ffae00720c */ /* 0x000fc40003fc4270 */
[----:B------:R-:W-:Y:S02]  /*5910*/  FMNMX.FTZ R21, R153, R196, !PT ;  /* 0x000000c499157209 */ /* 0x000fe40007810000 */
[----:B0-----:R-:W-:Y:S02]  /*5920*/  FSEL R192, R192, -INF , P3 ;  /* 0xff800000c0c07808 */ /* 0x001fe40001800000 */
[C---:B------:R-:W-:Y:S01]  /*5930*/  ISETP.GT.AND P3, PT, R174.reuse, 0x8, PT ;  /* 0x00000008ae00780c */ /* 0x040fe20003f64270 */
[----:B------:R-:W0:Y:S01]  /*5940*/  MUFU.TANH R154, R154 ;  /* 0x0000009a009a7308 */ /* 0x000e220000002400 */
[----:B--2---:R-:W-:Y:S02]  /*5950*/  FSEL R189, R189, -INF , P5 ;  /* 0xff800000bdbd7808 */ /* 0x004fe40002800000 */
[----:B------:R-:W-:Y:S02]  /*5960*/  ISETP.GT.AND P5, PT, R174, 0x1, PT ;  /* 0x00000001ae00780c */ /* 0x000fe40003fa4270 */
[----:B------:R-:W-:-:S03]  /*5970*/  FMNMX.FTZ R212, R156, R21, !PT ;  /* 0x000000159cd47209 */ /* 0x000fc60007810000 */
[----:B------:R-:W2:Y:S01]  /*5980*/  MUFU.TANH R158, R158 ;  /* 0x0000009e009e7308 */ /* 0x000ea20000002400 */
[----:B-1----:R-:W-:Y:S02]  /*5990*/  FSEL R193, R193, -INF , P4 ;  /* 0xff800000c1c17808 */ /* 0x002fe40002000000 */
[----:B------:R-:W-:-:S05]  /*59a0*/  ISETP.GT.AND P4, PT, R174, 0x9, PT ;  /* 0x00000009ae00780c */ /* 0x000fca0003f84270 */
[----:B------:R-:W1:Y:S01]  /*59b0*/  MUFU.TANH R155, R155 ;  /* 0x0000009b009b7308 */ /* 0x000e620000002400 */
[----:B0-----:R-:W-:Y:S02]  /*59c0*/  FSEL R157, R154, -INF , P6 ;  /* 0xff8000009a9d7808 */ /* 0x001fe40003000000 */
[----:B------:R-:W-:-:S05]  /*59d0*/  ISETP.GT.AND P6, PT, R174, 0x10, PT ;  /* 0x00000010ae00780c */ /* 0x000fca0003fc4270 */
[----:B------:R-:W0:Y:S01]  /*59e0*/  MUFU.TANH R159, R159 ;  /* 0x0000009f009f7308 */ /* 0x000e220000002400 */
[----:B--2---:R-:W-:Y:S02]  /*59f0*/  FSEL R154, R158, -INF , P3 ;  /* 0xff8000009e9a7808 */ /* 0x004fe40001800000 */
[----:B------:R-:W-:Y:S02]  /*5a00*/  FMNMX.FTZ R158, R157, R210, !PT ;  /* 0x000000d29d9e7209 */ /* 0x000fe40007810000 */
[----:B------:R-:W-:-:S03]  /*5a10*/  ISETP.GT.AND P3, PT, R174, 0x18, PT ;  /* 0x00000018ae00780c */ /* 0x000fc60003f64270 */
[----:B------:R-:W2:Y:S01]  /*5a20*/  MUFU.TANH R162, R162 ;  /* 0x000000a200a27308 */ /* 0x000ea20000002400 */
[----:B-1----:R-:W-:Y:S02]  /*5a30*/  FSEL R155, R155, -INF , P5 ;  /* 0xff8000009b9b7808 */ /* 0x002fe40002800000 */
[----:B------:R-:W-:Y:S02]  /*5a40*/  ISETP.GT.AND P5, PT, R174, 0x11, PT ;  /* 0x00000011ae00780c */ /* 0x000fe40003fa4270 */
[----:B------:R-:W-:-:S03]  /*5a50*/  FMNMX.FTZ R21, R155, R158, !PT ;  /* 0x0000009e9b157209 */ /* 0x000fc60007810000 */
[----:B------:R-:W1:Y:S01]  /*5a60*/  MUFU.TANH R163, R163 ;  /* 0x000000a300a37308 */ /* 0x000e620000002400 */
[----:B0-----:R-:W-:Y:S02]  /*5a70*/  FSEL R223, R159, -INF , P4 ;  /* 0xff8000009fdf7808 */ /* 0x001fe40002000000 */
[----:B------:R-:W-:Y:S02]  /*5a80*/  FMNMX.FTZ R159, R167, R212, !PT ;  /* 0x000000d4a79f7209 */ /* 0x000fe40007810000 */
[----:B------:R-:W-:Y:S02]  /*5a90*/  FMNMX.FTZ R158, R154, R21, !PT ;  /* 0x000000159a9e7209 */ /* 0x000fe40007810000 */
[----:B------:R-:W-:Y:S01]  /*5aa0*/  ISETP.GT.AND P4, PT, R174, 0x19, PT ;  /* 0x00000019ae00780c */ /* 0x000fe20003f84270 */
[----:B------:R-:W0:Y:S01]  /*5ab0*/  MUFU.TANH R166, R166 ;  /* 0x000000a600a67308 */ /* 0x000e220000002400 */
[----:B--2---:R-:W-:Y:S02]  /*5ac0*/  FSEL R196, R162, -INF , P6 ;  /* 0xff800000a2c47808 */ /* 0x004fe40003000000 */
[----:B------:R-:W-:-:S02]  /*5ad0*/  FMNMX.FTZ R162, R160, R159, !PT ;  /* 0x0000009fa0a27209 */ /* 0x000fc40007810000 */
[----:B------:R-:W-:Y:S02]  /*5ae0*/  FMNMX.FTZ R21, R223, R158, !PT ;  /* 0x0000009edf157209 */ /* 0x000fe40007810000 */
[----:B------:R-:W-:Y:S01]  /*5af0*/  FMNMX.FTZ R159, R161, R162, !PT ;  /* 0x000000a2a19f7209 */ /* 0x000fe20007810000 */
[----:B------:R-:W2:Y:S01]  /*5b00*/  MUFU.TANH R217, R217 ;  /* 0x000000d900d97308 */ /* 0x000ea20000002400 */
[----:B-1----:R-:W-:Y:S02]  /*5b10*/  FSEL R213, R163, -INF , P5 ;  /* 0xff800000a3d57808 */ /* 0x002fe40002800000 */
[----:B------:R-:W-:Y:S02]  /*5b20*/  FMNMX.FTZ R162, R164, R159, !PT ;  /* 0x0000009fa4a27209 */ /* 0x000fe40007810000 */
[----:B------:R-:W-:Y:S02]  /*5b30*/  FMNMX.FTZ R158, R196, R21, !PT ;  /* 0x00000015c49e7209 */ /* 0x000fe40007810000 */
[----:B------:R-:W-:Y:S01]  /*5b40*/  FMNMX.FTZ R159, R165, R162, !PT ;  /* 0x000000a2a59f7209 */ /* 0x000fe20007810000 */
[----:B------:R-:W1:Y:S01]  /*5b50*/  MUFU.TANH R220, R220 ;  /* 0x000000dc00dc7308 */ /* 0x000e620000002400 */
[----:B0-----:R-:W-:-:S02]  /*5b60*/  FSEL R216, R166, -INF , P3 ;  /* 0xff800000a6d87808 */ /* 0x001fc40001800000 */
[----:B------:R-:W-:Y:S02]  /*5b70*/  FMNMX.FTZ R21, R213, R158, !PT ;  /* 0x0000009ed5157209 */ /* 0x000fe40007810000 */
[----:B------:R-:W-:Y:S02]  /*5b80*/  FMNMX.FTZ R158, R168, R159, !PT ;  /* 0x0000009fa89e7209 */ /* 0x000fe40007810000 */
[----:B------:R-:W-:Y:S01]  /*5b90*/  ISETP.GT.AND P6, PT, R174, 0x20, PT ;  /* 0x00000020ae00780c */ /* 0x000fe20003fc4270 */
[----:B------:R-:W0:Y:S01]  /*5ba0*/  MUFU.TANH R197, R197 ;  /* 0x000000c500c57308 */ /* 0x000e220000002400 */
[----:B------:R-:W-:Y:S02]  /*5bb0*/  FSEL R222, R175, -INF , P4 ;  /* 0xff800000afde7808 */ /* 0x000fe40002000000 */
[----:B------:R-:W-:Y:S02]  /*5bc0*/  FMNMX.FTZ R21, R216, R21, !PT ;  /* 0x00000015d8157209 */ /* 0x000fe40007810000 */
[----:B------:R-:W-:-:S02]  /*5bd0*/  FMNMX.FTZ R159, R169, R158, !PT ;  /* 0x0000009ea99f7209 */ /* 0x000fc40007810000 */
[----:B------:R-:W-:Y:S01]  /*5be0*/  ISETP.GT.AND P5, PT, R174, 0x21, PT ;  /* 0x00000021ae00780c */ /* 0x000fe20003fa4270 */
[----:B------:R-:W3:Y:S01]  /*5bf0*/  MUFU.TANH R178, R178 ;  /* 0x000000b200b27308 */ /* 0x000ee20000002400 */
[----:B------:R-:W-:Y:S02]  /*5c00*/  FSEL R214, R20, -INF , P6 ;  /* 0xff80000014d67808 */ /* 0x000fe40003000000 */
[----:B------:R-:W-:Y:S02]  /*5c10*/  FMNMX.FTZ R21, R222, R21, !PT ;  /* 0x00000015de157209 */ /* 0x000fe40007810000 */
[----:B------:R-:W-:Y:S02]  /*5c20*/  FMNMX.FTZ R162, R172, R159, !PT ;  /* 0x0000009faca27209 */ /* 0x000fe40007810000 */
[----:B------:R-:W-:Y:S01]  /*5c30*/  ISETP.GT.AND P3, PT, R174, 0x28, PT ;  /* 0x00000028ae00780c */ /* 0x000fe20003f64270 */
[----:B------:R-:W4:Y:S01]  /*5c40*/  MUFU.TANH R179, R179 ;  /* 0x000000b300b37308 */ /* 0x000f220000002400 */
[----:B--2---:R-:W-:-:S02]  /*5c50*/  FSEL R217, R217, -INF , P5 ;  /* 0xff800000d9d97808 */ /* 0x004fc40002800000 */
[----:B------:R-:W-:Y:S02]  /*5c60*/  FMNMX.FTZ R158, R214, R21, !PT ;  /* 0x00000015d69e7209 */ /* 0x000fe40007810000 */
[----:B------:R-:W-:Y:S02]  /*5c70*/  FMNMX.FTZ R163, R173, R162, !PT ;  /* 0x000000a2ada37209 */ /* 0x000fe40007810000 */
[----:B------:R-:W-:Y:S01]  /*5c80*/  ISETP.GT.AND P4, PT, R174, 0x29, PT ;  /* 0x00000029ae00780c */ /* 0x000fe20003f84270 */
[----:B------:R-:W2:Y:S01]  /*5c90*/  MUFU.TANH R182, R182 ;  /* 0x000000b600b67308 */ /* 0x000ea20000002400 */
[----:B-1----:R-:W-:Y:S02]  /*5ca0*/  FSEL R220, R220, -INF , P3 ;  /* 0xff800000dcdc7808 */ /* 0x002fe40001800000 */
[----:B------:R-:W-:Y:S02]  /*5cb0*/  FMNMX.FTZ R159, R217, R158, !PT ;  /* 0x0000009ed99f7209 */ /* 0x000fe40007810000 */
[----:B------:R-:W-:-:S02]  /*5cc0*/  FMNMX.FTZ R162, R176, R163, !PT ;  /* 0x000000a3b0a27209 */ /* 0x000fc40007810000 */
[----:B------:R-:W-:Y:S01]  /*5cd0*/  ISETP.GT.AND P6, PT, R174, 0x30, PT ;  /* 0x00000030ae00780c */ /* 0x000fe20003fc4270 */
[----:B------:R-:W1:Y:S01]  /*5ce0*/  MUFU.TANH R183, R183 ;  /* 0x000000b700b77308 */ /* 0x000e620000002400 */
[----:B0-----:R-:W-:Y:S02]  /*5cf0*/  FSEL R221, R197, -INF , P4 ;  /* 0xff800000c5dd7808 */ /* 0x001fe40002000000 */
[----:B------:R-:W-:Y:S02]  /*5d00*/  FMNMX.FTZ R158, R220, R159, !PT ;  /* 0x0000009fdc9e7209 */ /* 0x000fe40007810000 */
[----:B------:R-:W-:Y:S02]  /*5d10*/  FMNMX.FTZ R159, R177, R162, !PT ;  /* 0x000000a2b19f7209 */ /* 0x000fe40007810000 */
[----:B------:R-:W-:Y:S01]  /*5d20*/  ISETP.GT.AND P5, PT, R174, 0x31, PT ;  /* 0x00000031ae00780c */ /* 0x000fe20003fa4270 */
[----:B------:R-:W0:Y:S01]  /*5d30*/  MUFU.TANH R186, R186 ;  /* 0x000000ba00ba7308 */ /* 0x000e220000002400 */
[----:B---3--:R-:W-:-:S02]  /*5d40*/  FSEL R197, R178, -INF , P6 ;  /* 0xff800000b2c57808 */ /* 0x008fc40003000000 */
[----:B------:R-:W-:Y:S02]  /*5d50*/  FMNMX.FTZ R158, R221, R158, !PT ;  /* 0x0000009edd9e7209 */ /* 0x000fe40007810000 */
[----:B------:R-:W-:Y:S02]  /*5d60*/  FMNMX.FTZ R166, R180, R159, !PT ;  /* 0x0000009fb4a67209 */ /* 0x000fe40007810000 */
[----:B------:R-:W-:Y:S01]  /*5d70*/  ISETP.GT.AND P3, PT, R174, 0x38, PT ;  /* 0x00000038ae00780c */ /* 0x000fe20003f64270 */
[----:B------:R-:W3:Y:S01]  /*5d80*/  MUFU.TANH R187, R187 ;  /* 0x000000bb00bb7308 */ /* 0x000ee20000002400 */
[----:B----4-:R-:W-:Y:S02]  /*5d90*/  FSEL R211, R179, -INF , P5 ;  /* 0xff800000b3d37808 */ /* 0x010fe40002800000 */
[----:B------:R-:W-:Y:S02]  /*5da0*/  FMNMX.FTZ R158, R197, R158, !PT ;  /* 0x0000009ec59e7209 */ /* 0x000fe40007810000 */
[----:B------:R-:W-:-:S02]  /*5db0*/  FMNMX.FTZ R163, R181, R166, !PT ;  /* 0x000000a6b5a37209 */ /* 0x000fc40007810000 */
[----:B------:R-:W-:Y:S01]  /*5dc0*/  ISETP.GT.AND P4, PT, R174, 0x39, PT ;  /* 0x00000039ae00780c */ /* 0x000fe20003f84270 */
[----:B------:R3:W4:Y:S01]  /*5dd0*/  MUFU.TANH R20, R190 ;  /* 0x000000be00147308 */ /* 0x0007220000002400 */
[----:B--2---:R-:W-:Y:S02]  /*5de0*/  FSEL R212, R182, -INF , P3 ;  /* 0xff800000b6d47808 */ /* 0x004fe40001800000 */
[----:B------:R-:W-:Y:S02]  /*5df0*/  FMNMX.FTZ R159, R211, R158, !PT ;  /* 0x0000009ed39f7209 */ /* 0x000fe40007810000 */
[----:B------:R-:W-:Y:S02]  /*5e00*/  FMNMX.FTZ R166, R184, R163, !PT ;  /* 0x000000a3b8a67209 */ /* 0x000fe40007810000 */
[----:B------:R-:W-:Y:S01]  /*5e10*/  ISETP.GT.AND P6, PT, R174, 0x40, PT ;  /* 0x00000040ae00780c */ /* 0x000fe20003fc4270 */
[----:B------:R4:W2:Y:S01]  /*5e20*/  MUFU.TANH R21, R191 ;  /* 0x000000bf00157308 */ /* 0x0008a20000002400 */
[----:B-1----:R-:W-:-:S02]  /*5e30*/  FSEL R215, R183, -INF , P4 ;  /* 0xff800000b7d77808 */ /* 0x002fc40002000000 */
[----:B------:R-:W-:Y:S02]  /*5e40*/  FMNMX.FTZ R158, R212, R159, !PT ;  /* 0x0000009fd49e7209 */ /* 0x000fe40007810000 */
[----:B------:R-:W-:Y:S02]  /*5e50*/  FMNMX.FTZ R159, R185, R166, !PT ;  /* 0x000000a6b99f7209 */ /* 0x000fe40007810000 */
[----:B------:R-:W-:Y:S01]  /*5e60*/  ISETP.GT.AND P5, PT, R174, 0x41, PT ;  /* 0x00000041ae00780c */ /* 0x000fe20003fa4270 */
[----:B------:R-:W1:Y:S01]  /*5e70*/  MUFU.TANH R162, R194 ;  /* 0x000000c200a27308 */ /* 0x000e620000002400 */
[----:B0-----:R-:W-:Y:S02]  /*5e80*/  FSEL R183, R186, -INF , P6 ;  /* 0xff800000bab77808 */ /* 0x001fe40003000000 */
[----:B------:R-:W-:Y:S02]  /*5e90*/  FMNMX.FTZ R166, R215, R158, !PT ;  /* 0x0000009ed7a67209 */ /* 0x000fe40007810000 */
[----:B------:R-:W-:-:S02]  /*5ea0*/  FMNMX.FTZ R178, R188, R159, !PT ;  /* 0x0000009fbcb27209 */ /* 0x000fc40007810000 */
[C---:B------:R-:W-:Y:S01]  /*5eb0*/  ISETP.GT.AND P3, PT, R174.reuse, 0x48, PT ;  /* 0x00000048ae00780c */ /* 0x040fe20003f64270 */
[----:B------:R-:W0:Y:S01]  /*5ec0*/  MUFU.TANH R163, R195 ;  /* 0x000000c300a37308 */ /* 0x000e220000002400 */
[----:B---3--:R-:W-:Y:S01]  /*5ed0*/  FSEL R190, R187, -INF , P5 ;  /* 0xff800000bbbe7808 */ /* 0x008fe20002800000 */
[----:B------:R-:W-:Y:S01]  /*5ee0*/  IMAD.U32 R187, RZ, RZ, UR4 ;  /* 0x00000004ffbb7e24 */ /* 0x000fe2000f8e00ff */
[----:B------:R-:W-:Y:S01]  /*5ef0*/  FMNMX.FTZ R159, R183, R166, !PT ;  /* 0x000000a6b79f7209 */ /* 0x000fe20007810000 */
[----:B------:R-:W-:Y:S01]  /*5f00*/  UIMAD UR4, UR36, 0xc00, UR7 ;  /* 0x00000c00240478a4 */ /* 0x000fe2000f8e0207 */
[----:B------:R-:W-:Y:S02]  /*5f10*/  FMNMX.FTZ R175, R189, R178, !PT ;  /* 0x000000b2bdaf7209 */ /* 0x000fe40007810000 */
[----:B------:R-:W-:Y:S01]  /*5f20*/  ISETP.GT.AND P4, PT, R174, 0x49, PT ;  /* 0x00000049ae00780c */ /* 0x000fe20003f84270 */
[----:B------:R2:W3:Y:S01]  /*5f30*/  MUFU.TANH R158, R198 ;  /* 0x000000c6009e7308 */ /* 0x0004e20000002400 */
[----:B----4-:R-:W-:-:S02]  /*5f40*/  FSEL R191, R20, -INF , P3 ;  /* 0xff80000014bf7808 */ /* 0x010fc40001800000 */
[----:B------:R-:W-:Y:S01]  /*5f50*/  FMNMX.FTZ R20, R190, R159, !PT ;  /* 0x0000009fbe147209 */ /* 0x000fe20007810000 */
[----:B------:R-:W-:Y:S01]  /*5f60*/  UMOV UR10, UR4 ;  /* 0x00000004000a7c82 */ /* 0x000fe20008000000 */
[----:B------:R-:W-:Y:S02]  /*5f70*/  FMNMX.FTZ R166, R192, R175, !PT ;  /* 0x000000afc0a67209 */ /* 0x000fe40007810000 */
[C---:B------:R-:W-:Y:S01]  /*5f80*/  ISETP.GT.AND P5, PT, R174.reuse, 0x50, PT ;  /* 0x00000050ae00780c */ /* 0x040fe20003fa4270 */
[----:B------:R-:W4:Y:S01]  /*5f90*/  MUFU.TANH R175, R199 ;  /* 0x000000c700af7308 */ /* 0x000f220000002400 */
[----:B--2---:R-:W-:Y:S02]  /*5fa0*/  FSEL R198, R21, -INF , P4 ;  /* 0xff80000015c67808 */ /* 0x004fe40002000000 */
[----:B------:R-:W-:Y:S02]  /*5fb0*/  FMNMX.FTZ R21, R191, R20, !PT ;  /* 0x00000014bf157209 */ /* 0x000fe40007810000 */
[----:B------:R-:W-:-:S02]  /*5fc0*/  ISETP.GT.AND P3, PT, R174, 0x51, PT ;  /* 0x00000051ae00780c */ /* 0x000fc40003f64270 */
[----:B-1----:R-:W-:Y:S02]  /*5fd0*/  FSEL R162, R162, -INF , P5 ;  /* 0xff800000a2a27808 */ /* 0x002fe40002800000 */
[----:B------:R-:W-:Y:S02]  /*5fe0*/  FMNMX.FTZ R21, R198, R21, !PT ;  /* 0x00000015c6157209 */ /* 0x000fe40007810000 */
[----:B------:R-:W-:Y:S02]  /*5ff0*/  FMNMX.FTZ R20, R193, R166, !PT ;  /* 0x000000a6c1147209 */ /* 0x000fe40007810000 */
[----:B------:R-:W-:Y:S02]  /*6000*/  ISETP.GT.AND P4, PT, R174, 0x58, PT ;  /* 0x00000058ae00780c */ /* 0x000fe40003f84270 */
[----:B0-----:R-:W-:Y:S01]  /*6010*/  FSEL R163, R163, -INF , P3 ;  /* 0xff800000a3a37808 */ /* 0x001fe20001800000 */
[----:B------:R-:W0:Y:S01]  /*6020*/  SHFL.BFLY PT, R159, R20, 0x2, 0x1f ;  /* 0x0c401f00149f7f89 */ /* 0x000e2200000e0000 */
[----:B------:R-:W-:-:S02]  /*6030*/  FMNMX.FTZ R166, R162, R21, !PT ;  /* 0x00000015a2a67209 */ /* 0x000fc40007810000 */
[----:B------:R-:W-:Y:S02]  /*6040*/  ISETP.GT.AND P3, PT, R174, 0x59, PT ;  /* 0x00000059ae00780c */ /* 0x000fe40003f64270 */
[----:B---3--:R-:W-:Y:S02]  /*6050*/  FSEL R174, R158, -INF , P4 ;  /* 0xff8000009eae7808 */ /* 0x008fe40002000000 */
[----:B------:R-:W-:Y:S02]  /*6060*/  FMNMX.FTZ R21, R163, R166, !PT ;  /* 0x000000a6a3157209 */ /* 0x000fe40007810000 */
[----:B----4-:R-:W-:Y:S02]  /*6070*/  FSEL R175, R175, -INF , P3 ;  /* 0xff800000afaf7808 */ /* 0x010fe40001800000 */
[----:B------:R-:W-:-:S04]  /*6080*/  FMNMX.FTZ R158, R174, R21, !PT ;  /* 0x00000015ae9e7209 */ /* 0x000fc80007810000 */
[----:B------:R-:W-:-:S05]  /*6090*/  FMNMX.FTZ R158, R175, R158, !PT ;  /* 0x0000009eaf9e7209 */ /* 0x000fca0007810000 */
[----:B------:R-:W1:Y:S01]  /*60a0*/  SHFL.BFLY PT, R21, R158, 0x2, 0x1f ;  /* 0x0c401f009e157f89 */ /* 0x000e6200000e0000 */
[----:B0-----:R-:W-:-:S05]  /*60b0*/  FMNMX.FTZ R159, R20, R159, !PT ;  /* 0x0000009f149f7209 */ /* 0x001fca0007810000 */
[----:B------:R-:W0:Y:S01]  /*60c0*/  SHFL.BFLY PT, R20, R159, 0x1, 0x1f ;  /* 0x0c201f009f147f89 */ /* 0x000e2200000e0000 */
[----:B-1----:R-:W-:-:S05]  /*60d0*/  FMNMX.FTZ R166, R158, R21, !PT ;  /* 0x000000159ea67209 */ /* 0x002fca0007810000 */
[----:B------:R-:W1:Y:S01]  /*60e0*/  SHFL.BFLY PT, R21, R166, 0x1, 0x1f ;  /* 0x0c201f00a6157f89 */ /* 0x000e6200000e0000 */
[----:B0-----:R-:W-:-:S04]  /*60f0*/  FMNMX.FTZ R20, R159, R20, !PT ;  /* 0x000000149f147209 */ /* 0x001fc80007810000 */
        /* <DEDUP_REMOVED lines=8> */
[----:B-1----:R-:W-:Y:S01]  /*6180*/  FMNMX.FTZ R21, R166, R21, !PT ;  /* 0x00000015a6157209 */ /* 0x002fe20007810000 */
[--C-:B------:R-:W-:Y:S01]  /*6190*/  FFMA.FTZ R166, R152, UR6, -R178.reuse ;  /* 0x0000000698a67c23 */ /* 0x100fe200080108b2 */
[----:B------:R-:W-:Y:S01]  /*61a0*/  FSEL R152, R20, RZ, P3 ;  /* 0x000000ff14987208 */ /* 0x000fe20001800000 */
[----:B------:R0:W-:Y:S01]  /*61b0*/  MUFU.EX2 R158, R171 ;  /* 0x000000ab009e7308 */ /* 0x0001e20000000800 */
[C---:B------:R-:W-:Y:S01]  /*61c0*/  FSETP.NEU.FTZ.AND P4, PT, R21.reuse, -INF , PT ;  /* 0xff8000001500780b */ /* 0x040fe20003f9d000 */
[C---:B------:R-:W-:Y:S01]  /*61d0*/  FMUL.FTZ R199, R21.reuse, UR6 ;  /* 0x0000000615c77c20 */ /* 0x040fe20008410000 */
[----:B------:R-:W-:Y:S01]  /*61e0*/  FFMA.FTZ R160, R160, UR6, -R178 ;  /* 0x00000006a0a07c23 */ /* 0x000fe200080108b2 */
[----:B------:R-:W-:Y:S01]  /*61f0*/  FADD.FTZ R152, -R152, R209 ;  /* 0x000000d198987221 */ /* 0x000fe20000010100 */
[----:B------:R-:W-:Y:S01]  /*6200*/  FSEL R153, R21, RZ, P4 ;  /* 0x000000ff15997208 */ /* 0x000fe20002000000 */
[----:B------:R-:W-:Y:S01]  /*6210*/  VIADD R209, R235, 0x8 ;  /* 0x00000008ebd17836 */ /* 0x000fe20000000000 */
[----:B------:R-:W-:Y:S01]  /*6220*/  FSEL R199, R199, RZ, P4 ;  /* 0x000000ffc7c77208 */ /* 0x000fe20002000000 */
[----:B------:R-:W-:Y:S01]  /*6230*/  FMUL.FTZ R194, R152, UR6 ;  /* 0x0000000698c27c20 */ /* 0x000fe20008410000 */
[----:B------:R-:W-:-:S02]  /*6240*/  @!P2 VIADD R152, R187, 0x32440 ;  /* 0x00032440bb98a836 */ /* 0x000fc40000000000 */
[----:B------:R-:W-:Y:S01]  /*6250*/  FADD.FTZ R153, -R153, R210 ;  /* 0x000000d299997221 */ /* 0x000fe20000010100 */
[----:B------:R-:W1:Y:S01]  /*6260*/  MUFU.EX2 R159, R159 ;  /* 0x0000009f009f7308 */ /* 0x000e620000000800 */
[--C-:B0-----:R-:W-:Y:S01]  /*6270*/  FFMA.FTZ R171, R157, UR6, -R199.reuse ;  /* 0x000000069dab7c23 */ /* 0x101fe200080108c7 */
[----:B------:R-:W-:Y:S01]  /*6280*/  IADD3 R157, -R235, 0xb, RZ ;  /* 0x0000000beb9d7810 */ /* 0x000fe20007ffe1ff */
[----:B------:R-:W-:Y:S01]  /*6290*/  FMUL.FTZ R195, R153, UR6 ;  /* 0x0000000699c37c20 */ /* 0x000fe20008410000 */
[----:B------:R-:W-:Y:S01]  /*62a0*/  @!P2 PRMT R152, RZ, 0x654, R152 ;  /* 0x00000654ff98a816 */ /* 0x000fe20000000098 */
[--C-:B------:R-:W-:Y:S01]  /*62b0*/  FFMA.FTZ R179, R155, UR6, -R199.reuse ;  /* 0x000000069bb37c23 */ /* 0x100fe200080108c7 */
[--C-:B------:R-:W-:Y:S01]  /*62c0*/  FFMA.FTZ R182, R154, UR6, -R199.reuse ;  /* 0x000000069ab67c23 */ /* 0x100fe200080108c7 */
[--C-:B------:R-:W-:Y:S01]  /*62d0*/  FFMA.FTZ R186, R223, UR6, -R199.reuse ;  /* 0x00000006dfba7c23 */ /* 0x100fe200080108c7 */
[----:B------:R0:W-:Y:S06]  /*62e0*/  BAR.ARV R157, 0x100 ;  /* 0x0004009d0000751d */ /* 0x0001ec0000002000 */
[----:B------:R1:W-:Y:S01]  /*62f0*/  @!P2 SYNCS.ARRIVE.TRANS64.RED.A1T0 RZ, [R152+URZ], RZ ;  /* 0x000000ff98ffa9a7 */ /* 0x0003e2000810043f */
[----:B------:R-:W2:Y:S01]  /*6300*/  MUFU.EX2 R194, R194 ;  /* 0x000000c200c27308 */ /* 0x000ea20000000800 */
[----:B------:R3:W-:Y:S01]  /*6310*/  BAR.SYNC.DEFER_BLOCKING R209, 0x100 ;  /* 0x000400d10000751d */ /* 0x0007e20000010000 */
[--C-:B------:R-:W-:Y:S01]  /*6320*/  FFMA.FTZ R161, R161, UR6, -R178.reuse ;  /* 0x00000006a1a17c23 */ /* 0x100fe200080108b2 */
[--C-:B------:R-:W-:Y:S01]  /*6330*/  FFMA.FTZ R196, R196, UR6, -R199.reuse ;  /* 0x00000006c4c47c23 */ /* 0x100fe200080108c7 */
[--C-:B------:R-:W-:Y:S01]  /*6340*/  FFMA.FTZ R210, R216, UR6, -R199.reuse ;  /* 0x00000006d8d27c23 */ /* 0x100fe200080108c7 */
[--C-:B------:R-:W-:Y:S01]  /*6350*/  FFMA.FTZ R216, R217, UR6, -R199.reuse ;  /* 0x00000006d9d87c23 */ /* 0x100fe200080108c7 */
[--C-:B------:R-:W-:Y:S01]  /*6360*/  FFMA.FTZ R217, R220, UR6, -R199.reuse ;  /* 0x00000006dcd97c23 */ /* 0x100fe200080108c7 */
[----:B-1----:R-:W-:Y:S01]  /*6370*/  F2FP.F16.F32.PACK_AB R152, R159, R158 ;  /* 0x0000009e9f98723e */ /* 0x002fe200000000ff */
[----:B------:R-:W1:Y:S01]  /*6380*/  MUFU.EX2 R195, R195 ;  /* 0x000000c300c37308 */ /* 0x000e620000000800 */
[--C-:B---3--:R-:W-:Y:S01]  /*6390*/  FFMA.FTZ R209, R213, UR6, -R199.reuse ;  /* 0x00000006d5d17c23 */ /* 0x108fe200080108c7 */
[--C-:B------:R-:W-:Y:S01]  /*63a0*/  FFMA.FTZ R213, R222, UR6, -R199.reuse ;  /* 0x00000006ded57c23 */ /* 0x100fe200080108c7 */
[--C-:B------:R-:W-:Y:S01]  /*63b0*/  FFMA.FTZ R164, R164, UR6, -R178.reuse ;  /* 0x00000006a4a47c23 */ /* 0x100fe200080108b2 */
[--C-:B------:R-:W-:Y:S01]  /*63c0*/  FFMA.FTZ R165, R165, UR6, -R178.reuse ;  /* 0x00000006a5a57c23 */ /* 0x100fe200080108b2 */
[--C-:B------:R-:W-:Y:S01]  /*63d0*/  FFMA.FTZ R168, R168, UR6, -R178.reuse ;  /* 0x00000006a8a87c23 */ /* 0x100fe200080108b2 */
[--C-:B------:R-:W-:Y:S01]  /*63e0*/  FFMA.FTZ R169, R169, UR6, -R178.reuse ;  /* 0x00000006a9a97c23 */ /* 0x100fe200080108b2 */
[--C-:B------:R-:W-:Y:S01]  /*63f0*/  FFMA.FTZ R214, R214, UR6, -R199.reuse ;  /* 0x00000006d6d67c23 */ /* 0x100fe200080108c7 */
[----:B------:R-:W-:Y:S01]  /*6400*/  MUFU.EX2 R166, R166 ;  /* 0x000000a600a67308 */ /* 0x000fe20000000800 */
        /* <DEDUP_REMOVED lines=134> */
[----:B------:R-:W-:Y:S01]  /*6c70*/  MUFU.EX2 R156, R156 ;  /* 0x0000009c009c7308 */ /* 0x000fe20000000800 */
[----:B---3--:R-:W-:Y:S01]  /*6c80*/  F2FP.F16.F32.PACK_AB R153, R179, R171 ;  /* 0x000000abb399723e */ /* 0x008fe200000000ff */
[--C-:B------:R-:W-:Y:S01]  /*6c90*/  FFMA.FTZ R220, R221, UR6, -R199.reuse ;  /* 0x00000006dddc7c23 */ /* 0x100fe200080108c7 */
[----:B----4-:R-:W-:Y:S01]  /*6ca0*/  F2FP.F16.F32.PACK_AB R155, R186, R182 ;  /* 0x000000b6ba9b723e */ /* 0x010fe200000000ff */
[--C-:B------:R-:W-:Y:S01]  /*6cb0*/  FFMA.FTZ R172, R172, UR6, -R178.reuse ;  /* 0x00000006acac7c23 */ /* 0x100fe200080108b2 */
[--C-:B------:R-:W-:Y:S01]  /*6cc0*/  FFMA.FTZ R173, R173, UR6, -R178.reuse ;  /* 0x00000006adad7c23 */ /* 0x100fe200080108b2 */
[--C-:B------:R-:W-:Y:S01]  /*6cd0*/  FFMA.FTZ R176, R176, UR6, -R178.reuse ;  /* 0x00000006b0b07c23 */ /* 0x100fe200080108b2 */
[----:B------:R-:W-:Y:S01]  /*6ce0*/  WARPGROUP.ARRIVE ;  /* 0x00000000000079c5 */ /* 0x000fe20000000000 */
[----:B------:R-:W1:Y:S01]  /*6cf0*/  MUFU.EX2 R167, R167 ;  /* 0x000000a700a77308 */ /* 0x000e620000000800 */
[--C-:B------:R-:W-:Y:S01]  /*6d00*/  FFMA.FTZ R177, R177, UR6, -R178.reuse ;  /* 0x00000006b1b17c23 */ /* 0x100fe200080108b2 */
[--C-:B------:R-:W-:Y:S01]  /*6d10*/  FFMA.FTZ R197, R197, UR6, -R199.reuse ;  /* 0x00000006c5c57c23 */ /* 0x100fe200080108c7 */
[--C-:B------:R-:W-:Y:S01]  /*6d20*/  FFMA.FTZ R211, R211, UR6, -R199.reuse ;  /* 0x00000006d3d37c23 */ /* 0x100fe200080108c7 */
[--C-:B------:R-:W-:Y:S01]  /*6d30*/  FFMA.FTZ R212, R212, UR6, -R199.reuse ;  /* 0x00000006d4d47c23 */ /* 0x100fe200080108c7 */
[----:B------:R-:W-:Y:S01]  /*6d40*/  HGMMA.64x256x16.F32 R24, R152, gdesc[UR8].tnspB, R24, gsb0 ;  /* 0x43e0000898187df0 */ /* 0x000fe20008000818 */
[----:B------:R-:W-:Y:S01]  /*6d50*/  UIADD3 UR10, UR4, 0x80, URZ ;  /* 0x00000080040a7890 */ /* 0x000fe2000fffe03f */
[--C-:B------:R-:W-:Y:S01]  /*6d60*/  FFMA.FTZ R215, R215, UR6, -R199.reuse ;  /* 0x00000006d7d77c23 */ /* 0x100fe200080108c7 */
[----:B------:R-:W-:Y:S01]  /*6d70*/  MUFU.EX2 R160, R160 ;  /* 0x000000a000a07308 */ /* 0x000fe20000000800 */
[----:B------:R-:W-:Y:S01]  /*6d80*/  UMOV UR11, 0x40000040 ;  /* 0x40000040000b7882 */ /* 0x000fe20000000000 */
        /* <DEDUP_REMOVED lines=20> */
[----:B------:R-:W-:Y:S01]  /*6ed0*/  ISETP.GT.AND P3, PT, R13, R208, PT ;  /* 0x000000d00d00720c */ /* 0x000fe20003f64270 */
[----:B------:R-:W-:Y:S01]  /*6ee0*/  @!P2 VIADD R187, R187, 0x32460 ;  /* 0x00032460bbbba836 */ /* 0x000fe20000000000 */
[----:B------:R-:W2:Y:S01]  /*6ef0*/  MUFU.EX2 R209, R209 ;  /* 0x000000d100d17308 */ /* 0x000ea20000000800 */
[----:B------:R-:W-:Y:S01]  /*6f00*/  FADD.FTZ R159, R159, R0 ;  /* 0x000000009f9f7221 */ /* 0x000fe20000010000 */
[----:B------:R-:W-:Y:S01]  /*6f10*/  FADD.FTZ R179, R179, R12 ;  /* 0x0000000cb3b37221 */ /* 0x000fe20000010000 */
[----:B------:R-:W-:Y:S01]  /*6f20*/  VIADD R13, R13, 0xffffffff ;  /* 0xffffffff0d0d7836 */ /* 0x000fe20000000000 */
[----:B------:R-:W-:Y:S01]  /*6f30*/  @!P2 PRMT R187, RZ, 0x654, R187 ;  /* 0x00000654ffbba816 */ /* 0x000fe200000000bb */
[----:B------:R-:W-:Y:S01]  /*6f40*/  FADD.FTZ R159, R166, R159 ;  /* 0x0000009fa69f7221 */ /* 0x000fe20000010000 */
[----:B------:R-:W-:-:S02]  /*6f50*/  FADD.FTZ R179, R182, R179 ;  /* 0x000000b3b6b37221 */ /* 0x000fc40000010000 */
[----:B------:R-:W-:Y:S01]  /*6f60*/  MUFU.EX2 R210, R210 ;  /* 0x000000d200d27308 */ /* 0x000fe20000000800 */
[----:B------:R-:W-:Y:S01]  /*6f70*/  FADD.FTZ R159, R170, R159 ;  /* 0x0000009faa9f7221 */ /* 0x000fe20000010000 */
[----:B------:R-:W-:-:S06]  /*6f80*/  FADD.FTZ R179, R186, R179 ;  /* 0x000000b3bab37221 */ /* 0x000fcc0000010000 */
[----:B------:R-:W3:Y:S08]  /*6f90*/  MUFU.EX2 R213, R213 ;  /* 0x000000d500d57308 */ /* 0x000ef00000000800 */
[----:B------:R-:W-:Y:S08]  /*6fa0*/  MUFU.EX2 R164, R164 ;  /* 0x000000a400a47308 */ /* 0x000ff00000000800 */
[----:B------:R-:W-:Y:S08]  /*6fb0*/  MUFU.EX2 R165, R165 ;  /* 0x000000a500a57308 */ /* 0x000ff00000000800 */
[----:B------:R-:W-:Y:S08]  /*6fc0*/  MUFU.EX2 R168, R168 ;  /* 0x000000a800a87308 */ /* 0x000ff00000000800 */
[----:B------:R-:W-:Y:S08]  /*6fd0*/  MUFU.EX2 R169, R169 ;  /* 0x000000a900a97308 */ /* 0x000ff00000000800 */
[----:B------:R-:W4:Y:S08]  /*6fe0*/  MUFU.EX2 R214, R214 ;  /* 0x000000d600d67308 */ /* 0x000f300000000800 */
[----:B------:R-:W5:Y:S08]  /*6ff0*/  MUFU.EX2 R216, R216 ;  /* 0x000000d800d87308 */ /* 0x000f700000000800 */
[----:B------:R-:W-:Y:S08]  /*7000*/  MUFU.EX2 R217, R217 ;  /* 0x000000d900d97308 */ /* 0x000ff00000000800 */
[----:B------:R-:W0:Y:S08]  /*7010*/  MUFU.EX2 R220, R220 ;  /* 0x000000dc00dc7308 */ /* 0x000e300000000800 */
[----:B------:R-:W-:Y:S08]  /*7020*/  MUFU.EX2 R172, R172 ;  /* 0x000000ac00ac7308 */ /* 0x000ff00000000800 */
[----:B------:R-:W-:Y:S08]  /*7030*/  MUFU.EX2 R173, R173 ;  /* 0x000000ad00ad7308 */ /* 0x000ff00000000800 */
[----:B------:R-:W-:Y:S08]  /*7040*/  MUFU.EX2 R176, R176 ;  /* 0x000000b000b07308 */ /* 0x000ff00000000800 */
[----:B------:R-:W-:Y:S08]  /*7050*/  MUFU.EX2 R177, R177 ;  /* 0x000000b100b17308 */ /* 0x000ff00000000800 */
[----:B------:R-:W0:Y:S08]  /*7060*/  MUFU.EX2 R197, R197 ;  /* 0x000000c500c57308 */ /* 0x000e300000000800 */
        /* <DEDUP_REMOVED lines=14> */
[----:B------:R-:W-:Y:S01]  /*7150*/  MUFU.EX2 R193, R193 ;  /* 0x000000c100c17308 */ /* 0x000fe20000000800 */
[----:B------:R-:W-:-:S02]  /*7160*/  WARPGROUP.DEPBAR.LE gsb0, 0x0 ;  /* 0x00008000000079c5 */ /* 0x000fc40000010000 */
[----:B-1----:R-:W-:Y:S01]  /*7170*/  F2FP.F16.F32.PACK_AB R152, R167, R156 ;  /* 0x0000009ca798723e */ /* 0x002fe200000000ff */
        /* <DEDUP_REMOVED lines=9> */
[----:B------:R-:W1:Y:S01]  /*7210*/  MUFU.EX2 R163, R163 ;  /* 0x000000a300a37308 */ /* 0x000e620000000800 */
[----:B------:R-:W-:Y:S01]  /*7220*/  FADD.FTZ R160, R160, R167 ;  /* 0x000000a7a0a07221 */ /* 0x000fe20000010000 */
[----:B------:R-:W-:Y:S01]  /*7230*/  FADD.FTZ R210, R210, R209 ;  /* 0x000000d1d2d27221 */ /* 0x000fe20000010000 */
[----:B------:R-:W-:-:S02]  /*7240*/  IMAD.MOV.U32 R209, RZ, RZ, R20 ;  /* 0x000000ffffd17224 */ /* 0x000fc400078e0014 */
[----:B------:R-:W-:Y:S01]  /*7250*/  HGMMA.64x256x16.F32 R24, R152, gdesc[UR8].tnspB, R24, gsb0 ;  /* 0x43e0000898187df0 */ /* 0x000fe20008000818 */
[----:B------:R-:W-:Y:S01]  /*7260*/  UIADD3 UR10, UR4, 0x100, URZ ;  /* 0x00000100040a7890 */ /* 0x000fe2000fffe03f */
[----:B------:R-:W-:Y:S01]  /*7270*/  FADD.FTZ R161, R161, R160 ;  /* 0x000000a0a1a17221 */ /* 0x000fe20000010000 */
[----:B------:R-:W-:Y:S01]  /*7280*/  UMOV UR11, 0x40000040 ;  /* 0x40000040000b7882 */ /* 0x000fe20000000000 */
[----:B------:R-:W-:Y:S01]  /*7290*/  MUFU.EX2 R174, R174 ;  /* 0x000000ae00ae7308 */ /* 0x000fe20000000800 */
[----:B------:R-:W-:Y:S01]  /*72a0*/  FADD.FTZ R213, R213, R210 ;  /* 0x000000d2d5d57221 */ /* 0x000fe20000010000 */
[----:B------:R-:W-:-:S03]  /*72b0*/  IMAD.MOV.U32 R210, RZ, RZ, R21 ;  /* 0x000000ffffd27224 */ /* 0x000fc600078e0015 */
[----:B----4-:R-:W-:-:S03]  /*72c0*/  FADD.FTZ R213, R214, R213 ;  /* 0x000000d5d6d57221 */ /* 0x010fc60000010000 */
[----:B------:R-:W2:Y:S01]  /*72d0*/  MUFU.EX2 R175, R175 ;  /* 0x000000af00af7308 */ /* 0x000ea20000000800 */
[----:B------:R-:W-:Y:S02]  /*72e0*/  WARPGROUP.DEPBAR.LE gsb0, 0x0 ;  /* 0x00008000000079c5 */ /* 0x000fe40000010000 */
[----:B------:R-:W-:Y:S01]  /*72f0*/  F2FP.F16.F32.PACK_AB R152, R165, R164 ;  /* 0x000000a4a598723e */ /* 0x000fe200000000ff */
[----:B------:R-:W-:Y:S01]  /*7300*/  FADD.FTZ R164, R164, R161 ;  /* 0x000000a1a4a47221 */ /* 0x000fe20000010000 */
[C---:B-----5:R-:W-:Y:S01]  /*7310*/  F2FP.F16.F32.PACK_AB R153, R216.reuse, R214 ;  /* 0x000000d6d899723e */ /* 0x060fe200000000ff */
        /* <DEDUP_REMOVED lines=16> */
[C---:B------:R-:W-:Y:S01]  /*7420*/  F2FP.F16.F32.PACK_AB R153, R211.reuse, R197 ;  /* 0x000000c5d399723e */ /* 0x040fe200000000ff */
[----:B------:R-:W-:Y:S01]  /*7430*/  FADD.FTZ R211, R211, R220 ;  /* 0x000000dcd3d37221 */ /* 0x000fe20000010000 */
[----:B------:R-:W-:Y:S01]  /*7440*/  F2FP.F16.F32.PACK_AB R154, R177, R176 ;  /* 0x000000b0b19a723e */ /* 0x000fe200000000ff */
[----:B------:R-:W-:Y:S01]  /*7450*/  FADD.FTZ R173, R173, R172 ;  /* 0x000000acadad7221 */ /* 0x000fe20000010000 */
[C---:B------:R-:W-:Y:S01]  /*7460*/  F2FP.F16.F32.PACK_AB R155, R215.reuse, R212 ;  /* 0x000000d4d79b723e */ /* 0x040fe200000000ff */
[----:B------:R-:W-:Y:S02]  /*7470*/  FADD.FTZ R212, R212, R211 ;  /* 0x000000d3d4d47221 */ /* 0x000fe40000010000 */
[----:B------:R-:W-:Y:S01]  /*7480*/  FADD.FTZ R176, R176, R173 ;  /* 0x000000adb0b07221 */ /* 0x000fe20000010000 */
[----:B------:R-:W-:Y:S01]  /*7490*/  WARPGROUP.ARRIVE ;  /* 0x00000000000079c5 */ /* 0x000fe20000000000 */
[----:B------:R-:W-:-:S02]  /*74a0*/  FADD.FTZ R212, R215, R212 ;  /* 0x000000d4d7d47221 */ /* 0x000fc40000010000 */
[----:B------:R-:W-:-:S10]  /*74b0*/  FADD.FTZ R177, R177, R176 ;  /* 0x000000b0b1b17221 */ /* 0x000fd40000010000 */
        /* <DEDUP_REMOVED lines=23> */
[----:B-1----:R-:W-:Y:S01]  /*7630*/  F2FP.F16.F32.PACK_AB R153, R163, R162 ;  /* 0x000000a2a399723e */ /* 0x002fe200000000ff */
        /* <DEDUP_REMOVED lines=14> */
.L_x_4371:
[----:B------:R-:W-:-:S13]  /*7720*/  ISETP.GE.AND P1, PT, R13, RZ, PT ;  /* 0x000000ff0d00720c */ /* 0x000fda0003f26270 */
[----:B------:R-:W-:Y:S05]  /*7730*/  @!P1 BRA `(.L_x_4381) ;  /* 0x0000002800489947 */ /* 0x000fea0003800000 */
[----:B------:R-:W-:Y:S01]  /*7740*/  IMAD.MOV.U32 R209, RZ, RZ, R21 ;  /* 0x000000ffffd17224 */ /* 0x000fe200078e0015 */
[----:B------:R-:W-:Y:S01]  /*7750*/  ULDC UR4, c[0x0][0xad0] ;  /* 0x0002b40000047ab9 */ /* 0x000fe20000000800 */
[----:B------:R-:W-:-:S07]  /*7760*/  IMAD.MOV.U32 R208, RZ, RZ, R20 ;  /* 0x000000ffffd07224 */ /* 0x000fce00078e0014 */
.L_x_4390:
[----:B------:R-:W-:-:S04]  /*7770*/  UIADD3 UR36, UR36, 0x1, URZ ;  /* 0x0000000124247890 */ /* 0x000fc8000fffe03f */
[----:B------:R-:W-:-:S04]  /*7780*/  UISETP.NE.AND UP0, UPT, UR36, 0x2, UPT ;  /* 0x000000022400788c */ /* 0x000fc8000bf05270 */
[----:B------:R-:W-:Y:S02]  /*7790*/  USEL UR5, URZ, 0x1, UP0 ;  /* 0x000000013f057887 */ /* 0x000fe40008000000 */
[----:B------:R-:W-:Y:S02]  /*77a0*/  USEL UR36, UR36, URZ, UP0 ;  /* 0x0000003f24247287 */ /* 0x000fe40008000000 */
[----:B------:R-:W-:Y:S01]  /*77b0*/  ULOP3.LUT UR37, UR37, UR5, URZ, 0x3c, !UPT ;  /* 0x0000000525257292 */ /* 0x000fe2000f8e3c3f */
[----:B-1----:R-:W-:Y:S11]  /*77c0*/  @!P0 BRA `(.L_x_4382) ;  /* 0x0000000000048947 */ /* 0x002ff60003800000 */
[----:B------:R-:W-:Y:S01]  /*77d0*/  BPT.TRAP 0x1 ;  /* 0x000000040000795c */ /* 0x000fe20000300000 */
.L_x_4382:
        /* <DEDUP_REMOVED lines=9> */
.L_x_4383:
[----:B--2---:R-:W-:Y:S05]  /*7870*/  @P1 BRA `(.L_x_4384) ;  /* 0x0000000000081947 */ /* 0x004fea0003800000 */
[----:B------:R-:W2:Y:S02]  /*7880*/  SYNCS.PHASECHK.TRANS64.TRYWAIT P1, [UR5+0x32430], R20 ;  /* 0x03243014ff0075a7 */ /* 0x000ea40008020145 */
[----:B--2---:R-:W-:Y:S05]  /*7890*/  @!P1 BRA `(.L_x_4385) ;  /* 0x000000b000f09947 */ /* 0x004fea0003800000 */
.L_x_4384:
[----:B------:R-:W-:Y:S01]  /*78a0*/  R2UR UR52, R22 ;  /* 0x00000000163472ca */ /* 0x000fe200000e0000 */
[----:B------:R-:W-:Y:S01]  /*78b0*/  UIMAD UR6, UR36, 0x300, UR60 ;  /* 0x00000300240678a4 */ /* 0x000fe2000f8e023c */
[----:B------:R-:W-:Y:S01]  /*78c0*/  R2UR UR53, R23 ;  /* 0x00000000173572ca */ /* 0x000fe200000e0000 */
[----:B0-----:R-:W-:Y:S01]  /*78d0*/  WARPGROUP.ARRIVE ;  /* 0x00000000000079c5 */ /* 0x001fe20000000000 */
        /* <DEDUP_REMOVED lines=27> */
.L_x_4386:
[----:B------:R0:W3:Y:S01]  /*7a90*/  SYNCS.PHASECHK.TRANS64.TRYWAIT P1, [UR5+0x32450], R20 ;  /* 0x03245014ff0075a7 */ /* 0x0000e20008020145 */
[----:B------:R-:W-:Y:S05]  /*7aa0*/  @!P0 BRA `(.L_x_4387) ;  /* 0x0000000000048947 */ /* 0x000fea0003800000 */
[----:B------:R-:W-:Y:S01]  /*7ab0*/  BPT.TRAP 0x1 ;  /* 0x000000040000795c */ /* 0x000fe20000300000 */
.L_x_4387:
[----:B---3--:R-:W-:Y:S05]  /*7ac0*/  @P1 BRA `(.L_x_4388) ;  /* 0x0000000000081947 */ /* 0x008fea0003800000 */
[----:B------:R-:W3:Y:S02]  /*7ad0*/  SYNCS.PHASECHK.TRANS64.TRYWAIT P1, [UR5+0x32450], R20 ;  /* 0x03245014ff0075a7 */ /* 0x000ee40008020145 */
[----:B---3--:R-:W-:Y:S05]  /*7ae0*/  @!P1 BRA `(.L_x_4389) ;  /* 0x000000b000749947 */ /* 0x008fea0003800000 */
.L_x_4388:
        /* <DEDUP_REMOVED lines=10> */
[C---:B------:R-:W-:Y:S01]  /*7b90*/  ISETP.GT.AND P1, PT, R13.reuse, RZ, PT ;  /* 0x000000ff0d00720c */ /* 0x040fe20003f24270 */
[----:B------:R-:W-:Y:S01]  /*7ba0*/  UMOV UR15, 0x40000040 ;  /* 0x40000040000f7882 */ /* 0x000fe20000000000 */
[----:B------:R-:W-:Y:S01]  /*7bb0*/  UIADD3 UR18, UR6, 0x306, URZ ;  /* 0x0000030606127890 */ /* 0x000fe2000fffe03f */
[----:B------:R-:W-:Y:S01]  /*7bc0*/  VIADD R13, R13, 0xffffffff ;  /* 0xffffffff0d0d7836 */ /* 0x000fe20000000000 */
        /* <DEDUP_REMOVED lines=85> */
[----:B--2---:R-:W-:Y:S01]  /*8120*/  FMUL.FTZ R21, R152, UR4 ;  /* 0x0000000498157c20 */ /* 0x004fe20008410000 */
        /* <DEDUP_REMOVED lines=30> */
[----:B01----:R-:W-:Y:S01]  /*8310*/  FMNMX.FTZ R20, R152, R185, !PT ;  /* 0x000000b998147209 */ /* 0x003fe20007810000 */
[----:B------:R-:W-:Y:S01]  /*8320*/  FMUL.FTZ R185, R188, UR4 ;  /* 0x00000004bcb97c20 */ /* 0x000fe20008410000 */
[----:B------:R-:W-:Y:S01]  /*8330*/  FMUL.FTZ R176, R179, UR4 ;  /* 0x00000004b3b07c20 */ /* 0x000fe20008410000 */
[----:B------:R-:W-:Y:S01]  /*8340*/  FMUL.FTZ R179, R181, UR4 ;  /* 0x00000004b5b37c20 */ /* 0x000fe20008410000 */
[----:B------:R-:W-:Y:S01]  /*8350*/  FMUL.FTZ R173, R174, UR4 ;  /* 0x00000004aead7c20 */ /* 0x000fe20008410000 */
[----:B------:R-:W-:Y:S01]  /*8360*/  FMUL.FTZ R174, R178, UR4 ;  /* 0x00000004b2ae7c20 */ /* 0x000fe20008410000 */
[----:B------:R-:W-:Y:S01]  /*8370*/  FMUL.FTZ R178, R184, UR4 ;  /* 0x00000004b8b27c20 */ /* 0x000fe20008410000 */
[----:B------:R-:W0:Y:S01]  /*8380*/  MUFU.TANH R156, R156 ;  /* 0x0000009c009c7308 */ /* 0x000e220000002400 */
[----:B---3--:R-:W-:Y:S01]  /*8390*/  FMNMX.FTZ R20, R155, R20, !PT ;  /* 0x000000149b147209 */ /* 0x008fe20007810000 */
        /* <DEDUP_REMOVED lines=41> */
[----:B-1----:R-:W-:Y:S01]  /*8630*/  FMNMX.FTZ R213, R171, R188, !PT ;  /* 0x000000bcabd57209 */ /* 0x002fe20007810000 */
[----:B------:R-:W-:-:S06]  /*8640*/  FMUL.FTZ R188, R193, UR4 ;  /* 0x00000004c1bc7c20 */ /* 0x000fcc0008410000 */
        /* <DEDUP_REMOVED lines=56> */
[----:B-1----:R-:W-:-:S05]  /*89d0*/  FMNMX.FTZ R194, R193, R194, !PT ;  /* 0x000000c2c1c27209 */ /* 0x002fca0007810000 */
[----:B------:R-:W1:Y:S02]  /*89e0*/  SHFL.BFLY PT, R197, R194, 0x2, 0x1f ;  /* 0x0c401f00c2c57f89 */ /* 0x000e6400000e0000 */
[----:B------:R-:W3:Y:S01]  /*89f0*/  MUFU.TANH R212, R212 ;  /* 0x000000d400d47308 */ /* 0x000ee20000002400 */
[----:B--2---:R-:W-:-:S04]  /*8a00*/  FMNMX.FTZ R195, R196, R195, !PT ;  /* 0x000000c3c4c37209 */ /* 0x004fc80007810000 */
[----:B0-----:R-:W-:-:S04]  /*8a10*/  FMNMX.FTZ R195, R198, R195, !PT ;  /* 0x000000c3c6c37209 */ /* 0x001fc80007810000 */
[----:B---3--:R-:W-:-:S05]  /*8a20*/  FMNMX.FTZ R195, R212, R195, !PT ;  /* 0x000000c3d4c37209 */ /* 0x008fca0007810000 */
[----:B------:R-:W0:Y:S01]  /*8a30*/  SHFL.BFLY PT, R214, R195, 0x2, 0x1f ;  /* 0x0c401f00c3d67f89 */ /* 0x000e2200000e0000 */
[----:B-1----:R-:W-:-:S05]  /*8a40*/  FMNMX.FTZ R197, R194, R197, !PT ;  /* 0x000000c5c2c57209 */ /* 0x002fca0007810000 */
[----:B------:R-:W1:Y:S01]  /*8a50*/  SHFL.BFLY PT, R20, R197, 0x1, 0x1f ;  /* 0x0c201f00c5147f89 */ /* 0x000e6200000e0000 */
[----:B0-----:R-:W-:-:S05]  /*8a60*/  FMNMX.FTZ R214, R195, R214, !PT ;  /* 0x000000d6c3d67209 */ /* 0x001fca0007810000 */
[----:B------:R-:W0:Y:S01]  /*8a70*/  SHFL.BFLY PT, R199, R214, 0x1, 0x1f ;  /* 0x0c201f00d6c77f89 */ /* 0x000e2200000e0000 */
[----:B-1----:R-:W-:-:S05]  /*8a80*/  FMNMX.FTZ R20, R197, R20, !PT ;  /* 0x00000014c5147209 */ /* 0x002fca0007810000 */
[C---:B------:R-:W-:Y:S01]  /*8a90*/  FADD.FTZ R194, -R20.reuse, R208 ;  /* 0x000000d014c27221 */ /* 0x040fe20000010100 */
[----:B------:R-:W-:-:S03]  /*8aa0*/  FMUL.FTZ R208, R20, UR6 ;  /* 0x0000000614d07c20 */ /* 0x000fc60008410000 */
[----:B------:R-:W-:Y:S01]  /*8ab0*/  FMUL.FTZ R194, R194, UR6 ;  /* 0x00000006c2c27c20 */ /* 0x000fe20008410000 */
[--C-:B------:R-:W-:Y:S01]  /*8ac0*/  FFMA.FTZ R215, R21, UR6, -R208.reuse ;  /* 0x0000000615d77c23 */ /* 0x100fe200080108d0 */
[--C-:B------:R-:W-:Y:S01]  /*8ad0*/  FFMA.FTZ R197, R152, UR6, -R208.reuse ;  /* 0x0000000698c57c23 */ /* 0x100fe200080108d0 */
[--C-:B------:R-:W-:Y:S01]  /*8ae0*/  FFMA.FTZ R213, R157, UR6, -R208.reuse ;  /* 0x000000069dd57c23 */ /* 0x100fe200080108d0 */
[----:B------:R-:W-:Y:S01]  /*8af0*/  IADD3 R157, -R220, 0xb, RZ ;  /* 0x0000000bdc9d7810 */ /* 0x000fe20007ffe1ff */
        /* <DEDUP_REMOVED lines=9> */
[----:B0-----:R-:W-:Y:S01]  /*8b90*/  FMNMX.FTZ R21, R214, R199, !PT ;  /* 0x000000c7d6157209 */ /* 0x001fe20007810000 */
[----:B-1----:R-:W-:Y:S01]  /*8ba0*/  IMAD.U32 R215, RZ, RZ, UR5 ;  /* 0x00000005ffd77e24 */ /* 0x002fe2000f8e00ff */
[----:B------:R-:W-:Y:S01]  /*8bb0*/  UIMAD UR5, UR36, 0xc00, UR7 ;  /* 0x00000c00240578a4 */ /* 0x000fe2000f8e0207 */
[--C-:B------:R-:W-:Y:S01]  /*8bc0*/  FFMA.FTZ R169, R169, UR6, -R208.reuse ;  /* 0x00000006a9a97c23 */ /* 0x100fe200080108d0 */
[--C-:B------:R-:W-:Y:S01]  /*8bd0*/  FFMA.FTZ R171, R171, UR6, -R208.reuse ;  /* 0x00000006abab7c23 */ /* 0x100fe200080108d0 */
[C---:B------:R-:W-:Y:S01]  /*8be0*/  FADD.FTZ R152, -R21.reuse, R209 ;  /* 0x000000d115987221 */ /* 0x040fe20000010100 */
[----:B------:R-:W-:Y:S01]  /*8bf0*/  FMUL.FTZ R217, R21, UR6 ;  /* 0x0000000615d97c20 */ /* 0x000fe20008410000 */
[----:B------:R-:W-:Y:S01]  /*8c00*/  MUFU.EX2 R197, R197 ;  /* 0x000000c500c57308 */ /* 0x000fe20000000800 */
[----:B------:R-:W-:Y:S01]  /*8c10*/  FFMA.FTZ R170, R170, UR6, -R208 ;  /* 0x00000006aaaa7c23 */ /* 0x000fe200080108d0 */
[----:B------:R-:W-:Y:S01]  /*8c20*/  FMUL.FTZ R209, R152, UR6 ;  /* 0x0000000698d17c20 */ /* 0x000fe20008410000 */
[----:B------:R-:W-:-:S02]  /*8c30*/  @!P2 VIADD R152, R215, 0x32440 ;  /* 0x00032440d798a836 */ /* 0x000fc40000000000 */
[--C-:B------:R-:W-:Y:S01]  /*8c40*/  FFMA.FTZ R214, R153, UR6, -R217.reuse ;  /* 0x0000000699d67c23 */ /* 0x100fe200080108d9 */
[----:B------:R-:W-:Y:S02]  /*8c50*/  VIADD R153, R220, 0x8 ;  /* 0x00000008dc997836 */ /* 0x000fe40000000000 */
[--C-:B------:R-:W-:Y:S01]  /*8c60*/  FFMA.FTZ R216, R154, UR6, -R217.reuse ;  /* 0x000000069ad87c23 */ /* 0x100fe200080108d9 */
[--C-:B------:R-:W-:Y:S01]  /*8c70*/  FFMA.FTZ R210, R210, UR6, -R217.reuse ;  /* 0x00000006d2d27c23 */ /* 0x100fe200080108d9 */
[----:B------:R-:W-:Y:S01]  /*8c80*/  @!P2 PRMT R152, RZ, 0x654, R152 ;  /* 0x00000654ff98a816 */ /* 0x000fe20000000098 */
[--C-:B------:R-:W-:Y:S01]  /*8c90*/  FFMA.FTZ R211, R211, UR6, -R217.reuse ;  /* 0x00000006d3d37c23 */ /* 0x100fe200080108d9 */
[----:B------:R1:W-:Y:S06]  /*8ca0*/  BAR.ARV R157, 0x100 ;  /* 0x0004009d0000751d */ /* 0x0003ec0000002000 */
[----:B------:R0:W-:Y:S01]  /*8cb0*/  @!P2 SYNCS.ARRIVE.TRANS64.RED.A1T0 RZ, [R152+URZ], RZ ;  /* 0x000000ff98ffa9a7 */ /* 0x0001e2000810043f */
        /* <DEDUP_REMOVED lines=136> */
[----:B0-----:R-:W-:Y:S01]  /*9540*/  F2FP.F16.F32.PACK_AB R152, R197, R195 ;  /* 0x000000c3c598723e */ /* 0x001fe200000000ff */
[----:B------:R-:W-:Y:S01]  /*9550*/  UMOV UR10, UR5 ;  /* 0x00000005000a7c82 */ /* 0x000fe20008000000 */
[----:B--2---:R-:W-:Y:S01]  /*9560*/  F2FP.F16.F32.PACK_AB R154, R213, R199 ;  /* 0x000000c7d59a723e */ /* 0x004fe200000000ff */
[--C-:B------:R-:W-:Y:S01]  /*9570*/  FFMA.FTZ R159, R159, UR6, -R217.reuse ;  /* 0x000000069f9f7c23 */ /* 0x100fe200080108d9 */
[----:B----4-:R-:W-:Y:S01]  /*9580*/  F2FP.F16.F32.PACK_AB R153, R216, R214 ;  /* 0x000000d6d899723e */ /* 0x010fe200000000ff */
[--C-:B------:R-:W-:Y:S01]  /*9590*/  FFMA.FTZ R160, R160, UR6, -R217.reuse ;  /* 0x00000006a0a07c23 */ /* 0x100fe200080108d9 */
[----:B-----5:R-:W-:Y:S01]  /*95a0*/  F2FP.F16.F32.PACK_AB R155, R211, R210 ;  /* 0x000000d2d39b723e */ /* 0x020fe200000000ff */
[--C-:B------:R-:W-:Y:S01]  /*95b0*/  FFMA.FTZ R165, R165, UR6, -R217.reuse ;  /* 0x00000006a5a57c23 */ /* 0x100fe200080108d9 */
[--C-:B------:R-:W-:Y:S01]  /*95c0*/  FFMA.FTZ R167, R167, UR6, -R217.reuse ;  /* 0x00000006a7a77c23 */ /* 0x100fe200080108d9 */
[----:B------:R-:W0:Y:S01]  /*95d0*/  MUFU.EX2 R156, R156 ;  /* 0x0000009c009c7308 */ /* 0x000e220000000800 */
[----:B------:R-:W-:Y:S01]  /*95e0*/  WARPGROUP.ARRIVE ;  /* 0x00000000000079c5 */ /* 0x000fe20000000000 */
[--C-:B------:R-:W-:Y:S01]  /*95f0*/  FFMA.FTZ R166, R166, UR6, -R217.reuse ;  /* 0x00000006a6a67c23 */ /* 0x100fe200080108d9 */
[--C-:B------:R-:W-:Y:S01]  /*9600*/  FFMA.FTZ R168, R168, UR6, -R217.reuse ;  /* 0x00000006a8a87c23 */ /* 0x100fe200080108d9 */
[--C-:B------:R-:W-:Y:S01]  /*9610*/  FFMA.FTZ R173, R173, UR6, -R217.reuse ;  /* 0x00000006adad7c23 */ /* 0x100fe200080108d9 */
[--C-:B------:R-:W-:Y:S01]  /*9620*/  FFMA.FTZ R175, R175, UR6, -R217.reuse ;  /* 0x00000006afaf7c23 */ /* 0x100fe200080108d9 */
[--C-:B------:R-:W-:Y:S01]  /*9630*/  FFMA.FTZ R172, R172, UR6, -R208.reuse ;  /* 0x00000006acac7c23 */ /* 0x100fe200080108d0 */
[----:B------:R-:W-:Y:S01]  /*9640*/  HGMMA.64x256x16.F32 R24, R152, gdesc[UR8].tnspB, R24, gsb0 ;  /* 0x43e0000898187df0 */ /* 0x000fe20008000818 */
[----:B------:R-:W2:Y:S01]  /*9650*/  MUFU.EX2 R158, R158 ;  /* 0x0000009e009e7308 */ /* 0x000ea20000000800 */
[----:B------:R-:W-:Y:S01]  /*9660*/  UIADD3 UR10, UR5, 0x80, URZ ;  /* 0x00000080050a7890 */ /* 0x000fe2000fffe03f */
[--C-:B------:R-:W-:Y:S01]  /*9670*/  FFMA.FTZ R177, R177, UR6, -R208.reuse ;  /* 0x00000006b1b17c23 */ /* 0x100fe200080108d0 */
[----:B------:R-:W-:Y:S01]  /*9680*/  UMOV UR11, 0x40000040 ;  /* 0x40000040000b7882 */ /* 0x000fe20000000000 */
        /* <DEDUP_REMOVED lines=12> */
[----:B------:R-:W3:Y:S01]  /*9750*/  MUFU.EX2 R163, R163 ;  /* 0x000000a300a37308 */ /* 0x000ee20000000800 */
[--C-:B------:R-:W-:Y:S01]  /*9760*/  FFMA.FTZ R182, R182, UR6, -R217.reuse ;  /* 0x00000006b6b67c23 */ /* 0x100fe200080108d9 */
        /* <DEDUP_REMOVED lines=10> */
[----:B------:R-:W-:Y:S01]  /*9810*/  FFMA.FTZ R0, R194, R0, R195 ;  /* 0x00000000c2007223 */ /* 0x000fe200000100c3 */
[----:B------:R-:W-:Y:S01]  /*9820*/  FFMA.FTZ R209, R209, R12, R214 ;  /* 0x0000000cd1d17223 */ /* 0x000fe200000100d6 */
[----:B------:R-:W-:-:S02]  /*9830*/  @!P2 VIADD R215, R215, 0x32460 ;  /* 0x00032460d7d7a836 */ /* 0x000fc40000000000 */
[----:B------:R-:W4:Y:S01]  /*9840*/  MUFU.EX2 R160, R160 ;  /* 0x000000a000a07308 */ /* 0x000f220000000800 */
[----:B------:R-:W-:Y:S01]  /*9850*/  FADD.FTZ R0, R197, R0 ;  /* 0x00000000c5007221 */ /* 0x000fe20000010000 */
[----:B------:R-:W-:Y:S01]  /*9860*/  FADD.FTZ R209, R216, R209 ;  /* 0x000000d1d8d17221 */ /* 0x000fe20000010000 */
[----:B------:R-:W-:Y:S01]  /*9870*/  @!P2 PRMT R215, RZ, 0x654, R215 ;  /* 0x00000654ffd7a816 */ /* 0x000fe200000000d7 */
[----:B------:R-:W-:Y:S02]  /*9880*/  IMAD.MOV.U32 R208, RZ, RZ, R20 ;  /* 0x000000ffffd07224 */ /* 0x000fe400078e0014 */
[----:B------:R-:W-:Y:S01]  /*9890*/  FADD.FTZ R0, R199, R0 ;  /* 0x00000000c7007221 */ /* 0x000fe20000010000 */
[----:B------:R-:W-:Y:S01]  /*98a0*/  FADD.FTZ R210, R210, R209 ;  /* 0x000000d1d2d27221 */ /* 0x000fe20000010000 */
[----:B------:R-:W-:Y:S01]  /*98b0*/  IMAD.MOV.U32 R209, RZ, RZ, R21 ;  /* 0x000000ffffd17224 */ /* 0x000fe200078e0015 */
[----:B------:R-:W-:Y:S01]  /*98c0*/  MUFU.EX2 R165, R165 ;  /* 0x000000a500a57308 */ /* 0x000fe20000000800 */
[----:B------:R-:W-:Y:S01]  /*98d0*/  FADD.FTZ R213, R213, R0 ;  /* 0x00000000d5d57221 */ /* 0x000fe20000010000 */
[----:B------:R-:W-:-:S03]  /*98e0*/  FADD.FTZ R210, R211, R210 ;  /* 0x000000d2d3d27221 */ /* 0x000fc60000010000 */
[----:B0-----:R-:W-:-:S03]  /*98f0*/  FADD.FTZ R213, R156, R213 ;  /* 0x000000d59cd57221 */ /* 0x001fc60000010000 */
[----:B------:R-:W0:Y:S08]  /*9900*/  MUFU.EX2 R167, R167 ;  /* 0x000000a700a77308 */ /* 0x000e300000000800 */
[----:B------:R-:W5:Y:S08]  /*9910*/  MUFU.EX2 R162, R162 ;  /* 0x000000a200a27308 */ /* 0x000f700000000800 */
        /* <DEDUP_REMOVED lines=27> */
[----:B--2---:R-:W-:-:S05]  /*9ad0*/  F2FP.F16.F32.PACK_AB R152, R158, R156 ;  /* 0x0000009c9e98723e */ /* 0x004fca00000000ff */
[----:B------:R-:W2:Y:S01]  /*9ae0*/  MUFU.EX2 R193, R193 ;  /* 0x000000c100c17308 */ /* 0x000ea20000000800 */
[----:B---3--:R-:W-:Y:S01]  /*9af0*/  F2FP.F16.F32.PACK_AB R154, R163, R161 ;  /* 0x000000a1a39a723e */ /* 0x008fe200000000ff */
[----:B------:R-:W-:Y:S01]  /*9b00*/  FADD.FTZ R158, R158, R213 ;  /* 0x000000d59e9e7221 */ /* 0x000fe20000010000 */
[C---:B----4-:R-:W-:Y:S01]  /*9b10*/  F2FP.F16.F32.PACK_AB R153, R160.reuse, R159 ;  /* 0x0000009fa099723e */ /* 0x050fe200000000ff */
[----:B------:R-:W-:Y:S01]  /*9b20*/  FADD.FTZ R159, R159, R210 ;  /* 0x000000d29f9f7221 */ /* 0x000fe20000010000 */
[----:B0-----:R-:W-:Y:S01]  /*9b30*/  F2FP.F16.F32.PACK_AB R155, R167, R165 ;  /* 0x000000a5a79b723e */ /* 0x001fe200000000ff */
        /* <DEDUP_REMOVED lines=8> */
[----:B------:R-:W0:Y:S01]  /*9bc0*/  MUFU.EX2 R223, R223 ;  /* 0x000000df00df7308 */ /* 0x000e220000000800 */
[----:B------:R-:W-:Y:S01]  /*9bd0*/  UMOV UR11, 0x40000040 ;  /* 0x40000040000b7882 */ /* 0x000fe20000000000 */
[----:B------:R-:W-:Y:S01]  /*9be0*/  FADD.FTZ R167, R167, R160 ;  /* 0x000000a0a7a77221 */ /* 0x000fe20000010000 */
[----:B-----5:R-:W-:-:S03]  /*9bf0*/  FADD.FTZ R163, R162, R163 ;  /* 0x000000a3a2a37221 */ /* 0x020fc60000010000 */
[----:B-1----:R-:W-:Y:S02]  /*9c00*/  FADD.FTZ R167, R166, R167 ;  /* 0x000000a7a6a77221 */ /* 0x002fe40000010000 */
[----:B------:R-:W-:Y:S08]  /*9c10*/  MUFU.EX2 R192, R192 ;  /* 0x000000c000c07308 */ /* 0x000ff00000000800 */
[----:B------:R-:W1:Y:S01]  /*9c20*/  MUFU.EX2 R217, R217 ;  /* 0x000000d900d97308 */ /* 0x000e620000000800 */
[----:B------:R-:W-:-:S02]  /*9c30*/  WARPGROUP.DEPBAR.LE gsb0, 0x0 ;  /* 0x00008000000079c5 */ /* 0x000fc40000010000 */
[C---:B------:R-:W-:Y:S01]  /*9c40*/  F2FP.F16.F32.PACK_AB R152, R164.reuse, R162 ;  /* 0x000000a2a498723e */ /* 0x040fe200000000ff */
[----:B------:R-:W-:Y:S01]  /*9c50*/  FADD.FTZ R164, R164, R163 ;  /* 0x000000a3a4a47221 */ /* 0x000fe20000010000 */
[----:B------:R-:W-:Y:S02]  /*9c60*/  F2FP.F16.F32.PACK_AB R154, R171, R169 ;  /* 0x000000a9ab9a723e */ /* 0x000fe400000000ff */
[C---:B------:R-:W-:Y:S01]  /*9c70*/  F2FP.F16.F32.PACK_AB R153, R168.reuse, R166 ;  /* 0x000000a6a899723e */ /* 0x040fe200000000ff */
[----:B------:R-:W-:Y:S01]  /*9c80*/  FADD.FTZ R168, R168, R167 ;  /* 0x000000a7a8a87221 */ /* 0x000fe20000010000 */
[----:B------:R-:W-:Y:S01]  /*9c90*/  F2FP.F16.F32.PACK_AB R155, R175, R173 ;  /* 0x000000adaf9b723e */ /* 0x000fe200000000ff */
[----:B------:R-:W-:Y:S02]  /*9ca0*/  FADD.FTZ R164, R169, R164 ;  /* 0x000000a4a9a47221 */ /* 0x000fe40000010000 */
[----:B------:R-:W-:Y:S01]  /*9cb0*/  FADD.FTZ R168, R173, R168 ;  /* 0x000000a8ada87221 */ /* 0x000fe20000010000 */
[----:B------:R-:W-:Y:S01]  /*9cc0*/  WARPGROUP.ARRIVE ;  /* 0x00000000000079c5 */ /* 0x000fe20000000000 */
[----:B------:R-:W-:-:S02]  /*9cd0*/  FADD.FTZ R171, R171, R164 ;  /* 0x000000a4abab7221 */ /* 0x000fc40000010000 */
[----:B------:R-:W-:Y:S02]  /*9ce0*/  FADD.FTZ R175, R175, R168 ;  /* 0x000000a8afaf7221 */ /* 0x000fe40000010000 */
[----:B------:R-:W-:Y:S01]  /*9cf0*/  FADD.FTZ R171, R170, R171 ;  /* 0x000000abaaab7221 */ /* 0x000fe20000010000 */
[----:B------:R-:W-:Y:S01]  /*9d00*/  HGMMA.64x256x16.F32 R24, R152, gdesc[UR8].tnspB, R24, gsb0 ;  /* 0x43e0000898187df0 */ /* 0x000fe20008000818 */
[----:B------:R-:W-:Y:S01]  /*9d10*/  UIADD3 UR10, UR5, 0x180, URZ ;  /* 0x00000180050a7890 */ /* 0x000fe2000fffe03f */
[----:B------:R-:W-:Y:S01]  /*9d20*/  FADD.FTZ R175, R174, R175 ;  /* 0x000000afaeaf7221 */ /* 0x000fe20000010000 */
[----:B------:R-:W-:Y:S01]  /*9d30*/  UMOV UR11, 0x40000040 ;  /* 0x40000040000b7882 */ /* 0x000fe20000000000 */
[----:B------:R-:W-:Y:S02]  /*9d40*/  WARPGROUP.DEPBAR.LE gsb0, 0x0 ;  /* 0x00008000000079c5 */ /* 0x000fe40000010000 */
[C---:B------:R-:W-:Y:S01]  /*9d50*/  F2FP.F16.F32.PACK_AB R152, R172.reuse, R170 ;  /* 0x000000aaac98723e */ /* 0x040fe200000000ff */
[----:B------:R-:W-:Y:S01]  /*9d60*/  FADD.FTZ R172, R172, R171 ;  /* 0x000000abacac7221 */ /* 0x000fe20000010000 */
[----:B------:R-:W-:-:S02]  /*9d70*/  F2FP.F16.F32.PACK_AB R154, R179, R177 ;  /* 0x000000b1b39a723e */ /* 0x000fc400000000ff */
[C---:B------:R-:W-:Y:S01]  /*9d80*/  F2FP.F16.F32.PACK_AB R153, R176.reuse, R174 ;  /* 0x000000aeb099723e */ /* 0x040fe200000000ff */
[----:B------:R-:W-:Y:S01]  /*9d90*/  FADD.FTZ R176, R176, R175 ;  /* 0x000000afb0b07221 */ /* 0x000fe20000010000 */
[----:B------:R-:W-:Y:S01]  /*9da0*/  F2FP.F16.F32.PACK_AB R155, R183, R181 ;  /* 0x000000b5b79b723e */ /* 0x000fe200000000ff */
[----:B------:R-:W-:Y:S02]  /*9db0*/  FADD.FTZ R172, R177, R172 ;  /* 0x000000acb1ac7221 */ /* 0x000fe40000010000 */
[----:B------:R-:W-:Y:S01]  /*9dc0*/  FADD.FTZ R176, R181, R176 ;  /* 0x000000b0b5b07221 */ /* 0x000fe20000010000 */
[----:B------:R-:W-:Y:S01]  /*9dd0*/  WARPGROUP.ARRIVE ;  /* 0x00000000000079c5 */ /* 0x000fe20000000000 */
[----:B------:R-:W-:Y:S02]  /*9de0*/  FADD.FTZ R179, R179, R172 ;  /* 0x000000acb3b37221 */ /* 0x000fe40000010000 */
[----:B------:R-:W-:-:S09]  /*9df0*/  FADD.FTZ R183, R183, R176 ;  /* 0x000000b0b7b77221 */ /* 0x000fd20000010000 */
[----:B------:R-:W-:Y:S01]  /*9e00*/  HGMMA.64x256x16.F32 R24, R152, gdesc[UR8].tnspB, R24, gsb0 ;  /* 0x43e0000898187df0 */ /* 0x000fe20008000818 */
[----:B------:R-:W-:Y:S01]  /*9e10*/  UIADD3 UR10, UR5, 0x200, URZ ;  /* 0x00000200050a7890 */ /* 0x000fe2000fffe03f */
[----:B------:R-:W-:Y:S01]  /*9e20*/  UMOV UR11, 0x40000040 ;  /* 0x40000040000b7882 */ /* 0x000fe20000000000 */
[----:B------:R-:W-:Y:S02]  /*9e30*/  WARPGROUP.DEPBAR.LE gsb0, 0x0 ;  /* 0x00008000000079c5 */ /* 0x000fe40000010000 */
[----:B------:R-:W-:Y:S01]  /*9e40*/  F2FP.F16.F32.PACK_AB R152, R221, R178 ;  /* 0x000000b2dd98723e */ /* 0x000fe200000000ff */
        /* <DEDUP_REMOVED lines=13> */
[----:B------:R-:W-:Y:S01]  /*9f20*/  FADD.FTZ R189, R189, R184 ;  /* 0x000000b8bdbd7221 */ /* 0x000fe20000010000 */
[----:B------:R-:W-:Y:S01]  /*9f30*/  UMOV UR11, 0x40000040 ;  /* 0x40000040000b7882 */ /* 0x000fe20000000000 */
[----:B------:R-:W-:Y:S02]  /*9f40*/  WARPGROUP.DEPBAR.LE gsb0, 0x0 ;  /* 0x00008000000079c5 */ /* 0x000fe40000010000 */
[----:B------:R-:W-:Y:S01]  /*9f50*/  F2FP.F16.F32.PACK_AB R152, R191, R186 ;  /* 0x000000babf98723e */ /* 0x000fe200000000ff */
[----:B------:R-:W-:Y:S01]  /*9f60*/  FADD.FTZ R186, R186, R185 ;  /* 0x000000b9baba7221 */ /* 0x000fe20000010000 */
[----:B--2---:R-:W-:Y:S02]  /*9f70*/  F2FP.F16.F32.PACK_AB R154, R193, R188 ;  /* 0x000000bcc19a723e */ /* 0x004fe400000000ff */
[----:B0-----:R-:W-:Y:S01]  /*9f80*/  F2FP.F16.F32.PACK_AB R153, R223, R190 ;  /* 0x000000bedf99723e */ /* 0x001fe200000000ff */
[----:B------:R-:W-:Y:S01]  /*9f90*/  FADD.FTZ R190, R190, R189 ;  /* 0x000000bdbebe7221 */ /* 0x000fe20000010000 */
[----:B-1----:R-:W-:Y:S01]  /*9fa0*/  F2FP.F16.F32.PACK_AB R155, R217, R192 ;  /* 0x000000c0d99b723e */ /* 0x002fe200000000ff */
[----:B------:R-:W-:-:S02]  /*9fb0*/  FADD.FTZ R191, R191, R186 ;  /* 0x000000babfbf7221 */ /* 0x000fc40000010000 */
[----:B------:R-:W-:Y:S01]  /*9fc0*/  FADD.FTZ R223, R223, R190 ;  /* 0x000000bedfdf7221 */ /* 0x000fe20000010000 */
[----:B------:R-:W-:Y:S01]  /*9fd0*/  WARPGROUP.ARRIVE ;  /* 0x00000000000079c5 */ /* 0x000fe20000000000 */
[----:B------:R-:W-:Y:S02]  /*9fe0*/  FADD.FTZ R0, R188, R191 ;  /* 0x000000bfbc007221 */ /* 0x000fe40000010000 */
[----:B------:R-:W-:Y:S02]  /*9ff0*/  FADD.FTZ R12, R192, R223 ;  /* 0x000000dfc00c7221 */ /* 0x000fe40000010000 */
[----:B------:R-:W-:-:S07]  /*a000*/  FADD.FTZ R0, R193, R0 ;  /* 0x00000000c1007221 */ /* 0x000fce0000010000 */
[----:B------:R-:W-:Y:S01]  /*a010*/  HGMMA.64x256x16.F32 R24, R152, gdesc[UR8].tnspB, R24, gsb0 ;  /* 0x43e0000898187df0 */ /* 0x000fe20008000818 */
[----:B------:R-:W-:Y:S02]  /*a020*/  FADD.FTZ R12, R217, R12 ;  /* 0x0000000cd90c7221 */ /* 0x000fe40000010000 */
[----:B------:R-:W-:Y:S02]  /*a030*/  WARPGROUP.DEPBAR.LE gsb0, 0x0 ;  /* 0x00008000000079c5 */ /* 0x000fe40000010000 */
[----:B------:R1:W-:Y:S01]  /*a040*/  @!P2 SYNCS.ARRIVE.TRANS64.RED.A1T0 RZ, [R215+URZ], RZ ;  /* 0x000000ffd7ffa9a7 */ /* 0x0003e2000810043f */
[----:B------:R-:W-:Y:S05]  /*a050*/  @P1 BRA `(.L_x_4390) ;  /* 0xffffffd400c41947 */ /* 0x000fea000383ffff */
.L_x_4381:
[----:B------:R-:W2:Y:S01]  /*a060*/  SHFL.BFLY PT, R3, R0, 0x2, 0x1f ;  /* 0x0c401f0000037f89 */ /* 0x000ea200000e0000 */
[----:B------:R-:W-:Y:S01]  /*a070*/  IMAD.MOV.U32 R4, RZ, RZ, RZ ;  /* 0x000000ffff047224 */ /* 0x000fe200078e00ff */
[----:B------:R-:W-:Y:S01]  /*a080*/  R2UR UR4, R224 ;  /* 0x00000000e00472ca */ /* 0x000fe200000e0000 */
[----:B------:R-:W-:Y:S01]  /*a090*/  UIADD3 UR36, UR36, 0x1, URZ ;  /* 0x0000000124247890 */ /* 0x000fe2000fffe03f */
[----:B------:R-:W3:Y:S01]  /*a0a0*/  SHFL.BFLY PT, R5, R12, 0x2, 0x1f ;  /* 0x0c401f000c057f89 */ /* 0x000ee200000e0000 */
[----:B------:R-:W-:Y:S01]  /*a0b0*/  IMAD.U32 R9, RZ, RZ, UR6 ;  /* 0x00000006ff097e24 */ /* 0x000fe2000f8e00ff */
[----:B------:R4:W-:Y:S06]  /*a0c0*/  BAR.ARV R157, 0x100 ;  /* 0x0004009d0000751d */ /* 0x0009ec0000002000 */
[----:B------:R-:W-:-:S02]  /*a0d0*/  UISETP.NE.AND UP0, UPT, UR36, 0x2, UPT ;  /* 0x000000022400788c */ /* 0x000fc4000bf05270 */
[----:B------:R-:W-:Y:S06]  /*a0e0*/  BAR.ARV 0x8, 0x180 ;  /* 0x0206000000007b1d */ /* 0x000fec0000002000 */
[----:B------:R-:W-:Y:S01]  /*a0f0*/  UIADD3 UR4, UR4, 0x1, URZ ;  /* 0x0000000104047890 */ /* 0x000fe2000fffe03f */
[----:B------:R-:W-:Y:S01]  /*a100*/  PLOP3.LUT P0, PT, PT, PT, PT, 0x8, 0x0 ;  /* 0x000000000000781c */ /* 0x000fe20003f0e170 */
[----:B--2---:R-:W-:Y:S01]  /*a110*/  FADD.FTZ R3, R3, R0 ;  /* 0x0000000003037221 */ /* 0x004fe20000010000 */
[----:B------:R-:W-:Y:S01]  /*a120*/  IMAD.MOV.U32 R0, RZ, RZ, RZ ;  /* 0x000000ffff007224 */ /* 0x000fe200078e00ff */
[----:B------:R-:W-:Y:S01]  /*a130*/  USEL UR36, UR36, URZ, UP0 ;  /* 0x0000003f24247287 */ /* 0x000fe20008000000 */
[----:B---3--:R-:W-:-:S02]  /*a140*/  FADD.FTZ R5, R5, R12 ;  /* 0x0000000c05057221 */ /* 0x008fc40000010000 */
[----:B------:R-:W2:Y:S01]  /*a150*/  SHFL.BFLY PT, R2, R3, 0x1, 0x1f ;  /* 0x0c201f0003027f89 */ /* 0x000ea200000e0000 */
[----:B------:R-:W-:Y:S01]  /*a160*/  IMAD.U32 R224, RZ, RZ, UR4 ;  /* 0x00000004ffe07e24 */ /* 0x000fe2000f8e00ff */
[----:B------:R-:W-:-:S04]  /*a170*/  USEL UR4, URZ, 0x1, UP0 ;  /* 0x000000013f047887 */ /* 0x000fc80008000000 */
[----:B------:R-:W-:Y:S01]  /*a180*/  ULOP3.LUT UR37, UR37, UR4, URZ, 0x3c, !UPT ;  /* 0x0000000425257292 */ /* 0x000fe2000f8e3c3f */
[----:B--2---:R-:W-:Y:S01]  /*a190*/  FADD.FTZ R7, R3, R2 ;  /* 0x0000000203077221 */ /* 0x004fe20000010000 */
[----:B------:R-:W-:Y:S01]  /*a1a0*/  IMAD.MOV.U32 R3, RZ, RZ, -0x800000 ;  /* 0xff800000ff037424 */ /* 0x000fe200078e00ff */
[----:B------:R-:W2:Y:S03]  /*a1b0*/  SHFL.BFLY PT, R2, R5, 0x1, 0x1f ;  /* 0x0c201f0005027f89 */ /* 0x000ea600000e0000 */
[----:B------:R-:W-:-:S13]  /*a1c0*/  FSETP.NE.FTZ.AND P1, PT, R7, RZ, PT ;  /* 0x000000ff0700720b */ /* 0x000fda0003f35000 */
[----:B------:R-:W3:Y:S01]  /*a1d0*/  @P1 MUFU.RCP R4, R7 ;  /* 0x0000000700041308 */ /* 0x000ee20000001000 */
[----:B--2---:R-:W-:Y:S01]  /*a1e0*/  FADD.FTZ R6, R5, R2 ;  /* 0x0000000205067221 */ /* 0x004fe20000010000 */
[----:B------:R-:W-:Y:S02]  /*a1f0*/  IMAD.U32 R5, RZ, RZ, UR6 ;  /* 0x00000006ff057e24 */ /* 0x000fe4000f8e00ff */
[----:B------:R-:W-:Y:S02]  /*a200*/  IMAD.MOV.U32 R2, RZ, RZ, -0x800000 ;  /* 0xff800000ff027424 */ /* 0x000fe400078e00ff */
[----:B------:R-:W-:Y:S01]  /*a210*/  FSETP.NE.FTZ.AND P2, PT, R6, RZ, PT ;  /* 0x000000ff0600720b */ /* 0x000fe20003f55000 */
[----:B------:R-:W-:Y:S01]  /*a220*/  @P1 FMUL.FTZ R5, R5, 0.69314718246459960938 ;  /* 0x3f31721805051820 */ /* 0x000fe20000410000 */
        /* <DEDUP_REMOVED lines=64> */
[----:B------:R-:W0:Y:S01]  /*a630*/  @P2 MUFU.RCP R0, R6 ;  /* 0x0000000600002308 */ /* 0x000e220000001000 */
[----:B------:R-:W-:-:S07]  /*a640*/  @P2 FMUL.FTZ R9, R9, 0.69314718246459960938 ;  /* 0x3f31721809092820 */ /* 0x000fce0000410000 */
[----:B------:R-:W2:Y:S08]  /*a650*/  @P1 MUFU.LG2 R4, R7 ;  /* 0x0000000700041308 */ /* 0x000eb00000000c00 */
[----:B------:R-:W3:Y:S01]  /*a660*/  @P2 MUFU.LG2 R6, R6 ;  /* 0x0000000600062308 */ /* 0x000ee20000000c00 */
        /* <DEDUP_REMOVED lines=67> */
[----:B----4-:R-:W-:-:S07]  /*aaa0*/  @P2 FFMA.FTZ R2, R9, R21, R6 ;  /* 0x0000001509022223 */ /* 0x010fce0000010006 */
.L_x_4359:
        /* <DEDUP_REMOVED lines=10> */
[----:B------:R-:W2:Y:S01]  /*ab50*/  LDC R195, c[0x0][0xce8] ;  /* 0x00033a00ffc37b82 */ /* 0x000ea20000000800 */
[----:B------:R-:W-:Y:S01]  /*ab60*/  F2FP.F16.F32.PACK_AB R24, R25, R24 ;  /* 0x000000181918723e */ /* 0x000fe200000000ff */
[----:B------:R-:W-:Y:S01]  /*ab70*/  ULDC.64 UR8, c[0x0][0xc90] ;  /* 0x0003240000087ab9 */ /* 0x000fe20000000a00 */
[----:B------:R-:W-:Y:S01]  /*ab80*/  F2FP.F16.F32.PACK_AB R25, R40, R26 ;  /* 0x0000001a2819723e */ /* 0x000fe200000000ff */
[----:B------:R-:W-:Y:S01]  /*ab90*/  ULDC.64 UR14, c[0x0][0x208] ;  /* 0x00008200000e7ab9 */ /* 0x000fe20000000a00 */
[----:B------:R-:W-:Y:S02]  /*aba0*/  F2FP.F16.F32.PACK_AB R26, R29, R28 ;  /* 0x0000001c1d1a723e */ /* 0x000fe400000000ff */
[----:B------:R-:W-:Y:S02]  /*abb0*/  F2FP.F16.F32.PACK_AB R27, R27, R30 ;  /* 0x0000001e1b1b723e */ /* 0x000fe400000000ff */
[----:B------:R-:W-:-:S02]  /*abc0*/  R2UR UR11, R207 ;  /* 0x00000000cf0b72ca */ /* 0x000fc400000e0000 */
[----:B------:R-:W-:Y:S02]  /*abd0*/  R2UR UR13, R218 ;  /* 0x00000000da0d72ca */ /* 0x000fe400000e0000 */
[----:B------:R-:W-:Y:S02]  /*abe0*/  F2FP.F16.F32.PACK_AB R32, R33, R32 ;  /* 0x000000202120723e */ /* 0x000fe400000000ff */
[----:B------:R-:W-:Y:S02]  /*abf0*/  F2FP.F16.F32.PACK_AB R33, R35, R34 ;  /* 0x000000222321723e */ /* 0x000fe400000000ff */
[----:B------:R-:W-:Y:S01]  /*ac00*/  F2FP.F16.F32.PACK_AB R34, R37, R172 ;  /* 0x000000ac2522723e */ /* 0x000fe200000000ff */
[----:B------:R-:W-:Y:S01]  /*ac10*/  VIADD R37, R201, UR38 ;  /* 0x00000026c9257c36 */ /* 0x000fe20008000000 */
[----:B------:R-:W-:Y:S02]  /*ac20*/  F2FP.F16.F32.PACK_AB R35, R39, R38 ;  /* 0x000000262723723e */ /* 0x000fe400000000ff */
[----:B------:R-:W-:Y:S01]  /*ac30*/  F2FP.F16.F32.PACK_AB R136, R137, R136 ;  /* 0x000000888988723e */ /* 0x000fe200000000ff */
[----:B------:R-:W-:Y:S01]  /*ac40*/  USHF.R.S32.HI UR10, URZ, 0x1f, UR11 ;  /* 0x0000001f3f0a7899 */ /* 0x000fe2000801140b */
[----:B------:R-:W-:Y:S01]  /*ac50*/  F2FP.F16.F32.PACK_AB R137, R166, R120 ;  /* 0x00000078a689723e */ /* 0x000fe200000000ff */
[----:B------:R-:W-:Y:S01]  /*ac60*/  UIMAD.WIDE.U32 UR6, UR11, UR8, URZ ;  /* 0x000000080b0672a5 */ /* 0x000fe2000f8e003f */
[----:B------:R-:W-:Y:S01]  /*ac70*/  F2FP.F16.F32.PACK_AB R169, R170, R169 ;  /* 0x000000a9aaa9723e */ /* 0x000fe200000000ff */
[----:B------:R-:W-:Y:S01]  /*ac80*/  UIMAD UR5, UR10, UR8, URZ ;  /* 0x000000080a0572a4 */ /* 0x000fe2000f8e023f */
[----:B------:R-:W-:Y:S01]  /*ac90*/  F2FP.F16.F32.PACK_AB R170, R149, R148 ;  /* 0x0000009495aa723e */ /* 0x000fe200000000ff */
[----:B------:R-:W-:Y:S01]  /*aca0*/  USHF.R.S32.HI UR12, URZ, 0x1f, UR13 ;  /* 0x0000001f3f0c7899 */ /* 0x000fe2000801140d */
[----:B------:R-:W-:Y:S01]  /*acb0*/  F2FP.F16.F32.PACK_AB R171, R0, R171 ;  /* 0x000000ab00ab723e */ /* 0x000fe200000000ff */
[----:B------:R-:W-:Y:S01]  /*acc0*/  UIMAD UR5, UR11, UR9, UR5 ;  /* 0x000000090b0572a4 */ /* 0x000fe2000f8e0205 */
[----:B------:R-:W-:-:S02]  /*acd0*/  MOV R162, R194 ;  /* 0x000000c200a27202 */ /* 0x000fc40000000f00 */
[----:B0-----:R-:W-:Y:S01]  /*ace0*/  MOV R163, R5 ;  /* 0x0000000500a37202 */ /* 0x001fe20000000f00 */
[----:B------:R-:W-:Y:S01]  /*acf0*/  IMAD R5, R219, 0x40, R200 ;  /* 0x00000040db057824 */ /* 0x000fe200078e02c8 */
[----:B------:R-:W-:Y:S01]  /*ad00*/  ULDC.64 UR8, c[0x0][0xc98] ;  /* 0x0003260000087ab9 */ /* 0x000fe20000000a00 */
[----:B------:R-:W-:Y:S01]  /*ad10*/  UIADD3 UR7, UR7, UR5, URZ ;  /* 0x0000000507077290 */ /* 0x000fe2000fffe03f */
[--C-:B------:R-:W-:Y:S01]  /*ad20*/  IMAD.WIDE R16, R228, 0x2, R162.reuse ;  /* 0x00000002e4107825 */ /* 0x100fe200078e02a2 */
[----:B------:R-:W-:Y:S02]  /*ad30*/  UIMAD UR5, UR12, UR8, URZ ;  /* 0x000000080c0572a4 */ /* 0x000fe4000f8e023f */
[----:B------:R-:W-:Y:S01]  /*ad40*/  UIMAD.WIDE.U32 UR6, UR13, UR8, UR6 ;  /* 0x000000080d0672a5 */ /* 0x000fe2000f8e0006 */
[----:B------:R-:W-:Y:S01]  /*ad50*/  IMAD.WIDE R162, R5, 0x2, R162 ;  /* 0x0000000205a27825 */ /* 0x000fe200078e02a2 */
[C---:B------:R-:W-:Y:S01]  /*ad60*/  IADD3 R23, P0, R16.reuse, 0x8060, RZ ;  /* 0x0000806010177810 */ /* 0x040fe20007f1e0ff */
[----:B------:R-:W-:Y:S01]  /*ad70*/  UIMAD UR5, UR13, UR9, UR5 ;  /* 0x000000090d0572a4 */ /* 0x000fe2000f8e0205 */
[----:B------:R-:W-:-:S02]  /*ad80*/  IADD3 R7, P3, R16, 0xc060, RZ ;  /* 0x0000c06010077810 */ /* 0x000fc40007f7e0ff */
[----:B------:R-:W-:Y:S01]  /*ad90*/  LOP3.LUT R14, R23, 0x380, RZ, 0xc0, !PT ;  /* 0x00000380170e7812 */ /* 0x000fe200078ec0ff */
[--C-:B------:R-:W-:Y:S01]  /*ada0*/  IMAD.X R15, RZ, RZ, R17.reuse, P0 ;  /* 0x000000ffff0f7224 */ /* 0x100fe200000e0611 */
[----:B------:R-:W-:Y:S01]  /*adb0*/  IADD3 R110, P2, R16, 0x8040, RZ ;  /* 0x00008040106e7810 */ /* 0x000fe20007f5e0ff */
[--C-:B------:R-:W-:Y:S01]  /*adc0*/  IMAD.X R5, RZ, RZ, R17.reuse, P3 ;  /* 0x000000ffff057224 */ /* 0x100fe200018e0611 */
[----:B------:R-:W-:Y:S01]  /*add0*/  SHF.R.U64 R14, R14, 0x3, RZ ;  /* 0x000000030e0e7819 */ /* 0x000fe200000012ff */
[----:B------:R-:W-:Y:S01]  /*ade0*/  ULDC.64 UR8, c[0x0][0xbe8] ;  /* 0x0002fa0000087ab9 */ /* 0x000fe20000000a00 */
[C---:B------:R-:W-:Y:S01]  /*adf0*/  IADD3 R106, P3, R16.reuse, 0x8020, RZ ;  /* 0x00008020106a7810 */ /* 0x040fe20007f7e0ff */
[--C-:B------:R-:W-:Y:S01]  /*ae00*/  IMAD.X R143, RZ, RZ, R17.reuse, P2 ;  /* 0x000000ffff8f7224 */ /* 0x100fe200010e0611 */
[----:B------:R-:W-:Y:S02]  /*ae10*/  LOP3.LUT R4, R7, 0x380, RZ, 0xc0, !PT ;  /* 0x0000038007047812 */ /* 0x000fe400078ec0ff */
[----:B------:R-:W-:Y:S01]  /*ae20*/  IADD3 R12, P2, R16, 0x4000, RZ ;  /* 0x00004000100c7810 */ /* 0x000fe20007f5e0ff */
[----:B------:R-:W-:Y:S01]  /*ae30*/  IMAD.X R147, RZ, RZ, R17, P3 ;  /* 0x000000ffff937224 */ /* 0x000fe200018e0611 */
[----:B------:R-:W-:-:S02]  /*ae40*/  LOP3.LUT R14, R14, R23, RZ, 0x3c, !PT ;  /* 0x000000170e0e7212 */ /* 0x000fc400078e3cff */
[----:B------:R-:W-:Y:S01]  /*ae50*/  LOP3.LUT R23, R106, 0x380, RZ, 0xc0, !PT ;  /* 0x000003806a177812 */ /* 0x000fe200078ec0ff */
[--C-:B------:R-:W-:Y:S01]  /*ae60*/  IMAD.X R13, RZ, RZ, R17.reuse, P2 ;  /* 0x000000ffff0d7224 */ /* 0x100fe200010e0611 */
[----:B------:R-:W-:Y:S02]  /*ae70*/  SHF.R.U64 R4, R4, 0x3, RZ ;  /* 0x0000000304047819 */ /* 0x000fe400000012ff */
[C---:B------:R-:W-:Y:S02]  /*ae80*/  IADD3 R103, P4, R16.reuse, 0xc040, RZ ;  /* 0x0000c04010677810 */ /* 0x040fe40007f9e0ff */
[C---:B------:R-:W-:Y:S02]  /*ae90*/  IADD3 R99, P5, R16.reuse, 0xc020, RZ ;  /* 0x0000c02010637810 */ /* 0x040fe40007fbe0ff */
[C---:B------:R-:W-:Y:S02]  /*aea0*/  IADD3 R31, P6, R16.reuse, 0xc000, RZ ;  /* 0x0000c000101f7810 */ /* 0x040fe40007fde0ff */
[C---:B------:R-:W-:Y:S01]  /*aeb0*/  IADD3 R19, P1, R16.reuse, 0x20, RZ ;  /* 0x0000002010137810 */ /* 0x040fe20007f3e0ff */
[--C-:B------:R-:W-:Y:S01]  /*aec0*/  IMAD.X R9, RZ, RZ, R17.reuse, P5 ;  /* 0x000000ffff097224 */ /* 0x100fe200028e0611 */
[----:B------:R-:W-:Y:S01]  /*aed0*/  SHF.R.U64 R23, R23, 0x3, RZ ;  /* 0x0000000317177819 */ /* 0x000fe200000012ff */
[--C-:B------:R-:W-:Y:S01]  /*aee0*/  IMAD.X R11, RZ, RZ, R17.reuse, P6 ;  /* 0x000000ffff0b7224 */ /* 0x100fe200030e0611 */
[----:B------:R-:W-:Y:S01]  /*aef0*/  LOP3.LUT R165, R16, 0x380, RZ, 0xc0, !PT ;  /* 0x0000038010a57812 */ /* 0x000fe200078ec0ff */
[----:B------:R-:W-:Y:S01]  /*af00*/  IMAD.X R139, RZ, RZ, R17, P1 ;  /* 0x000000ffff8b7224 */ /* 0x000fe200008e0611 */
[----:B------:R-:W-:-:S02]  /*af10*/  IADD3 R107, P2, R162, 0x7000, RZ ;  /* 0x00007000a26b7810 */ /* 0x000fc40007f5e0ff */
[----:B------:R-:W-:Y:S01]  /*af20*/  LOP3.LUT R4, R4, R7, RZ, 0x3c, !PT ;  /* 0x0000000704047212 */ /* 0x000fe200078e3cff */
[--C-:B------:R-:W-:Y:S01]  /*af30*/  IMAD.X R7, RZ, RZ, R17.reuse, P4 ;  /* 0x000000ffff077224 */ /* 0x100fe200020e0611 */
[----:B------:R-:W-:Y:S02]  /*af40*/  LOP3.LUT R146, R23, R106, RZ, 0x3c, !PT ;  /* 0x0000006a17927212 */ /* 0x000fe400078e3cff */
        /* <DEDUP_REMOVED lines=12> */
[----:B------:R-:W-:Y:S01]  /*b010*/  LOP3.LUT R106, R107, 0x380, RZ, 0xc0, !PT ;  /* 0x000003806b6a7812 */ /* 0x000fe200078ec0ff */
[--C-:B------:R-:W-:Y:S01]  /*b020*/  IMAD.X R161, RZ, RZ, R17.reuse, P3 ;  /* 0x000000ffffa17224 */ /* 0x100fe200018e0611 */
[----:B------:R-:W-:Y:S01]  /*b030*/  LOP3.LUT R164, R165, R16, RZ, 0x3c, !PT ;  /* 0x00000010a5a47212 */ /* 0x000fe200078e3cff */
[----:B------:R-:W-:Y:S01]  /*b040*/  IMAD.MOV.U32 R165, RZ, RZ, R17 ;  /* 0x000000ffffa57224 */ /* 0x000fe200078e0011 */
[----:B------:R-:W-:-:S02]  /*b050*/  SHF.R.U64 R106, R106, 0x3, RZ ;  /* 0x000000036a6a7819 */ /* 0x000fc400000012ff */
[----:B------:R-:W-:Y:S02]  /*b060*/  LOP3.LUT R17, R102, 0x380, RZ, 0xc0, !PT ;  /* 0x0000038066117812 */ /* 0x000fe400078ec0ff */
[----:B------:R-:W-:Y:S01]  /*b070*/  LOP3.LUT R106, R106, R107, RZ, 0x3c, !PT ;  /* 0x0000006b6a6a7212 */ /* 0x000fe200078e3cff */
[----:B------:R-:W-:Y:S01]  /*b080*/  IMAD.X R107, RZ, RZ, R163, P2 ;  /* 0x000000ffff6b7224 */ /* 0x000fe200010e06a3 */
[----:B------:R-:W-:Y:S02]  /*b090*/  LOP3.LUT R16, R19, 0x380, RZ, 0xc0, !PT ;  /* 0x0000038013107812 */ /* 0x000fe400078ec0ff */
[----:B------:R-:W-:Y:S02]  /*b0a0*/  SHF.R.U64 R17, R17, 0x3, RZ ;  /* 0x0000000311117819 */ /* 0x000fe400000012ff */
[----:B------:R-:W-:Y:S02]  /*b0b0*/  IADD3 R135, P2, R162, 0xe000, RZ ;  /* 0x0000e000a2877810 */ /* 0x000fe40007f5e0ff */
[----:B------:R-:W-:-:S02]  /*b0c0*/  SHF.R.U64 R16, R16, 0x3, RZ ;  /* 0x0000000310107819 */ /* 0x000fc400000012ff */
[----:B------:R-:W-:Y:S02]  /*b0d0*/  LOP3.LUT R150, R17, R102, RZ, 0x3c, !PT ;  /* 0x0000006611967212 */ /* 0x000fe400078e3cff */
[----:B------:R-:W-:Y:S02]  /*b0e0*/  LOP3.LUT R134, R135, 0x380, RZ, 0xc0, !PT ;  /* 0x0000038087867812 */ /* 0x000fe400078ec0ff */
[----:B------:R-:W-:Y:S02]  /*b0f0*/  LOP3.LUT R17, R20, 0x380, RZ, 0xc0, !PT ;  /* 0x0000038014117812 */ /* 0x000fe400078ec0ff */
[----:B------:R-:W-:Y:S02]  /*b100*/  LOP3.LUT R138, R16, R19, RZ, 0x3c, !PT ;  /* 0x00000013108a7212 */ /* 0x000fe400078e3cff */
[----:B------:R-:W-:Y:S02]  /*b110*/  LOP3.LUT R23, R98, 0x380, RZ, 0xc0, !PT ;  /* 0x0000038062177812 */ /* 0x000fe400078ec0ff */
[----:B------:R-:W-:-:S02]  /*b120*/  LOP3.LUT R16, R21, 0x380, RZ, 0xc0, !PT ;  /* 0x0000038015107812 */ /* 0x000fc400078ec0ff */
[----:B------:R-:W-:Y:S02]  /*b130*/  SHF.R.U64 R134, R134, 0x3, RZ ;  /* 0x0000000386867819 */ /* 0x000fe400000012ff */
[----:B------:R-:W-:Y:S02]  /*b140*/  SHF.R.U64 R17, R17, 0x3, RZ ;  /* 0x0000000311117819 */ /* 0x000fe400000012ff */
[----:B------:R-:W-:Y:S02]  /*b150*/  LOP3.LUT R19, R22, 0x380, RZ, 0xc0, !PT ;  /* 0x0000038016137812 */ /* 0x000fe400078ec0ff */
[----:B------:R-:W-:Y:S02]  /*b160*/  SHF.R.U64 R23, R23, 0x3, RZ ;  /* 0x0000000317177819 */ /* 0x000fe400000012ff */
[----:B------:R-:W-:Y:S02]  /*b170*/  SHF.R.U64 R16, R16, 0x3, RZ ;  /* 0x0000000310107819 */ /* 0x000fe400000012ff */
[----:B------:R-:W-:Y:S01]  /*b180*/  LOP3.LUT R134, R134, R135, RZ, 0x3c, !PT ;  /* 0x0000008786867212 */ /* 0x000fe200078e3cff */
[----:B------:R-:W-:Y:S01]  /*b190*/  IMAD.X R135, RZ, RZ, R163, P2 ;  /* 0x000000ffff877224 */ /* 0x000fe200010e06a3 */
[----:B------:R-:W-:-:S02]  /*b1a0*/  LOP3.LUT R158, R17, R20, RZ, 0x3c, !PT ;  /* 0x00000014119e7212 */ /* 0x000fc400078e3cff */
[----:B------:R-:W-:Y:S02]  /*b1b0*/  LOP3.LUT R10, R31, 0x380, RZ, 0xc0, !PT ;  /* 0x000003801f0a7812 */ /* 0x000fe400078ec0ff */
[----:B------:R-:W-:Y:S02]  /*b1c0*/  IADD3 R17, P3, R162, 0x1000, RZ ;  /* 0x00001000a2117810 */ /* 0x000fe40007f7e0ff */
[----:B--2---:R-:W-:Y:S02]  /*b1d0*/  ISETP.NE.AND P2, PT, R195, 0x1, PT ;  /* 0x00000001c300780c */ /* 0x004fe40003f45270 */
[----:B------:R-:W-:Y:S02]  /*b1e0*/  SHF.R.U64 R19, R19, 0x3, RZ ;  /* 0x0000000313137819 */ /* 0x000fe400000012ff */
[----:B------:R-:W-:Y:S02]  /*b1f0*/  LOP3.LUT R152, R23, R98, RZ, 0x3c, !PT ;  /* 0x0000006217987212 */ /* 0x000fe400078e3cff */
[----:B------:R-:W-:-:S02]  /*b200*/  LOP3.LUT R154, R16, R21, RZ, 0x3c, !PT ;  /* 0x00000015109a7212 */ /* 0x000fc400078e3cff */
[----:B------:R-:W-:Y:S02]  /*b210*/  LOP3.LUT R6, R103, 0x380, RZ, 0xc0, !PT ;  /* 0x0000038067067812 */ /* 0x000fe400078ec0ff */
[----:B------:R-:W-:Y:S02]  /*b220*/  LOP3.LUT R8, R99, 0x380, RZ, 0xc0, !PT ;  /* 0x0000038063087812 */ /* 0x000fe400078ec0ff */
[----:B------:R-:W-:Y:S02]  /*b230*/  IADD3 R20, P4, R162, 0x2000, RZ ;  /* 0x00002000a2147810 */ /* 0x000fe40007f9e0ff */
[----:B------:R-:W-:Y:S02]  /*b240*/  LOP3.LUT R23, R12, 0x380, RZ, 0xc0, !PT ;  /* 0x000003800c177812 */ /* 0x000fe400078ec0ff */
[----:B------:R-:W-:Y:S02]  /*b250*/  LOP3.LUT R21, R18, 0x380, RZ, 0xc0, !PT ;  /* 0x0000038012157812 */ /* 0x000fe400078ec0ff */
[----:B------:R-:W-:-:S02]  /*b260*/  SHF.R.U64 R10, R10, 0x3, RZ ;  /* 0x000000030a0a7819 */ /* 0x000fc400000012ff */
[----:B------:R-:W-:Y:S02]  /*b270*/  LOP3.LUT R16, R17, 0x380, RZ, 0xc0, !PT ;  /* 0x0000038011107812 */ /* 0x000fe400078ec0ff */
[----:B------:R-:W-:Y:S02]  /*b280*/  LOP3.LUT R156, R19, R22, RZ, 0x3c, !PT ;  /* 0x00000016139c7212 */ /* 0x000fe400078e3cff */
[----:B------:R-:W-:Y:S02]  /*b290*/  SHF.R.U64 R6, R6, 0x3, RZ ;  /* 0x0000000306067819 */ /* 0x000fe400000012ff */
[----:B------:R-:W-:Y:S02]  /*b2a0*/  SHF.R.U64 R8, R8, 0x3, RZ ;  /* 0x0000000308087819 */ /* 0x000fe400000012ff */
[----:B------:R-:W-:Y:S02]  /*b2b0*/  LOP3.LUT R19, R20, 0x380, RZ, 0xc0, !PT ;  /* 0x0000038014137812 */ /* 0x000fe400078ec0ff */
[----:B------:R-:W-:-:S02]  /*b2c0*/  SHF.R.U64 R23, R23, 0x3, RZ ;  /* 0x0000000317177819 */ /* 0x000fc400000012ff */
[----:B------:R-:W-:Y:S02]  /*b2d0*/  SHF.R.U64 R21, R21, 0x3, RZ ;  /* 0x0000000315157819 */ /* 0x000fe400000012ff */
[----:B------:R-:W-:Y:S01]  /*b2e0*/  MOV R196, R164 ;  /* 0x000000a400c47202 */ /* 0x000fe20000000f00 */
[----:B------:R-:W-:Y:S01]  /*b2f0*/  BAR.SYNC.DEFER_BLOCKING 0x1, 0x100 ;  /* 0x0044000000007b1d */ /* 0x000fe20000010000 */
[----:B------:R-:W-:Y:S02]  /*b300*/  LOP3.LUT R10, R10, R31, RZ, 0x3c, !PT ;  /* 0x0000001f0a0a7212 */ /* 0x000fe400078e3cff */
[----:B------:R-:W-:Y:S02]  /*b310*/  SHF.R.U64 R16, R16, 0x3, RZ ;  /* 0x0000000310107819 */ /* 0x000fe400000012ff */
[----:B------:R-:W-:Y:S02]  /*b320*/  LOP3.LUT R31, R110, 0x380, RZ, 0xc0, !PT ;  /* 0x000003806e1f7812 */ /* 0x000fe400078ec0ff */
[----:B------:R-:W-:-:S02]  /*b330*/  LOP3.LUT R6, R6, R103, RZ, 0x3c, !PT ;  /* 0x0000006706067212 */ /* 0x000fc400078e3cff */
[----:B------:R-:W-:Y:S02]  /*b340*/  LOP3.LUT R8, R8, R99, RZ, 0x3c, !PT ;  /* 0x0000006308087212 */ /* 0x000fe400078e3cff */
[----:B------:R-:W-:Y:S02]  /*b350*/  SHF.R.U64 R19, R19, 0x3, RZ ;  /* 0x0000000313137819 */ /* 0x000fe400000012ff */
[----:B------:R-:W-:Y:S02]  /*b360*/  LOP3.LUT R12, R23, R12, RZ, 0x3c, !PT ;  /* 0x0000000c170c7212 */ /* 0x000fe400078e3cff */
[----:B------:R-:W-:Y:S02]  /*b370*/  LOP3.LUT R160, R21, R18, RZ, 0x3c, !PT ;  /* 0x0000001215a07212 */ /* 0x000fe400078e3cff */
[----:B------:R-:W-:Y:S01]  /*b380*/  LOP3.LUT R16, R16, R17, RZ, 0x3c, !PT ;  /* 0x0000001110107212 */ /* 0x000fe200078e3cff */
[----:B------:R-:W-:Y:S01]  /*b390*/  IMAD.X R17, RZ, RZ, R163, P3 ;  /* 0x000000ffff117224 */ /* 0x000fe200018e06a3 */
[----:B------:R-:W-:-:S02]  /*b3a0*/  IADD3 R21, P5, R162, 0x3000, RZ ;  /* 0x00003000a2157810 */ /* 0x000fc40007fbe0ff */
[C---:B------:R-:W-:Y:S02]  /*b3b0*/  IADD3 R23, P6, R162.reuse, 0x4000, RZ ;  /* 0x00004000a2177810 */ /* 0x040fe40007fde0ff */
[C---:B------:R-:W-:Y:S01]  /*b3c0*/  IADD3 R99, P0, R162.reuse, 0x5000, RZ ;  /* 0x00005000a2637810 */ /* 0x040fe20007f1e0ff */
[----:B------:R0:W-:Y:S01]  /*b3d0*/  STSM.16.M88.4 [R196], R24 ;  /* 0x00000018c4007844 */ /* 0x0001e20000000200 */
[C---:B------:R-:W-:Y:S02]  /*b3e0*/  IADD3 R103, P1, R162.reuse, 0x6000, RZ ;  /* 0x00006000a2677810 */ /* 0x040fe40007f3e0ff */
[----:B------:R-:W-:Y:S02]  /*b3f0*/  SHF.R.U64 R31, R31, 0x3, RZ ;  /* 0x000000031f1f7819 */ /* 0x000fe400000012ff */
[----:B------:R-:W-:Y:S02]  /*b400*/  IADD3 R111, P3, R162, 0x8000, RZ ;  /* 0x00008000a26f7810 */ /* 0x000fe40007f7e0ff */
[----:B------:R-:W-:Y:S01]  /*b410*/  LOP3.LUT R18, R19, R20, RZ, 0x3c, !PT ;  /* 0x0000001413127212 */ /* 0x000fe200078e3cff */
[----:B------:R-:W-:Y:S01]  /*b420*/  IMAD.X R19, RZ, RZ, R163, P4 ;  /* 0x000000ffff137224 */ /* 0x000fe200020e06a3 */
[----:B------:R-:W-:-:S02]  /*b430*/  LOP3.LUT R20, R21, 0x380, RZ, 0xc0, !PT ;  /* 0x0000038015147812 */ /* 0x000fc400078ec0ff */
[----:B------:R-:W-:Y:S02]  /*b440*/  LOP3.LUT R22, R23, 0x380, RZ, 0xc0, !PT ;  /* 0x0000038017167812 */ /* 0x000fe400078ec0ff */
[----:B------:R-:W-:Y:S02]  /*b450*/  LOP3.LUT R98, R99, 0x380, RZ, 0xc0, !PT ;  /* 0x0000038063627812 */ /* 0x000fe400078ec0ff */
[----:B------:R-:W-:Y:S01]  /*b460*/  LOP3.LUT R102, R103, 0x380, RZ, 0xc0, !PT ;  /* 0x0000038067667812 */ /* 0x000fe200078ec0ff */
[----:B0-----:R-:W0:Y:S01]  /*b470*/  @P2 LDC R24, c[0x0][0xcec] ;  /* 0x00033b00ff182b82 */ /* 0x001e220000000800 */
[----:B------:R-:W-:Y:S02]  /*b480*/  LOP3.LUT R142, R31, R110, RZ, 0x3c, !PT ;  /* 0x0000006e1f8e7212 */ /* 0x000fe400078e3cff */
[----:B------:R-:W-:Y:S02]  /*b490*/  LOP3.LUT R110, R111, 0x380, RZ, 0xc0, !PT ;  /* 0x000003806f6e7812 */ /* 0x000fe400078ec0ff */
[----:B------:R-:W-:-:S02]  /*b4a0*/  SHF.R.U64 R20, R20, 0x3, RZ ;  /* 0x0000000314147819 */ /* 0x000fc400000012ff */
[----:B------:R-:W-:Y:S01]  /*b4b0*/  SHF.R.U64 R22, R22, 0x3, RZ ;  /* 0x0000000316167819 */ /* 0x000fe200000012ff */
[----:B------:R-:W2:Y:S01]  /*b4c0*/  @P2 LDC R27, c[0x0][0xcf0] ;  /* 0x00033c00ff1b2b82 */ /* 0x000ea20000000800 */
        /* <DEDUP_REMOVED lines=11> */
[C---:B------:R-:W-:Y:S01]  /*b580*/  IADD3 R115, P4, R162.reuse, 0x9000, RZ ;  /* 0x00009000a2737810 */ /* 0x040fe20007f9e0ff */
[----:B0-----:R-:W-:Y:S01]  /*b590*/  @P2 IMAD.HI.U32 R24, R37, R24, RZ ;  /* 0x0000001825182227 */ /* 0x001fe200078e00ff */
[----:B------:R-:W-:-:S02]  /*b5a0*/  IADD3 R119, P5, R162, 0xa000, RZ ;  /* 0x0000a000a2777810 */ /* 0x000fc40007fbe0ff */
[----:B------:R-:W-:Y:S01]  /*b5b0*/  LOP3.LUT R110, R110, R111, RZ, 0x3c, !PT ;  /* 0x0000006f6e6e7212 */ /* 0x000fe200078e3cff */
[----:B------:R-:W-:Y:S01]  /*b5c0*/  IMAD.X R111, RZ, RZ, R163, P3 ;  /* 0x000000ffff6f7224 */ /* 0x000fe200018e06a3 */
[C---:B------:R-:W-:Y:S02]  /*b5d0*/  IADD3 R123, P6, R162.reuse, 0xb000, RZ ;  /* 0x0000b000a27b7810 */ /* 0x040fe40007fde0ff */
[C---:B------:R-:W-:Y:S02]  /*b5e0*/  IADD3 R127, P0, R162.reuse, 0xc000, RZ ;  /* 0x0000c000a27f7810 */ /* 0x040fe40007f1e0ff */
[C---:B------:R-:W-:Y:S02]  /*b5f0*/  IADD3 R131, P1, R162.reuse, 0xd000, RZ ;  /* 0x0000d000a2837810 */ /* 0x040fe40007f3e0ff */
[----:B------:R-:W-:Y:S02]  /*b600*/  IADD3 R165, P3, R162, 0xf000, RZ ;  /* 0x0000f000a2a57810 */ /* 0x000fe40007f7e0ff */
[----:B------:R-:W-:-:S02]  /*b610*/  LOP3.LUT R114, R115, 0x380, RZ, 0xc0, !PT ;  /* 0x0000038073727812 */ /* 0x000fc400078ec0ff */
[----:B------:R-:W-:Y:S01]  /*b620*/  LOP3.LUT R118, R119, 0x380, RZ, 0xc0, !PT ;  /* 0x0000038077767812 */ /* 0x000fe200078ec0ff */
[----:B------:R-:W-:Y:S01]  /*b630*/  IMAD.X R31, RZ, RZ, R163, P3 ;  /* 0x000000ffff1f7224 */ /* 0x000fe200018e06a3 */
[----:B------:R-:W-:Y:S02]  /*b640*/  LOP3.LUT R122, R123, 0x380, RZ, 0xc0, !PT ;  /* 0x000003807b7a7812 */ /* 0x000fe400078ec0ff */
[----:B------:R-:W-:Y:S02]  /*b650*/  LOP3.LUT R126, R127, 0x380, RZ, 0xc0, !PT ;  /* 0x000003807f7e7812 */ /* 0x000fe400078ec0ff */
[----:B------:R-:W-:Y:S02]  /*b660*/  LOP3.LUT R130, R131, 0x380, RZ, 0xc0, !PT ;  /* 0x0000038083827812 */ /* 0x000fe400078ec0ff */
[----:B------:R-:W-:Y:S02]  /*b670*/  LOP3.LUT R29, R162, 0x380, RZ, 0xc0, !PT ;  /* 0x00000380a21d7812 */ /* 0x000fe400078ec0ff */
[----:B------:R-:W-:-:S02]  /*b680*/  LOP3.LUT R30, R165, 0x380, RZ, 0xc0, !PT ;  /* 0x00000380a51e7812 */ /* 0x000fc400078ec0ff */
[----:B------:R-:W-:Y:S02]  /*b690*/  SHF.R.U64 R114, R114, 0x3, RZ ;  /* 0x0000000372727819 */ /* 0x000fe400000012ff */
[----:B------:R-:W-:Y:S02]  /*b6a0*/  SHF.R.U64 R118, R118, 0x3, RZ ;  /* 0x0000000376767819 */ /* 0x000fe400000012ff */
[----:B------:R-:W-:Y:S02]  /*b6b0*/  SHF.R.U64 R122, R122, 0x3, RZ ;  /* 0x000000037a7a7819 */ /* 0x000fe400000012ff */
[----:B------:R-:W-:Y:S02]  /*b6c0*/  SHF.R.U64 R126, R126, 0x3, RZ ;  /* 0x000000037e7e7819 */ /* 0x000fe400000012ff */
[----:B------:R-:W-:Y:S02]  /*b6d0*/  SHF.R.U64 R130, R130, 0x3, RZ ;  /* 0x0000000382827819 */ /* 0x000fe400000012ff */
[----:B------:R-:W-:-:S02]  /*b6e0*/  SHF.R.U64 R29, R29, 0x3, RZ ;  /* 0x000000031d1d7819 */ /* 0x000fc400000012ff */
[----:B------:R-:W-:Y:S02]  /*b6f0*/  MOV R138, R138 ;  /* 0x0000008a008a7202 */ /* 0x000fe40000000f00 */
        /* <DEDUP_REMOVED lines=13> */
[----:B------:R-:W-:Y:S01]  /*b7d0*/  MOV R40, R4 ;  /* 0x0000000400287202 */ /* 0x000fe20000000f00 */
[----:B------:R0:W-:Y:S01]  /*b7e0*/  STSM.16.M88.4 [R138], R32 ;  /* 0x000000208a007844 */ /* 0x0001e20000000200 */
[----:B------:R-:W-:-:S02]  /*b7f0*/  MOV R162, R6 ;  /* 0x0000000600a27202 */ /* 0x000fc40000000f00 */
[----:B------:R-:W-:Y:S02]  /*b800*/  LOP3.LUT R30, R30, R165, RZ, 0x3c, !PT ;  /* 0x000000a51e1e7212 */ /* 0x000fe400078e3cff */
        /* <DEDUP_REMOVED lines=21> */
[----:B--2---:R-:W-:Y:S02]  /*b960*/  @P2 SHF.R.U32.HI R32, RZ, R27, R24 ;  /* 0x0000001bff202219 */ /* 0x004fe40000011618 */
        /* <DEDUP_REMOVED lines=9> */
[----:B---3--:R-:W-:Y:S01]  /*ba00*/  F2FP.F16.F32.PACK_AB R8, R73, R181 ;  /* 0x000000b54908723e */ /* 0x008fe200000000ff */
[----:B------:R-:W-:Y:S01]  /*ba10*/  STSM.16.M88.4 [R158], R4 ;  /* 0x000000049e007844 */ /* 0x000fe20000000200 */
[----:B------:R-:W-:Y:S02]  /*ba20*/  F2FP.F16.F32.PACK_AB R9, R75, R74 ;  /* 0x0000004a4b09723e */ /* 0x000fe400000000ff */
[----:B------:R-:W-:Y:S02]  /*ba30*/  F2FP.F16.F32.PACK_AB R10, R77, R182 ;  /* 0x000000b64d0a723e */ /* 0x000fe400000000ff */
[----:B------:R-:W-:Y:S02]  /*ba40*/  F2FP.F16.F32.PACK_AB R11, R79, R78 ;  /* 0x0000004e4f0b723e */ /* 0x000fe400000000ff */
[----:B------:R-:W-:-:S02]  /*ba50*/  MOV R152, R152 ;  /* 0x0000009800987202 */ /* 0x000fc40000000f00 */
[----:B--2---:R-:W-:Y:S01]  /*ba60*/  F2FP.F16.F32.PACK_AB R12, R81, R183 ;  /* 0x000000b7510c723e */ /* 0x004fe200000000ff */
        /* <DEDUP_REMOVED lines=19> */
[----:B--2---:R-:W-:Y:S01]  /*bba0*/  VIADD R14, R227, UR38 ;  /* 0x00000026e30e7c36 */ /* 0x004fe20008000000 */
        /* <DEDUP_REMOVED lines=14> */
[----:B------:R-:W-:Y:S02]  /*bc90*/  F2FP.F16.F32.PACK_AB R10, R109, R190 ;  /* 0x000000be6d0a723e */ /* 0x000fe400000000ff */
[----:B------:R-:W-:Y:S02]  /*bca0*/  F2FP.F16.F32.PACK_AB R11, R68, R64 ;  /* 0x00000040440b723e */ /* 0x000fe400000000ff */
[----:B0-----:R-:W-:Y:S02]  /*bcb0*/  LEA R24, P3, R12, UR6, 0x2 ;  /* 0x000000060c187c11 */ /* 0x001fe4000f8610ff */
[-C--:B------:R-:W-:Y:S01]  /*bcc0*/  ISETP.GE.OR P1, PT, R14, R41.reuse, P0 ;  /* 0x000000290e00720c */ /* 0x080fe20000726670 */
[----:B------:R0:W-:Y:S01]  /*bcd0*/  STSM.16.M88.4 [R142], R8 ;  /* 0x000000088e007844 */ /* 0x0001e20000000200 */
[----:B------:R-:W-:Y:S01]  /*bce0*/  F2FP.F16.F32.PACK_AB R15, R116, R112 ;  /* 0x00000070740f723e */ /* 0x000fe200000000ff */
[----:B--2---:R-:W-:Y:S01]  /*bcf0*/  VIADD R4, R14, 0x8 ;  /* 0x000000080e047836 */ /* 0x004fe20000000000 */
[----:B------:R-:W-:Y:S01]  /*bd00*/  F2FP.F16.F32.PACK_AB R6, R117, R192 ;  /* 0x000000c07506723e */ /* 0x000fe200000000ff */
[----:B------:R-:W-:Y:S01]  /*bd10*/  IMAD.IADD R5, R13, 0x1, R33 ;  /* 0x000000010d057824 */ /* 0x000fe200078e0221 */
[----:B------:R-:W-:Y:S01]  /*bd20*/  F2FP.F16.F32.PACK_AB R7, R84, R80 ;  /* 0x000000505407723e */ /* 0x000fe200000000ff */
[----:B------:R-:W-:Y:S01]  /*bd30*/  SHFL.IDX PT, R42, R24, RZ, 0x1c1f ;  /* 0x001c1fff182a7589 */ /* 0x000fe200000e0000 */
[----:B------:R-:W-:-:S02]  /*bd40*/  ISETP.GE.OR P0, PT, R4, R41, P0 ;  /* 0x000000290400720c */ /* 0x000fc40000706670 */
[----:B------:R-:W-:Y:S01]  /*bd50*/  LEA.HI.X R25, R12, UR7, R5, 0x2, P3 ;  /* 0x000000070c197c11 */ /* 0x000fe200098f1405 */
[----:B------:R-:W-:Y:S01]  /*bd60*/  SHFL.IDX PT, R44, R24, 0x1, 0x1c1f ;  /* 0x003c1f00182c7f89 */ /* 0x000fe200000e0000 */
[----:B------:R-:W-:Y:S02]  /*bd70*/  F2FP.F16.F32.PACK_AB R4, R113, R191 ;  /* 0x000000bf7104723e */ /* 0x000fe400000000ff */
[----:B------:R-:W-:Y:S01]  /*bd80*/  F2FP.F16.F32.PACK_AB R5, R76, R72 ;  /* 0x000000484c05723e */ /* 0x000fe200000000ff */
[----:B------:R-:W2:Y:S01]  /*bd90*/  SHFL.IDX PT, R43, R25, RZ, 0x1c1f ;  /* 0x001c1fff192b7589 */ /* 0x000ea200000e0000 */
[----:B0-----:R-:W-:Y:S02]  /*bda0*/  F2FP.F16.F32.PACK_AB R8, R121, R193 ;  /* 0x000000c17908723e */ /* 0x001fe400000000ff */
[----:B------:R-:W-:Y:S01]  /*bdb0*/  F2FP.F16.F32.PACK_AB R9, R92, R88 ;  /* 0x000000585c09723e */ /* 0x000fe200000000ff */
[----:B------:R-:W-:Y:S01]  /*bdc0*/  STSM.16.M88.4 [R165], R4 ;  /* 0x00000004a5007844 */ /* 0x000fe20000000200 */
[----:B------:R-:W-:-:S02]  /*bdd0*/  F2FP.F16.F32.PACK_AB R10, R125, R124 ;  /* 0x0000007c7d0a723e */ /* 0x000fc400000000ff */
[----:B------:R-:W-:Y:S01]  /*bde0*/  F2FP.F16.F32.PACK_AB R11, R100, R96 ;  /* 0x00000060640b723e */ /* 0x000fe200000000ff */
[----:B------:R-:W0:Y:S01]  /*bdf0*/  SHFL.IDX PT, R45, R25, 0x1, 0x1c1f ;  /* 0x003c1f00192d7f89 */ /* 0x000e2200000e0000 */
[----:B------:R-:W-:Y:S02]  /*be00*/  F2FP.F16.F32.PACK_AB R12, R129, R128 ;  /* 0x00000080810c723e */ /* 0x000fe400000000ff */
[----:B------:R-:W-:Y:S01]  /*be10*/  F2FP.F16.F32.PACK_AB R13, R108, R104 ;  /* 0x000000686c0d723e */ /* 0x000fe200000000ff */
[----:B------:R-:W-:Y:S01]  /*be20*/  STSM.16.M88.4 [R164], R8 ;  /* 0x00000008a4007844 */ /* 0x000fe20000000200 */
[----:B------:R-:W-:Y:S02]  /*be30*/  F2FP.F16.F32.PACK_AB R14, R133, R132 ;  /* 0x00000084850e723e */ /* 0x000fe400000000ff */
[----:B------:R-:W-:Y:S02]  /*be40*/  F2FP.F16.F32.PACK_AB R138, R141, R140 ;  /* 0x0000008c8d8a723e */ /* 0x000fe400000000ff */
[----:B------:R-:W-:Y:S01]  /*be50*/  F2FP.F16.F32.PACK_AB R139, R168, R167 ;  /* 0x000000a7a88b723e */ /* 0x000fe200000000ff */
[----:B------:R3:W-:Y:S01]  /*be60*/  STSM.16.M88.4 [R163], R12 ;  /* 0x0000000ca3007844 */ /* 0x0007e20000000200 */
[----:B------:R-:W-:-:S03]  /*be70*/  F2FP.F16.F32.PACK_AB R168, R145, R144 ;  /* 0x0000009091a8723e */ /* 0x000fc600000000ff */
[----:B------:R-:W-:Y:S04]  /*be80*/  STSM.16.M88.4 [R162], R136 ;  /* 0x00000088a2007844 */ /* 0x000fe80000000200 */
[----:B------:R-:W-:Y:S01]  /*be90*/  STSM.16.M88.4 [R40], R168 ;  /* 0x000000a828007844 */ /* 0x000fe20000000200 */
[----:B------:R-:W-:Y:S08]  /*bea0*/  BAR.SYNC.DEFER_BLOCKING 0x1, 0x100 ;  /* 0x0044000000007b1d */ /* 0x000ff00000010000 */
[----:B---3--:R-:W3:Y:S01]  /*beb0*/  @P2 LDC R15, c[0x0][0xcf0] ;  /* 0x00033c00ff0f2b82 */ /* 0x008ee20000000800 */
[----:B------:R-:W-:Y:S01]  /*bec0*/  IMAD R0, R206, 0x20, R219 ;  /* 0x00000020ce007824 */ /* 0x000fe200078e02db */
[----:B--2---:R2:W-:Y:S01]  /*bed0*/  @!P1 ST.E desc[UR14][R42.64], R3 ;  /* 0x000000032a009985 */ /* 0x0045e2000c10190e */
[----:B------:R-:W-:-:S02]  /*bee0*/  UIMAD UR5, UR10, UR8, URZ ;  /* 0x000000080a0572a4 */ /* 0x000fc4000f8e023f */
[----:B------:R-:W-:Y:S01]  /*bef0*/  VIADD R14, R0, UR38 ;  /* 0x00000026000e7c36 */ /* 0x000fe20008000000 */
[----:B------:R-:W-:Y:S01]  /*bf00*/  UIMAD.WIDE.U32 UR6, UR11, UR8, URZ ;  /* 0x000000080b0672a5 */ /* 0x000fe2000f8e003f */
[----:B0-----:R0:W-:Y:S01]  /*bf10*/  @!P0 ST.E desc[UR14][R44.64], R2 ;  /* 0x000000022c008985 */ /* 0x0011e2000c10190e */
[----:B--2---:R-:W2:Y:S01]  /*bf20*/  @P2 LDC R3, c[0x0][0xcec] ;  /* 0x00033b00ff032b82 */ /* 0x004ea20000000800 */
[----:B------:R-:W-:Y:S01]  /*bf30*/  UIMAD UR5, UR11, UR9, UR5 ;  /* 0x000000090b0572a4 */ /* 0x000fe2000f8e0205 */
[----:B------:R-:W-:Y:S01]  /*bf40*/  IMAD.MOV.U32 R13, RZ, RZ, R14 ;  /* 0x000000ffff0d7224 */ /* 0x000fe200078e000e */
[----:B------:R-:W5:Y:S01]  /*bf50*/  LD.E.128 R24, desc[UR14][R28.64] ;  /* 0x0000000e1c187980 */ /* 0x000f62000c101d00 */
[----:B------:R-:W-:Y:S01]  /*bf60*/  ULDC.64 UR10, c[0x0][0xbf0] ;  /* 0x0002fc00000a7ab9 */ /* 0x000fe20000000a00 */
[----:B------:R-:W-:Y:S02]  /*bf70*/  UIADD3 UR7, UR7, UR5, URZ ;  /* 0x0000000507077290 */ /* 0x000fe4000fffe03f */
[----:B------:R-:W-:Y:S01]  /*bf80*/  UIMAD UR8, UR12, UR10, URZ ;  /* 0x0000000a0c0872a4 */ /* 0x000fe2000f8e023f */
[----:B------:R-:W5:Y:S01]  /*bf90*/  LD.E.128 R32, desc[UR14][R16.64] ;  /* 0x0000000e10207980 */ /* 0x000f62000c101d00 */
[----:B------:R-:W-:-:S02]  /*bfa0*/  UIMAD.WIDE.U32 UR6, UR13, UR10, UR6 ;  /* 0x0000000a0d0672a5 */ /* 0x000fc4000f8e0006 */
[----:B------:R-:W-:Y:S01]  /*bfb0*/  UIMAD UR5, UR13, UR11, UR8 ;  /* 0x0000000b0d0572a4 */ /* 0x000fe2000f8e0208 */
[----:B------:R-:W5:Y:S02]  /*bfc0*/  LD.E.128 R36, desc[UR14][R18.64] ;  /* 0x0000000e12247980 */ /* 0x000f64000c101d00 */
[----:B------:R-:W-:Y:S02]  /*bfd0*/  ULDC.64 UR8, c[0x0][0xbe0] ;  /* 0x0002f80000087ab9 */ /* 0x000fe40000000a00 */
[----:B------:R4:W5:Y:S04]  /*bfe0*/  LD.E.128 R4, desc[UR14][R20.64] ;  /* 0x0000000e14047980 */ /* 0x000968000c101d00 */
[----:B------:R0:W5:Y:S01]  /*bff0*/  LD.E.128 R8, desc[UR14][R22.64] ;  /* 0x0000000e16087980 */ /* 0x000162000c101d00 */
[----:B--2---:R-:W-:-:S03]  /*c000*/  @P2 IMAD.HI.U32 R0, R14, R3, RZ ;  /* 0x000000030e002227 */ /* 0x004fc600078e00ff */
[----:B------:R-:W5:Y:S02]  /*c010*/  LD.E.128 R96, desc[UR14][R98.64] ;  /* 0x0000000e62607980 */ /* 0x000f64000c101d00 */
[----:B---3--:R-:W-:Y:S01]  /*c020*/  @P2 SHF.R.U32.HI R13, RZ, R15, R0 ;  /* 0x0000000fff0d2219 */ /* 0x008fe20000011600 */
[----:B------:R-:W-:Y:S01]  /*c030*/  UIADD3 UR5, UR7, UR5, URZ ;  /* 0x0000000507057290 */ /* 0x000fe2000fffe03f */
        /* <DEDUP_REMOVED lines=8> */
[----:B0-----:R-:W-:Y:S01]  /*c0c0*/  IMAD.U32 R2, RZ, RZ, UR6 ;  /* 0x00000006ff027e24 */ /* 0x001fe2000f8e00ff */
        /* <DEDUP_REMOVED lines=21> */
[----:B----4-:R-:W-:-:S02]  /*c220*/  VIADD R20, R219, UR38 ;  /* 0x00000026db147c36 */ /* 0x010fc40008000000 */
        /* <DEDUP_REMOVED lines=11> */
[----:B0-----:R0:W2:Y:S01]  /*c2e0*/  SHFL.IDX PT, R16, R18, RZ, 0x181f ;  /* 0x00181fff12107589 */ /* 0x0010a200000e0000 */
[----:B------:R-:W-:-:S02]  /*c2f0*/  PRMT R194, RZ, 0x654, R194 ;  /* 0x00000654ffc27816 */ /* 0x000fc400000000c2 */
[----:B------:R-:W-:Y:S02]  /*c300*/  ISETP.GE.AND P0, PT, R0, R41, PT ;  /* 0x000000290000720c */ /* 0x000fe40003f06270 */
[----:B------:R0:W3:Y:S01]  /*c310*/  SHFL.IDX PT, R0, R19, RZ, 0x181f ;  /* 0x00181fff13007589 */ /* 0x0000e200000e0000 */
[----:B------:R0:W-:Y:S01]  /*c320*/  SYNCS.ARRIVE.TRANS64.RED.A1T0 RZ, [R194+URZ], RZ ;  /* 0x000000ffc2ff79a7 */ /* 0x0001e2000810043f */
[----:B------:R-:W-:Y:S09]  /*c330*/  @P2 BRA `(.L_x_4394) ;  /* 0x0000000000482947 */ /* 0x000ff20003800000 */
[----:B------:R-:W-:Y:S01]  /*c340*/  ULDC UR5, c[0x0][0xbc8] ;  /* 0x0002f20000057ab9 */ /* 0x000fe20000000800 */
[----:B------:R-:W-:Y:S01]  /*c350*/  ULDC.64 UR6, c[0x0][0x208] ;  /* 0x0000820000067ab9 */ /* 0x000fe20000000a00 */
[----:B------:R-:W-:Y:S02]  /*c360*/  ISETP.GE.AND P5, PT, R200, UR5, PT ;  /* 0x00000005c8007c0c */ /* 0x000fe4000bfa6270 */
[----:B------:R-:W-:Y:S02]  /*c370*/  ISETP.GE.AND P4, PT, R204, UR5, PT ;  /* 0x00000005cc007c0c */ /* 0x000fe4000bf86270 */
[----:B------:R-:W-:Y:S02]  /*c380*/  ISETP.GE.AND P3, PT, R203, UR5, PT ;  /* 0x00000005cb007c0c */ /* 0x000fe4000bf66270 */
[----:B------:R-:W-:-:S07]  /*c390*/  ISETP.GE.AND P2, PT, R205, UR5, PT ;  /* 0x00000005cd007c0c */ /* 0x000fce000bf46270 */
[----:B--2---:R-:W-:-:S04]  /*c3a0*/  @!P5 LEA R2, P6, R200, R16, 0x1 ;  /* 0x00000010c802d211 */ /* 0x004fc800078c08ff */
[----:B---3--:R-:W-:Y:S02]  /*c3b0*/  @!P5 LEA.HI.X R3, R200, R0, R233, 0x1, P6 ;  /* 0x00000000c803d211 */ /* 0x008fe400030f0ce9 */
        /* <DEDUP_REMOVED lines=10> */
.L_x_4394:
[----:B------:R-:W-:Y:S05]  /*c460*/  BSYNC B1 ;  /* 0x0000000000017941 */ /* 0x000fea0003800000 */
.L_x_4393:
[----:B---3--:R3:W0:Y:S01]  /*c470*/  SHFL.IDX PT, R0, R19, 0x1, 0x181f ;  /* 0x00381f0013007f89 */ /* 0x00862200000e0000 */
[----:B------:R-:W-:Y:S03]  /*c480*/  BSSY B1, `(.L_x_4395) ;  /* 0x0000015000017945 */ /* 0x000fe60003800000 */
[----:B----4-:R3:W4:Y:S01]  /*c490*/  SHFL.IDX PT, R12, R18, 0x1, 0x181f ;  /* 0x00381f00120c7f89 */ /* 0x01072200000e0000 */
[----:B------:R-:W-:Y:S05]  /*c4a0*/  @P1 BRA `(.L_x_4396) ;  /* 0x0000000000481947 */ /* 0x000fea0003800000 */
[----:B------:R-:W-:Y:S01]  /*c4b0*/  ULDC UR5, c[0x0][0xbc8] ;  /* 0x0002f20000057ab9 */ /* 0x000fe20000000800 */
[----:B------:R-:W-:Y:S01]  /*c4c0*/  ULDC.64 UR6, c[0x0][0x208] ;  /* 0x0000820000067ab9 */ /* 0x000fe20000000a00 */
[----:B------:R-:W-:Y:S02]  /*c4d0*/  ISETP.GE.AND P4, PT, R200, UR5, PT ;  /* 0x00000005c8007c0c */ /* 0x000fe4000bf86270 */
[----:B------:R-:W-:Y:S02]  /*c4e0*/  ISETP.GE.AND P3, PT, R204, UR5, PT ;  /* 0x00000005cc007c0c */ /* 0x000fe4000bf66270 */
[----:B------:R-:W-:Y:S02]  /*c4f0*/  ISETP.GE.AND P2, PT, R203, UR5, PT ;  /* 0x00000005cb007c0c */ /* 0x000fe4000bf46270 */
[----:B------:R-:W-:-:S07]  /*c500*/  ISETP.GE.AND P1, PT, R205, UR5, PT ;  /* 0x00000005cd007c0c */ /* 0x000fce000bf26270 */
[-C--:B----4-:R-:W-:Y:S02]  /*c510*/  @!P4 LEA R2, P6, R200, R12.reuse, 0x1 ;  /* 0x0000000cc802c211 */ /* 0x090fe400078c08ff */
[----:B-----5:R-:W-:Y:S02]  /*c520*/  @!P3 LEA R8, P5, R204, R12, 0x1 ;  /* 0x0000000ccc08b211 */ /* 0x020fe400078a08ff */
        /* <DEDUP_REMOVED lines=10> */
.L_x_4396:
[----:B------:R-:W-:Y:S05]  /*c5d0*/  BSYNC B1 ;  /* 0x0000000000017941 */ /* 0x000fea0003800000 */
.L_x_4395:
[----:B0-----:R0:W0:Y:S01]  /*c5e0*/  SHFL.IDX PT, R0, R19, 0x2, 0x181f ;  /* 0x00581f0013007f89 */ /* 0x00102200000e0000 */
[----:B------:R-:W-:Y:S03]  /*c5f0*/  BSSY B1, `(.L_x_4397) ;  /* 0x0000015000017945 */ /* 0x000fe60003800000 */
[----:B----4-:R4:W0:Y:S01]  /*c600*/  SHFL.IDX PT, R12, R18, 0x2, 0x181f ;  /* 0x00581f00120c7f89 */ /* 0x01082200000e0000 */
[----:B------:R-:W-:Y:S05]  /*c610*/  @P0 BRA `(.L_x_4398) ;  /* 0x0000000000480947 */ /* 0x000fea0003800000 */
[----:B------:R-:W-:Y:S01]  /*c620*/  ULDC UR5, c[0x0][0xbc8] ;  /* 0x0002f20000057ab9 */ /* 0x000fe20000000800 */
[----:B------:R-:W-:Y:S01]  /*c630*/  ULDC.64 UR6, c[0x0][0x208] ;  /* 0x0000820000067ab9 */ /* 0x000fe20000000a00 */
[----:B------:R-:W-:Y:S02]  /*c640*/  ISETP.GE.AND P3, PT, R200, UR5, PT ;  /* 0x00000005c8007c0c */ /* 0x000fe4000bf66270 */
[----:B------:R-:W-:Y:S02]  /*c650*/  ISETP.GE.AND P2, PT, R204, UR5, PT ;  /* 0x00000005cc007c0c */ /* 0x000fe4000bf46270 */
[----:B------:R-:W-:Y:S02]  /*c660*/  ISETP.GE.AND P1, PT, R203, UR5, PT ;  /* 0x00000005cb007c0c */ /* 0x000fe4000bf26270 */
[----:B------:R-:W-:-:S07]  /*c670*/  ISETP.GE.AND P0, PT, R205, UR5, PT ;  /* 0x00000005cd007c0c */ /* 0x000fce000bf06270 */
[-C--:B0-----:R-:W-:Y:S02]  /*c680*/  @!P3 LEA R2, P6, R200, R12.reuse, 0x1 ;  /* 0x0000000cc802b211 */ /* 0x081fe400078c08ff */
[-C--:B-----5:R-:W-:Y:S02]  /*c690*/  @!P2 LEA R8, P5, R204, R12.reuse, 0x1 ;  /* 0x0000000ccc08a211 */ /* 0x0a0fe400078a08ff */
        /* <DEDUP_REMOVED lines=10> */
.L_x_4398:
[----:B------:R-:W-:Y:S05]  /*c740*/  BSYNC B1 ;  /* 0x0000000000017941 */ /* 0x000fea0003800000 */
.L_x_4397:
[----:B0-----:R-:W-:Y:S01]  /*c750*/  VIADD R0, R20, 0x60 ;  /* 0x0000006014007836 */ /* 0x001fe20000000000 */
[----:B---3--:R-:W0:Y:S04]  /*c760*/  SHFL.IDX PT, R19, R19, 0x3, 0x181f ;  /* 0x00781f0013137f89 */ /* 0x008e2800000e0000 */
[----:B------:R-:W-:Y:S01]  /*c770*/  ISETP.GE.AND P0, PT, R0, R41, PT ;  /* 0x000000290000720c */ /* 0x000fe20003f06270 */
[----:B----4-:R-:W3:-:S12]  /*c780*/  SHFL.IDX PT, R18, R18, 0x3, 0x181f ;  /* 0x00781f0012127f89 */ /* 0x010ed800000e0000 */
[----:B------:R-:W-:Y:S05]  /*c790*/  @P0 BRA `(.L_x_4399) ;  /* 0x0000000c00540947 */ /* 0x000fea0003800000 */
[----:B------:R-:W-:Y:S01]  /*c7a0*/  ULDC UR5, c[0x0][0xbc8] ;  /* 0x0002f20000057ab9 */ /* 0x000fe20000000800 */
[----:B------:R-:W-:Y:S01]  /*c7b0*/  ULDC.64 UR6, c[0x0][0x208] ;  /* 0x0000820000067ab9 */ /* 0x000fe20000000a00 */
[----:B------:R-:W-:Y:S02]  /*c7c0*/  ISETP.GE.AND P3, PT, R200, UR5, PT ;  /* 0x00000005c8007c0c */ /* 0x000fe4000bf66270 */
[----:B------:R-:W-:Y:S02]  /*c7d0*/  ISETP.GE.AND P4, PT, R204, UR5, PT ;  /* 0x00000005cc007c0c */ /* 0x000fe4000bf86270 */
[----:B------:R-:W-:-:S09]  /*c7e0*/  ISETP.GE.AND P5, PT, R203, UR5, PT ;  /* 0x00000005cb007c0c */ /* 0x000fd2000bfa6270 */
[-C--:B---3--:R-:W-:Y:S02]  /*c7f0*/  @!P3 LEA R2, P0, R200, R18.reuse, 0x1 ;  /* 0x00000012c802b211 */ /* 0x088fe400078008ff */
[-C--:B-----5:R-:W-:Y:S02]  /*c800*/  @!P4 LEA R8, P1, R204, R18.reuse, 0x1 ;  /* 0x00000012cc08c211 */ /* 0x0a0fe400078208ff */
[-C--:B0-----:R-:W-:Y:S02]  /*c810*/  @!P3 LEA.HI.X R3, R200, R19.reuse, R233, 0x1, P0 ;  /* 0x00000013c803b211 */ /* 0x081fe400000f0ce9 */
[----:B------:R-:W-:Y:S02]  /*c820*/  ISETP.GE.AND P0, PT, R205, UR5, PT ;  /* 0x00000005cd007c0c */ /* 0x000fe4000bf06270 */
[----:B------:R-:W-:Y:S01]  /*c830*/  @!P5 LEA R10, P2, R203, R18, 0x1 ;  /* 0x00000012cb0ad211 */ /* 0x000fe200078408ff */
[----:B------:R0:W-:Y:S01]  /*c840*/  @!P3 ST.E.128 desc[UR6][R2.64], R4 ;  /* 0x000000040200b985 */ /* 0x0001e2000c101d06 */
[----:B------:R-:W-:-:S02]  /*c850*/  @!P4 LEA.HI.X R9, R204, R19, R232, 0x1, P1 ;  /* 0x00000013cc09c211 */ /* 0x000fc400008f0ce8 */
[----:B------:R-:W-:-:S03]  /*c860*/  @!P5 LEA.HI.X R11, R203, R19, R231, 0x1, P2 ;  /* 0x00000013cb0bd211 */ /* 0x000fc600010f0ce7 */
[----:B------:R0:W-:Y:S04]  /*c870*/  @!P4 ST.E.128 desc[UR6][R8.64], R104 ;  /* 0x000000680800c985 */ /* 0x0001e8000c101d06 */
[----:B------:R0:W-:Y:S01]  /*c880*/  @!P5 ST.E.128 desc[UR6][R10.64], R120 ;  /* 0x000000780a00d985 */ /* 0x0001e2000c101d06 */
[----:B------:R-:W-:Y:S05]  /*c890*/  @P0 BRA `(.L_x_4399) ;  /* 0x0000000c00140947 */ /* 0x000fea0003800000 */
[----:B0-----:R-:W-:Y:S01]  /*c8a0*/  LEA R2, P0, R205, R18, 0x1 ;  /* 0x00000012cd027211 */ /* 0x001fe200078008ff */
[----:B------:R-:W-:-:S03]  /*c8b0*/  ULDC.64 UR6, c[0x0][0x208] ;  /* 0x0000820000067ab9 */ /* 0x000fc60000000a00 */
[----:B------:R-:W-:-:S05]  /*c8c0*/  LEA.HI.X R3, R205, R19, R230, 0x1, P0 ;  /* 0x00000013cd037211 */ /* 0x000fca00000f0ce6 */
[----:B------:R0:W-:Y:S01]  /*c8d0*/  ST.E.128 desc[UR6][R2.64], R28 ;  /* 0x0000001c02007985 */ /* 0x0001e2000c101d06 */
[----:B------:R-:W-:Y:S05]  /*c8e0*/  BRA `(.L_x_4399) ;  /* 0x0000000c00007947 */ /* 0x000fea0003800000 */
.L_x_4392:
[----:B------:R-:W0:Y:S01]  /*c8f0*/  LDC R8, c[0x0][0xce8] ;  /* 0x00033a00ff087b82 */ /* 0x000e220000000800 */
[----:B------:R-:W-:Y:S01]  /*c900*/  R2UR UR6, R207 ;  /* 0x00000000cf0672ca */ /* 0x000fe200000e0000 */
[----:B------:R-:W-:Y:S01]  /*c910*/  BSSY B1, `(.L_x_4400) ;  /* 0x0000035000017945 */ /* 0x000fe20003800000 */
[----:B------:R-:W-:Y:S01]  /*c920*/  R2UR UR5, R218 ;  /* 0x00000000da0572ca */ /* 0x000fe200000e0000 */
[----:B------:R-:W-:Y:S01]  /*c930*/  IMAD R6, R206, 0x20, R219 ;  /* 0x00000020ce067824 */ /* 0x000fe200078e02db */
[----:B------:R-:W-:-:S09]  /*c940*/  ISETP.GE.AND P0, PT, R234, 0x80, PT ;  /* 0x00000080ea00780c */ /* 0x000fd20003f06270 */
[----:B------:R-:W-:Y:S02]  /*c950*/  USHF.R.S32.HI UR8, URZ, 0x1f, UR6 ;  /* 0x0000001f3f087899 */ /* 0x000fe40008011406 */
[----:B------:R-:W-:Y:S01]  /*c960*/  USHF.R.S32.HI UR9, URZ, 0x1f, UR5 ;  /* 0x0000001f3f097899 */ /* 0x000fe20008011405 */
[----:B0-----:R-:W-:-:S13]  /*c970*/  ISETP.NE.AND P1, PT, R8, 0x1, PT ;  /* 0x000000010800780c */ /* 0x001fda0003f25270 */
[----:B------:R-:W0:Y:S08]  /*c980*/  @P1 LDC R9, c[0x0][0xcec] ;  /* 0x00033b00ff091b82 */ /* 0x000e300000000800 */
[----:B------:R-:W2:Y:S01]  /*c990*/  @P1 LDC R11, c[0x0][0xcf0] ;  /* 0x00033c00ff0b1b82 */ /* 0x000ea20000000800 */
[----:B------:R-:W-:Y:S05]  /*c9a0*/  @P0 BRA `(.L_x_4401) ;  /* 0x0000000000ac0947 */ /* 0x000fea0003800000 */
[----:B------:R-:W3:Y:S01]  /*c9b0*/  S2R R0, SR_TID.X ;  /* 0x0000000000007919 */ /* 0x000ee20000002100 */
[----:B------:R-:W4:Y:S01]  /*c9c0*/  LDC R3, c[0x0][0xce8] ;  /* 0x00033a00ff037b82 */ /* 0x000f220000000800 */
[----:B------:R-:W-:Y:S01]  /*c9d0*/  IMAD.U32 R4, RZ, RZ, UR38 ;  /* 0x00000026ff047e24 */ /* 0x000fe2000f8e00ff */
[----:B------:R-:W-:Y:S02]  /*c9e0*/  ULDC UR5, c[0x0][0xb88] ;  /* 0x0002e20000057ab9 */ /* 0x000fe40000000800 */
[----:B----4-:R-:W-:Y:S02]  /*c9f0*/  IMAD R5, R3, UR5, RZ ;  /* 0x0000000503057c24 */ /* 0x010fe4000f8e02ff */
[----:B---3--:R-:W-:-:S04]  /*ca00*/  IADD3 R4, R4, -0x80, R0 ;  /* 0xffffff8004047810 */ /* 0x008fc80007ffe000 */
[----:B------:R-:W-:-:S13]  /*ca10*/  ISETP.GE.AND P0, PT, R4, R5, PT ;  /* 0x000000050400720c */ /* 0x000fda0003f06270 */
[----:B------:R-:W-:Y:S05]  /*ca20*/  @P0 BRA `(.L_x_4401) ;  /* 0x00000000008c0947 */ /* 0x000fea0003800000 */
[----:B------:R-:W-:Y:S01]  /*ca30*/  ISETP.NE.AND P0, PT, R3, 0x1, PT ;  /* 0x000000010300780c */ /* 0x000fe20003f05270 */
[----:B------:R-:W-:Y:S01]  /*ca40*/  ULDC.64 UR10, c[0x0][0xc90] ;  /* 0x00032400000a7ab9 */ /* 0x000fe20000000a00 */
[----:B------:R-:W-:Y:S01]  /*ca50*/  R2UR UR13, R207 ;  /* 0x00000000cf0d72ca */ /* 0x000fe200000e0000 */
[----:B------:R-:W-:Y:S01]  /*ca60*/  UIMAD UR5, UR8, UR10, URZ ;  /* 0x0000000a080572a4 */ /* 0x000fe2000f8e023f */
[----:B------:R-:W-:Y:S01]  /*ca70*/  R2UR UR12, R218 ;  /* 0x00000000da0c72ca */ /* 0x000fe200000e0000 */
[----:B------:R-:W-:-:S08]  /*ca80*/  IMAD.MOV.U32 R2, RZ, RZ, R4 ;  /* 0x000000ffff027224 */ /* 0x000fd000078e0004 */
[----:B------:R-:W3:Y:S02]  /*ca90*/  @P0 LDC R5, c[0x0][0xcec] ;  /* 0x00033b00ff050b82 */ /* 0x000ee40000000800 */
[----:B------:R-:W-:Y:S02]  /*caa0*/  UIMAD.WIDE.U32 UR6, UR13, UR10, URZ ;  /* 0x0000000a0d0672a5 */ /* 0x000fe4000f8e003f */
[----:B------:R-:W-:-:S03]  /*cab0*/  UIMAD UR5, UR13, UR11, UR5 ;  /* 0x0000000b0d0572a4 */ /* 0x000fc6000f8e0205 */
[----:B------:R-:W-:Y:S01]  /*cac0*/  ULDC.64 UR10, c[0x0][0xc98] ;  /* 0x00032600000a7ab9 */ /* 0x000fe20000000a00 */
[----:B------:R-:W4:Y:S01]  /*cad0*/  @P0 LDC R7, c[0x0][0xcf0] ;  /* 0x00033c00ff070b82 */ /* 0x000f220000000800 */
[----:B------:R-:W-:Y:S02]  /*cae0*/  UIADD3 UR7, UR7, UR5, URZ ;  /* 0x0000000507077290 */ /* 0x000fe4000fffe03f */
[----:B------:R-:W-:Y:S02]  /*caf0*/  UIMAD UR5, UR9, UR10, URZ ;  /* 0x0000000a090572a4 */ /* 0x000fe4000f8e023f */
[----:B------:R-:W-:Y:S02]  /*cb00*/  UIMAD.WIDE.U32 UR6, UR12, UR10, UR6 ;  /* 0x0000000a0c0672a5 */ /* 0x000fe4000f8e0006 */
[----:B------:R-:W-:-:S03]  /*cb10*/  UIMAD UR5, UR12, UR11, UR5 ;  /* 0x0000000b0c0572a4 */ /* 0x000fc6000f8e0205 */
[----:B------:R-:W-:Y:S01]  /*cb20*/  ULDC.64 UR10, c[0x0][0xc88] ;  /* 0x00032200000a7ab9 */ /* 0x000fe20000000a00 */
[----:B------:R-:W-:Y:S01]  /*cb30*/  ULDC.64 UR12, c[0x0][0x208] ;  /* 0x00008200000c7ab9 */ /* 0x000fe20000000a00 */
[----:B---3--:R-:W-:-:S05]  /*cb40*/  @P0 IMAD.HI.U32 R0, R4, R5, RZ ;  /* 0x0000000504000227 */ /* 0x008fca00078e00ff */
[----:B----4-:R-:W-:-:S05]  /*cb50*/  @P0 SHF.R.U32.HI R2, RZ, R7, R0 ;  /* 0x00000007ff020219 */ /* 0x010fca0000011600 */
        /* <DEDUP_REMOVED lines=16> */
.L_x_4401:
[----:B------:R-:W-:Y:S05]  /*cc60*/  BSYNC B1 ;  /* 0x0000000000017941 */ /* 0x000fea0003800000 */
.L_x_4400:
[----:B------:R-:W-:Y:S01]  /*cc70*/  R2UR UR13, R207 ;  /* 0x00000000cf0d72ca */ /* 0x000fe200000e0000 */
[----:B------:R-:W-:Y:S01]  /*cc80*/  ULDC.64 UR10, c[0x0][0xbe8] ;  /* 0x0002fa00000a7ab9 */ /* 0x000fe20000000a00 */
[----:B------:R-:W-:Y:S01]  /*cc90*/  R2UR UR12, R218 ;  /* 0x00000000da0c72ca */ /* 0x000fe200000e0000 */
[----:B------:R-:W-:Y:S01]  /*cca0*/  UIMAD UR5, UR8, UR10, URZ ;  /* 0x0000000a080572a4 */ /* 0x000fe2000f8e023f */
[----:B------:R-:W-:Y:S01]  /*ccb0*/  VIADD R6, R6, UR38 ;  /* 0x0000002606067c36 */ /* 0x000fe20008000000 */
[----:B------:R-:W-:Y:S03]  /*ccc0*/  BSSY B1, `(.L_x_4402) ;  /* 0x000003d000017945 */ /* 0x000fe60003800000 */
[----:B0-----:R-:W-:-:S04]  /*ccd0*/  @P1 IMAD.HI.U32 R0, R6, R9, RZ ;  /* 0x0000000906001227 */ /* 0x001fc800078e00ff */
[----:B---3--:R-:W-:Y:S01]  /*cce0*/  IMAD.MOV.U32 R5, RZ, RZ, R6 ;  /* 0x000000ffff057224 */ /* 0x008fe200078e0006 */
[----:B------:R-:W-:Y:S01]  /*ccf0*/  UIMAD.WIDE.U32 UR6, UR13, UR10, URZ ;  /* 0x0000000a0d0672a5 */ /* 0x000fe2000f8e003f */
[----:B--2---:R-:W-:Y:S01]  /*cd00*/  @P1 SHF.R.U32.HI R5, RZ, R11, R0 ;  /* 0x0000000bff051219 */ /* 0x004fe20000011600 */
[----:B------:R-:W-:-:S03]  /*cd10*/  UIMAD UR5, UR13, UR11, UR5 ;  /* 0x0000000b0d0572a4 */ /* 0x000fc6000f8e0205 */
[----:B------:R-:W-:Y:S01]  /*cd20*/  ULDC.64 UR10, c[0x0][0xbf0] ;  /* 0x0002fc00000a7ab9 */ /* 0x000fe20000000a00 */
[----:B------:R-:W-:Y:S01]  /*cd30*/  UIADD3 UR7, UR7, UR5, URZ ;  /* 0x0000000507077290 */ /* 0x000fe2000fffe03f */
[--C-:B------:R-:W-:Y:S01]  /*cd40*/  SHF.R.S32.HI R0, RZ, 0x1f, R5.reuse ;  /* 0x0000001fff007819 */ /* 0x100fe20000011405 */
[----:B------:R-:W-:Y:S01]  /*cd50*/  UIMAD UR5, UR9, UR10, URZ ;  /* 0x0000000a090572a4 */ /* 0x000fe2000f8e023f */
[----:B------:R-:W-:Y:S01]  /*cd60*/  IMAD.MOV R7, RZ, RZ, -R5 ;  /* 0x000000ffff077224 */ /* 0x000fe200078e0a05 */
[----:B------:R-:W-:Y:S02]  /*cd70*/  UIMAD.WIDE.U32 UR6, UR12, UR10, UR6 ;  /* 0x0000000a0c0672a5 */ /* 0x000fe4000f8e0006 */
[----:B------:R-:W-:Y:S01]  /*cd80*/  UIMAD UR5, UR12, UR11, UR5 ;  /* 0x0000000b0c0572a4 */ /* 0x000fe2000f8e0205 */
[----:B------:R-:W-:Y:S01]  /*cd90*/  IMAD R7, R8, R7, R6 ;  /* 0x0000000708077224 */ /* 0x000fe200078e0206 */
[----:B------:R-:W-:Y:S01]  /*cda0*/  ULDC.64 UR8, c[0x0][0xbe0] ;  /* 0x0002f80000087ab9 */ /* 0x000fe20000000a00 */
[----:B------:R-:W-:Y:S01]  /*cdb0*/  VIADD R6, R219, UR38 ;  /* 0x00000026db067c36 */ /* 0x000fe20008000000 */
[----:B------:R-:W-:Y:S01]  /*cdc0*/  UIADD3 UR5, UR7, UR5, URZ ;  /* 0x0000000507057290 */ /* 0x000fe2000fffe03f */
[----:B------:R-:W-:-:S02]  /*cdd0*/  IMAD R0, R0, UR8, RZ ;  /* 0x0000000800007c24 */ /* 0x000fc4000f8e02ff */
[----:B------:R-:W-:Y:S02]  /*cde0*/  IMAD.U32 R3, RZ, RZ, UR7 ;  /* 0x00000007ff037e24 */ /* 0x000fe4000f8e00ff */
        /* <DEDUP_REMOVED lines=20> */
[----:B------:R0:W2:Y:S02]  /*cf30*/  SHFL.IDX PT, R2, R4, RZ, 0x181f ;  /* 0x00181fff04027589 */ /* 0x0000a400000e0000 */
[----:B------:R-:W-:Y:S02]  /*cf40*/  ISETP.GE.AND P0, PT, R0, R9, PT ;  /* 0x000000090000720c */ /* 0x000fe40003f06270 */
[----:B------:R0:W3:Y:S01]  /*cf50*/  SHFL.IDX PT, R0, R5, RZ, 0x181f ;  /* 0x00181fff05007589 */ /* 0x0000e200000e0000 */
[----:B------:R-:W-:Y:S10]  /*cf60*/  @P2 BRA `(.L_x_4403) ;  /* 0x0000000000482947 */ /* 0x000ff40003800000 */
        /* <DEDUP_REMOVED lines=18> */
.L_x_4403:
[----:B------:R-:W-:Y:S05]  /*d090*/  BSYNC B1 ;  /* 0x0000000000017941 */ /* 0x000fea0003800000 */
.L_x_4402:
[----:B---3--:R3:W0:Y:S01]  /*d0a0*/  SHFL.IDX PT, R0, R5, 0x1, 0x181f ;  /* 0x00381f0005007f89 */ /* 0x00862200000e0000 */
[----:B------:R-:W-:Y:S03]  /*d0b0*/  BSSY B1, `(.L_x_4404) ;  /* 0x0000015000017945 */ /* 0x000fe60003800000 */
[----:B--2-4-:R3:W2:Y:S01]  /*d0c0*/  SHFL.IDX PT, R2, R4, 0x1, 0x181f ;  /* 0x00381f0004027f89 */ /* 0x0146a200000e0000 */
[----:B------:R-:W-:Y:S05]  /*d0d0*/  @P1 BRA `(.L_x_4405) ;  /* 0x0000000000481947 */ /* 0x000fea0003800000 */
[----:B------:R-:W-:Y:S01]  /*d0e0*/  ULDC UR5, c[0x0][0xbc8] ;  /* 0x0002f20000057ab9 */ /* 0x000fe20000000800 */
[----:B------:R-:W-:Y:S01]  /*d0f0*/  ULDC.64 UR6, c[0x0][0x208] ;  /* 0x0000820000067ab9 */ /* 0x000fe20000000a00 */
[----:B------:R-:W-:Y:S02]  /*d100*/  ISETP.GE.AND P4, PT, R200, UR5, PT ;  /* 0x00000005c8007c0c */ /* 0x000fe4000bf86270 */
[----:B------:R-:W-:Y:S02]  /*d110*/  ISETP.GE.AND P3, PT, R204, UR5, PT ;  /* 0x00000005cc007c0c */ /* 0x000fe4000bf66270 */
[----:B------:R-:W-:Y:S02]  /*d120*/  ISETP.GE.AND P2, PT, R203, UR5, PT ;  /* 0x00000005cb007c0c */ /* 0x000fe4000bf46270 */
[----:B------:R-:W-:-:S07]  /*d130*/  ISETP.GE.AND P1, PT, R205, UR5, PT ;  /* 0x00000005cd007c0c */ /* 0x000fce000bf26270 */
[-C--:B--2---:R-:W-:Y:S02]  /*d140*/  @!P4 LEA R10, P6, R200, R2.reuse, 0x1 ;  /* 0x00000002c80ac211 */ /* 0x084fe400078c08ff */
        /* <DEDUP_REMOVED lines=11> */
.L_x_4405:
[----:B------:R-:W-:Y:S05]  /*d200*/  BSYNC B1 ;  /* 0x0000000000017941 */ /* 0x000fea0003800000 */
.L_x_4404:
[----:B0-----:R0:W0:Y:S01]  /*d210*/  SHFL.IDX PT, R0, R5, 0x2, 0x181f ;  /* 0x00581f0005007f89 */ /* 0x00102200000e0000 */
[----:B------:R-:W-:Y:S03]  /*d220*/  BSSY B1, `(.L_x_4406) ;  /* 0x0000015000017945 */ /* 0x000fe60003800000 */
[----:B--2-4-:R2:W4:Y:S01]  /*d230*/  SHFL.IDX PT, R2, R4, 0x2, 0x181f ;  /* 0x00581f0004027f89 */ /* 0x01452200000e0000 */
        /* <DEDUP_REMOVED lines=19> */
.L_x_4407:
[----:B------:R-:W-:Y:S05]  /*d370*/  BSYNC B1 ;  /* 0x0000000000017941 */ /* 0x000fea0003800000 */
.L_x_4406:
[----:B0-----:R-:W-:Y:S01]  /*d380*/  VIADD R3, R6, 0x60 ;  /* 0x0000006006037836 */ /* 0x001fe20000000000 */
[----:B------:R0:W0:Y:S04]  /*d390*/  SHFL.IDX PT, R0, R5, 0x3, 0x181f ;  /* 0x00781f0005007f89 */ /* 0x00002800000e0000 */
[----:B------:R-:W-:Y:S01]  /*d3a0*/  ISETP.GE.AND P0, PT, R3, R9, PT ;  /* 0x000000090300720c */ /* 0x000fe20003f06270 */
[----:B----4-:R4:W0:-:S12]  /*d3b0*/  SHFL.IDX PT, R2, R4, 0x3, 0x181f ;  /* 0x00781f0004027f89 */ /* 0x01081800000e0000 */
[----:B----4-:R-:W-:Y:S05]  /*d3c0*/  @P0 BRA `(.L_x_4399) ;  /* 0x0000000000480947 */ /* 0x010fea0003800000 */
[----:B------:R-:W-:Y:S01]  /*d3d0*/  ULDC UR5, c[0x0][0xbc8] ;  /* 0x0002f20000057ab9 */ /* 0x000fe20000000800 */
[----:B------:R-:W-:Y:S01]  /*d3e0*/  ULDC.64 UR6, c[0x0][0x208] ;  /* 0x0000820000067ab9 */ /* 0x000fe20000000a00 */
[----:B------:R-:W-:Y:S02]  /*d3f0*/  ISETP.GE.AND P3, PT, R200, UR5, PT ;  /* 0x00000005c8007c0c */ /* 0x000fe4000bf66270 */
[----:B------:R-:W-:Y:S02]  /*d400*/  ISETP.GE.AND P2, PT, R204, UR5, PT ;  /* 0x00000005cc007c0c */ /* 0x000fe4000bf46270 */
[----:B------:R-:W-:Y:S02]  /*d410*/  ISETP.GE.AND P1, PT, R203, UR5, PT ;  /* 0x00000005cb007c0c */ /* 0x000fe4000bf26270 */
[----:B------:R-:W-:-:S07]  /*d420*/  ISETP.GE.AND P0, PT, R205, UR5, PT ;  /* 0x00000005cd007c0c */ /* 0x000fce000bf06270 */
[-C--:B0-23--:R-:W-:Y:S02]  /*d430*/  @!P3 LEA R4, P6, R200, R2.reuse, 0x1 ;  /* 0x00000002c804b211 */ /* 0x08dfe400078c08ff */
[-C--:B------:R-:W-:Y:S02]  /*d440*/  @!P2 LEA R6, P5, R204, R2.reuse, 0x1 ;  /* 0x00000002cc06a211 */ /* 0x080fe400078a08ff */
[----:B------:R-:W-:Y:S02]  /*d450*/  @!P1 LEA R8, P4, R203, R2, 0x1 ;  /* 0x00000002cb089211 */ /* 0x000fe400078808ff */
[----:B------:R-:W-:Y:S02]  /*d460*/  @!P3 LEA.HI.X R5, R200, R0, R233, 0x1, P6 ;  /* 0x00000000c805b211 */ /* 0x000fe400030f0ce9 */
        /* <DEDUP_REMOVED lines=8> */
.L_x_4399:
[----:B------:R-:W-:Y:S05]  /*d4f0*/  BSYNC B0 ;  /* 0x0000000000007941 */ /* 0x000fea0003800000 */
.L_x_4391:
[----:B------:R-:W-:Y:S02]  /*d500*/  ULDC UR5, c[0x0][0xd38] ;  /* 0x00034e0000057ab9 */ /* 0x000fe40000000800 */
[----:B------:R-:W-:-:S06]  /*d510*/  UISETP.GE.AND UP0, UPT, UR4, UR5, UPT ;  /* 0x000000050400728c */ /* 0x000fcc000bf06270 */
[----:B------:R-:W-:-:S13]  /*d520*/  PLOP3.LUT P0, PT, PT, PT, UP0, 0x80, 0x0 ;  /* 0x000000000000781c */ /* 0x000fda0003f0f008 */
[----:B------:R-:W-:Y:S05]  /*d530*/  @!P0 BRA `(.L_x_4408) ;  /* 0xffffff3800488947 */ /* 0x000fea000383ffff */
[----:B------:R-:W-:Y:S05]  /*d540*/  EXIT ;  /* 0x000000000000794d */ /* 0x000fea0003800000 */
.L_x_4355:
[----:B------:R-:W-:-:S08]  /*d550*/  NOP ;  /* 0x0000000000007918 */ /* 0x000fd00000000000 */
[----:B0-----:R-:W0:-:S00]  /*d560*/  USETMAXREG.DEALLOC.CTAPOOL 0x18 ;  /* 0x00000018000079c8 */ /* 0x001e0000080e0500 */
        /* <DEDUP_REMOVED lines=37> */
[----:B------:R-:W-:Y:S04]  /*d7c0*/  STL [R1+0x38], RZ ;  /* 0x000038ff01007387 */ /* 0x000fe80000100800 */
[----:B------:R1:W-:Y:S01]  /*d7d0*/  STL [R1+0x8], R2 ;  /* 0x0000080201007387 */ /* 0x0003e20000100800 */
[----:B0-----:R-:W-:-:S02]  /*d7e0*/  LOP3.LUT R3, R0, 0x40, RZ, 0xfc, !PT ;  /* 0x0000004000037812 */ /* 0x001fc400078efcff */
[C---:B-1----:R-:W-:Y:S02]  /*d7f0*/  LOP3.LUT R2, R0.reuse, 0x80, RZ, 0xfc, !PT ;  /* 0x0000008000027812 */ /* 0x042fe400078efcff */
[----:B------:R-:W-:-:S07]  /*d800*/  LOP3.LUT R0, R0, 0xc0, RZ, 0xfc, !PT ;  /* 0x000000c000007812 */ /* 0x000fce00078efcff */
.L_x_4505:
        /* <DEDUP_REMOVED lines=14> */
[----:B01--4-:R-:W-:Y:S05]  /*d8f0*/  @!P0 BRA `(.L_x_4410) ;  /* 0x0000000000208947 */ /* 0x013fea0003800000 */
        /* <DEDUP_REMOVED lines=8> */
.L_x_4410:
[----:B------:R-:W-:Y:S01]  /*d980*/  ULDC UR9, c[0x0][0xd54] ;  /* 0x0003550000097ab9 */ /* 0x000fe20000000800 */
[----:B------:R-:W-:Y:S01]  /*d990*/  UMOV UR5, UR8 ;  /* 0x0000000800057c82 */ /* 0x000fe20008000000 */
[----:B------:R-:W-:-:S11]  /*d9a0*/  UISETP.NE.AND UP0, UPT, UR9, 0x1, UPT ;  /* 0x000000010900788c */ /* 0x000fd6000bf05270 */
[----:B------:R-:W-:Y:S02]  /*d9b0*/  @UP0 ULDC.64 UR10, c[0x0][0xd58] ;  /* 0x00035600000a0ab9 */ /* 0x000fe40000000a00 */
[----:B------:R-:W-:-:S04]  /*d9c0*/  UIMAD.WIDE.U32 UR6, UR8, UR10, URZ ;  /* 0x0000000a080672a5 */ /* 0x000fc8000f8e003f */
[----:B------:R-:W-:-:S04]  /*d9d0*/  @UP0 USHF.R.U32.HI UR5, URZ, UR11, UR7 ;  /* 0x0000000b3f050299 */ /* 0x000fc80008011607 */
[----:B------:R-:W-:-:S12]  /*d9e0*/  UIMAD UR6, UR5, UR9, URZ ;  /* 0x00000009050672a4 */ /* 0x000fd8000f8e023f */
.L_x_4411:
        /* <DEDUP_REMOVED lines=52> */
[----:B------:R-:W0:Y:S01]  /*dd30*/  FLO.U32 R0, UR4 ;  /* 0x0000000400007d00 */ /* 0x000e2200080e0000 */
[----:B------:R-:W-:Y:S01]  /*dd40*/  ULDC.64 UR6, c[0x0][0x208] ;  /* 0x0000820000067ab9 */ /* 0x000fe20000000a00 */
        /* <DEDUP_REMOVED lines=10> */
.L_x_4413:
        /* <DEDUP_REMOVED lines=20> */
.L_x_4416:
[----:B------:R-:W-:Y:S05]  /*df30*/  BSYNC B6 ;  /* 0x0000000000067941 */ /* 0x000fea0003800000 */
.L_x_4415:
        /* <DEDUP_REMOVED lines=20> */
.L_x_4419:
        /* <DEDUP_REMOVED lines=15> */
.L_x_4418:
[----:B------:R-:W-:Y:S05]  /*e170*/  BSYNC B6 ;  /* 0x0000000000067941 */ /* 0x000fea0003800000 */
.L_x_4417:
[----:B------:R-:W-:Y:S01]  /*e180*/  ULDC.64 UR4, c[0x0][0xaf0] ;  /* 0x0002bc0000047ab9 */ /* 0x000fe20000000a00 */
[----:B------:R-:W-:Y:S01]  /*e190*/  IMAD.U32 R7, RZ, RZ, UR40 ;  /* 0x00000028ff077e24 */ /* 0x000fe2000f8e00ff */
[----:B------:R-:W-:Y:S01]  /*e1a0*/  UISETP.NE.U32.AND UP0, UPT, UR4, URZ, UPT ;  /* 0x0000003f0400728c */ /* 0x000fe2000bf05070 */
[----:B------:R-:W-:-:S03]  /*e1b0*/  ULDC.64 UR6, c[0x0][0x208] ;  /* 0x0000820000067ab9 */ /* 0x000fc60000000a00 */
        /* <DEDUP_REMOVED lines=24> */
.L_x_4521:
        /* <DEDUP_REMOVED lines=9> */
.L_x_4524:
[----:B------:R-:W-:Y:S05]  /*e3d0*/  @!P6 BRA `(.L_x_4421) ;  /* 0x0000000000e4e947 */ /* 0x000fea0003800000 */
[----:B------:R-:W-:Y:S01]  /*e3e0*/  IMAD.MOV.U32 R16, RZ, RZ, R7 ;  /* 0x000000ffff107224 */ /* 0x000fe200078e0007 */
[----:B------:R-:W-:Y:S06]  /*e3f0*/  @!P1 BRA `(.L_x_4423) ;  /* 0x0000000000509947 */ /* 0x000fec0003800000 */
[----:B------:R-:W2:Y:S01]  /*e400*/  LDC R6, c[0x0][0x43c] ;  /* 0x00010f00ff067b82 */ /* 0x000ea20000000800 */
[----:B------:R-:W-:Y:S01]  /*e410*/  IMAD.MOV.U32 R9, RZ, RZ, R0 ;  /* 0x000000ffff097224 */ /* 0x000fe200078e0000 */
[----:B------:R-:W-:Y:S01]  /*e420*/  ULDC.64 UR4, c[0x0][0x428] ;  /* 0x00010a0000047ab9 */ /* 0x000fe20000000a00 */
[----:B------:R-:W-:Y:S01]  /*e430*/  ULDC.64 UR6, c[0x0][0x208] ;  /* 0x0000820000067ab9 */ /* 0x000fe20000000a00 */
[----:B--2---:R-:W-:-:S13]  /*e440*/  ISETP.NE.AND P0, PT, R6, 0x1, PT ;  /* 0x000000010600780c */ /* 0x004fda0003f05270 */
[----:B-1----:R-:W1:Y:S02]  /*e450*/  @P0 LDC.64 R4, c[0x0][0x440] ;  /* 0x00011000ff040b82 */ /* 0x002e640000000a00 */
[----:B-1----:R-:W-:-:S04]  /*e460*/  @P0 IMAD.HI.U32 R0, R9, R4, RZ ;  /* 0x0000000409000227 */ /* 0x002fc800078e00ff */
        /* <DEDUP_REMOVED lines=13> */
.L_x_4423:
[----:B--2---:R-:W2:Y:S01]  /*e540*/  LDL R2, [R1+0x8] ;  /* 0x0000080001027983 */ /* 0x004ea20000100800 */
[----:B------:R-:W-:Y:S01]  /*e550*/  IMAD R0, R19, 0x8, R17 ;  /* 0x0000000813007824 */ /* 0x000fe200078e0211 */
[----:B--2---:R-:W-:-:S04]  /*e560*/  SHF.L.U32 R2, R2, 0x1f, RZ ;  /* 0x0000001f02027819 */ /* 0x004fc800000006ff */
[----:B------:R-:W2:Y:S02]  /*e570*/  SYNCS.PHASECHK.TRANS64.TRYWAIT P0, [R0+URZ+0x32440], R2 ;  /* 0x03244002000075a7 */ /* 0x000ea4000800017f */
[----:B--2---:R-:W-:Y:S05]  /*e580*/  @!P0 BRA `(.L_x_4424) ;  /* 0x0000004800248947 */ /* 0x004fea0003800000 */
.L_x_4525:
        /* <DEDUP_REMOVED lines=11> */
.L_x_4425:
[----:B--2---:R-:W2:Y:S01]  /*e640*/  LDL R2, [R1+0x1c] ;  /* 0x00001c0001027983 */ /* 0x004ea20000100800 */
[----:B------:R-:W-:Y:S01]  /*e650*/  R2UR UR33, R0 ;  /* 0x00000000002172ca */ /* 0x000fe200000e0000 */
[----:B------:R-:W-:Y:S01]  /*e660*/  IMAD R0, R19, 0x3000, R17 ;  /* 0x0000300013007824 */ /* 0x000fe200078e0211 */
[----:B------:R-:W-:Y:S01]  /*e670*/  UIADD3 UR4, UP0, UR38, 0x370, URZ ;  /* 0x0000037026047890 */ /* 0x000fe2000ff1e03f */
[----:B-----5:R-:W-:Y:S01]  /*e680*/  R2UR UR37, R16 ;  /* 0x00000000102572ca */ /* 0x020fe200000e0000 */
[----:B------:R-:W-:Y:S01]  /*e690*/  UMOV UR6, 0x0 ;  /* 0x0000000000067882 */ /* 0x000fe20000000000 */
[----:B------:R-:W-:Y:S01]  /*e6a0*/  UMOV UR7, 0x14f00000 ;  /* 0x14f0000000077882 */ /* 0x000fe20000000000 */
[----:B------:R-:W-:Y:S01]  /*e6b0*/  R2UR UR32, R0 ;  /* 0x00000000002072ca */ /* 0x000fe200000e0000 */
[----:B------:R-:W-:Y:S01]  /*e6c0*/  UIADD3.X UR5, URZ, UR39, URZ, UP0, !UPT ;  /* 0x000000273f057290 */ /* 0x000fe200087fe43f */
[----:B------:R-:W-:Y:S01]  /*e6d0*/  PLOP3.LUT P0, PT, PT, PT, PT, 0x80, 0x0 ;  /* 0x000000000000781c */ /* 0x000fe20003f0f070 */
[----:B------:R-:W-:Y:S01]  /*e6e0*/  UMOV UR34, URZ ;  /* 0x0000003f00227c82 */ /* 0x000fe20008000000 */
[----:B------:R-:W-:-:S03]  /*e6f0*/  LOP3.LUT R18, R18, 0xfffffffd, RZ, 0xc0, !PT ;  /* 0xfffffffd12127812 */ /* 0x000fc600078ec0ff */
[----:B------:R-:W-:-:S06]  /*e700*/  UIADD3 UR33, UR33, 0x32430, URZ ;  /* 0x0003243021217890 */ /* 0x000fcc000fffe03f */
[----:B------:R-:W-:Y:S02]  /*e710*/  UIADD3 UR32, UR32, 0x1c400, URZ ;  /* 0x0001c40020207890 */ /* 0x000fe4000fffe03f */
[----:B------:R-:W-:Y:S02]  /*e720*/  @P0 LOP3.LUT R18, R18, 0x2, RZ, 0xfc, !PT ;  /* 0x0000000212120812 */ /* 0x000fe400078efcff */
[----:B--2---:R-:W-:-:S13]  /*e730*/  R2UR UR35, R2 ;  /* 0x00000000022372ca */ /* 0x004fda00000e0000 */
[----:B------:R-:W-:-:S09]  /*e740*/  UIMAD UR35, UR35, 0x60, URZ ;  /* 0x00000060232378a4 */ /* 0x000fd2000f8e023f */
[----:B------:R2:W-:Y:S02]  /*e750*/  UTMALDG.4D [UR32], [UR4], desc[UR6] ;  /* 0x00000620040075b4 */ /* 0x0005e40008019000 */
[----:B--2---:R-:W-:Y:S01]  /*e760*/  NOP ;  /* 0x0000000000007918 */ /* 0x004fe20000000000 */
.L_x_4421:
[----:B------:R-:W-:Y:S05]  /*e770*/  WARPSYNC.ALL ;  /* 0x0000000000007948 */ /* 0x000fea0003800000 */
[----:B------:R-:W-:Y:S01]  /*e780*/  VIADD R0, R17, 0x18400 ;  /* 0x0001840011007836 */ /* 0x000fe20000000000 */
[----:B------:R-:W-:Y:S01]  /*e790*/  BAR.SYNC.DEFER_BLOCKING 0x8, 0x180 ;  /* 0x0206000000007b1d */ /* 0x000fe20000010000 */
[----:B------:R-:W-:Y:S02]  /*e7a0*/  USHF.R.S32.HI UR43, URZ, 0x1f, UR36 ;  /* 0x0000001f3f2b7899 */ /* 0x000fe40008011424 */
[----:B------:R-:W-:Y:S01]  /*e7b0*/  USHF.R.S32.HI UR37, URZ, 0x1f, UR40 ;  /* 0x0000001f3f257899 */ /* 0x000fe20008011428 */
[----:B------:R-:W-:-:S02]  /*e7c0*/  LOP3.LUT P0, RZ, R0, 0x3ff, RZ, 0xc0, !PT ;  /* 0x000003ff00ff7812 */ /* 0x000fc4000780c0ff */
[----:B------:R-:W-:Y:S11]  /*e7d0*/  BSSY B6, `(.L_x_4426) ;  /* 0x0000012000067945 */ /* 0x000ff60003800000 */
        /* <DEDUP_REMOVED lines=17> */
.L_x_4427:
[----:B------:R-:W-:Y:S05]  /*e8f0*/  BSYNC B6 ;  /* 0x0000000000067941 */ /* 0x000fea0003800000 */
.L_x_4426:
[----:B------:R-:W2:Y:S01]  /*e900*/  S2R R2, SR_TID.X ;  /* 0x0000000000027919 */ /* 0x000ea20000002100 */
[----:B------:R-:W3:Y:S01]  /*e910*/  LDC R6, c[0x0][0x448] ;  /* 0x00011200ff067b82 */ /* 0x000ee20000000800 */
[----:B------:R-:W-:Y:S01]  /*e920*/  ULDC.64 UR6, c[0x0][0x2d8] ;  /* 0x0000b60000067ab9 */ /* 0x000fe20000000a00 */
[----:B------:R-:W-:Y:S01]  /*e930*/  ULDC.64 UR8, c[0x0][0x2e0] ;  /* 0x0000b80000087ab9 */ /* 0x000fe20000000a00 */
[----:B-1----:R-:W1:Y:S01]  /*e940*/  S2R R4, SR_TID.X ;  /* 0x0000000000047919 */ /* 0x002e620000002100 */
[----:B------:R-:W-:Y:S02]  /*e950*/  UIMAD.WIDE.U32 UR4, UR36, UR6, URZ ;  /* 0x00000006240472a5 */ /* 0x000fe4000f8e003f */
[----:B------:R-:W-:-:S04]  /*e960*/  UIMAD UR6, UR43, UR6, URZ ;  /* 0x000000062b0672a4 */ /* 0x000fc8000f8e023f */
[----:B------:R-:W-:Y:S02]  /*e970*/  UIMAD UR6, UR36, UR7, UR6 ;  /* 0x00000007240672a4 */ /* 0x000fe4000f8e0206 */
[----:B------:R-:W-:Y:S02]  /*e980*/  UIMAD UR7, UR37, UR8, URZ ;  /* 0x00000008250772a4 */ /* 0x000fe4000f8e023f */
[----:B------:R-:W-:Y:S02]  /*e990*/  UIADD3 UR5, UR5, UR6, URZ ;  /* 0x0000000605057290 */ /* 0x000fe4000fffe03f */
[----:B------:R-:W-:Y:S02]  /*e9a0*/  UIMAD UR6, UR40, UR9, UR7 ;  /* 0x00000009280672a4 */ /* 0x000fe4000f8e0207 */
[----:B------:R-:W-:-:S04]  /*e9b0*/  UIMAD.WIDE.U32 UR4, UR40, UR8, UR4 ;  /* 0x00000008280472a5 */ /* 0x000fc8000f8e0004 */
[----:B------:R-:W-:Y:S01]  /*e9c0*/  UIADD3 UR6, UR5, UR6, URZ ;  /* 0x0000000605067290 */ /* 0x000fe2000fffe03f */
[----:B---3--:R-:W-:Y:S01]  /*e9d0*/  ISETP.NE.AND P0, PT, R6, 0x1, PT ;  /* 0x000000010600780c */ /* 0x008fe20003f05270 */
[----:B------:R-:W-:Y:S01]  /*e9e0*/  IMAD.U32 R5, RZ, RZ, UR5 ;  /* 0x00000005ff057e24 */ /* 0x000fe2000f8e00ff */
[----:B--2---:R-:W-:Y:S01]  /*e9f0*/  LOP3.LUT R0, R2, 0x7f, RZ, 0xc0, !PT ;  /* 0x0000007f02007812 */ /* 0x004fe200078ec0ff */
[----:B-1----:R-:W-:-:S03]  /*ea00*/  IMAD.SHL.U32 R4, R4, 0x10, RZ ;  /* 0x0000001004047824 */ /* 0x002fc600078e00ff */
[----:B------:R-:W-:-:S07]  /*ea10*/  SHF.R.U32.HI R0, RZ, 0x3, R0 ;  /* 0x00000003ff007819 */ /* 0x000fce0000011600 */
[----:B------:R-:W1:Y:S01]  /*ea20*/  @P0 LDC R3, c[0x0][0x44c] ;  /* 0x00011300ff030b82 */ /* 0x000e620000000800 */
[----:B------:R-:W-:Y:S01]  /*ea30*/  LOP3.LUT R4, R0, 0x70, R4, 0xf8, !PT ;  /* 0x0000007000047812 */ /* 0x000fe200078ef804 */
[----:B------:R-:W-:-:S04]  /*ea40*/  IMAD.U32 R0, RZ, RZ, UR42 ;  /* 0x0000002aff007e24 */ /* 0x000fc8000f8e00ff */
[----:B0-----:R-:W-:Y:S02]  /*ea50*/  IMAD R7, R0, 0x80, R4 ;  /* 0x0000008000077824 */ /* 0x001fe400078e0204 */
[----:B------:R-:W0:Y:S01]  /*ea60*/  @P0 LDC R2, c[0x0][0x450] ;  /* 0x00011400ff020b82 */ /* 0x000e220000000800 */
[----:B------:R-:W-:Y:S01]  /*ea70*/  IMAD.U32 R4, RZ, RZ, UR4 ;  /* 0x00000004ff047e24 */ /* 0x000fe2000f8e00ff */
[----:B------:R-:W-:Y:S01]  /*ea80*/  ULDC.64 UR4, c[0x0][0x2d0] ;  /* 0x0000b40000047ab9 */ /* 0x000fe20000000a00 */
[----:B------:R-:W-:Y:S01]  /*ea90*/  IMAD.MOV.U32 R0, RZ, RZ, R7 ;  /* 0x000000ffff007224 */ /* 0x000fe200078e0007 */
[----:B------:R2:W-:Y:S04]  /*eaa0*/  STL [R1+0x18], R7 ;  /* 0x0000180701007387 */ /* 0x0005e80000100800 */
[----:B------:R3:W5:Y:S01]  /*eab0*/  LDL R8, [R1+0x4] ;  /* 0x0000040001087983 */ /* 0x0007620000100800 */
[----:B-1----:R-:W-:-:S05]  /*eac0*/  @P0 IMAD.HI.U32 R3, R7, R3, RZ ;  /* 0x0000000307030227 */ /* 0x002fca00078e00ff */
[----:B0-----:R-:W-:Y:S01]  /*ead0*/  @P0 SHF.R.U32.HI R0, RZ, R2, R3 ;  /* 0x00000002ff000219 */ /* 0x001fe20000011603 */
        /* <DEDUP_REMOVED lines=11> */
[----:B--2---:R-:W0:Y:S03]  /*eb90*/  S2R R7, SR_TID.X ;  /* 0x0000000000077919 */ /* 0x004e260000002100 */
[----:B------:R-:W-:Y:S01]  /*eba0*/  SHF.R.S32.HI R4, RZ, 0x1f, R0 ;  /* 0x0000001fff047819 */ /* 0x000fe20000011400 */
[----:B------:R-:W-:-:S04]  /*ebb0*/  IMAD.WIDE.U32 R2, R0, UR4, R2 ;  /* 0x0000000400027c25 */ /* 0x000fc8000f8e0002 */
[----:B------:R-:W-:Y:S01]  /*ebc0*/  IMAD R4, R4, UR4, RZ ;  /* 0x0000000404047c24 */ /* 0x000fe2000f8e02ff */
[----:B------:R-:W-:-:S03]  /*ebd0*/  ULDC UR4, c[0x0][0x2b8] ;  /* 0x0000ae0000047ab9 */ /* 0x000fc60000000800 */
[----:B------:R-:W-:Y:S01]  /*ebe0*/  IMAD R4, R0, UR5, R4 ;  /* 0x0000000500047c24 */ /* 0x000fe2000f8e0204 */
[----:B------:R-:W-:-:S03]  /*ebf0*/  LEA R0, P1, R2, UR6, 0x1 ;  /* 0x0000000602007c11 */ /* 0x000fc6000f8208ff */
[----:B------:R-:W-:Y:S02]  /*ec00*/  IMAD.IADD R3, R3, 0x1, R4 ;  /* 0x0000000103037824 */ /* 0x000fe400078e0204 */
[----:B0-----:R-:W-:-:S05]  /*ec10*/  IMAD.SHL.U32 R9, R7, 0x8, RZ ;  /* 0x0000000807097824 */ /* 0x001fca00078e00ff */
[----:B------:R-:W-:Y:S02]  /*ec20*/  LOP3.LUT R9, R9, 0x38, RZ, 0xc0, !PT ;  /* 0x0000003809097812 */ /* 0x000fe400078ec0ff */
[----:B------:R-:W-:Y:S02]  /*ec30*/  LOP3.LUT R7, R7, 0x7f, RZ, 0xc0, !PT ;  /* 0x0000007f07077812 */ /* 0x000fe400078ec0ff */
[----:B------:R-:W-:Y:S01]  /*ec40*/  ISETP.GE.AND P0, PT, R9, UR4, PT ;  /* 0x0000000409007c0c */ /* 0x000fe2000bf06270 */
[----:B------:R-:W-:Y:S01]  /*ec50*/  UMOV UR4, 0xffffffff ;  /* 0xffffffff00047882 */ /* 0x000fe20000000000 */
[----:B------:R-:W-:Y:S02]  /*ec60*/  LEA.HI.X R3, R2, UR7, R3, 0x1, P1 ;  /* 0x0000000702037c11 */ /* 0x000fe400088f0c03 */
[----:B------:R-:W-:Y:S01]  /*ec70*/  SHF.R.U32.HI R10, RZ, 0x3, R7 ;  /* 0x00000003ff0a7819 */ /* 0x000fe20000011607 */
[----:B---3--:R-:W-:Y:S08]  /*ec80*/  BRA.DIV UR4, `(.L_x_4428) ;  /* 0x0000004204787947 */ /* 0x008ff0000b800000 */
[----:B------:R-:W-:Y:S01]  /*ec90*/  ULDC UR4, c[0x0][0x288] ;  /* 0x0000a20000047ab9 */ /* 0x000fe20000000800 */
[----:B------:R-:W0:Y:S01]  /*eca0*/  SHFL.IDX PT, R5, R0, RZ, 0x181f ;  /* 0x00181fff00057589 */ /* 0x000e2200000e0000 */
[----:B------:R-:W-:Y:S01]  /*ecb0*/  IMAD R2, R6, UR4, RZ ;  /* 0x0000000406027c24 */ /* 0x000fe2000f8e02ff */
[----:B------:R-:W-:Y:S01]  /*ecc0*/  ULDC.64 UR6, c[0x0][0x208] ;  /* 0x0000820000067ab9 */ /* 0x000fe20000000a00 */
[----:B------:R-:W-:Y:S01]  /*ecd0*/  IMAD.U32 R6, RZ, RZ, UR42 ;  /* 0x0000002aff067e24 */ /* 0x000fe2000f8e00ff */
[----:B------:R-:W1:Y:S03]  /*ece0*/  SHFL.IDX PT, R4, R3, RZ, 0x181f ;  /* 0x00181fff03047589 */ /* 0x000e6600000e0000 */
[----:B------:R-:W-:Y:S01]  /*ecf0*/  IMAD R10, R6, 0x80, R10 ;  /* 0x00000080060a7824 */ /* 0x000fe200078e020a */
[----:B------:R-:W-:Y:S03]  /*ed00*/  SHFL.IDX PT, R7, R3, 0x1, 0x181f ;  /* 0x00381f0003077f89 */ /* 0x000fe600000e0000 */
[C---:B------:R-:W-:Y:S01]  /*ed10*/  VIADD R11, R10.reuse, 0x10 ;  /* 0x000000100a0b7836 */ /* 0x040fe20000000000 */
[-C--:B------:R-:W-:Y:S01]  /*ed20*/  ISETP.GE.AND P3, PT, R10, R2.reuse, PT ;  /* 0x000000020a00720c */ /* 0x080fe20003f66270 */
[----:B------:R-:W2:Y:S03]  /*ed30*/  SHFL.IDX PT, R6, R0, 0x1, 0x181f ;  /* 0x00381f0000067f89 */ /* 0x000ea600000e0000 */
[----:B------:R-:W-:Y:S01]  /*ed40*/  ISETP.GE.AND P1, PT, R11, R2, PT ;  /* 0x000000020b00720c */ /* 0x000fe20003f26270 */
[----:B------:R-:W-:Y:S04]  /*ed50*/  STL [R1+0x10], R10 ;  /* 0x0000100a01007387 */ /* 0x000fe80000100800 */
[----:B------:R3:W-:Y:S04]  /*ed60*/  STL [R1+0x20], R11 ;  /* 0x0000200b01007387 */ /* 0x0007e80000100800 */
[----:B0-----:R-:W-:-:S05]  /*ed70*/  @!P3 LEA R5, P2, R9, R5, 0x1 ;  /* 0x000000050905b211 */ /* 0x001fca00078408ff */
[----:B-1----:R-:W-:Y:S02]  /*ed80*/  @!P3 IMAD.X R4, RZ, RZ, R4, P2 ;  /* 0x000000ffff04b224 */ /* 0x002fe400010e0604 */
[----:B---3--:R-:W-:-:S03]  /*ed90*/  VIADD R11, R10, 0x20 ;  /* 0x000000200a0b7836 */ /* 0x008fc60000000000 */
[-C--:B------:R-:W-:Y:S02]  /*eda0*/  @!P3 LOP3.LUT R5, R5, R4.reuse, RZ, 0x3c, !PT ;  /* 0x000000040505b212 */ /* 0x080fe400078e3cff */
[----:B------:R-:W-:Y:S02]  /*edb0*/  STL [R1+0x24], R11 ;  /* 0x0000240b01007387 */ /* 0x000fe40000100800 */
[----:B------:R-:W-:-:S04]  /*edc0*/  @!P3 LOP3.LUT R4, R5, R4, RZ, 0x3c, !PT ;  /* 0x000000040504b212 */ /* 0x000fc800078e3cff */
[----:B------:R-:W-:-:S05]  /*edd0*/  @!P3 LOP3.LUT R5, R5, R4, RZ, 0x3c, !PT ;  /* 0x000000040505b212 */ /* 0x000fca00078e3cff */
[----:B-----5:R2:W-:Y:S02]  /*ede0*/  @!P3 LDGSTS.E.BYPASS.LTC128B.128 [R8+0x18400], desc[UR6][R4.64], !P0 ;  /* 0x184000000408bfae */ /* 0x0205e4000c101d46 */
[----:B--2---:R-:W-:Y:S02]  /*edf0*/  @!P1 LEA R4, P2, R9, R6, 0x1 ;  /* 0x0000000609049211 */ /* 0x004fe400078408ff */
[----:B------:R-:W-:Y:S03]  /*ee00*/  SHFL.IDX PT, R6, R3, 0x3, 0x181f ;  /* 0x00781f0003067f89 */ /* 0x000fe600000e0000 */
[----:B------:R-:W-:Y:S02]  /*ee10*/  @!P1 IMAD.X R5, RZ, RZ, R7, P2 ;  /* 0x000000ffff059224 */ /* 0x000fe400010e0607 */
        /* <DEDUP_REMOVED lines=55> */
.L_x_4542:
[----:B0-----:R-:W2:Y:S01]  /*f190*/  LDL R4, [R1+0x10] ;  /* 0x0000100001047983 */ /* 0x001ea20000100800 */
[----:B------:R-:W-:Y:S01]  /*f1a0*/  ULDC.64 UR4, c[0x0][0x208] ;  /* 0x0000820000047ab9 */ /* 0x000fe20000000a00 */
        /* <DEDUP_REMOVED lines=11> */
.L_x_4429:
        /* <DEDUP_REMOVED lines=35> */
.L_x_4431:
[----:B------:R-:W-:Y:S05]  /*f490*/  BSYNC B6 ;  /* 0x0000000000067941 */ /* 0x000fea0003800000 */
.L_x_4430:
        /* <DEDUP_REMOVED lines=60> */
[----:B------:R-:W-:Y:S01]  /*f860*/  SHFL.IDX PT, R2, R4, RZ, 0x181f ;  /* 0x00181fff04027589 */ /* 0x000fe200000e0000 */
[----:B------:R-:W-:-:S03]  /*f870*/  ULDC.64 UR6, c[0x0][0x208] ;  /* 0x0000820000067ab9 */ /* 0x000fc60000000a00 */
[----:B------:R-:W-:Y:S01]  /*f880*/  SHFL.IDX PT, R6, R4, 0x1, 0x181f ;  /* 0x00381f0004067f89 */ /* 0x000fe200000e0000 */
[----:B--2---:R-:W-:-:S03]  /*f890*/  ISETP.GE.AND P5, PT, R10, R0, PT ;  /* 0x000000000a00720c */ /* 0x004fc60003fa6270 */
[----:B------:R-:W2:Y:S01]  /*f8a0*/  LDL.LU R10, [R1+0x28] ;  /* 0x00002800010a7983 */ /* 0x000ea20000300800 */
[----:B---3--:R-:W-:-:S03]  /*f8b0*/  ISETP.GE.AND P4, PT, R3, R0, PT ;  /* 0x000000000300720c */ /* 0x008fc60003f86270 */
[----:B------:R-:W0:Y:S04]  /*f8c0*/  SHFL.IDX PT, R3, R5, RZ, 0x181f ;  /* 0x00181fff05037589 */ /* 0x000e2800000e0000 */
[----:B------:R-:W3:Y:S02]  /*f8d0*/  LDL.LU R12, [R1+0x2c] ;  /* 0x00002c00010c7983 */ /* 0x000ee40000300800 */
        /* <DEDUP_REMOVED lines=65> */
.L_x_4560:
[----:B------:R-:W3:Y:S01]  /*fcf0*/  LDL.LU R3, [R1+0x3c] ;  /* 0x00003c0001037983 */ /* 0x000ee20000300800 */
[----:B------:R-:W-:Y:S01]  /*fd00*/  BSSY B0, `(.L_x_4433) ;  /* 0x000000e000007945 */ /* 0x000fe20003800000 */
[----:B---3--:R-:W-:-:S13]  /*fd10*/  ISETP.GE.AND P4, PT, R3, R0, PT ;  /* 0x000000000300720c */ /* 0x008fda0003f86270 */
[----:B------:R-:W-:Y:S05]  /*fd20*/  @P4 BRA `(.L_x_4434) ;  /* 0x00000000002c4947 */ /* 0x000fea0003800000 */
[----:B-1----:R-:W3:Y:S01]  /*fd30*/  LDL R4, [R1+0x4] ;  /* 0x0000040001047983 */ /* 0x002ee20000100800 */
[----:B0-----:R-:W-:Y:S01]  /*fd40*/  LEA R2, P4, R9, R2, 0x1 ;  /* 0x0000000209027211 */ /* 0x001fe200078808ff */
[----:B------:R-:W-:-:S04]  /*fd50*/  ULDC.64 UR4, c[0x0][0x208] ;  /* 0x0000820000047ab9 */ /* 0x000fc80000000a00 */
        /* <DEDUP_REMOVED lines=8> */
.L_x_4434:
[----:B------:R-:W-:Y:S05]  /*fde0*/  BSYNC B0 ;  /* 0x0000000000007941 */ /* 0x000fea0003800000 */
.L_x_4433:
[----:B------:R-:W-:Y:S01]  /*fdf0*/  NOP ;  /* 0x0000000000007918 */ /* 0x000fe20000000000 */
[----:B------:R-:W-:-:S13]  /*fe00*/  PLOP3.LUT P0, PT, PT, PT, PT, 0x80, 0x0 ;  /* 0x000000000000781c */ /* 0x000fda0003f0f070 */
.L_x_4435:
        /* <DEDUP_REMOVED lines=18> */
.L_x_4561:
[----:B------:R-:W-:Y:S05]  /*ff30*/  BSYNC B0 ;  /* 0x0000000000007941 */ /* 0x000fea0003800000 */
.L_x_4436:
[----:B------:R-:W-:Y:S01]  /*ff40*/  LOP3.LUT P0, RZ, R18, 0x2, RZ, 0xc0, !PT ;  /* 0x0000000212ff7812 */ /* 0x000fe2000780c0ff */
[----:B------:R-:W-:-:S12]  /*ff50*/  BSSY B0, `(.L_x_4438) ;  /* 0x0000058000007945 */ /* 0x000fd80003800000 */
        /* <DEDUP_REMOVED lines=10> */
.L_x_4562:
[----:B------:R-:W-:Y:S05]  /*10000*/  BSYNC B1 ;  /* 0x0000000000017941 */ /* 0x000fea0003800000 */
.L_x_4440:
        /* <DEDUP_REMOVED lines=9> */
.L_x_4443:
[----:B------:R-:W-:Y:S05]  /*100a0*/  BSYNC B1 ;  /* 0x0000000000017941 */ /* 0x000fea0003800000 */
.L_x_4442:
        /* <DEDUP_REMOVED lines=11> */
.L_x_4444:
        /* <DEDUP_REMOVED lines=15> */
.L_x_4445:
        /* <DEDUP_REMOVED lines=15> */
.L_x_4446:
        /* <DEDUP_REMOVED lines=15> */
.L_x_4447:
        /* <DEDUP_REMOVED lines=10> */
.L_x_4439:
[----:B------:R-:W-:Y:S05]  /*104d0*/  BSYNC B0 ;  /* 0x0000000000007941 */ /* 0x000fea0003800000 */
.L_x_4438:
[----:B------:R-:W-:-:S06]  /*104e0*/  UISETP.GE.AND UP0, UPT, UR41, 0x2, UPT ;  /* 0x000000022900788c */ /* 0x000fcc000bf06270 */
[----:B------:R-:W-:-:S13]  /*104f0*/  PLOP3.LUT P0, PT, PT, PT, UP0, 0x80, 0x0 ;  /* 0x000000000000781c */ /* 0x000fda0003f0f008 */
[----:B------:R-:W-:Y:S05]  /*10500*/  @!P0 BRA `(.L_x_4448) ;  /* 0x0000001c00808947 */ /* 0x000fea0003800000 */
[----:B------:R-:W-:Y:S02]  /*10510*/  ULOP3.LUT UR4, UR41, 0x1, URZ, 0xc0, !UPT ;  /* 0x0000000129047892 */ /* 0x000fe4000f8ec03f */
[----:B--2---:R-:W-:Y:S02]  /*10520*/  IMAD.U32 R6, RZ, RZ, UR41 ;  /* 0x00000029ff067e24 */ /* 0x004fe4000f8e00ff */
[----:B------:R-:W-:Y:S02]  /*10530*/  UISETP.NE.U32.AND UP0, UPT, UR4, 0x1, UPT ;  /* 0x000000010400788c */ /* 0x000fe4000bf05070 */
[----:B------:R-:W-:-:S04]  /*10540*/  VIADD R6, R6, 0xfffffffe ;  /* 0xfffffffe06067836 */ /* 0x000fc80000000000 */
[----:B0-----:R-:W-:Y:S01]  /*10550*/  IMAD.MOV.U32 R0, RZ, RZ, R6 ;  /* 0x000000ffff007224 */ /* 0x001fe200078e0006 */
[----:B------:R-:W-:-:S13]  /*10560*/  PLOP3.LUT P0, PT, PT, PT, UP0, 0x80, 0x0 ;  /* 0x000000000000781c */ /* 0x000fda0003f0f008 */
[----:B------:R-:W-:Y:S05]  /*10570*/  @!P0 BRA `(.L_x_4449) ;  /* 0x0000000800748947 */ /* 0x000fea0003800000 */
        /* <DEDUP_REMOVED lines=10> */
[----:B------:R-:W-:Y:S01]  /*10620*/  LOP3.LUT P2, RZ, R18, 0x1, RZ, 0xc0, !PT ;  /* 0x0000000112ff7812 */ /* 0x000fe2000784c0ff */
[----:B------:R-:W-:-:S12]  /*10630*/  IMAD.MOV.U32 R0, RZ, RZ, R6 ;  /* 0x000000ffff007224 */ /* 0x000fd800078e0006 */
[----:B------:R-:W-:Y:S05]  /*10640*/  @!P2 BRA `(.L_x_4452) ;  /* 0x000000000054a947 */ /* 0x000fea0003800000 */
[----:B-1----:R-:W2:Y:S01]  /*10650*/  LDL R5, [R1+0xc] ;  /* 0x00000c0001057983 */ /* 0x002ea20000100800 */
[----:B------:R-:W1:Y:S03]  /*10660*/  LDC R0, c[0x0][0x43c] ;  /* 0x00010f00ff007b82 */ /* 0x000e660000000800 */
[----:B------:R-:W3:Y:S01]  /*10670*/  LDL R9, [R1] ;  /* 0x0000000001097983 */ /* 0x000ee20000100800 */
[----:B------:R-:W-:Y:S01]  /*10680*/  IMAD.MOV.U32 R4, RZ, RZ, R6 ;  /* 0x000000ffff047224 */ /* 0x000fe200078e0006 */
[----:B------:R-:W-:Y:S01]  /*10690*/  ULDC.64 UR4, c[0x0][0x428] ;  /* 0x00010a0000047ab9 */ /* 0x000fe20000000a00 */
        /* <DEDUP_REMOVED lines=10> */
[C---:B---3--:R-:W-:Y:S02]  /*10740*/  IMAD R7, R9.reuse, UR5, R7 ;  /* 0x0000000509077c24 */ /* 0x048fe4000f8e0207 */
[----:B------:R-:W-:-:S04]  /*10750*/  IMAD.WIDE.U32 R4, R9, UR4, R4 ;  /* 0x0000000409047c25 */ /* 0x000fc8000f8e0004 */
[----:B------:R-:W-:Y:S01]  /*10760*/  IMAD.IADD R7, R7, 0x1, R5 ;  /* 0x0000000107077824 */ /* 0x000fe200078e0205 */
[----:B-1----:R-:W-:-:S04]  /*10770*/  LEA R2, P0, R4, R2, 0x2 ;  /* 0x0000000204027211 */ /* 0x002fc800078010ff */
[----:B------:R-:W-:-:S05]  /*10780*/  LEA.HI.X R3, R4, R3, R7, 0x2, P0 ;  /* 0x0000000304037211 */ /* 0x000fca00000f1407 */
[----:B------:R2:W5:Y:S04]  /*10790*/  LDG.E R16, desc[UR6][R2.64] ;  /* 0x0000000602107981 */ /* 0x000568000c1e1900 */
.L_x_4452:
[----:B--2---:R-:W1:Y:S01]  /*107a0*/  S2R R2, SR_TID.X ;  /* 0x0000000000027919 */ /* 0x004e620000002100 */
[----:B------:R-:W-:Y:S01]  /*107b0*/  IMAD R3, R19, 0x8, R17 ;  /* 0x0000000813037824 */ /* 0x000fe200078e0211 */
[----:B------:R-:W-:Y:S01]  /*107c0*/  BSSY B1, `(.L_x_4453) ;  /* 0x0000006000017945 */ /* 0x000fe20003800000 */
[----:B-1----:R-:W-:Y:S02]  /*107d0*/  LOP3.LUT R4, R2, 0x7f, RZ, 0xc0, !PT ;  /* 0x0000007f02047812 */ /* 0x002fe400078ec0ff */
[----:B------:R-:W-:Y:S02]  /*107e0*/  SHF.L.U32 R2, R8, 0x1f, RZ ;  /* 0x0000001f08027819 */ /* 0x000fe400000006ff */
[----:B------:R-:W-:Y:S02]  /*107f0*/  ISETP.NE.AND P1, PT, R4, RZ, PT ;  /* 0x000000ff0400720c */ /* 0x000fe40003f25270 */
[----:B------:R-:W1:Y:S02]  /*10800*/  SYNCS.PHASECHK.TRANS64.TRYWAIT P0, [R3+URZ+0x32440], R2 ;  /* 0x03244002030075a7 */ /* 0x000e64000800017f */
[----:B-1----:R-:W-:Y:S09]  /*10810*/  @!P0 BRA `(.L_x_4454) ;  /* 0x0000003c00d08947 */ /* 0x002ff20003800000 */
.L_x_4563:
[----:B------:R-:W-:Y:S05]  /*10820*/  BSYNC B1 ;  /* 0x0000000000017941 */ /* 0x000fea0003800000 */
.L_x_4453:
        /* <DEDUP_REMOVED lines=9> */
.L_x_4456:
[----:B------:R-:W-:Y:S05]  /*108c0*/  BSYNC B1 ;  /* 0x0000000000017941 */ /* 0x000fea0003800000 */
.L_x_4455:
        /* <DEDUP_REMOVED lines=12> */
.L_x_4457:
        /* <DEDUP_REMOVED lines=12> */
.L_x_4564:
[----:B------:R-:W-:Y:S05]  /*10a50*/  BSYNC B1 ;  /* 0x0000000000017941 */ /* 0x000fea0003800000 */
.L_x_4458:
        /* <DEDUP_REMOVED lines=11> */
.L_x_4461:
[----:B------:R-:W-:Y:S05]  /*10b10*/  BSYNC B1 ;  /* 0x0000000000017941 */ /* 0x000fea0003800000 */
.L_x_4460:
        /* <DEDUP_REMOVED lines=10> */
.L_x_4462:
        /* <DEDUP_REMOVED lines=15> */
.L_x_4463:
        /* <DEDUP_REMOVED lines=15> */
.L_x_4464:
        /* <DEDUP_REMOVED lines=15> */
.L_x_4465:
        /* <DEDUP_REMOVED lines=8> */
[----:B--2---:R-:W-:Y:S05]  /*10f10*/  @P0 BRA.U.ANY `(.L_x_4465) ;  /* 0xfffffffd00dc0947 */ /* 0x004fea000393ffff */
.L_x_4451:
[----:B------:R-:W-:Y:S05]  /*10f20*/  BSYNC B0 ;  /* 0x0000000000007941 */ /* 0x000fea0003800000 */
.L_x_4450:
[----:B------:R-:W-:-:S06]  /*10f30*/  UIADD3 UR4, UR41, -0x3, URZ ;  /* 0xfffffffd29047890 */ /* 0x000fcc000fffe03f */
[----:B------:R-:W-:-:S07]  /*10f40*/  IMAD.U32 R0, RZ, RZ, UR4 ;  /* 0x00000004ff007e24 */ /* 0x000fce000f8e00ff */
.L_x_4449:
[----:B------:R-:W-:Y:S01]  /*10f50*/  ISETP.NE.AND P0, PT, R6, RZ, PT ;  /* 0x000000ff0600720c */ /* 0x000fe20003f05270 */
[----:B------:R-:W-:-:S12]  /*10f60*/  BSSY B0, `(.L_x_4448) ;  /* 0x000013a000007945 */ /* 0x000fd80003800000 */
[----:B------:R-:W-:Y:S05]  /*10f70*/  @!P0 BRA `(.L_x_4466) ;  /* 0x0000001000e08947 */ /* 0x000fea0003800000 */
.L_x_4499:
[----:B--2---:R-:W2:Y:S01]  /*10f80*/  LDL.LU R2, [R1+0x8] ;  /* 0x0000080001027983 */ /* 0x004ea20000300800 */
        /* <DEDUP_REMOVED lines=15> */
[----:B-1----:R-:W3:Y:S01]  /*11080*/  LDL R5, [R1] ;  /* 0x0000000001057983 */ /* 0x002ee20000100800 */
        /* <DEDUP_REMOVED lines=17> */
.L_x_4469:
        /* <DEDUP_REMOVED lines=8> */
.L_x_4565:
[----:B------:R-:W-:Y:S05]  /*11220*/  BSYNC B2 ;  /* 0x0000000000027941 */ /* 0x000fea0003800000 */
.L_x_4470:
        /* <DEDUP_REMOVED lines=9> */
.L_x_4473:
[----:B------:R-:W-:Y:S05]  /*112c0*/  BSYNC B2 ;  /* 0x0000000000027941 */ /* 0x000fea0003800000 */
.L_x_4472:
        /* <DEDUP_REMOVED lines=11> */
.L_x_4474:
        /* <DEDUP_REMOVED lines=13> */
.L_x_4566:
[----:B------:R-:W-:Y:S05]  /*11450*/  BSYNC B2 ;  /* 0x0000000000027941 */ /* 0x000fea0003800000 */
.L_x_4475:
        /* <DEDUP_REMOVED lines=11> */
.L_x_4478:
[----:B------:R-:W-:Y:S05]  /*11510*/  BSYNC B2 ;  /* 0x0000000000027941 */ /* 0x000fea0003800000 */
.L_x_4477:
        /* <DEDUP_REMOVED lines=9> */
.L_x_4479:
        /* <DEDUP_REMOVED lines=15> */
.L_x_4480:
        /* <DEDUP_REMOVED lines=15> */
.L_x_4481:
        /* <DEDUP_REMOVED lines=15> */
.L_x_4482:
        /* <DEDUP_REMOVED lines=10> */
.L_x_4468:
[----:B------:R-:W-:Y:S05]  /*11920*/  BSYNC B1 ;  /* 0x0000000000017941 */ /* 0x000fea0003800000 */
.L_x_4467:
[----:B------:R-:W-:Y:S01]  /*11930*/  VIADD R6, R6, 0x1 ;  /* 0x0000000106067836 */ /* 0x000fe20000000000 */
[----:B------:R-:W-:Y:S01]  /*11940*/  LOP3.LUT P2, RZ, R18, 0x2, RZ, 0xc0, !PT ;  /* 0x0000000212ff7812 */ /* 0x000fe2000784c0ff */
[----:B------:R-:W-:Y:S03]  /*11950*/  BSSY B1, `(.L_x_4483) ;  /* 0x0000097000017945 */ /* 0x000fe60003800000 */
[----:B------:R-:W-:-:S04]  /*11960*/  ISETP.NE.AND P0, PT, R6, 0x2, PT ;  /* 0x000000020600780c */ /* 0x000fc80003f05270 */
[----:B------:R-:W-:Y:S02]  /*11970*/  SEL R2, RZ, 0x1, P0 ;  /* 0x00000001ff027807 */ /* 0x000fe40000000000 */
[----:B------:R-:W-:Y:S02]  /*11980*/  SEL R19, R6, RZ, P0 ;  /* 0x000000ff06137207 */ /* 0x000fe40000000000 */
[----:B------:R-:W-:-:S05]  /*11990*/  LOP3.LUT R7, R7, R2, RZ, 0x3c, !PT ;  /* 0x0000000207077212 */ /* 0x000fca00078e3cff */
[----:B------:R2:W-:Y:S01]  /*119a0*/  STL [R1+0x8], R7 ;  /* 0x0000080701007387 */ /* 0x0005e20000100800 */
[----:B------:R-:W-:Y:S05]  /*119b0*/  @!P2 BRA `(.L_x_4484) ;  /* 0x000000080040a947 */ /* 0x000fea0003800000 */
[----:B------:R-:W-:Y:S01]  /*119c0*/  LOP3.LUT P2, RZ, R18, 0x1, RZ, 0xc0, !PT ;  /* 0x0000000112ff7812 */ /* 0x000fe2000784c0ff */
[----:B------:R-:W-:-:S12]  /*119d0*/  VIADD R6, R0, 0xffffffff ;  /* 0xffffffff00067836 */ /* 0x000fd80000000000 */
[----:B------:R-:W-:Y:S05]  /*119e0*/  @!P2 BRA `(.L_x_4485) ;  /* 0x000000000054a947 */ /* 0x000fea0003800000 */
[----:B------:R-:W3:Y:S01]  /*119f0*/  LDL R10, [R1+0xc] ;  /* 0x00000c00010a7983 */ /* 0x000ee20000100800 */
[----:B-1----:R-:W1:Y:S01]  /*11a00*/  LDC R4, c[0x0][0x43c] ;  /* 0x00010f00ff047b82 */ /* 0x002e620000000800 */
[----:B------:R-:W-:Y:S02]  /*11a10*/  ULDC.64 UR4, c[0x0][0x428] ;  /* 0x00010a0000047ab9 */ /* 0x000fe40000000a00 */
[----:B------:R-:W4:Y:S01]  /*11a20*/  LDL R9, [R1] ;  /* 0x0000000001097983 */ /* 0x000f220000100800 */
        /* <DEDUP_REMOVED lines=9> */
[----:B---3--:R-:W-:-:S04]  /*11ac0*/  IMAD R4, R10, UR4, RZ ;  /* 0x000000040a047c24 */ /* 0x008fc8000f8e02ff */
[C---:B----4-:R-:W-:Y:S02]  /*11ad0*/  IMAD R4, R9.reuse, UR5, R4 ;  /* 0x0000000509047c24 */ /* 0x050fe4000f8e0204 */
[----:B------:R-:W-:Y:S01]  /*11ae0*/  IMAD.WIDE.U32 R2, R9, UR4, R2 ;  /* 0x0000000409027c25 */ /* 0x000fe2000f8e0002 */
[----:B------:R-:W-:-:S03]  /*11af0*/  ULDC.64 UR4, c[0x0][0x418] ;  /* 0x0001060000047ab9 */ /* 0x000fc60000000a00 */
[----:B------:R-:W-:Y:S01]  /*11b00*/  IMAD.IADD R3, R4, 0x1, R3 ;  /* 0x0000000104037824 */ /* 0x000fe200078e0203 */
[----:B------:R-:W-:-:S04]  /*11b10*/  LEA R4, P0, R2, UR4, 0x2 ;  /* 0x0000000402047c11 */ /* 0x000fc8000f8010ff */
[----:B------:R-:W-:-:S05]  /*11b20*/  LEA.HI.X R5, R2, UR5, R3, 0x2, P0 ;  /* 0x0000000502057c11 */ /* 0x000fca00080f1403 */
[----:B------:R3:W5:Y:S04]  /*11b30*/  LDG.E R16, desc[UR6][R4.64] ;  /* 0x0000000604107981 */ /* 0x000768000c1e1900 */
.L_x_4485:
[----:B------:R-:W4:Y:S01]  /*11b40*/  S2R R2, SR_TID.X ;  /* 0x0000000000027919 */ /* 0x000f220000002100 */
[----:B-1-3--:R-:W-:Y:S01]  /*11b50*/  IMAD R4, R19, 0x8, R17 ;  /* 0x0000000813047824 */ /* 0x00afe200078e0211 */
[----:B------:R-:W-:Y:S01]  /*11b60*/  BSSY B2, `(.L_x_4486) ;  /* 0x0000006000027945 */ /* 0x000fe20003800000 */
[----:B----4-:R-:W-:Y:S02]  /*11b70*/  LOP3.LUT R3, R2, 0x7f, RZ, 0xc0, !PT ;  /* 0x0000007f02037812 */ /* 0x010fe400078ec0ff */
[----:B------:R-:W-:Y:S02]  /*11b80*/  SHF.L.U32 R2, R7, 0x1f, RZ ;  /* 0x0000001f07027819 */ /* 0x000fe400000006ff */
[----:B------:R-:W-:Y:S02]  /*11b90*/  ISETP.NE.AND P1, PT, R3, RZ, PT ;  /* 0x000000ff0300720c */ /* 0x000fe40003f25270 */
[----:B------:R-:W1:Y:S02]  /*11ba0*/  SYNCS.PHASECHK.TRANS64.TRYWAIT P0, [R4+URZ+0x32440], R2 ;  /* 0x03244002040075a7 */ /* 0x000e64000800017f */
[----:B-1----:R-:W-:Y:S09]  /*11bb0*/  @!P0 BRA `(.L_x_4487) ;  /* 0x0000002c00388947 */ /* 0x002ff20003800000 */
.L_x_4567:
[----:B------:R-:W-:Y:S05]  /*11bc0*/  BSYNC B2 ;  /* 0x0000000000027941 */ /* 0x000fea0003800000 */
.L_x_4486:
        /* <DEDUP_REMOVED lines=9> */
.L_x_4489:
[----:B------:R-:W-:Y:S05]  /*11c60*/  BSYNC B2 ;  /* 0x0000000000027941 */ /* 0x000fea0003800000 */
.L_x_4488:
[----:B--2---:R-:W-:Y:S01]  /*11c70*/  IMAD.MOV.U32 R7, RZ, RZ, RZ ;  /* 0x000000ffff077224 */ /* 0x004fe200078e00ff */
        /* <DEDUP_REMOVED lines=10> */
.L_x_4490:
        /* <DEDUP_REMOVED lines=13> */
.L_x_4568:
[----:B------:R-:W-:Y:S05]  /*11df0*/  BSYNC B2 ;  /* 0x0000000000027941 */ /* 0x000fea0003800000 */
.L_x_4491:
        /* <DEDUP_REMOVED lines=11> */
.L_x_4494:
[----:B------:R-:W-:Y:S05]  /*11eb0*/  BSYNC B2 ;  /* 0x0000000000027941 */ /* 0x000fea0003800000 */
.L_x_4493:
        /* <DEDUP_REMOVED lines=9> */
.L_x_4495:
        /* <DEDUP_REMOVED lines=15> */
.L_x_4496:
        /* <DEDUP_REMOVED lines=15> */
.L_x_4497:
        /* <DEDUP_REMOVED lines=15> */
.L_x_4498:
        /* <DEDUP_REMOVED lines=10> */
.L_x_4484:
[----:B------:R-:W-:Y:S05]  /*122c0*/  BSYNC B1 ;  /* 0x0000000000017941 */ /* 0x000fea0003800000 */
.L_x_4483:
[C---:B------:R-:W-:Y:S01]  /*122d0*/  ISETP.GT.AND P0, PT, R0.reuse, 0x1, PT ;  /* 0x000000010000780c */ /* 0x040fe20003f04270 */
[----:B------:R-:W-:-:S12]  /*122e0*/  VIADD R0, R0, 0xfffffffe ;  /* 0xfffffffe00007836 */ /* 0x000fd80000000000 */
[----:B------:R-:W-:Y:S05]  /*122f0*/  @P0 BRA `(.L_x_4499) ;  /* 0xffffffec00200947 */ /* 0x000fea000383ffff */
.L_x_4466:
[----:B------:R-:W-:Y:S05]  /*12300*/  BSYNC B0 ;  /* 0x0000000000007941 */ /* 0x000fea0003800000 */
.L_x_4448:
        /* <DEDUP_REMOVED lines=14> */
[----:B------:R-:W1:Y:S01]  /*123f0*/  FLO.U32 R0, UR4 ;  /* 0x0000000400007d00 */ /* 0x000e6200080e0000 */
[----:B------:R-:W-:Y:S01]  /*12400*/  ULDC.64 UR6, c[0x0][0x208] ;  /* 0x0000820000067ab9 */ /* 0x000fe20000000a00 */
[----:B-1----:R-:W-:-:S06]  /*12410*/  ISETP.EQ.U32.AND P2, PT, R0, R5, PT ;  /* 0x000000050000720c */ /* 0x002fcc0003f42070 */
[----:B------:R-:W0:Y:S07]  /*12420*/  POPC R5, UR4 ;  /* 0x0000000400057d09 */ /* 0x000e2e0008000000 */
[----:B0-----:R-:W3:Y:S01]  /*12430*/  @P2 ATOMG.E.ADD.STRONG.GPU PT, R3, desc[UR6][R2.64], R5 ;  /* 0x00000005020329a8 */ /* 0x001ee200081ee1c6 */
[----:B------:R-:W0:Y:S02]  /*12440*/  S2R R4, SR_LTMASK ;  /* 0x0000000000047919 */ /* 0x000e240000003900 */
[----:B0-----:R-:W-:-:S04]  /*12450*/  LOP3.LUT R4, R4, UR4, RZ, 0xc0, !PT ;  /* 0x0000000404047c12 */ /* 0x001fc8000f8ec0ff */
[----:B--2---:R-:W0:Y:S01]  /*12460*/  POPC R7, R4 ;  /* 0x0000000400077309 */ /* 0x004e220000000000 */
[----:B---3--:R-:W0:Y:S02]  /*12470*/  SHFL.IDX PT, R0, R3, R0, 0x1f ;  /* 0x00001f0003007589 */ /* 0x008e2400000e0000 */
[----:B0-----:R-:W-:-:S05]  /*12480*/  IADD3 R0, R0, UR44, R7 ;  /* 0x0000002c00007c10 */ /* 0x001fca000fffe007 */
[----:B------:R3:W-:Y:S02]  /*12490*/  STL [R1+0x14], R0 ;  /* 0x0000140001007387 */ /* 0x0007e40000100800 */
.L_x_4501:
[----:B------:R-:W-:Y:S05]  /*124a0*/  BSYNC B0 ;  /* 0x0000000000007941 */ /* 0x000fea0003800000 */
.L_x_4500:
[----:B------:R-:W-:-:S07]  /*124b0*/  SEL R19, R19, RZ, P1 ;  /* 0x000000ff13137207 */ /* 0x000fce0000800000 */
.L_x_4414:
[----:B------:R-:W-:Y:S05]  /*124c0*/  BSYNC B7 ;  /* 0x0000000000077941 */ /* 0x000fea0003800000 */
.L_x_4412:
[----:B0-----:R0:W5:Y:S01]  /*124d0*/  LDL R2, [R1+0x14] ;  /* 0x0000140001027983 */ /* 0x0011620000100800 */
[----:B------:R-:W-:-:S13]  /*124e0*/  LOP3.LUT P1, RZ, R18, 0x80, RZ, 0xc0, !PT ;  /* 0x0000008012ff7812 */ /* 0x000fda000782c0ff */
        /* <DEDUP_REMOVED lines=11> */
.L_x_4502:
[----:B------:R-:W-:-:S03]  /*125a0*/  UMOV UR4, 0xffffffff ;  /* 0xffffffff00047882 */ /* 0x000fc60000000000 */
[----:B------:R-:W-:Y:S05]  /*125b0*/  BRA.DIV UR4, `(.L_x_4504) ;  /* 0x0000002204e07947 */ /* 0x000fea000b800000 */
[----:B-----5:R0:W4:Y:S02]  /*125c0*/  SHFL.IDX PT, R14, R2, RZ, 0x1f ;  /* 0x00001fff020e7589 */ /* 0x02012400000e0000 */
.L_x_4571:
[----:B------:R-:W5:Y:S01]  /*125d0*/  @!P0 S2R R3, SR_CgaCtaId ;  /* 0x0000000000038919 */ /* 0x000f620000008800 */
[----:B------:R-:W-:Y:S05]  /*125e0*/  WARPSYNC.ALL ;  /* 0x0000000000007948 */ /* 0x000fea0003800000 */
[----:B------:R-:W-:Y:S01]  /*125f0*/  BAR.SYNC.DEFER_BLOCKING 0x4, 0x180 ;  /* 0x0106000000007b1d */ /* 0x000fe20000010000 */
[----:B---3--:R-:W-:-:S05]  /*12600*/  @!P0 MOV R0, 0x400 ;  /* 0x0000040000008802 */ /* 0x008fca0000000f00 */
[----:B----4-:R3:W-:Y:S01]  /*12610*/  STL [R1+0x14], R14 ;  /* 0x0000140e01007387 */ /* 0x0107e20000100800 */
[----:B-----5:R-:W-:-:S05]  /*12620*/  @!P0 LEA R17, R3, R0, 0x18 ;  /* 0x0000000003118211 */ /* 0x020fca00078ec0ff */
[----:B------:R3:W-:Y:S01]  /*12630*/  @!P0 STS [R17+0x324d0], R2 ;  /* 0x0324d00211008388 */ /* 0x0007e20000000800 */
[----:B------:R-:W-:Y:S06]  /*12640*/  BAR.ARV 0x5, 0x180 ;  /* 0x0146000000007b1d */ /* 0x000fec0000002000 */
.L_x_4503:
[----:B---3--:R-:W3:Y:S01]  /*12650*/  LDL R0, [R1+0x14] ;  /* 0x0000140001007983 */ /* 0x008ee20000100800 */
[----:B------:R-:W-:Y:S02]  /*12660*/  ULDC UR4, c[0x0][0xd38] ;  /* 0x00034e0000047ab9 */ /* 0x000fe40000000800 */
[----:B---3--:R-:W-:-:S13]  /*12670*/  ISETP.GE.AND P0, PT, R0, UR4, PT ;  /* 0x0000000400007c0c */ /* 0x008fda000bf06270 */
[----:B------:R-:W-:Y:S05]  /*12680*/  @!P0 BRA `(.L_x_4505) ;  /* 0xffffffb000608947 */ /* 0x000fea000383ffff */
.L_x_4409:
[----:B0-----:R-:W3:Y:S01]  /*12690*/  LDL.LU R0, [R1+0x38] ;  /* 0x0000380001007983 */ /* 0x001ee20000300800 */
[----:B------:R-:W-:Y:S01]  /*126a0*/  BSSY B0, `(.L_x_4506) ;  /* 0x000000b000007945 */ /* 0x000fe20003800000 */
[----:B-1----:R-:W0:Y:S01]  /*126b0*/  S2R R5, SR_CgaCtaId ;  /* 0x0000000000057919 */ /* 0x002e220000008800 */
[----:B---3--:R-:W-:-:S05]  /*126c0*/  VIADD R0, R0, 0x1 ;  /* 0x0000000100007836 */ /* 0x008fca0000000000 */
[----:B----4-:R-:W-:-:S04]  /*126d0*/  LEA.HI R2, R0, R0, RZ, 0x1 ;  /* 0x0000000000027211 */ /* 0x010fc800078f08ff */
[----:B------:R-:W-:-:S05]  /*126e0*/  LOP3.LUT R3, R2, 0xfffffffe, RZ, 0xc0, !PT ;  /* 0xfffffffe02037812 */ /* 0x000fca00078ec0ff */
[----:B------:R-:W-:Y:S01]  /*126f0*/  IMAD.IADD R3, R0, 0x1, -R3 ;  /* 0x0000000100037824 */ /* 0x000fe200078e0a03 */
[----:B------:R-:W-:-:S04]  /*12700*/  MOV R0, 0x400 ;  /* 0x0000040000007802 */ /* 0x000fc80000000f00 */
[----:B0-----:R-:W-:Y:S02]  /*12710*/  LEA R0, R5, R0, 0x18 ;  /* 0x0000000005007211 */ /* 0x001fe400078ec0ff */
[----:B------:R-:W-:-:S04]  /*12720*/  SHF.L.U32 R3, R3, 0x1f, RZ ;  /* 0x0000001f03037819 */ /* 0x000fc800000006ff */
[----:B------:R-:W0:Y:S02]  /*12730*/  SYNCS.PHASECHK.TRANS64.TRYWAIT P0, [R0+URZ+0x32420], R3 ;  /* 0x03242003000075a7 */ /* 0x000e24000800017f */
[----:B0-----:R-:W-:Y:S05]  /*12740*/  @!P0 BRA `(.L_x_4507) ;  /* 0x0000002000a48947 */ /* 0x001fea0003800000 */
.L_x_4572:
[----:B------:R-:W-:Y:S05]  /*12750*/  BSYNC B0 ;  /* 0x0000000000007941 */ /* 0x000fea0003800000 */
.L_x_4506:
[----:B------:R-:W-:-:S03]  /*12760*/  UMOV UR4, 0xffffffff ;  /* 0xffffffff00047882 */ /* 0x000fc60000000000 */
[----:B------:R-:W-:Y:S05]  /*12770*/  BRA.DIV UR4, `(.L_x_4508) ;  /* 0x0000002204ac7947 */ /* 0x000fea000b800000 */
[----:B------:R-:W1:Y:S02]  /*12780*/  S2R R2, SR_TID.X ;  /* 0x0000000000027919 */ /* 0x000e640000002100 */
[----:B-1----:R-:W-:-:S04]  /*12790*/  SHF.R.U32.HI R2, RZ, 0x5, R2 ;  /* 0x00000005ff027819 */ /* 0x002fc80000011602 */
[----:B------:R-:W-:-:S05]  /*127a0*/  LOP3.LUT R2, R2, 0x3, RZ, 0xc0, !PT ;  /* 0x0000000302027812 */ /* 0x000fca00078ec0ff */
[----:B------:R1:W3:Y:S02]  /*127b0*/  SHFL.IDX PT, R14, R2, RZ, 0x1f ;  /* 0x00001fff020e7589 */ /* 0x0002e400000e0000 */
.L_x_4575:
[----:B---3--:R-:W-:Y:S01]  /*127c0*/  ISETP.NE.AND P0, PT, R14, RZ, PT ;  /* 0x000000ff0e00720c */ /* 0x008fe20003f05270 */
[----:B------:R-:W-:-:S12]  /*127d0*/  BSSY B0, `(.L_x_4509) ;  /* 0x0000027000007945 */ /* 0x000fd80003800000 */
[----:B------:R-:W-:Y:S05]  /*127e0*/  @P0 BRA `(.L_x_4510) ;  /* 0x0000000000940947 */ /* 0x000fea0003800000 */
[----:B------:R-:W-:-:S03]  /*127f0*/  UMOV UR4, 0xffffffff ;  /* 0xffffffff00047882 */ /* 0x000fc60000000000 */
[----:B------:R-:W-:Y:S05]  /*12800*/  BRA.DIV UR4, `(.L_x_4511) ;  /* 0x0000002204bc7947 */ /* 0x000fea000b800000 */
[----:B------:R-:W-:-:S13]  /*12810*/  ELECT P6, URZ, PT ;  /* 0x00000000003f782f */ /* 0x000fda00038c0000 */
.L_x_4578:
[----:B------:R-:W-:Y:S05]  /*12820*/  @!P6 BRA `(.L_x_4510) ;  /* 0x000000000084e947 */ /* 0x000fea0003800000 */
[----:B-1----:R-:W3:Y:S02]  /*12830*/  LDL R2, [R1+0x4c] ;  /* 0x00004c0001027983 */ /* 0x002ee40000100800 */
[----:B---3--:R-:W-:-:S13]  /*12840*/  R2UR UR4, R2 ;  /* 0x00000000020472ca */ /* 0x008fda00000e0000 */
[----:B------:R-:W-:-:S06]  /*12850*/  ULOP3.LUT UR4, UR4, 0x2, URZ, 0xfc, !UPT ;  /* 0x0000000204047892 */ /* 0x000fcc000f8efc3f */
[----:B------:R-:W-:-:S05]  /*12860*/  IMAD.U32 R2, RZ, RZ, UR4 ;  /* 0x00000004ff027e24 */ /* 0x000fca000f8e00ff */
[----:B------:R-:W-:-:S13]  /*12870*/  ISETP.NE.AND P2, PT, R2, 0x3, PT ;  /* 0x000000030200780c */ /* 0x000fda0003f45270 */
[----:B------:R-:W-:Y:S05]  /*12880*/  @!P2 BRA `(.L_x_4512) ;  /* 0x000000000004a947 */ /* 0x000fea0003800000 */
[----:B------:R-:W-:Y:S01]  /*12890*/  BPT.TRAP 0x1 ;  /* 0x000000040000795c */ /* 0x000fe20000300000 */
.L_x_4512:
[----:B--2---:R-:W2:Y:S01]  /*128a0*/  LDL.LU R7, [R1+0x8] ;  /* 0x0000080001077983 */ /* 0x004ea20000300800 */
        /* <DEDUP_REMOVED lines=12> */
.L_x_4579:
[----:B------:R-:W1:Y:S02]  /*12970*/  SYNCS.PHASECHK.TRANS64.TRYWAIT P0, [R7+URZ], R2 ;  /* 0x00000002070075a7 */ /* 0x000e64000800017f */
[----:B-1----:R-:W-:Y:S05]  /*12980*/  @!P0 BRA `(.L_x_4514) ;  /* 0x0000002000908947 */ /* 0x002fea0003800000 */
.L_x_4580:
[----:B------:R-:W-:Y:S05]  /*12990*/  @!P2 BRA `(.L_x_4515) ;  /* 0x000000000004a947 */ /* 0x000fea0003800000 */
[----:B------:R-:W-:Y:S01]  /*129a0*/  BPT.TRAP 0x1 ;  /* 0x000000040000795c */ /* 0x000fe20000300000 */
.L_x_4515:
[----:B------:R-:W-:-:S04]  /*129b0*/  VIADD R0, R0, 0x32460 ;  /* 0x0003246000007836 */ /* 0x000fc80000000000 */
[----:B------:R-:W-:-:S04]  /*129c0*/  IMAD R4, R19, 0x8, R0 ;  /* 0x0000000813047824 */ /* 0x000fc800078e0200 */
[----:B------:R-:W2:Y:S02]  /*129d0*/  SYNCS.PHASECHK.TRANS64.TRYWAIT P0, [R4+URZ], R5 ;  /* 0x00000005040075a7 */ /* 0x000ea4000800017f */
[----:B--2---:R-:W-:Y:S05]  /*129e0*/  @!P0 BRA `(.L_x_4516) ;  /* 0x00000020008c8947 */ /* 0x004fea0003800000 */
.L_x_4581:
[----:B------:R-:W-:-:S07]  /*129f0*/  IMAD R3, R3, 0x8, R0 ;  /* 0x0000000803037824 */ /* 0x000fce00078e0200 */
.L_x_4517:
[----:B---3--:R3:W4:Y:S02]  /*12a00*/  SYNCS.PHASECHK.TRANS64.TRYWAIT P0, [R3+URZ], R2 ;  /* 0x00000002030075a7 */ /* 0x008724000800017f */
[----:B----4-:R-:W-:Y:S05]  /*12a10*/  @!P0 NANOSLEEP.SYNCS 0x989680 ;  /* 0x009896800000895d */ /* 0x010fea0003900000 */
[----:B------:R-:W4:Y:S02]  /*12a20*/  @!P0 SYNCS.PHASECHK.TRANS64 P0, [R3+URZ], R2 ;  /* 0x00000002030085a7 */ /* 0x000f24000800007f */
[----:B----4-:R-:W-:Y:S05]  /*12a30*/  @!P0 BRA `(.L_x_4517) ;  /* 0xfffffffc00f08947 */ /* 0x010fea000383ffff */
.L_x_4510:
[----:B------:R-:W-:Y:S05]  /*12a40*/  BSYNC B0 ;  /* 0x0000000000007941 */ /* 0x000fea0003800000 */
.L_x_4509:
[----:B------:R-:W-:Y:S05]  /*12a50*/  EXIT ;  /* 0x000000000000794d */ /* 0x000fea0003800000 */
.L_x_4361:
[----:B0-----:R0:W1:Y:S02]  /*12a60*/  SYNCS.PHASECHK.TRANS64.TRYWAIT P0, [R5+URZ+0x32400], R2 ;  /* 0x03240002050075a7 */ /* 0x001064000800017f */
[----:B-1----:R-:W-:Y:S05]  /*12a70*/  @!P0 NANOSLEEP.SYNCS 0x989680 ;  /* 0x009896800000895d */ /* 0x002fea0003900000 */
[----:B------:R-:W1:Y:S02]  /*12a80*/  @!P0 SYNCS.PHASECHK.TRANS64 P0, [R5+URZ+0x32400], R2 ;  /* 0x03240002050085a7 */ /* 0x000e64000800007f */
[----:B-1----:R-:W-:Y:S05]  /*12a90*/  @!P0 BRA `(.L_x_4361) ;  /* 0xfffffffc00f08947 */ /* 0x002fea000383ffff */
[----:B------:R-:W-:Y:S05]  /*12aa0*/  BRA `(.L_x_4518) ;  /* 0xfffffeec00f47947 */ /* 0x000fea000383ffff */
.L_x_4365:
[----:B--2---:R2:W3:Y:S02]  /*12ab0*/  SYNCS.PHASECHK.TRANS64.TRYWAIT P1, [R0+URZ+0x32430], R3 ;  /* 0x03243003000075a7 */ /* 0x0044e4000802017f */
[----:B---3--:R-:W-:Y:S05]  /*12ac0*/  @!P1 NANOSLEEP.SYNCS 0x989680 ;  /* 0x009896800000995d */ /* 0x008fea0003900000 */
[----:B------:R-:W3:Y:S02]  /*12ad0*/  @!P1 SYNCS.PHASECHK.TRANS64 P1, [R0+URZ+0x32430], R3 ;  /* 0x03243003000095a7 */ /* 0x000ee4000802007f */
[----:B---3--:R-:W-:Y:S05]  /*12ae0*/  @!P1 BRA `(.L_x_4365) ;  /* 0xfffffffc00f09947 */ /* 0x008fea000383ffff */
[----:B------:R-:W-:Y:S05]  /*12af0*/  BRA `(.L_x_4364) ;  /* 0xfffffef000247947 */ /* 0x000fea000383ffff */
.L_x_4366:
[----:B---3--:R3:W4:Y:S02]  /*12b00*/  SYNCS.PHASECHK.TRANS64.TRYWAIT P1, [R5+URZ+0x32410], R2 ;  /* 0x03241002050075a7 */ /* 0x008724000802017f */
[----:B----4-:R-:W-:Y:S05]  /*12b10*/  @!P1 NANOSLEEP.SYNCS 0x989680 ;  /* 0x009896800000995d */ /* 0x010fea0003900000 */
[----:B------:R-:W4:Y:S02]  /*12b20*/  @!P1 SYNCS.PHASECHK.TRANS64 P1, [R5+URZ+0x32410], R2 ;  /* 0x03241002050095a7 */ /* 0x000f24000802007f */
[----:B----4-:R-:W-:Y:S05]  /*12b30*/  @!P1 BRA `(.L_x_4366) ;  /* 0xfffffffc00f09947 */ /* 0x010fea000383ffff */
[----:B------:R-:W-:Y:S05]  /*12b40*/  BRA `(.L_x_4519) ;  /* 0xfffffef000d07947 */ /* 0x000fea000383ffff */
.L_x_4370:
[----:B------:R0:W0:Y:S02]  /*12b50*/  SYNCS.PHASECHK.TRANS64.TRYWAIT P1, [R0+URZ+0x32450], R3 ;  /* 0x03245003000075a7 */ /* 0x000024000802017f */
[----:B0-----:R-:W-:Y:S05]  /*12b60*/  @!P1 NANOSLEEP.SYNCS 0x989680 ;  /* 0x009896800000995d */ /* 0x001fea0003900000 */
[----:B------:R-:W0:Y:S02]  /*12b70*/  @!P1 SYNCS.PHASECHK.TRANS64 P1, [R0+URZ+0x32450], R3 ;  /* 0x03245003000095a7 */ /* 0x000e24000802007f */
[----:B0-----:R-:W-:Y:S05]  /*12b80*/  @!P1 BRA `(.L_x_4370) ;  /* 0xfffffffc00f09947 */ /* 0x001fea000383ffff */
[----:B------:R-:W-:Y:S05]  /*12b90*/  BRA `(.L_x_4369) ;  /* 0xfffffef000dc7947 */ /* 0x000fea000383ffff */
.L_x_4375:
[----:B-1----:R-:W-:-:S04]  /*12ba0*/  IMAD.U32 R21, RZ, RZ, UR4 ;  /* 0x00000004ff157e24 */ /* 0x002fc8000f8e00ff */
[----:B------:R1:W2:Y:S03]  /*12bb0*/  SYNCS.PHASECHK.TRANS64.TRYWAIT P3, [R21+URZ+0x32430], R20 ;  /* 0x03243014150075a7 */ /* 0x0002a6000806017f */
[----:B--2---:R-:W-:Y:S05]  /*12bc0*/  @!P3 NANOSLEEP.SYNCS 0x989680 ;  /* 0x009896800000b95d */ /* 0x004fea0003900000 */
[----:B------:R-:W2:Y:S02]  /*12bd0*/  @!P3 SYNCS.PHASECHK.TRANS64 P3, [R21+URZ+0x32430], R20 ;  /* 0x032430141500b5a7 */ /* 0x000ea4000806007f */
[----:B--2---:R-:W-:Y:S05]  /*12be0*/  @!P3 BRA `(.L_x_4375) ;  /* 0xfffffffc00ecb947 */ /* 0x004fea000383ffff */
[----:B------:R-:W-:Y:S05]  /*12bf0*/  BRA `(.L_x_4374) ;  /* 0xffffff1c00007947 */ /* 0x000fea000383ffff */
.L_x_4379:
[----:B-1----:R-:W-:-:S04]  /*12c00*/  IMAD.U32 R21, RZ, RZ, UR4 ;  /* 0x00000004ff157e24 */ /* 0x002fc8000f8e00ff */
[----:B------:R1:W3:Y:S03]  /*12c10*/  SYNCS.PHASECHK.TRANS64.TRYWAIT P3, [R21+URZ+0x32450], R20 ;  /* 0x03245014150075a7 */ /* 0x0002e6000806017f */
[----:B---3--:R-:W-:Y:S05]  /*12c20*/  @!P3 NANOSLEEP.SYNCS 0x989680 ;  /* 0x009896800000b95d */ /* 0x008fea0003900000 */
[----:B------:R-:W3:Y:S02]  /*12c30*/  @!P3 SYNCS.PHASECHK.TRANS64 P3, [R21+URZ+0x32450], R20 ;  /* 0x032450141500b5a7 */ /* 0x000ee4000806007f */
[----:B---3--:R-:W-:Y:S05]  /*12c40*/  @!P3 BRA `(.L_x_4379) ;  /* 0xfffffffc00ecb947 */ /* 0x008fea000383ffff */
[----:B------:R-:W-:Y:S05]  /*12c50*/  BRA `(.L_x_4378) ;  /* 0xffffff1c007c7947 */ /* 0x000fea000383ffff */
.L_x_4385:
[----:B--2---:R-:W-:-:S04]  /*12c60*/  IMAD.U32 R21, RZ, RZ, UR5 ;  /* 0x00000005ff157e24 */ /* 0x004fc8000f8e00ff */
[----:B------:R2:W3:Y:S03]  /*12c70*/  SYNCS.PHASECHK.TRANS64.TRYWAIT P1, [R21+URZ+0x32430], R20 ;  /* 0x03243014150075a7 */ /* 0x0004e6000802017f */
[----:B---3--:R-:W-:Y:S05]  /*12c80*/  @!P1 NANOSLEEP.SYNCS 0x989680 ;  /* 0x009896800000995d */ /* 0x008fea0003900000 */
[----:B------:R-:W3:Y:S02]  /*12c90*/  @!P1 SYNCS.PHASECHK.TRANS64 P1, [R21+URZ+0x32430], R20 ;  /* 0x03243014150095a7 */ /* 0x000ee4000802007f */
[----:B---3--:R-:W-:Y:S05]  /*12ca0*/  @!P1 BRA `(.L_x_4385) ;  /* 0xfffffffc00ec9947 */ /* 0x008fea000383ffff */
[----:B------:R-:W-:Y:S05]  /*12cb0*/  BRA `(.L_x_4384) ;  /* 0xffffff4800f87947 */ /* 0x000fea000383ffff */
.L_x_4389:
[----:B--2---:R-:W-:-:S04]  /*12cc0*/  IMAD.U32 R21, RZ, RZ, UR5 ;  /* 0x00000005ff157e24 */ /* 0x004fc8000f8e00ff */
[----:B------:R2:W3:Y:S03]  /*12cd0*/  SYNCS.PHASECHK.TRANS64.TRYWAIT P1, [R21+URZ+0x32450], R20 ;  /* 0x03245014150075a7 */ /* 0x0004e6000802017f */
[----:B---3--:R-:W-:Y:S05]  /*12ce0*/  @!P1 NANOSLEEP.SYNCS 0x989680 ;  /* 0x009896800000995d */ /* 0x008fea0003900000 */
[----:B------:R-:W3:Y:S02]  /*12cf0*/  @!P1 SYNCS.PHASECHK.TRANS64 P1, [R21+URZ+0x32450], R20 ;  /* 0x03245014150095a7 */ /* 0x000ee4000802007f */
[----:B---3--:R-:W-:Y:S05]  /*12d00*/  @!P1 BRA `(.L_x_4389) ;  /* 0xfffffffc00ec9947 */ /* 0x008fea000383ffff */
[----:B------:R-:W-:Y:S05]  /*12d10*/  BRA `(.L_x_4388) ;  /* 0xffffff4c00747947 */ /* 0x000fea000383ffff */
.L_x_4420:
[----:B------:R-:W-:Y:S02]  /*12d20*/  IMAD.MOV.U32 R13, RZ, RZ, R4 ;  /* 0x000000ffff0d7224 */ /* 0x000fe400078e0004 */
[----:B------:R-:W-:Y:S02]  /*12d30*/  IMAD.MOV.U32 R12, RZ, RZ, RZ ;  /* 0x000000ffff0c7224 */ /* 0x000fe400078e00ff */
[----:B------:R-:W-:Y:S02]  /*12d40*/  IMAD.MOV.U32 R11, RZ, RZ, 0x1f ;  /* 0x0000001fff0b7424 */ /* 0x000fe400078e00ff */
[----:B------:R-:W-:-:S07]  /*12d50*/  IMAD.MOV.U32 R15, RZ, RZ, -0x1 ;  /* 0xffffffffff0f7424 */ /* 0x000fce00078e00ff */
[----:B0-----:R-:W-:Y:S05]  /*12d60*/  WARPSYNC.COLLECTIVE R15, `(.L_x_4520) ;  /* 0x000000000f087348 */ /* 0x001fea0003c00000 */
[----:B------:R1:W2:Y:S02]  /*12d70*/  SHFL.IDX P6, R14, R13, R12, R11 ;  /* 0x0000000c0d0e7389 */ /* 0x0002a400000c000b */
[----:B012---:R-:W-:Y:S01]  /*12d80*/  ENDCOLLECTIVE ;  /* 0x000000000000791b */ /* 0x007fe20003800000 */
.L_x_4520:
[----:B------:R-:W-:Y:S05]  /*12d90*/  BRA `(.L_x_4521) ;  /* 0xffffffb400687947 */ /* 0x000fea000383ffff */
.L_x_4422:
[----:B------:R-:W-:Y:S01]  /*12da0*/  BSSY B0, `(.L_x_4522) ;  /* 0x0000006000007945 */ /* 0x000fe20003800000 */
[----:B------:R-:W-:-:S07]  /*12db0*/  IMAD.MOV.U32 R15, RZ, RZ, -0x1 ;  /* 0xffffffffff0f7424 */ /* 0x000fce00078e00ff */
[----:B01----:R-:W-:Y:S05]  /*12dc0*/  WARPSYNC.COLLECTIVE R15, `(.L_x_4523) ;  /* 0x000000000f0c7348 */ /* 0x003fea0003c00000 */
[----:B------:R-:W-:Y:S02]  /*12dd0*/  ELECT P6, UR62, PT ;  /* 0x00000000003e782f */ /* 0x000fe400038c0000 */
[----:B------:R-:W-:Y:S01]  /*12de0*/  MOV R14, UR62 ;  /* 0x0000003e000e7c02 */ /* 0x000fe20008000f00 */
[----:B01----:R-:W-:Y:S10]  /*12df0*/  ENDCOLLECTIVE ;  /* 0x000000000000791b */ /* 0x003ff40003800000 */
.L_x_4523:
[----:B------:R-:W-:Y:S05]  /*12e00*/  BSYNC B0 ;  /* 0x0000000000007941 */ /* 0x000fea0003800000 */
.L_x_4522:
[----:B------:R-:W-:Y:S05]  /*12e10*/  BRA `(.L_x_4524) ;  /* 0xffffffb4006c7947 */ /* 0x000fea000383ffff */
.L_x_4424:
[----:B--2---:R2:W3:Y:S02]  /*12e20*/  SYNCS.PHASECHK.TRANS64.TRYWAIT P0, [R0+URZ+0x32440], R2 ;  /* 0x03244002000075a7 */ /* 0x0044e4000800017f */
[----:B---3--:R-:W-:Y:S05]  /*12e30*/  @!P0 NANOSLEEP.SYNCS 0x989680 ;  /* 0x009896800000895d */ /* 0x008fea0003900000 */
[----:B------:R-:W3:Y:S02]  /*12e40*/  @!P0 SYNCS.PHASECHK.TRANS64 P0, [R0+URZ+0x32440], R2 ;  /* 0x03244002000085a7 */ /* 0x000ee4000800007f */
[----:B---3--:R-:W-:Y:S05]  /*12e50*/  @!P0 BRA `(.L_x_4424) ;  /* 0xfffffffc00f08947 */ /* 0x008fea000383ffff */
[----:B------:R-:W-:Y:S05]  /*12e60*/  BRA `(.L_x_4525) ;  /* 0xffffffb400c87947 */ /* 0x000fea000383ffff */
.L_x_4428:
[----:B------:R-:W-:Y:S02]  /*12e70*/  IMAD.MOV.U32 R13, RZ, RZ, R3 ;  /* 0x000000ffff0d7224 */ /* 0x000fe400078e0003 */
[----:B------:R-:W-:Y:S02]  /*12e80*/  IMAD.MOV.U32 R12, RZ, RZ, RZ ;  /* 0x000000ffff0c7224 */ /* 0x000fe400078e00ff */
[----:B------:R-:W-:Y:S02]  /*12e90*/  IMAD.MOV.U32 R11, RZ, RZ, 0x181f ;  /* 0x0000181fff0b7424 */ /* 0x000fe400078e00ff */
[----:B------:R-:W-:Y:S02]  /*12ea0*/  IMAD.MOV.U32 R15, RZ, RZ, -0x1 ;  /* 0xffffffffff0f7424 */ /* 0x000fe400078e00ff */
[----:B------:R-:W-:-:S07]  /*12eb0*/  IMAD.U32 R7, RZ, RZ, UR42 ;  /* 0x0000002aff077e24 */ /* 0x000fce000f8e00ff */
[----:B-----5:R-:W-:Y:S05]  /*12ec0*/  WARPSYNC.COLLECTIVE R15, `(.L_x_4526) ;  /* 0x000000000f087348 */ /* 0x020fea0003c00000 */
[----:B------:R0:W1:Y:S02]  /*12ed0*/  SHFL.IDX P6, R14, R13, R12, R11 ;  /* 0x0000000c0d0e7389 */ /* 0x00006400000c000b */
[----:B01---5:R-:W-:Y:S01]  /*12ee0*/  ENDCOLLECTIVE ;  /* 0x000000000000791b */ /* 0x023fe20003800000 */
.L_x_4526:
[----:B------:R-:W-:-:S05]  /*12ef0*/  IMAD R10, R7, 0x80, R10 ;  /* 0x00000080070a7824 */ /* 0x000fca00078e020a */
[----:B------:R0:W-:Y:S01]  /*12f00*/  STL [R1+0x10], R10 ;  /* 0x0000100a01007387 */ /* 0x0001e20000100800 */
[----:B------:R-:W-:Y:S02]  /*12f10*/  IMAD.MOV.U32 R13, RZ, RZ, R0 ;  /* 0x000000ffff0d7224 */ /* 0x000fe400078e0000 */
[----:B------:R-:W-:-:S07]  /*12f20*/  IMAD.MOV.U32 R4, RZ, RZ, R14 ;  /* 0x000000ffff047224 */ /* 0x000fce00078e000e */
[----:B0-----:R-:W-:Y:S05]  /*12f30*/  WARPSYNC.COLLECTIVE R15, `(.L_x_4527) ;  /* 0x000000000f087348 */ /* 0x001fea0003c00000 */
[----:B------:R1:W2:Y:S02]  /*12f40*/  SHFL.IDX P6, R14, R13, R12, R11 ;  /* 0x0000000c0d0e7389 */ /* 0x0002a400000c000b */
[----:B012---:R-:W-:Y:S01]  /*12f50*/  ENDCOLLECTIVE ;  /* 0x000000000000791b */ /* 0x007fe20003800000 */
.L_x_4527:
[----:B------:R-:W-:Y:S01]  /*12f60*/  ULDC UR4, c[0x0][0x288] ;  /* 0x0000a20000047ab9 */ /* 0x000fe20000000800 */
[----:B------:R-:W-:Y:S01]  /*12f70*/  ULDC.64 UR6, c[0x0][0x208] ;  /* 0x0000820000067ab9 */ /* 0x000fe20000000a00 */
[----:B------:R-:W-:-:S05]  /*12f80*/  IMAD R2, R6, UR4, RZ ;  /* 0x0000000406027c24 */ /* 0x000fca000f8e02ff */
[----:B------:R-:W-:Y:S01]  /*12f90*/  ISETP.GE.AND P1, PT, R10, R2, PT ;  /* 0x000000020a00720c */ /* 0x000fe20003f26270 */
[----:B------:R-:W-:Y:S02]  /*12fa0*/  IMAD.MOV.U32 R13, RZ, RZ, R3 ;  /* 0x000000ffff0d7224 */ /* 0x000fe400078e0003 */
[----:B------:R-:W-:Y:S02]  /*12fb0*/  IMAD.MOV.U32 R12, RZ, RZ, 0x1 ;  /* 0x00000001ff0c7424 */ /* 0x000fe400078e00ff */
[----:B------:R-:W-:-:S08]  /*12fc0*/  IMAD.MOV.U32 R5, RZ, RZ, R14 ;  /* 0x000000ffff057224 */ /* 0x000fd000078e000e */
        /* <DEDUP_REMOVED lines=8> */
[----:B------:R0:W-:Y:S02]  /*13050*/  @!P1 LDGSTS.E.BYPASS.LTC128B.128 [R8+0x18400], desc[UR6][R4.64], !P0 ;  /* 0x1840000004089fae */ /* 0x0001e4000c101d46 */
[----:B0-----:R-:W-:Y:S05]  /*13060*/  WARPSYNC.COLLECTIVE R15, `(.L_x_4528) ;  /* 0x000000000f087348 */ /* 0x001fea0003c00000 */
[----:B------:R1:W2:Y:S02]  /*13070*/  SHFL.IDX P6, R14, R13, R12, R11 ;  /* 0x0000000c0d0e7389 */ /* 0x0002a400000c000b */
[----:B012---:R-:W-:Y:S01]  /*13080*/  ENDCOLLECTIVE ;  /* 0x000000000000791b */ /* 0x007fe20003800000 */
.L_x_4528:
[----:B------:R-:W-:-:S05]  /*13090*/  VIADD R5, R10, 0x10 ;  /* 0x000000100a057836 */ /* 0x000fca0000000000 */
[----:B------:R-:W-:Y:S01]  /*130a0*/  ISETP.GE.AND P1, PT, R5, R2, PT ;  /* 0x000000020500720c */ /* 0x000fe20003f26270 */
[----:B------:R-:W-:Y:S01]  /*130b0*/  IMAD.MOV.U32 R13, RZ, RZ, R0 ;  /* 0x000000ffff0d7224 */ /* 0x000fe200078e0000 */
[----:B------:R0:W-:Y:S01]  /*130c0*/  STL [R1+0x20], R5 ;  /* 0x0000200501007387 */ /* 0x0001e20000100800 */
[----:B------:R-:W-:-:S10]  /*130d0*/  IMAD.MOV.U32 R7, RZ, RZ, R14 ;  /* 0x000000ffff077224 */ /* 0x000fd400078e000e */
[----:B0-----:R-:W-:Y:S05]  /*130e0*/  WARPSYNC.COLLECTIVE R15, `(.L_x_4529) ;  /* 0x000000000f087348 */ /* 0x001fea0003c00000 */
[----:B------:R1:W2:Y:S02]  /*130f0*/  SHFL.IDX P6, R14, R13, R12, R11 ;  /* 0x0000000c0d0e7389 */ /* 0x0002a400000c000b */
[----:B012---:R-:W-:Y:S01]  /*13100*/  ENDCOLLECTIVE ;  /* 0x000000000000791b */ /* 0x007fe20003800000 */
.L_x_4529:
[----:B------:R-:W-:Y:S01]  /*13110*/  ULDC.64 UR4, c[0x0][0x208] ;  /* 0x0000820000047ab9 */ /* 0x000fe20000000a00 */
[----:B------:R-:W-:Y:S02]  /*13120*/  IMAD.MOV.U32 R13, RZ, RZ, R3 ;  /* 0x000000ffff0d7224 */ /* 0x000fe400078e0003 */
[----:B------:R-:W-:Y:S02]  /*13130*/  IMAD.MOV.U32 R12, RZ, RZ, 0x2 ;  /* 0x00000002ff0c7424 */ /* 0x000fe400078e00ff */
[----:B------:R-:W-:-:S05]  /*13140*/  IMAD.MOV.U32 R6, RZ, RZ, R14 ;  /* 0x000000ffff067224 */ /* 0x000fca00078e000e */
[----:B------:R-:W-:Y:S01]  /*13150*/  @!P1 LEA R4, P2, R9, R6, 0x1 ;  /* 0x0000000609049211 */ /* 0x000fe200078408ff */
[----:B------:R-:W-:-:S04]  /*13160*/  VIADD R6, R10, 0x20 ;  /* 0x000000200a067836 */ /* 0x000fc80000000000 */
[----:B------:R-:W-:Y:S01]  /*13170*/  @!P1 IMAD.X R5, RZ, RZ, R7, P2 ;  /* 0x000000ffff059224 */ /* 0x000fe200010e0607 */
[----:B------:R0:W-:Y:S01]  /*13180*/  STL [R1+0x24], R6 ;  /* 0x0000240601007387 */ /* 0x0001e20000100800 */
[----:B------:R-:W-:-:S03]  /*13190*/  VIADD R7, R10, 0x30 ;  /* 0x000000300a077836 */ /* 0x000fc60000000000 */
[----:B------:R-:W-:Y:S01]  /*131a0*/  @!PT LDS RZ, [RZ] ;  /* 0x00000000fffff984 */ /* 0x000fe20000000800 */
[----:B------:R-:W-:Y:S01]  /*131b0*/  @!PT LDS RZ, [RZ] ;  /* 0x00000000fffff984 */ /* 0x000fe20000000800 */
[----:B------:R-:W-:Y:S01]  /*131c0*/  @!PT LDS RZ, [RZ] ;  /* 0x00000000fffff984 */ /* 0x000fe20000000800 */
[----:B------:R0:W-:Y:S01]  /*131d0*/  @!P1 LDGSTS.E.BYPASS.LTC128B.128 [R8+0x18c00], desc[UR4][R4.64], !P0 ;  /* 0x18c0000004089fae */ /* 0x0001e2000c101d44 */
[----:B------:R-:W-:-:S13]  /*131e0*/  ISETP.GE.AND P1, PT, R6, R2, PT ;  /* 0x000000020600720c */ /* 0x000fda0003f26270 */
[----:B0-----:R-:W-:Y:S05]  /*131f0*/  WARPSYNC.COLLECTIVE R15, `(.L_x_4530) ;  /* 0x000000000f087348 */ /* 0x001fea0003c00000 */
[----:B------:R1:W2:Y:S02]  /*13200*/  SHFL.IDX P6, R14, R13, R12, R11 ;  /* 0x0000000c0d0e7389 */ /* 0x0002a400000c000b */
[----:B012---:R-:W-:Y:S01]  /*13210*/  ENDCOLLECTIVE ;  /* 0x000000000000791b */ /* 0x007fe20003800000 */
.L_x_4530:
[----:B------:R0:W-:Y:S01]  /*13220*/  STL [R1+0x28], R7 ;  /* 0x0000280701007387 */ /* 0x0001e20000100800 */
[----:B------:R-:W-:Y:S02]  /*13230*/  IMAD.MOV.U32 R13, RZ, RZ, R0 ;  /* 0x000000ffff0d7224 */ /* 0x000fe400078e0000 */
[----:B------:R-:W-:-:S07]  /*13240*/  IMAD.MOV.U32 R4, RZ, RZ, R14 ;  /* 0x000000ffff047224 */ /* 0x000fce00078e000e */
[----:B0-----:R-:W-:Y:S05]  /*13250*/  WARPSYNC.COLLECTIVE R15, `(.L_x_4531) ;  /* 0x000000000f087348 */ /* 0x001fea0003c00000 */
[----:B------:R1:W2:Y:S02]  /*13260*/  SHFL.IDX P6, R14, R13, R12, R11 ;  /* 0x0000000c0d0e7389 */ /* 0x0002a400000c000b */
[----:B012---:R-:W-:Y:S01]  /*13270*/  ENDCOLLECTIVE ;  /* 0x000000000000791b */ /* 0x007fe20003800000 */
.L_x_4531:
[----:B------:R-:W-:Y:S01]  /*13280*/  ULDC.64 UR4, c[0x0][0x208] ;  /* 0x0000820000047ab9 */ /* 0x000fe20000000a00 */
[----:B------:R-:W-:Y:S02]  /*13290*/  IMAD.MOV.U32 R13, RZ, RZ, R3 ;  /* 0x000000ffff0d7224 */ /* 0x000fe400078e0003 */
[----:B------:R-:W-:Y:S02]  /*132a0*/  IMAD.MOV.U32 R12, RZ, RZ, 0x3 ;  /* 0x00000003ff0c7424 */ /* 0x000fe400078e00ff */
[----:B------:R-:W-:-:S05]  /*132b0*/  IMAD.MOV.U32 R5, RZ, RZ, R14 ;  /* 0x000000ffff057224 */ /* 0x000fca00078e000e */
        /* <DEDUP_REMOVED lines=14> */
.L_x_4532:
[----:B------:R0:W-:Y:S01]  /*133a0*/  STL [R1+0x2c], R7 ;  /* 0x00002c0701007387 */ /* 0x0001e20000100800 */
[----:B------:R-:W-:Y:S02]  /*133b0*/  IMAD.MOV.U32 R13, RZ, RZ, R0 ;  /* 0x000000ffff0d7224 */ /* 0x000fe400078e0000 */
[----:B------:R-:W-:-:S07]  /*133c0*/  IMAD.MOV.U32 R6, RZ, RZ, R14 ;  /* 0x000000ffff067224 */ /* 0x000fce00078e000e */
[----:B0-----:R-:W-:Y:S05]  /*133d0*/  WARPSYNC.COLLECTIVE R15, `(.L_x_4533) ;  /* 0x000000000f087348 */ /* 0x001fea0003c00000 */
[----:B------:R1:W2:Y:S02]  /*133e0*/  SHFL.IDX P6, R14, R13, R12, R11 ;  /* 0x0000000c0d0e7389 */ /* 0x0002a400000c000b */
[----:B012---:R-:W-:Y:S01]  /*133f0*/  ENDCOLLECTIVE ;  /* 0x000000000000791b */ /* 0x007fe20003800000 */
.L_x_4533:
        /* <DEDUP_REMOVED lines=18> */
.L_x_4534:
[----:B------:R0:W-:Y:S01]  /*13520*/  STL [R1+0x30], R7 ;  /* 0x0000300701007387 */ /* 0x0001e20000100800 */
[----:B------:R-:W-:Y:S02]  /*13530*/  IMAD.MOV.U32 R13, RZ, RZ, R0 ;  /* 0x000000ffff0d7224 */ /* 0x000fe400078e0000 */
[----:B------:R-:W-:-:S07]  /*13540*/  IMAD.MOV.U32 R6, RZ, RZ, R14 ;  /* 0x000000ffff067224 */ /* 0x000fce00078e000e */
[----:B0-----:R-:W-:Y:S05]  /*13550*/  WARPSYNC.COLLECTIVE R15, `(.L_x_4535) ;  /* 0x000000000f087348 */ /* 0x001fea0003c00000 */
[----:B------:R1:W2:Y:S02]  /*13560*/  SHFL.IDX P6, R14, R13, R12, R11 ;  /* 0x0000000c0d0e7389 */ /* 0x0002a400000c000b */
[----:B012---:R-:W-:Y:S01]  /*13570*/  ENDCOLLECTIVE ;  /* 0x000000000000791b */ /* 0x007fe20003800000 */
.L_x_4535:
        /* <DEDUP_REMOVED lines=18> */
.L_x_4536:
[----:B------:R0:W-:Y:S01]  /*136a0*/  STL [R1+0x34], R7 ;  /* 0x0000340701007387 */ /* 0x0001e20000100800 */
[----:B------:R-:W-:Y:S02]  /*136b0*/  IMAD.MOV.U32 R13, RZ, RZ, R0 ;  /* 0x000000ffff0d7224 */ /* 0x000fe400078e0000 */
[----:B------:R-:W-:-:S07]  /*136c0*/  IMAD.MOV.U32 R6, RZ, RZ, R14 ;  /* 0x000000ffff067224 */ /* 0x000fce00078e000e */
[----:B0-----:R-:W-:Y:S05]  /*136d0*/  WARPSYNC.COLLECTIVE R15, `(.L_x_4537) ;  /* 0x000000000f087348 */ /* 0x001fea0003c00000 */
[----:B------:R1:W2:Y:S02]  /*136e0*/  SHFL.IDX P6, R14, R13, R12, R11 ;  /* 0x0000000c0d0e7389 */ /* 0x0002a400000c000b */
[----:B012---:R-:W-:Y:S01]  /*136f0*/  ENDCOLLECTIVE ;  /* 0x000000000000791b */ /* 0x007fe20003800000 */
.L_x_4537:
        /* <DEDUP_REMOVED lines=17> */
.L_x_4538:
[----:B------:R-:W-:Y:S02]  /*13810*/  IMAD.MOV.U32 R13, RZ, RZ, R0 ;  /* 0x000000ffff0d7224 */ /* 0x000fe400078e0000 */
[----:B------:R-:W-:-:S07]  /*13820*/  IMAD.MOV.U32 R6, RZ, RZ, R14 ;  /* 0x000000ffff067224 */ /* 0x000fce00078e000e */
[----:B------:R-:W-:Y:S05]  /*13830*/  WARPSYNC.COLLECTIVE R15, `(.L_x_4539) ;  /* 0x000000000f087348 */ /* 0x000fea0003c00000 */
[----:B------:R0:W1:Y:S02]  /*13840*/  SHFL.IDX P6, R14, R13, R12, R11 ;  /* 0x0000000c0d0e7389 */ /* 0x00006400000c000b */
[----:B01----:R-:W-:Y:S01]  /*13850*/  ENDCOLLECTIVE ;  /* 0x000000000000791b */ /* 0x003fe20003800000 */
.L_x_4539:
        /* <DEDUP_REMOVED lines=16> */
.L_x_4540:
[----:B------:R-:W-:Y:S02]  /*13960*/  IMAD.MOV.U32 R13, RZ, RZ, R0 ;  /* 0x000000ffff0d7224 */ /* 0x000fe400078e0000 */
[----:B------:R-:W-:-:S07]  /*13970*/  IMAD.MOV.U32 R3, RZ, RZ, R14 ;  /* 0x000000ffff037224 */ /* 0x000fce00078e000e */
[----:B------:R-:W-:Y:S05]  /*13980*/  WARPSYNC.COLLECTIVE R15, `(.L_x_4541) ;  /* 0x000000000f087348 */ /* 0x000fea0003c00000 */
[----:B------:R0:W1:Y:S02]  /*13990*/  SHFL.IDX P6, R14, R13, R12, R11 ;  /* 0x0000000c0d0e7389 */ /* 0x00006400000c000b */
[----:B01----:R-:W-:Y:S01]  /*139a0*/  ENDCOLLECTIVE ;  /* 0x000000000000791b */ /* 0x003fe20003800000 */
.L_x_4541:
[----:B------:R-:W-:Y:S01]  /*139b0*/  IMAD.MOV.U32 R0, RZ, RZ, R14 ;  /* 0x000000ffff007224 */ /* 0x000fe200078e000e */
[----:B------:R-:W-:Y:S06]  /*139c0*/  BRA `(.L_x_4542) ;  /* 0xffffffb400f07947 */ /* 0x000fec000383ffff */
.L_x_4432:
        /* <DEDUP_REMOVED lines=8> */
.L_x_4544:
[----:B------:R-:W-:Y:S05]  /*13a50*/  BSYNC B0 ;  /* 0x0000000000007941 */ /* 0x000fea0003800000 */
.L_x_4543:
        /* <DEDUP_REMOVED lines=11> */
.L_x_4545:
[----:B------:R-:W-:Y:S01]  /*13b10*/  ULDC UR4, c[0x0][0x288] ;  /* 0x0000a20000047ab9 */ /* 0x000fe20000000800 */
[----:B------:R-:W2:Y:S04]  /*13b20*/  LDL.LU R13, [R1+0x10] ;  /* 0x00001000010d7983 */ /* 0x000ea80000300800 */
[----:B------:R-:W3:Y:S04]  /*13b30*/  LDL.LU R12, [R1+0x20] ;  /* 0x00002000010c7983 */ /* 0x000ee80000300800 */
[----:B------:R-:W4:Y:S04]  /*13b40*/  LDL.LU R11, [R1+0x24] ;  /* 0x00002400010b7983 */ /* 0x000f280000300800 */
[----:B------:R-:W5:Y:S01]  /*13b50*/  LDL.LU R15, [R1+0x28] ;  /* 0x00002800010f7983 */ /* 0x000f620000300800 */
[----:B------:R-:W-:Y:S01]  /*13b60*/  IMAD R0, R8, UR4, RZ ;  /* 0x0000000408007c24 */ /* 0x000fe2000f8e02ff */
[----:B------:R-:W-:Y:S01]  /*13b70*/  LOP3.LUT R18, R18, 0xffffffbf, RZ, 0xc0, !PT ;  /* 0xffffffbf12127812 */ /* 0x000fe200078ec0ff */
[----:B------:R-:W-:Y:S01]  /*13b80*/  IMAD.MOV.U32 R3, RZ, RZ, R14 ;  /* 0x000000ffff037224 */ /* 0x000fe200078e000e */
[----:B------:R-:W-:-:S02]  /*13b90*/  ULDC.64 UR6, c[0x0][0x208] ;  /* 0x0000820000067ab9 */ /* 0x000fc40000000a00 */
[-C--:B--2---:R-:W-:Y:S02]  /*13ba0*/  ISETP.GE.AND P4, PT, R13, R0.reuse, PT ;  /* 0x000000000d00720c */ /* 0x084fe40003f86270 */
[-C--:B---3--:R-:W-:Y:S02]  /*13bb0*/  ISETP.GE.AND P6, PT, R12, R0.reuse, PT ;  /* 0x000000000c00720c */ /* 0x088fe40003fc6270 */
[----:B----4-:R-:W-:-:S11]  /*13bc0*/  ISETP.GE.AND P5, PT, R11, R0, PT ;  /* 0x000000000b00720c */ /* 0x010fd60003fa6270 */
[----:B------:R-:W-:Y:S02]  /*13bd0*/  @P6 LOP3.LUT R18, R18, 0x40, RZ, 0xfc, !PT ;  /* 0x0000004012126812 */ /* 0x000fe400078efcff */
[----:B-----5:R-:W-:Y:S02]  /*13be0*/  ISETP.GE.AND P6, PT, R15, R0, PT ;  /* 0x000000000f00720c */ /* 0x020fe40003fc6270 */
[----:B------:R-:W-:-:S04]  /*13bf0*/  LOP3.LUT R18, R18, 0xffffffdf, RZ, 0xc0, !PT ;  /* 0xffffffdf12127812 */ /* 0x000fc800078ec0ff */
[----:B------:R-:W-:Y:S02]  /*13c00*/  @P5 LOP3.LUT R18, R18, 0x20, RZ, 0xfc, !PT ;  /* 0x0000002012125812 */ /* 0x000fe400078efcff */
[-C--:B------:R-:W-:Y:S02]  /*13c10*/  ISETP.GE.AND P5, PT, R7, R0.reuse, PT ;  /* 0x000000000700720c */ /* 0x080fe40003fa6270 */
[----:B------:R-:W2:Y:S01]  /*13c20*/  LDL R7, [R1+0x4] ;  /* 0x0000040001077983 */ /* 0x000ea20000100800 */
[----:B------:R-:W-:Y:S01]  /*13c30*/  LOP3.LUT R18, R18, 0xffffffef, RZ, 0xc0, !PT ;  /* 0xffffffef12127812 */ /* 0x000fe200078ec0ff */
[----:B------:R-:W-:Y:S02]  /*13c40*/  IMAD.MOV.U32 R13, RZ, RZ, R4 ;  /* 0x000000ffff0d7224 */ /* 0x000fe400078e0004 */
[----:B------:R-:W-:Y:S01]  /*13c50*/  IMAD.MOV.U32 R12, RZ, RZ, 0x1 ;  /* 0x00000001ff0c7424 */ /* 0x000fe200078e00ff */
[----:B------:R-:W-:Y:S01]  /*13c60*/  @P6 LOP3.LUT R18, R18, 0x10, RZ, 0xfc, !PT ;  /* 0x0000001012126812 */ /* 0x000fe200078efcff */
[----:B------:R-:W-:Y:S01]  /*13c70*/  IMAD.MOV.U32 R11, RZ, RZ, 0x181f ;  /* 0x0000181fff0b7424 */ /* 0x000fe200078e00ff */
[----:B------:R-:W-:Y:S01]  /*13c80*/  ISETP.GE.AND P6, PT, R10, R0, PT ;  /* 0x000000000a00720c */ /* 0x000fe20003fc6270 */
[----:B------:R-:W-:Y:S01]  /*13c90*/  IMAD.MOV.U32 R15, RZ, RZ, -0x1 ;  /* 0xffffffffff0f7424 */ /* 0x000fe200078e00ff */
        /* <DEDUP_REMOVED lines=10> */
[----:B------:R-:W-:-:S04]  /*13d40*/  @!P4 LOP3.LUT R3, R3, R2, RZ, 0x3c, !PT ;  /* 0x000000020303c212 */ /* 0x000fc800078e3cff */
[----:B------:R-:W-:-:S04]  /*13d50*/  @!P4 LOP3.LUT R2, R3, R2, RZ, 0x3c, !PT ;  /* 0x000000020302c212 */ /* 0x000fc800078e3cff */
[----:B------:R-:W-:-:S05]  /*13d60*/  @!P4 LOP3.LUT R3, R3, R2, RZ, 0x3c, !PT ;  /* 0x000000020303c212 */ /* 0x000fca00078e3cff */
[----:B------:R-:W-:Y:S01]  /*13d70*/  @!PT LDS RZ, [RZ] ;  /* 0x00000000fffff984 */ /* 0x000fe20000000800 */
[----:B------:R-:W-:Y:S01]  /*13d80*/  @!PT LDS RZ, [RZ] ;  /* 0x00000000fffff984 */ /* 0x000fe20000000800 */
[----:B------:R-:W-:Y:S01]  /*13d90*/  @!PT LDS RZ, [RZ] ;  /* 0x00000000fffff984 */ /* 0x000fe20000000800 */
[----:B--2---:R0:W-:Y:S04]  /*13da0*/  @!P4 LDGSTS.E.BYPASS.LTC128B.128 [R7+0x22400], desc[UR6][R2.64], !P0 ;  /* 0x224000000207cfae */ /* 0x0041e8000c101d46 */
[----:B------:R0:W-:Y:S04]  /*13db0*/  @!P4 LDGSTS.E.BYPASS.LTC128B.128 [R7+0x26400], desc[UR6][R2.64+0x80], !P1 ;  /* 0x264000800207cfae */ /* 0x0001e8000c901d46 */
[----:B------:R0:W-:Y:S04]  /*13dc0*/  @!P4 LDGSTS.E.BYPASS.LTC128B.128 [R7+0x2a400], desc[UR6][R2.64+0x100], !P2 ;  /* 0x2a4001000207cfae */ /* 0x0001e8000d101d46 */
[----:B------:R0:W-:Y:S01]  /*13dd0*/  @!P4 LDGSTS.E.BYPASS.LTC128B.128 [R7+0x2e400], desc[UR6][R2.64+0x180], !P3 ;  /* 0x2e4001800207cfae */ /* 0x0001e2000d901d46 */
[----:B------:R-:W-:-:S13]  /*13de0*/  LOP3.LUT P4, RZ, R18, 0x40, RZ, 0xc0, !PT ;  /* 0x0000004012ff7812 */ /* 0x000fda000788c0ff */
[----:B0-----:R-:W-:Y:S05]  /*13df0*/  WARPSYNC.COLLECTIVE R15, `(.L_x_4546) ;  /* 0x000000000f087348 */ /* 0x001fea0003c00000 */
[----:B------:R1:W2:Y:S02]  /*13e00*/  SHFL.IDX P6, R14, R13, R12, R11 ;  /* 0x0000000c0d0e7389 */ /* 0x0002a400000c000b */
[----:B012---:R-:W-:Y:S01]  /*13e10*/  ENDCOLLECTIVE ;  /* 0x000000000000791b */ /* 0x007fe20003800000 */
.L_x_4546:
[----:B------:R-:W-:Y:S02]  /*13e20*/  IMAD.MOV.U32 R13, RZ, RZ, R5 ;  /* 0x000000ffff0d7224 */ /* 0x000fe400078e0005 */
[----:B------:R-:W-:-:S07]  /*13e30*/  IMAD.MOV.U32 R6, RZ, RZ, R14 ;  /* 0x000000ffff067224 */ /* 0x000fce00078e000e */
[----:B------:R-:W-:Y:S05]  /*13e40*/  WARPSYNC.COLLECTIVE R15, `(.L_x_4547) ;  /* 0x000000000f087348 */ /* 0x000fea0003c00000 */
[----:B------:R0:W1:Y:S02]  /*13e50*/  SHFL.IDX P6, R14, R13, R12, R11 ;  /* 0x0000000c0d0e7389 */ /* 0x00006400000c000b */
[----:B01----:R-:W-:Y:S01]  /*13e60*/  ENDCOLLECTIVE ;  /* 0x000000000000791b */ /* 0x003fe20003800000 */
.L_x_4547:
[----:B------:R-:W-:Y:S01]  /*13e70*/  ULDC.64 UR4, c[0x0][0x208] ;  /* 0x0000820000047ab9 */ /* 0x000fe20000000a00 */
        /* <DEDUP_REMOVED lines=11> */
[----:B------:R0:W-:Y:S01]  /*13f30*/  @!P4 LDGSTS.E.BYPASS.LTC128B.128 [R7+0x2ec00], desc[UR4][R2.64+0x180], !P3 ;  /* 0x2ec001800207cfae */ /* 0x0001e2000d901d44 */
[----:B------:R-:W-:-:S13]  /*13f40*/  LOP3.LUT P4, RZ, R18, 0x10, RZ, 0xc0, !PT ;  /* 0x0000001012ff7812 */ /* 0x000fda000788c0ff */
[----:B0-----:R-:W-:Y:S05]  /*13f50*/  WARPSYNC.COLLECTIVE R15, `(.L_x_4548) ;  /* 0x000000000f087348 */ /* 0x001fea0003c00000 */
[----:B------:R1:W2:Y:S02]  /*13f60*/  SHFL.IDX P6, R14, R13, R12, R11 ;  /* 0x0000000c0d0e7389 */ /* 0x0002a400000c000b */
[----:B012---:R-:W-:Y:S01]  /*13f70*/  ENDCOLLECTIVE ;  /* 0x000000000000791b */ /* 0x007fe20003800000 */
.L_x_4548:
[----:B------:R-:W-:Y:S02]  /*13f80*/  IMAD.MOV.U32 R13, RZ, RZ, R5 ;  /* 0x000000ffff0d7224 */ /* 0x000fe400078e0005 */
[----:B------:R-:W-:-:S07]  /*13f90*/  IMAD.MOV.U32 R6, RZ, RZ, R14 ;  /* 0x000000ffff067224 */ /* 0x000fce00078e000e */
[----:B------:R-:W-:Y:S05]  /*13fa0*/  WARPSYNC.COLLECTIVE R15, `(.L_x_4549) ;  /* 0x000000000f087348 */ /* 0x000fea0003c00000 */
[----:B------:R0:W1:Y:S02]  /*13fb0*/  SHFL.IDX P6, R14, R13, R12, R11 ;  /* 0x0000000c0d0e7389 */ /* 0x00006400000c000b */
[----:B01----:R-:W-:Y:S01]  /*13fc0*/  ENDCOLLECTIVE ;  /* 0x000000000000791b */ /* 0x003fe20003800000 */
.L_x_4549:
        /* <DEDUP_REMOVED lines=17> */
.L_x_4550:
[----:B------:R-:W-:Y:S02]  /*140e0*/  IMAD.MOV.U32 R13, RZ, RZ, R5 ;  /* 0x000000ffff0d7224 */ /* 0x000fe400078e0005 */
[----:B------:R-:W-:-:S07]  /*140f0*/  IMAD.MOV.U32 R6, RZ, RZ, R14 ;  /* 0x000000ffff067224 */ /* 0x000fce00078e000e */
[----:B------:R-:W-:Y:S05]  /*14100*/  WARPSYNC.COLLECTIVE R15, `(.L_x_4551) ;  /* 0x000000000f087348 */ /* 0x000fea0003c00000 */
[----:B------:R0:W1:Y:S02]  /*14110*/  SHFL.IDX P6, R14, R13, R12, R11 ;  /* 0x0000000c0d0e7389 */ /* 0x00006400000c000b */
[----:B01----:R-:W-:Y:S01]  /*14120*/  ENDCOLLECTIVE ;  /* 0x000000000000791b */ /* 0x003fe20003800000 */
.L_x_4551:
        /* <DEDUP_REMOVED lines=17> */
.L_x_4552:
[----:B------:R-:W-:Y:S02]  /*14240*/  IMAD.MOV.U32 R13, RZ, RZ, R5 ;  /* 0x000000ffff0d7224 */ /* 0x000fe400078e0005 */
[----:B------:R-:W-:-:S07]  /*14250*/  IMAD.MOV.U32 R6, RZ, RZ, R14 ;  /* 0x000000ffff067224 */ /* 0x000fce00078e000e */
[----:B------:R-:W-:Y:S05]  /*14260*/  WARPSYNC.COLLECTIVE R15, `(.L_x_4553) ;  /* 0x000000000f087348 */ /* 0x000fea0003c00000 */
[----:B------:R0:W1:Y:S02]  /*14270*/  SHFL.IDX P6, R14, R13, R12, R11 ;  /* 0x0000000c0d0e7389 */ /* 0x00006400000c000b */
[----:B01----:R-:W-:Y:S01]  /*14280*/  ENDCOLLECTIVE ;  /* 0x000000000000791b */ /* 0x003fe20003800000 */
.L_x_4553:
[----:B------:R-:W-:Y:S01]  /*14290*/  ULDC.64 UR4, c[0x0][0x208] ;  /* 0x0000820000047ab9 */ /* 0x000fe20000000a00 */
        /* <DEDUP_REMOVED lines=17> */
.L_x_4554:
[----:B------:R-:W-:Y:S02]  /*143b0*/  IMAD.MOV.U32 R13, RZ, RZ, R5 ;  /* 0x000000ffff0d7224 */ /* 0x000fe400078e0005 */
[----:B------:R-:W-:-:S07]  /*143c0*/  IMAD.MOV.U32 R6, RZ, RZ, R14 ;  /* 0x000000ffff067224 */ /* 0x000fce00078e000e */
[----:B------:R-:W-:Y:S05]  /*143d0*/  WARPSYNC.COLLECTIVE R15, `(.L_x_4555) ;  /* 0x000000000f087348 */ /* 0x000fea0003c00000 */
[----:B------:R0:W1:Y:S02]  /*143e0*/  SHFL.IDX P6, R14, R13, R12, R11 ;  /* 0x0000000c0d0e7389 */ /* 0x00006400000c000b */
[----:B01----:R-:W-:Y:S01]  /*143f0*/  ENDCOLLECTIVE ;  /* 0x000000000000791b */ /* 0x003fe20003800000 */
.L_x_4555:
        /* <DEDUP_REMOVED lines=16> */
.L_x_4556:
[----:B------:R-:W-:Y:S02]  /*14500*/  IMAD.MOV.U32 R13, RZ, RZ, R5 ;  /* 0x000000ffff0d7224 */ /* 0x000fe400078e0005 */
[----:B------:R-:W-:-:S07]  /*14510*/  IMAD.MOV.U32 R6, RZ, RZ, R14 ;  /* 0x000000ffff067224 */ /* 0x000fce00078e000e */
[----:B------:R-:W-:Y:S05]  /*14520*/  WARPSYNC.COLLECTIVE R15, `(.L_x_4557) ;  /* 0x000000000f087348 */ /* 0x000fea0003c00000 */
[----:B------:R0:W1:Y:S02]  /*14530*/  SHFL.IDX P6, R14, R13, R12, R11 ;  /* 0x0000000c0d0e7389 */ /* 0x00006400000c000b */
[----:B01----:R-:W-:Y:S01]  /*14540*/  ENDCOLLECTIVE ;  /* 0x000000000000791b */ /* 0x003fe20003800000 */
.L_x_4557:
        /* <DEDUP_REMOVED lines=16> */
.L_x_4558:
[----:B------:R-:W-:Y:S02]  /*14650*/  IMAD.MOV.U32 R13, RZ, RZ, R5 ;  /* 0x000000ffff0d7224 */ /* 0x000fe400078e0005 */
[----:B------:R-:W-:-:S07]  /*14660*/  IMAD.MOV.U32 R6, RZ, RZ, R14 ;  /* 0x000000ffff067224 */ /* 0x000fce00078e000e */
[----:B------:R-:W-:Y:S05]  /*14670*/  WARPSYNC.COLLECTIVE R15, `(.L_x_4559) ;  /* 0x000000000f087348 */ /* 0x000fea0003c00000 */
[----:B------:R0:W1:Y:S02]  /*14680*/  SHFL.IDX P6, R14, R13, R12, R11 ;  /* 0x0000000c0d0e7389 */ /* 0x00006400000c000b */
[----:B01----:R-:W-:Y:S01]  /*14690*/  ENDCOLLECTIVE ;  /* 0x000000000000791b */ /* 0x003fe20003800000 */
.L_x_4559:
[----:B------:R-:W-:Y:S01]  /*146a0*/  IMAD.MOV.U32 R2, RZ, RZ, R14 ;  /* 0x000000ffff027224 */ /* 0x000fe200078e000e */
[----:B------:R-:W-:Y:S06]  /*146b0*/  BRA `(.L_x_4560) ;  /* 0xffffffb4008c7947 */ /* 0x000fec000383ffff */
.L_x_4437:
[----:B0-----:R0:W3:Y:S02]  /*146c0*/  SYNCS.PHASECHK.TRANS64.TRYWAIT P0, [R17+URZ+0x32420], R0 ;  /* 0x03242000110075a7 */ /* 0x0010e4000800017f */
[----:B---3--:R-:W-:Y:S05]  /*146d0*/  @!P0 NANOSLEEP.SYNCS 0x989680 ;  /* 0x009896800000895d */ /* 0x008fea0003900000 */
[----:B------:R-:W3:Y:S02]  /*146e0*/  @!P0 SYNCS.PHASECHK.TRANS64 P0, [R17+URZ+0x32420], R0 ;  /* 0x03242000110085a7 */ /* 0x000ee4000800007f */
[----:B---3--:R-:W-:Y:S05]  /*146f0*/  @!P0 BRA `(.L_x_4437) ;  /* 0xfffffffc00f08947 */ /* 0x008fea000383ffff */
[----:B------:R-:W-:Y:S05]  /*14700*/  BRA `(.L_x_4561) ;  /* 0xffffffb800087947 */ /* 0x000fea000383ffff */
.L_x_4441:
[----:B0-----:R0:W1:Y:S02]  /*14710*/  SYNCS.PHASECHK.TRANS64.TRYWAIT P0, [R2+URZ+0x32460], R0 ;  /* 0x03246000020075a7 */ /* 0x001064000800017f */
[----:B-1----:R-:W-:Y:S05]  /*14720*/  @!P0 NANOSLEEP.SYNCS 0x989680 ;  /* 0x009896800000895d */ /* 0x002fea0003900000 */
[----:B------:R-:W1:Y:S02]  /*14730*/  @!P0 SYNCS.PHASECHK.TRANS64 P0, [R2+URZ+0x32460], R0 ;  /* 0x03246000020085a7 */ /* 0x000e64000800007f */
[----:B-1----:R-:W-:Y:S05]  /*14740*/  @!P0 BRA `(.L_x_4441) ;  /* 0xfffffffc00f08947 */ /* 0x002fea000383ffff */
[----:B------:R-:W-:Y:S05]  /*14750*/  BRA `(.L_x_4562) ;  /* 0xffffffb800287947 */ /* 0x000fea000383ffff */
.L_x_4454:
[----:B-1----:R1:W2:Y:S02]  /*14760*/  SYNCS.PHASECHK.TRANS64.TRYWAIT P0, [R3+URZ+0x32440], R2 ;  /* 0x03244002030075a7 */ /* 0x0022a4000800017f */
[----:B--2---:R-:W-:Y:S05]  /*14770*/  @!P0 NANOSLEEP.SYNCS 0x989680 ;  /* 0x009896800000895d */ /* 0x004fea0003900000 */
[----:B------:R-:W2:Y:S02]  /*14780*/  @!P0 SYNCS.PHASECHK.TRANS64 P0, [R3+URZ+0x32440], R2 ;  /* 0x03244002030085a7 */ /* 0x000ea4000800007f */
[----:B--2---:R-:W-:Y:S05]  /*14790*/  @!P0 BRA `(.L_x_4454) ;  /* 0xfffffffc00f08947 */ /* 0x004fea000383ffff */
[----:B------:R-:W-:Y:S05]  /*147a0*/  BRA `(.L_x_4563) ;  /* 0xffffffc0001c7947 */ /* 0x000fea000383ffff */
.L_x_4459:
[----:B--2---:R2:W3:Y:S02]  /*147b0*/  SYNCS.PHASECHK.TRANS64.TRYWAIT P0, [R3+URZ+0x32460], R2 ;  /* 0x03246002030075a7 */ /* 0x0044e4000800017f */
[----:B---3--:R-:W-:Y:S05]  /*147c0*/  @!P0 NANOSLEEP.SYNCS 0x989680 ;  /* 0x009896800000895d */ /* 0x008fea0003900000 */
[----:B------:R-:W3:Y:S02]  /*147d0*/  @!P0 SYNCS.PHASECHK.TRANS64 P0, [R3+URZ+0x32460], R2 ;  /* 0x03246002030085a7 */ /* 0x000ee4000800007f */
[----:B---3--:R-:W-:Y:S05]  /*147e0*/  @!P0 BRA `(.L_x_4459) ;  /* 0xfffffffc00f08947 */ /* 0x008fea000383ffff */
[----:B------:R-:W-:Y:S05]  /*147f0*/  BRA `(.L_x_4564) ;  /* 0xffffffc000947947 */ /* 0x000fea000383ffff */
.L_x_4471:
[----:B0-----:R0:W1:Y:S02]  /*14800*/  SYNCS.PHASECHK.TRANS64.TRYWAIT P0, [R4+URZ+0x32440], R2 ;  /* 0x03244002040075a7 */ /* 0x001064000800017f */
[----:B-1----:R-:W-:Y:S05]  /*14810*/  @!P0 NANOSLEEP.SYNCS 0x989680 ;  /* 0x009896800000895d */ /* 0x002fea0003900000 */
[----:B------:R-:W1:Y:S02]  /*14820*/  @!P0 SYNCS.PHASECHK.TRANS64 P0, [R4+URZ+0x32440], R2 ;  /* 0x03244002040085a7 */ /* 0x000e64000800007f */
[----:B-1----:R-:W-:Y:S05]  /*14830*/  @!P0 BRA `(.L_x_4471) ;  /* 0xfffffffc00f08947 */ /* 0x002fea000383ffff */
[----:B------:R-:W-:Y:S05]  /*14840*/  BRA `(.L_x_4565) ;  /* 0xffffffc800747947 */ /* 0x000fea000383ffff */
.L_x_4476:
[----:B-1----:R1:W2:Y:S02]  /*14850*/  SYNCS.PHASECHK.TRANS64.TRYWAIT P0, [R4+URZ+0x32460], R2 ;  /* 0x03246002040075a7 */ /* 0x0022a4000800017f */
[----:B--2---:R-:W-:Y:S05]  /*14860*/  @!P0 NANOSLEEP.SYNCS 0x989680 ;  /* 0x009896800000895d */ /* 0x004fea0003900000 */
[----:B------:R-:W2:Y:S02]  /*14870*/  @!P0 SYNCS.PHASECHK.TRANS64 P0, [R4+URZ+0x32460], R2 ;  /* 0x03246002040085a7 */ /* 0x000ea4000800007f */
[----:B--2---:R-:W-:Y:S05]  /*14880*/  @!P0 BRA `(.L_x_4476) ;  /* 0xfffffffc00f08947 */ /* 0x004fea000383ffff */
[----:B------:R-:W-:Y:S05]  /*14890*/  BRA `(.L_x_4566) ;  /* 0xffffffc800ec7947 */ /* 0x000fea000383ffff */
.L_x_4487:
[----:B-1----:R1:W3:Y:S02]  /*148a0*/  SYNCS.PHASECHK.TRANS64.TRYWAIT P0, [R4+URZ+0x32440], R2 ;  /* 0x03244002040075a7 */ /* 0x0022e4000800017f */
[----:B---3--:R-:W-:Y:S05]  /*148b0*/  @!P0 NANOSLEEP.SYNCS 0x989680 ;  /* 0x009896800000895d */ /* 0x008fea0003900000 */
[----:B------:R-:W3:Y:S02]  /*148c0*/  @!P0 SYNCS.PHASECHK.TRANS64 P0, [R4+URZ+0x32440], R2 ;  /* 0x03244002040085a7 */ /* 0x000ee4000800007f */
[----:B---3--:R-:W-:Y:S05]  /*148d0*/  @!P0 BRA `(.L_x_4487) ;  /* 0xfffffffc00f08947 */ /* 0x008fea000383ffff */
[----:B------:R-:W-:Y:S05]  /*148e0*/  BRA `(.L_x_4567) ;  /* 0xffffffd000b47947 */ /* 0x000fea000383ffff */
.L_x_4492:
[----:B--2---:R2:W3:Y:S02]  /*148f0*/  SYNCS.PHASECHK.TRANS64.TRYWAIT P0, [R4+URZ+0x32460], R2 ;  /* 0x03246002040075a7 */ /* 0x0044e4000800017f */
[----:B---3--:R-:W-:Y:S05]  /*14900*/  @!P0 NANOSLEEP.SYNCS 0x989680 ;  /* 0x009896800000895d */ /* 0x008fea0003900000 */
[----:B------:R-:W3:Y:S02]  /*14910*/  @!P0 SYNCS.PHASECHK.TRANS64 P0, [R4+URZ+0x32460], R2 ;  /* 0x03246002040085a7 */ /* 0x000ee4000800007f */
[----:B---3--:R-:W-:Y:S05]  /*14920*/  @!P0 BRA `(.L_x_4492) ;  /* 0xfffffffc00f08947 */ /* 0x008fea000383ffff */
[----:B------:R-:W-:Y:S05]  /*14930*/  BRA `(.L_x_4568) ;  /* 0xffffffd4002c7947 */ /* 0x000fea000383ffff */
.L_x_4504:
[----:B------:R-:W-:Y:S01]  /*14940*/  BSSY B0, `(.L_x_4569) ;  /* 0x0000008000007945 */ /* 0x000fe20003800000 */
[----:B-----5:R-:W-:Y:S02]  /*14950*/  IMAD.MOV.U32 R13, RZ, RZ, R2 ;  /* 0x000000ffff0d7224 */ /* 0x020fe400078e0002 */
[----:B------:R-:W-:Y:S02]  /*14960*/  IMAD.MOV.U32 R12, RZ, RZ, RZ ;  /* 0x000000ffff0c7224 */ /* 0x000fe400078e00ff */
[----:B------:R-:W-:Y:S02]  /*14970*/  IMAD.MOV.U32 R11, RZ, RZ, 0x1f ;  /* 0x0000001fff0b7424 */ /* 0x000fe400078e00ff */
[----:B------:R-:W-:-:S07]  /*14980*/  IMAD.MOV.U32 R15, RZ, RZ, -0x1 ;  /* 0xffffffffff0f7424 */ /* 0x000fce00078e00ff */
[----:B-123--:R-:W-:Y:S05]  /*14990*/  WARPSYNC.COLLECTIVE R15, `(.L_x_4570) ;  /* 0x000000000f087348 */ /* 0x00efea0003c00000 */
[----:B------:R0:W4:Y:S02]  /*149a0*/  SHFL.IDX P6, R14, R13, R12, R11 ;  /* 0x0000000c0d0e7389 */ /* 0x00012400000c000b */
[----:B01234-:R-:W-:Y:S01]  /*149b0*/  ENDCOLLECTIVE ;  /* 0x000000000000791b */ /* 0x01ffe20003800000 */
.L_x_4570:
[----:B------:R-:W-:Y:S05]  /*149c0*/  BSYNC B0 ;  /* 0x0000000000007941 */ /* 0x000fea0003800000 */
.L_x_4569:
[----:B------:R-:W-:Y:S05]  /*149d0*/  BRA `(.L_x_4571) ;  /* 0xffffffd800fc7947 */ /* 0x000fea000383ffff */
.L_x_4507:
[----:B0-----:R0:W1:Y:S02]  /*149e0*/  SYNCS.PHASECHK.TRANS64.TRYWAIT P0, [R0+URZ+0x32420], R3 ;  /* 0x03242003000075a7 */ /* 0x001064000800017f */
[----:B-1----:R-:W-:Y:S05]  /*149f0*/  @!P0 NANOSLEEP.SYNCS 0x989680 ;  /* 0x009896800000895d */ /* 0x002fea0003900000 */
[----:B------:R-:W1:Y:S02]  /*14a00*/  @!P0 SYNCS.PHASECHK.TRANS64 P0, [R0+URZ+0x32420], R3 ;  /* 0x03242003000085a7 */ /* 0x000e64000800007f */
[----:B-1----:R-:W-:Y:S05]  /*14a10*/  @!P0 BRA `(.L_x_4507) ;  /* 0xfffffffc00f08947 */ /* 0x002fea000383ffff */
[----:B------:R-:W-:Y:S05]  /*14a20*/  BRA `(.L_x_4572) ;  /* 0xffffffdc00487947 */ /* 0x000fea000383ffff */
.L_x_4508:
        /* <DEDUP_REMOVED lines=11> */
.L_x_4574:
[----:B------:R-:W-:Y:S05]  /*14ae0*/  BSYNC B0 ;  /* 0x0000000000007941 */ /* 0x000fea0003800000 */
.L_x_4573:
[----:B------:R-:W-:Y:S05]  /*14af0*/  BRA `(.L_x_4575) ;  /* 0xffffffdc00307947 */ /* 0x000fea000383ffff */
.L_x_4511:
[----:B------:R-:W-:Y:S01]  /*14b00*/  BSSY B1, `(.L_x_4576) ;  /* 0x0000006000017945 */ /* 0x000fe20003800000 */
[----:B------:R-:W-:-:S07]  /*14b10*/  IMAD.MOV.U32 R15, RZ, RZ, -0x1 ;  /* 0xffffffffff0f7424 */ /* 0x000fce00078e00ff */
[----:B012---:R-:W-:Y:S05]  /*14b20*/  WARPSYNC.COLLECTIVE R15, `(.L_x_4577) ;  /* 0x000000000f0c7348 */ /* 0x007fea0003c00000 */
[----:B------:R-:W-:Y:S02]  /*14b30*/  ELECT P6, UR62, PT ;  /* 0x00000000003e782f */ /* 0x000fe400038c0000 */
[----:B------:R-:W-:Y:S01]  /*14b40*/  MOV R14, UR62 ;  /* 0x0000003e000e7c02 */ /* 0x000fe20008000f00 */
[----:B012---:R-:W-:Y:S10]  /*14b50*/  ENDCOLLECTIVE ;  /* 0x000000000000791b */ /* 0x007ff40003800000 */
.L_x_4577:
[----:B------:R-:W-:Y:S05]  /*14b60*/  BSYNC B1 ;  /* 0x0000000000017941 */ /* 0x000fea0003800000 */
.L_x_4576:
[----:B------:R-:W-:Y:S05]  /*14b70*/  BRA `(.L_x_4578) ;  /* 0xffffffdc00287947 */ /* 0x000fea000383ffff */
.L_x_4513:
[----:B0-----:R0:W1:Y:S02]  /*14b80*/  SYNCS.PHASECHK.TRANS64.TRYWAIT P0, [R6+URZ], R5 ;  /* 0x00000005060075a7 */ /* 0x001064000800017f */
[----:B-1----:R-:W-:Y:S05]  /*14b90*/  @!P0 NANOSLEEP.SYNCS 0x989680 ;  /* 0x009896800000895d */ /* 0x002fea0003900000 */
[----:B------:R-:W1:Y:S02]  /*14ba0*/  @!P0 SYNCS.PHASECHK.TRANS64 P0, [R6+URZ], R5 ;  /* 0x00000005060085a7 */ /* 0x000e64000800007f */
[----:B-1----:R-:W-:Y:S05]  /*14bb0*/  @!P0 BRA `(.L_x_4513) ;  /* 0xfffffffc00f08947 */ /* 0x002fea000383ffff */
[----:B------:R-:W-:Y:S05]  /*14bc0*/  BRA `(.L_x_4579) ;  /* 0xffffffdc00687947 */ /* 0x000fea000383ffff */
.L_x_4514:
[----:B-1----:R1:W2:Y:S02]  /*14bd0*/  SYNCS.PHASECHK.TRANS64.TRYWAIT P0, [R7+URZ], R2 ;  /* 0x00000002070075a7 */ /* 0x0022a4000800017f */
[----:B--2---:R-:W-:Y:S05]  /*14be0*/  @!P0 NANOSLEEP.SYNCS 0x989680 ;  /* 0x009896800000895d */ /* 0x004fea0003900000 */
[----:B------:R-:W2:Y:S02]  /*14bf0*/  @!P0 SYNCS.PHASECHK.TRANS64 P0, [R7+URZ], R2 ;  /* 0x00000002070085a7 */ /* 0x000ea4000800007f */
[----:B--2---:R-:W-:Y:S05]  /*14c00*/  @!P0 BRA `(.L_x_4514) ;  /* 0xfffffffc00f08947 */ /* 0x004fea000383ffff */
[----:B------:R-:W-:Y:S05]  /*14c10*/  BRA `(.L_x_4580) ;  /* 0xffffffdc005c7947 */ /* 0x000fea000383ffff */
.L_x_4516:
[----:B--2---:R2:W3:Y:S02]  /*14c20*/  SYNCS.PHASECHK.TRANS64.TRYWAIT P0, [R4+URZ], R5 ;  /* 0x00000005040075a7 */ /* 0x0044e4000800017f */
[----:B---3--:R-:W-:Y:S05]  /*14c30*/  @!P0 NANOSLEEP.SYNCS 0x989680 ;  /* 0x009896800000895d */ /* 0x008fea0003900000 */
[----:B------:R-:W3:Y:S02]  /*14c40*/  @!P0 SYNCS.PHASECHK.TRANS64 P0, [R4+URZ], R5 ;  /* 0x00000005040085a7 */ /* 0x000ee4000800007f */
[----:B---3--:R-:W-:Y:S05]  /*14c50*/  @!P0 BRA `(.L_x_4516) ;  /* 0xfffffffc00f08947 */ /* 0x008fea000383ffff */
[----:B------:R-:W-:Y:S05]  /*14c60*/  BRA `(.L_x_4581) ;  /* 0xffffffdc00607947 */ /* 0x000fea000383ffff */
.L_x_4582:
        /* <DEDUP_REMOVED lines=9> */
.L_x_6046:


//--------------------- .text._ZN7cutlass13device_kernelIN5flash11enable_sm90INS1_16FlashAttnFwdSm90INS1_25CollectiveMainloopFwdSm90ILi2EN4cute5tupleIJNS5_1CILi1EEES8_S8_EEENS6_IJNS7_ILi128EEENS7_ILi96EEENS7_ILi64EEEEEELi256ENS_6half_tEfNS_4arch4Sm90ELb1ELb0ELb1ELb1ELb0ELb0ELb0ELb1ELb0ELb1ELb0ELb0EEENS1_21CollectiveEpilogueFwdINS6_IJSA_NS7_ILi256EEESB_EEES9_SE_SG_Li256ELb1ELb1ELb0ELb0EEENS1_36VarlenDynamicPersistentTileSchedulerILi128ELi96ELi256ELi128ELb0ELb1ELb1ELb1ELb1ELb1EEEEEEEEEvNT_6ParamsE --------------------------
	.section	.text._ZN7cutlass13device_kernelIN5flash11enable_sm90INS1_16FlashAttnFwdSm90INS1_25CollectiveMainloopFwdSm90ILi2EN4cute5tupleIJNS5_1CILi1EEES8_S8_EEENS6_IJNS7_ILi128EEENS7_ILi96EEENS7_ILi64EEEEEELi256ENS_6half_tEfNS_4arch4Sm90ELb1ELb0ELb1ELb1ELb0ELb0ELb0ELb1ELb0ELb1ELb0ELb0EEENS1_21CollectiveEpilogueFwdINS6_IJSA_NS7_ILi256EEESB_EEES9_SE_SG_Li256ELb1ELb1ELb0ELb0EEENS1_36VarlenDynamicPersistentTileSchedulerILi128ELi96ELi256ELi128ELb0ELb1ELb1ELb1ELb1ELb1EEEEEEEEEvNT_6ParamsE,"ax",@progbits
	.align	128
.text._ZN7cutlass13device_kernelIN5flash11enable_sm90INS1_16FlashAttnFwdSm90INS1_25CollectiveMainloopFwdSm90ILi2EN4cute5tupleIJNS5_1CILi1EEES8_S8_EEENS6_IJNS7_ILi128EEENS7_ILi96EEENS7_ILi64EEEEEELi256ENS_6half_tEfNS_4arch4Sm90ELb1ELb0ELb1ELb1ELb0ELb0ELb0ELb1ELb0ELb1ELb0ELb0EEENS1_21CollectiveEpilogueFwdINS6_IJSA_NS7_ILi256EEESB_EEES9_SE_SG_Li256ELb1ELb1ELb0ELb0EEENS1_36VarlenDynamicPersistentTileSchedulerILi128ELi96ELi256ELi128ELb0ELb1ELb1ELb1ELb1ELb1EEEEEEEEEvNT_6ParamsE:
        .type           _ZN7cutlass13device_kernelIN5flash11enable_sm90INS1_16FlashAttnFwdSm90INS1_25CollectiveMainloopFwdSm90ILi2EN4cute5tupleIJNS5_1CILi1EEES8_S8_EEENS6_IJNS7_ILi128EEENS7_ILi96EEENS7_ILi64EEEEEELi256ENS_6half_tEfNS_4arch4Sm90ELb1ELb0ELb1ELb1ELb0ELb0ELb0ELb1ELb0ELb1ELb0ELb0EEENS1_21CollectiveEpilogueFwdINS6_IJSA_NS7_ILi256EEESB_EEES9_SE_SG_Li256ELb1ELb1ELb0ELb0EEENS1_36VarlenDynamicPersistentTileSchedulerILi128ELi96ELi256ELi128ELb0ELb1ELb1ELb1ELb1ELb1EEEEEEEEEvNT_6ParamsE,@function
        .size           _ZN7cutlass13device_kernelIN5flash11enable_sm90INS1_16FlashAttnFwdSm90INS1_25CollectiveMainloopFwdSm90ILi2EN4cute5tupleIJNS5_1CILi1EEES8_S8_EEENS6_IJNS7_ILi128EEENS7_ILi96EEENS7_ILi64EEEEEELi256ENS_6half_tEfNS_4arch4Sm90ELb1ELb0ELb1ELb1ELb0ELb0ELb0ELb1ELb0ELb1ELb0ELb0EEENS1_21CollectiveEpilogueFwdINS6_IJSA_NS7_ILi256EEESB_EEES9_SE_SG_Li256ELb1ELb1ELb0ELb0EEENS1_36VarlenDynamicPersistentTileSchedulerILi128ELi96ELi256ELi128ELb0ELb1ELb1ELb1ELb1ELb1EEEEEEEEEvNT_6ParamsE,(.L_x_6047 - _ZN7cutlass13device_kernelIN5flash11enable_sm90INS1_16FlashAttnFwdSm90INS1_25CollectiveMainloopFwdSm90ILi2EN4cute5tupleIJNS5_1CILi1EEES8_S8_EEENS6_IJNS7_ILi128EEENS7_ILi96EEENS7_ILi64EEEEEELi256ENS_6half_tEfNS_4arch4Sm90ELb1ELb0ELb1ELb1ELb0ELb0ELb0ELb1ELb0ELb1ELb0ELb0EEENS1_21CollectiveEpilogueFwdINS6_IJSA_NS7_ILi256EEESB_EEES9_SE_SG_Li256ELb1ELb1ELb0ELb0EEENS1_36VarlenDynamicPersistentTileSchedulerILi128ELi96ELi256ELi128ELb0ELb1ELb1ELb1ELb1ELb1EEEEEEEEEvNT_6ParamsE)
        .other          _ZN7cutlass13device_kernelIN5flash11enable_sm90INS1_16FlashAttnFwdSm90INS1_25CollectiveMainloopFwdSm90ILi2EN4cute5tupleIJNS5_1CILi1EEES8_S8_EEENS6_IJNS7_ILi128EEENS7_ILi96EEENS7_ILi64EEEEEELi256ENS_6half_tEfNS_4arch4Sm90ELb1ELb0ELb1ELb1ELb0ELb0ELb0ELb1ELb0ELb1ELb0ELb0EEENS1_21CollectiveEpilogueFwdINS6_IJSA_NS7_ILi256EEESB_EEES9_SE_SG_Li256ELb1ELb1ELb0ELb0EEENS1_36VarlenDynamicPersistentTileSchedulerILi128ELi96ELi256ELi128ELb0ELb1ELb1ELb1ELb1ELb1EEEEEEEEEvNT_6ParamsE,@"STO_CUDA_ENTRY STV_DEFAULT"
_ZN7cutlass13device_kernelIN5flash11enable_sm90INS1_16FlashAttnFwdSm90INS1_25CollectiveMainloopFwdSm90ILi2EN4cute5tupleIJNS5_1CILi1EEES8_S8_EEENS6_IJNS7_ILi128EEENS7_ILi96EEENS7_ILi64EEEEEELi256ENS_6half_tEfNS_4arch4Sm90ELb1ELb0ELb1ELb1ELb0ELb0ELb0ELb1ELb0ELb1ELb0ELb0EEENS1_21CollectiveEpilogueFwdINS6_IJSA_NS7_ILi256EEESB_EEES9_SE_SG_Li256ELb1ELb1ELb0ELb0EEENS1_36VarlenDynamicPersistentTileSchedulerILi128ELi96ELi256ELi128ELb0ELb1ELb1ELb1ELb1ELb1EEEEEEEEEvNT_6ParamsE:
        /* <DEDUP_REMOVED lines=18> */
.L_x_4584:
[----:B------:R-:W-:Y:S05]  /*0120*/  BSYNC B0 ;  /* 0x0000000000007941 */ /* 0x000fea0003800000 */
.L_x_4583:
        /* <DEDUP_REMOVED lines=41> */
.L_x_4585:
        /* <DEDUP_REMOVED lines=22> */
.L_x_4586:
        /* <DEDUP_REMOVED lines=18> */
.L_x_4587:
        /* <DEDUP_REMOVED lines=22> */
.L_x_4588:
        /* <DEDUP_REMOVED lines=22> */
.L_x_4589:
[----:B------:R-:W-:Y:S01]  /*0900*/  PLOP3.LUT P0, PT, PT, PT, UP0, 0x80, 0x0 ;  /* 0x000000000000781c */ /* 0x000fe20003f0f008 */
[----:B------:R-:W-:Y:S01]  /*0910*/  UMOV UR36, 0x1 ;  /* 0x0000000100247882 */ /* 0x000fe20000000000 */
[----:B------:R-:W-:Y:S01]  /*0920*/  NOP ;  /* 0x0000000000007918 */ /* 0x000fe20000000000 */
[----:B------:R-:W-:Y:S01]  /*0930*/  USEL UR36, UR36, 0x2, !UP0 ;  /* 0x0000000224247887 */ /* 0x000fe2000c000000 */
[----:B------:R-:W-:Y:S01]  /*0940*/  ULDC.64 UR40, c[0x0][0x208] ;  /* 0x0000820000287ab9 */ /* 0x000fe20000000a00 */
[----:B012-4-:R-:W-:Y:S08]  /*0950*/  BAR.SYNC.DEFER_BLOCKING 0x0 ;  /* 0x0000000000007b1d */ /* 0x017ff00000010000 */
[----:B------:R-:W-:Y:S05]  /*0960*/  @!P0 BRA `(.L_x_4590) ;  /* 0x000000b800c08947 */ /* 0x000fea0003800000 */
.L_x_4591:
        /* <DEDUP_REMOVED lines=79> */
.L_x_4645:
[----:B0-23--:R-:W0:Y:S01]  /*0e60*/  LDC.64 R4, c[0x0][0xc88] ;  /* 0x00032200ff047b82 */ /* 0x00de220000000a00 */
[----:B------:R-:W-:Y:S01]  /*0e70*/  ULDC.64 UR8, c[0x0][0xa28] ;  /* 0x00028a0000087ab9 */ /* 0x000fe20000000a00 */
[----:B------:R-:W-:Y:S01]  /*0e80*/  ULDC.64 UR10, c[0x0][0xa18] ;  /* 0x00028600000a7ab9 */ /* 0x000fe20000000a00 */
[----:B------:R-:W-:Y:S01]  /*0e90*/  ULDC UR4, c[0x0][0x424] ;  /* 0x0001090000047ab9 */ /* 0x000fe20000000800 */
        /* <DEDUP_REMOVED lines=11> */
[----:B------:R-:W-:-:S04]  /*0f50*/  @UP0 ULEA UR8, UP2, UR46, UR8, 0x2 ;  /* 0x000000082e080291 */ /* 0x000fc8000f84103f */
[----:B------:R-:W-:Y:S02]  /*0f60*/  @UP0 ULEA.HI.X UR9, UR46, UR9, UR45, 0x2, UP2 ;  /* 0x000000092e090291 */ /* 0x000fe400090f142d */
[----:B------:R-:W-:Y:S01]  /*0f70*/  @UP1 ULEA UR10, UP0, UR46, UR10, 0x2 ;  /* 0x0000000a2e0a1291 */ /* 0x000fe2000f80103f */
[----:B------:R-:W-:-:S03]  /*0f80*/  IMAD.U32 R4, RZ, RZ, UR8 ;  /* 0x00000008ff047e24 */ /* 0x000fc6000f8e00ff */
[----:B------:R-:W-:Y:S01]  /*0f90*/  @UP1 ULEA.HI.X UR11, UR46, UR11, UR45, 0x2, UP0 ;  /* 0x0000000b2e0b1291 */ /* 0x000fe200080f142d */
[----:B------:R-:W-:Y:S01]  /*0fa0*/  IMAD.U32 R5, RZ, RZ, UR9 ;  /* 0x00000009ff057e24 */ /* 0x000fe2000f8e00ff */
[----:B------:R-:W-:Y:S01]  /*0fb0*/  ULDC.64 UR8, c[0x0][0x418] ;  /* 0x0001060000087ab9 */ /* 0x000fe20000000a00 */
[----:B------:R-:W-:-:S03]  /*0fc0*/  IMAD.U32 R6, RZ, RZ, UR10 ;  /* 0x0000000aff067e24 */ /* 0x000fc6000f8e00ff */
[----:B------:R-:W-:Y:S01]  /*0fd0*/  IMAD.U32 R7, RZ, RZ, UR11 ;  /* 0x0000000bff077e24 */ /* 0x000fe2000f8e00ff */
[----:B------:R-:W2:Y:S04]  /*0fe0*/  @P0 LDG.E R4, desc[UR40][R4.64] ;  /* 0x0000002804040981 */ /* 0x000ea8000c1e1900 */
[----:B------:R-:W3:Y:S01]  /*0ff0*/  @P2 LDG.E R6, desc[UR40][R6.64] ;  /* 0x0000002806062981 */ /* 0x000ee2000c1e1900 */
[----:B------:R-:W-:Y:S01]  /*1000*/  UISETP.NE.U32.AND UP0, UPT, UR8, URZ, UPT ;  /* 0x0000003f0800728c */ /* 0x000fe2000bf05070 */
[----:B------:R-:W-:Y:S01]  /*1010*/  UMOV UR42, URZ ;  /* 0x0000003f002a7c82 */ /* 0x000fe20008000000 */
[----:B------:R-:W-:Y:S02]  /*1020*/  ULDC UR44, c[0x0][0x288] ;  /* 0x0000a200002c7ab9 */ /* 0x000fe40000000800 */
[----:B------:R-:W-:Y:S01]  /*1030*/  UISETP.NE.AND.EX UP0, UPT, UR9, URZ, UPT, UP0 ;  /* 0x0000003f0900728c */ /* 0x000fe2000bf05300 */
[----:B------:R-:W-:-:S02]  /*1040*/  UMOV UR43, UR6 ;  /* 0x00000006002b7c82 */ /* 0x000fc40008000000 */
[----:B------:R-:W-:Y:S01]  /*1050*/  ULDC.64 UR8, c[0x0][0xa20] ;  /* 0x0002880000087ab9 */ /* 0x000fe20000000a00 */
[----:B------:R-:W-:Y:S01]  /*1060*/  USEL UR4, UR4, 0x1, UP0 ;  /* 0x0000000104047887 */ /* 0x000fe20008000000 */
[----:B------:R-:W-:-:S03]  /*1070*/  ISETP.NE.U32.AND P1, PT, RZ, UR8, PT ;  /* 0x00000008ff007c0c */ /* 0x000fc6000bf25070 */
[----:B------:R-:W-:Y:S01]  /*1080*/  UIMAD UR4, UR4, UR7, URZ ;  /* 0x00000007040472a4 */ /* 0x000fe2000f8e023f */
[----:B------:R-:W-:Y:S02]  /*1090*/  ISETP.NE.AND.EX P1, PT, RZ, UR9, PT, P1 ;  /* 0x00000009ff007c0c */ /* 0x000fe4000bf25310 */
[----:B--2---:R-:W-:Y:S02]  /*10a0*/  @P0 R2UR UR42, R4 ;  /* 0x00000000042a02ca */ /* 0x004fe400000e0000 */
[----:B---3--:R-:W-:Y:S01]  /*10b0*/  @P2 R2UR UR44, R6 ;  /* 0x00000000062c22ca */ /* 0x008fe200000e0000 */
[----:B-1--4-:R-:W-:-:S14]  /*10c0*/  @P2 BRA `(.L_x_4592) ;  /* 0x0000000000342947 */ /* 0x012fdc0003800000 */
        /* <DEDUP_REMOVED lines=13> */
.L_x_4592:
[----:B------:R-:W-:Y:S05]  /*11a0*/  @!P1 BRA `(.L_x_4593) ;  /* 0x00000000001c9947 */ /* 0x000fea0003800000 */
[----:B------:R-:W-:-:S04]  /*11b0*/  ULEA UR4, UP0, UR46, UR8, 0x2 ;  /* 0x000000082e047291 */ /* 0x000fc8000f80103f */
[----:B------:R-:W-:Y:S02]  /*11c0*/  ULEA.HI.X UR6, UR46, UR9, UR45, 0x2, UP0 ;  /* 0x000000092e067291 */ /* 0x000fe400080f142d */
[----:B------:R-:W-:-:S04]  /*11d0*/  IMAD.U32 R4, RZ, RZ, UR4 ;  /* 0x00000004ff047e24 */ /* 0x000fc8000f8e00ff */
[----:B------:R-:W-:-:S05]  /*11e0*/  IMAD.U32 R5, RZ, RZ, UR6 ;  /* 0x00000006ff057e24 */ /* 0x000fca000f8e00ff */
[----:B------:R-:W2:Y:S02]  /*11f0*/  LDG.E R4, desc[UR40][R4.64] ;  /* 0x0000002804047981 */ /* 0x000ea4000c1e1900 */
[----:B--2---:R-:W-:Y:S01]  /*1200*/  R2UR UR4, R4 ;  /* 0x00000000040472ca */ /* 0x004fe200000e0000 */
[----:B------:R-:W-:-:S14]  /*1210*/  BRA `(.L_x_4594) ;  /* 0x0000000000347947 */ /* 0x000fdc0003800000 */
.L_x_4593:
        /* <DEDUP_REMOVED lines=13> */
.L_x_4594:
[----:B------:R-:W-:Y:S01]  /*12f0*/  UIADD3 UR42, -UR42, UR4, URZ ;  /* 0x000000042a2a7290 */ /* 0x000fe2000fffe13f */
[----:B------:R-:W-:Y:S01]  /*1300*/  PLOP3.LUT P0, PT, PT, PT, PT, 0x80, 0x0 ;  /* 0x000000000000781c */ /* 0x000fe20003f0f070 */
[----:B------:R-:W-:Y:S01]  /*1310*/  USHF.L.U32 UR39, UR5, 0x7, URZ ;  /* 0x0000000705277899 */ /* 0x000fe2000800063f */
[----:B------:R-:W-:Y:S01]  /*1320*/  IMAD.MOV.U32 R3, RZ, RZ, RZ ;  /* 0x000000ffff037224 */ /* 0x000fe200078e00ff */
[----:B------:R-:W-:Y:S01]  /*1330*/  ULDC UR4, c[0x0][0x448] ;  /* 0x0001120000047ab9 */ /* 0x000fe20000000800 */
[----:B------:R-:W-:Y:S01]  /*1340*/  UIADD3 UR7, UR42, 0x60, -UR44 ;  /* 0x000000602a077890 */ /* 0x000fe2000fffe82c */
[----:B------:R-:W-:Y:S01]  /*1350*/  CS2R R8, SRZ ;  /* 0x0000000000087805 */ /* 0x000fe2000001ff00 */
[----:B------:R-:W-:Y:S01]  /*1360*/  UISETP.NE.AND UP0, UPT, UR4, 0x1, UPT ;  /* 0x000000010400788c */ /* 0x000fe2000bf05270 */
[----:B------:R-:W-:Y:S01]  /*1370*/  IMAD.MOV.U32 R0, RZ, RZ, RZ ;  /* 0x000000ffff007224 */ /* 0x000fe200078e00ff */
[----:B------:R-:W-:Y:S01]  /*1380*/  UIADD3 UR6, UR39, 0x7f, URZ ;  /* 0x0000007f27067890 */ /* 0x000fe2000fffe03f */
[----:B------:R-:W-:Y:S01]  /*1390*/  IMAD.MOV.U32 R150, RZ, RZ, RZ ;  /* 0x000000ffff967224 */ /* 0x000fe200078e00ff */
[----:B------:R-:W-:-:S02]  /*13a0*/  CS2R R148, SRZ ;  /* 0x0000000000947805 */ /* 0x000fc4000001ff00 */
[----:B------:R-:W-:Y:S02]  /*13b0*/  CS2R R146, SRZ ;  /* 0x0000000000927805 */ /* 0x000fe4000001ff00 */
[----:B------:R-:W-:Y:S02]  /*13c0*/  CS2R R144, SRZ ;  /* 0x0000000000907805 */ /* 0x000fe4000001ff00 */
[----:B------:R-:W-:Y:S02]  /*13d0*/  CS2R R142, SRZ ;  /* 0x00000000008e7805 */ /* 0x000fe4000001ff00 */
[----:B------:R-:W-:Y:S02]  /*13e0*/  CS2R R140, SRZ ;  /* 0x00000000008c7805 */ /* 0x000fe4000001ff00 */
[----:B------:R-:W-:Y:S02]  /*13f0*/  CS2R R138, SRZ ;  /* 0x00000000008a7805 */ /* 0x000fe4000001ff00 */
[----:B------:R-:W-:Y:S01]  /*1400*/  CS2R R136, SRZ ;  /* 0x0000000000887805 */ /* 0x000fe2000001ff00 */
[----:B------:R-:W-:Y:S01]  /*1410*/  @UP0 ULDC UR4, c[0x0][0x44c] ;  /* 0x0001130000040ab9 */ /* 0x000fe20000000800 */
[----:B------:R-:W-:Y:S01]  /*1420*/  @UP0 ULDC UR8, c[0x0][0x450] ;  /* 0x0001140000080ab9 */ /* 0x000fe20000000800 */
[----:B------:R-:W-:Y:S01]  /*1430*/  UIMAD.WIDE.U32 UR4, UR6, UR4, URZ ;  /* 0x00000004060472a5 */ /* 0x000fe2000f8e003f */
[----:B------:R-:W-:Y:S01]  /*1440*/  CS2R R134, SRZ ;  /* 0x0000000000867805 */ /* 0x000fe2000001ff00 */
[----:B------:R-:W-:Y:S01]  /*1450*/  UIADD3 UR4, UR42, 0x5f, URZ ;  /* 0x0000005f2a047890 */ /* 0x000fe2000fffe03f */
[----:B------:R-:W-:Y:S01]  /*1460*/  CS2R R132, SRZ ;  /* 0x0000000000847805 */ /* 0x000fe2000001ff00 */
[----:B------:R-:W-:Y:S01]  /*1470*/  @UP0 USHF.R.U32.HI UR6, URZ, UR8, UR5 ;  /* 0x000000083f060299 */ /* 0x000fe20008011605 */
[----:B------:R-:W-:Y:S01]  /*1480*/  CS2R R130, SRZ ;  /* 0x0000000000827805 */ /* 0x000fe2000001ff00 */
[----:B------:R-:W-:Y:S01]  /*1490*/  UIMAD.WIDE UR4, UR4, 0x2aaaaaab, URZ ;  /* 0x2aaaaaab040478a5 */ /* 0x000fe2000f8e023f */
[----:B------:R-:W-:Y:S01]  /*14a0*/  CS2R R128, SRZ ;  /* 0x0000000000807805 */ /* 0x000fe2000001ff00 */
[----:B------:R-:W-:Y:S01]  /*14b0*/  UIADD3 UR6, UR7, UR6, URZ ;  /* 0x0000000607067290 */ /* 0x000fe2000fffe03f */
[----:B------:R-:W-:Y:S01]  /*14c0*/  CS2R R126, SRZ ;  /* 0x00000000007e7805 */ /* 0x000fe2000001ff00 */
[----:B------:R-:W-:Y:S01]  /*14d0*/  USHF.R.U32.HI UR4, URZ, 0x1f, UR5 ;  /* 0x0000001f3f047899 */ /* 0x000fe20008011605 */
[----:B------:R-:W-:Y:S01]  /*14e0*/  CS2R R124, SRZ ;  /* 0x00000000007c7805 */ /* 0x000fe2000001ff00 */
[----:B------:R-:W-:Y:S01]  /*14f0*/  UIMAD.WIDE UR6, UR6, 0x2aaaaaab, URZ ;  /* 0x2aaaaaab060678a5 */ /* 0x000fe2000f8e023f */
[----:B------:R-:W-:Y:S01]  /*1500*/  CS2R R122, SRZ ;  /* 0x00000000007a7805 */ /* 0x000fe2000001ff00 */
[----:B------:R-:W-:Y:S01]  /*1510*/  ULEA.HI.SX32 UR4, UR5, UR4, 0x1c ;  /* 0x0000000405047291 */ /* 0x000fe2000f8fe23f */
[----:B------:R-:W-:Y:S01]  /*1520*/  CS2R R120, SRZ ;  /* 0x0000000000787805 */ /* 0x000fe2000001ff00 */
[----:B------:R-:W-:Y:S01]  /*1530*/  USHF.R.U32.HI UR6, URZ, 0x1f, UR7 ;  /* 0x0000001f3f067899 */ /* 0x000fe20008011607 */
[----:B------:R-:W-:-:S02]  /*1540*/  CS2R R118, SRZ ;  /* 0x0000000000767805 */ /* 0x000fc4000001ff00 */
[----:B------:R-:W-:Y:S02]  /*1550*/  CS2R R116, SRZ ;  /* 0x0000000000747805 */ /* 0x000fe4000001ff00 */
[----:B------:R-:W-:Y:S01]  /*1560*/  CS2R R114, SRZ ;  /* 0x0000000000727805 */ /* 0x000fe2000001ff00 */
[----:B------:R-:W-:Y:S01]  /*1570*/  ULEA.HI.SX32 UR6, UR7, UR6, 0x1c ;  /* 0x0000000607067291 */ /* 0x000fe2000f8fe23f */
[----:B------:R-:W-:Y:S02]  /*1580*/  CS2R R112, SRZ ;  /* 0x0000000000707805 */ /* 0x000fe4000001ff00 */
[----:B------:R-:W-:Y:S02]  /*1590*/  CS2R R172, SRZ ;  /* 0x0000000000ac7805 */ /* 0x000fe4000001ff00 */
[----:B------:R-:W-:Y:S01]  /*15a0*/  CS2R R108, SRZ ;  /* 0x00000000006c7805 */ /* 0x000fe2000001ff00 */
[----:B------:R-:W-:Y:S01]  /*15b0*/  UISETP.LT.AND UP0, UPT, UR4, UR6, UPT ;  /* 0x000000060400728c */ /* 0x000fe2000bf01270 */
[----:B------:R-:W-:-:S02]  /*15c0*/  CS2R R170, SRZ ;  /* 0x0000000000aa7805 */ /* 0x000fc4000001ff00 */
[----:B------:R-:W-:Y:S02]  /*15d0*/  CS2R R104, SRZ ;  /* 0x0000000000687805 */ /* 0x000fe4000001ff00 */
[----:B------:R-:W-:Y:S01]  /*15e0*/  CS2R R168, SRZ ;  /* 0x0000000000a87805 */ /* 0x000fe2000001ff00 */
[----:B------:R-:W-:Y:S01]  /*15f0*/  USEL UR49, UR4, UR6, UP0 ;  /* 0x0000000604317287 */ /* 0x000fe20008000000 */
[----:B------:R-:W-:Y:S02]  /*1600*/  CS2R R100, SRZ ;  /* 0x0000000000647805 */ /* 0x000fe4000001ff00 */
[----:B------:R-:W-:Y:S02]  /*1610*/  CS2R R166, SRZ ;  /* 0x0000000000a67805 */ /* 0x000fe4000001ff00 */
[----:B------:R-:W-:Y:S01]  /*1620*/  CS2R R86, SRZ ;  /* 0x0000000000567805 */ /* 0x000fe2000001ff00 */
[----:B------:R-:W-:Y:S01]  /*1630*/  UISETP.GE.AND UP0, UPT, UR49, 0x1, UPT ;  /* 0x000000013100788c */ /* 0x000fe2000bf06270 */
[----:B------:R-:W-:-:S02]  /*1640*/  CS2R R96, SRZ ;  /* 0x0000000000607805 */ /* 0x000fc4000001ff00 */
[----:B------:R-:W-:Y:S02]  /*1650*/  CS2R R90, SRZ ;  /* 0x00000000005a7805 */ /* 0x000fe4000001ff00 */
[----:B------:R-:W-:Y:S02]  /*1660*/  CS2R R92, SRZ ;  /* 0x00000000005c7805 */ /* 0x000fe4000001ff00 */
[----:B------:R-:W-:Y:S02]  /*1670*/  CS2R R152, SRZ ;  /* 0x0000000000987805 */ /* 0x000fe4000001ff00 */
[----:B------:R-:W-:Y:S02]  /*1680*/  CS2R R88, SRZ ;  /* 0x0000000000587805 */ /* 0x000fe4000001ff00 */
[----:B------:R-:W-:Y:S02]  /*1690*/  PLOP3.LUT P1, PT, PT, PT, UP0, 0x80, 0x0 ;  /* 0x000000000000781c */ /* 0x000fe40003f2f008 */
        /* <DEDUP_REMOVED lines=63> */
.L_x_4596:
        /* <DEDUP_REMOVED lines=13> */
.L_x_4770:
[----:B0-----:R-:W-:Y:S01]  /*1b60*/  IMAD.U32 R0, RZ, RZ, UR48 ;  /* 0x00000030ff007e24 */ /* 0x001fe2000f8e00ff */
[----:B------:R-:W-:Y:S05]  /*1b70*/  WARPSYNC.ALL ;  /* 0x0000000000007948 */ /* 0x000fea0003800000 */
[----:B------:R0:W-:Y:S01]  /*1b80*/  BAR.SYNC.DEFER_BLOCKING R8, 0x100 ;  /* 0x000400080000751d */ /* 0x0001e20000010000 */
[----:B------:R-:W-:-:S13]  /*1b90*/  ISETP.NE.AND P0, PT, R0, 0x3, PT ;  /* 0x000000030000780c */ /* 0x000fda0003f05270 */
[----:B0-----:R-:W-:Y:S05]  /*1ba0*/  @!P0 BRA `(.L_x_4598) ;  /* 0x0000000000048947 */ /* 0x001fea0003800000 */
[----:B------:R-:W-:Y:S01]  /*1bb0*/  BPT.TRAP 0x1 ;  /* 0x000000040000795c */ /* 0x000fe20000300000 */
.L_x_4598:
[----:B------:R-:W-:Y:S02]  /*1bc0*/  IMAD.U32 R11, RZ, RZ, UR38 ;  /* 0x00000026ff0b7e24 */ /* 0x000fe4000f8e00ff */
[----:B------:R-:W-:-:S03]  /*1bd0*/  IMAD.U32 R6, RZ, RZ, UR37 ;  /* 0x00000025ff067e24 */ /* 0x000fc6000f8e00ff */
[----:B------:R-:W-:Y:S01]  /*1be0*/  SHF.L.U32 R11, R11, 0x1f, RZ ;  /* 0x0000001f0b0b7819 */ /* 0x000fe200000006ff */
[----:B------:R-:W-:-:S04]  /*1bf0*/  IMAD R6, R6, 0x8, R7 ;  /* 0x0000000806067824 */ /* 0x000fc800078e0207 */
[----:B------:R0:W1:Y:S01]  /*1c00*/  SYNCS.PHASECHK.TRANS64.TRYWAIT P1, [R6+URZ+0x22830], R11 ;  /* 0x0228300b060075a7 */ /* 0x000062000802017f */
[----:B------:R-:W-:Y:S05]  /*1c10*/  @!P0 BRA `(.L_x_4599) ;  /* 0x0000000000048947 */ /* 0x000fea0003800000 */
[----:B------:R-:W-:Y:S01]  /*1c20*/  BPT.TRAP 0x1 ;  /* 0x000000040000795c */ /* 0x000fe20000300000 */
.L_x_4599:
[----:B-1----:R-:W-:Y:S05]  /*1c30*/  @P1 BRA `(.L_x_4600) ;  /* 0x0000000000081947 */ /* 0x002fea0003800000 */
[----:B------:R-:W1:Y:S02]  /*1c40*/  SYNCS.PHASECHK.TRANS64.TRYWAIT P1, [R6+URZ+0x22830], R11 ;  /* 0x0228300b060075a7 */ /* 0x000e64000802017f */
[----:B-1----:R-:W-:Y:S05]  /*1c50*/  @!P1 BRA `(.L_x_4601) ;  /* 0x0000010c00209947 */ /* 0x002fea0003800000 */
.L_x_4600:
        /* <DEDUP_REMOVED lines=8> */
[----:B------:R-:W-:Y:S01]  /*1ce0*/  VIADD R0, R16, UR39 ;  /* 0x0000002710007c36 */ /* 0x000fe20008000000 */
[----:B------:R-:W-:Y:S01]  /*1cf0*/  UMOV UR9, 0x40000040 ;  /* 0x4000004000097882 */ /* 0x000fe20000000000 */
[----:B------:R-:W-:Y:S01]  /*1d00*/  UMOV UR11, 0x40000040 ;  /* 0x40000040000b7882 */ /* 0x000fe20000000000 */
[----:B------:R-:W-:Y:S01]  /*1d10*/  UIADD3 UR12, UR16, 0x6, URZ ;  /* 0x00000006100c7890 */ /* 0x000fe2000fffe03f */
[----:B------:R-:W2:Y:S01]  /*1d20*/  S2R R76, SR_TID.X ;  /* 0x00000000004c7919 */ /* 0x000ea20000002100 */
[----:B------:R-:W-:Y:S01]  /*1d30*/  UIADD3 UR4, UR4, 0x1c400, URZ ;  /* 0x0001c40004047890 */ /* 0x000fe2000fffe03f */
[----:B------:R-:W-:Y:S01]  /*1d40*/  UMOV UR13, 0x40000040 ;  /* 0x40000040000d7882 */ /* 0x000fe20000000000 */
[----:B------:R-:W-:-:S02]  /*1d50*/  UMOV UR15, 0x40000040 ;  /* 0x40000040000f7882 */ /* 0x000fc40000000000 */
[----:B------:R-:W-:-:S04]  /*1d60*/  USHF.R.U32.HI UR4, URZ, 0x4, UR4 ;  /* 0x000000043f047899 */ /* 0x000fc80008011604 */
[----:B------:R-:W-:-:S04]  /*1d70*/  ULOP3.LUT UR4, UR4, 0x3fff, URZ, 0xc0, !UPT ;  /* 0x00003fff04047892 */ /* 0x000fc8000f8ec03f */
[----:B------:R-:W-:Y:S02]  /*1d80*/  ULOP3.LUT UR20, UR4, 0x10000, URZ, 0xfc, !UPT ;  /* 0x0001000004147892 */ /* 0x000fe4000f8efc3f */
[----:B------:R-:W-:Y:S02]  /*1d90*/  UIADD3 UR4, UR16, 0x2, URZ ;  /* 0x0000000210047890 */ /* 0x000fe4000fffe03f */
[----:B------:R-:W-:-:S04]  /*1da0*/  UIMAD UR18, UR37, 0x300, UR20 ;  /* 0x00000300251278a4 */ /* 0x000fc8000f8e0214 */
[----:B------:R-:W-:Y:S02]  /*1db0*/  UIADD3 UR6, UR18, 0x2, URZ ;  /* 0x0000000212067890 */ /* 0x000fe4000fffe03f */
[----:B------:R-:W-:Y:S02]  /*1dc0*/  UIADD3 UR10, UR18, 0x4, URZ ;  /* 0x00000004120a7890 */ /* 0x000fe4000fffe03f */
[----:B------:R-:W-:Y:S02]  /*1dd0*/  UIADD3 UR14, UR18, 0x6, URZ ;  /* 0x00000006120e7890 */ /* 0x000fe4000fffe03f */
[----:B------:R-:W-:Y:S03]  /*1de0*/  HGMMA.64x96x16.F32 R24, gdesc[UR16], RZ, !UPT, gsb0 ;  /* 0x01600000101879f0 */ /* 0x000fe6000c0008ff */
[----:B------:R-:W-:Y:S02]  /*1df0*/  WARPGROUP.DEPBAR.LE gsb0, 0x0 ;  /* 0x00008000000079c5 */ /* 0x000fe40000010000 */
[----:B------:R-:W-:-:S06]  /*1e00*/  WARPGROUP.ARRIVE ;  /* 0x00000000000079c5 */ /* 0x000fcc0000000000 */
[----:B------:R-:W-:Y:S01]  /*1e10*/  HGMMA.64x96x16.F32 R24, gdesc[UR4], R24, gsb0 ;  /* 0x01600000041879f0 */ /* 0x000fe20008000818 */
[----:B------:R-:W-:Y:S01]  /*1e20*/  ULDC UR6, c[0x0][0x448] ;  /* 0x0001120000067ab9 */ /* 0x000fe20000000800 */
[----:B------:R-:W-:Y:S01]  /*1e30*/  ULDC UR7, c[0x0][0x9d8] ;  /* 0x0002760000077ab9 */ /* 0x000fe20000000800 */
[----:B------:R-:W-:-:S06]  /*1e40*/  UISETP.NE.AND UP0, UPT, UR6, 0x1, UPT ;  /* 0x000000010600788c */ /* 0x000fcc000bf05270 */
[----:B------:R-:W-:-:S05]  /*1e50*/  PLOP3.LUT P1, PT, PT, PT, UP0, 0x80, 0x0 ;  /* 0x000000000000781c */ /* 0x000fca0003f2f008 */
[----:B------:R-:W-:-:S08]  /*1e60*/  @UP0 ULDC UR6, c[0x0][0x44c] ;  /* 0x0001130000060ab9 */ /* 0x000fd00000000800 */
[----:B------:R-:W-:Y:S01]  /*1e70*/  @P1 IMAD.HI.U32 R3, R0, UR6, RZ ;  /* 0x0000000600031c27 */ /* 0x000fe2000f8e00ff */
[----:B------:R-:W-:-:S04]  /*1e80*/  @UP0 ULDC UR6, c[0x0][0x450] ;  /* 0x0001140000060ab9 */ /* 0x000fc80000000800 */
[----:B------:R-:W-:Y:S01]  /*1e90*/  @P1 SHF.R.U32.HI R0, RZ, UR6, R3 ;  /* 0x00000006ff001c19 */ /* 0x000fe20008011603 */
[----:B------:R-:W-:-:S04]  /*1ea0*/  UIMAD UR6, UR49, -0x60, UR42 ;  /* 0xffffffa0310678a4 */ /* 0x000fc8000f8e022a */
[----:B------:R-:W3:Y:S01]  /*1eb0*/  SHFL.IDX PT, R5, R0, 0x1, 0x1c1f ;  /* 0x003c1f0000057f89 */ /* 0x000ee200000e0000 */
[----:B------:R-:W-:-:S03]  /*1ec0*/  UIADD3 UR6, UR6, 0x60, URZ ;  /* 0x0000006006067890 */ /* 0x000fc6000fffe03f */
[----:B------:R-:W4:Y:S03]  /*1ed0*/  SHFL.IDX PT, R0, R0, RZ, 0x1c1f ;  /* 0x001c1fff00007589 */ /* 0x000f2600000e0000 */
[----:B------:R-:W-:-:S04]  /*1ee0*/  IMAD.U32 R4, RZ, RZ, UR6 ;  /* 0x00000006ff047e24 */ /* 0x000fc8000f8e00ff */
[----:B------:R-:W-:Y:S02]  /*1ef0*/  IMAD R3, R17, -0x2, R4 ;  /* 0xfffffffe11037824 */ /* 0x000fe400078e0204 */
[----:B------:R-:W-:-:S05]  /*1f00*/  IMAD.U32 R4, RZ, RZ, UR44 ;  /* 0x0000002cff047e24 */ /* 0x000fca000f8e00ff */
[----:B------:R-:W-:-:S04]  /*1f10*/  IADD3 R4, -R4, 0x1, R3 ;  /* 0x0000000104047810 */ /* 0x000fc80007ffe103 */
[----:B---3--:R-:W-:-:S04]  /*1f20*/  VIADDMNMX R5, R5, R4, R3, PT ;  /* 0x0000000405057246 */ /* 0x008fc80003800103 */
[C---:B------:R-:W-:Y:S02]  /*1f30*/  ISETP.GT.AND P2, PT, R5.reuse, RZ, PT ;  /* 0x000000ff0500720c */ /* 0x040fe40003f44270 */
[C---:B------:R-:W-:Y:S02]  /*1f40*/  ISETP.GT.AND P3, PT, R5.reuse, 0x1, PT ;  /* 0x000000010500780c */ /* 0x040fe40003f64270 */
[----:B------:R-:W-:Y:S02]  /*1f50*/  ISETP.GT.AND P4, PT, R5, 0x8, PT ;  /* 0x000000080500780c */ /* 0x000fe40003f84270 */
[----:B----4-:R-:W-:-:S04]  /*1f60*/  VIADDMNMX R3, R0, R4, R3, PT ;  /* 0x0000000400037246 */ /* 0x010fc80003800103 */
[C---:B------:R-:W-:Y:S02]  /*1f70*/  ISETP.GT.AND P5, PT, R3.reuse, RZ, PT ;  /* 0x000000ff0300720c */ /* 0x040fe40003fa4270 */
[----:B------:R-:W-:Y:S01]  /*1f80*/  ISETP.GT.AND P6, PT, R3, 0x1, PT ;  /* 0x000000010300780c */ /* 0x000fe20003fc4270 */
        /* <DEDUP_REMOVED lines=59> */
[----:B------:R-:W-:Y:S01]  /*2340*/  FSEL R0, R12, -INF , P5 ;  /* 0xff8000000c007808 */ /* 0x000fe20002800000 */
        /* <DEDUP_REMOVED lines=17> */
[----:B---3--:R-:W-:-:S02]  /*2460*/  FSEL R28, R28, -INF , P3 ;  /* 0xff8000001c1c7808 */ /* 0x008fc40001800000 */
        /* <DEDUP_REMOVED lines=25> */
[----:B------:R-:W-:Y:S01]  /*2600*/  MUFU.TANH R74, R40 ;  /* 0x00000028004a7308 */ /* 0x000fe20000002400 */
[----:B---3--:R-:W-:Y:S02]  /*2610*/  FSEL R38, R38, -INF , P3 ;  /* 0xff80000026267808 */ /* 0x008fe40001800000 */
        /* <DEDUP_REMOVED lines=59> */
[----:B------:R0:W-:Y:S08]  /*29d0*/  MUFU.TANH R35, R45 ;  /* 0x0000002d00237308 */ /* 0x0001f00000002400 */
[----:B------:R1:W2:Y:S08]  /*29e0*/  MUFU.TANH R31, R44 ;  /* 0x0000002c001f7308 */ /* 0x0002b00000002400 */
[----:B------:R-:W2:Y:S01]  /*29f0*/  MUFU.TANH R62, R48 ;  /* 0x00000030003e7308 */ /* 0x000ea20000002400 */
[----:B-----5:R-:W-:-:S05]  /*2a00*/  FMNMX.FTZ R5, R10, R5, !PT ;  /* 0x000000050a057209 */ /* 0x020fca0007810000 */
[----:B------:R-:W5:Y:S02]  /*2a10*/  SHFL.BFLY PT, R10, R5, 0x1, 0x1f ;  /* 0x0c201f00050a7f89 */ /* 0x000f6400000e0000 */
[----:B------:R-:W2:Y:S08]  /*2a20*/  MUFU.TANH R49, R49 ;  /* 0x0000003100317308 */ /* 0x000eb00000002400 */
[----:B------:R-:W2:Y:S08]  /*2a30*/  MUFU.TANH R63, R52 ;  /* 0x00000034003f7308 */ /* 0x000eb00000002400 */
[----:B------:R-:W2:Y:S01]  /*2a40*/  MUFU.TANH R53, R53 ;  /* 0x0000003500357308 */ /* 0x000ea20000002400 */
[----:B-----5:R-:W-:-:S07]  /*2a50*/  FMNMX.FTZ R4, R5, R10, !PT ;  /* 0x0000000a05047209 */ /* 0x020fce0007810000 */
[----:B------:R-:W5:Y:S01]  /*2a60*/  MUFU.TANH R66, R56 ;  /* 0x0000003800427308 */ /* 0x000f620000002400 */
[----:B------:R-:W-:Y:S02]  /*2a70*/  FSEL R10, R13, -INF , P4 ;  /* 0xff8000000d0a7808 */ /* 0x000fe40002000000 */
[C---:B------:R-:W-:Y:S01]  /*2a80*/  FSETP.NEU.FTZ.AND P5, PT, R4.reuse, -INF , PT ;  /* 0xff8000000400780b */ /* 0x040fe20003fbd000 */
[----:B------:R-:W-:Y:S01]  /*2a90*/  FMUL.FTZ R12, R4, UR10 ;  /* 0x0000000a040c7c20 */ /* 0x000fe20008410000 */
[----:B------:R-:W-:Y:S02]  /*2aa0*/  FMNMX.FTZ R5, R0, R9, !PT ;  /* 0x0000000900057209 */ /* 0x000fe40007810000 */
[----:B------:R-:W-:Y:S01]  /*2ab0*/  FSEL R13, R15, -INF , P2 ;  /* 0xff8000000f0d7808 */ /* 0x000fe20001000000 */
[----:B------:R-:W5:Y:S01]  /*2ac0*/  MUFU.TANH R57, R57 ;  /* 0x0000003900397308 */ /* 0x000f620000002400 */
[----:B0-----:R-:W-:Y:S02]  /*2ad0*/  FSEL R45, R12, RZ, P5 ;  /* 0x000000ff0c2d7208 */ /* 0x001fe40002800000 */
[----:B----4-:R-:W-:-:S02]  /*2ae0*/  FSEL R12, R29, -INF , P3 ;  /* 0xff8000001d0c7808 */ /* 0x010fc40001800000 */
[----:B------:R-:W-:Y:S01]  /*2af0*/  FMNMX.FTZ R5, R10, R5, !PT ;  /* 0x000000050a057209 */ /* 0x000fe20007810000 */
[--C-:B------:R-:W-:Y:S01]  /*2b00*/  FFMA.FTZ R153, R14, UR10, -R45.reuse ;  /* 0x0000000a0e997c23 */ /* 0x100fe2000801082d */
[----:B------:R-:W-:Y:S01]  /*2b10*/  ISETP.GT.AND P3, PT, R3, 0x11, PT ;  /* 0x000000110300780c */ /* 0x000fe20003f64270 */
[--C-:B------:R-:W-:Y:S01]  /*2b20*/  FFMA.FTZ R25, R21, UR10, -R45.reuse ;  /* 0x0000000a15197c23 */ /* 0x100fe2000801082d */
[----:B------:R-:W-:Y:S01]  /*2b30*/  FMNMX.FTZ R20, R12, R5, !PT ;  /* 0x000000050c147209 */ /* 0x000fe20007810000 */
[--C-:B------:R-:W-:Y:S01]  /*2b40*/  FFMA.FTZ R27, R24, UR10, -R45.reuse ;  /* 0x0000000a181b7c23 */ /* 0x100fe2000801082d */
[----:B------:R-:W-:Y:S01]  /*2b50*/  ISETP.GT.AND P2, PT, R3, 0x18, PT ;  /* 0x000000180300780c */ /* 0x000fe20003f44270 */
[----:B------:R2:W-:Y:S01]  /*2b60*/  MUFU.EX2 R48, R25 ;  /* 0x0000001900307308 */ /* 0x0005e20000000800 */
[----:B---3--:R-:W-:Y:S01]  /*2b70*/  FSEL R14, R33, -INF , P3 ;  /* 0xff800000210e7808 */ /* 0x008fe20001800000 */
[--C-:B------:R-:W-:Y:S01]  /*2b80*/  FFMA.FTZ R29, R26, UR10, -R45.reuse ;  /* 0x0000000a1a1d7c23 */ /* 0x100fe2000801082d */
[----:B------:R-:W-:Y:S01]  /*2b90*/  FMNMX.FTZ R5, R13, R20, !PT ;  /* 0x000000140d057209 */ /* 0x000fe20007810000 */
[--C-:B------:R-:W-:Y:S01]  /*2ba0*/  FFMA.FTZ R33, R30, UR10, -R45.reuse ;  /* 0x0000000a1e217c23 */ /* 0x100fe2000801082d */
[----:B------:R-:W-:Y:S01]  /*2bb0*/  ISETP.GT.AND P3, PT, R3, 0x19, PT ;  /* 0x000000190300780c */ /* 0x000fe20003f64270 */
[--C-:B------:R-:W-:Y:S01]  /*2bc0*/  FFMA.FTZ R38, R38, UR10, -R45.reuse ;  /* 0x0000000a26267c23 */ /* 0x100fe2000801082d */
[----:B------:R-:W-:Y:S01]  /*2bd0*/  FSEL R15, R72, -INF , P2 ;  /* 0xff800000480f7808 */ /* 0x000fe20001000000 */
[----:B------:R0:W-:Y:S01]  /*2be0*/  MUFU.EX2 R155, R27 ;  /* 0x0000001b009b7308 */ /* 0x0001e20000000800 */
[----:B-1----:R-:W-:Y:S01]  /*2bf0*/  FMNMX.FTZ R44, R14, R5, !PT ;  /* 0x000000050e2c7209 */ /* 0x002fe20007810000 */
[--C-:B------:R-:W-:Y:S01]  /*2c00*/  FFMA.FTZ R39, R39, UR10, -R45.reuse ;  /* 0x0000000a27277c23 */ /* 0x100fe2000801082d */
[----:B------:R-:W-:Y:S01]  /*2c10*/  ISETP.GT.AND P2, PT, R3, 0x20, PT ;  /* 0x000000200300780c */ /* 0x000fe20003f44270 */
[--C-:B------:R-:W-:Y:S01]  /*2c20*/  FFMA.FTZ R41, R41, UR10, -R45.reuse ;  /* 0x0000000a29297c23 */ /* 0x100fe2000801082d */
[----:B------:R-:W-:Y:S01]  /*2c30*/  FSEL R20, R73, -INF , P3 ;  /* 0xff80000049147808 */ /* 0x000fe20001800000 */
[--C-:B------:R-:W-:Y:S01]  /*2c40*/  FFMA.FTZ R40, R40, UR10, -R45.reuse ;  /* 0x0000000a28287c23 */ /* 0x100fe2000801082d */
[----:B------:R-:W-:Y:S01]  /*2c50*/  FMNMX.FTZ R5, R15, R44, !PT ;  /* 0x0000002c0f057209 */ /* 0x000fe20007810000 */
[----:B------:R-:W-:Y:S01]  /*2c60*/  MUFU.TANH R60, R60 ;  /* 0x0000003c003c7308 */ /* 0x000fe20000002400 */
[----:B------:R-:W-:Y:S01]  /*2c70*/  ISETP.GT.AND P3, PT, R3, 0x21, PT ;  /* 0x000000210300780c */ /* 0x000fe20003f64270 */
[--C-:B------:R-:W-:Y:S01]  /*2c80*/  FFMA.FTZ R42, R42, UR10, -R45.reuse ;  /* 0x0000000a2a2a7c23 */ /* 0x100fe2000801082d */
[----:B------:R-:W-:Y:S01]  /*2c90*/  FSEL R21, R74, -INF , P2 ;  /* 0xff8000004a157808 */ /* 0x000fe20001000000 */
[--C-:B------:R-:W-:Y:S01]  /*2ca0*/  FFMA.FTZ R43, R43, UR10, -R45.reuse ;  /* 0x0000000a2b2b7c23 */ /* 0x100fe2000801082d */
[----:B------:R-:W-:Y:S01]  /*2cb0*/  FMNMX.FTZ R44, R20, R5, !PT ;  /* 0x00000005142c7209 */ /* 0x000fe20007810000 */
[--C-:B------:R-:W-:Y:S01]  /*2cc0*/  FFMA.FTZ R46, R46, UR10, -R45.reuse ;  /* 0x0000000a2e2e7c23 */ /* 0x100fe2000801082d */
[----:B------:R-:W-:Y:S01]  /*2cd0*/  ISETP.GT.AND P2, PT, R3, 0x28, PT ;  /* 0x000000280300780c */ /* 0x000fe20003f44270 */
[----:B------:R1:W-:Y:S01]  /*2ce0*/  MUFU.EX2 R52, R29 ;  /* 0x0000001d00347308 */ /* 0x0003e20000000800 */
[----:B------:R-:W-:Y:S01]  /*2cf0*/  FSEL R24, R75, -INF , P3 ;  /* 0xff8000004b187808 */ /* 0x000fe20001800000 */
[--C-:B------:R-:W-:Y:S01]  /*2d00*/  FFMA.FTZ R47, R47, UR10, -R45.reuse ;  /* 0x0000000a2f2f7c23 */ /* 0x100fe2000801082d */
[----:B------:R-:W-:Y:S01]  /*2d10*/  FMNMX.FTZ R5, R21, R44, !PT ;  /* 0x0000002c15057209 */ /* 0x000fe20007810000 */
[--C-:B------:R-:W-:Y:S01]  /*2d20*/  FFMA.FTZ R50, R50, UR10, -R45.reuse ;  /* 0x0000000a32327c23 */ /* 0x100fe2000801082d */
[----:B------:R-:W-:Y:S01]  /*2d30*/  ISETP.GT.AND P3, PT, R3, 0x29, PT ;  /* 0x000000290300780c */ /* 0x000fe20003f64270 */
[--C-:B------:R-:W-:Y:S01]  /*2d40*/  FFMA.FTZ R51, R51, UR10, -R45.reuse ;  /* 0x0000000a33337c23 */ /* 0x100fe2000801082d */
[----:B--2---:R-:W-:Y:S01]  /*2d50*/  FSEL R25, R31, -INF , P2 ;  /* 0xff8000001f197808 */ /* 0x004fe20001000000 */
        /* <DEDUP_REMOVED lines=10> */
[----:B------:R-:W-:Y:S01]  /*2e00*/  MUFU.TANH R64, R64 ;  /* 0x0000004000407308 */ /* 0x000fe20000002400 */
[----:B0-----:R-:W-:Y:S01]  /*2e10*/  FSEL R27, R62, -INF , P2 ;  /* 0xff8000003e1b7808 */ /* 0x001fe20001000000 */
[----:B------:R-:W-:Y:S01]  /*2e20*/  FFMA.FTZ R58, R58, UR10, -R45 ;  /* 0x0000000a3a3a7c23 */ /* 0x000fe2000801082d */
[----:B------:R-:W-:-:S02]  /*2e30*/  FMNMX.FTZ R44, R26, R5, !PT ;  /* 0x000000051a2c7209 */ /* 0x000fc40007810000 */
[----:B------:R-:W-:Y:S02]  /*2e40*/  ISETP.GT.AND P2, PT, R3, 0x38, PT ;  /* 0x000000380300780c */ /* 0x000fe40003f44270 */
[----:B------:R-:W-:Y:S01]  /*2e50*/  FSEL R28, R49, -INF , P3 ;  /* 0xff800000311c7808 */ /* 0x000fe20001800000 */
[----:B------:R5:W-:Y:S01]  /*2e60*/  MUFU.EX2 R157, R31 ;  /* 0x0000001f009d7308 */ /* 0x000be20000000800 */
[----:B------:R-:W-:Y:S01]  /*2e70*/  FMNMX.FTZ R5, R27, R44, !PT ;  /* 0x0000002c1b057209 */ /* 0x000fe20007810000 */
[----:B------:R-:W-:Y:S01]  /*2e80*/  FFMA.FTZ R49, R34, UR10, -R45 ;  /* 0x0000000a22317c23 */ /* 0x000fe2000801082d */
[----:B------:R-:W-:Y:S02]  /*2e90*/  ISETP.GT.AND P3, PT, R3, 0x39, PT ;  /* 0x000000390300780c */ /* 0x000fe40003f64270 */
[----:B-1----:R-:W-:Y:S02]  /*2ea0*/  FSEL R29, R63, -INF , P2 ;  /* 0xff8000003f1d7808 */ /* 0x002fe40001000000 */
[----:B------:R-:W-:Y:S01]  /*2eb0*/  FMNMX.FTZ R44, R28, R5, !PT ;  /* 0x000000051c2c7209 */ /* 0x000fe20007810000 */
[----:B------:R-:W0:Y:S01]  /*2ec0*/  MUFU.TANH R65, R65 ;  /* 0x0000004100417308 */ /* 0x000e220000002400 */
[----:B------:R-:W-:-:S02]  /*2ed0*/  ISETP.GT.AND P2, PT, R3, 0x40, PT ;  /* 0x000000400300780c */ /* 0x000fc40003f44270 */
[----:B------:R-:W-:Y:S01]  /*2ee0*/  FSEL R30, R53, -INF , P3 ;  /* 0xff800000351e7808 */ /* 0x000fe20001800000 */
[----:B------:R-:W-:Y:S01]  /*2ef0*/  FFMA.FTZ R53, R36, UR10, -R45 ;  /* 0x0000000a24357c23 */ /* 0x000fe2000801082d */
[----:B------:R-:W-:Y:S02]  /*2f00*/  FMNMX.FTZ R5, R29, R44, !PT ;  /* 0x0000002c1d057209 */ /* 0x000fe40007810000 */
[C---:B------:R-:W-:Y:S01]  /*2f10*/  ISETP.GT.AND P3, PT, R3.reuse, 0x41, PT ;  /* 0x000000410300780c */ /* 0x040fe20003f64270 */
[----:B------:R-:W1:Y:S01]  /*2f20*/  MUFU.TANH R68, R68 ;  /* 0x0000004400447308 */ /* 0x000e620000002400 */
[----:B-----5:R-:W-:Y:S02]  /*2f30*/  FSEL R31, R66, -INF , P2 ;  /* 0xff800000421f7808 */ /* 0x020fe40001000000 */
[----:B------:R-:W-:Y:S02]  /*2f40*/  FMNMX.FTZ R44, R30, R5, !PT ;  /* 0x000000051e2c7209 */ /* 0x000fe40007810000 */
[----:B------:R-:W-:-:S02]  /*2f50*/  ISETP.GT.AND P2, PT, R3, 0x48, PT ;  /* 0x000000480300780c */ /* 0x000fc40003f44270 */
[----:B------:R-:W-:Y:S01]  /*2f60*/  FSEL R32, R57, -INF , P3 ;  /* 0xff80000039207808 */ /* 0x000fe20001800000 */
[----:B------:R3:W-:Y:S01]  /*2f70*/  MUFU.EX2 R56, R33 ;  /* 0x0000002100387308 */ /* 0x0007e20000000800 */
[----:B------:R-:W-:Y:S02]  /*2f80*/  FMNMX.FTZ R5, R31, R44, !PT ;  /* 0x0000002c1f057209 */ /* 0x000fe40007810000 */
[----:B------:R-:W-:Y:S02]  /*2f90*/  ISETP.GT.AND P3, PT, R3, 0x49, PT ;  /* 0x000000490300780c */ /* 0x000fe40003f64270 */
[----:B------:R-:W-:Y:S02]  /*2fa0*/  FMNMX.FTZ R44, R32, R5, !PT ;  /* 0x00000005202c7209 */ /* 0x000fe40007810000 */
[----:B--2---:R-:W-:Y:S01]  /*2fb0*/  FSEL R34, R61, -INF , P3 ;  /* 0xff8000003d227808 */ /* 0x004fe20001800000 */
[----:B------:R-:W2:Y:S01]  /*2fc0*/  MUFU.TANH R69, R69 ;  /* 0x0000004500457308 */ /* 0x000ea20000002400 */
[----:B---3--:R-:W-:-:S02]  /*2fd0*/  FSEL R33, R60, -INF , P2 ;  /* 0xff8000003c217808 */ /* 0x008fc40001000000 */
[----:B------:R-:W-:Y:S02]  /*2fe0*/  ISETP.GT.AND P2, PT, R3, 0x50, PT ;  /* 0x000000500300780c */ /* 0x000fe40003f44270 */
[----:B------:R-:W-:Y:S02]  /*2ff0*/  FMNMX.FTZ R5, R33, R44, !PT ;  /* 0x0000002c21057209 */ /* 0x000fe40007810000 */
[----:B------:R-:W-:Y:S01]  /*3000*/  ISETP.GT.AND P3, PT, R3, 0x51, PT ;  /* 0x000000510300780c */ /* 0x000fe20003f64270 */
[----:B------:R3:W-:Y:S01]  /*3010*/  MUFU.EX2 R159, R35 ;  /* 0x00000023009f7308 */ /* 0x0007e20000000800 */
[----:B------:R-:W-:Y:S02]  /*3020*/  FMNMX.FTZ R44, R34, R5, !PT ;  /* 0x00000005222c7209 */ /* 0x000fe40007810000 */
[----:B0-----:R-:W-:Y:S02]  /*3030*/  FSEL R36, R65, -INF , P3 ;  /* 0xff80000041247808 */ /* 0x001fe40001800000 */
[----:B------:R-:W-:-:S03]  /*3040*/  ISETP.GT.AND P3, PT, R3, 0x59, PT ;  /* 0x000000590300780c */ /* 0x000fc60003f64270 */
[----:B------:R0:W-:Y:S01]  /*3050*/  MUFU.EX2 R60, R49 ;  /* 0x00000031003c7308 */ /* 0x0001e20000000800 */
[----:B---3--:R-:W-:Y:S02]  /*3060*/  FSEL R35, R64, -INF , P2 ;  /* 0xff80000040237808 */ /* 0x008fe40001000000 */
[----:B------:R-:W-:Y:S02]  /*3070*/  ISETP.GT.AND P2, PT, R3, 0x58, PT ;  /* 0x000000580300780c */ /* 0x000fe40003f44270 */
[----:B------:R-:W-:Y:S02]  /*3080*/  FMNMX.FTZ R5, R35, R44, !PT ;  /* 0x0000002c23057209 */ /* 0x000fe40007810000 */
[----:B-1----:R-:W-:Y:S01]  /*3090*/  FSEL R3, R68, -INF , P2 ;  /* 0xff80000044037808 */ /* 0x002fe20001000000 */
[----:B------:R1:W-:Y:S01]  /*30a0*/  MUFU.EX2 R163, R38 ;  /* 0x0000002600a37308 */ /* 0x0003e20000000800 */
[----:B------:R-:W-:Y:S01]  /*30b0*/  FMNMX.FTZ R44, R36, R5, !PT ;  /* 0x00000005242c7209 */ /* 0x000fe20007810000 */
[--C-:B0-----:R-:W-:Y:S01]  /*30c0*/  FFMA.FTZ R49, R37, UR10, -R45.reuse ;  /* 0x0000000a25317c23 */ /* 0x101fe2000801082d */
[----:B--2---:R-:W-:Y:S01]  /*30d0*/  FSEL R37, R69, -INF , P3 ;  /* 0xff80000045257808 */ /* 0x004fe20001800000 */
[----:B------:R-:W-:Y:S01]  /*30e0*/  FFMA.FTZ R45, R59, UR10, -R45 ;  /* 0x0000000a3b2d7c23 */ /* 0x000fe2000801082d */
[----:B------:R-:W-:-:S03]  /*30f0*/  FMNMX.FTZ R44, R3, R44, !PT ;  /* 0x0000002c032c7209 */ /* 0x000fc60007810000 */
[----:B------:R-:W-:Y:S01]  /*3100*/  MUFU.EX2 R153, R153 ;  /* 0x0000009900997308 */ /* 0x000fe20000000800 */
[----:B------:R-:W-:-:S05]  /*3110*/  FMNMX.FTZ R44, R37, R44, !PT ;  /* 0x0000002c252c7209 */ /* 0x000fca0007810000 */
[----:B------:R-:W1:Y:S02]  /*3120*/  SHFL.BFLY PT, R5, R44, 0x2, 0x1f ;  /* 0x0c401f002c057f89 */ /* 0x000e6400000e0000 */
[----:B------:R-:W-:Y:S08]  /*3130*/  MUFU.EX2 R64, R39 ;  /* 0x0000002700407308 */ /* 0x000ff00000000800 */
[----:B------:R-:W-:Y:S08]  /*3140*/  MUFU.EX2 R165, R41 ;  /* 0x0000002900a57308 */ /* 0x000ff00000000800 */
[----:B------:R-:W-:Y:S01]  /*3150*/  MUFU.EX2 R62, R49 ;  /* 0x00000031003e7308 */ /* 0x000fe20000000800 */
[----:B-1----:R-:W-:-:S07]  /*3160*/  FMNMX.FTZ R38, R44, R5, !PT ;  /* 0x000000052c267209 */ /* 0x002fce0007810000 */
[----:B------:R-:W0:Y:S01]  /*3170*/  MUFU.EX2 R53, R53 ;  /* 0x0000003500357308 */ /* 0x000e220000000800 */
[----:B------:R-:W1:Y:S07]  /*3180*/  SHFL.BFLY PT, R5, R38, 0x1, 0x1f ;  /* 0x0c201f0026057f89 */ /* 0x000e6e00000e0000 */
[----:B------:R-:W-:Y:S08]  /*3190*/  MUFU.EX2 R40, R40 ;  /* 0x0000002800287308 */ /* 0x000ff00000000800 */
[----:B------:R-:W-:Y:S01]  /*31a0*/  MUFU.EX2 R42, R42 ;  /* 0x0000002a002a7308 */ /* 0x000fe20000000800 */
[----:B0-----:R-:W-:-:S07]  /*31b0*/  F2FP.F16.F32.PACK_AB R161, R62, R53 ;  /* 0x000000353ea1723e */ /* 0x001fce00000000ff */
[----:B------:R-:W-:Y:S01]  /*31c0*/  MUFU.EX2 R43, R43 ;  /* 0x0000002b002b7308 */ /* 0x000fe20000000800 */
[----:B-1----:R-:W-:-:S04]  /*31d0*/  FMNMX.FTZ R5, R38, R5, !PT ;  /* 0x0000000526057209 */ /* 0x002fc80007810000 */
[C---:B------:R-:W-:Y:S01]  /*31e0*/  FSETP.NEU.FTZ.AND P2, PT, R5.reuse, -INF , PT ;  /* 0xff8000000500780b */ /* 0x040fe20003f5d000 */
[----:B------:R-:W-:Y:S02]  /*31f0*/  FMUL.FTZ R38, R5, UR10 ;  /* 0x0000000a05267c20 */ /* 0x000fe40008410000 */
[----:B------:R-:W-:Y:S03]  /*3200*/  MUFU.EX2 R46, R46 ;  /* 0x0000002e002e7308 */ /* 0x000fe60000000800 */
[----:B------:R-:W-:Y:S02]  /*3210*/  FSEL R38, R38, RZ, P2 ;  /* 0x000000ff26267208 */ /* 0x000fe40001000000 */
[----:B------:R-:W-:Y:S02]  /*3220*/  LOP3.LUT P2, RZ, R76, 0x7f, RZ, 0xc0, !PT ;  /* 0x0000007f4cff7812 */ /* 0x000fe4000784c0ff */
[----:B------:R-:W-:Y:S01]  /*3230*/  SHF.R.U32.HI R76, RZ, 0x7, R76 ;  /* 0x00000007ff4c7819 */ /* 0x000fe2000001164c */
        /* <DEDUP_REMOVED lines=12> */
[----:B------:R1:W2:Y:S01]  /*3300*/  MUFU.EX2 R39, R9 ;  /* 0x0000000900277308 */ /* 0x0002a20000000800 */
[----:B0-----:R-:W-:Y:S01]  /*3310*/  FADD.FTZ R0, R153, R48 ;  /* 0x0000003099007221 */ /* 0x001fe20000010000 */
[--C-:B------:R-:W-:Y:S01]  /*3320*/  FFMA.FTZ R26, R26, UR10, -R38.reuse ;  /* 0x0000000a1a1a7c23 */ /* 0x100fe20008010826 */
[--C-:B------:R-:W-:Y:S01]  /*3330*/  FFMA.FTZ R27, R27, UR10, -R38.reuse ;  /* 0x0000000a1b1b7c23 */ /* 0x100fe20008010826 */
[--C-:B------:R-:W-:Y:S01]  /*3340*/  FFMA.FTZ R28, R28, UR10, -R38.reuse ;  /* 0x0000000a1c1c7c23 */ /* 0x100fe20008010826 */
[--C-:B------:R-:W-:Y:S01]  /*3350*/  FFMA.FTZ R29, R29, UR10, -R38.reuse ;  /* 0x0000000a1d1d7c23 */ /* 0x100fe20008010826 */
[--C-:B------:R-:W-:Y:S01]  /*3360*/  FFMA.FTZ R30, R30, UR10, -R38.reuse ;  /* 0x0000000a1e1e7c23 */ /* 0x100fe20008010826 */
[----:B------:R-:W-:Y:S01]  /*3370*/  FFMA.FTZ R31, R31, UR10, -R38 ;  /* 0x0000000a1f1f7c23 */ /* 0x000fe20008010826 */
[----:B------:R-:W0:Y:S01]  /*3380*/  MUFU.EX2 R10, R10 ;  /* 0x0000000a000a7308 */ /* 0x000e220000000800 */
[----:B-1----:R-:W-:Y:S01]  /*3390*/  FADD.FTZ R9, R155, R0 ;  /* 0x000000009b097221 */ /* 0x002fe20000010000 */
[--C-:B------:R-:W-:Y:S01]  /*33a0*/  FFMA.FTZ R32, R32, UR10, -R38.reuse ;  /* 0x0000000a20207c23 */ /* 0x100fe20008010826 */
[--C-:B------:R-:W-:Y:S01]  /*33b0*/  FFMA.FTZ R33, R33, UR10, -R38.reuse ;  /* 0x0000000a21217c23 */ /* 0x100fe20008010826 */
[--C-:B------:R-:W-:Y:S01]  /*33c0*/  FFMA.FTZ R34, R34, UR10, -R38.reuse ;  /* 0x0000000a22227c23 */ /* 0x100fe20008010826 */
[----:B------:R-:W-:Y:S01]  /*33d0*/  FADD.FTZ R0, R52, R9 ;  /* 0x0000000934007221 */ /* 0x000fe20000010000 */
[--C-:B------:R-:W-:Y:S01]  /*33e0*/  FFMA.FTZ R35, R35, UR10, -R38.reuse ;  /* 0x0000000a23237c23 */ /* 0x100fe20008010826 */
[----:B------:R-:W-:Y:S01]  /*33f0*/  FFMA.FTZ R36, R36, UR10, -R38 ;  /* 0x0000000a24247c23 */ /* 0x000fe20008010826 */
[----:B------:R1:W3:Y:S01]  /*3400*/  MUFU.EX2 R41, R12 ;  /* 0x0000000c00297308 */ /* 0x0002e20000000800 */
[----:B------:R-:W-:Y:S01]  /*3410*/  FADD.FTZ R49, R157, R0 ;  /* 0x000000009d317221 */ /* 0x000fe20000010000 */
[----:B--2---:R-:W-:Y:S01]  /*3420*/  FADD.FTZ R9, R152, R39 ;  /* 0x0000002798097221 */ /* 0x004fe20000010000 */
[--C-:B------:R-:W-:Y:S01]  /*3430*/  FFMA.FTZ R3, R3, UR10, -R38.reuse ;  /* 0x0000000a03037c23 */ /* 0x100fe20008010826 */
[----:B------:R-:W-:Y:S01]  /*3440*/  FFMA.FTZ R37, R37, UR10, -R38 ;  /* 0x0000000a25257c23 */ /* 0x000fe20008010826 */
[----:B------:R-:W-:-:S02]  /*3450*/  F2FP.F16.F32.PACK_AB R167, R43, R42 ;  /* 0x0000002a2ba7723e */ /* 0x000fc400000000ff */
[----:B------:R-:W-:Y:S01]  /*3460*/  F2FP.F16.F32.PACK_AB R153, R48, R153 ;  /* 0x000000993099723e */ /* 0x000fe200000000ff */
[----:B------:R-:W2:Y:S01]  /*3470*/  MUFU.EX2 R13, R13 ;  /* 0x0000000d000d7308 */ /* 0x000ea20000000800 */
[----:B-1----:R-:W-:Y:S01]  /*3480*/  FADD.FTZ R12, R56, R49 ;  /* 0x00000031380c7221 */ /* 0x002fe20000010000 */
[----:B0-----:R-:W-:Y:S01]  /*3490*/  FADD.FTZ R0, R10, R9 ;  /* 0x000000090a007221 */ /* 0x001fe20000010000 */
[----:B------:R-:W-:Y:S02]  /*34a0*/  IADD3 R9, -R76, 0xb, RZ ;  /* 0x0000000b4c097810 */ /* 0x000fe40007ffe1ff */
[----:B------:R-:W-:Y:S01]  /*34b0*/  FADD.FTZ R49, R159, R12 ;  /* 0x0000000c9f317221 */ /* 0x000fe20000010000 */
[----:B------:R-:W-:Y:S02]  /*34c0*/  F2FP.F16.F32.PACK_AB R155, R52, R155 ;  /* 0x0000009b349b723e */ /* 0x000fe400000000ff */
[----:B------:R-:W0:Y:S01]  /*34d0*/  MUFU.EX2 R14, R14 ;  /* 0x0000000e000e7308 */ /* 0x000e220000000800 */
[C---:B---3--:R-:W-:Y:S01]  /*34e0*/  FADD.FTZ R12, R41.reuse, R0 ;  /* 0x00000000290c7221 */ /* 0x048fe20000010000 */
[----:B------:R-:W-:Y:S01]  /*34f0*/  FADD.FTZ R44, R60, R49 ;  /* 0x000000313c2c7221 */ /* 0x000fe20000010000 */
[----:B------:R-:W-:Y:S01]  /*3500*/  @!P2 VIADD R0, R6, 0x22840 ;  /* 0x000228400600a836 */ /* 0x000fe20000000000 */
[----:B------:R-:W-:-:S02]  /*3510*/  F2FP.F16.F32.PACK_AB R154, R41, R10 ;  /* 0x0000000a299a723e */ /* 0x000fc400000000ff */
[----:B------:R-:W-:Y:S01]  /*3520*/  FADD.FTZ R57, R53, R44 ;  /* 0x0000002c35397221 */ /* 0x000fe20000010000 */
[----:B------:R-:W-:Y:S01]  /*3530*/  F2FP.F16.F32.PACK_AB R157, R56, R157 ;  /* 0x0000009d389d723e */ /* 0x000fe200000000ff */
[----:B------:R-:W1:Y:S01]  /*3540*/  MUFU.EX2 R15, R15 ;  /* 0x0000000f000f7308 */ /* 0x000e620000000800 */
[----:B--2---:R-:W-:Y:S01]  /*3550*/  FADD.FTZ R49, R13, R12 ;  /* 0x0000000c0d317221 */ /* 0x004fe20000010000 */
[----:B------:R-:W-:Y:S01]  /*3560*/  FADD.FTZ R44, R62, R57 ;  /* 0x000000393e2c7221 */ /* 0x000fe20000010000 */
[----:B------:R-:W-:Y:S01]  /*3570*/  @!P2 PRMT R0, RZ, 0x654, R0 ;  /* 0x00000654ff00a816 */ /* 0x000fe20000000000 */
[----:B------:R2:W-:Y:S06]  /*3580*/  BAR.ARV R9, 0x100 ;  /* 0x000400090000751d */ /* 0x0005ec0000002000 */
[----:B------:R-:W3:Y:S01]  /*3590*/  MUFU.EX2 R20, R20 ;  /* 0x0000001400147308 */ /* 0x000ee20000000800 */
[----:B0-----:R-:W-:Y:S01]  /*35a0*/  FADD.FTZ R12, R14, R49 ;  /* 0x000000310e0c7221 */ /* 0x001fe20000010000 */
[----:B------:R-:W-:Y:S01]  /*35b0*/  FADD.FTZ R57, R163, R44 ;  /* 0x0000002ca3397221 */ /* 0x000fe20000010000 */
[----:B------:R0:W-:Y:S01]  /*35c0*/  @!P2 SYNCS.ARRIVE.TRANS64.RED.A1T0 RZ, [R0+URZ], RZ ;  /* 0x000000ff00ffa9a7 */ /* 0x0001e2000810043f */
[----:B------:R-:W-:-:S02]  /*35d0*/  F2FP.F16.F32.PACK_AB R159, R60, R159 ;  /* 0x0000009f3c9f723e */ /* 0x000fc400000000ff */
[C---:B------:R-:W-:Y:S01]  /*35e0*/  FADD.FTZ R57, R64.reuse, R57 ;  /* 0x0000003940397221 */ /* 0x040fe20000010000 */
[----:B-1----:R-:W-:Y:S01]  /*35f0*/  FADD.FTZ R49, R15, R12 ;  /* 0x0000000c0f317221 */ /* 0x002fe20000010000 */
[----:B------:R-:W1:Y:S01]  /*3600*/  MUFU.EX2 R21, R21 ;  /* 0x0000001500157308 */ /* 0x000e620000000800 */
[----:B------:R-:W-:Y:S02]  /*3610*/  F2FP.F16.F32.PACK_AB R163, R64, R163 ;  /* 0x000000a340a3723e */ /* 0x000fe400000000ff */
[----:B------:R-:W-:Y:S02]  /*3620*/  F2FP.F16.F32.PACK_AB R152, R39, R152 ;  /* 0x000000982798723e */ /* 0x000fe400000000ff */
[----:B------:R-:W-:-:S03]  /*3630*/  F2FP.F16.F32.PACK_AB R156, R14, R13 ;  /* 0x0000000d0e9c723e */ /* 0x000fc600000000ff */
[----:B------:R-:W0:Y:S01]  /*3640*/  MUFU.EX2 R24, R24 ;  /* 0x0000001800187308 */ /* 0x000e220000000800 */
[C---:B---3--:R-:W-:Y:S01]  /*3650*/  FADD.FTZ R12, R20.reuse, R49 ;  /* 0x00000031140c7221 */ /* 0x048fe20000010000 */
[----:B------:R-:W-:-:S06]  /*3660*/  F2FP.F16.F32.PACK_AB R158, R20, R15 ;  /* 0x0000000f149e723e */ /* 0x000fcc00000000ff */
[----:B------:R-:W3:Y:S01]  /*3670*/  MUFU.EX2 R25, R25 ;  /* 0x0000001900197308 */ /* 0x000ee20000000800 */
[----:B-1----:R-:W-:Y:S01]  /*3680*/  FADD.FTZ R49, R21, R12 ;  /* 0x0000000c15317221 */ /* 0x002fe20000010000 */
[----:B------:R-:W-:-:S04]  /*3690*/  FADD.FTZ R12, R40, R57 ;  /* 0x00000039280c7221 */ /* 0x000fc80000010000 */
[C---:B------:R-:W-:Y:S01]  /*36a0*/  FADD.FTZ R57, R165.reuse, R12 ;  /* 0x0000000ca5397221 */ /* 0x040fe20000010000 */
[----:B------:R-:W-:Y:S01]  /*36b0*/  F2FP.F16.F32.PACK_AB R165, R165, R40 ;  /* 0x00000028a5a5723e */ /* 0x000fe200000000ff */
[----:B------:R-:W1:Y:S01]  /*36c0*/  MUFU.EX2 R26, R26 ;  /* 0x0000001a001a7308 */ /* 0x000e620000000800 */
[----:B0-----:R-:W-:Y:S01]  /*36d0*/  FADD.FTZ R0, R24, R49 ;  /* 0x0000003118007221 */ /* 0x001fe20000010000 */
[----:B------:R-:W-:Y:S01]  /*36e0*/  FADD.FTZ R12, R42, R57 ;  /* 0x000000392a0c7221 */ /* 0x000fe20000010000 */
[----:B------:R-:W-:-:S03]  /*36f0*/  F2FP.F16.F32.PACK_AB R160, R24, R21 ;  /* 0x0000001518a0723e */ /* 0x000fc600000000ff */
[----:B------:R-:W-:Y:S02]  /*3700*/  FADD.FTZ R57, R43, R12 ;  /* 0x0000000c2b397221 */ /* 0x000fe40000010000 */
[----:B------:R-:W0:Y:S01]  /*3710*/  MUFU.EX2 R27, R27 ;  /* 0x0000001b001b7308 */ /* 0x000e220000000800 */
[----:B---3--:R-:W-:Y:S01]  /*3720*/  FADD.FTZ R49, R25, R0 ;  /* 0x0000000019317221 */ /* 0x008fe20000010000 */
[----:B------:R-:W-:-:S06]  /*3730*/  FADD.FTZ R12, R46, R57 ;  /* 0x000000392e0c7221 */ /* 0x000fcc0000010000 */
[----:B------:R-:W3:Y:S01]  /*3740*/  MUFU.EX2 R28, R28 ;  /* 0x0000001c001c7308 */ /* 0x000ee20000000800 */
[C---:B-1----:R-:W-:Y:S01]  /*3750*/  FADD.FTZ R0, R26.reuse, R49 ;  /* 0x000000311a007221 */ /* 0x042fe20000010000 */
[----:B------:R-:W-:-:S06]  /*3760*/  F2FP.F16.F32.PACK_AB R162, R26, R25 ;  /* 0x000000191aa2723e */ /* 0x000fcc00000000ff */
[----:B------:R-:W1:Y:S01]  /*3770*/  MUFU.EX2 R29, R29 ;  /* 0x0000001d001d7308 */ /* 0x000e620000000800 */
[----:B0-----:R-:W-:-:S07]  /*3780*/  FADD.FTZ R49, R27, R0 ;  /* 0x000000001b317221 */ /* 0x001fce0000010000 */
[----:B------:R-:W0:Y:S01]  /*3790*/  MUFU.EX2 R47, R47 ;  /* 0x0000002f002f7308 */ /* 0x000e220000000800 */
[C---:B---3--:R-:W-:Y:S01]  /*37a0*/  FADD.FTZ R0, R28.reuse, R49 ;  /* 0x000000311c007221 */ /* 0x048fe20000010000 */
[----:B------:R-:W-:-:S06]  /*37b0*/  F2FP.F16.F32.PACK_AB R164, R28, R27 ;  /* 0x0000001b1ca4723e */ /* 0x000fcc00000000ff */
[----:B------:R-:W3:Y:S01]  /*37c0*/  MUFU.EX2 R30, R30 ;  /* 0x0000001e001e7308 */ /* 0x000ee20000000800 */
[----:B-1----:R-:W-:-:S07]  /*37d0*/  FADD.FTZ R49, R29, R0 ;  /* 0x000000001d317221 */ /* 0x002fce0000010000 */
[----:B------:R-:W1:Y:S01]  /*37e0*/  MUFU.EX2 R50, R50 ;  /* 0x0000003200327308 */ /* 0x000e620000000800 */
[C---:B0-----:R-:W-:Y:S01]  /*37f0*/  FADD.FTZ R57, R47.reuse, R12 ;  /* 0x0000000c2f397221 */ /* 0x041fe20000010000 */
[----:B------:R-:W-:-:S06]  /*3800*/  F2FP.F16.F32.PACK_AB R169, R47, R46 ;  /* 0x0000002e2fa9723e */ /* 0x000fcc00000000ff */
[----:B------:R-:W0:Y:S01]  /*3810*/  MUFU.EX2 R31, R31 ;  /* 0x0000001f001f7308 */ /* 0x000e220000000800 */
[C---:B---3--:R-:W-:Y:S01]  /*3820*/  FADD.FTZ R0, R30.reuse, R49 ;  /* 0x000000311e007221 */ /* 0x048fe20000010000 */
[----:B------:R-:W-:-:S06]  /*3830*/  F2FP.F16.F32.PACK_AB R166, R30, R29 ;  /* 0x0000001d1ea6723e */ /* 0x000fcc00000000ff */
[----:B------:R-:W3:Y:S01]  /*3840*/  MUFU.EX2 R51, R51 ;  /* 0x0000003300337308 */ /* 0x000ee20000000800 */
[----:B-1----:R-:W-:-:S07]  /*3850*/  FADD.FTZ R12, R50, R57 ;  /* 0x00000039320c7221 */ /* 0x002fce0000010000 */
[----:B------:R-:W1:Y:S01]  /*3860*/  MUFU.EX2 R32, R32 ;  /* 0x0000002000207308 */ /* 0x000e620000000800 */
[----:B0-----:R-:W-:-:S07]  /*3870*/  FADD.FTZ R49, R31, R0 ;  /* 0x000000001f317221 */ /* 0x001fce0000010000 */
[----:B------:R-:W0:Y:S01]  /*3880*/  MUFU.EX2 R54, R54 ;  /* 0x0000003600367308 */ /* 0x000e220000000800 */
[C---:B---3--:R-:W-:Y:S01]  /*3890*/  FADD.FTZ R53, R51.reuse, R12 ;  /* 0x0000000c33357221 */ /* 0x048fe20000010000 */
[----:B------:R-:W-:-:S06]  /*38a0*/  F2FP.F16.F32.PACK_AB R171, R51, R50 ;  /* 0x0000003233ab723e */ /* 0x000fcc00000000ff */
[----:B------:R-:W3:Y:S01]  /*38b0*/  MUFU.EX2 R33, R33 ;  /* 0x0000002100217308 */ /* 0x000ee20000000800 */
[C---:B-1----:R-:W-:Y:S01]  /*38c0*/  FADD.FTZ R0, R32.reuse, R49 ;  /* 0x0000003120007221 */ /* 0x042fe20000010000 */
[----:B------:R-:W-:-:S06]  /*38d0*/  F2FP.F16.F32.PACK_AB R168, R32, R31 ;  /* 0x0000001f20a8723e */ /* 0x000fcc00000000ff */
[----:B------:R-:W1:Y:S01]  /*38e0*/  MUFU.EX2 R55, R55 ;  /* 0x0000003700377308 */ /* 0x000e620000000800 */
[----:B0-----:R-:W-:-:S07]  /*38f0*/  FADD.FTZ R12, R54, R53 ;  /* 0x00000035360c7221 */ /* 0x001fce0000010000 */
[----:B------:R-:W0:Y:S01]  /*3900*/  MUFU.EX2 R34, R34 ;  /* 0x0000002200227308 */ /* 0x000e220000000800 */
[----:B---3--:R-:W-:-:S07]  /*3910*/  FADD.FTZ R43, R33, R0 ;  /* 0x00000000212b7221 */ /* 0x008fce0000010000 */
[----:B------:R-:W-:Y:S01]  /*3920*/  MUFU.EX2 R35, R35 ;  /* 0x0000002300237308 */ /* 0x000fe20000000800 */
[C---:B-1----:R-:W-:Y:S01]  /*3930*/  FADD.FTZ R49, R55.reuse, R12 ;  /* 0x0000000c37317221 */ /* 0x042fe20000010000 */
[----:B------:R-:W-:-:S06]  /*3940*/  F2FP.F16.F32.PACK_AB R173, R55, R54 ;  /* 0x0000003637ad723e */ /* 0x000fcc00000000ff */
[----:B------:R-:W1:Y:S01]  /*3950*/  MUFU.EX2 R36, R36 ;  /* 0x0000002400247308 */ /* 0x000e620000000800 */
[C---:B0-----:R-:W-:Y:S01]  /*3960*/  FADD.FTZ R12, R34.reuse, R43 ;  /* 0x0000002b220c7221 */ /* 0x041fe20000010000 */
[----:B------:R-:W-:-:S06]  /*3970*/  F2FP.F16.F32.PACK_AB R170, R34, R33 ;  /* 0x0000002122aa723e */ /* 0x000fcc00000000ff */
[----:B------:R-:W0:Y:S08]  /*3980*/  MUFU.EX2 R58, R58 ;  /* 0x0000003a003a7308 */ /* 0x000e300000000800 */
[----:B------:R3:W4:Y:S01]  /*3990*/  MUFU.EX2 R174, R3 ;  /* 0x0000000300ae7308 */ /* 0x0007220000000800 */
[----:B-1----:R-:W-:-:S07]  /*39a0*/  F2FP.F16.F32.PACK_AB R172, R36, R35 ;  /* 0x0000002324ac723e */ /* 0x002fce00000000ff */
[----:B------:R-:W1:Y:S01]  /*39b0*/  MUFU.EX2 R45, R45 ;  /* 0x0000002d002d7308 */ /* 0x000e620000000800 */
[----:B---3--:R-:W-:Y:S01]  /*39c0*/  FADD.FTZ R3, R35, R12 ;  /* 0x0000000c23037221 */ /* 0x008fe20000010000 */
[----:B0-----:R-:W-:-:S03]  /*39d0*/  FADD.FTZ R0, R58, R49 ;  /* 0x000000313a007221 */ /* 0x001fc60000010000 */
[----:B------:R-:W-:-:S03]  /*39e0*/  FADD.FTZ R3, R36, R3 ;  /* 0x0000000324037221 */ /* 0x000fc60000010000 */
[----:B------:R-:W0:Y:S01]  /*39f0*/  MUFU.EX2 R37, R37 ;  /* 0x0000002500257308 */ /* 0x000e220000000800 */
[----:B----4-:R-:W-:Y:S01]  /*3a00*/  FADD.FTZ R10, R174, R3 ;  /* 0x00000003ae0a7221 */ /* 0x010fe20000010000 */
[C---:B-1----:R-:W-:Y:S01]  /*3a10*/  FADD.FTZ R0, R45.reuse, R0 ;  /* 0x000000002d007221 */ /* 0x042fe20000010000 */
[----:B------:R-:W-:Y:S02]  /*3a20*/  F2FP.F16.F32.PACK_AB R175, R45, R58 ;  /* 0x0000003a2daf723e */ /* 0x000fe400000000ff */
[C---:B0-----:R-:W-:Y:S01]  /*3a30*/  FADD.FTZ R3, R37.reuse, R10 ;  /* 0x0000000a25037221 */ /* 0x041fe20000010000 */
[----:B------:R-:W-:Y:S01]  /*3a40*/  F2FP.F16.F32.PACK_AB R174, R37, R174 ;  /* 0x000000ae25ae723e */ /* 0x000fe200000000ff */
[----:B--2---:R-:W-:Y:S06]  /*3a50*/  @!P0 BRA `(.L_x_4602) ;  /* 0x0000000000048947 */ /* 0x004fec0003800000 */
[----:B------:R-:W-:Y:S01]  /*3a60*/  BPT.TRAP 0x1 ;  /* 0x000000040000795c */ /* 0x000fe20000300000 */
.L_x_4602:
[----:B------:R0:W1:Y:S01]  /*3a70*/  SYNCS.PHASECHK.TRANS64.TRYWAIT P3, [R6+URZ+0x22850], R11 ;  /* 0x0228500b060075a7 */ /* 0x000062000806017f */
[----:B------:R-:W-:Y:S05]  /*3a80*/  @!P0 BRA `(.L_x_4603) ;  /* 0x0000000000048947 */ /* 0x000fea0003800000 */
[----:B------:R-:W-:Y:S01]  /*3a90*/  BPT.TRAP 0x1 ;  /* 0x000000040000795c */ /* 0x000fe20000300000 */
.L_x_4603:
[----:B-1----:R-:W-:Y:S05]  /*3aa0*/  @P3 BRA `(.L_x_4604) ;  /* 0x0000000000083947 */ /* 0x002fea0003800000 */
[----:B------:R-:W1:Y:S02]  /*3ab0*/  SYNCS.PHASECHK.TRANS64.TRYWAIT P3, [R6+URZ+0x22850], R11 ;  /* 0x0228500b060075a7 */ /* 0x000e64000806017f */
[----:B-1----:R-:W-:Y:S05]  /*3ac0*/  @!P3 BRA `(.L_x_4605) ;  /* 0x000000ec0098b947 */ /* 0x002fea0003800000 */
.L_x_4604:
[----:B------:R-:W-:Y:S01]  /*3ad0*/  R2UR UR6, R7 ;  /* 0x00000000070672ca */ /* 0x000fe200000e0000 */
[----:B------:R2:W-:Y:S01]  /*3ae0*/  BAR.SYNC.DEFER_BLOCKING R8, 0x100 ;  /* 0x000400080000751d */ /* 0x0005e20000010000 */
[----:B------:R-:W-:Y:S01]  /*3af0*/  UIADD3 UR23, UR49, -0x2, URZ ;  /* 0xfffffffe31177890 */ /* 0x000fe2000fffe03f */
[----:B01----:R-:W-:-:S04]  /*3b00*/  @!P2 VIADD R6, R6, 0x22860 ;  /* 0x000228600606a836 */ /* 0x003fc80000000000 */
        /* <DEDUP_REMOVED lines=45> */
[----:B------:R-:W-:-:S04]  /*3de0*/  UIADD3 UR6, UR11, UR42, -UR44 ;  /* 0x0000002a0b067290 */ /* 0x000fc8000fffe82c */
        /* <DEDUP_REMOVED lines=13> */
[----:B------:R-:W-:-:S06]  /*3ec0*/  ULDC UR24, c[0x0][0x988] ;  /* 0x0002620000187ab9 */ /* 0x000fcc0000000800 */
.L_x_4615:
[----:B------:R-:W-:-:S04]  /*3ed0*/  UIADD3 UR37, UR37, 0x1, URZ ;  /* 0x0000000125257890 */ /* 0x000fc8000fffe03f */
[----:B------:R-:W-:-:S04]  /*3ee0*/  UISETP.NE.AND UP1, UPT, UR37, 0x2, UPT ;  /* 0x000000022500788c */ /* 0x000fc8000bf25270 */
[----:B------:R-:W-:Y:S02]  /*3ef0*/  USEL UR6, URZ, 0x1, UP1 ;  /* 0x000000013f067887 */ /* 0x000fe40008800000 */
[----:B------:R-:W-:Y:S02]  /*3f00*/  USEL UR37, UR37, URZ, UP1 ;  /* 0x0000003f25257287 */ /* 0x000fe40008800000 */
[----:B------:R-:W-:Y:S01]  /*3f10*/  ULOP3.LUT UR38, UR38, UR6, URZ, 0x3c, !UPT ;  /* 0x0000000626267292 */ /* 0x000fe2000f8e3c3f */
[----:B0-----:R-:W-:Y:S11]  /*3f20*/  @!P0 BRA `(.L_x_4607) ;  /* 0x0000000000048947 */ /* 0x001ff60003800000 */
[----:B------:R-:W-:Y:S01]  /*3f30*/  BPT.TRAP 0x1 ;  /* 0x000000040000795c */ /* 0x000fe20000300000 */
.L_x_4607:
        /* <DEDUP_REMOVED lines=9> */
.L_x_4608:
[----:B-1----:R-:W-:Y:S05]  /*3fd0*/  @P3 BRA `(.L_x_4609) ;  /* 0x0000000000083947 */ /* 0x002fea0003800000 */
[----:B------:R-:W1:Y:S02]  /*3fe0*/  SYNCS.PHASECHK.TRANS64.TRYWAIT P3, [UR26+0x22830], R6 ;  /* 0x02283006ff0075a7 */ /* 0x000e64000806015a */
[----:B-1----:R-:W-:Y:S05]  /*3ff0*/  @!P3 BRA `(.L_x_4610) ;  /* 0x000000e80060b947 */ /* 0x002fea0003800000 */
.L_x_4609:
        /* <DEDUP_REMOVED lines=11> */
[----:B------:R-:W-:Y:S01]  /*40b0*/  UMOV UR15, 0x40000040 ;  /* 0x40000040000f7882 */ /* 0x000fe20000000000 */
[----:B--2---:R-:W-:Y:S01]  /*40c0*/  SHF.R.U32.HI R216, RZ, 0x7, R216 ;  /* 0x00000007ffd87819 */ /* 0x004fe200000116d8 */
[----:B------:R-:W-:-:S02]  /*40d0*/  WARPGROUP.DEPBAR.LE gsb0, 0x0 ;  /* 0x00008000000079c5 */ /* 0x000fc40000010000 */
[----:B------:R-:W-:-:S06]  /*40e0*/  WARPGROUP.ARRIVE ;  /* 0x00000000000079c5 */ /* 0x000fcc0000000000 */
[----:B------:R-:W-:Y:S01]  /*40f0*/  HGMMA.64x96x16.F32 R152, gdesc[UR4], R152, gsb0 ;  /* 0x01600000049879f0 */ /* 0x000fe20008000898 */
[----:B------:R-:W-:Y:S02]  /*4100*/  @UP0 ULDC UR6, c[0x0][0x44c] ;  /* 0x0001130000060ab9 */ /* 0x000fe40000000800 */
[----:B-1----:R-:W-:Y:S01]  /*4110*/  @P1 IMAD.HI.U32 R5, R4, UR6, RZ ;  /* 0x0000000604051c27 */ /* 0x002fe2000f8e00ff */
[----:B------:R-:W-:-:S04]  /*4120*/  @UP0 ULDC UR6, c[0x0][0x450] ;  /* 0x0001140000060ab9 */ /* 0x000fc80000000800 */
[----:B------:R-:W-:Y:S01]  /*4130*/  @P1 SHF.R.U32.HI R4, RZ, UR6, R5 ;  /* 0x00000006ff041c19 */ /* 0x000fe20008011605 */
[----:B------:R-:W-:Y:S01]  /*4140*/  UMOV UR6, 0x1 ;  /* 0x0000000100067882 */ /* 0x000fe20000000000 */
[----:B------:R-:W-:Y:S01]  /*4150*/  IMAD.U32 R5, RZ, RZ, UR44 ;  /* 0x0000002cff057e24 */ /* 0x000fe2000f8e00ff */
[----:B------:R-:W-:Y:S02]  /*4160*/  UIMAD UR6, UR23, -0x60, UR6 ;  /* 0xffffffa0170678a4 */ /* 0x000fe4000f8e0206 */
[----:B------:R-:W1:Y:S01]  /*4170*/  SHFL.IDX PT, R9, R4, 0x1, 0x1c1f ;  /* 0x003c1f0004097f89 */ /* 0x000e6200000e0000 */
        /* <DEDUP_REMOVED lines=14> */
[----:B------:R-:W-:Y:S01]  /*4260*/  IMAD R162, R17, R162, UR6 ;  /* 0x0000000611a27e24 */ /* 0x000fe2000f8e02a2 */
[----:B------:R-:W2:Y:S01]  /*4270*/  MUFU.TANH R154, R154 ;  /* 0x0000009a009a7308 */ /* 0x000ea20000002400 */
[----:B------:R-:W-:Y:S01]  /*4280*/  FMUL.FTZ R213, R152, UR25 ;  /* 0x0000001998d57c20 */ /* 0x000fe20008410000 */
[----:B------:R-:W-:Y:S01]  /*4290*/  FMUL.FTZ R211, R160, UR25 ;  /* 0x00000019a0d37c20 */ /* 0x000fe20008410000 */
[----:B------:R-:W-:Y:S01]  /*42a0*/  FMUL.FTZ R160, R169, UR25 ;  /* 0x00000019a9a07c20 */ /* 0x000fe20008410000 */
[----:B------:R-:W-:Y:S01]  /*42b0*/  IADD3 R162, -R5, UR42, R162 ;  /* 0x0000002a05a27c10 */ /* 0x000fe2000fffe1a2 */
[----:B------:R-:W-:Y:S01]  /*42c0*/  FMUL.FTZ R169, R163, UR25 ;  /* 0x00000019a3a97c20 */ /* 0x000fe20008410000 */
[----:B------:R-:W-:Y:S01]  /*42d0*/  FMUL.FTZ R210, R161, UR25 ;  /* 0x00000019a1d27c20 */ /* 0x000fe20008410000 */
[----:B------:R-:W-:Y:S01]  /*42e0*/  FMUL.FTZ R161, R165, UR25 ;  /* 0x00000019a5a17c20 */ /* 0x000fe20008410000 */
[----:B------:R3:W4:Y:S01]  /*42f0*/  MUFU.TANH R11, R155 ;  /* 0x0000009b000b7308 */ /* 0x0007220000002400 */
[----:B-1----:R-:W-:-:S02]  /*4300*/  IMAD.IADD R152, R162, 0x1, R9 ;  /* 0x00000001a2987824 */ /* 0x002fc400078e0209 */
[----:B------:R-:W-:Y:S01]  /*4310*/  FMUL.FTZ R165, R166, UR25 ;  /* 0x00000019a6a57c20 */ /* 0x000fe20008410000 */
[----:B------:R-:W-:Y:S01]  /*4320*/  FMUL.FTZ R163, R167, UR25 ;  /* 0x00000019a7a37c20 */ /* 0x000fe20008410000 */
[----:B------:R-:W-:Y:S01]  /*4330*/  FMUL.FTZ R5, R179, UR25 ;  /* 0x00000019b3057c20 */ /* 0x000fe20008410000 */
[----:B------:R-:W-:Y:S01]  /*4340*/  FMUL.FTZ R214, R156, UR25 ;  /* 0x000000199cd67c20 */ /* 0x000fe20008410000 */
[C---:B------:R-:W-:Y:S01]  /*4350*/  ISETP.GT.AND P3, PT, R152.reuse, RZ, PT ;  /* 0x000000ff9800720c */ /* 0x040fe20003f64270 */
[----:B------:R-:W-:Y:S01]  /*4360*/  FMUL.FTZ R156, R171, UR25 ;  /* 0x00000019ab9c7c20 */ /* 0x000fe20008410000 */
[----:B------:R1:W5:Y:S01]  /*4370*/  MUFU.TANH R15, R158 ;  /* 0x0000009e000f7308 */ /* 0x0003620000002400 */
[----:B------:R-:W-:Y:S01]  /*4380*/  ISETP.GT.AND P4, PT, R152, 0x1, PT ;  /* 0x000000019800780c */ /* 0x000fe20003f84270 */
[----:B------:R-:W-:Y:S01]  /*4390*/  FMUL.FTZ R12, R175, UR25 ;  /* 0x00000019af0c7c20 */ /* 0x000fe20008410000 */
[----:B--2---:R-:W-:Y:S01]  /*43a0*/  FSEL R159, R154, -INF , P3 ;  /* 0xff8000009a9f7808 */ /* 0x004fe20001800000 */
[----:B---3--:R-:W-:Y:S01]  /*43b0*/  FMUL.FTZ R155, R174, UR25 ;  /* 0x00000019ae9b7c20 */ /* 0x008fe20008410000 */
[----:B------:R-:W-:Y:S01]  /*43c0*/  ISETP.GT.AND P3, PT, R152, 0x8, PT ;  /* 0x000000089800780c */ /* 0x000fe20003f64270 */
[----:B------:R-:W-:Y:S01]  /*43d0*/  FMUL.FTZ R10, R178, UR25 ;  /* 0x00000019b20a7c20 */ /* 0x000fe20008410000 */
[----:B------:R-:W-:Y:S01]  /*43e0*/  FMNMX.FTZ R20, R159, R7, !PT ;  /* 0x000000079f147209 */ /* 0x000fe20007810000 */
[----:B------:R-:W2:Y:S01]  /*43f0*/  MUFU.TANH R14, R14 ;  /* 0x0000000e000e7308 */ /* 0x000ea20000002400 */
[----:B----4-:R-:W-:Y:S01]  /*4400*/  FSEL R167, R11, -INF , P4 ;  /* 0xff8000000ba77808 */ /* 0x010fe20002000000 */
[----:B-1----:R-:W-:Y:S01]  /*4410*/  FMUL.FTZ R158, R170, UR25 ;  /* 0x00000019aa9e7c20 */ /* 0x002fe20008410000 */
[----:B------:R-:W-:Y:S01]  /*4420*/  ISETP.GT.AND P4, PT, R152, 0x9, PT ;  /* 0x000000099800780c */ /* 0x000fe20003f84270 */
[----:B------:R-:W-:Y:S01]  /*4430*/  FMUL.FTZ R9, R182, UR25 ;  /* 0x00000019b6097c20 */ /* 0x000fe20008410000 */
[----:B------:R-:W-:Y:S01]  /*4440*/  FMNMX.FTZ R20, R167, R20, !PT ;  /* 0x00000014a7147209 */ /* 0x000fe20007810000 */
[----:B------:R-:W-:Y:S01]  /*4450*/  FMUL.FTZ R11, R183, UR25 ;  /* 0x00000019b70b7c20 */ /* 0x000fe20008410000 */
[----:B------:R-:W-:Y:S01]  /*4460*/  FMUL.FTZ R186, R186, UR25 ;  /* 0x00000019baba7c20 */ /* 0x000fe20008410000 */
[----:B------:R-:W1:Y:S01]  /*4470*/  MUFU.TANH R13, R13 ;  /* 0x0000000d000d7308 */ /* 0x000e620000002400 */
        /* <DEDUP_REMOVED lines=40> */
[----:B-1----:R-:W-:-:S02]  /*4700*/  FSEL R163, R163, -INF , P4 ;  /* 0xff800000a3a37808 */ /* 0x002fc40002000000 */
[----:B------:R-:W-:Y:S02]  /*4710*/  ISETP.GT.AND P4, PT, R152, 0x21, PT ;  /* 0x000000219800780c */ /* 0x000fe40003f84270 */
[----:B------:R-:W-:-:S03]  /*4720*/  FMNMX.FTZ R13, R163, R20, !PT ;  /* 0x00000014a30d7209 */ /* 0x000fc60007810000 */
[----:B------:R-:W1:Y:S01]  /*4730*/  MUFU.TANH R155, R155 ;  /* 0x0000009b009b7308 */ /* 0x000e620000002400 */
[----:B---3--:R-:W-:Y:S02]  /*4740*/  FSEL R158, R158, -INF , P3 ;  /* 0xff8000009e9e7808 */ /* 0x008fe40001800000 */
[----:B------:R-:W-:Y:S02]  /*4750*/  ISETP.GT.AND P3, PT, R152, 0x28, PT ;  /* 0x000000289800780c */ /* 0x000fe40003f64270 */
[----:B------:R-:W-:-:S03]  /*4760*/  FMNMX.FTZ R13, R158, R13, !PT ;  /* 0x0000000d9e0d7209 */ /* 0x000fc60007810000 */
[----:B------:R-:W3:Y:S01]  /*4770*/  MUFU.TANH R12, R12 ;  /* 0x0000000c000c7308 */ /* 0x000ee20000002400 */
[----:B--2---:R-:W-:Y:S02]  /*4780*/  FSEL R156, R156, -INF , P4 ;  /* 0xff8000009c9c7808 */ /* 0x004fe40002000000 */
[----:B------:R-:W-:Y:S02]  /*4790*/  ISETP.GT.AND P4, PT, R152, 0x29, PT ;  /* 0x000000299800780c */ /* 0x000fe40003f84270 */
[----:B------:R-:W-:-:S03]  /*47a0*/  FMNMX.FTZ R14, R156, R13, !PT ;  /* 0x0000000d9c0e7209 */ /* 0x000fc60007810000 */
[----:B------:R-:W2:Y:S01]  /*47b0*/  MUFU.TANH R10, R10 ;  /* 0x0000000a000a7308 */ /* 0x000ea20000002400 */
[----:B-1----:R-:W-:Y:S02]  /*47c0*/  FSEL R155, R155, -INF , P3 ;  /* 0xff8000009b9b7808 */ /* 0x002fe40001800000 */
        /* <DEDUP_REMOVED lines=23> */
[----:B-1----:R-:W-:Y:S01]  /*4940*/  FSEL R14, R186, -INF , P3 ;  /* 0xff800000ba0e7808 */ /* 0x002fe20001800000 */
[----:B------:R-:W-:Y:S01]  /*4950*/  FMUL.FTZ R186, R196, UR25 ;  /* 0x00000019c4ba7c20 */ /* 0x000fe20008410000 */
[----:B------:R-:W-:Y:S02]  /*4960*/  ISETP.GT.AND P3, PT, R152, 0x48, PT ;  /* 0x000000489800780c */ /* 0x000fe40003f64270 */
[----:B------:R-:W-:-:S03]  /*4970*/  FMNMX.FTZ R20, R14, R15, !PT ;  /* 0x0000000f0e147209 */ /* 0x000fc60007810000 */
[----:B------:R-:W1:Y:S01]  /*4980*/  MUFU.TANH R191, R191 ;  /* 0x000000bf00bf7308 */ /* 0x000e620000002400 */
[----:B---3--:R-:W-:Y:S01]  /*4990*/  FSEL R13, R187, -INF , P4 ;  /* 0xff800000bb0d7808 */ /* 0x008fe20002000000 */
[----:B------:R-:W-:Y:S01]  /*49a0*/  FMUL.FTZ R187, R197, UR25 ;  /* 0x00000019c5bb7c20 */ /* 0x000fe20008410000 */
        /* <DEDUP_REMOVED lines=19> */
[----:B-1----:R-:W-:-:S04]  /*4ae0*/  FSEL R152, R198, -INF , P3 ;  /* 0xff800000c6987808 */ /* 0x002fc80001800000 */
[----:B------:R-:W-:Y:S01]  /*4af0*/  FMNMX.FTZ R166, R152, R173, !PT ;  /* 0x000000ad98a67209 */ /* 0x000fe20007810000 */
[----:B------:R-:W-:Y:S01]  /*4b00*/  FMUL.FTZ R173, R176, UR25 ;  /* 0x00000019b0ad7c20 */ /* 0x000fe20008410000 */
[----:B------:R-:W-:Y:S01]  /*4b10*/  FMUL.FTZ R176, R180, UR25 ;  /* 0x00000019b4b07c20 */ /* 0x000fe20008410000 */
[----:B------:R-:W1:Y:S01]  /*4b20*/  MUFU.TANH R215, R215 ;  /* 0x000000d700d77308 */ /* 0x000e620000002400 */
[----:B---3--:R-:W-:Y:S01]  /*4b30*/  FSEL R153, R199, -INF , P4 ;  /* 0xff800000c7997808 */ /* 0x008fe20002000000 */
[----:B------:R-:W-:Y:S01]  /*4b40*/  FMUL.FTZ R180, R188, UR25 ;  /* 0x00000019bcb47c20 */ /* 0x000fe20008410000 */
[----:B------:R-:W-:Y:S02]  /*4b50*/  IMAD.U32 R199, RZ, RZ, UR26 ;  /* 0x0000001affc77e24 */ /* 0x000fe4000f8e00ff */
[----:B------:R-:W-:-:S03]  /*4b60*/  FMNMX.FTZ R166, R153, R166, !PT ;  /* 0x000000a699a67209 */ /* 0x000fc60007810000 */
[----:B------:R-:W3:Y:S02]  /*4b70*/  MUFU.TANH R214, R214 ;  /* 0x000000d600d67308 */ /* 0x000ee40000002400 */
[----:B------:R-:W4:Y:S06]  /*4b80*/  SHFL.BFLY PT, R183, R166, 0x2, 0x1f ;  /* 0x0c401f00a6b77f89 */ /* 0x000f2c00000e0000 */
[----:B------:R-:W5:Y:S08]  /*4b90*/  MUFU.TANH R212, R212 ;  /* 0x000000d400d47308 */ /* 0x000f700000002400 */
[----:B------:R-:W0:Y:S08]  /*4ba0*/  MUFU.TANH R211, R211 ;  /* 0x000000d300d37308 */ /* 0x000e300000002400 */
[----:B------:R-:W0:Y:S01]  /*4bb0*/  MUFU.TANH R210, R210 ;  /* 0x000000d200d27308 */ /* 0x000e220000002400 */
[----:B----4-:R-:W-:-:S02]  /*4bc0*/  FMNMX.FTZ R168, R166, R183, !PT ;  /* 0x000000b7a6a87209 */ /* 0x010fc40007810000 */
[----:B------:R-:W4:Y:S04]  /*4bd0*/  SHFL.IDX PT, R183, R4, RZ, 0x1c1f ;  /* 0x001c1fff04b77589 */ /* 0x000f2800000e0000 */
[----:B------:R-:W2:Y:S01]  /*4be0*/  SHFL.BFLY PT, R191, R168, 0x1, 0x1f ;  /* 0x0c201f00a8bf7f89 */ /* 0x000ea200000e0000 */
[----:B------:R-:W0:Y:S08]  /*4bf0*/  MUFU.TANH R164, R164 ;  /* 0x000000a400a47308 */ /* 0x000e300000002400 */
[----:B------:R-:W0:Y:S08]  /*4c00*/  MUFU.TANH R161, R161 ;  /* 0x000000a100a17308 */ /* 0x000e300000002400 */
[----:B------:R-:W0:Y:S01]  /*4c10*/  MUFU.TANH R157, R157 ;  /* 0x0000009d009d7308 */ /* 0x000e220000002400 */
[----:B----4-:R-:W-:Y:S01]  /*4c20*/  IMAD.IADD R183, R162, 0x1, R183 ;  /* 0x00000001a2b77824 */ /* 0x010fe200078e02b7 */
[----:B--2---:R-:W-:-:S06]  /*4c30*/  FMNMX.FTZ R4, R168, R191, !PT ;  /* 0x000000bfa8047209 */ /* 0x004fcc0007810000 */
[----:B------:R-:W2:Y:S01]  /*4c40*/  MUFU.TANH R160, R160 ;  /* 0x000000a000a07308 */ /* 0x000ea20000002400 */
[C---:B------:R-:W-:Y:S02]  /*4c50*/  ISETP.GT.AND P3, PT, R183.reuse, RZ, PT ;  /* 0x000000ffb700720c */ /* 0x040fe40003f64270 */
[----:B------:R-:W-:Y:S01]  /*4c60*/  ISETP.GT.AND P6, PT, R183, 0x1, PT ;  /* 0x00000001b700780c */ /* 0x000fe20003fc4270 */
[----:B------:R-:W-:Y:S01]  /*4c70*/  FMUL.FTZ R166, R4, UR10 ;  /* 0x0000000a04a67c20 */ /* 0x000fe20008410000 */
[----:B------:R-:W-:Y:S02]  /*4c80*/  FSEL R213, R213, -INF , P3 ;  /* 0xff800000d5d57808 */ /* 0x000fe40001800000 */
[----:B------:R-:W-:Y:S01]  /*4c90*/  ISETP.GT.AND P5, PT, R183, 0x8, PT ;  /* 0x00000008b700780c */ /* 0x000fe20003fa4270 */
[----:B------:R-:W4:Y:S01]  /*4ca0*/  MUFU.TANH R170, R170 ;  /* 0x000000aa00aa7308 */ /* 0x000f220000002400 */
[----:B-1----:R-:W-:Y:S02]  /*4cb0*/  FSEL R215, R215, -INF , P6 ;  /* 0xff800000d7d77808 */ /* 0x002fe40003000000 */
[----:B------:R-:W-:-:S02]  /*4cc0*/  FMNMX.FTZ R162, R213, R8, !PT ;  /* 0x00000008d5a27209 */ /* 0x000fc40007810000 */
[----:B------:R-:W-:Y:S02]  /*4cd0*/  ISETP.GT.AND P4, PT, R183, 0x9, PT ;  /* 0x00000009b700780c */ /* 0x000fe40003f84270 */
[----:B---3--:R-:W-:Y:S01]  /*4ce0*/  FSEL R214, R214, -INF , P5 ;  /* 0xff800000d6d67808 */ /* 0x008fe20002800000 */
[----:B------:R-:W1:Y:S01]  /*4cf0*/  MUFU.TANH R172, R172 ;  /* 0x000000ac00ac7308 */ /* 0x000e620000002400 */
[----:B------:R-:W-:Y:S02]  /*4d00*/  FMNMX.FTZ R189, R215, R162, !PT ;  /* 0x000000a2d7bd7209 */ /* 0x000fe40007810000 */
[C---:B------:R-:W-:Y:S02]  /*4d10*/  ISETP.GT.AND P3, PT, R183.reuse, 0x10, PT ;  /* 0x00000010b700780c */ /* 0x040fe40003f64270 */
[----:B-----5:R-:W-:Y:S02]  /*4d20*/  FSEL R212, R212, -INF , P4 ;  /* 0xff800000d4d47808 */ /* 0x020fe40002000000 */
[----:B------:R-:W-:Y:S01]  /*4d30*/  FMNMX.FTZ R189, R214, R189, !PT ;  /* 0x000000bdd6bd7209 */ /* 0x000fe20007810000 */
[----:B------:R-:W3:Y:S01]  /*4d40*/  MUFU.TANH R173, R173 ;  /* 0x000000ad00ad7308 */ /* 0x000ee20000002400 */
[----:B------:R-:W-:-:S02]  /*4d50*/  ISETP.GT.AND P4, PT, R183, 0x11, PT ;  /* 0x00000011b700780c */ /* 0x000fc40003f84270 */
[----:B0-----:R-:W-:Y:S02]  /*4d60*/  FSEL R211, R211, -INF , P3 ;  /* 0xff800000d3d37808 */ /* 0x001fe40001800000 */
[----:B------:R-:W-:Y:S02]  /*4d70*/  FMNMX.FTZ R162, R212, R189, !PT ;  /* 0x000000bdd4a27209 */ /* 0x000fe40007810000 */
[----:B------:R-:W-:Y:S01]  /*4d80*/  ISETP.GT.AND P3, PT, R183, 0x18, PT ;  /* 0x00000018b700780c */ /* 0x000fe20003f64270 */
[----:B------:R-:W0:Y:S01]  /*4d90*/  MUFU.TANH R174, R174 ;  /* 0x000000ae00ae7308 */ /* 0x000e220000002400 */
[----:B------:R-:W-:Y:S02]  /*4da0*/  FSEL R210, R210, -INF , P4 ;  /* 0xff800000d2d27808 */ /* 0x000fe40002000000 */
[----:B------:R-:W-:Y:S02]  /*4db0*/  FMNMX.FTZ R189, R211, R162, !PT ;  /* 0x000000a2d3bd7209 */ /* 0x000fe40007810000 */
[----:B------:R-:W-:-:S02]  /*4dc0*/  FSETP.NEU.FTZ.AND P6, PT, R4, -INF , PT ;  /* 0xff8000000400780b */ /* 0x000fc40003fdd000 */
[C---:B------:R-:W-:Y:S01]  /*4dd0*/  ISETP.GT.AND P4, PT, R183.reuse, 0x19, PT ;  /* 0x00000019b700780c */ /* 0x040fe20003f84270 */
[----:B------:R-:W5:Y:S01]  /*4de0*/  MUFU.TANH R176, R176 ;  /* 0x000000b000b07308 */ /* 0x000f620000002400 */
[----:B------:R-:W-:Y:S02]  /*4df0*/  FSEL R164, R164, -INF , P3 ;  /* 0xff800000a4a47808 */ /* 0x000fe40001800000 */
[----:B------:R-:W-:Y:S02]  /*4e00*/  FMNMX.FTZ R189, R210, R189, !PT ;  /* 0x000000bdd2bd7209 */ /* 0x000fe40007810000 */
[----:B------:R-:W-:Y:S02]  /*4e10*/  FSEL R166, R166, RZ, P6 ;  /* 0x000000ffa6a67208 */ /* 0x000fe40003000000 */
[----:B------:R-:W-:Y:S01]  /*4e20*/  ISETP.GT.AND P3, PT, R183, 0x20, PT ;  /* 0x00000020b700780c */ /* 0x000fe20003f64270 */
[----:B------:R-:W5:Y:S01]  /*4e30*/  MUFU.TANH R177, R177 ;  /* 0x000000b100b17308 */ /* 0x000f620000002400 */
[----:B------:R-:W-:Y:S01]  /*4e40*/  FSEL R161, R161, -INF , P4 ;  /* 0xff800000a1a17808 */ /* 0x000fe20002000000 */
[--C-:B------:R-:W-:Y:S01]  /*4e50*/  FFMA.FTZ R162, R167, UR10, -R166.reuse ;  /* 0x0000000aa7a27c23 */ /* 0x100fe200080108a6 */
[----:B------:R-:W-:Y:S01]  /*4e60*/  FMNMX.FTZ R168, R164, R189, !PT ;  /* 0x000000bda4a87209 */ /* 0x000fe20007810000 */
[--C-:B------:R-:W-:Y:S01]  /*4e70*/  FFMA.FTZ R189, R175, UR10, -R166.reuse ;  /* 0x0000000aafbd7c23 */ /* 0x100fe200080108a6 */
[----:B------:R-:W-:Y:S01]  /*4e80*/  ISETP.GT.AND P4, PT, R183, 0x21, PT ;  /* 0x00000021b700780c */ /* 0x000fe20003f84270 */
[--C-:B------:R-:W-:Y:S01]  /*4e90*/  FFMA.FTZ R159, R159, UR10, -R166.reuse ;  /* 0x0000000a9f9f7c23 */ /* 0x100fe200080108a6 */
[----:B------:R-:W-:Y:S01]  /*4ea0*/  FSEL R167, R157, -INF , P3 ;  /* 0xff8000009da77808 */ /* 0x000fe20001800000 */
[--C-:B------:R-:W-:Y:S01]  /*4eb0*/  FFMA.FTZ R157, R179, UR10, -R166.reuse ;  /* 0x0000000ab39d7c23 */ /* 0x100fe200080108a6 */
[----:B------:R-:W-:Y:S01]  /*4ec0*/  FMNMX.FTZ R188, R161, R168, !PT ;  /* 0x000000a8a1bc7209 */ /* 0x000fe20007810000 */
[----:B------:R-:W5:Y:S01]  /*4ed0*/  MUFU.TANH R178, R178 ;  /* 0x000000b200b27308 */ /* 0x000f620000002400 */
[----:B------:R-:W-:Y:S01]  /*4ee0*/  ISETP.GT.AND P3, PT, R183, 0x28, PT ;  /* 0x00000028b700780c */ /* 0x000fe20003f64270 */
[--C-:B------:R-:W-:Y:S01]  /*4ef0*/  FFMA.FTZ R169, R169, UR10, -R166.reuse ;  /* 0x0000000aa9a97c23 */ /* 0x100fe200080108a6 */
[----:B--2---:R-:W-:Y:S01]  /*4f00*/  FSEL R168, R160, -INF , P4 ;  /* 0xff800000a0a87808 */ /* 0x004fe20002000000 */
[--C-:B------:R-:W-:Y:S01]  /*4f10*/  FFMA.FTZ R160, R171, UR10, -R166.reuse ;  /* 0x0000000aaba07c23 */ /* 0x100fe200080108a6 */
[----:B------:R-:W-:Y:S01]  /*4f20*/  FMNMX.FTZ R179, R167, R188, !PT ;  /* 0x000000bca7b37209 */ /* 0x000fe20007810000 */
[--C-:B------:R-:W-:Y:S01]  /*4f30*/  FFMA.FTZ R165, R165, UR10, -R166.reuse ;  /* 0x0000000aa5a57c23 */ /* 0x100fe200080108a6 */
[----:B------:R-:W-:Y:S01]  /*4f40*/  ISETP.GT.AND P4, PT, R183, 0x29, PT ;  /* 0x00000029b700780c */ /* 0x000fe20003f84270 */
[----:B------:R-:W2:Y:S01]  /*4f50*/  MUFU.TANH R181, R181 ;  /* 0x000000b500b57308 */ /* 0x000ea20000002400 */
[----:B----4-:R-:W-:Y:S01]  /*4f60*/  FSEL R170, R170, -INF , P3 ;  /* 0xff800000aaaa7808 */ /* 0x010fe20001800000 */
[--C-:B------:R-:W-:Y:S01]  /*4f70*/  FFMA.FTZ R158, R158, UR10, -R166.reuse ;  /* 0x0000000a9e9e7c23 */ /* 0x100fe200080108a6 */
[----:B------:R-:W-:Y:S01]  /*4f80*/  FMNMX.FTZ R179, R168, R179, !PT ;  /* 0x000000b3a8b37209 */ /* 0x000fe20007810000 */
[--C-:B------:R-:W-:Y:S01]  /*4f90*/  FFMA.FTZ R10, R10, UR10, -R166.reuse ;  /* 0x0000000a0a0a7c23 */ /* 0x100fe200080108a6 */
[----:B-1----:R-:W-:Y:S01]  /*4fa0*/  FSEL R171, R172, -INF , P4 ;  /* 0xff800000acab7808 */ /* 0x002fe20002000000 */
[--C-:B------:R-:W-:Y:S01]  /*4fb0*/  FFMA.FTZ R11, R11, UR10, -R166.reuse ;  /* 0x0000000a0b0b7c23 */ /* 0x100fe200080108a6 */
[C---:B------:R-:W-:Y:S01]  /*4fc0*/  ISETP.GT.AND P3, PT, R183.reuse, 0x30, PT ;  /* 0x00000030b700780c */ /* 0x040fe20003f64270 */
[----:B------:R-:W1:Y:S01]  /*4fd0*/  MUFU.TANH R180, R180 ;  /* 0x000000b400b47308 */ /* 0x000e620000002400 */
        /* <DEDUP_REMOVED lines=10> */
[----:B0-----:R-:W-:Y:S01]  /*5080*/  FSEL R174, R174, -INF , P4 ;  /* 0xff800000aeae7808 */ /* 0x001fe20002000000 */
[--C-:B------:R-:W-:Y:S01]  /*5090*/  FFMA.FTZ R21, R21, UR10, -R166.reuse ;  /* 0x0000000a15157c23 */ /* 0x100fe200080108a6 */
[----:B------:R-:W-:Y:S01]  /*50a0*/  FMNMX.FTZ R179, R173, R188, !PT ;  /* 0x000000bcadb37209 */ /* 0x000fe20007810000 */
[--C-:B------:R-:W-:Y:S01]  /*50b0*/  FFMA.FTZ R154, R154, UR10, -R166.reuse ;  /* 0x0000000a9a9a7c23 */ /* 0x100fe200080108a6 */
[----:B------:R-:W-:Y:S01]  /*50c0*/  ISETP.GT.AND P4, PT, R183, 0x39, PT ;  /* 0x00000039b700780c */ /* 0x000fe20003f84270 */
[----:B------:R-:W0:Y:S01]  /*50d0*/  MUFU.TANH R182, R182 ;  /* 0x000000b600b67308 */ /* 0x000e220000002400 */
[----:B-----5:R-:W-:Y:S01]  /*50e0*/  FSEL R175, R176, -INF , P3 ;  /* 0xff800000b0af7808 */ /* 0x020fe20001800000 */
[----:B------:R-:W-:Y:S01]  /*50f0*/  FFMA.FTZ R152, R152, UR10, -R166 ;  /* 0x0000000a98987c23 */ /* 0x000fe200080108a6 */
[----:B------:R-:W-:-:S02]  /*5100*/  FMNMX.FTZ R188, R174, R179, !PT ;  /* 0x000000b3aebc7209 */ /* 0x000fc40007810000 */
[----:B------:R-:W-:Y:S02]  /*5110*/  ISETP.GT.AND P3, PT, R183, 0x40, PT ;  /* 0x00000040b700780c */ /* 0x000fe40003f64270 */
[----:B------:R-:W-:Y:S01]  /*5120*/  FSEL R176, R177, -INF , P4 ;  /* 0xff800000b1b07808 */ /* 0x000fe20002000000 */
[----:B------:R-:W4:Y:S01]  /*5130*/  MUFU.TANH R185, R185 ;  /* 0x000000b900b97308 */ /* 0x000f220000002400 */
[----:B------:R-:W-:Y:S01]  /*5140*/  FMNMX.FTZ R179, R175, R188, !PT ;  /* 0x000000bcafb37209 */ /* 0x000fe20007810000 */
[----:B------:R-:W-:Y:S01]  /*5150*/  FFMA.FTZ R188, R163, UR10, -R166 ;  /* 0x0000000aa3bc7c23 */ /* 0x000fe200080108a6 */
[----:B------:R-:W-:Y:S02]  /*5160*/  FSEL R177, R178, -INF , P3 ;  /* 0xff800000b2b17808 */ /* 0x000fe40001800000 */
[C---:B------:R-:W-:Y:S02]  /*5170*/  ISETP.GT.AND P4, PT, R183.reuse, 0x41, PT ;  /* 0x00000041b700780c */ /* 0x040fe40003f84270 */
[----:B------:R-:W-:Y:S01]  /*5180*/  FMNMX.FTZ R178, R176, R179, !PT ;  /* 0x000000b3b0b27209 */ /* 0x000fe20007810000 */
[----:B------:R-:W5:Y:S01]  /*5190*/  MUFU.TANH R186, R186 ;  /* 0x000000ba00ba7308 */ /* 0x000f620000002400 */
[----:B------:R-:W-:-:S02]  /*51a0*/  ISETP.GT.AND P3, PT, R183, 0x48, PT ;  /* 0x00000048b700780c */ /* 0x000fc40003f64270 */
[----:B--2---:R-:W-:Y:S02]  /*51b0*/  FSEL R179, R181, -INF , P4 ;  /* 0xff800000b5b37808 */ /* 0x004fe40002000000 */
[----:B------:R-:W-:Y:S02]  /*51c0*/  FMNMX.FTZ R178, R177, R178, !PT ;  /* 0x000000b2b1b27209 */ /* 0x000fe40007810000 */
[----:B------:R-:W-:Y:S01]  /*51d0*/  ISETP.GT.AND P4, PT, R183, 0x49, PT ;  /* 0x00000049b700780c */ /* 0x000fe20003f84270 */
[----:B------:R-:W2:Y:S01]  /*51e0*/  MUFU.TANH R187, R187 ;  /* 0x000000bb00bb7308 */ /* 0x000ea20000002400 */
[----:B-1----:R-:W-:Y:S02]  /*51f0*/  FSEL R180, R180, -INF , P3 ;  /* 0xff800000b4b47808 */ /* 0x002fe40001800000 */
[----:B------:R-:W-:Y:S02]  /*5200*/  FMNMX.FTZ R181, R179, R178, !PT ;  /* 0x000000b2b3b57209 */ /* 0x000fe40007810000 */
[----:B---3--:R-:W-:-:S02]  /*5210*/  FSEL R163, R184, -INF , P4 ;  /* 0xff800000b8a37808 */ /* 0x008fc40002000000 */
[C---:B------:R-:W-:Y:S01]  /*5220*/  ISETP.GT.AND P3, PT, R183.reuse, 0x50, PT ;  /* 0x00000050b700780c */ /* 0x040fe20003f64270 */
[----:B------:R-:W-:Y:S01]  /*5230*/  MUFU.EX2 R178, R188 ;  /* 0x000000bc00b27308 */ /* 0x000fe20000000800 */
[----:B------:R-:W-:Y:S02]  /*5240*/  FMNMX.FTZ R184, R180, R181, !PT ;  /* 0x000000b5b4b87209 */ /* 0x000fe40007810000 */
[----:B------:R-:W-:Y:S02]  /*5250*/  ISETP.GT.AND P4, PT, R183, 0x51, PT ;  /* 0x00000051b700780c */ /* 0x000fe40003f84270 */
[----:B0-----:R-:W-:Y:S02]  /*5260*/  FSEL R181, R182, -INF , P3 ;  /* 0xff800000b6b57808 */ /* 0x001fe40001800000 */
[----:B------:R-:W-:Y:S01]  /*5270*/  FMNMX.FTZ R184, R163, R184, !PT ;  /* 0x000000b8a3b87209 */ /* 0x000fe20007810000 */
[----:B------:R0:W-:Y:S01]  /*5280*/  MUFU.EX2 R172, R189 ;  /* 0x000000bd00ac7308 */ /* 0x0001e20000000800 */
[----:B----4-:R-:W-:-:S02]  /*5290*/  FSEL R182, R185, -INF , P4 ;  /* 0xff800000b9b67808 */ /* 0x010fc40002000000 */
[----:B------:R-:W-:Y:S02]  /*52a0*/  ISETP.GT.AND P3, PT, R183, 0x58, PT ;  /* 0x00000058b700780c */ /* 0x000fe40003f64270 */
[----:B------:R-:W-:Y:S02]  /*52b0*/  FMNMX.FTZ R185, R181, R184, !PT ;  /* 0x000000b8b5b97209 */ /* 0x000fe40007810000 */
[----:B------:R-:W-:Y:S01]  /*52c0*/  ISETP.GT.AND P4, PT, R183, 0x59, PT ;  /* 0x00000059b700780c */ /* 0x000fe20003f84270 */
[--C-:B------:R-:W-:Y:S01]  /*52d0*/  FFMA.FTZ R183, R156, UR10, -R166.reuse ;  /* 0x0000000a9cb77c23 */ /* 0x100fe200080108a6 */
[----:B-----5:R-:W-:Y:S01]  /*52e0*/  FSEL R184, R186, -INF , P3 ;  /* 0xff800000bab87808 */ /* 0x020fe20001800000 */
[--C-:B------:R-:W-:Y:S01]  /*52f0*/  FFMA.FTZ R156, R155, UR10, -R166.reuse ;  /* 0x0000000a9b9c7c23 */ /* 0x100fe200080108a6 */
[----:B------:R-:W-:Y:S01]  /*5300*/  FMNMX.FTZ R185, R182, R185, !PT ;  /* 0x000000b9b6b97209 */ /* 0x000fe20007810000 */
[--C-:B0-----:R-:W-:Y:S01]  /*5310*/  FFMA.FTZ R189, R153, UR10, -R166.reuse ;  /* 0x0000000a99bd7c23 */ /* 0x101fe200080108a6 */
[----:B--2---:R-:W-:Y:S01]  /*5320*/  FSEL R186, R187, -INF , P4 ;  /* 0xff800000bbba7808 */ /* 0x004fe20002000000 */
[--C-:B------:R-:W-:Y:S01]  /*5330*/  FFMA.FTZ R187, R5, UR10, -R166.reuse ;  /* 0x0000000a05bb7c23 */ /* 0x100fe200080108a6 */
[----:B------:R-:W-:Y:S01]  /*5340*/  FMNMX.FTZ R185, R184, R185, !PT ;  /* 0x000000b9b8b97209 */ /* 0x000fe20007810000 */
[----:B------:R-:W-:Y:S03]  /*5350*/  MUFU.EX2 R159, R159 ;  /* 0x0000009f009f7308 */ /* 0x000fe60000000800 */
[----:B------:R-:W-:Y:S01]  /*5360*/  FMNMX.FTZ R155, R186, R185, !PT ;  /* 0x000000b9ba9b7209 */ /* 0x000fe20007810000 */
[--C-:B------:R-:W-:Y:S01]  /*5370*/  FFMA.FTZ R185, R12, UR10, -R166.reuse ;  /* 0x0000000a0cb97c23 */ /* 0x100fe200080108a6 */
[----:B------:R-:W-:-:S03]  /*5380*/  FFMA.FTZ R12, R9, UR10, -R166 ;  /* 0x0000000a090c7c23 */ /* 0x000fc600080108a6 */
[----:B------:R-:W0:Y:S01]  /*5390*/  SHFL.BFLY PT, R188, R155, 0x2, 0x1f ;  /* 0x0c401f009bbc7f89 */ /* 0x000e2200000e0000 */
        /* <DEDUP_REMOVED lines=9> */
[----:B0-----:R-:W-:-:S02]  /*5430*/  FMNMX.FTZ R5, R188, R5, !PT ;  /* 0x00000005bc057209 */ /* 0x001fc40007810000 */
[----:B------:R-:W-:Y:S02]  /*5440*/  FSEL R188, R4, RZ, P6 ;  /* 0x000000ff04bc7208 */ /* 0x000fe40003000000 */
[C---:B------:R-:W-:Y:S01]  /*5450*/  FSETP.NEU.FTZ.AND P3, PT, R5.reuse, -INF , PT ;  /* 0xff8000000500780b */ /* 0x040fe20003f7d000 */
[----:B------:R-:W-:Y:S02]  /*5460*/  FMUL.FTZ R9, R5, UR10 ;  /* 0x0000000a05097c20 */ /* 0x000fe40008410000 */
[----:B------:R-:W-:Y:S01]  /*5470*/  MUFU.EX2 R156, R156 ;  /* 0x0000009c009c7308 */ /* 0x000fe20000000800 */
[----:B------:R-:W-:Y:S02]  /*5480*/  FADD.FTZ R188, -R188, R7 ;  /* 0x00000007bcbc7221 */ /* 0x000fe40000010100 */
[----:B------:R-:W-:Y:S02]  /*5490*/  FSEL R153, R9, RZ, P3 ;  /* 0x000000ff09997208 */ /* 0x000fe40001800000 */
[----:B------:R-:W-:Y:S01]  /*54a0*/  FMUL.FTZ R188, R188, UR10 ;  /* 0x0000000abcbc7c20 */ /* 0x000fe20008410000 */
[----:B------:R-:W-:-:S02]  /*54b0*/  FSEL R9, R5, RZ, P3 ;  /* 0x000000ff05097208 */ /* 0x000fc40001800000 */
[----:B------:R-:W-:Y:S01]  /*54c0*/  MUFU.EX2 R185, R185 ;  /* 0x000000b900b97308 */ /* 0x000fe20000000800 */
[--C-:B------:R-:W-:Y:S01]  /*54d0*/  FFMA.FTZ R191, R213, UR10, -R153.reuse ;  /* 0x0000000ad5bf7c23 */ /* 0x100fe20008010899 */
[--C-:B------:R-:W-:Y:S01]  /*54e0*/  FFMA.FTZ R166, R215, UR10, -R153.reuse ;  /* 0x0000000ad7a67c23 */ /* 0x100fe20008010899 */
[----:B------:R-:W-:Y:S01]  /*54f0*/  FADD.FTZ R9, -R9, R8 ;  /* 0x0000000809097221 */ /* 0x000fe20000010100 */
[--C-:B------:R-:W-:Y:S01]  /*5500*/  FFMA.FTZ R190, R214, UR10, -R153.reuse ;  /* 0x0000000ad6be7c23 */ /* 0x100fe20008010899 */
[--C-:B------:R-:W-:Y:S01]  /*5510*/  FFMA.FTZ R193, R212, UR10, -R153.reuse ;  /* 0x0000000ad4c17c23 */ /* 0x100fe20008010899 */
[--C-:B------:R-:W-:Y:S01]  /*5520*/  FFMA.FTZ R155, R168, UR10, -R153.reuse ;  /* 0x0000000aa89b7c23 */ /* 0x100fe20008010899 */
[----:B------:R-:W-:Y:S01]  /*5530*/  FMUL.FTZ R8, R9, UR10 ;  /* 0x0000000a09087c20 */ /* 0x000fe20008410000 */
        /* <DEDUP_REMOVED lines=14> */
[----:B------:R-:W-:-:S02]  /*5620*/  FFMA.FTZ R186, R186, UR10, -R153 ;  /* 0x0000000ababa7c23 */ /* 0x000fc40008010899 */
[----:B------:R-:W1:Y:S01]  /*5630*/  MUFU.EX2 R8, R8 ;  /* 0x0000000800087308 */ /* 0x000e620000000800 */
        /* <DEDUP_REMOVED lines=66> */
[----:B------:R-:W-:Y:S01]  /*5a60*/  FFMA.FTZ R176, R177, UR10, -R153 ;  /* 0x0000000ab1b07c23 */ /* 0x000fe20008010899 */
[----:B-1----:R-:W-:Y:S01]  /*5a70*/  FADD.FTZ R196, R164, R155 ;  /* 0x0000009ba4c47221 */ /* 0x002fe20000010000 */
[----:B------:R-:W-:Y:S01]  /*5a80*/  FADD.FTZ R198, R156, R161 ;  /* 0x000000a19cc67221 */ /* 0x000fe20000010000 */
[--C-:B------:R-:W-:Y:S01]  /*5a90*/  FFMA.FTZ R177, R179, UR10, -R153.reuse ;  /* 0x0000000ab3b17c23 */ /* 0x100fe20008010899 */
[----:B------:R-:W0:Y:S01]  /*5aa0*/  MUFU.EX2 R194, R194 ;  /* 0x000000c200c27308 */ /* 0x000e220000000800 */
[--C-:B------:R-:W-:Y:S01]  /*5ab0*/  FFMA.FTZ R179, R180, UR10, -R153.reuse ;  /* 0x0000000ab4b37c23 */ /* 0x100fe20008010899 */
[----:B------:R-:W-:Y:S01]  /*5ac0*/  FADD.FTZ R161, R185, R198 ;  /* 0x000000c6b9a17221 */ /* 0x000fe20000010000 */
[----:B------:R-:W-:Y:S01]  /*5ad0*/  FFMA.FTZ R180, R163, UR10, -R153 ;  /* 0x0000000aa3b47c23 */ /* 0x000fe20008010899 */
[----:B------:R-:W-:Y:S01]  /*5ae0*/  F2FP.F16.F32.PACK_AB R153, R162, R159 ;  /* 0x0000009fa299723e */ /* 0x000fe200000000ff */
[-C--:B------:R-:W-:Y:S01]  /*5af0*/  FMUL.FTZ R95, R95, R188.reuse ;  /* 0x000000bc5f5f7220 */ /* 0x080fe20000410000 */
[----:B------:R-:W-:Y:S01]  /*5b00*/  F2FP.F16.F32.PACK_AB R159, R178, R165 ;  /* 0x000000a5b29f723e */ /* 0x000fe200000000ff */
        /* <DEDUP_REMOVED lines=38> */
[----:B------:R-:W-:Y:S01]  /*5d70*/  FMUL.FTZ R151, R151, R188 ;  /* 0x000000bc97977220 */ /* 0x000fe20000410000 */
        /* <DEDUP_REMOVED lines=28> */
[----:B------:R-:W-:Y:S01]  /*5f40*/  F2FP.F16.F32.PACK_AB R155, R160, R157 ;  /* 0x0000009da09b723e */ /* 0x000fe200000000ff */
[----:B------:R-:W-:Y:S01]  /*5f50*/  FMUL.FTZ R64, R64, R8 ;  /* 0x0000000840407220 */ /* 0x000fe20000410000 */
[----:B------:R-:W-:Y:S01]  /*5f60*/  F2FP.F16.F32.PACK_AB R157, R169, R172 ;  /* 0x000000aca99d723e */ /* 0x000fe200000000ff */
[----:B------:R-:W-:Y:S01]  /*5f70*/  FMUL.FTZ R65, R65, R8 ;  /* 0x0000000841417220 */ /* 0x000fe20000410000 */
[----:B------:R-:W-:Y:S01]  /*5f80*/  F2FP.F16.F32.PACK_AB R160, R7, R194 ;  /* 0x000000c207a0723e */ /* 0x000fe200000000ff */
        /* <DEDUP_REMOVED lines=36> */
[-C--:B------:R-:W-:Y:S01]  /*61d0*/  FMUL.FTZ R116, R116, R8.reuse ;  /* 0x0000000874747220 */ /* 0x080fe20000410000 */
[-C--:B------:R-:W-:Y:S01]  /*61e0*/  FMUL.FTZ R117, R117, R8.reuse ;  /* 0x0000000875757220 */ /* 0x080fe20000410000 */
[-C--:B------:R-:W-:Y:S01]  /*61f0*/  FMUL.FTZ R120, R120, R8.reuse ;  /* 0x0000000878787220 */ /* 0x080fe20000410000 */
[-C--:B------:R-:W-:Y:S01]  /*6200*/  FMUL.FTZ R121, R121, R8.reuse ;  /* 0x0000000879797220 */ /* 0x080fe20000410000 */
[----:B------:R-:W-:Y:S01]  /*6210*/  FMUL.FTZ R124, R124, R8 ;  /* 0x000000087c7c7220 */ /* 0x000fe20000410000 */
[----:B------:R-:W0:Y:S01]  /*6220*/  MUFU.EX2 R176, R176 ;  /* 0x000000b000b07308 */ /* 0x000e220000000800 */
[----:B-1----:R-:W-:Y:S01]  /*6230*/  FADD.FTZ R167, R174, R163 ;  /* 0x000000a3aea77221 */ /* 0x002fe20000010000 */
[----:B------:R-:W-:Y:S01]  /*6240*/  F2FP.F16.F32.PACK_AB R163, R185, R156 ;  /* 0x0000009cb9a3723e */ /* 0x000fe200000000ff */
[----:B------:R-:W-:Y:S01]  /*6250*/  FMUL.FTZ R125, R125, R8 ;  /* 0x000000087d7d7220 */ /* 0x000fe20000410000 */
[----:B------:R-:W-:Y:S01]  /*6260*/  F2FP.F16.F32.PACK_AB R156, R195, R192 ;  /* 0x000000c0c39c723e */ /* 0x000fe200000000ff */
[-C--:B------:R-:W-:Y:S01]  /*6270*/  FMUL.FTZ R128, R128, R8.reuse ;  /* 0x0000000880807220 */ /* 0x080fe20000410000 */
[-C--:B------:R-:W-:Y:S01]  /*6280*/  FMUL.FTZ R129, R129, R8.reuse ;  /* 0x0000000881817220 */ /* 0x080fe20000410000 */
[----:B------:R-:W-:Y:S01]  /*6290*/  FMUL.FTZ R132, R132, R8 ;  /* 0x0000000884847220 */ /* 0x000fe20000410000 */
[----:B------:R-:W1:Y:S01]  /*62a0*/  MUFU.EX2 R21, R21 ;  /* 0x0000001500157308 */ /* 0x000e620000000800 */
[C---:B---3--:R-:W-:Y:S01]  /*62b0*/  FADD.FTZ R158, R20.reuse, R165 ;  /* 0x000000a5149e7221 */ /* 0x048fe20000010000 */
[----:B------:R-:W-:Y:S01]  /*62c0*/  F2FP.F16.F32.PACK_AB R165, R187, R10 ;  /* 0x0000000abba5723e */ /* 0x000fe200000000ff */
[-C--:B------:R-:W-:Y:S01]  /*62d0*/  FMUL.FTZ R133, R133, R8.reuse ;  /* 0x0000000885857220 */ /* 0x080fe20000410000 */
[----:B------:R-:W-:Y:S01]  /*62e0*/  F2FP.F16.F32.PACK_AB R171, R20, R15 ;  /* 0x0000000f14ab723e */ /* 0x000fe200000000ff */
        /* <DEDUP_REMOVED lines=13> */
[----:B------:R-:W-:-:S02]  /*63c0*/  F2FP.F16.F32.PACK_AB R158, R197, R164 ;  /* 0x000000a4c59e723e */ /* 0x000fc400000000ff */
[----:B------:R-:W-:-:S04]  /*63d0*/  F2FP.F16.F32.PACK_AB R164, R213, R170 ;  /* 0x000000aad5a4723e */ /* 0x000fc800000000ff */
[----:B------:R-:W1:Y:S01]  /*63e0*/  MUFU.EX2 R179, R179 ;  /* 0x000000b300b37308 */ /* 0x000e620000000800 */
[C---:B---3--:R-:W-:Y:S01]  /*63f0*/  FADD.FTZ R0, R177.reuse, R0 ;  /* 0x00000000b1007221 */ /* 0x048fe20000010000 */
[----:B------:R-:W-:-:S06]  /*6400*/  F2FP.F16.F32.PACK_AB R168, R177, R176 ;  /* 0x000000b0b1a8723e */ /* 0x000fcc00000000ff */
[----:B------:R-:W3:Y:S01]  /*6410*/  MUFU.EX2 R152, R152 ;  /* 0x0000009800987308 */ /* 0x000ee20000000800 */
[C---:B0-----:R-:W-:Y:S01]  /*6420*/  FADD.FTZ R11, R154.reuse, R169 ;  /* 0x000000a99a0b7221 */ /* 0x041fe20000010000 */
[----:B------:R-:W-:Y:S02]  /*6430*/  F2FP.F16.F32.PACK_AB R169, R13, R14 ;  /* 0x0000000e0da9723e */ /* 0x000fe400000000ff */
[----:B------:R-:W-:Y:S02]  /*6440*/  F2FP.F16.F32.PACK_AB R173, R154, R21 ;  /* 0x000000159aad723e */ /* 0x000fe400000000ff */
[----:B------:R-:W-:Y:S02]  /*6450*/  F2FP.F16.F32.PACK_AB R154, R193, R190 ;  /* 0x000000bec19a723e */ /* 0x000fe400000000ff */
        /* <DEDUP_REMOVED lines=13> */
[----:B0-----:R-:W-:Y:S01]  /*6530*/  FADD.FTZ R10, R184, R13 ;  /* 0x0000000db80a7221 */ /* 0x001fe20000010000 */
[C---:B-1----:R-:W-:Y:S01]  /*6540*/  F2FP.F16.F32.PACK_AB R175, R189.reuse, R152 ;  /* 0x00000098bdaf723e */ /* 0x042fe200000000ff */
[----:B------:R-:W-:Y:S01]  /*6550*/  FADD.FTZ R0, R189, R0 ;  /* 0x00000000bd007221 */ /* 0x000fe20000010000 */
[----:B------:R-:W-:Y:S02]  /*6560*/  F2FP.F16.F32.PACK_AB R152, R166, R191 ;  /* 0x000000bfa698723e */ /* 0x000fe400000000ff */
[----:B------:R-:W-:Y:S01]  /*6570*/  F2FP.F16.F32.PACK_AB R166, R174, R3 ;  /* 0x00000003aea6723e */ /* 0x000fe200000000ff */
[C---:B---3--:R-:W-:Y:S01]  /*6580*/  FADD.FTZ R3, R11.reuse, R10 ;  /* 0x0000000a0b037221 */ /* 0x048fe20000010000 */
[----:B------:R-:W-:Y:S01]  /*6590*/  F2FP.F16.F32.PACK_AB R174, R11, R184 ;  /* 0x000000b80bae723e */ /* 0x000fe200000000ff */
[----:B--2---:R-:W-:Y:S06]  /*65a0*/  @!P0 BRA `(.L_x_4611) ;  /* 0x0000000000048947 */ /* 0x004fec0003800000 */
[----:B------:R-:W-:Y:S01]  /*65b0*/  BPT.TRAP 0x1 ;  /* 0x000000040000795c */ /* 0x000fe20000300000 */
.L_x_4611:
[----:B------:R0:W1:Y:S01]  /*65c0*/  SYNCS.PHASECHK.TRANS64.TRYWAIT P3, [UR26+0x22850], R6 ;  /* 0x02285006ff0075a7 */ /* 0x000062000806015a */
[----:B------:R-:W-:Y:S05]  /*65d0*/  @!P0 BRA `(.L_x_4612) ;  /* 0x0000000000048947 */ /* 0x000fea0003800000 */
[----:B------:R-:W-:Y:S01]  /*65e0*/  BPT.TRAP 0x1 ;  /* 0x000000040000795c */ /* 0x000fe20000300000 */
.L_x_4612:
[----:B-1----:R-:W-:Y:S05]  /*65f0*/  @P3 BRA `(.L_x_4613) ;  /* 0x0000000000083947 */ /* 0x002fea0003800000 */
[----:B------:R-:W1:Y:S02]  /*6600*/  SYNCS.PHASECHK.TRANS64.TRYWAIT P3, [UR26+0x22850], R6 ;  /* 0x02285006ff0075a7 */ /* 0x000e64000806015a */
[----:B-1----:R-:W-:Y:S05]  /*6610*/  @!P3 BRA `(.L_x_4614) ;  /* 0x000000c000f0b947 */ /* 0x002fea0003800000 */
.L_x_4613:
        /* <DEDUP_REMOVED lines=49> */
.L_x_4606:
[----:B------:R-:W-:-:S13]  /*6930*/  ISETP.LE.AND P1, PT, RZ, UR23, PT ;  /* 0x00000017ff007c0c */ /* 0x000fda000bf23270 */
[----:B------:R-:W-:Y:S05]  /*6940*/  @!P1 BRA `(.L_x_4616) ;  /* 0x0000002000d09947 */ /* 0x000fea0003800000 */
[----:B------:R-:W-:Y:S01]  /*6950*/  IMAD.MOV.U32 R7, RZ, RZ, R4 ;  /* 0x000000ffff077224 */ /* 0x000fe200078e0004 */
[----:B------:R-:W-:Y:S01]  /*6960*/  ULDC UR24, c[0x0][0x9d8] ;  /* 0x0002760000187ab9 */ /* 0x000fe20000000800 */
[----:B------:R-:W-:Y:S01]  /*6970*/  IMAD.MOV.U32 R8, RZ, RZ, R5 ;  /* 0x000000ffff087224 */ /* 0x000fe200078e0005 */
[----:B------:R-:W-:-:S06]  /*6980*/  ULDC UR22, c[0x0][0x988] ;  /* 0x0002620000167ab9 */ /* 0x000fcc0000000800 */
.L_x_4625:
[----:B------:R-:W-:-:S04]  /*6990*/  UIADD3 UR37, UR37, 0x1, URZ ;  /* 0x0000000125257890 */ /* 0x000fc8000fffe03f */
[----:B------:R-:W-:-:S04]  /*69a0*/  UISETP.NE.AND UP0, UPT, UR37, 0x2, UPT ;  /* 0x000000022500788c */ /* 0x000fc8000bf05270 */
[----:B------:R-:W-:Y:S02]  /*69b0*/  USEL UR6, URZ, 0x1, UP0 ;  /* 0x000000013f067887 */ /* 0x000fe40008000000 */
[----:B------:R-:W-:Y:S02]  /*69c0*/  USEL UR37, UR37, URZ, UP0 ;  /* 0x0000003f25257287 */ /* 0x000fe40008000000 */
[----:B------:R-:W-:Y:S01]  /*69d0*/  ULOP3.LUT UR38, UR38, UR6, URZ, 0x3c, !UPT ;  /* 0x0000000626267292 */ /* 0x000fe2000f8e3c3f */
[----:B-1----:R-:W-:Y:S11]  /*69e0*/  @!P0 BRA `(.L_x_4617) ;  /* 0x0000000000048947 */ /* 0x002ff60003800000 */
[----:B------:R-:W-:Y:S01]  /*69f0*/  BPT.TRAP 0x1 ;  /* 0x000000040000795c */ /* 0x000fe20000300000 */
.L_x_4617:
        /* <DEDUP_REMOVED lines=9> */
.L_x_4618:
[----:B-1----:R-:W-:Y:S05]  /*6a90*/  @P1 BRA `(.L_x_4619) ;  /* 0x0000000000081947 */ /* 0x002fea0003800000 */
[----:B------:R-:W1:Y:S02]  /*6aa0*/  SYNCS.PHASECHK.TRANS64.TRYWAIT P1, [UR25+0x22830], R6 ;  /* 0x02283006ff0075a7 */ /* 0x000e640008020159 */
[----:B-1----:R-:W-:Y:S05]  /*6ab0*/  @!P1 BRA `(.L_x_4620) ;  /* 0x000000bc00dc9947 */ /* 0x002fea0003800000 */
.L_x_4619:
        /* <DEDUP_REMOVED lines=487> */
.L_x_4621:
[----:B------:R0:W1:Y:S01]  /*8930*/  SYNCS.PHASECHK.TRANS64.TRYWAIT P1, [UR25+0x22850], R6 ;  /* 0x02285006ff0075a7 */ /* 0x0000620008020159 */
[----:B------:R-:W-:Y:S05]  /*8940*/  @!P0 BRA `(.L_x_4622) ;  /* 0x0000000000048947 */ /* 0x000fea0003800000 */
[----:B------:R-:W-:Y:S01]  /*8950*/  BPT.TRAP 0x1 ;  /* 0x000000040000795c */ /* 0x000fe20000300000 */
.L_x_4622:
[----:B-1----:R-:W-:Y:S05]  /*8960*/  @P1 BRA `(.L_x_4623) ;  /* 0x0000000000081947 */ /* 0x002fea0003800000 */
[----:B------:R-:W1:Y:S02]  /*8970*/  SYNCS.PHASECHK.TRANS64.TRYWAIT P1, [UR25+0x22850], R6 ;  /* 0x02285006ff0075a7 */ /* 0x000e640008020159 */
[----:B-1----:R-:W-:Y:S05]  /*8980*/  @!P1 BRA `(.L_x_4624) ;  /* 0x000000a000409947 */ /* 0x002fea0003800000 */
.L_x_4623:
        /* <DEDUP_REMOVED lines=48> */
.L_x_4616:
[----:B01----:R-:W0:Y:S01]  /*8c90*/  SHFL.BFLY PT, R6, R3, 0x2, 0x1f ;  /* 0x0c401f0003067f89 */ /* 0x003e2200000e0000 */
[----:B------:R-:W-:Y:S01]  /*8ca0*/  UIADD3 UR37, UR37, 0x1, URZ ;  /* 0x0000000125257890 */ /* 0x000fe2000fffe03f */
[----:B------:R-:W-:Y:S01]  /*8cb0*/  IMAD.U32 R14, RZ, RZ, UR10 ;  /* 0x0000000aff0e7e24 */ /* 0x000fe2000f8e00ff */
[----:B------:R1:W-:Y:S06]  /*8cc0*/  BAR.ARV R9, 0x100 ;  /* 0x000400090000751d */ /* 0x0003ec0000002000 */
[----:B------:R-:W-:Y:S02]  /*8cd0*/  UISETP.NE.AND UP0, UPT, UR37, 0x2, UPT ;  /* 0x000000022500788c */ /* 0x000fe4000bf05270 */
[----:B------:R-:W-:Y:S06]  /*8ce0*/  BAR.ARV 0x8, 0x180 ;  /* 0x0206000000007b1d */ /* 0x000fec0000002000 */
[----:B------:R-:W-:Y:S01]  /*8cf0*/  USEL UR4, URZ, 0x1, UP0 ;  /* 0x000000013f047887 */ /* 0x000fe20008000000 */
[----:B------:R-:W-:Y:S01]  /*8d00*/  PLOP3.LUT P0, PT, PT, PT, PT, 0x8, 0x0 ;  /* 0x000000000000781c */ /* 0x000fe20003f0e170 */
[----:B------:R-:W2:Y:S01]  /*8d10*/  SHFL.BFLY PT, R11, R0, 0x2, 0x1f ;  /* 0x0c401f00000b7f89 */ /* 0x000ea200000e0000 */
[----:B------:R-:W-:-:S02]  /*8d20*/  UIADD3 UR47, UR47, 0x1, URZ ;  /* 0x000000012f2f7890 */ /* 0x000fc4000fffe03f */
[----:B------:R-:W-:Y:S01]  /*8d30*/  USEL UR37, UR37, URZ, UP0 ;  /* 0x0000003f25257287 */ /* 0x000fe20008000000 */
[----:B0-----:R-:W-:Y:S01]  /*8d40*/  FADD.FTZ R6, R6, R3 ;  /* 0x0000000306067221 */ /* 0x001fe20000010000 */
[----:B------:R-:W-:Y:S01]  /*8d50*/  IMAD.MOV.U32 R3, RZ, RZ, -0x800000 ;  /* 0xff800000ff037424 */ /* 0x000fe200078e00ff */
[----:B------:R-:W-:-:S03]  /*8d60*/  ULOP3.LUT UR38, UR38, UR4, URZ, 0x3c, !UPT ;  /* 0x0000000426267292 */ /* 0x000fc6000f8e3c3f */
[----:B------:R-:W0:Y:S01]  /*8d70*/  SHFL.BFLY PT, R7, R6, 0x1, 0x1f ;  /* 0x0c201f0006077f89 */ /* 0x000e2200000e0000 */
[----:B--2---:R-:W-:Y:S01]  /*8d80*/  FADD.FTZ R11, R11, R0 ;  /* 0x000000000b0b7221 */ /* 0x004fe20000010000 */
[----:B------:R-:W-:-:S04]  /*8d90*/  IMAD.MOV.U32 R0, RZ, RZ, RZ ;  /* 0x000000ffff007224 */ /* 0x000fc800078e00ff */
[----:B------:R-:W2:Y:S01]  /*8da0*/  SHFL.BFLY PT, R8, R11, 0x1, 0x1f ;  /* 0x0c201f000b087f89 */ /* 0x000ea200000e0000 */
[----:B0-----:R-:W-:Y:S01]  /*8db0*/  FADD.FTZ R12, R6, R7 ;  /* 0x00000007060c7221 */ /* 0x001fe20000010000 */
[----:B------:R-:W-:Y:S02]  /*8dc0*/  IMAD.MOV.U32 R7, RZ, RZ, RZ ;  /* 0x000000ffff077224 */ /* 0x000fe400078e00ff */
[----:B------:R-:W-:Y:S02]  /*8dd0*/  IMAD.U32 R6, RZ, RZ, UR10 ;  /* 0x0000000aff067e24 */ /* 0x000fe4000f8e00ff */
[----:B------:R-:W-:-:S13]  /*8de0*/  FSETP.NE.FTZ.AND P1, PT, R12, RZ, PT ;  /* 0x000000ff0c00720b */ /* 0x000fda0003f35000 */
[----:B------:R-:W0:Y:S01]  /*8df0*/  @P1 MUFU.RCP R7, R12 ;  /* 0x0000000c00071308 */ /* 0x000e220000001000 */
[----:B------:R-:W-:Y:S01]  /*8e00*/  @P1 FMUL.FTZ R6, R6, 0.69314718246459960938 ;  /* 0x3f31721806061820 */ /* 0x000fe20000410000 */
[----:B--2---:R-:W-:Y:S01]  /*8e10*/  FADD.FTZ R13, R11, R8 ;  /* 0x000000080b0d7221 */ /* 0x004fe20000010000 */
[----:B------:R-:W-:-:S04]  /*8e20*/  IMAD.MOV.U32 R8, RZ, RZ, -0x800000 ;  /* 0xff800000ff087424 */ /* 0x000fc800078e00ff */
[----:B------:R-:W-:Y:S01]  /*8e30*/  FSETP.NE.FTZ.AND P2, PT, R13, RZ, PT ;  /* 0x000000ff0d00720b */ /* 0x000fe20003f55000 */
        /* <DEDUP_REMOVED lines=64> */
[----:B------:R-:W0:Y:S01]  /*9240*/  @P2 MUFU.LG2 R11, R13 ;  /* 0x0000000d000b2308 */ /* 0x000e220000000c00 */
[----:B------:R-:W-:-:S07]  /*9250*/  @P2 FMUL.FTZ R14, R14, 0.69314718246459960938 ;  /* 0x3f3172180e0e2820 */ /* 0x000fce0000410000 */
[----:B------:R-:W2:Y:S08]  /*9260*/  @P1 MUFU.LG2 R7, R12 ;  /* 0x0000000c00071308 */ /* 0x000eb00000000c00 */
[----:B------:R-:W3:Y:S01]  /*9270*/  @P2 MUFU.RCP R0, R13 ;  /* 0x0000000d00002308 */ /* 0x000ee20000001000 */
[----:B0-----:R-:W-:-:S04]  /*9280*/  @P2 FMUL.FTZ R11, R11, 0.69314718246459960938 ;  /* 0x3f3172180b0b2820 */ /* 0x001fc80000410000 */
[----:B------:R-:W-:Y:S01]  /*9290*/  @P2 FFMA.FTZ R3, R14, R4, R11 ;  /* 0x000000040e032223 */ /* 0x000fe2000001000b */
[----:B--2---:R-:W-:-:S04]  /*92a0*/  @P1 FMUL.FTZ R7, R7, 0.69314718246459960938 ;  /* 0x3f31721807071820 */ /* 0x004fc80000410000 */
[----:B------:R-:W-:Y:S01]  /*92b0*/  @P1 FFMA.FTZ R8, R6, R5, R7 ;  /* 0x0000000506081223 */ /* 0x000fe20000010007 */
        /* <DEDUP_REMOVED lines=63> */
[----:B------:R-:W-:-:S07]  /*96b0*/  FMUL.FTZ R0, R151, R0 ;  /* 0x0000000097007220 */ /* 0x000fce0000410000 */
.L_x_4595:
        /* <DEDUP_REMOVED lines=43> */
[C---:B------:R-:W-:Y:S02]  /*9970*/  LOP3.LUT R11, R110.reuse, 0x380, RZ, 0xc0, !PT ;  /* 0x000003806e0b7812 */ /* 0x040fe400078ec0ff */
[C---:B------:R-:W-:Y:S01]  /*9980*/  IADD3 R177, P0, R110.reuse, 0x40, RZ ;  /* 0x000000406eb17810 */ /* 0x040fe20007f1e0ff */
[----:B------:R-:W-:Y:S01]  /*9990*/  IMAD.X R13, RZ, RZ, R111, P1 ;  /* 0x000000ffff0d7224 */ /* 0x000fe200008e066f */
[----:B------:R-:W-:-:S02]  /*99a0*/  IADD3 R179, P4, R110, 0x60, RZ ;  /* 0x000000606eb37810 */ /* 0x000fc40007f9e0ff */
        /* <DEDUP_REMOVED lines=13> */
[----:B------:R-:W-:Y:S01]  /*9a80*/  IMAD.X R63, RZ, RZ, R111, P1 ;  /* 0x000000ffff3f7224 */ /* 0x000fe200008e066f */
[----:B------:R-:W-:-:S02]  /*9a90*/  LOP3.LUT R14, R177, 0x380, RZ, 0xc0, !PT ;  /* 0x00000380b10e7812 */ /* 0x000fc400078ec0ff */
        /* <DEDUP_REMOVED lines=17> */
[----:B------:R-:W-:Y:S02]  /*9bb0*/  SHF.R.U64 R12, R12, 0x3, RZ ;  /* 0x000000030c0c7819 */ /* 0x000fe400000012ff */
[----:B------:R-:W-:Y:S02]  /*9bc0*/  LOP3.LUT R38, R183, 0x380, RZ, 0xc0, !PT ;  /* 0x00000380b7267812 */ /* 0x000fe400078ec0ff */
[----:B------:R-:W-:Y:S02]  /*9bd0*/  SHF.R.U64 R14, R14, 0x3, RZ ;  /* 0x000000030e0e7819 */ /* 0x000fe400000012ff */
[----:B------:R-:W-:Y:S02]  /*9be0*/  LOP3.LUT R46, R185, 0x380, RZ, 0xc0, !PT ;  /* 0x00000380b92e7812 */ /* 0x000fe400078ec0ff */
[----:B------:R-:W-:Y:S02]  /*9bf0*/  SHF.R.U64 R20, R20, 0x3, RZ ;  /* 0x0000000314147819 */ /* 0x000fe400000012ff */
[----:B------:R-:W-:-:S02]  /*9c00*/  LOP3.LUT R54, R187, 0x380, RZ, 0xc0, !PT ;  /* 0x00000380bb367812 */ /* 0x000fc400078ec0ff */
[----:B------:R-:W-:Y:S02]  /*9c10*/  SHF.R.U64 R30, R30, 0x3, RZ ;  /* 0x000000031e1e7819 */ /* 0x000fe400000012ff */
[----:B------:R-:W-:Y:S02]  /*9c20*/  LOP3.LUT R62, R189, 0x380, RZ, 0xc0, !PT ;  /* 0x00000380bd3e7812 */ /* 0x000fe400078ec0ff */
[----:B------:R-:W-:Y:S02]  /*9c30*/  LOP3.LUT R98, R197, 0x380, RZ, 0xc0, !PT ;  /* 0x00000380c5627812 */ /* 0x000fe400078ec0ff */
[----:B------:R-:W-:Y:S01]  /*9c40*/  MOV R110, R110 ;  /* 0x0000006e006e7202 */ /* 0x000fe20000000f00 */
[----:B------:R-:W-:Y:S01]  /*9c50*/  BAR.SYNC.DEFER_BLOCKING 0x1, 0x100 ;  /* 0x0044000000007b1d */ /* 0x000fe20000010000 */
[----:B------:R-:W-:Y:S02]  /*9c60*/  LOP3.LUT R12, R12, R175, RZ, 0x3c, !PT ;  /* 0x000000af0c0c7212 */ /* 0x000fe400078e3cff */
[----:B------:R-:W-:-:S02]  /*9c70*/  SHF.R.U64 R38, R38, 0x3, RZ ;  /* 0x0000000326267819 */ /* 0x000fc400000012ff */
[----:B------:R-:W-:Y:S02]  /*9c80*/  LOP3.LUT R70, R191, 0x380, RZ, 0xc0, !PT ;  /* 0x00000380bf467812 */ /* 0x000fe400078ec0ff */
        /* <DEDUP_REMOVED lines=8> */
[----:B------:R-:W-:Y:S01]  /*9d10*/  SHF.R.U64 R62, R62, 0x3, RZ ;  /* 0x000000033e3e7819 */ /* 0x000fe200000012ff */
[----:B------:R-:W-:Y:S01]  /*9d20*/  STSM.16.M88.4 [R110], R24 ;  /* 0x000000186e007844 */ /* 0x000fe20000000200 */
[----:B------:R-:W-:Y:S02]  /*9d30*/  SHF.R.U64 R98, R98, 0x3, RZ ;  /* 0x0000000362627819 */ /* 0x000fe400000012ff */
[----:B------:R-:W-:-:S02]  /*9d40*/  LOP3.LUT R38, R38, R183, RZ, 0x3c, !PT ;  /* 0x000000b726267212 */ /* 0x000fc400078e3cff */
[----:B------:R-:W-:Y:S02]  /*9d50*/  SHF.R.U64 R70, R70, 0x3, RZ ;  /* 0x0000000346467819 */ /* 0x000fe400000012ff */
[----:B------:R-:W-:Y:S02]  /*9d60*/  LOP3.LUT R102, R6, 0x380, RZ, 0xc0, !PT ;  /* 0x0000038006667812 */ /* 0x000fe400078ec0ff */
[----:B------:R-:W-:Y:S02]  /*9d70*/  SHF.R.U64 R111, R111, 0x3, RZ ;  /* 0x000000036f6f7819 */ /* 0x000fe400000012ff */
[----:B------:R-:W-:Y:S02]  /*9d80*/  MOV R28, R12 ;  /* 0x0000000c001c7202 */ /* 0x000fe40000000f00 */
[----:B------:R-:W-:Y:S02]  /*9d90*/  LOP3.LUT R46, R46, R185, RZ, 0x3c, !PT ;  /* 0x000000b92e2e7212 */ /* 0x000fe400078e3cff */
[----:B------:R-:W-:Y:S01]  /*9da0*/  SHF.R.U64 R78, R78, 0x3, RZ ;  /* 0x000000034e4e7819 */ /* 0x000fe200000012ff */
[----:B------:R-:W-:Y:S01]  /*9db0*/  STSM.16.M88.4 [R28], R32 ;  /* 0x000000201c007844 */ /* 0x000fe20000000200 */
[----:B------:R-:W-:-:S02]  /*9dc0*/  MOV R14, R14 ;  /* 0x0000000e000e7202 */ /* 0x000fc40000000f00 */
[----:B------:R-:W-:Y:S02]  /*9dd0*/  LOP3.LUT R54, R54, R187, RZ, 0x3c, !PT ;  /* 0x000000bb36367212 */ /* 0x000fe400078e3cff */
[----:B------:R-:W-:Y:S01]  /*9de0*/  SHF.R.U64 R94, R94, 0x3, RZ ;  /* 0x000000035e5e7819 */ /* 0x000fe200000012ff */
[----:B------:R-:W-:Y:S01]  /*9df0*/  STSM.16.M88.4 [R14], R40 ;  /* 0x000000280e007844 */ /* 0x000fe20000000200 */
[----:B------:R-:W-:Y:S02]  /*9e00*/  LOP3.LUT R175, R174, 0x380, RZ, 0xc0, !PT ;  /* 0x00000380aeaf7812 */ /* 0x000fe400078ec0ff */
[----:B------:R-:W-:Y:S02]  /*9e10*/  MOV R20, R20 ;  /* 0x0000001400147202 */ /* 0x000fe40000000f00 */
[----:B------:R-:W-:Y:S02]  /*9e20*/  LOP3.LUT R62, R62, R189, RZ, 0x3c, !PT ;  /* 0x000000bd3e3e7212 */ /* 0x000fe400078e3cff */
[----:B------:R-:W-:Y:S01]  /*9e30*/  LOP3.LUT R98, R98, R197, RZ, 0x3c, !PT ;  /* 0x000000c562627212 */ /* 0x000fe200078e3cff */
[----:B------:R-:W-:Y:S01]  /*9e40*/  STSM.16.M88.4 [R20], R48 ;  /* 0x0000003014007844 */ /* 0x000fe20000000200 */
[----:B------:R-:W-:-:S02]  /*9e50*/  MOV R30, R30 ;  /* 0x0000001e001e7202 */ /* 0x000fc40000000f00 */
[----:B------:R-:W-:Y:S02]  /*9e60*/  F2FP.F16.F32.PACK_AB R59, R158, R59 ;  /* 0x0000003b9e3b723e */ /* 0x000fe400000000ff */
[----:B------:R-:W-:Y:S02]  /*9e70*/  F2FP.F16.F32.PACK_AB R65, R157, R66 ;  /* 0x000000429d41723e */ /* 0x000fe400000000ff */
[----:B------:R-:W-:Y:S01]  /*9e80*/  F2FP.F16.F32.PACK_AB R72, R73, R72 ;  /* 0x000000484948723e */ /* 0x000fe200000000ff */
[----:B------:R-:W-:Y:S01]  /*9e90*/  STSM.16.M88.4 [R30], R56 ;  /* 0x000000381e007844 */ /* 0x000fe20000000200 */
[----:B------:R-:W-:Y:S02]  /*9ea0*/  LOP3.LUT R70, R70, R191, RZ, 0x3c, !PT ;  /* 0x000000bf46467212 */ /* 0x000fe400078e3cff */
[----:B------:R-:W-:Y:S02]  /*9eb0*/  SHF.R.U64 R29, R102, 0x3, RZ ;  /* 0x00000003661d7819 */ /* 0x000fe400000012ff */
[----:B------:R-:W-:-:S02]  /*9ec0*/  LOP3.LUT R106, R111, R106, RZ, 0x3c, !PT ;  /* 0x0000006a6f6a7212 */ /* 0x000fc400078e3cff */
[----:B------:R-:W-:Y:S02]  /*9ed0*/  MOV R38, R38 ;  /* 0x0000002600267202 */ /* 0x000fe40000000f00 */
[----:B------:R-:W-:Y:S02]  /*9ee0*/  F2FP.F16.F32.PACK_AB R66, R69, R68 ;  /* 0x000000444542723e */ /* 0x000fe400000000ff */
[----:B------:R-:W-:Y:S02]  /*9ef0*/  F2FP.F16.F32.PACK_AB R67, R156, R67 ;  /* 0x000000439c43723e */ /* 0x000fe400000000ff */
[----:B------:R-:W-:Y:S02]  /*9f00*/  F2FP.F16.F32.PACK_AB R73, R155, R74 ;  /* 0x0000004a9b49723e */ /* 0x000fe400000000ff */
[----:B------:R-:W-:Y:S01]  /*9f10*/  F2FP.F16.F32.PACK_AB R80, R81, R80 ;  /* 0x000000505150723e */ /* 0x000fe200000000ff */
[----:B------:R-:W-:Y:S01]  /*9f20*/  STSM.16.M88.4 [R38], R64 ;  /* 0x0000004026007844 */ /* 0x000fe20000000200 */
        /* <DEDUP_REMOVED lines=11> */
[----:B------:R-:W-:Y:S02]  /*9fe0*/  F2FP.F16.F32.PACK_AB R83, R83, R86 ;  /* 0x000000565353723e */ /* 0x000fe400000000ff */
[----:B------:R-:W-:Y:S02]  /*9ff0*/  F2FP.F16.F32.PACK_AB R89, R152, R90 ;  /* 0x0000005a9859723e */ /* 0x000fe400000000ff */
[----:B------:R-:W-:Y:S01]  /*a000*/  MOV R62, R62 ;  /* 0x0000003e003e7202 */ /* 0x000fe20000000f00 */
[----:B------:R0:W-:Y:S01]  /*a010*/  STSM.16.M88.4 [R54], R80 ;  /* 0x0000005036007844 */ /* 0x0001e20000000200 */
[----:B------:R-:W-:-:S02]  /*a020*/  MOV R13, R98 ;  /* 0x00000062000d7202 */ /* 0x000fc40000000f00 */
[----:B------:R-:W-:Y:S02]  /*a030*/  F2FP.F16.F32.PACK_AB R90, R93, R92 ;  /* 0x0000005c5d5a723e */ /* 0x000fe400000000ff */
[----:B------:R-:W-:Y:S02]  /*a040*/  F2FP.F16.F32.PACK_AB R91, R91, R9 ;  /* 0x000000095b5b723e */ /* 0x000fe400000000ff */
[----:B------:R-:W-:Y:S02]  /*a050*/  F2FP.F16.F32.PACK_AB R96, R97, R96 ;  /* 0x000000606160723e */ /* 0x000fe400000000ff */
[----:B------:R-:W-:Y:S01]  /*a060*/  LOP3.LUT R102, R29, R6, RZ, 0x3c, !PT ;  /* 0x000000061d667212 */ /* 0x000fe200078e3cff */
[----:B------:R-:W-:Y:S01]  /*a070*/  STSM.16.M88.4 [R62], R88 ;  /* 0x000000583e007844 */ /* 0x000fe20000000200 */
[----:B------:R-:W-:Y:S02]  /*a080*/  MOV R70, R70 ;  /* 0x0000004600467202 */ /* 0x000fe40000000f00 */
[----:B------:R-:W-:-:S02]  /*a090*/  MOV R12, R106 ;  /* 0x0000006a000c7202 */ /* 0x000fc40000000f00 */
[----:B------:R-:W-:Y:S02]  /*a0a0*/  F2FP.F16.F32.PACK_AB R97, R167, R87 ;  /* 0x00000057a761723e */ /* 0x000fe400000000ff */
[----:B------:R-:W-:Y:S02]  /*a0b0*/  F2FP.F16.F32.PACK_AB R104, R105, R104 ;  /* 0x000000686968723e */ /* 0x000fe400000000ff */
[----:B------:R-:W-:Y:S02]  /*a0c0*/  F2FP.F16.F32.PACK_AB R112, R113, R112 ;  /* 0x000000707170723e */ /* 0x000fe400000000ff */
[----:B------:R-:W-:Y:S02]  /*a0d0*/  F2FP.F16.F32.PACK_AB R120, R121, R120 ;  /* 0x000000787978723e */ /* 0x000fe400000000ff */
[----:B------:R-:W-:Y:S02]  /*a0e0*/  F2FP.F16.F32.PACK_AB R128, R129, R128 ;  /* 0x000000808180723e */ /* 0x000fe400000000ff */
[----:B------:R-:W-:-:S02]  /*a0f0*/  F2FP.F16.F32.PACK_AB R136, R137, R136 ;  /* 0x000000888988723e */ /* 0x000fc400000000ff */
[----:B------:R-:W-:Y:S01]  /*a100*/  F2FP.F16.F32.PACK_AB R144, R145, R144 ;  /* 0x000000909190723e */ /* 0x000fe200000000ff */
[----:B------:R-:W-:Y:S01]  /*a110*/  UISETP.NE.U32.AND UP1, UPT, UR8, URZ, UPT ;  /* 0x0000003f0800728c */ /* 0x000fe2000bf25070 */
[----:B------:R-:W-:Y:S01]  /*a120*/  F2FP.F16.F32.PACK_AB R98, R101, R100 ;  /* 0x000000646562723e */ /* 0x000fe200000000ff */
[----:B0-----:R-:W0:Y:S01]  /*a130*/  LDC R81, c[0x0][0xbe8] ;  /* 0x0002fa00ff517b82 */ /* 0x001e220000000800 */
[----:B------:R-:W-:Y:S02]  /*a140*/  F2FP.F16.F32.PACK_AB R99, R169, R168 ;  /* 0x000000a8a963723e */ /* 0x000fe400000000ff */
[----:B------:R-:W-:Y:S02]  /*a150*/  MOV R78, R78 ;  /* 0x0000004e004e7202 */ /* 0x000fe40000000f00 */
[----:B------:R-:W-:Y:S01]  /*a160*/  F2FP.F16.F32.PACK_AB R105, R171, R170 ;  /* 0x000000aaab69723e */ /* 0x000fe200000000ff */
[----:B------:R-:W-:Y:S01]  /*a170*/  STSM.16.M88.4 [R70], R96 ;  /* 0x0000006046007844 */ /* 0x000fe20000000200 */
[----:B------:R-:W-:-:S02]  /*a180*/  F2FP.F16.F32.PACK_AB R106, R109, R108 ;  /* 0x0000006c6d6a723e */ /* 0x000fc400000000ff */
[----:B------:R-:W-:Y:S02]  /*a190*/  F2FP.F16.F32.PACK_AB R107, R173, R172 ;  /* 0x000000acad6b723e */ /* 0x000fe400000000ff */
[----:B------:R-:W-:Y:S02]  /*a1a0*/  F2FP.F16.F32.PACK_AB R113, R115, R114 ;  /* 0x000000727371723e */ /* 0x000fe400000000ff */
[----:B------:R-:W-:Y:S01]  /*a1b0*/  LOP3.LUT R10, R175, R174, RZ, 0x3c, !PT ;  /* 0x000000aeaf0a7212 */ /* 0x000fe200078e3cff */
[----:B------:R-:W-:Y:S01]  /*a1c0*/  STSM.16.M88.4 [R78], R104 ;  /* 0x000000684e007844 */ /* 0x000fe20000000200 */
[----:B------:R-:W-:Y:S02]  /*a1d0*/  MOV R94, R94 ;  /* 0x0000005e005e7202 */ /* 0x000fe40000000f00 */
[----:B------:R-:W-:Y:S02]  /*a1e0*/  F2FP.F16.F32.PACK_AB R114, R117, R116 ;  /* 0x000000747572723e */ /* 0x000fe400000000ff */
[----:B------:R-:W-:-:S02]  /*a1f0*/  F2FP.F16.F32.PACK_AB R115, R119, R118 ;  /* 0x000000767773723e */ /* 0x000fc400000000ff */
[----:B------:R-:W-:Y:S02]  /*a200*/  F2FP.F16.F32.PACK_AB R121, R123, R122 ;  /* 0x0000007a7b79723e */ /* 0x000fe400000000ff */
[----:B------:R-:W-:Y:S01]  /*a210*/  F2FP.F16.F32.PACK_AB R122, R125, R124 ;  /* 0x0000007c7d7a723e */ /* 0x000fe200000000ff */
[----:B------:R-:W-:Y:S01]  /*a220*/  STSM.16.M88.4 [R94], R112 ;  /* 0x000000705e007844 */ /* 0x000fe20000000200 */
[----:B------:R-:W-:Y:S02]  /*a230*/  F2FP.F16.F32.PACK_AB R123, R127, R126 ;  /* 0x0000007e7f7b723e */ /* 0x000fe400000000ff */
[----:B------:R-:W-:Y:S02]  /*a240*/  F2FP.F16.F32.PACK_AB R129, R131, R130 ;  /* 0x000000828381723e */ /* 0x000fe400000000ff */
[----:B------:R-:W-:Y:S01]  /*a250*/  MOV R102, R102 ;  /* 0x0000006600667202 */ /* 0x000fe20000000f00 */
[----:B------:R1:W-:Y:S01]  /*a260*/  STSM.16.M88.4 [R13], R120 ;  /* 0x000000780d007844 */ /* 0x0003e20000000200 */
[----:B------:R-:W-:-:S02]  /*a270*/  F2FP.F16.F32.PACK_AB R130, R133, R132 ;  /* 0x000000848582723e */ /* 0x000fc400000000ff */
[----:B------:R-:W-:Y:S02]  /*a280*/  F2FP.F16.F32.PACK_AB R131, R135, R134 ;  /* 0x000000868783723e */ /* 0x000fe400000000ff */
[----:B------:R-:W-:Y:S02]  /*a290*/  F2FP.F16.F32.PACK_AB R137, R139, R138 ;  /* 0x0000008a8b89723e */ /* 0x000fe400000000ff */
[----:B------:R-:W-:Y:S01]  /*a2a0*/  F2FP.F16.F32.PACK_AB R138, R141, R140 ;  /* 0x0000008c8d8a723e */ /* 0x000fe200000000ff */
[----:B------:R2:W-:Y:S01]  /*a2b0*/  STSM.16.M88.4 [R102], R128 ;  /* 0x0000008066007844 */ /* 0x0005e20000000200 */
[----:B------:R-:W-:Y:S02]  /*a2c0*/  F2FP.F16.F32.PACK_AB R139, R143, R142 ;  /* 0x0000008e8f8b723e */ /* 0x000fe400000000ff */
[----:B------:R-:W-:Y:S02]  /*a2d0*/  F2FP.F16.F32.PACK_AB R145, R147, R146 ;  /* 0x000000929391723e */ /* 0x000fe400000000ff */
[----:B------:R-:W-:Y:S01]  /*a2e0*/  MOV R6, R10 ;  /* 0x0000000a00067202 */ /* 0x000fe20000000f00 */
[----:B------:R2:W-:Y:S01]  /*a2f0*/  STSM.16.M88.4 [R12], R136 ;  /* 0x000000880c007844 */ /* 0x0005e20000000200 */
[----:B------:R-:W-:Y:S01]  /*a300*/  F2FP.F16.F32.PACK_AB R146, R149, R148 ;  /* 0x000000949592723e */ /* 0x000fe200000000ff */
[----:B------:R-:W-:Y:S01]  /*a310*/  IMAD.U32 R10, RZ, RZ, UR4 ;  /* 0x00000004ff0a7e24 */ /* 0x000fe2000f8e00ff */
[----:B------:R-:W-:Y:S01]  /*a320*/  F2FP.F16.F32.PACK_AB R147, R0, R150 ;  /* 0x000000960093723e */ /* 0x000fe200000000ff */
[----:B------:R-:W-:Y:S01]  /*a330*/  IMAD.U32 R11, RZ, RZ, UR7 ;  /* 0x00000007ff0b7e24 */ /* 0x000fe2000f8e00ff */
[----:B------:R-:W-:-:S03]  /*a340*/  PLOP3.LUT P0, PT, PT, PT, UP0, 0x80, 0x0 ;  /* 0x000000000000781c */ /* 0x000fc60003f0f008 */
[----:B------:R2:W-:Y:S01]  /*a350*/  STSM.16.M88.4 [R6], R144 ;  /* 0x0000009006007844 */ /* 0x0005e20000000200 */
[----:B------:R-:W-:Y:S09]  /*a360*/  BAR.SYNC.DEFER_BLOCKING 0x1, 0x100 ;  /* 0x0044000000007b1d */ /* 0x000ff20000010000 */
[----:B------:R-:W3:Y:S01]  /*a370*/  @P0 LDG.E R0, desc[UR40][R10.64] ;  /* 0x000000280a000981 */ /* 0x000ee2000c1e1900 */
[----:B------:R-:W-:Y:S01]  /*a380*/  UISETP.NE.AND.EX UP1, UPT, UR9, URZ, UPT, UP1 ;  /* 0x0000003f0900728c */ /* 0x000fe2000bf25310 */
[----:B0-----:R-:W-:Y:S01]  /*a390*/  ISETP.NE.AND P1, PT, R81, 0x1, PT ;  /* 0x000000015100780c */ /* 0x001fe20003f25270 */
[----:B------:R-:W-:Y:S01]  /*a3a0*/  ULDC UR7, c[0x0][0xa88] ;  /* 0x0002a20000077ab9 */ /* 0x000fe20000000800 */
[----:B------:R-:W-:-:S03]  /*a3b0*/  UMOV UR4, URZ ;  /* 0x0000003f00047c82 */ /* 0x000fc60008000000 */
[----:B------:R-:W-:-:S05]  /*a3c0*/  PLOP3.LUT P2, PT, PT, PT, UP1, 0x80, 0x0 ;  /* 0x000000000000781c */ /* 0x000fca0003f4f018 */
[----:B------:R-:W-:-:S03]  /*a3d0*/  @UP1 UIADD3 UR8, UP2, UR10, UR8, URZ ;  /* 0x000000080a081290 */ /* 0x000fc6000ff5e03f */
[----:B------:R-:W0:Y:S01]  /*a3e0*/  @P1 LDC R9, c[0x0][0xbec] ;  /* 0x0002fb00ff091b82 */ /* 0x000e220000000800 */
[----:B------:R-:W-:Y:S02]  /*a3f0*/  @UP1 UIADD3.X UR9, UR11, UR9, URZ, UP2, !UPT ;  /* 0x000000090b091290 */ /* 0x000fe400097fe43f */
[----:B------:R-:W-:-:S04]  /*a400*/  IMAD.U32 R14, RZ, RZ, UR8 ;  /* 0x00000008ff0e7e24 */ /* 0x000fc8000f8e00ff */
[----:B------:R-:W-:Y:S01]  /*a410*/  IMAD.U32 R15, RZ, RZ, UR9 ;  /* 0x00000009ff0f7e24 */ /* 0x000fe2000f8e00ff */
[----:B-1----:R-:W1:Y:S01]  /*a420*/  @P1 LDC R13, c[0x0][0xbf0] ;  /* 0x0002fc00ff0d1b82 */ /* 0x002e620000000800 */
        /* <DEDUP_REMOVED lines=8> */
.L_x_4628:
[----:B------:R-:W-:Y:S01]  /*a4b0*/  USHF.R.S32.HI UR14, URZ, 0x1f, UR43 ;  /* 0x0000001f3f0e7899 */ /* 0x000fe2000801142b */
[----:B--2---:R-:W-:Y:S01]  /*a4c0*/  VIADD R12, R16, UR39 ;  /* 0x00000027100c7c36 */ /* 0x004fe20008000000 */
[----:B------:R-:W-:Y:S01]  /*a4d0*/  ULDC.64 UR12, c[0x0][0xb90] ;  /* 0x0002e400000c7ab9 */ /* 0x000fe20000000a00 */
[----:B------:R-:W-:Y:S01]  /*a4e0*/  USHF.R.S32.HI UR11, URZ, 0x1f, UR4 ;  /* 0x0000001f3f0b7899 */ /* 0x000fe20008011404 */
[----:B------:R-:W-:Y:S01]  /*a4f0*/  VIADD R26, R203, UR39 ;  /* 0x00000027cb1a7c36 */ /* 0x000fe20008000000 */
        /* <DEDUP_REMOVED lines=9> */
[----:B------:R-:W-:Y:S01]  /*a590*/  IMAD R9, R200, 0x40, R2 ;  /* 0x00000040c8097824 */ /* 0x000fe200078e0202 */
[----:B------:R-:W-:Y:S01]  /*a5a0*/  ULDC.64 UR12, c[0x0][0xb98] ;  /* 0x0002e600000c7ab9 */ /* 0x000fe20000000a00 */
[----:B------:R-:W-:Y:S01]  /*a5b0*/  UIADD3 UR9, UR9, UR7, URZ ;  /* 0x0000000709097290 */ /* 0x000fe2000fffe03f */
[----:B------:R-:W-:Y:S01]  /*a5c0*/  IMAD.MOV R6, RZ, RZ, -R10 ;  /* 0x000000ffff067224 */ /* 0x000fe200078e0a0a */
[----:B------:R-:W-:Y:S01]  /*a5d0*/  UIMAD UR7, UR45, UR12, URZ ;  /* 0x0000000c2d0772a4 */ /* 0x000fe2000f8e023f */
[----:B------:R-:W-:Y:S01]  /*a5e0*/  IMAD.WIDE R4, R9, 0x2, R4 ;  /* 0x0000000209047825 */ /* 0x000fe200078e0204 */
[----:B------:R-:W-:Y:S01]  /*a5f0*/  UIMAD.WIDE.U32 UR8, UR46, UR12, UR8 ;  /* 0x0000000c2e0872a5 */ /* 0x000fe2000f8e0008 */
[----:B------:R-:W-:Y:S01]  /*a600*/  SHF.R.S32.HI R11, RZ, 0x1f, R10 ;  /* 0x0000001fff0b7819 */ /* 0x000fe2000001140a */
[----:B------:R-:W-:Y:S01]  /*a610*/  UIMAD UR7, UR46, UR13, UR7 ;  /* 0x0000000d2e0772a4 */ /* 0x000fe2000f8e0207 */
[----:B------:R-:W-:Y:S01]  /*a620*/  IMAD R9, R81, R6, R12 ;  /* 0x0000000651097224 */ /* 0x000fe200078e020c */
[----:B------:R-:W-:Y:S01]  /*a630*/  IADD3 R37, P2, R4, 0x5000, RZ ;  /* 0x0000500004257810 */ /* 0x000fe20007f5e0ff */
[----:B-----5:R-:W-:Y:S01]  /*a640*/  IMAD R85, R0, R81, RZ ;  /* 0x0000005100557224 */ /* 0x020fe200078e02ff */
[----:B------:R-:W-:Y:S01]  /*a650*/  IADD3 R10, P0, R10, UR8, RZ ;  /* 0x000000080a0a7c10 */ /* 0x000fe2000ff1e0ff */
[----:B------:R-:W-:Y:S01]  /*a660*/  ULDC.64 UR12, c[0x0][0xaa0] ;  /* 0x0002a800000c7ab9 */ /* 0x000fe20000000a00 */
[----:B------:R-:W-:Y:S01]  /*a670*/  IMAD.U32 R12, RZ, RZ, UR7 ;  /* 0x00000007ff0c7e24 */ /* 0x000fe2000f8e00ff */
[----:B------:R-:W-:-:S02]  /*a680*/  SHF.R.S32.HI R6, RZ, 0x1f, R9 ;  /* 0x0000001fff067819 */ /* 0x000fc40000011409 */
[C---:B------:R-:W-:Y:S02]  /*a690*/  IADD3 R25, P5, R4.reuse, 0x1000, RZ ;  /* 0x0000100004197810 */ /* 0x040fe40007fbe0ff */
[----:B------:R-:W-:Y:S01]  /*a6a0*/  IADD3.X R11, R11, UR9, R12, P0, !PT ;  /* 0x000000090b0b7c10 */ /* 0x000fe200087fe40c */
[----:B------:R-:W-:Y:S01]  /*a6b0*/  ULDC.64 UR8, c[0x0][0xb88] ;  /* 0x0002e20000087ab9 */ /* 0x000fe20000000a00 */
[----:B------:R-:W-:Y:S01]  /*a6c0*/  IADD3 R29, P4, R4, 0x2000, RZ ;  /* 0x00002000041d7810 */ /* 0x000fe20007f9e0ff */
[----:B------:R-:W-:Y:S01]  /*a6d0*/  IMAD R6, R6, UR8, RZ ;  /* 0x0000000806067c24 */ /* 0x000fe2000f8e02ff */
[----:B------:R-:W-:Y:S01]  /*a6e0*/  LOP3.LUT R36, R37, 0x380, RZ, 0xc0, !PT ;  /* 0x0000038025247812 */ /* 0x000fe200078ec0ff */
[----:B------:R-:W-:Y:S01]  /*a6f0*/  IMAD.WIDE.U32 R10, R9, UR8, R10 ;  /* 0x00000008090a7c25 */ /* 0x000fe2000f8e000a */
[----:B------:R-:W-:Y:S02]  /*a700*/  LOP3.LUT R24, R25, 0x380, RZ, 0xc0, !PT ;  /* 0x0000038019187812 */ /* 0x000fe400078ec0ff */
[----:B------:R-:W-:Y:S01]  /*a710*/  LOP3.LUT R28, R29, 0x380, RZ, 0xc0, !PT ;  /* 0x000003801d1c7812 */ /* 0x000fe200078ec0ff */
[----:B------:R-:W-:Y:S01]  /*a720*/  IMAD R13, R9, UR9, R6 ;  /* 0x00000009090d7c24 */ /* 0x000fe2000f8e0206 */
[----:B------:R-:W-:Y:S01]  /*a730*/  ULDC.64 UR8, c[0x0][0xb50] ;  /* 0x0002d40000087ab9 */ /* 0x000fe20000000a00 */
[----:B------:R-:W-:Y:S01]  /*a740*/  SHF.R.U64 R36, R36, 0x3, RZ ;  /* 0x0000000324247819 */ /* 0x000fe200000012ff */
[----:B------:R-:W-:Y:S01]  /*a750*/  VIADD R6, R26, 0x8 ;  /* 0x000000081a067836 */ /* 0x000fe20000000000 */
[----:B------:R-:W-:Y:S01]  /*a760*/  LEA R12, P0, R10, UR8, 0x2 ;  /* 0x000000080a0c7c11 */ /* 0x000fe2000f8010ff */
[----:B------:R-:W-:Y:S01]  /*a770*/  IMAD.IADD R9, R11, 0x1, R13 ;  /* 0x000000010b097824 */ /* 0x000fe200078e020d */
[----:B------:R-:W-:-:S02]  /*a780*/  IADD3 R57, P3, R4, 0x4000, RZ ;  /* 0x0000400004397810 */ /* 0x000fc40007f7e0ff */
[----:B------:R-:W-:Y:S01]  /*a790*/  SHF.R.U64 R24, R24, 0x3, RZ ;  /* 0x0000000318187819 */ /* 0x000fe200000012ff */
[----:B------:R-:W-:Y:S01]  /*a7a0*/  SHFL.IDX PT, R20, R12, RZ, 0x1c1f ;  /* 0x001c1fff0c147589 */ /* 0x000fe200000e0000 */
[----:B------:R-:W-:Y:S02]  /*a7b0*/  LEA.HI.X R14, R10, UR9, R9, 0x2, P0 ;  /* 0x000000090a0e7c11 */ /* 0x000fe400080f1409 */
[----:B------:R-:W-:Y:S01]  /*a7c0*/  IADD3 R33, P0, R4, 0x3000, RZ ;  /* 0x0000300004217810 */ /* 0x000fe20007f1e0ff */
[----:B------:R-:W-:Y:S01]  /*a7d0*/  SHFL.IDX PT, R50, R12, 0x1, 0x1c1f ;  /* 0x003c1f000c327f89 */ /* 0x000fe200000e0000 */
[----:B------:R-:W-:Y:S02]  /*a7e0*/  SHF.R.U64 R28, R28, 0x3, RZ ;  /* 0x000000031c1c7819 */ /* 0x000fe400000012ff */
[----:B------:R-:W-:Y:S01]  /*a7f0*/  LOP3.LUT R32, R33, 0x380, RZ, 0xc0, !PT ;  /* 0x0000038021207812 */ /* 0x000fe200078ec0ff */
[----:B------:R-:W0:Y:S01]  /*a800*/  SHFL.IDX PT, R21, R14, RZ, 0x1c1f ;  /* 0x001c1fff0e157589 */ /* 0x000e2200000e0000 */
[----:B------:R-:W-:Y:S01]  /*a810*/  LOP3.LUT R36, R36, R37, RZ, 0x3c, !PT ;  /* 0x0000002524247212 */ /* 0x000fe200078e3cff */
[----:B------:R-:W-:Y:S01]  /*a820*/  IMAD.X R37, RZ, RZ, R5, P2 ;  /* 0x000000ffff257224 */ /* 0x000fe200010e0605 */
[----:B------:R-:W-:Y:S01]  /*a830*/  SHF.R.U64 R32, R32, 0x3, RZ ;  /* 0x0000000320207819 */ /* 0x000fe200000012ff */
[----:B------:R-:W1:Y:S01]  /*a840*/  SHFL.IDX PT, R51, R14, 0x1, 0x1c1f ;  /* 0x003c1f000e337f89 */ /* 0x000e6200000e0000 */
[----:B------:R-:W-:-:S02]  /*a850*/  LOP3.LUT R56, R57, 0x380, RZ, 0xc0, !PT ;  /* 0x0000038039387812 */ /* 0x000fc400078ec0ff */
[----:B------:R-:W-:Y:S01]  /*a860*/  LOP3.LUT R32, R32, R33, RZ, 0x3c, !PT ;  /* 0x0000002120207212 */ /* 0x000fe200078e3cff */
[--C-:B------:R-:W-:Y:S01]  /*a870*/  IMAD.X R33, RZ, RZ, R5.reuse, P0 ;  /* 0x000000ffff217224 */ /* 0x100fe200000e0605 */
[----:B------:R-:W-:Y:S02]  /*a880*/  IADD3 R61, P0, R4, 0x9000, RZ ;  /* 0x00009000043d7810 */ /* 0x000fe40007f1e0ff */
[----:B------:R-:W-:Y:S01]  /*a890*/  LOP3.LUT R24, R24, R25, RZ, 0x3c, !PT ;  /* 0x0000001918187212 */ /* 0x000fe200078e3cff */
[--C-:B------:R-:W-:Y:S01]  /*a8a0*/  IMAD.X R25, RZ, RZ, R5.reuse, P5 ;  /* 0x000000ffff197224 */ /* 0x100fe200028e0605 */
[----:B------:R-:W-:Y:S01]  /*a8b0*/  LOP3.LUT R28, R28, R29, RZ, 0x3c, !PT ;  /* 0x0000001d1c1c7212 */ /* 0x000fe200078e3cff */
[----:B------:R-:W-:Y:S01]  /*a8c0*/  IMAD.X R29, RZ, RZ, R5, P4 ;  /* 0x000000ffff1d7224 */ /* 0x000fe200020e0605 */
[----:B------:R-:W-:Y:S02]  /*a8d0*/  LOP3.LUT R60, R61, 0x380, RZ, 0xc0, !PT ;  /* 0x000003803d3c7812 */ /* 0x000fe400078ec0ff */
[----:B------:R-:W-:-:S02]  /*a8e0*/  IADD3 R11, P2, R4, 0xb000, RZ ;  /* 0x0000b000040b7810 */ /* 0x000fc40007f5e0ff */
[C---:B------:R-:W-:Y:S02]  /*a8f0*/  IADD3 R41, P6, R4.reuse, 0x6000, RZ ;  /* 0x0000600004297810 */ /* 0x040fe40007fde0ff */
[C---:B------:R-:W-:Y:S02]  /*a900*/  IADD3 R45, P5, R4.reuse, 0x7000, RZ ;  /* 0x00007000042d7810 */ /* 0x040fe40007fbe0ff */
[----:B------:R-:W-:Y:S02]  /*a910*/  IADD3 R69, P4, R4, 0x8000, RZ ;  /* 0x0000800004457810 */ /* 0x000fe40007f9e0ff */
[----:B------:R-:W-:Y:S02]  /*a920*/  SHF.R.U64 R56, R56, 0x3, RZ ;  /* 0x0000000338387819 */ /* 0x000fe400000012ff */
[----:B------:R-:W-:Y:S02]  /*a930*/  SHF.R.U64 R60, R60, 0x3, RZ ;  /* 0x000000033c3c7819 */ /* 0x000fe400000012ff */
[----:B------:R-:W-:-:S02]  /*a940*/  LOP3.LUT R10, R11, 0x380, RZ, 0xc0, !PT ;  /* 0x000003800b0a7812 */ /* 0x000fc400078ec0ff */
[----:B------:R-:W-:Y:S02]  /*a950*/  LOP3.LUT R40, R41, 0x380, RZ, 0xc0, !PT ;  /* 0x0000038029287812 */ /* 0x000fe400078ec0ff */
[----:B------:R-:W-:Y:S02]  /*a960*/  LOP3.LUT R44, R45, 0x380, RZ, 0xc0, !PT ;  /* 0x000003802d2c7812 */ /* 0x000fe400078ec0ff */
[----:B------:R-:W-:Y:S02]  /*a970*/  LOP3.LUT R68, R69, 0x380, RZ, 0xc0, !PT ;  /* 0x0000038045447812 */ /* 0x000fe400078ec0ff */
[----:B------:R-:W-:Y:S01]  /*a980*/  LOP3.LUT R56, R56, R57, RZ, 0x3c, !PT ;  /* 0x0000003938387212 */ /* 0x000fe200078e3cff */
[--C-:B------:R-:W-:Y:S01]  /*a990*/  IMAD.X R57, RZ, RZ, R5.reuse, P3 ;  /* 0x000000ffff397224 */ /* 0x100fe200018e0605 */
[----:B------:R-:W-:Y:S01]  /*a9a0*/  LOP3.LUT R60, R60, R61, RZ, 0x3c, !PT ;  /* 0x0000003d3c3c7212 */ /* 0x000fe200078e3cff */
[----:B------:R-:W-:Y:S01]  /*a9b0*/  IMAD.X R61, RZ, RZ, R5, P0 ;  /* 0x000000ffff3d7224 */ /* 0x000fe200000e0605 */
[----:B------:R-:W-:-:S02]  /*a9c0*/  SHF.R.U64 R10, R10, 0x3, RZ ;  /* 0x000000030a0a7819 */ /* 0x000fc400000012ff */
[----:B------:R-:W-:Y:S02]  /*a9d0*/  IADD3 R49, P3, R4, 0xa000, RZ ;  /* 0x0000a00004317810 */ /* 0x000fe40007f7e0ff */
        /* <DEDUP_REMOVED lines=36> */
[----:B------:R-:W-:Y:S01]  /*ac20*/  UIMAD UR7, UR4, UR13, UR7 ;  /* 0x0000000d040772a4 */ /* 0x000fe2000f8e0207 */
[----:B------:R-:W-:Y:S01]  /*ac30*/  LOP3.LUT R4, R13, R4, RZ, 0x3c, !PT ;  /* 0x000000040d047212 */ /* 0x000fe200078e3cff */
[----:B------:R-:W-:Y:S01]  /*ac40*/  ULDC.64 UR10, c[0x0][0xae8] ;  /* 0x0002ba00000a7ab9 */ /* 0x000fe20000000a00 */
        /* <DEDUP_REMOVED lines=8> */
[----:B------:R-:W-:-:S02]  /*acd0*/  UIADD3 UR9, UR9, UR7, URZ ;  /* 0x0000000709097290 */ /* 0x000fc4000fffe03f */
[----:B------:R-:W-:Y:S01]  /*ace0*/  UIMAD UR4, UR14, UR10, URZ ;  /* 0x0000000a0e0472a4 */ /* 0x000fe2000f8e023f */
[----:B------:R-:W-:Y:S01]  /*acf0*/  SHF.R.U64 R0, R0, 0x3, RZ ;  /* 0x0000000300007819 */ /* 0x000fe200000012ff */
[----:B------:R-:W5:Y:S03]  /*ad00*/  LD.E.128 R24, desc[UR40][R24.64] ;  /* 0x0000002818187980 */ /* 0x000f66000c101d00 */
[----:B------:R-:W-:Y:S01]  /*ad10*/  LOP3.LUT R52, R0, R9, RZ, 0x3c, !PT ;  /* 0x0000000900347212 */ /* 0x000fe200078e3cff */
[----:B--2---:R-:W2:Y:S01]  /*ad20*/  @P1 LDC R5, c[0x0][0xbec] ;  /* 0x0002fb00ff051b82 */ /* 0x004ea20000000800 */
[----:B------:R-:W-:Y:S01]  /*ad30*/  IMAD R0, R23, 0x20, R200 ;  /* 0x0000002017007824 */ /* 0x000fe200078e02c8 */
[----:B------:R-:W-:Y:S01]  /*ad40*/  UIMAD UR4, UR43, UR11, UR4 ;  /* 0x0000000b2b0472a4 */ /* 0x000fe2000f8e0204 */
[----:B------:R-:W5:Y:S01]  /*ad50*/  LD.E.128 R28, desc[UR40][R28.64] ;  /* 0x000000281c1c7980 */ /* 0x000f62000c101d00 */
[----:B------:R-:W-:Y:S01]  /*ad60*/  UIMAD.WIDE.U32 UR8, UR43, UR10, UR8 ;  /* 0x0000000a2b0872a5 */ /* 0x000fe2000f8e0008 */
[----:B------:R-:W-:-:S02]  /*ad70*/  VIADD R20, R0, UR39 ;  /* 0x0000002700147c36 */ /* 0x000fc40008000000 */
[----:B------:R-:W-:Y:S01]  /*ad80*/  ULDC.64 UR10, c[0x0][0xaf0] ;  /* 0x0002bc00000a7ab9 */ /* 0x000fe20000000a00 */
[----:B------:R-:W-:Y:S01]  /*ad90*/  UIADD3 UR9, UR9, UR4, URZ ;  /* 0x0000000409097290 */ /* 0x000fe2000fffe03f */
[----:B------:R-:W5:Y:S01]  /*ada0*/  LD.E.128 R32, desc[UR40][R32.64] ;  /* 0x0000002820207980 */ /* 0x000f62000c101d00 */
[----:B------:R-:W-:Y:S01]  /*adb0*/  UIMAD UR4, UR45, UR10, URZ ;  /* 0x0000000a2d0472a4 */ /* 0x000fe2000f8e023f */
[----:B-1----:R-:W-:Y:S01]  /*adc0*/  IMAD.MOV.U32 R3, RZ, RZ, R20 ;  /* 0x000000ffff037224 */ /* 0x002fe200078e0014 */
[----:B------:R-:W-:Y:S01]  /*add0*/  UIMAD.WIDE.U32 UR8, UR46, UR10, UR8 ;  /* 0x0000000a2e0872a5 */ /* 0x000fe2000f8e0008 */
[----:B------:R-:W5:Y:S01]  /*ade0*/  LD.E.128 R56, desc[UR40][R56.64] ;  /* 0x0000002838387980 */ /* 0x000f62000c101d00 */
[----:B------:R-:W-:-:S03]  /*adf0*/  UIMAD UR4, UR46, UR11, UR4 ;  /* 0x0000000b2e0472a4 */ /* 0x000fc6000f8e0204 */
[----:B------:R-:W-:Y:S01]  /*ae00*/  ULDC.64 UR10, c[0x0][0xae0] ;  /* 0x0002b800000a7ab9 */ /* 0x000fe20000000a00 */
[----:B------:R-:W5:Y:S04]  /*ae10*/  LD.E.128 R36, desc[UR40][R36.64] ;  /* 0x0000002824247980 */ /* 0x000f68000c101d00 */
[----:B------:R-:W5:Y:S01]  /*ae20*/  LD.E.128 R40, desc[UR40][R40.64] ;  /* 0x0000002828287980 */ /* 0x000f62000c101d00 */
[----:B--2---:R-:W-:-:S03]  /*ae30*/  @P1 IMAD.HI.U32 R0, R20, R5, RZ ;  /* 0x0000000514001227 */ /* 0x004fc600078e00ff */
[----:B------:R-:W5:Y:S02]  /*ae40*/  LD.E.128 R44, desc[UR40][R44.64] ;  /* 0x000000282c2c7980 */ /* 0x000f64000c101d00 */
[----:B0-----:R-:W-:Y:S01]  /*ae50*/  @P1 SHF.R.U32.HI R3, RZ, R21, R0 ;  /* 0x00000015ff031219 */ /* 0x001fe20000011600 */
        /* <DEDUP_REMOVED lines=64> */
.L_x_4630:
[----:B------:R-:W-:Y:S05]  /*b260*/  BSYNC B1 ;  /* 0x0000000000017941 */ /* 0x000fea0003800000 */
.L_x_4629:
        /* <DEDUP_REMOVED lines=21> */
.L_x_4632:
[----:B------:R-:W-:Y:S05]  /*b3c0*/  BSYNC B1 ;  /* 0x0000000000017941 */ /* 0x000fea0003800000 */
.L_x_4631:
        /* <DEDUP_REMOVED lines=21> */
.L_x_4634:
[----:B------:R-:W-:Y:S05]  /*b520*/  BSYNC B1 ;  /* 0x0000000000017941 */ /* 0x000fea0003800000 */
.L_x_4633:
[----:B------:R-:W-:Y:S01]  /*b530*/  VIADD R0, R84, 0x60 ;  /* 0x0000006054007836 */ /* 0x000fe20000000000 */
[----:B0--3--:R-:W0:Y:S04]  /*b540*/  SHFL.IDX PT, R3, R3, 0x3, 0x181f ;  /* 0x00781f0003037f89 */ /* 0x009e2800000e0000 */
[----:B------:R-:W-:Y:S01]  /*b550*/  ISETP.GE.AND P0, PT, R0, R85, PT ;  /* 0x000000550000720c */ /* 0x000fe20003f06270 */
[----:B----4-:R3:W4:-:S12]  /*b560*/  SHFL.IDX PT, R21, R6, 0x3, 0x181f ;  /* 0x00781f0006157f89 */ /* 0x01071800000e0000 */
[----:B---3--:R-:W-:Y:S05]  /*b570*/  @P0 BRA `(.L_x_4635) ;  /* 0x0000000c00a80947 */ /* 0x008fea0003800000 */
[----:B------:R-:W-:Y:S02]  /*b580*/  ULDC UR4, c[0x0][0xac8] ;  /* 0x0002b20000047ab9 */ /* 0x000fe40000000800 */
[----:B------:R-:W-:Y:S02]  /*b590*/  ISETP.GE.AND P3, PT, R2, UR4, PT ;  /* 0x0000000402007c0c */ /* 0x000fe4000bf66270 */
[----:B------:R-:W-:Y:S02]  /*b5a0*/  ISETP.GE.AND P4, PT, R19, UR4, PT ;  /* 0x0000000413007c0c */ /* 0x000fe4000bf86270 */
[----:B------:R-:W-:-:S09]  /*b5b0*/  ISETP.GE.AND P5, PT, R18, UR4, PT ;  /* 0x0000000412007c0c */ /* 0x000fd2000bfa6270 */
[-C--:B----4-:R-:W-:Y:S02]  /*b5c0*/  @!P3 LEA R4, P0, R2, R21.reuse, 0x1 ;  /* 0x000000150204b211 */ /* 0x090fe400078008ff */
        /* <DEDUP_REMOVED lines=14> */
.L_x_4627:
        /* <DEDUP_REMOVED lines=33> */
.L_x_4636:
[----:B------:R-:W-:Y:S01]  /*b8c0*/  USEL UR46, UR46, URZ, !UP0 ;  /* 0x0000003f2e2e7287 */ /* 0x000fe2000c000000 */
[----:B------:R-:W-:Y:S01]  /*b8d0*/  BSSY B1, `(.L_x_4637) ;  /* 0x000002c000017945 */ /* 0x000fe20003800000 */
[----:B------:R-:W-:-:S03]  /*b8e0*/  USEL UR45, UR45, URZ, !UP0 ;  /* 0x0000003f2d2d7287 */ /* 0x000fc6000c000000 */
[----:B------:R-:W-:Y:S09]  /*b8f0*/  @P1 BRA `(.L_x_4638) ;  /* 0x0000000000a41947 */ /* 0x000ff20003800000 */
        /* <DEDUP_REMOVED lines=41> */
.L_x_4638:
[----:B------:R-:W-:Y:S05]  /*bb90*/  BSYNC B1 ;  /* 0x0000000000017941 */ /* 0x000fea0003800000 */
.L_x_4637:
[----:B------:R-:W1:Y:S01]  /*bba0*/  @P0 LDC R5, c[0x0][0xbf0] ;  /* 0x0002fc00ff050b82 */ /* 0x000e620000000800 */
[----:B------:R-:W-:Y:S01]  /*bbb0*/  ULDC.64 UR12, c[0x0][0xaa0] ;  /* 0x0002a800000c7ab9 */ /* 0x000fe20000000a00 */
[----:B0-----:R-:W-:Y:S01]  /*bbc0*/  IMAD R3, R23, 0x20, R200 ;  /* 0x0000002017037824 */ /* 0x001fe200078e02c8 */
[----:B------:R-:W-:Y:S01]  /*bbd0*/  UIMAD UR7, UR10, UR12, URZ ;  /* 0x0000000c0a0772a4 */ /* 0x000fe2000f8e023f */
[----:B------:R-:W-:Y:S01]  /*bbe0*/  BSSY B1, `(.L_x_4639) ;  /* 0x0000041000017945 */ /* 0x000fe20003800000 */
[----:B------:R-:W-:Y:S01]  /*bbf0*/  UIMAD.WIDE.U32 UR8, UR4, UR12, URZ ;  /* 0x0000000c040872a5 */ /* 0x000fe2000f8e003f */
[----:B------:R-:W-:Y:S01]  /*bc00*/  VIADD R8, R3, UR39 ;  /* 0x0000002703087c36 */ /* 0x000fe20008000000 */
[----:B------:R-:W-:-:S03]  /*bc10*/  UIMAD UR7, UR4, UR13, UR7 ;  /* 0x0000000d040772a4 */ /* 0x000fc6000f8e0207 */
[----:B------:R-:W-:Y:S01]  /*bc20*/  ULDC.64 UR12, c[0x0][0xae8] ;  /* 0x0002ba00000c7ab9 */ /* 0x000fe20000000a00 */
[----:B------:R-:W-:Y:S01]  /*bc30*/  UIADD3 UR9, UR9, UR7, URZ ;  /* 0x0000000709097290 */ /* 0x000fe2000fffe03f */
[----:B------:R-:W-:Y:S01]  /*bc40*/  @P0 IMAD.HI.U32 R4, R8, R11, RZ ;  /* 0x0000000b08040227 */ /* 0x000fe200078e00ff */
[----:B------:R-:W-:Y:S02]  /*bc50*/  UIMAD UR4, UR11, UR12, URZ ;  /* 0x0000000c0b0472a4 */ /* 0x000fe4000f8e023f */
        /* <DEDUP_REMOVED lines=57> */
.L_x_4640:
[----:B------:R-:W-:Y:S05]  /*bff0*/  BSYNC B1 ;  /* 0x0000000000017941 */ /* 0x000fea0003800000 */
.L_x_4639:
        /* <DEDUP_REMOVED lines=21> */
.L_x_4642:
[----:B------:R-:W-:Y:S05]  /*c150*/  BSYNC B1 ;  /* 0x0000000000017941 */ /* 0x000fea0003800000 */
.L_x_4641:
        /* <DEDUP_REMOVED lines=21> */
.L_x_4644:
[----:B------:R-:W-:Y:S05]  /*c2b0*/  BSYNC B1 ;  /* 0x0000000000017941 */ /* 0x000fea0003800000 */
.L_x_4643:
        /* <DEDUP_REMOVED lines=22> */
.L_x_4635:
[----:B------:R-:W-:Y:S05]  /*c420*/  BSYNC B0 ;  /* 0x0000000000007941 */ /* 0x000fea0003800000 */
.L_x_4626:
[----:B------:R-:W-:Y:S02]  /*c430*/  ULDC UR4, c[0x0][0xc3c] ;  /* 0x00030f0000047ab9 */ /* 0x000fe40000000800 */
[----:B------:R-:W-:-:S13]  /*c440*/  ISETP.GE.AND P0, PT, R7, UR4, PT ;  /* 0x0000000407007c0c */ /* 0x000fda000bf06270 */
[----:B------:R-:W-:Y:S05]  /*c450*/  @!P0 BRA `(.L_x_4645) ;  /* 0xffffff4800808947 */ /* 0x000fea000383ffff */
[----:B------:R-:W-:Y:S05]  /*c460*/  EXIT ;  /* 0x000000000000794d */ /* 0x000fea0003800000 */
.L_x_4590:
[----:B------:R-:W-:-:S08]  /*c470*/  NOP ;  /* 0x0000000000007918 */ /* 0x000fd00000000000 */
[----:B------:R-:W0:-:S00]  /*c480*/  USETMAXREG.DEALLOC.CTAPOOL 0x18 ;  /* 0x00000018000079c8 */ /* 0x000e0000080e0500 */
[----:B0-----:R-:W-:Y:S01]  /*c490*/  LOP3.LUT R0, R0, 0x3, RZ, 0xc0, !PT ;  /* 0x0000000300007812 */ /* 0x001fe200078ec0ff */
[----:B------:R-:W-:-:S05]  /*c4a0*/  IMAD.MOV.U32 R4, RZ, RZ, RZ ;  /* 0x000000ffff047224 */ /* 0x000fca00078e00ff */
[----:B------:R-:W0:Y:S02]  /*c4b0*/  SHFL.IDX PT, R0, R0, RZ, 0x1f ;  /* 0x00001fff00007589 */ /* 0x000e2400000e0000 */
[----:B0-----:R-:W-:-:S04]  /*c4c0*/  ISETP.NE.AND P0, PT, R0, RZ, PT ;  /* 0x000000ff0000720c */ /* 0x001fc80003f05270 */
[----:B------:R-:W-:-:S05]  /*c4d0*/  P2R R0, PR, RZ, 0x1 ;  /* 0x00000001ff007803 */ /* 0x000fca0000000000 */
[----:B------:R0:W-:Y:S04]  /*c4e0*/  STL [R1+0x50], R0 ;  /* 0x0000500001007387 */ /* 0x0001e80000100800 */
        /* <DEDUP_REMOVED lines=8> */
.L_x_4646:
        /* <DEDUP_REMOVED lines=42> */
.L_x_4652:
        /* <DEDUP_REMOVED lines=12> */
.L_x_4651:
[----:B------:R-:W-:Y:S05]  /*c8d0*/  BSYNC B0 ;  /* 0x0000000000007941 */ /* 0x000fea0003800000 */
.L_x_4650:
        /* <DEDUP_REMOVED lines=21> */
.L_x_4648:
        /* <DEDUP_REMOVED lines=20> */
.L_x_4653:
        /* <DEDUP_REMOVED lines=56> */
.L_x_4649:
[----:B------:R-:W-:Y:S02]  /*cef0*/  IMAD.MOV.U32 R17, RZ, RZ, RZ ;  /* 0x000000ffff117224 */ /* 0x000fe400078e00ff */
[----:B------:R-:W-:Y:S02]  /*cf00*/  IMAD.U32 R16, RZ, RZ, UR6 ;  /* 0x00000006ff107e24 */ /* 0x000fe4000f8e00ff */
[----:B------:R-:W-:-:S07]  /*cf10*/  IMAD.MOV.U32 R18, RZ, RZ, RZ ;  /* 0x000000ffff127224 */ /* 0x000fce00078e00ff */
.L_x_4654:
[----:B------:R-:W-:-:S13]  /*cf20*/  ISETP.NE.AND P0, PT, R0, RZ, PT ;  /* 0x000000ff0000720c */ /* 0x000fda0003f05270 */
[----:B------:R-:W1:Y:S01]  /*cf30*/  @!P0 S2R R3, SR_CgaCtaId ;  /* 0x0000000000038919 */ /* 0x000e620000008800 */
[----:B------:R-:W-:-:S04]  /*cf40*/  @!P0 MOV R0, 0x400 ;  /* 0x0000040000008802 */ /* 0x000fc80000000f00 */
[----:B-1----:R-:W-:-:S05]  /*cf50*/  @!P0 LEA R0, R3, R0, 0x18 ;  /* 0x0000000003008211 */ /* 0x002fca00078ec0ff */
[----:B------:R1:W-:Y:S01]  /*cf60*/  @!P0 STS.128 [R0+0x228d0], R16 ;  /* 0x0228d01000008388 */ /* 0x0003e20000000c00 */
[----:B------:R-:W-:Y:S06]  /*cf70*/  BAR.ARV 0x5, 0x180 ;  /* 0x0146000000007b1d */ /* 0x000fec0000002000 */
.L_x_4647:
[----:B01----:R-:W-:Y:S01]  /*cf80*/  IMAD.MOV.U32 R0, RZ, RZ, 0x1 ;  /* 0x00000001ff007424 */ /* 0x003fe200078e00ff */
[----:B------:R0:W-:Y:S01]  /*cf90*/  STL [R1+0x3c], RZ ;  /* 0x00003cff01007387 */ /* 0x0001e20000100800 */
[----:B------:R-:W-:Y:S02]  /*cfa0*/  ULDC UR4, c[0x0][0xc3c] ;  /* 0x00030f0000047ab9 */ /* 0x000fe40000000800 */
[----:B--2---:R-:W-:Y:S01]  /*cfb0*/  ISETP.GE.AND P0, PT, R19, UR4, PT ;  /* 0x0000000413007c0c */ /* 0x004fe2000bf06270 */
        /* <DEDUP_REMOVED lines=12> */
[----:B------:R-:W-:-:S04]  /*d080*/  LOP3.LUT R2, R0, 0x1f8, RZ, 0xc0, !PT ;  /* 0x000001f800027812 */ /* 0x000fc800078ec0ff */
        /* <DEDUP_REMOVED lines=14> */
.L_x_4757:
[----:B01--4-:R-:W0:Y:S02]  /*d170*/  LDC.64 R2, c[0x0][0xc88] ;  /* 0x00032200ff027b82 */ /* 0x013e240000000a00 */
[----:B0-----:R-:W-:-:S05]  /*d180*/  IMAD.WIDE R2, R19, 0x4, R2 ;  /* 0x0000000413027825 */ /* 0x001fca00078e0202 */
        /* <DEDUP_REMOVED lines=54> */
.L_x_4656:
[----:B------:R-:W-:Y:S01]  /*d4f0*/  IMAD.MOV.U32 R2, RZ, RZ, R12 ;  /* 0x000000ffff027224 */ /* 0x000fe200078e000c */
        /* <DEDUP_REMOVED lines=11> */
.L_x_4657:
[----:B------:R-:W-:Y:S05]  /*d5b0*/  @!P0 BRA `(.L_x_4658) ;  /* 0x00000000000c8947 */ /* 0x000fea0003800000 */
[----:B------:R-:W2:Y:S04]  /*d5c0*/  LDG.E R6, desc[UR40][R4.64] ;  /* 0x0000002804067981 */ /* 0x000ea8000c1e1900 */
[----:B------:R-:W2:Y:S02]  /*d5d0*/  LDG.E R4, desc[UR40][R4.64+0x4] ;  /* 0x0000042804047981 */ /* 0x000ea4000c1e1900 */
[----:B--2---:R-:W-:-:S07]  /*d5e0*/  IMAD.IADD R6, R4, 0x1, -R6 ;  /* 0x0000000104067824 */ /* 0x004fce00078e0a06 */
.L_x_4658:
[----:B-----5:R-:W-:Y:S01]  /*d5f0*/  IMAD.IADD R6, R6, 0x1, -R0 ;  /* 0x0000000106067824 */ /* 0x020fe200078e0a00 */
[----:B------:R-:W-:Y:S01]  /*d600*/  BSSY B7, `(.L_x_4659) ;  /* 0x0000425000077945 */ /* 0x000fe20003800000 */
[----:B------:R-:W3:Y:S02]  /*d610*/  LDC R0, c[0x0][0x448] ;  /* 0x00011200ff007b82 */ /* 0x000ee40000000800 */
[----:B---3--:R-:W-:Y:S01]  /*d620*/  ISETP.NE.AND P0, PT, R0, 0x1, PT ;  /* 0x000000010000780c */ /* 0x008fe20003f05270 */
[----:B------:R-:W-:-:S04]  /*d630*/  IMAD.SHL.U32 R0, R17, 0x80, RZ ;  /* 0x0000008011007824 */ /* 0x000fc800078e00ff */
[----:B------:R-:W-:-:S08]  /*d640*/  VIADD R0, R0, 0x7f ;  /* 0x0000007f00007836 */ /* 0x000fd00000000000 */
[----:B------:R-:W3:Y:S08]  /*d650*/  @P0 LDC R2, c[0x0][0x44c] ;  /* 0x00011300ff020b82 */ /* 0x000ef00000000800 */
[----:B------:R-:W4:Y:S01]  /*d660*/  @P0 LDC R3, c[0x0][0x450] ;  /* 0x00011400ff030b82 */ /* 0x000f220000000800 */
[----:B---3--:R-:W-:-:S05]  /*d670*/  @P0 IMAD.HI.U32 R2, R0, R2, RZ ;  /* 0x0000000200020227 */ /* 0x008fca00078e00ff */
[----:B----4-:R-:W-:Y:S01]  /*d680*/  @P0 SHF.R.U32.HI R0, RZ, R3, R2 ;  /* 0x00000003ff000219 */ /* 0x010fe20000011602 */
[C---:B------:R-:W-:Y:S01]  /*d690*/  VIADD R2, R6.reuse, 0x5f ;  /* 0x0000005f06027836 */ /* 0x040fe20000000000 */
[----:B------:R-:W-:-:S03]  /*d6a0*/  IADD3 R6, R6, 0x60, -R9 ;  /* 0x0000006006067810 */ /* 0x000fc60007ffe809 */
[----:B------:R-:W-:-:S04]  /*d6b0*/  IMAD.HI R2, R2, 0x2aaaaaab, RZ ;  /* 0x2aaaaaab02027827 */ /* 0x000fc800078e02ff */
[----:B------:R-:W-:Y:S01]  /*d6c0*/  IMAD.IADD R0, R6, 0x1, R0 ;  /* 0x0000000106007824 */ /* 0x000fe200078e0200 */
[----:B------:R-:W-:-:S03]  /*d6d0*/  SHF.R.U32.HI R3, RZ, 0x1f, R2 ;  /* 0x0000001fff037819 */ /* 0x000fc60000011602 */
[----:B------:R-:W-:Y:S01]  /*d6e0*/  IMAD.HI R0, R0, 0x2aaaaaab, RZ ;  /* 0x2aaaaaab00007827 */ /* 0x000fe200078e02ff */
[----:B------:R-:W-:-:S04]  /*d6f0*/  LEA.HI.SX32 R3, R2, R3, 0x1c ;  /* 0x0000000302037211 */ /* 0x000fc800078fe2ff */
[----:B------:R-:W-:-:S04]  /*d700*/  SHF.R.U32.HI R2, RZ, 0x1f, R0 ;  /* 0x0000001fff027819 */ /* 0x000fc80000011600 */
[----:B------:R-:W-:-:S04]  /*d710*/  LEA.HI.SX32 R2, R0, R2, 0x1c ;  /* 0x0000000200027211 */ /* 0x000fc800078fe2ff */
[----:B------:R-:W-:-:S04]  /*d720*/  VIMNMX R4, R3, R2, PT ;  /* 0x0000000203047248 */ /* 0x000fc80003fe0100 */
[----:B------:R-:W-:Y:S01]  /*d730*/  ISETP.GT.AND P0, PT, R4, RZ, PT ;  /* 0x000000ff0400720c */ /* 0x000fe20003f04270 */
        /* <DEDUP_REMOVED lines=19> */
.L_x_4660:
        /* <DEDUP_REMOVED lines=21> */
.L_x_4663:
[----:B------:R-:W-:Y:S05]  /*d9c0*/  BSYNC B6 ;  /* 0x0000000000067941 */ /* 0x000fea0003800000 */
.L_x_4662:
        /* <DEDUP_REMOVED lines=21> */
.L_x_4666:
        /* <DEDUP_REMOVED lines=16> */
.L_x_4665:
[----:B------:R-:W-:Y:S05]  /*dc20*/  BSYNC B6 ;  /* 0x0000000000067941 */ /* 0x000fea0003800000 */
.L_x_4664:
        /* <DEDUP_REMOVED lines=10> */
[----:B--2---:R2:W3:Y:S02]  /*dcd0*/  @P0 LDG.E R7, desc[UR40][R2.64] ;  /* 0x0000002802070981 */ /* 0x0044e4000c1e1900 */
[----:B--2---:R-:W2:Y:S01]  /*dce0*/  LDC.64 R2, c[0x0][0x418] ;  /* 0x00010600ff027b82 */ /* 0x004ea20000000a00 */
[----:B-----5:R-:W-:Y:S01]  /*dcf0*/  VIADD R4, R0, 0xffffffff ;  /* 0xffffffff00047836 */ /* 0x020fe20000000000 */
[----:B---3--:R-:W-:Y:S01]  /*dd00*/  SHF.R.S32.HI R8, RZ, 0x1f, R7 ;  /* 0x0000001fff087819 */ /* 0x008fe20000011407 */
[----:B------:R3:W-:Y:S04]  /*dd10*/  @P0 STL [R1+0xc], R7 ;  /* 0x00000c0701000387 */ /* 0x0007e80000100800 */
        /* <DEDUP_REMOVED lines=10> */
.L_x_4773:
[----:B------:R-:W-:Y:S01]  /*ddc0*/  PLOP3.LUT P1, PT, PT, PT, PT, 0x8, 0x0 ;  /* 0x000000000000781c */ /* 0x000fe20003f2e170 */
[----:B------:R4:W-:Y:S01]  /*ddd0*/  STL [R1], R0 ;  /* 0x0000000001007387 */ /* 0x0009e20000100800 */
[----:B---3--:R-:W-:-:S03]  /*dde0*/  ISETP.NE.AND P0, PT, R14, RZ, PT ;  /* 0x000000ff0e00720c */ /* 0x008fc60003f05270 */
[----:B------:R3:W-:Y:S01]  /*ddf0*/  STL [R1+0x28], R4 ;  /* 0x0000280401007387 */ /* 0x0007e20000100800 */
[----:B----4-:R-:W-:-:S05]  /*de00*/  P2R R0, PR, RZ, 0x2 ;  /* 0x00000002ff007803 */ /* 0x010fca0000000000 */
[----:B------:R3:W-:Y:S04]  /*de10*/  STL [R1+0x18], R0 ;  /* 0x0000180001007387 */ /* 0x0007e80000100800 */
[----:B------:R-:W-:Y:S05]  /*de20*/  @P0 BRA `(.L_x_4668) ;  /* 0x00000004001c0947 */ /* 0x000fea0003800000 */
[----:B------:R-:W-:-:S03]  /*de30*/  UMOV UR4, 0xffffffff ;  /* 0xffffffff00047882 */ /* 0x000fc60000000000 */
[----:B------:R-:W-:Y:S05]  /*de40*/  BRA.DIV UR4, `(.L_x_4669) ;  /* 0x0000004e04587947 */ /* 0x000fea000b800000 */
[----:B------:R-:W-:-:S13]  /*de50*/  ELECT P6, URZ, PT ;  /* 0x00000000003f782f */ /* 0x000fda00038c0000 */
.L_x_4776:
[----:B------:R-:W-:Y:S05]  /*de60*/  @!P6 BRA `(.L_x_4668) ;  /* 0x00000004000ce947 */ /* 0x000fea0003800000 */
[----:B------:R-:W-:-:S04]  /*de70*/  ISETP.NE.U32.AND P0, PT, R2, RZ, PT ;  /* 0x000000ff0200720c */ /* 0x000fc80003f05070 */
[----:B------:R-:W-:-:S13]  /*de80*/  ISETP.NE.AND.EX P0, PT, R3, RZ, PT, P0 ;  /* 0x000000ff0300720c */ /* 0x000fda0003f05300 */
[----:B------:R-:W-:Y:S05]  /*de90*/  @!P0 BRA `(.L_x_4670) ;  /* 0x0000000000548947 */ /* 0x000fea0003800000 */
[----:B------:R-:W4:Y:S01]  /*dea0*/  LDC R6, c[0x0][0x43c] ;  /* 0x00010f00ff067b82 */ /* 0x000f220000000800 */
[----:B01----:R-:W-:Y:S01]  /*deb0*/  IMAD.MOV.U32 R9, RZ, RZ, R4 ;  /* 0x000000ffff097224 */ /* 0x003fe200078e0004 */
[----:B------:R-:W-:-:S03]  /*dec0*/  ULDC.64 UR4, c[0x0][0x428] ;  /* 0x00010a0000047ab9 */ /* 0x000fc60000000a00 */
[----:B---3--:R-:W-:Y:S01]  /*ded0*/  IMAD.MOV.U32 R0, RZ, RZ, R9 ;  /* 0x000000ffff007224 */ /* 0x008fe200078e0009 */
[----:B----4-:R-:W-:-:S13]  /*dee0*/  ISETP.NE.AND P0, PT, R6, 0x1, PT ;  /* 0x000000010600780c */ /* 0x010fda0003f05270 */
[----:B--2---:R-:W0:Y:S02]  /*def0*/  @P0 LDC.64 R4, c[0x0][0x440] ;  /* 0x00011000ff040b82 */ /* 0x004e240000000a00 */
        /* <DEDUP_REMOVED lines=13> */
[----:B------:R-:W2:Y:S04]  /*dfd0*/  LDG.E R0, desc[UR40][R2.64] ;  /* 0x0000002802007981 */ /* 0x000ea8000c1e1900 */
[----:B--2---:R4:W-:Y:S02]  /*dfe0*/  STL [R1], R0 ;  /* 0x0000000001007387 */ /* 0x0049e40000100800 */
.L_x_4670:
[----:B------:R-:W5:Y:S04]  /*dff0*/  LDL R7, [R1+0x4] ;  /* 0x0000040001077983 */ /* 0x000f680000100800 */
[----:B---34-:R-:W5:Y:S04]  /*e000*/  LDL R0, [R1+0x8] ;  /* 0x0000080001007983 */ /* 0x018f680000100800 */
[----:B------:R-:W3:Y:S01]  /*e010*/  LDL R2, [R1+0x10] ;  /* 0x0000100001027983 */ /* 0x000ee20000100800 */
[----:B-----5:R-:W-:Y:S01]  /*e020*/  IMAD R0, R0, 0x8, R7 ;  /* 0x0000000800007824 */ /* 0x020fe200078e0207 */
[----:B---3--:R-:W-:-:S04]  /*e030*/  SHF.L.U32 R2, R2, 0x1f, RZ ;  /* 0x0000001f02027819 */ /* 0x008fc800000006ff */
[----:B------:R-:W3:Y:S02]  /*e040*/  SYNCS.PHASECHK.TRANS64.TRYWAIT P0, [R0+URZ+0x22840], R2 ;  /* 0x02284002000075a7 */ /* 0x000ee4000800017f */
[----:B---3--:R-:W-:Y:S05]  /*e050*/  @!P0 BRA `(.L_x_4671) ;  /* 0x0000004800f48947 */ /* 0x008fea0003800000 */
.L_x_4777:
[----:B------:R-:W4:Y:S02]  /*e060*/  S2R R3, SR_TID.X ;  /* 0x0000000000037919 */ /* 0x000f240000002100 */
[----:B----4-:R-:W-:-:S04]  /*e070*/  LOP3.LUT R3, R3, 0x7f, RZ, 0xc0, !PT ;  /* 0x0000007f03037812 */ /* 0x010fc800078ec0ff */
[----:B------:R-:W-:-:S13]  /*e080*/  ISETP.NE.AND P0, PT, R3, RZ, PT ;  /* 0x000000ff0300720c */ /* 0x000fda0003f05270 */
[----:B------:R-:W-:Y:S05]  /*e090*/  @P0 BRA `(.L_x_4672) ;  /* 0x00000000001c0947 */ /* 0x000fea0003800000 */
[----:B------:R-:W4:Y:S01]  /*e0a0*/  S2R R3, SR_TID.X ;  /* 0x0000000000037919 */ /* 0x000f220000002100 */
[----:B---3--:R-:W-:-:S04]  /*e0b0*/  IMAD.MOV.U32 R2, RZ, RZ, 0x3000 ;  /* 0x00003000ff027424 */ /* 0x008fc800078e00ff */
[----:B------:R3:W-:Y:S01]  /*e0c0*/  SYNCS.ARRIVE.TRANS64 RZ, [R0+URZ+0x22830], R2 ;  /* 0x0228300200ff79a7 */ /* 0x0007e2000800003f */
[----:B----4-:R-:W-:-:S04]  /*e0d0*/  LOP3.LUT R3, R3, 0x1f, RZ, 0xc0, !PT ;  /* 0x0000001f03037812 */ /* 0x010fc800078ec0ff */
[----:B------:R-:W-:-:S13]  /*e0e0*/  ISETP.NE.AND P0, PT, R3, RZ, PT ;  /* 0x000000ff0300720c */ /* 0x000fda0003f05270 */
[----:B---3--:R-:W-:Y:S05]  /*e0f0*/  @!P0 BRA `(.L_x_4672) ;  /* 0x0000000000048947 */ /* 0x008fea0003800000 */
[----:B------:R-:W-:Y:S01]  /*e100*/  BPT.TRAP 0x1 ;  /* 0x000000040000795c */ /* 0x000fe20000300000 */
.L_x_4672:
[----:B------:R-:W4:Y:S04]  /*e110*/  LDL R6, [R1+0x4] ;  /* 0x0000040001067983 */ /* 0x000f280000100800 */
[----:B--2---:R-:W4:Y:S04]  /*e120*/  LDL R5, [R1+0x8] ;  /* 0x0000080001057983 */ /* 0x004f280000100800 */
[----:B------:R-:W2:Y:S04]  /*e130*/  LDL R4, [R1+0x28] ;  /* 0x0000280001047983 */ /* 0x000ea80000100800 */
[----:B------:R-:W5:Y:S04]  /*e140*/  LDL R3, [R1+0x1c] ;  /* 0x00001c0001037983 */ /* 0x000f680000100800 */
[----:B---3--:R-:W3:Y:S01]  /*e150*/  LDL R2, [R1] ;  /* 0x0000000001027983 */ /* 0x008ee20000100800 */
        /* <DEDUP_REMOVED lines=8> */
[----:B----4-:R-:W-:Y:S01]  /*e1e0*/  IMAD R0, R5, 0x3000, R6 ;  /* 0x0000300005007824 */ /* 0x010fe200078e0206 */
[----:B--2---:R-:W-:-:S04]  /*e1f0*/  R2UR UR11, R4 ;  /* 0x00000000040b72ca */ /* 0x004fc800000e0000 */
[----:B------:R-:W-:Y:S02]  /*e200*/  R2UR UR8, R0 ;  /* 0x00000000000872ca */ /* 0x000fe400000e0000 */
[----:B-----5:R-:W-:Y:S02]  /*e210*/  R2UR UR4, R3 ;  /* 0x00000000030472ca */ /* 0x020fe400000e0000 */
[----:B------:R-:W-:Y:S02]  /*e220*/  P2R R0, PR, RZ, 0x1 ;  /* 0x00000001ff007803 */ /* 0x000fe40000000000 */
[----:B---3--:R-:W-:-:S03]  /*e230*/  R2UR UR13, R2 ;  /* 0x00000000020d72ca */ /* 0x008fc600000e0000 */
[----:B------:R4:W-:Y:S04]  /*e240*/  STL [R1+0x18], R0 ;  /* 0x0000180001007387 */ /* 0x0009e80000100800 */
[----:B------:R-:W-:Y:S02]  /*e250*/  UIADD3 UR8, UR8, 0x1c400, URZ ;  /* 0x0001c40008087890 */ /* 0x000fe4000fffe03f */
[----:B------:R-:W-:-:S03]  /*e260*/  UIMAD UR11, UR11, 0x60, UR4 ;  /* 0x000000600b0b78a4 */ /* 0x000fc6000f8e0204 */
[----:B------:R-:W-:-:S06]  /*e270*/  UMOV UR4, 0x0 ;  /* 0x0000000000047882 */ /* 0x000fcc0000000000 */
[----:B------:R4:W-:Y:S02]  /*e280*/  UTMALDG.4D [UR8], [UR6], desc[UR4] ;  /* 0x00000408060075b4 */ /* 0x0009e40008019000 */
[----:B----4-:R-:W-:Y:S01]  /*e290*/  NOP ;  /* 0x0000000000007918 */ /* 0x010fe20000000000 */
.L_x_4668:
[----:B------:R-:W4:Y:S04]  /*e2a0*/  LDL R2, [R1+0x4] ;  /* 0x0000040001027983 */ /* 0x000f280000100800 */
[----:B------:R-:W5:Y:S04]  /*e2b0*/  LDL.LU R3, [R1+0x30] ;  /* 0x0000300001037983 */ /* 0x000f680000300800 */
[----:B--2---:R-:W2:Y:S04]  /*e2c0*/  LDL.LU R5, [R1+0x20] ;  /* 0x0000200001057983 */ /* 0x004ea80000300800 */
[----:B---3--:R-:W3:Y:S01]  /*e2d0*/  LDL.LU R4, [R1+0x38] ;  /* 0x0000380001047983 */ /* 0x008ee20000300800 */
[----:B------:R-:W-:Y:S05]  /*e2e0*/  WARPSYNC.ALL ;  /* 0x0000000000007948 */ /* 0x000fea0003800000 */
[----:B------:R-:W-:Y:S01]  /*e2f0*/  ULDC.64 UR4, c[0x0][0x298] ;  /* 0x0000a60000047ab9 */ /* 0x000fe20000000a00 */
[----:B------:R-:W-:Y:S01]  /*e300*/  ULDC.64 UR6, c[0x0][0xa00] ;  /* 0x0002800000067ab9 */ /* 0x000fe20000000a00 */
[----:B------:R-:W-:Y:S01]  /*e310*/  BSSY B6, `(.L_x_4673) ;  /* 0x0000024000067945 */ /* 0x000fe20003800000 */
[----:B------:R-:W-:Y:S01]  /*e320*/  BAR.SYNC.DEFER_BLOCKING 0x8, 0x180 ;  /* 0x0206000000007b1d */ /* 0x000fe20000010000 */
[----:B------:R-:W-:-:S04]  /*e330*/  ISETP.NE.U32.AND P0, PT, RZ, UR6, PT ;  /* 0x00000006ff007c0c */ /* 0x000fc8000bf05070 */
[----:B------:R-:W-:Y:S01]  /*e340*/  ISETP.NE.AND.EX P0, PT, RZ, UR7, PT, P0 ;  /* 0x00000007ff007c0c */ /* 0x000fe2000bf05300 */
[----:B----4-:R-:W-:Y:S01]  /*e350*/  VIADD R2, R2, 0x18400 ;  /* 0x0001840002027836 */ /* 0x010fe20000000000 */
[----:B-----5:R-:W-:-:S04]  /*e360*/  SHF.R.S32.HI R0, RZ, 0x1f, R3 ;  /* 0x0000001fff007819 */ /* 0x020fc80000011403 */
[----:B------:R-:W-:Y:S02]  /*e370*/  LOP3.LUT P1, RZ, R2, 0x3ff, RZ, 0xc0, !PT ;  /* 0x000003ff02ff7812 */ /* 0x000fe4000782c0ff */
[----:B--2---:R-:W-:Y:S01]  /*e380*/  SEL R5, R5, RZ, !P0 ;  /* 0x000000ff05057207 */ /* 0x004fe20004000000 */
[----:B------:R-:W-:Y:S01]  /*e390*/  IMAD R0, R0, UR4, RZ ;  /* 0x0000000400007c24 */ /* 0x000fe2000f8e02ff */
[----:B---3--:R-:W-:-:S03]  /*e3a0*/  SEL R4, R4, RZ, !P0 ;  /* 0x000000ff04047207 */ /* 0x008fc60004000000 */
[C---:B------:R-:W-:Y:S02]  /*e3b0*/  IMAD R0, R3.reuse, UR5, R0 ;  /* 0x0000000503007c24 */ /* 0x040fe4000f8e0200 */
[----:B------:R-:W-:-:S05]  /*e3c0*/  IMAD.WIDE.U32 R2, R3, UR4, RZ ;  /* 0x0000000403027c25 */ /* 0x000fca000f8e00ff */
[----:B------:R2:W-:Y:S04]  /*e3d0*/  STL.64 [R1+0x48], R2 ;  /* 0x0000480201007387 */ /* 0x0005e80000100a00 */
[----:B------:R3:W-:Y:S04]  /*e3e0*/  STL [R1+0x20], R5 ;  /* 0x0000200501007387 */ /* 0x0007e80000100800 */
[----:B------:R3:W-:Y:S01]  /*e3f0*/  STL [R1+0x40], R4 ;  /* 0x0000400401007387 */ /* 0x0007e20000100800 */
[----:B--2---:R-:W-:Y:S01]  /*e400*/  IMAD.IADD R2, R3, 0x1, R0 ;  /* 0x0000000103027824 */ /* 0x004fe200078e0200 */
[----:B------:R-:W-:-:S05]  /*e410*/  SHF.R.S32.HI R0, RZ, 0x1f, R18 ;  /* 0x0000001fff007819 */ /* 0x000fca0000011412 */
[----:B------:R3:W-:Y:S04]  /*e420*/  STL [R1+0x38], R0 ;  /* 0x0000380001007387 */ /* 0x0007e80000100800 */
[----:B------:R3:W-:Y:S01]  /*e430*/  STL [R1+0x30], R2 ;  /* 0x0000300201007387 */ /* 0x0007e20000100800 */
[----:B------:R-:W-:Y:S05]  /*e440*/  @!P1 BRA `(.L_x_4674) ;  /* 0x0000000000409947 */ /* 0x000fea0003800000 */
[----:B---3--:R-:W-:Y:S01]  /*e450*/  MOV R2, 0x0 ;  /* 0x0000000000027802 */ /* 0x008fe20000000f00 */
        /* <DEDUP_REMOVED lines=15> */
.L_x_4674:
[----:B------:R-:W-:Y:S05]  /*e550*/  BSYNC B6 ;  /* 0x0000000000067941 */ /* 0x000fea0003800000 */
.L_x_4673:
[----:B---3--:R-:W2:Y:S01]  /*e560*/  LDL.LU R5, [R1+0x30] ;  /* 0x0000300001057983 */ /* 0x008ea20000300800 */
[----:B------:R-:W-:Y:S01]  /*e570*/  ULDC.64 UR4, c[0x0][0x2d8] ;  /* 0x0000b60000047ab9 */ /* 0x000fe20000000a00 */
[----:B------:R-:W3:Y:S01]  /*e580*/  LDC R7, c[0x0][0x448] ;  /* 0x00011200ff077b82 */ /* 0x000ee20000000800 */
[----:B------:R-:W-:Y:S01]  /*e590*/  ULDC UR6, c[0x0][0x2b8] ;  /* 0x0000ae0000067ab9 */ /* 0x000fe20000000800 */
[----:B------:R-:W2:Y:S04]  /*e5a0*/  LDL.LU.64 R2, [R1+0x48] ;  /* 0x0000480001027983 */ /* 0x000ea80000300a00 */
[----:B------:R-:W4:Y:S04]  /*e5b0*/  LDL.LU R0, [R1+0x38] ;  /* 0x0000380001007983 */ /* 0x000f280000300800 */
[----:B------:R-:W4:Y:S04]  /*e5c0*/  LDL.LU R6, [R1+0x40] ;  /* 0x0000400001067983 */ /* 0x000f280000300800 */
[----:B------:R-:W4:Y:S04]  /*e5d0*/  LDL.LU R4, [R1+0x20] ;  /* 0x0000200001047983 */ /* 0x000f280000300800 */
[----:B01----:R0:W5:Y:S01]  /*e5e0*/  LDL R9, [R1+0x24] ;  /* 0x0000240001097983 */ /* 0x0031620000100800 */
[----:B---3--:R-:W-:Y:S01]  /*e5f0*/  ISETP.NE.AND P0, PT, R7, 0x1, PT ;  /* 0x000000010700780c */ /* 0x008fe20003f05270 */
[----:B------:R-:W1:Y:S02]  /*e600*/  S2R R8, SR_TID.X ;  /* 0x0000000000087919 */ /* 0x000e640000002100 */
[C---:B-1----:R-:W-:Y:S01]  /*e610*/  IMAD.SHL.U32 R10, R8.reuse, 0x8, RZ ;  /* 0x00000008080a7824 */ /* 0x042fe200078e00ff */
[----:B------:R-:W-:-:S04]  /*e620*/  LOP3.LUT R8, R8, 0x7f, RZ, 0xc0, !PT ;  /* 0x0000007f08087812 */ /* 0x000fc800078ec0ff */
[----:B------:R-:W-:Y:S02]  /*e630*/  LOP3.LUT R10, R10, 0x38, RZ, 0xc0, !PT ;  /* 0x000000380a0a7812 */ /* 0x000fe400078ec0ff */
[----:B------:R-:W-:Y:S01]  /*e640*/  SHF.R.U32.HI R8, RZ, 0x3, R8 ;  /* 0x00000003ff087819 */ /* 0x000fe20000011608 */
[----:B--2---:R-:W-:Y:S02]  /*e650*/  IMAD.MOV.U32 R3, RZ, RZ, R5 ;  /* 0x000000ffff037224 */ /* 0x004fe400078e0005 */
[----:B------:R-:W1:Y:S01]  /*e660*/  S2R R5, SR_TID.X ;  /* 0x0000000000057919 */ /* 0x000e620000002100 */
[----:B----4-:R-:W-:Y:S02]  /*e670*/  IMAD R0, R0, UR4, RZ ;  /* 0x0000000400007c24 */ /* 0x010fe4000f8e02ff */
[----:B------:R-:W-:-:S04]  /*e680*/  IMAD.WIDE.U32 R2, R18, UR4, R2 ;  /* 0x0000000412027c25 */ /* 0x000fc8000f8e0002 */
[----:B------:R-:W-:Y:S01]  /*e690*/  IMAD R0, R18, UR5, R0 ;  /* 0x0000000512007c24 */ /* 0x000fe2000f8e0200 */
[----:B------:R-:W-:-:S03]  /*e6a0*/  ULDC.64 UR4, c[0x0][0x2e0] ;  /* 0x0000b80000047ab9 */ /* 0x000fc60000000a00 */
[----:B------:R-:W-:Y:S02]  /*e6b0*/  IMAD.IADD R3, R3, 0x1, R0 ;  /* 0x0000000103037824 */ /* 0x000fe400078e0200 */
[----:B------:R-:W-:Y:S02]  /*e6c0*/  IMAD R0, R6, UR4, RZ ;  /* 0x0000000406007c24 */ /* 0x000fe4000f8e02ff */
[C---:B------:R-:W-:Y:S01]  /*e6d0*/  IMAD.WIDE.U32 R2, R4.reuse, UR4, R2 ;  /* 0x0000000404027c25 */ /* 0x040fe2000f8e0002 */
[----:B------:R-:W2:Y:S03]  /*e6e0*/  @P0 LDC R6, c[0x0][0x450] ;  /* 0x00011400ff060b82 */ /* 0x000ea60000000800 */
[----:B------:R-:W-:Y:S01]  /*e6f0*/  IMAD R0, R4, UR5, R0 ;  /* 0x0000000504007c24 */ /* 0x000fe2000f8e0200 */
[----:B------:R-:W-:Y:S01]  /*e700*/  ULDC.64 UR4, c[0x0][0x2d0] ;  /* 0x0000b40000047ab9 */ /* 0x000fe20000000a00 */
[----:B------:R-:W3:Y:S02]  /*e710*/  S2R R4, SR_TID.X ;  /* 0x0000000000047919 */ /* 0x000ee40000002100 */
[----:B------:R-:W-:Y:S01]  /*e720*/  IMAD.IADD R3, R3, 0x1, R0 ;  /* 0x0000000103037824 */ /* 0x000fe200078e0200 */
[----:B-1----:R-:W-:-:S04]  /*e730*/  LOP3.LUT R5, R5, 0x7f, RZ, 0xc0, !PT ;  /* 0x0000007f05057812 */ /* 0x002fc800078ec0ff */
[----:B------:R-:W-:Y:S01]  /*e740*/  SHF.R.U32.HI R5, RZ, 0x3, R5 ;  /* 0x00000003ff057819 */ /* 0x000fe20000011605 */
[----:B---3--:R-:W-:-:S05]  /*e750*/  IMAD.SHL.U32 R4, R4, 0x10, RZ ;  /* 0x0000001004047824 */ /* 0x008fca00078e00ff */
[----:B------:R-:W-:Y:S02]  /*e760*/  LOP3.LUT R4, R5, 0x70, R4, 0xf8, !PT ;  /* 0x0000007005047812 */ /* 0x000fe400078ef804 */
[----:B------:R-:W1:Y:S03]  /*e770*/  @P0 LDC R5, c[0x0][0x44c] ;  /* 0x00011300ff050b82 */ /* 0x000e660000000800 */
[----:B------:R-:W-:-:S04]  /*e780*/  IMAD R0, R17, 0x80, R4 ;  /* 0x0000008011007824 */ /* 0x000fc800078e0204 */
        /* <DEDUP_REMOVED lines=23> */
[----:B------:R-:W-:-:S03]  /*e900*/  IMAD R17, R17, 0x80, R8 ;  /* 0x0000008011117824 */ /* 0x000fc600078e0208 */
[----:B------:R-:W0:Y:S01]  /*e910*/  SHFL.IDX PT, R5, R2, RZ, 0x181f ;  /* 0x00181fff02057589 */ /* 0x000e2200000e0000 */
[----:B--2---:R-:W-:-:S03]  /*e920*/  IMAD R3, R4, R7, RZ ;  /* 0x0000000704037224 */ /* 0x004fc600078e02ff */
[----:B------:R-:W1:Y:S02]  /*e930*/  SHFL.IDX PT, R4, R0, RZ, 0x181f ;  /* 0x00181fff00047589 */ /* 0x000e6400000e0000 */
[----:B------:R-:W-:-:S13]  /*e940*/  ISETP.GE.AND P1, PT, R17, R3, PT ;  /* 0x000000031100720c */ /* 0x000fda0003f26270 */
[----:B0-----:R-:W-:-:S05]  /*e950*/  @!P1 LEA R5, P2, R10, R5, 0x1 ;  /* 0x000000050a059211 */ /* 0x001fca00078408ff */
[----:B-1----:R-:W-:-:S05]  /*e960*/  @!P1 IMAD.X R4, RZ, RZ, R4, P2 ;  /* 0x000000ffff049224 */ /* 0x002fca00010e0604 */
[----:B------:R-:W-:-:S04]  /*e970*/  @!P1 LOP3.LUT R5, R5, R4, RZ, 0x3c, !PT ;  /* 0x0000000405059212 */ /* 0x000fc800078e3cff */
[----:B------:R-:W-:-:S04]  /*e980*/  @!P1 LOP3.LUT R4, R5, R4, RZ, 0x3c, !PT ;  /* 0x0000000405049212 */ /* 0x000fc800078e3cff */
[----:B------:R-:W-:-:S05]  /*e990*/  @!P1 LOP3.LUT R5, R5, R4, RZ, 0x3c, !PT ;  /* 0x0000000405059212 */ /* 0x000fca00078e3cff */
[----:B------:R-:W-:Y:S01]  /*e9a0*/  @!PT LDS RZ, [RZ] ;  /* 0x00000000fffff984 */ /* 0x000fe20000000800 */
[----:B-----5:R0:W-:Y:S02]  /*e9b0*/  @!P1 LDGSTS.E.BYPASS.LTC128B.128 [R9+0x18400], desc[UR40][R4.64], !P0 ;  /* 0x1840000004099fae */ /* 0x0201e4000c101d68 */
[----:B0-----:R-:W-:Y:S02]  /*e9c0*/  VIADD R4, R17, 0x10 ;  /* 0x0000001011047836 */ /* 0x001fe40000000000 */
[----:B------:R-:W0:Y:S03]  /*e9d0*/  SHFL.IDX PT, R5, R2, 0x1, 0x181f ;  /* 0x00381f0002057f89 */ /* 0x000e2600000e0000 */
[----:B------:R-:W-:Y:S02]  /*e9e0*/  ISETP.GE.AND P1, PT, R4, R3, PT ;  /* 0x000000030400720c */ /* 0x000fe40003f26270 */
[----:B------:R-:W1:Y:S11]  /*e9f0*/  SHFL.IDX PT, R4, R0, 0x1, 0x181f ;  /* 0x00381f0000047f89 */ /* 0x000e7600000e0000 */
[----:B0-----:R-:W-:-:S05]  /*ea00*/  @!P1 LEA R5, P2, R10, R5, 0x1 ;  /* 0x000000050a059211 */ /* 0x001fca00078408ff */
[----:B-1----:R-:W-:-:S05]  /*ea10*/  @!P1 IMAD.X R4, RZ, RZ, R4, P2 ;  /* 0x000000ffff049224 */ /* 0x002fca00010e0604 */
[----:B------:R-:W-:-:S04]  /*ea20*/  @!P1 LOP3.LUT R5, R5, R4, RZ, 0x3c, !PT ;  /* 0x0000000405059212 */ /* 0x000fc800078e3cff */
[----:B------:R-:W-:-:S04]  /*ea30*/  @!P1 LOP3.LUT R4, R5, R4, RZ, 0x3c, !PT ;  /* 0x0000000405049212 */ /* 0x000fc800078e3cff */
[----:B------:R-:W-:-:S05]  /*ea40*/  @!P1 LOP3.LUT R5, R5, R4, RZ, 0x3c, !PT ;  /* 0x0000000405059212 */ /* 0x000fca00078e3cff */
[----:B------:R0:W-:Y:S02]  /*ea50*/  @!P1 LDGSTS.E.BYPASS.LTC128B.128 [R9+0x18c00], desc[UR40][R4.64], !P0 ;  /* 0x18c0000004099fae */ /* 0x0001e4000c101d68 */
        /* <DEDUP_REMOVED lines=42> */
[----:B------:R-:W-:Y:S01]  /*ed00*/  ISETP.GE.AND P1, PT, R4, R3, PT ;  /* 0x000000030400720c */ /* 0x000fe20003f26270 */
[----:B------:R-:W-:Y:S04]  /*ed10*/  SHFL.IDX PT, R2, R2, 0x7, 0x181f ;  /* 0x00f81f0002027f89 */ /* 0x000fe800000e0000 */
[----:B------:R-:W1:Y:S04]  /*ed20*/  SHFL.IDX PT, R4, R0, 0x6, 0x181f ;  /* 0x00d81f0000047f89 */ /* 0x000e6800000e0000 */
[----:B------:R-:W2:Y:S04]  /*ed30*/  SHFL.IDX PT, R0, R0, 0x7, 0x181f ;  /* 0x00f81f0000007f89 */ /* 0x000ea800000e0000 */
[----:B0-----:R-:W-:-:S05]  /*ed40*/  @!P1 LEA R5, P2, R10, R5, 0x1 ;  /* 0x000000050a059211 */ /* 0x001fca00078408ff */
[----:B-1----:R-:W-:-:S05]  /*ed50*/  @!P1 IMAD.X R4, RZ, RZ, R4, P2 ;  /* 0x000000ffff049224 */ /* 0x002fca00010e0604 */
[----:B------:R-:W-:-:S04]  /*ed60*/  @!P1 LOP3.LUT R5, R5, R4, RZ, 0x3c, !PT ;  /* 0x0000000405059212 */ /* 0x000fc800078e3cff */
[----:B------:R-:W-:-:S04]  /*ed70*/  @!P1 LOP3.LUT R4, R5, R4, RZ, 0x3c, !PT ;  /* 0x0000000405049212 */ /* 0x000fc800078e3cff */
[----:B------:R-:W-:-:S05]  /*ed80*/  @!P1 LOP3.LUT R5, R5, R4, RZ, 0x3c, !PT ;  /* 0x0000000405059212 */ /* 0x000fca00078e3cff */
[----:B--2---:R1:W-:Y:S02]  /*ed90*/  @!P1 LDGSTS.E.BYPASS.LTC128B.128 [R9+0x1b400], desc[UR40][R4.64], !P0 ;  /* 0x1b40000004099fae */ /* 0x0043e4000c101d68 */
.L_x_4794:
[----:B------:R2:W5:Y:S01]  /*eda0*/  LDL R8, [R1+0x4] ;  /* 0x0000040001087983 */ /* 0x0005620000100800 */
        /* <DEDUP_REMOVED lines=10> */
.L_x_4676:
        /* <DEDUP_REMOVED lines=18> */
[----:B--23--:R-:W-:Y:S05]  /*ef70*/  @!P0 BRA `(.L_x_4678) ;  /* 0x0000004400e88947 */ /* 0x00cfea0003800000 */
.L_x_4795:
[----:B------:R-:W-:Y:S05]  /*ef80*/  BSYNC B0 ;  /* 0x0000000000007941 */ /* 0x000fea0003800000 */
.L_x_4677:
[----:B--2---:R-:W2:Y:S01]  /*ef90*/  LDL R2, [R1+0x18] ;  /* 0x0000180001027983 */ /* 0x004ea20000100800 */
[----:B------:R-:W-:Y:S01]  /*efa0*/  BSSY B0, `(.L_x_4679) ;  /* 0x0000063000007945 */ /* 0x000fe20003800000 */
[----:B--2---:R-:W-:-:S13]  /*efb0*/  ISETP.NE.AND P0, PT, R2, RZ, PT ;  /* 0x000000ff0200720c */ /* 0x004fda0003f05270 */
[----:B------:R-:W-:Y:S05]  /*efc0*/  @!P0 BRA `(.L_x_4680) ;  /* 0x0000000400808947 */ /* 0x000fea0003800000 */
[----:B------:R-:W2:Y:S04]  /*efd0*/  LDL R2, [R1+0x4] ;  /* 0x0000040001027983 */ /* 0x000ea80000100800 */
[----:B01----:R-:W3:Y:S01]  /*efe0*/  LDL R4, [R1+0x10] ;  /* 0x0000100001047983 */ /* 0x003ee20000100800 */
        /* <DEDUP_REMOVED lines=10> */
.L_x_4796:
[----:B------:R-:W-:Y:S05]  /*f090*/  BSYNC B1 ;  /* 0x0000000000017941 */ /* 0x000fea0003800000 */
.L_x_4681:
        /* <DEDUP_REMOVED lines=9> */
.L_x_4684:
[----:B------:R-:W-:Y:S05]  /*f130*/  BSYNC B1 ;  /* 0x0000000000017941 */ /* 0x000fea0003800000 */
.L_x_4683:
        /* <DEDUP_REMOVED lines=14> */
.L_x_4685:
        /* <DEDUP_REMOVED lines=16> */
.L_x_4686:
        /* <DEDUP_REMOVED lines=16> */
.L_x_4687:
        /* <DEDUP_REMOVED lines=16> */
.L_x_4688:
        /* <DEDUP_REMOVED lines=10> */
[----:B--2---:R-:W-:Y:S05]  /*f5c0*/  @P0 BRA.U.ANY `(.L_x_4688) ;  /* 0xfffffffd00d40947 */ /* 0x004fea000393ffff */
.L_x_4680:
[----:B------:R-:W-:Y:S05]  /*f5d0*/  BSYNC B0 ;  /* 0x0000000000007941 */ /* 0x000fea0003800000 */
.L_x_4679:
[----:B01----:R-:W2:Y:S01]  /*f5e0*/  LDL R4, [R1+0x2c] ;  /* 0x00002c0001047983 */ /* 0x003ea20000100800 */
[----:B------:R-:W-:Y:S01]  /*f5f0*/  BSSY B0, `(.L_x_4689) ;  /* 0x000020a000007945 */ /* 0x000fe20003800000 */
[----:B--2---:R-:W-:-:S13]  /*f600*/  ISETP.GE.AND P0, PT, R4, 0x2, PT ;  /* 0x000000020400780c */ /* 0x004fda0003f06270 */
[----:B------:R-:W-:Y:S05]  /*f610*/  @!P0 BRA `(.L_x_4690) ;  /* 0x00000020001c8947 */ /* 0x000fea0003800000 */
[C---:B------:R-:W-:Y:S01]  /*f620*/  LOP3.LUT R0, R4.reuse, 0x1, RZ, 0xc0, !PT ;  /* 0x0000000104007812 */ /* 0x040fe200078ec0ff */
[----:B------:R-:W-:Y:S01]  /*f630*/  VIADD R4, R4, 0xfffffffe ;  /* 0xfffffffe04047836 */ /* 0x000fe20000000000 */
[----:B------:R-:W-:Y:S02]  /*f640*/  BSSY B2, `(.L_x_4691) ;  /* 0x00000b0000027945 */ /* 0x000fe40003800000 */
[----:B------:R-:W-:Y:S01]  /*f650*/  ISETP.NE.U32.AND P0, PT, R0, 0x1, PT ;  /* 0x000000010000780c */ /* 0x000fe20003f05070 */
[----:B------:R-:W-:-:S12]  /*f660*/  IMAD.MOV.U32 R0, RZ, RZ, R4 ;  /* 0x000000ffff007224 */ /* 0x000fd800078e0004 */
[----:B------:R-:W-:Y:S05]  /*f670*/  @!P0 BRA `(.L_x_4692) ;  /* 0x0000000800b08947 */ /* 0x000fea0003800000 */
[----:B------:R-:W2:Y:S04]  /*f680*/  LDL R6, [R1+0x18] ;  /* 0x0000180001067983 */ /* 0x000ea80000100800 */
[----:B------:R-:W3:Y:S04]  /*f690*/  LDL.LU R5, [R1+0x8] ;  /* 0x0000080001057983 */ /* 0x000ee80000300800 */
[----:B-----5:R-:W4:Y:S01]  /*f6a0*/  LDL.LU R8, [R1+0x10] ;  /* 0x0000100001087983 */ /* 0x020f220000300800 */
[----:B------:R-:W-:Y:S01]  /*f6b0*/  BSSY B1, `(.L_x_4693) ;  /* 0x00000a6000017945 */ /* 0x000fe20003800000 */
[----:B--2---:R-:W-:Y:S01]  /*f6c0*/  ISETP.NE.AND P2, PT, R6, RZ, PT ;  /* 0x000000ff0600720c */ /* 0x004fe20003f45270 */
        /* <DEDUP_REMOVED lines=8> */
[----:B------:R-:W-:Y:S01]  /*f750*/  ULDC.64 UR4, c[0x0][0x418] ;  /* 0x0001060000047ab9 */ /* 0x000fe20000000a00 */
[----:B------:R-:W-:Y:S01]  /*f760*/  IMAD.MOV.U32 R0, RZ, RZ, R4 ;  /* 0x000000ffff007224 */ /* 0x000fe200078e0004 */
        /* <DEDUP_REMOVED lines=23> */
.L_x_4695:
        /* <DEDUP_REMOVED lines=9> */
.L_x_4797:
[----:B------:R-:W-:Y:S05]  /*f970*/  BSYNC B3 ;  /* 0x0000000000037941 */ /* 0x000fea0003800000 */
.L_x_4696:
        /* <DEDUP_REMOVED lines=9> */
.L_x_4699:
[----:B------:R-:W-:Y:S05]  /*fa10*/  BSYNC B3 ;  /* 0x0000000000037941 */ /* 0x000fea0003800000 */
.L_x_4698:
[----:B------:R-:W2:Y:S04]  /*fa20*/  LDL R7, [R1+0x4] ;  /* 0x0000040001077983 */ /* 0x000ea80000100800 */
[----:B------:R-:W2:Y:S04]  /*fa30*/  LDL R5, [R1+0x8] ;  /* 0x0000080001057983 */ /* 0x000ea80000100800 */
[----:B------:R-:W3:Y:S01]  /*fa40*/  LDL R6, [R1+0x1c] ;  /* 0x00001c0001067983 */ /* 0x000ee20000100800 */
[----:B0-----:R-:W-:Y:S01]  /*fa50*/  IMAD.MOV.U32 R8, RZ, RZ, RZ ;  /* 0x000000ffff087224 */ /* 0x001fe200078e00ff */
        /* <DEDUP_REMOVED lines=10> */
.L_x_4700:
        /* <DEDUP_REMOVED lines=14> */
.L_x_4798:
[----:B------:R-:W-:Y:S05]  /*fbe0*/  BSYNC B3 ;  /* 0x0000000000037941 */ /* 0x000fea0003800000 */
.L_x_4701:
        /* <DEDUP_REMOVED lines=11> */
.L_x_4704:
[----:B------:R-:W-:Y:S05]  /*fca0*/  BSYNC B3 ;  /* 0x0000000000037941 */ /* 0x000fea0003800000 */
.L_x_4703:
        /* <DEDUP_REMOVED lines=11> */
.L_x_4705:
        /* <DEDUP_REMOVED lines=16> */
.L_x_4706:
        /* <DEDUP_REMOVED lines=16> */
.L_x_4707:
        /* <DEDUP_REMOVED lines=16> */
.L_x_4708:
        /* <DEDUP_REMOVED lines=11> */
.L_x_4694:
[----:B------:R-:W-:Y:S05]  /*10110*/  BSYNC B1 ;  /* 0x0000000000017941 */ /* 0x000fea0003800000 */
.L_x_4693:
[----:B------:R-:W2:Y:S02]  /*10120*/  LDL.LU R5, [R1+0x2c] ;  /* 0x00002c0001057983 */ /* 0x000ea40000300800 */
[----:B--2---:R-:W-:-:S07]  /*10130*/  VIADD R0, R5, 0xfffffffd ;  /* 0xfffffffd05007836 */ /* 0x004fce0000000000 */
.L_x_4692:
[----:B------:R-:W-:Y:S05]  /*10140*/  BSYNC B2 ;  /* 0x0000000000027941 */ /* 0x000fea0003800000 */
.L_x_4691:
[----:B------:R-:W-:-:S13]  /*10150*/  ISETP.NE.AND P0, PT, R4, RZ, PT ;  /* 0x000000ff0400720c */ /* 0x000fda0003f05270 */
[----:B------:R-:W-:Y:S05]  /*10160*/  @!P0 BRA `(.L_x_4690) ;  /* 0x0000001400488947 */ /* 0x000fea0003800000 */
.L_x_4741:
[----:B------:R-:W2:Y:S04]  /*10170*/  LDL R4, [R1+0x18] ;  /* 0x0000180001047983 */ /* 0x000ea80000100800 */
[----:B------:R-:W3:Y:S04]  /*10180*/  LDL.LU R3, [R1+0x8] ;  /* 0x0000080001037983 */ /* 0x000ee80000300800 */
[----:B------:R-:W4:Y:S01]  /*10190*/  LDL.LU R2, [R1+0x10] ;  /* 0x0000100001027983 */ /* 0x000f220000300800 */
[----:B------:R-:W-:Y:S05]  /*101a0*/  YIELD ;  /* 0x0000000000007946 */ /* 0x000fea0003800000 */
[----:B------:R-:W-:Y:S01]  /*101b0*/  BSSY B1, `(.L_x_4709) ;  /* 0x00000a2000017945 */ /* 0x000fe20003800000 */
[----:B--2---:R-:W-:Y:S01]  /*101c0*/  ISETP.NE.AND P1, PT, R4, RZ, PT ;  /* 0x000000ff0400720c */ /* 0x004fe20003f25270 */
[----:B---3--:R-:W-:-:S05]  /*101d0*/  VIADD R7, R3, 0x1 ;  /* 0x0000000103077836 */ /* 0x008fca0000000000 */
[----:B------:R-:W-:-:S04]  /*101e0*/  ISETP.NE.AND P0, PT, R7, 0x2, PT ;  /* 0x000000020700780c */ /* 0x000fc80003f05270 */
[----:B------:R-:W-:Y:S02]  /*101f0*/  SEL R6, RZ, 0x1, P0 ;  /* 0x00000001ff067807 */ /* 0x000fe40000000000 */
[----:B------:R-:W-:Y:S02]  /*10200*/  SEL R7, R7, RZ, P0 ;  /* 0x000000ff07077207 */ /* 0x000fe40000000000 */
[----:B----4-:R-:W-:Y:S01]  /*10210*/  LOP3.LUT R6, R2, R6, RZ, 0x3c, !PT ;  /* 0x0000000602067212 */ /* 0x010fe200078e3cff */
[----:B------:R-:W-:Y:S06]  /*10220*/  @!P1 BRA `(.L_x_4710) ;  /* 0x0000000800689947 */ /* 0x000fec0003800000 */
[----:B------:R-:W-:Y:S01]  /*10230*/  ULDC.64 UR4, c[0x0][0x418] ;  /* 0x0001060000047ab9 */ /* 0x000fe20000000a00 */
[----:B0----5:R-:W-:Y:S01]  /*10240*/  IMAD.MOV.U32 R8, RZ, RZ, R0 ;  /* 0x000000ffff087224 */ /* 0x021fe200078e0000 */
        /* <DEDUP_REMOVED lines=23> */
.L_x_4711:
        /* <DEDUP_REMOVED lines=9> */
.L_x_4799:
[----:B------:R-:W-:Y:S05]  /*10450*/  BSYNC B2 ;  /* 0x0000000000027941 */ /* 0x000fea0003800000 */
.L_x_4712:
        /* <DEDUP_REMOVED lines=9> */
.L_x_4715:
[----:B------:R-:W-:Y:S05]  /*104f0*/  BSYNC B2 ;  /* 0x0000000000027941 */ /* 0x000fea0003800000 */
.L_x_4714:
        /* <DEDUP_REMOVED lines=13> */
.L_x_4716:
        /* <DEDUP_REMOVED lines=14> */
.L_x_4800:
[----:B------:R-:W-:Y:S05]  /*106b0*/  BSYNC B2 ;  /* 0x0000000000027941 */ /* 0x000fea0003800000 */
.L_x_4717:
        /* <DEDUP_REMOVED lines=11> */
.L_x_4720:
[----:B------:R-:W-:Y:S05]  /*10770*/  BSYNC B2 ;  /* 0x0000000000027941 */ /* 0x000fea0003800000 */
.L_x_4719:
        /* <DEDUP_REMOVED lines=10> */
.L_x_4721:
        /* <DEDUP_REMOVED lines=16> */
.L_x_4722:
        /* <DEDUP_REMOVED lines=16> */
.L_x_4723:
        /* <DEDUP_REMOVED lines=16> */
.L_x_4724:
        /* <DEDUP_REMOVED lines=11> */
.L_x_4710:
[----:B------:R-:W-:Y:S05]  /*10bd0*/  BSYNC B1 ;  /* 0x0000000000017941 */ /* 0x000fea0003800000 */
.L_x_4709:
[----:B------:R-:W2:Y:S01]  /*10be0*/  LDL R2, [R1+0x18] ;  /* 0x0000180001027983 */ /* 0x000ea20000100800 */
[----:B------:R-:W-:Y:S01]  /*10bf0*/  VIADD R7, R7, 0x1 ;  /* 0x0000000107077836 */ /* 0x000fe20000000000 */
[----:B------:R-:W-:Y:S04]  /*10c00*/  BSSY B1, `(.L_x_4725) ;  /* 0x00000a5000017945 */ /* 0x000fe80003800000 */
[----:B------:R-:W-:-:S04]  /*10c10*/  ISETP.NE.AND P0, PT, R7, 0x2, PT ;  /* 0x000000020700780c */ /* 0x000fc80003f05270 */
[----:B0-----:R-:W-:Y:S02]  /*10c20*/  SEL R9, R7, RZ, P0 ;  /* 0x000000ff07097207 */ /* 0x001fe40000000000 */
[----:B--2---:R-:W-:Y:S02]  /*10c30*/  ISETP.NE.AND P2, PT, R2, RZ, PT ;  /* 0x000000ff0200720c */ /* 0x004fe40003f45270 */
[----:B------:R-:W-:-:S04]  /*10c40*/  SEL R2, RZ, 0x1, P0 ;  /* 0x00000001ff027807 */ /* 0x000fc80000000000 */
[----:B-----5:R-:W-:-:S05]  /*10c50*/  LOP3.LUT R8, R6, R2, RZ, 0x3c, !PT ;  /* 0x0000000206087212 */ /* 0x020fca00078e3cff */
        /* <DEDUP_REMOVED lines=28> */
.L_x_4727:
        /* <DEDUP_REMOVED lines=9> */
.L_x_4801:
[----:B------:R-:W-:Y:S05]  /*10eb0*/  BSYNC B2 ;  /* 0x0000000000027941 */ /* 0x000fea0003800000 */
.L_x_4728:
        /* <DEDUP_REMOVED lines=9> */
.L_x_4731:
[----:B------:R-:W-:Y:S05]  /*10f50*/  BSYNC B2 ;  /* 0x0000000000027941 */ /* 0x000fea0003800000 */
.L_x_4730:
        /* <DEDUP_REMOVED lines=14> */
.L_x_4732:
        /* <DEDUP_REMOVED lines=14> */
.L_x_4802:
[----:B------:R-:W-:Y:S05]  /*11120*/  BSYNC B2 ;  /* 0x0000000000027941 */ /* 0x000fea0003800000 */
.L_x_4733:
        /* <DEDUP_REMOVED lines=11> */
.L_x_4736:
[----:B------:R-:W-:Y:S05]  /*111e0*/  BSYNC B2 ;  /* 0x0000000000027941 */ /* 0x000fea0003800000 */
.L_x_4735:
        /* <DEDUP_REMOVED lines=11> */
.L_x_4737:
        /* <DEDUP_REMOVED lines=16> */
.L_x_4738:
        /* <DEDUP_REMOVED lines=16> */
.L_x_4739:
        /* <DEDUP_REMOVED lines=16> */
.L_x_4740:
        /* <DEDUP_REMOVED lines=11> */
.L_x_4726:
[----:B------:R-:W-:Y:S05]  /*11650*/  BSYNC B1 ;  /* 0x0000000000017941 */ /* 0x000fea0003800000 */
.L_x_4725:
[C---:B------:R-:W-:Y:S01]  /*11660*/  ISETP.GT.AND P0, PT, R0.reuse, 0x1, PT ;  /* 0x000000010000780c */ /* 0x040fe20003f04270 */
[----:B------:R-:W-:-:S12]  /*11670*/  VIADD R0, R0, 0xfffffffe ;  /* 0xfffffffe00007836 */ /* 0x000fd80000000000 */
[----:B------:R-:W-:Y:S05]  /*11680*/  @P0 BRA `(.L_x_4741) ;  /* 0xffffffe800b80947 */ /* 0x000fea000383ffff */
.L_x_4690:
[----:B------:R-:W-:Y:S05]  /*11690*/  BSYNC B0 ;  /* 0x0000000000007941 */ /* 0x000fea0003800000 */
.L_x_4689:
        /* <DEDUP_REMOVED lines=21> */
[----:B------:R-:W1:Y:S01]  /*117f0*/  POPC R7, R6 ;  /* 0x0000000600077309 */ /* 0x000e620000000000 */
[----:B--2---:R-:W1:Y:S02]  /*11800*/  SHFL.IDX PT, R4, R3, R4, 0x1f ;  /* 0x00001f0403047589 */ /* 0x004e6400000e0000 */
[----:B-1----:R-:W-:-:S07]  /*11810*/  IADD3 R16, R4, UR37, R7 ;  /* 0x0000002504107c10 */ /* 0x002fce000fffe007 */
.L_x_4743:
[----:B------:R-:W-:Y:S05]  /*11820*/  BSYNC B0 ;  /* 0x0000000000007941 */ /* 0x000fea0003800000 */
.L_x_4742:
[----:B------:R-:W-:-:S05]  /*11830*/  SEL R0, R0, RZ, P0 ;  /* 0x000000ff00007207 */ /* 0x000fca0000000000 */
[----:B------:R2:W-:Y:S02]  /*11840*/  STL [R1+0x8], R0 ;  /* 0x0000080001007387 */ /* 0x0005e40000100800 */
.L_x_4661:
[----:B------:R-:W-:Y:S05]  /*11850*/  BSYNC B7 ;  /* 0x0000000000077941 */ /* 0x000fea0003800000 */
.L_x_4659:
        /* <DEDUP_REMOVED lines=13> */
.L_x_4744:
        /* <DEDUP_REMOVED lines=36> */
.L_x_4812:
[----:B------:R-:W-:Y:S02]  /*11b70*/  ULDC UR4, c[0x0][0xc38] ;  /* 0x00030e0000047ab9 */ /* 0x000fe40000000800 */
[----:B------:R-:W-:-:S04]  /*11b80*/  IMAD.U32 R4, RZ, RZ, UR4 ;  /* 0x00000004ff047e24 */ /* 0x000fc8000f8e00ff */
[----:B--2---:R-:W-:-:S04]  /*11b90*/  IMAD R14, R14, R4, RZ ;  /* 0x000000040e0e7224 */ /* 0x004fc800078e02ff */
[----:B------:R-:W-:-:S05]  /*11ba0*/  IMAD.IADD R5, R5, 0x1, R14 ;  /* 0x0000000105057824 */ /* 0x000fca00078e020e */
[----:B------:R-:W-:-:S13]  /*11bb0*/  ISETP.GT.AND P6, PT, R5, R0, PT ;  /* 0x000000000500720c */ /* 0x000fda0003fc4270 */
[----:B------:R-:W-:Y:S05]  /*11bc0*/  @P6 BRA `(.L_x_4747) ;  /* 0x00000000009c6947 */ /* 0x000fea0003800000 */
.L_x_4752:
        /* <DEDUP_REMOVED lines=14> */
.L_x_4750:
[----:B------:R-:W-:Y:S05]  /*11cb0*/  BSYNC B0 ;  /* 0x0000000000007941 */ /* 0x000fea0003800000 */
.L_x_4749:
[----:B------:R-:W-:-:S03]  /*11cc0*/  UMOV UR4, 0xffffffff ;  /* 0xffffffff00047882 */ /* 0x000fc60000000000 */
[----:B------:R-:W-:Y:S05]  /*11cd0*/  BRA.DIV UR4, `(.L_x_4751) ;  /* 0x0000002204587947 */ /* 0x000fea000b800000 */
[----:B-----5:R-:W3:Y:S02]  /*11ce0*/  SHFL.UP PT, R14, R2, 0x1, RZ ;  /* 0x04200000020e7989 */ /* 0x020ee400000e00ff */
[----:B---3--:R-:W-:-:S05]  /*11cf0*/  SEL R13, R14, RZ, P1 ;  /* 0x000000ff0e0d7207 */ /* 0x008fca0000800000 */
[----:B------:R-:W-:-:S05]  /*11d00*/  IMAD.IADD R13, R2, 0x1, R13 ;  /* 0x00000001020d7824 */ /* 0x000fca00078e020d */
[----:B------:R-:W3:Y:S02]  /*11d10*/  SHFL.UP PT, R14, R13, 0x2, RZ ;  /* 0x044000000d0e7989 */ /* 0x000ee400000e00ff */
[----:B---3--:R-:W-:-:S05]  /*11d20*/  SEL R4, R14, RZ, P2 ;  /* 0x000000ff0e047207 */ /* 0x008fca0001000000 */
[----:B------:R-:W-:-:S05]  /*11d30*/  IMAD.IADD R4, R13, 0x1, R4 ;  /* 0x000000010d047824 */ /* 0x000fca00078e0204 */
[----:B------:R-:W1:Y:S02]  /*11d40*/  SHFL.UP PT, R14, R4, 0x4, RZ ;  /* 0x04800000040e7989 */ /* 0x000e6400000e00ff */
        /* <DEDUP_REMOVED lines=9> */
.L_x_4820:
[----:B------:R-:W-:Y:S02]  /*11de0*/  ULDC UR4, c[0x0][0xc38] ;  /* 0x00030e0000047ab9 */ /* 0x000fe40000000800 */
[----:B------:R-:W-:-:S04]  /*11df0*/  IMAD.U32 R4, RZ, RZ, UR4 ;  /* 0x00000004ff047e24 */ /* 0x000fc8000f8e00ff */
[----:B--2---:R-:W-:-:S04]  /*11e00*/  IMAD R14, R14, R4, RZ ;  /* 0x000000040e0e7224 */ /* 0x004fc800078e02ff */
[----:B------:R-:W-:-:S05]  /*11e10*/  IMAD.IADD R5, R14, 0x1, R5 ;  /* 0x000000010e057824 */ /* 0x000fca00078e0205 */
[----:B------:R-:W-:-:S13]  /*11e20*/  ISETP.GT.AND P6, PT, R5, R0, PT ;  /* 0x000000000500720c */ /* 0x000fda0003fc4270 */
[----:B------:R-:W-:Y:S05]  /*11e30*/  @!P6 BRA `(.L_x_4752) ;  /* 0xfffffffc0064e947 */ /* 0x000fea000383ffff */
.L_x_4747:
        /* <DEDUP_REMOVED lines=8> */
.L_x_4824:
[----:B------:R-:W-:Y:S01]  /*11ec0*/  ISETP.NE.AND P0, PT, R5, RZ, PT ;  /* 0x000000ff0500720c */ /* 0x000fe20003f05270 */
[----:B------:R-:W-:-:S12]  /*11ed0*/  IMAD.MOV.U32 R5, RZ, RZ, RZ ;  /* 0x000000ffff057224 */ /* 0x000fd800078e00ff */
[----:B------:R-:W-:Y:S05]  /*11ee0*/  @!P0 BRA `(.L_x_4754) ;  /* 0x0000000000108947 */ /* 0x000fea0003800000 */
[----:B------:R-:W-:Y:S01]  /*11ef0*/  UMOV UR4, 0xffffffff ;  /* 0xffffffff00047882 */ /* 0x000fe20000000000 */
[----:B------:R-:W-:Y:S02]  /*11f00*/  VIADD R12, R6, 0xffffffff ;  /* 0xffffffff060c7836 */ /* 0x000fe40000000000 */
[----:B------:R-:W-:Y:S05]  /*11f10*/  BRA.DIV UR4, `(.L_x_4755) ;  /* 0x0000002204cc7947 */ /* 0x000fea000b800000 */
[----:B------:R4:W0:Y:S02]  /*11f20*/  SHFL.IDX PT, R5, R3, R12, 0x1f ;  /* 0x00001f0c03057589 */ /* 0x00082400000e0000 */
.L_x_4754:
[----:B-12-4-:R-:W1:Y:S01]  /*11f30*/  LDC.64 R2, c[0x0][0xc90] ;  /* 0x00032400ff027b82 */ /* 0x016e620000000a00 */
[----:B------:R-:W-:-:S04]  /*11f40*/  IMAD.IADD R19, R6, 0x1, R19 ;  /* 0x0000000106137824 */ /* 0x000fc800078e0213 */
[----:B-1----:R-:W-:-:S05]  /*11f50*/  IMAD.WIDE R2, R19, 0x4, R2 ;  /* 0x0000000413027825 */ /* 0x002fca00078e0202 */
[----:B------:R-:W3:Y:S01]  /*11f60*/  LDG.E R7, desc[UR40][R2.64] ;  /* 0x0000002802077981 */ /* 0x000ee2000c1e1900 */
[----:B0-----:R-:W-:-:S04]  /*11f70*/  IMAD R16, R5, R4, R16 ;  /* 0x0000000405107224 */ /* 0x001fc800078e0210 */
        /* <DEDUP_REMOVED lines=61> */
.L_x_4748:
[----:B------:R-:W-:Y:S01]  /*12350*/  UMOV UR4, URZ ;  /* 0x0000003f00047c82 */ /* 0x000fe20008000000 */
[----:B------:R-:W-:Y:S01]  /*12360*/  UMOV UR5, URZ ;  /* 0x0000003f00057c82 */ /* 0x000fe20008000000 */
[----:B------:R-:W-:Y:S01]  /*12370*/  ULDC UR6, c[0x0][0xc3c] ;  /* 0x00030f0000067ab9 */ /* 0x000fe20000000800 */
[----:B------:R-:W-:Y:S02]  /*12380*/  IMAD.MOV.U32 R16, RZ, RZ, R0 ;  /* 0x000000ffff107224 */ /* 0x000fe400078e0000 */
[----:B------:R-:W-:Y:S02]  /*12390*/  IMAD.U32 R17, RZ, RZ, UR4 ;  /* 0x00000004ff117e24 */ /* 0x000fe4000f8e00ff */
[----:B------:R-:W-:Y:S02]  /*123a0*/  IMAD.U32 R18, RZ, RZ, UR5 ;  /* 0x00000005ff127e24 */ /* 0x000fe4000f8e00ff */
[----:B------:R-:W-:-:S07]  /*123b0*/  IMAD.U32 R19, RZ, RZ, UR6 ;  /* 0x00000006ff137e24 */ /* 0x000fce000f8e00ff */
.L_x_4756:
[----:B------:R4:W2:Y:S01]  /*123c0*/  LDL R2, [R1+0x4] ;  /* 0x0000040001027983 */ /* 0x0008a20000100800 */
[----:B------:R-:W3:Y:S01]  /*123d0*/  S2R R0, SR_TID.X ;  /* 0x0000000000007919 */ /* 0x000ee20000002100 */
[----:B------:R-:W-:Y:S05]  /*123e0*/  WARPSYNC.ALL ;  /* 0x0000000000007948 */ /* 0x000fea0003800000 */
[----:B---3--:R-:W-:Y:S01]  /*123f0*/  LOP3.LUT R0, R0, 0x1f, RZ, 0xc0, !PT ;  /* 0x0000001f00007812 */ /* 0x008fe200078ec0ff */
[----:B------:R-:W-:Y:S03]  /*12400*/  BAR.SYNC.DEFER_BLOCKING 0x4, 0x180 ;  /* 0x0106000000007b1d */ /* 0x000fe60000010000 */
[----:B------:R-:W-:-:S13]  /*12410*/  ISETP.NE.AND P0, PT, R0, RZ, PT ;  /* 0x000000ff0000720c */ /* 0x000fda0003f05270 */
[----:B-1----:R-:W2:Y:S01]  /*12420*/  @!P0 S2R R3, SR_CgaCtaId ;  /* 0x0000000000038919 */ /* 0x002ea20000008800 */
[----:B------:R-:W-:-:S04]  /*12430*/  @!P0 MOV R0, 0x400 ;  /* 0x0000040000008802 */ /* 0x000fc80000000f00 */
[----:B--2---:R-:W-:-:S05]  /*12440*/  @!P0 LEA R2, R3, R0, 0x18 ;  /* 0x0000000003028211 */ /* 0x004fca00078ec0ff */
[----:B------:R4:W-:Y:S04]  /*12450*/  @!P0 STS.128 [R2+0x228d0], R16 ;  /* 0x0228d01002008388 */ /* 0x0009e80000000c00 */
[----:B------:R4:W-:Y:S01]  /*12460*/  @!P0 STL [R1+0x4], R2 ;  /* 0x0000040201008387 */ /* 0x0009e20000100800 */
[----:B------:R-:W-:Y:S06]  /*12470*/  BAR.ARV 0x5, 0x180 ;  /* 0x0146000000007b1d */ /* 0x000fec0000002000 */
.L_x_4745:
[----:B------:R-:W-:Y:S02]  /*12480*/  ULDC UR4, c[0x0][0xc3c] ;  /* 0x00030f0000047ab9 */ /* 0x000fe40000000800 */
[----:B---3--:R-:W-:-:S13]  /*12490*/  ISETP.GE.AND P0, PT, R19, UR4, PT ;  /* 0x0000000413007c0c */ /* 0x008fda000bf06270 */
[----:B------:R-:W-:Y:S05]  /*124a0*/  @!P0 BRA `(.L_x_4757) ;  /* 0xffffffac00308947 */ /* 0x000fea000383ffff */
[----:B------:R-:W-:Y:S05]  /*124b0*/  BSYNC B8 ;  /* 0x0000000000087941 */ /* 0x000fea0003800000 */
.L_x_4655:
[----:B--2---:R-:W2:Y:S01]  /*124c0*/  LDL.LU R0, [R1+0x3c] ;  /* 0x00003c0001007983 */ /* 0x004ea20000300800 */
[----:B------:R-:W-:Y:S01]  /*124d0*/  BSSY B0, `(.L_x_4758) ;  /* 0x000000b000007945 */ /* 0x000fe20003800000 */
[----:B------:R-:W3:Y:S01]  /*124e0*/  S2R R5, SR_CgaCtaId ;  /* 0x0000000000057919 */ /* 0x000ee20000008800 */
[----:B--2---:R-:W-:-:S05]  /*124f0*/  VIADD R0, R0, 0x1 ;  /* 0x0000000100007836 */ /* 0x004fca0000000000 */
[----:B----4-:R-:W-:-:S04]  /*12500*/  LEA.HI R2, R0, R0, RZ, 0x1 ;  /* 0x0000000000027211 */ /* 0x010fc800078f08ff */
[----:B-1----:R-:W-:-:S05]  /*12510*/  LOP3.LUT R3, R2, 0xfffffffe, RZ, 0xc0, !PT ;  /* 0xfffffffe02037812 */ /* 0x002fca00078ec0ff */
[----:B------:R-:W-:Y:S01]  /*12520*/  IMAD.IADD R3, R0, 0x1, -R3 ;  /* 0x0000000100037824 */ /* 0x000fe200078e0a03 */
[----:B------:R-:W-:-:S04]  /*12530*/  MOV R0, 0x400 ;  /* 0x0000040000007802 */ /* 0x000fc80000000f00 */
[----:B---3--:R-:W-:Y:S02]  /*12540*/  LEA R0, R5, R0, 0x18 ;  /* 0x0000000005007211 */ /* 0x008fe400078ec0ff */
[----:B------:R-:W-:-:S04]  /*12550*/  SHF.L.U32 R3, R3, 0x1f, RZ ;  /* 0x0000001f03037819 */ /* 0x000fc800000006ff */
[----:B------:R-:W1:Y:S02]  /*12560*/  SYNCS.PHASECHK.TRANS64.TRYWAIT P0, [R0+URZ+0x22820], R3 ;  /* 0x02282003000075a7 */ /* 0x000e64000800017f */
[----:B-1----:R-:W-:Y:S05]  /*12570*/  @!P0 BRA `(.L_x_4759) ;  /* 0x0000001c005c8947 */ /* 0x002fea0003800000 */
.L_x_4827:
[----:B------:R-:W-:Y:S05]  /*12580*/  BSYNC B0 ;  /* 0x0000000000007941 */ /* 0x000fea0003800000 */
.L_x_4758:
[----:B------:R-:W-:-:S03]  /*12590*/  UMOV UR4, 0xffffffff ;  /* 0xffffffff00047882 */ /* 0x000fc60000000000 */
[----:B------:R-:W-:Y:S05]  /*125a0*/  BRA.DIV UR4, `(.L_x_4760) ;  /* 0x0000001e04647947 */ /* 0x000fea000b800000 */
[----:B------:R-:W2:Y:S02]  /*125b0*/  S2R R2, SR_TID.X ;  /* 0x0000000000027919 */ /* 0x000ea40000002100 */
[----:B--2---:R-:W-:-:S04]  /*125c0*/  SHF.R.U32.HI R2, RZ, 0x5, R2 ;  /* 0x00000005ff027819 */ /* 0x004fc80000011602 */
[----:B------:R-:W-:-:S05]  /*125d0*/  LOP3.LUT R2, R2, 0x3, RZ, 0xc0, !PT ;  /* 0x0000000302027812 */ /* 0x000fca00078ec0ff */
[----:B------:R2:W3:Y:S02]  /*125e0*/  SHFL.IDX PT, R14, R2, RZ, 0x1f ;  /* 0x00001fff020e7589 */ /* 0x0004e400000e0000 */
.L_x_4830:
[----:B---3--:R-:W-:Y:S01]  /*125f0*/  ISETP.NE.AND P0, PT, R14, RZ, PT ;  /* 0x000000ff0e00720c */ /* 0x008fe20003f05270 */
[----:B------:R-:W-:-:S12]  /*12600*/  BSSY B0, `(.L_x_4761) ;  /* 0x0000027000007945 */ /* 0x000fd80003800000 */
[----:B------:R-:W-:Y:S05]  /*12610*/  @P0 BRA `(.L_x_4762) ;  /* 0x0000000000940947 */ /* 0x000fea0003800000 */
[----:B------:R-:W-:-:S03]  /*12620*/  UMOV UR4, 0xffffffff ;  /* 0xffffffff00047882 */ /* 0x000fc60000000000 */
[----:B------:R-:W-:Y:S05]  /*12630*/  BRA.DIV UR4, `(.L_x_4763) ;  /* 0x0000001e04747947 */ /* 0x000fea000b800000 */
[----:B------:R-:W-:-:S13]  /*12640*/  ELECT P6, URZ, PT ;  /* 0x00000000003f782f */ /* 0x000fda00038c0000 */
.L_x_4833:
[----:B------:R-:W-:Y:S05]  /*12650*/  @!P6 BRA `(.L_x_4762) ;  /* 0x000000000084e947 */ /* 0x000fea0003800000 */
[----:B------:R-:W-:-:S06]  /*12660*/  ULOP3.LUT UR4, UR36, 0x2, URZ, 0xfc, !UPT ;  /* 0x0000000224047892 */ /* 0x000fcc000f8efc3f */
[----:B--2---:R-:W-:-:S05]  /*12670*/  IMAD.U32 R2, RZ, RZ, UR4 ;  /* 0x00000004ff027e24 */ /* 0x004fca000f8e00ff */
[----:B------:R-:W-:-:S13]  /*12680*/  ISETP.NE.AND P2, PT, R2, 0x3, PT ;  /* 0x000000030200780c */ /* 0x000fda0003f45270 */
[----:B------:R-:W-:Y:S05]  /*12690*/  @!P2 BRA `(.L_x_4764) ;  /* 0x000000000004a947 */ /* 0x000fea0003800000 */
[----:B------:R-:W-:Y:S01]  /*126a0*/  BPT.TRAP 0x1 ;  /* 0x000000040000795c */ /* 0x000fe20000300000 */
.L_x_4764:
[----:B-1----:R-:W2:Y:S04]  /*126b0*/  LDL R3, [R1+0x8] ;  /* 0x0000080001037983 */ /* 0x002ea80000100800 */
[----:B------:R-:W3:Y:S01]  /*126c0*/  LDL.LU R7, [R1+0x10] ;  /* 0x0000100001077983 */ /* 0x000ee20000300800 */
[----:B------:R-:W-:-:S04]  /*126d0*/  VIADD R2, R0, 0x22840 ;  /* 0x0002284000027836 */ /* 0x000fc80000000000 */
[C---:B--2---:R-:W-:Y:S02]  /*126e0*/  IMAD R6, R3.reuse, 0x8, R2 ;  /* 0x0000000803067824 */ /* 0x044fe400078e0202 */
[----:B------:R-:W-:Y:S01]  /*126f0*/  VIADD R3, R3, 0x1 ;  /* 0x0000000103037836 */ /* 0x000fe20000000000 */
[----:B---3--:R-:W-:-:S04]  /*12700*/  SHF.L.U32 R5, R7, 0x1f, RZ ;  /* 0x0000001f07057819 */ /* 0x008fc800000006ff */
[C---:B------:R-:W-:Y:S01]  /*12710*/  ISETP.NE.AND P1, PT, R3.reuse, 0x2, PT ;  /* 0x000000020300780c */ /* 0x040fe20003f25270 */
[----:B------:R-:W1:Y:S03]  /*12720*/  SYNCS.PHASECHK.TRANS64.TRYWAIT P0, [R6+URZ], R5 ;  /* 0x00000005060075a7 */ /* 0x000e66000800017f */
[----:B------:R-:W-:Y:S02]  /*12730*/  SEL R4, RZ, 0x1, P1 ;  /* 0x00000001ff047807 */ /* 0x000fe40000800000 */
[----:B------:R-:W-:Y:S02]  /*12740*/  SEL R3, R3, RZ, P1 ;  /* 0x000000ff03037207 */ /* 0x000fe40000800000 */
[----:B------:R-:W-:-:S03]  /*12750*/  LOP3.LUT R4, R7, R4, RZ, 0x3c, !PT ;  /* 0x0000000407047212 */ /* 0x000fc600078e3cff */
[----:B------:R-:W-:Y:S01]  /*12760*/  IMAD R7, R3, 0x8, R2 ;  /* 0x0000000803077824 */ /* 0x000fe200078e0202 */
[----:B------:R-:W-:Y:S01]  /*12770*/  SHF.L.U32 R2, R4, 0x1f, RZ ;  /* 0x0000001f04027819 */ /* 0x000fe200000006ff */
[----:B-1----:R-:W-:Y:S06]  /*12780*/  @!P0 BRA `(.L_x_4765) ;  /* 0x0000001c00408947 */ /* 0x002fec0003800000 */
.L_x_4834:
[----:B------:R-:W2:Y:S02]  /*12790*/  SYNCS.PHASECHK.TRANS64.TRYWAIT P0, [R7+URZ], R2 ;  /* 0x00000002070075a7 */ /* 0x000ea4000800017f */
[----:B--2---:R-:W-:Y:S05]  /*127a0*/  @!P0 BRA `(.L_x_4766) ;  /* 0x0000001c004c8947 */ /* 0x004fea0003800000 */
.L_x_4835:
[----:B------:R-:W-:Y:S05]  /*127b0*/  @!P2 BRA `(.L_x_4767) ;  /* 0x000000000004a947 */ /* 0x000fea0003800000 */
[----:B------:R-:W-:Y:S01]  /*127c0*/  BPT.TRAP 0x1 ;  /* 0x000000040000795c */ /* 0x000fe20000300000 */
.L_x_4767:
[----:B------:R-:W3:Y:S01]  /*127d0*/  LDL.LU R4, [R1+0x8] ;  /* 0x0000080001047983 */ /* 0x000ee20000300800 */
[----:B------:R-:W-:-:S04]  /*127e0*/  VIADD R0, R0, 0x22860 ;  /* 0x0002286000007836 */ /* 0x000fc80000000000 */
[----:B---3--:R-:W-:-:S04]  /*127f0*/  IMAD R4, R4, 0x8, R0 ;  /* 0x0000000804047824 */ /* 0x008fc800078e0200 */
[----:B------:R-:W3:Y:S02]  /*12800*/  SYNCS.PHASECHK.TRANS64.TRYWAIT P0, [R4+URZ], R5 ;  /* 0x00000005040075a7 */ /* 0x000ee4000800017f */
[----:B---3--:R-:W-:Y:S05]  /*12810*/  @!P0 BRA `(.L_x_4768) ;  /* 0x0000001c00448947 */ /* 0x008fea0003800000 */
.L_x_4836:
[----:B------:R-:W-:-:S07]  /*12820*/  IMAD R3, R3, 0x8, R0 ;  /* 0x0000000803037824 */ /* 0x000fce00078e0200 */
.L_x_4769:
[----:B----4-:R4:W0:Y:S02]  /*12830*/  SYNCS.PHASECHK.TRANS64.TRYWAIT P0, [R3+URZ], R2 ;  /* 0x00000002030075a7 */ /* 0x010824000800017f */
[----:B0-----:R-:W-:Y:S05]  /*12840*/  @!P0 NANOSLEEP.SYNCS 0x989680 ;  /* 0x009896800000895d */ /* 0x001fea0003900000 */
[----:B------:R-:W0:Y:S02]  /*12850*/  @!P0 SYNCS.PHASECHK.TRANS64 P0, [R3+URZ], R2 ;  /* 0x00000002030085a7 */ /* 0x000e24000800007f */
[----:B0-----:R-:W-:Y:S05]  /*12860*/  @!P0 BRA `(.L_x_4769) ;  /* 0xfffffffc00f08947 */ /* 0x001fea000383ffff */
.L_x_4762:
[----:B------:R-:W-:Y:S05]  /*12870*/  BSYNC B0 ;  /* 0x0000000000007941 */ /* 0x000fea0003800000 */
.L_x_4761:
[----:B------:R-:W-:Y:S05]  /*12880*/  EXIT ;  /* 0x000000000000794d */ /* 0x000fea0003800000 */
.L_x_4597:
[----:B0-----:R0:W1:Y:S02]  /*12890*/  SYNCS.PHASECHK.TRANS64.TRYWAIT P0, [R7+URZ+0x22800], R0 ;  /* 0x02280000070075a7 */ /* 0x001064000800017f */
[----:B-1----:R-:W-:Y:S05]  /*128a0*/  @!P0 NANOSLEEP.SYNCS 0x989680 ;  /* 0x009896800000895d */ /* 0x002fea0003900000 */
[----:B------:R-:W1:Y:S02]  /*128b0*/  @!P0 SYNCS.PHASECHK.TRANS64 P0, [R7+URZ+0x22800], R0 ;  /* 0x02280000070085a7 */ /* 0x000e64000800007f */
[----:B-1----:R-:W-:Y:S05]  /*128c0*/  @!P0 BRA `(.L_x_4597) ;  /* 0xfffffffc00f08947 */ /* 0x002fea000383ffff */
[----:B------:R-:W-:Y:S05]  /*128d0*/  BRA `(.L_x_4770) ;  /* 0xfffffef000a07947 */ /* 0x000fea000383ffff */
.L_x_4601:
[----:B-1----:R1:W2:Y:S02]  /*128e0*/  SYNCS.PHASECHK.TRANS64.TRYWAIT P1, [R6+URZ+0x22830], R11 ;  /* 0x0228300b060075a7 */ /* 0x0022a4000802017f */
[----:B--2---:R-:W-:Y:S05]  /*128f0*/  @!P1 NANOSLEEP.SYNCS 0x989680 ;  /* 0x009896800000995d */ /* 0x004fea0003900000 */
[----:B------:R-:W2:Y:S02]  /*12900*/  @!P1 SYNCS.PHASECHK.TRANS64 P1, [R6+URZ+0x22830], R11 ;  /* 0x0228300b060095a7 */ /* 0x000ea4000802007f */
[----:B--2---:R-:W-:Y:S05]  /*12910*/  @!P1 BRA `(.L_x_4601) ;  /* 0xfffffffc00f09947 */ /* 0x004fea000383ffff */
[----:B------:R-:W-:Y:S05]  /*12920*/  BRA `(.L_x_4600) ;  /* 0xfffffef000cc7947 */ /* 0x000fea000383ffff */
.L_x_4605:
[----:B-1----:R1:W2:Y:S02]  /*12930*/  SYNCS.PHASECHK.TRANS64.TRYWAIT P3, [R6+URZ+0x22850], R11 ;  /* 0x0228500b060075a7 */ /* 0x0022a4000806017f */
[----:B--2---:R-:W-:Y:S05]  /*12940*/  @!P3 NANOSLEEP.SYNCS 0x989680 ;  /* 0x009896800000b95d */ /* 0x004fea0003900000 */
[----:B------:R-:W2:Y:S02]  /*12950*/  @!P3 SYNCS.PHASECHK.TRANS64 P3, [R6+URZ+0x22850], R11 ;  /* 0x0228500b0600b5a7 */ /* 0x000ea4000806007f */
[----:B--2---:R-:W-:Y:S05]  /*12960*/  @!P3 BRA `(.L_x_4605) ;  /* 0xfffffffc00f0b947 */ /* 0x004fea000383ffff */
[----:B------:R-:W-:Y:S05]  /*12970*/  BRA `(.L_x_4604) ;  /* 0xffffff1000547947 */ /* 0x000fea000383ffff */
.L_x_4610:
[----:B-1----:R-:W-:-:S04]  /*12980*/  IMAD.U32 R5, RZ, RZ, UR26 ;  /* 0x0000001aff057e24 */ /* 0x002fc8000f8e00ff */
[----:B------:R1:W2:Y:S03]  /*12990*/  SYNCS.PHASECHK.TRANS64.TRYWAIT P3, [R5+URZ+0x22830], R6 ;  /* 0x02283006050075a7 */ /* 0x0002a6000806017f */
[----:B--2---:R-:W-:Y:S05]  /*129a0*/  @!P3 NANOSLEEP.SYNCS 0x989680 ;  /* 0x009896800000b95d */ /* 0x004fea0003900000 */
[----:B------:R-:W2:Y:S02]  /*129b0*/  @!P3 SYNCS.PHASECHK.TRANS64 P3, [R5+URZ+0x22830], R6 ;  /* 0x022830060500b5a7 */ /* 0x000ea4000806007f */
[----:B--2---:R-:W-:Y:S05]  /*129c0*/  @!P3 BRA `(.L_x_4610) ;  /* 0xfffffffc00ecb947 */ /* 0x004fea000383ffff */
[----:B------:R-:W-:Y:S05]  /*129d0*/  BRA `(.L_x_4609) ;  /* 0xffffff1400887947 */ /* 0x000fea000383ffff */
.L_x_4614:
[----:B-1----:R1:W2:Y:S02]  /*129e0*/  SYNCS.PHASECHK.TRANS64.TRYWAIT P3, [R199+URZ+0x22850], R6 ;  /* 0x02285006c70075a7 */ /* 0x0022a4000806017f */
[----:B--2---:R-:W-:Y:S05]  /*129f0*/  @!P3 NANOSLEEP.SYNCS 0x989680 ;  /* 0x009896800000b95d */ /* 0x004fea0003900000 */
[----:B------:R-:W2:Y:S02]  /*12a00*/  @!P3 SYNCS.PHASECHK.TRANS64 P3, [R199+URZ+0x22850], R6 ;  /* 0x02285006c700b5a7 */ /* 0x000ea4000806007f */
[----:B--2---:R-:W-:Y:S05]  /*12a10*/  @!P3 BRA `(.L_x_4614) ;  /* 0xfffffffc00f0b947 */ /* 0x004fea000383ffff */
[----:B------:R-:W-:Y:S05]  /*12a20*/  BRA `(.L_x_4613) ;  /* 0xffffff3800fc7947 */ /* 0x000fea000383ffff */
.L_x_4620:
[----:B-1----:R-:W-:-:S04]  /*12a30*/  IMAD.U32 R5, RZ, RZ, UR25 ;  /* 0x00000019ff057e24 */ /* 0x002fc8000f8e00ff */
[----:B------:R1:W2:Y:S03]  /*12a40*/  SYNCS.PHASECHK.TRANS64.TRYWAIT P1, [R5+URZ+0x22830], R6 ;  /* 0x02283006050075a7 */ /* 0x0002a6000802017f */
[----:B--2---:R-:W-:Y:S05]  /*12a50*/  @!P1 NANOSLEEP.SYNCS 0x989680 ;  /* 0x009896800000995d */ /* 0x004fea0003900000 */
[----:B------:R-:W2:Y:S02]  /*12a60*/  @!P1 SYNCS.PHASECHK.TRANS64 P1, [R5+URZ+0x22830], R6 ;  /* 0x02283006050095a7 */ /* 0x000ea4000802007f */
[----:B--2---:R-:W-:Y:S05]  /*12a70*/  @!P1 BRA `(.L_x_4620) ;  /* 0xfffffffc00ec9947 */ /* 0x004fea000383ffff */
[----:B------:R-:W-:Y:S05]  /*12a80*/  BRA `(.L_x_4619) ;  /* 0xffffff40000c7947 */ /* 0x000fea000383ffff */
.L_x_4624:
[----:B-1----:R1:W2:Y:S02]  /*12a90*/  SYNCS.PHASECHK.TRANS64.TRYWAIT P1, [R181+URZ+0x22850], R6 ;  /* 0x02285006b50075a7 */ /* 0x0022a4000802017f */
[----:B--2---:R-:W-:Y:S05]  /*12aa0*/  @!P1 NANOSLEEP.SYNCS 0x989680 ;  /* 0x009896800000995d */ /* 0x004fea0003900000 */
[----:B------:R-:W2:Y:S02]  /*12ab0*/  @!P1 SYNCS.PHASECHK.TRANS64 P1, [R181+URZ+0x22850], R6 ;  /* 0x02285006b50095a7 */ /* 0x000ea4000802007f */
[----:B--2---:R-:W-:Y:S05]  /*12ac0*/  @!P1 BRA `(.L_x_4624) ;  /* 0xfffffffc00f09947 */ /* 0x004fea000383ffff */
[----:B------:R-:W-:Y:S05]  /*12ad0*/  BRA `(.L_x_4623) ;  /* 0xffffff5c00ac7947 */ /* 0x000fea000383ffff */
.L_x_4667:
        /* <DEDUP_REMOVED lines=11> */
.L_x_4772:
[----:B------:R-:W-:Y:S05]  /*12b90*/  BSYNC B0 ;  /* 0x0000000000007941 */ /* 0x000fea0003800000 */
.L_x_4771:
[----:B------:R-:W-:Y:S05]  /*12ba0*/  BRA `(.L_x_4773) ;  /* 0xffffffb000847947 */ /* 0x000fea000383ffff */
.L_x_4669:
[----:B------:R-:W-:Y:S01]  /*12bb0*/  BSSY B0, `(.L_x_4774) ;  /* 0x0000006000007945 */ /* 0x000fe20003800000 */
[----:B------:R-:W-:-:S07]  /*12bc0*/  IMAD.MOV.U32 R15, RZ, RZ, -0x1 ;  /* 0xffffffffff0f7424 */ /* 0x000fce00078e00ff */
[----:B0123--:R-:W-:Y:S05]  /*12bd0*/  WARPSYNC.COLLECTIVE R15, `(.L_x_4775) ;  /* 0x000000000f0c7348 */ /* 0x00ffea0003c00000 */
[----:B------:R-:W-:Y:S02]  /*12be0*/  ELECT P6, UR62, PT ;  /* 0x00000000003e782f */ /* 0x000fe400038c0000 */
[----:B------:R-:W-:Y:S01]  /*12bf0*/  MOV R14, UR62 ;  /* 0x0000003e000e7c02 */ /* 0x000fe20008000f00 */
[----:B0123--:R-:W-:Y:S10]  /*12c00*/  ENDCOLLECTIVE ;  /* 0x000000000000791b */ /* 0x00fff40003800000 */
.L_x_4775:
[----:B------:R-:W-:Y:S05]  /*12c10*/  BSYNC B0 ;  /* 0x0000000000007941 */ /* 0x000fea0003800000 */
.L_x_4774:
[----:B------:R-:W-:Y:S05]  /*12c20*/  BRA `(.L_x_4776) ;  /* 0xffffffb0008c7947 */ /* 0x000fea000383ffff */
.L_x_4671:
[----:B---3--:R3:W4:Y:S02]  /*12c30*/  SYNCS.PHASECHK.TRANS64.TRYWAIT P0, [R0+URZ+0x22840], R2 ;  /* 0x02284002000075a7 */ /* 0x008724000800017f */
[----:B----4-:R-:W-:Y:S05]  /*12c40*/  @!P0 NANOSLEEP.SYNCS 0x989680 ;  /* 0x009896800000895d */ /* 0x010fea0003900000 */
[----:B------:R-:W4:Y:S02]  /*12c50*/  @!P0 SYNCS.PHASECHK.TRANS64 P0, [R0+URZ+0x22840], R2 ;  /* 0x02284002000085a7 */ /* 0x000f24000800007f */
[----:B----4-:R-:W-:Y:S05]  /*12c60*/  @!P0 BRA `(.L_x_4671) ;  /* 0xfffffffc00f08947 */ /* 0x010fea000383ffff */
[----:B------:R-:W-:Y:S05]  /*12c70*/  BRA `(.L_x_4777) ;  /* 0xffffffb000f87947 */ /* 0x000fea000383ffff */
.L_x_4675:
[----:B------:R-:W2:Y:S01]  /*12c80*/  LDL.LU R11, [R1+0x34] ;  /* 0x00003400010b7983 */ /* 0x000ea20000300800 */
[----:B------:R-:W-:Y:S02]  /*12c90*/  IMAD.MOV.U32 R13, RZ, RZ, R0 ;  /* 0x000000ffff0d7224 */ /* 0x000fe400078e0000 */
[----:B------:R-:W-:Y:S02]  /*12ca0*/  IMAD.MOV.U32 R12, RZ, RZ, RZ ;  /* 0x000000ffff0c7224 */ /* 0x000fe400078e00ff */
[----:B------:R-:W-:Y:S02]  /*12cb0*/  IMAD.MOV.U32 R15, RZ, RZ, -0x1 ;  /* 0xffffffffff0f7424 */ /* 0x000fe400078e00ff */
[----:B------:R-:W-:-:S04]  /*12cc0*/  IMAD R17, R17, 0x80, R8 ;  /* 0x0000008011117824 */ /* 0x000fc800078e0208 */
[----:B------:R-:W-:Y:S02]  /*12cd0*/  VIADD R6, R17, 0x60 ;  /* 0x0000006011067836 */ /* 0x000fe40000000000 */
[----:B--2---:R-:W-:Y:S02]  /*12ce0*/  IMAD R3, R11, R7, RZ ;  /* 0x000000070b037224 */ /* 0x004fe400078e02ff */
[----:B------:R-:W-:-:S03]  /*12cf0*/  IMAD.MOV.U32 R11, RZ, RZ, 0x181f ;  /* 0x0000181fff0b7424 */ /* 0x000fc600078e00ff */
[----:B------:R-:W-:-:S13]  /*12d00*/  ISETP.GE.AND P1, PT, R17, R3, PT ;  /* 0x000000031100720c */ /* 0x000fda0003f26270 */
[----:B-----5:R-:W-:Y:S05]  /*12d10*/  WARPSYNC.COLLECTIVE R15, `(.L_x_4778) ;  /* 0x000000000f087348 */ /* 0x020fea0003c00000 */
[----:B------:R0:W1:Y:S02]  /*12d20*/  SHFL.IDX P6, R14, R13, R12, R11 ;  /* 0x0000000c0d0e7389 */ /* 0x00006400000c000b */
[----:B01---5:R-:W-:Y:S01]  /*12d30*/  ENDCOLLECTIVE ;  /* 0x000000000000791b */ /* 0x023fe20003800000 */
.L_x_4778:
[----:B------:R-:W-:Y:S02]  /*12d40*/  IMAD.MOV.U32 R13, RZ, RZ, R2 ;  /* 0x000000ffff0d7224 */ /* 0x000fe400078e0002 */
[----:B------:R-:W-:-:S07]  /*12d50*/  IMAD.MOV.U32 R4, RZ, RZ, R14 ;  /* 0x000000ffff047224 */ /* 0x000fce00078e000e */
[----:B------:R-:W-:Y:S05]  /*12d60*/  WARPSYNC.COLLECTIVE R15, `(.L_x_4779) ;  /* 0x000000000f087348 */ /* 0x000fea0003c00000 */
[----:B------:R0:W1:Y:S02]  /*12d70*/  SHFL.IDX P6, R14, R13, R12, R11 ;  /* 0x0000000c0d0e7389 */ /* 0x00006400000c000b */
[----:B01----:R-:W-:Y:S01]  /*12d80*/  ENDCOLLECTIVE ;  /* 0x000000000000791b */ /* 0x003fe20003800000 */
.L_x_4779:
[----:B------:R-:W-:Y:S02]  /*12d90*/  IMAD.MOV.U32 R13, RZ, RZ, R0 ;  /* 0x000000ffff0d7224 */ /* 0x000fe400078e0000 */
[----:B------:R-:W-:Y:S02]  /*12da0*/  IMAD.MOV.U32 R12, RZ, RZ, 0x1 ;  /* 0x00000001ff0c7424 */ /* 0x000fe400078e00ff */
[----:B------:R-:W-:-:S07]  /*12db0*/  IMAD.MOV.U32 R5, RZ, RZ, R14 ;  /* 0x000000ffff057224 */ /* 0x000fce00078e000e */
[----:B------:R-:W-:Y:S05]  /*12dc0*/  WARPSYNC.COLLECTIVE R15, `(.L_x_4780) ;  /* 0x000000000f087348 */ /* 0x000fea0003c00000 */
[----:B------:R0:W1:Y:S02]  /*12dd0*/  SHFL.IDX P6, R14, R13, R12, R11 ;  /* 0x0000000c0d0e7389 */ /* 0x00006400000c000b */
[----:B01----:R-:W-:Y:S01]  /*12de0*/  ENDCOLLECTIVE ;  /* 0x000000000000791b */ /* 0x003fe20003800000 */
.L_x_4780:
        /* <DEDUP_REMOVED lines=10> */
[----:B0-----:R-:W-:-:S05]  /*12e90*/  VIADD R4, R17, 0x10 ;  /* 0x0000001011047836 */ /* 0x001fca0000000000 */
[----:B------:R-:W-:Y:S01]  /*12ea0*/  ISETP.GE.AND P1, PT, R4, R3, PT ;  /* 0x000000030400720c */ /* 0x000fe20003f26270 */
[----:B------:R-:W-:-:S12]  /*12eb0*/  IMAD.MOV.U32 R4, RZ, RZ, R14 ;  /* 0x000000ffff047224 */ /* 0x000fd800078e000e */
[----:B------:R-:W-:Y:S05]  /*12ec0*/  WARPSYNC.COLLECTIVE R15, `(.L_x_4781) ;  /* 0x000000000f087348 */ /* 0x000fea0003c00000 */
[----:B------:R0:W1:Y:S02]  /*12ed0*/  SHFL.IDX P6, R14, R13, R12, R11 ;  /* 0x0000000c0d0e7389 */ /* 0x00006400000c000b */
[----:B01----:R-:W-:Y:S01]  /*12ee0*/  ENDCOLLECTIVE ;  /* 0x000000000000791b */ /* 0x003fe20003800000 */
.L_x_4781:
[----:B------:R-:W-:Y:S02]  /*12ef0*/  IMAD.MOV.U32 R13, RZ, RZ, R0 ;  /* 0x000000ffff0d7224 */ /* 0x000fe400078e0000 */
[----:B------:R-:W-:Y:S02]  /*12f00*/  IMAD.MOV.U32 R12, RZ, RZ, 0x2 ;  /* 0x00000002ff0c7424 */ /* 0x000fe400078e00ff */
[----:B------:R-:W-:-:S07]  /*12f10*/  IMAD.MOV.U32 R5, RZ, RZ, R14 ;  /* 0x000000ffff057224 */ /* 0x000fce00078e000e */
[----:B------:R-:W-:Y:S05]  /*12f20*/  WARPSYNC.COLLECTIVE R15, `(.L_x_4782) ;  /* 0x000000000f087348 */ /* 0x000fea0003c00000 */
[----:B------:R0:W1:Y:S02]  /*12f30*/  SHFL.IDX P6, R14, R13, R12, R11 ;  /* 0x0000000c0d0e7389 */ /* 0x00006400000c000b */
[----:B01----:R-:W-:Y:S01]  /*12f40*/  ENDCOLLECTIVE ;  /* 0x000000000000791b */ /* 0x003fe20003800000 */
.L_x_4782:
        /* <DEDUP_REMOVED lines=16> */
.L_x_4783:
[----:B------:R-:W-:Y:S02]  /*13050*/  IMAD.MOV.U32 R13, RZ, RZ, R0 ;  /* 0x000000ffff0d7224 */ /* 0x000fe400078e0000 */
[----:B------:R-:W-:Y:S02]  /*13060*/  IMAD.MOV.U32 R12, RZ, RZ, 0x3 ;  /* 0x00000003ff0c7424 */ /* 0x000fe400078e00ff */
[----:B------:R-:W-:-:S07]  /*13070*/  IMAD.MOV.U32 R5, RZ, RZ, R14 ;  /* 0x000000ffff057224 */ /* 0x000fce00078e000e */
[----:B------:R-:W-:Y:S05]  /*13080*/  WARPSYNC.COLLECTIVE R15, `(.L_x_4784) ;  /* 0x000000000f087348 */ /* 0x000fea0003c00000 */
[----:B------:R0:W1:Y:S02]  /*13090*/  SHFL.IDX P6, R14, R13, R12, R11 ;  /* 0x0000000c0d0e7389 */ /* 0x00006400000c000b */
[----:B01----:R-:W-:Y:S01]  /*130a0*/  ENDCOLLECTIVE ;  /* 0x000000000000791b */ /* 0x003fe20003800000 */
.L_x_4784:
        /* <DEDUP_REMOVED lines=16> */
.L_x_4785:
[----:B------:R-:W-:Y:S02]  /*131b0*/  IMAD.MOV.U32 R13, RZ, RZ, R0 ;  /* 0x000000ffff0d7224 */ /* 0x000fe400078e0000 */
[----:B------:R-:W-:Y:S02]  /*131c0*/  IMAD.MOV.U32 R12, RZ, RZ, 0x4 ;  /* 0x00000004ff0c7424 */ /* 0x000fe400078e00ff */
[----:B------:R-:W-:-:S07]  /*131d0*/  IMAD.MOV.U32 R5, RZ, RZ, R14 ;  /* 0x000000ffff057224 */ /* 0x000fce00078e000e */
[----:B------:R-:W-:Y:S05]  /*131e0*/  WARPSYNC.COLLECTIVE R15, `(.L_x_4786) ;  /* 0x000000000f087348 */ /* 0x000fea0003c00000 */
[----:B------:R0:W1:Y:S02]  /*131f0*/  SHFL.IDX P6, R14, R13, R12, R11 ;  /* 0x0000000c0d0e7389 */ /* 0x00006400000c000b */
[----:B01----:R-:W-:Y:S01]  /*13200*/  ENDCOLLECTIVE ;  /* 0x000000000000791b */ /* 0x003fe20003800000 */
.L_x_4786:
        /* <DEDUP_REMOVED lines=16> */
.L_x_4787:
[----:B------:R-:W-:Y:S02]  /*13310*/  IMAD.MOV.U32 R13, RZ, RZ, R0 ;  /* 0x000000ffff0d7224 */ /* 0x000fe400078e0000 */
[----:B------:R-:W-:Y:S02]  /*13320*/  IMAD.MOV.U32 R12, RZ, RZ, 0x5 ;  /* 0x00000005ff0c7424 */ /* 0x000fe400078e00ff */
[----:B------:R-:W-:-:S07]  /*13330*/  IMAD.MOV.U32 R5, RZ, RZ, R14 ;  /* 0x000000ffff057224 */ /* 0x000fce00078e000e */
[----:B------:R-:W-:Y:S05]  /*13340*/  WARPSYNC.COLLECTIVE R15, `(.L_x_4788) ;  /* 0x000000000f087348 */ /* 0x000fea0003c00000 */
[----:B------:R0:W1:Y:S02]  /*13350*/  SHFL.IDX P6, R14, R13, R12, R11 ;  /* 0x0000000c0d0e7389 */ /* 0x00006400000c000b */
[----:B01----:R-:W-:Y:S01]  /*13360*/  ENDCOLLECTIVE ;  /* 0x000000000000791b */ /* 0x003fe20003800000 */
.L_x_4788:
        /* <DEDUP_REMOVED lines=16> */
.L_x_4789:
[----:B------:R-:W-:Y:S02]  /*13470*/  IMAD.MOV.U32 R13, RZ, RZ, R0 ;  /* 0x000000ffff0d7224 */ /* 0x000fe400078e0000 */
[----:B------:R-:W-:Y:S02]  /*13480*/  IMAD.MOV.U32 R12, RZ, RZ, 0x6 ;  /* 0x00000006ff0c7424 */ /* 0x000fe400078e00ff */
[----:B------:R-:W-:-:S07]  /*13490*/  IMAD.MOV.U32 R5, RZ, RZ, R14 ;  /* 0x000000ffff057224 */ /* 0x000fce00078e000e */
[----:B------:R-:W-:Y:S05]  /*134a0*/  WARPSYNC.COLLECTIVE R15, `(.L_x_4790) ;  /* 0x000000000f087348 */ /* 0x000fea0003c00000 */
[----:B------:R0:W1:Y:S02]  /*134b0*/  SHFL.IDX P6, R14, R13, R12, R11 ;  /* 0x0000000c0d0e7389 */ /* 0x00006400000c000b */
[----:B01----:R-:W-:Y:S01]  /*134c0*/  ENDCOLLECTIVE ;  /* 0x000000000000791b */ /* 0x003fe20003800000 */
.L_x_4790:
        /* <DEDUP_REMOVED lines=15> */
.L_x_4791:
[----:B------:R-:W-:Y:S02]  /*135c0*/  IMAD.MOV.U32 R13, RZ, RZ, R0 ;  /* 0x000000ffff0d7224 */ /* 0x000fe400078e0000 */
[----:B------:R-:W-:Y:S02]  /*135d0*/  IMAD.MOV.U32 R12, RZ, RZ, 0x7 ;  /* 0x00000007ff0c7424 */ /* 0x000fe400078e00ff */
[----:B------:R-:W-:-:S07]  /*135e0*/  IMAD.MOV.U32 R5, RZ, RZ, R14 ;  /* 0x000000ffff057224 */ /* 0x000fce00078e000e */
[----:B------:R-:W-:Y:S05]  /*135f0*/  WARPSYNC.COLLECTIVE R15, `(.L_x_4792) ;  /* 0x000000000f087348 */ /* 0x000fea0003c00000 */
[----:B------:R0:W1:Y:S02]  /*13600*/  SHFL.IDX P6, R14, R13, R12, R11 ;  /* 0x0000000c0d0e7389 */ /* 0x00006400000c000b */
[----:B01----:R-:W-:Y:S01]  /*13610*/  ENDCOLLECTIVE ;  /* 0x000000000000791b */ /* 0x003fe20003800000 */
.L_x_4792:
        /* <DEDUP_REMOVED lines=10> */
.L_x_4793:
[----:B------:R-:W-:Y:S01]  /*136c0*/  @!PT LDS RZ, [RZ] ;  /* 0x00000000fffff984 */ /* 0x000fe20000000800 */
[----:B------:R-:W-:Y:S01]  /*136d0*/  @!PT LDS RZ, [RZ] ;  /* 0x00000000fffff984 */ /* 0x000fe20000000800 */
[----:B------:R-:W-:Y:S01]  /*136e0*/  @!PT LDS RZ, [RZ] ;  /* 0x00000000fffff984 */ /* 0x000fe20000000800 */
[----:B------:R0:W-:Y:S01]  /*136f0*/  @!P1 LDGSTS.E.BYPASS.LTC128B.128 [R9+0x1b400], desc[UR40][R4.64], !P0 ;  /* 0x1b40000004099fae */ /* 0x0001e2000c101d68 */
[----:B------:R-:W-:Y:S01]  /*13700*/  IMAD.MOV.U32 R2, RZ, RZ, R14 ;  /* 0x000000ffff027224 */ /* 0x000fe200078e000e */
[----:B------:R-:W-:Y:S06]  /*13710*/  BRA `(.L_x_4794) ;  /* 0xffffffb400a07947 */ /* 0x000fec000383ffff */
.L_x_4678:
[----:B--2---:R-:W2:Y:S02]  /*13720*/  LDL R2, [R1+0x4] ;  /* 0x0000040001027983 */ /* 0x004ea40000100800 */
[----:B--2---:R2:W3:Y:S02]  /*13730*/  SYNCS.PHASECHK.TRANS64.TRYWAIT P0, [R2+URZ+0x22820], R0 ;  /* 0x02282000020075a7 */ /* 0x0044e4000800017f */
[----:B---3--:R-:W-:Y:S05]  /*13740*/  @!P0 NANOSLEEP.SYNCS 0x989680 ;  /* 0x009896800000895d */ /* 0x008fea0003900000 */
[----:B------:R-:W3:Y:S02]  /*13750*/  @!P0 SYNCS.PHASECHK.TRANS64 P0, [R2+URZ+0x22820], R0 ;  /* 0x02282000020085a7 */ /* 0x000ee4000800007f */
[----:B---3--:R-:W-:Y:S05]  /*13760*/  @!P0 BRA `(.L_x_4678) ;  /* 0xfffffffc00ec8947 */ /* 0x008fea000383ffff */
[----:B------:R-:W-:Y:S05]  /*13770*/  BRA `(.L_x_4795) ;  /* 0xffffffb800007947 */ /* 0x000fea000383ffff */
.L_x_4682:
[----:B0-----:R0:W1:Y:S02]  /*13780*/  SYNCS.PHASECHK.TRANS64.TRYWAIT P0, [R2+URZ+0x22860], R0 ;  /* 0x02286000020075a7 */ /* 0x001064000800017f */
[----:B-1----:R-:W-:Y:S05]  /*13790*/  @!P0 NANOSLEEP.SYNCS 0x989680 ;  /* 0x009896800000895d */ /* 0x002fea0003900000 */
[----:B------:R-:W1:Y:S02]  /*137a0*/  @!P0 SYNCS.PHASECHK.TRANS64 P0, [R2+URZ+0x22860], R0 ;  /* 0x02286000020085a7 */ /* 0x000e64000800007f */
[----:B-1----:R-:W-:Y:S05]  /*137b0*/  @!P0 BRA `(.L_x_4682) ;  /* 0xfffffffc00f08947 */ /* 0x002fea000383ffff */
[----:B------:R-:W-:Y:S05]  /*137c0*/  BRA `(.L_x_4796) ;  /* 0xffffffb800307947 */ /* 0x000fea000383ffff */
.L_x_4697:
[----:B-1----:R1:W2:Y:S02]  /*137d0*/  SYNCS.PHASECHK.TRANS64.TRYWAIT P0, [R3+URZ+0x22840], R2 ;  /* 0x02284002030075a7 */ /* 0x0022a4000800017f */
[----:B--2---:R-:W-:Y:S05]  /*137e0*/  @!P0 NANOSLEEP.SYNCS 0x989680 ;  /* 0x009896800000895d */ /* 0x004fea0003900000 */
[----:B------:R-:W2:Y:S02]  /*137f0*/  @!P0 SYNCS.PHASECHK.TRANS64 P0, [R3+URZ+0x22840], R2 ;  /* 0x02284002030085a7 */ /* 0x000ea4000800007f */
[----:B--2---:R-:W-:Y:S05]  /*13800*/  @!P0 BRA `(.L_x_4697) ;  /* 0xfffffffc00f08947 */ /* 0x004fea000383ffff */
[----:B------:R-:W-:Y:S05]  /*13810*/  BRA `(.L_x_4797) ;  /* 0xffffffc000547947 */ /* 0x000fea000383ffff */
.L_x_4702:
[----:B0-----:R0:W2:Y:S02]  /*13820*/  SYNCS.PHASECHK.TRANS64.TRYWAIT P0, [R3+URZ+0x22860], R2 ;  /* 0x02286002030075a7 */ /* 0x0010a4000800017f */
[----:B--2---:R-:W-:Y:S05]  /*13830*/  @!P0 NANOSLEEP.SYNCS 0x989680 ;  /* 0x009896800000895d */ /* 0x004fea0003900000 */
[----:B------:R-:W2:Y:S02]  /*13840*/  @!P0 SYNCS.PHASECHK.TRANS64 P0, [R3+URZ+0x22860], R2 ;  /* 0x02286002030085a7 */ /* 0x000ea4000800007f */
[----:B--2---:R-:W-:Y:S05]  /*13850*/  @!P0 BRA `(.L_x_4702) ;  /* 0xfffffffc00f08947 */ /* 0x004fea000383ffff */
[----:B------:R-:W-:Y:S05]  /*13860*/  BRA `(.L_x_4798) ;  /* 0xffffffc000dc7947 */ /* 0x000fea000383ffff */
.L_x_4713:
[----:B0-----:R0:W1:Y:S02]  /*13870*/  SYNCS.PHASECHK.TRANS64.TRYWAIT P0, [R4+URZ+0x22840], R2 ;  /* 0x02284002040075a7 */ /* 0x001064000800017f */
[----:B-1----:R-:W-:Y:S05]  /*13880*/  @!P0 NANOSLEEP.SYNCS 0x989680 ;  /* 0x009896800000895d */ /* 0x002fea0003900000 */
[----:B------:R-:W1:Y:S02]  /*13890*/  @!P0 SYNCS.PHASECHK.TRANS64 P0, [R4+URZ+0x22840], R2 ;  /* 0x02284002040085a7 */ /* 0x000e64000800007f */
[----:B-1----:R-:W-:Y:S05]  /*138a0*/  @!P0 BRA `(.L_x_4713) ;  /* 0xfffffffc00f08947 */ /* 0x002fea000383ffff */
[----:B------:R-:W-:Y:S05]  /*138b0*/  BRA `(.L_x_4799) ;  /* 0xffffffc800e47947 */ /* 0x000fea000383ffff */
.L_x_4718:
[----:B-1----:R1:W2:Y:S02]  /*138c0*/  SYNCS.PHASECHK.TRANS64.TRYWAIT P0, [R4+URZ+0x22860], R2 ;  /* 0x02286002040075a7 */ /* 0x0022a4000800017f */
[----:B--2---:R-:W-:Y:S05]  /*138d0*/  @!P0 NANOSLEEP.SYNCS 0x989680 ;  /* 0x009896800000895d */ /* 0x004fea0003900000 */
[----:B------:R-:W2:Y:S02]  /*138e0*/  @!P0 SYNCS.PHASECHK.TRANS64 P0, [R4+URZ+0x22860], R2 ;  /* 0x02286002040085a7 */ /* 0x000ea4000800007f */
[----:B--2---:R-:W-:Y:S05]  /*138f0*/  @!P0 BRA `(.L_x_4718) ;  /* 0xfffffffc00f08947 */ /* 0x004fea000383ffff */
[----:B------:R-:W-:Y:S05]  /*13900*/  BRA `(.L_x_4800) ;  /* 0xffffffcc00687947 */ /* 0x000fea000383ffff */
.L_x_4729:
[----:B-1----:R1:W2:Y:S02]  /*13910*/  SYNCS.PHASECHK.TRANS64.TRYWAIT P0, [R4+URZ+0x22840], R2 ;  /* 0x02284002040075a7 */ /* 0x0022a4000800017f */
[----:B--2---:R-:W-:Y:S05]  /*13920*/  @!P0 NANOSLEEP.SYNCS 0x989680 ;  /* 0x009896800000895d */ /* 0x004fea0003900000 */
[----:B------:R-:W2:Y:S02]  /*13930*/  @!P0 SYNCS.PHASECHK.TRANS64 P0, [R4+URZ+0x22840], R2 ;  /* 0x02284002040085a7 */ /* 0x000ea4000800007f */
[----:B--2---:R-:W-:Y:S05]  /*13940*/  @!P0 BRA `(.L_x_4729) ;  /* 0xfffffffc00f08947 */ /* 0x004fea000383ffff */
[----:B------:R-:W-:Y:S05]  /*13950*/  BRA `(.L_x_4801) ;  /* 0xffffffd400547947 */ /* 0x000fea000383ffff */
.L_x_4734:
[----:B0-----:R0:W2:Y:S02]  /*13960*/  SYNCS.PHASECHK.TRANS64.TRYWAIT P0, [R4+URZ+0x22860], R2 ;  /* 0x02286002040075a7 */ /* 0x0010a4000800017f */
[----:B--2---:R-:W-:Y:S05]  /*13970*/  @!P0 NANOSLEEP.SYNCS 0x989680 ;  /* 0x009896800000895d */ /* 0x004fea0003900000 */
[----:B------:R-:W2:Y:S02]  /*13980*/  @!P0 SYNCS.PHASECHK.TRANS64 P0, [R4+URZ+0x22860], R2 ;  /* 0x02286002040085a7 */ /* 0x000ea4000800007f */
[----:B--2---:R-:W-:Y:S05]  /*13990*/  @!P0 BRA `(.L_x_4734) ;  /* 0xfffffffc00f08947 */ /* 0x004fea000383ffff */
[----:B------:R-:W-:Y:S05]  /*139a0*/  BRA `(.L_x_4802) ;  /* 0xffffffd400dc7947 */ /* 0x000fea000383ffff */
.L_x_4746:
        /* <DEDUP_REMOVED lines=8> */
.L_x_4804:
[----:B------:R-:W-:Y:S05]  /*13a30*/  BSYNC B0 ;  /* 0x0000000000007941 */ /* 0x000fea0003800000 */
.L_x_4803:
        /* <DEDUP_REMOVED lines=9> */
.L_x_4805:
        /* <DEDUP_REMOVED lines=18> */
.L_x_4806:
[----:B------:R-:W-:Y:S01]  /*13bf0*/  IMAD.MOV.U32 R12, RZ, RZ, 0x2 ;  /* 0x00000002ff0c7424 */ /* 0x000fe200078e00ff */
[----:B------:R-:W-:-:S05]  /*13c00*/  SEL R7, R14, RZ, P1 ;  /* 0x000000ff0e077207 */ /* 0x000fca0000800000 */
[----:B------:R-:W-:-:S04]  /*13c10*/  IMAD.IADD R3, R2, 0x1, R7 ;  /* 0x0000000102037824 */ /* 0x000fc800078e0207 */
[----:B------:R-:W-:-:S07]  /*13c20*/  IMAD.MOV.U32 R13, RZ, RZ, R3 ;  /* 0x000000ffff0d7224 */ /* 0x000fce00078e0003 */
[----:B------:R-:W-:Y:S05]  /*13c30*/  WARPSYNC.COLLECTIVE R15, `(.L_x_4807) ;  /* 0x000000000f087348 */ /* 0x000fea0003c00000 */
[----:B------:R0:W1:Y:S02]  /*13c40*/  SHFL.UP P6, R14, R13, R12, R11 ;  /* 0x0400000c0d0e7389 */ /* 0x00006400000c000b */
[----:B01----:R-:W-:Y:S01]  /*13c50*/  ENDCOLLECTIVE ;  /* 0x000000000000791b */ /* 0x003fe20003800000 */
.L_x_4807:
[----:B------:R-:W-:Y:S01]  /*13c60*/  IMAD.MOV.U32 R12, RZ, RZ, 0x4 ;  /* 0x00000004ff0c7424 */ /* 0x000fe200078e00ff */
[----:B------:R-:W-:-:S05]  /*13c70*/  SEL R14, R14, RZ, P2 ;  /* 0x000000ff0e0e7207 */ /* 0x000fca0001000000 */
[----:B------:R-:W-:-:S04]  /*13c80*/  IMAD.IADD R3, R3, 0x1, R14 ;  /* 0x0000000103037824 */ /* 0x000fc800078e020e */
[----:B------:R-:W-:-:S07]  /*13c90*/  IMAD.MOV.U32 R13, RZ, RZ, R3 ;  /* 0x000000ffff0d7224 */ /* 0x000fce00078e0003 */
[----:B------:R-:W-:Y:S05]  /*13ca0*/  WARPSYNC.COLLECTIVE R15, `(.L_x_4808) ;  /* 0x000000000f087348 */ /* 0x000fea0003c00000 */
[----:B------:R0:W1:Y:S02]  /*13cb0*/  SHFL.UP P6, R14, R13, R12, R11 ;  /* 0x0400000c0d0e7389 */ /* 0x00006400000c000b */
[----:B01----:R-:W-:Y:S01]  /*13cc0*/  ENDCOLLECTIVE ;  /* 0x000000000000791b */ /* 0x003fe20003800000 */
.L_x_4808:
[----:B------:R-:W-:Y:S01]  /*13cd0*/  IMAD.MOV.U32 R12, RZ, RZ, 0x8 ;  /* 0x00000008ff0c7424 */ /* 0x000fe200078e00ff */
[----:B------:R-:W-:-:S05]  /*13ce0*/  SEL R14, R14, RZ, P3 ;  /* 0x000000ff0e0e7207 */ /* 0x000fca0001800000 */
[----:B------:R-:W-:-:S04]  /*13cf0*/  IMAD.IADD R3, R3, 0x1, R14 ;  /* 0x0000000103037824 */ /* 0x000fc800078e020e */
[----:B------:R-:W-:-:S07]  /*13d00*/  IMAD.MOV.U32 R13, RZ, RZ, R3 ;  /* 0x000000ffff0d7224 */ /* 0x000fce00078e0003 */
[----:B------:R-:W-:Y:S05]  /*13d10*/  WARPSYNC.COLLECTIVE R15, `(.L_x_4809) ;  /* 0x000000000f087348 */ /* 0x000fea0003c00000 */
[----:B------:R0:W1:Y:S02]  /*13d20*/  SHFL.UP P6, R14, R13, R12, R11 ;  /* 0x0400000c0d0e7389 */ /* 0x00006400000c000b */
[----:B01----:R-:W-:Y:S01]  /*13d30*/  ENDCOLLECTIVE ;  /* 0x000000000000791b */ /* 0x003fe20003800000 */
.L_x_4809:
[----:B------:R-:W-:Y:S01]  /*13d40*/  IMAD.MOV.U32 R12, RZ, RZ, 0x10 ;  /* 0x00000010ff0c7424 */ /* 0x000fe200078e00ff */
[----:B------:R-:W-:-:S05]  /*13d50*/  SEL R14, R14, RZ, P4 ;  /* 0x000000ff0e0e7207 */ /* 0x000fca0002000000 */
[----:B------:R-:W-:-:S04]  /*13d60*/  IMAD.IADD R3, R3, 0x1, R14 ;  /* 0x0000000103037824 */ /* 0x000fc800078e020e */
[----:B------:R-:W-:-:S07]  /*13d70*/  IMAD.MOV.U32 R13, RZ, RZ, R3 ;  /* 0x000000ffff0d7224 */ /* 0x000fce00078e0003 */
[----:B------:R-:W-:Y:S05]  /*13d80*/  WARPSYNC.COLLECTIVE R15, `(.L_x_4810) ;  /* 0x000000000f087348 */ /* 0x000fea0003c00000 */
[----:B------:R0:W1:Y:S02]  /*13d90*/  SHFL.UP P6, R14, R13, R12, R11 ;  /* 0x0400000c0d0e7389 */ /* 0x00006400000c000b */
[----:B01----:R-:W-:Y:S01]  /*13da0*/  ENDCOLLECTIVE ;  /* 0x000000000000791b */ /* 0x003fe20003800000 */
.L_x_4810:
        /* <DEDUP_REMOVED lines=8> */
.L_x_4811:
[----:B------:R-:W-:Y:S05]  /*13e30*/  BRA `(.L_x_4812) ;  /* 0xffffffdc004c7947 */ /* 0x000fea000383ffff */
.L_x_4751:
[----:B------:R-:W-:Y:S01]  /*13e40*/  BSSY B0, `(.L_x_4813) ;  /* 0x0000008000007945 */ /* 0x000fe20003800000 */
[----:B-----5:R-:W-:Y:S02]  /*13e50*/  IMAD.MOV.U32 R13, RZ, RZ, R2 ;  /* 0x000000ffff0d7224 */ /* 0x020fe400078e0002 */
[----:B------:R-:W-:Y:S02]  /*13e60*/  IMAD.MOV.U32 R12, RZ, RZ, 0x1 ;  /* 0x00000001ff0c7424 */ /* 0x000fe400078e00ff */
[----:B------:R-:W-:Y:S02]  /*13e70*/  IMAD.MOV.U32 R11, RZ, RZ, RZ ;  /* 0x000000ffff0b7224 */ /* 0x000fe400078e00ff */
[----:B------:R-:W-:-:S07]  /*13e80*/  IMAD.MOV.U32 R15, RZ, RZ, -0x1 ;  /* 0xffffffffff0f7424 */ /* 0x000fce00078e00ff */
[----:B012---:R-:W-:Y:S05]  /*13e90*/  WARPSYNC.COLLECTIVE R15, `(.L_x_4814) ;  /* 0x000000000f087348 */ /* 0x007fea0003c00000 */
[----:B------:R3:W4:Y:S02]  /*13ea0*/  SHFL.UP P6, R14, R13, R12, R11 ;  /* 0x0400000c0d0e7389 */ /* 0x00072400000c000b */
[----:B01234-:R-:W-:Y:S01]  /*13eb0*/  ENDCOLLECTIVE ;  /* 0x000000000000791b */ /* 0x01ffe20003800000 */
.L_x_4814:
[----:B------:R-:W-:Y:S05]  /*13ec0*/  BSYNC B0 ;  /* 0x0000000000007941 */ /* 0x000fea0003800000 */
.L_x_4813:
        /* <DEDUP_REMOVED lines=8> */
.L_x_4815:
[----:B------:R-:W-:Y:S01]  /*13f50*/  IMAD.MOV.U32 R12, RZ, RZ, 0x4 ;  /* 0x00000004ff0c7424 */ /* 0x000fe200078e00ff */
[----:B------:R-:W-:-:S05]  /*13f60*/  SEL R4, R14, RZ, P2 ;  /* 0x000000ff0e047207 */ /* 0x000fca0001000000 */
[----:B------:R-:W-:-:S04]  /*13f70*/  IMAD.IADD R4, R13, 0x1, R4 ;  /* 0x000000010d047824 */ /* 0x000fc800078e0204 */
[----:B------:R-:W-:-:S07]  /*13f80*/  IMAD.MOV.U32 R13, RZ, RZ, R4 ;  /* 0x000000ffff0d7224 */ /* 0x000fce00078e0004 */
[----:B------:R-:W-:Y:S05]  /*13f90*/  WARPSYNC.COLLECTIVE R15, `(.L_x_4816) ;  /* 0x000000000f087348 */ /* 0x000fea0003c00000 */
[----:B------:R0:W1:Y:S02]  /*13fa0*/  SHFL.UP P6, R14, R13, R12, R11 ;  /* 0x0400000c0d0e7389 */ /* 0x00006400000c000b */
[----:B01----:R-:W-:Y:S01]  /*13fb0*/  ENDCOLLECTIVE ;  /* 0x000000000000791b */ /* 0x003fe20003800000 */
.L_x_4816:
[----:B------:R-:W-:Y:S01]  /*13fc0*/  IMAD.MOV.U32 R12, RZ, RZ, 0x8 ;  /* 0x00000008ff0c7424 */ /* 0x000fe200078e00ff */
[----:B------:R-:W-:-:S05]  /*13fd0*/  SEL R3, R14, RZ, P3 ;  /* 0x000000ff0e037207 */ /* 0x000fca0001800000 */
[----:B------:R-:W-:-:S04]  /*13fe0*/  IMAD.IADD R6, R4, 0x1, R3 ;  /* 0x0000000104067824 */ /* 0x000fc800078e0203 */
[----:B------:R-:W-:-:S07]  /*13ff0*/  IMAD.MOV.U32 R13, RZ, RZ, R6 ;  /* 0x000000ffff0d7224 */ /* 0x000fce00078e0006 */
[----:B------:R-:W-:Y:S05]  /*14000*/  WARPSYNC.COLLECTIVE R15, `(.L_x_4817) ;  /* 0x000000000f087348 */ /* 0x000fea0003c00000 */
[----:B------:R0:W1:Y:S02]  /*14010*/  SHFL.UP P6, R14, R13, R12, R11 ;  /* 0x0400000c0d0e7389 */ /* 0x00006400000c000b */
[----:B01----:R-:W-:Y:S01]  /*14020*/  ENDCOLLECTIVE ;  /* 0x000000000000791b */ /* 0x003fe20003800000 */
.L_x_4817:
[----:B------:R-:W-:Y:S01]  /*14030*/  IMAD.MOV.U32 R12, RZ, RZ, 0x10 ;  /* 0x00000010ff0c7424 */ /* 0x000fe200078e00ff */
[----:B------:R-:W-:-:S05]  /*14040*/  SEL R7, R14, RZ, P4 ;  /* 0x000000ff0e077207 */ /* 0x000fca0002000000 */
[----:B------:R-:W-:-:S04]  /*14050*/  IMAD.IADD R7, R6, 0x1, R7 ;  /* 0x0000000106077824 */ /* 0x000fc800078e0207 */
[----:B------:R-:W-:-:S07]  /*14060*/  IMAD.MOV.U32 R13, RZ, RZ, R7 ;  /* 0x000000ffff0d7224 */ /* 0x000fce00078e0007 */
[----:B------:R-:W-:Y:S05]  /*14070*/  WARPSYNC.COLLECTIVE R15, `(.L_x_4818) ;  /* 0x000000000f087348 */ /* 0x000fea0003c00000 */
[----:B------:R0:W1:Y:S02]  /*14080*/  SHFL.UP P6, R14, R13, R12, R11 ;  /* 0x0400000c0d0e7389 */ /* 0x00006400000c000b */
[----:B01----:R-:W-:Y:S01]  /*14090*/  ENDCOLLECTIVE ;  /* 0x000000000000791b */ /* 0x003fe20003800000 */
.L_x_4818:
        /* <DEDUP_REMOVED lines=8> */
.L_x_4819:
[----:B------:R-:W-:Y:S05]  /*14120*/  BRA `(.L_x_4820) ;  /* 0xffffffdc002c7947 */ /* 0x000fea000383ffff */
.L_x_4753:
[----:B------:R-:W-:Y:S01]  /*14130*/  BSSY B0, `(.L_x_4821) ;  /* 0x0000006000007945 */ /* 0x000fe20003800000 */
[----:B------:R-:W-:Y:S01]  /*14140*/  PLOP3.LUT P6, PT, P6, PT, PT, 0x8, 0x0 ;  /* 0x000000000000781c */ /* 0x000fe200037ce170 */
[----:B------:R-:W-:-:S12]  /*14150*/  IMAD.MOV.U32 R15, RZ, RZ, -0x1 ;  /* 0xffffffffff0f7424 */ /* 0x000fd800078e00ff */
[----:B01---5:R-:W-:Y:S05]  /*14160*/  WARPSYNC.COLLECTIVE R15, `(.L_x_4822) ;  /* 0x000000000f087348 */ /* 0x023fea0003c00000 */
[----:B------:R-:W-:Y:S01]  /*14170*/  VOTE.ANY R14, PT, P6 ;  /* 0x00000000000e7806 */ /* 0x000fe200030e0100 */
[----:B01---5:R-:W-:Y:S06]  /*14180*/  ENDCOLLECTIVE ;  /* 0x000000000000791b */ /* 0x023fec0003800000 */
.L_x_4822:
[----:B------:R-:W-:Y:S05]  /*14190*/  BSYNC B0 ;  /* 0x0000000000007941 */ /* 0x000fea0003800000 */
.L_x_4821:
        /* <DEDUP_REMOVED lines=9> */
.L_x_4823:
[----:B------:R-:W-:Y:S01]  /*14230*/  IMAD.MOV.U32 R17, RZ, RZ, R14 ;  /* 0x000000ffff117224 */ /* 0x000fe200078e000e */
[----:B------:R-:W-:Y:S06]  /*14240*/  BRA `(.L_x_4824) ;  /* 0xffffffdc001c7947 */ /* 0x000fec000383ffff */
.L_x_4755:
[----:B------:R-:W-:Y:S01]  /*14250*/  BSSY B0, `(.L_x_4825) ;  /* 0x0000007000007945 */ /* 0x000fe20003800000 */
[----:B------:R-:W-:Y:S02]  /*14260*/  IMAD.MOV.U32 R13, RZ, RZ, R3 ;  /* 0x000000ffff0d7224 */ /* 0x000fe400078e0003 */
[----:B------:R-:W-:Y:S02]  /*14270*/  IMAD.MOV.U32 R11, RZ, RZ, 0x1f ;  /* 0x0000001fff0b7424 */ /* 0x000fe400078e00ff */
[----:B------:R-:W-:-:S07]  /*14280*/  IMAD.MOV.U32 R15, RZ, RZ, -0x1 ;  /* 0xffffffffff0f7424 */ /* 0x000fce00078e00ff */
[----:B0123-5:R-:W-:Y:S05]  /*14290*/  WARPSYNC.COLLECTIVE R15, `(.L_x_4826) ;  /* 0x000000000f087348 */ /* 0x02ffea0003c00000 */
[----:B------:R4:W0:Y:S02]  /*142a0*/  SHFL.IDX P6, R14, R13, R12, R11 ;  /* 0x0000000c0d0e7389 */ /* 0x00082400000c000b */
[----:B012345:R-:W-:Y:S01]  /*142b0*/  ENDCOLLECTIVE ;  /* 0x000000000000791b */ /* 0x03ffe20003800000 */
.L_x_4826:
[----:B------:R-:W-:Y:S05]  /*142c0*/  BSYNC B0 ;  /* 0x0000000000007941 */ /* 0x000fea0003800000 */
.L_x_4825:
[----:B------:R-:W-:Y:S01]  /*142d0*/  IMAD.MOV.U32 R5, RZ, RZ, R14 ;  /* 0x000000ffff057224 */ /* 0x000fe200078e000e */
[----:B------:R-:W-:Y:S06]  /*142e0*/  BRA `(.L_x_4754) ;  /* 0xffffffdc00107947 */ /* 0x000fec000383ffff */
.L_x_4759:
[----:B-1----:R1:W2:Y:S02]  /*142f0*/  SYNCS.PHASECHK.TRANS64.TRYWAIT P0, [R0+URZ+0x22820], R3 ;  /* 0x02282003000075a7 */ /* 0x0022a4000800017f */
[----:B--2---:R-:W-:Y:S05]  /*14300*/  @!P0 NANOSLEEP.SYNCS 0x989680 ;  /* 0x009896800000895d */ /* 0x004fea0003900000 */
[----:B------:R-:W2:Y:S02]  /*14310*/  @!P0 SYNCS.PHASECHK.TRANS64 P0, [R0+URZ+0x22820], R3 ;  /* 0x02282003000085a7 */ /* 0x000ea4000800007f */
[----:B--2---:R-:W-:Y:S05]  /*14320*/  @!P0 BRA `(.L_x_4759) ;  /* 0xfffffffc00f08947 */ /* 0x004fea000383ffff */
[----:B------:R-:W-:Y:S05]  /*14330*/  BRA `(.L_x_4827) ;  /* 0xffffffe000907947 */ /* 0x000fea000383ffff */
.L_x_4760:
        /* <DEDUP_REMOVED lines=11> */
.L_x_4829:
[----:B------:R-:W-:Y:S05]  /*143f0*/  BSYNC B0 ;  /* 0x0000000000007941 */ /* 0x000fea0003800000 */
.L_x_4828:
[----:B------:R-:W-:Y:S05]  /*14400*/  BRA `(.L_x_4830) ;  /* 0xffffffe000787947 */ /* 0x000fea000383ffff */
.L_x_4763:
[----:B------:R-:W-:Y:S01]  /*14410*/  BSSY B1, `(.L_x_4831) ;  /* 0x0000006000017945 */ /* 0x000fe20003800000 */
[----:B------:R-:W-:-:S07]  /*14420*/  IMAD.MOV.U32 R15, RZ, RZ, -0x1 ;  /* 0xffffffffff0f7424 */ /* 0x000fce00078e00ff */
[----:B012--5:R-:W-:Y:S05]  /*14430*/  WARPSYNC.COLLECTIVE R15, `(.L_x_4832) ;  /* 0x000000000f0c7348 */ /* 0x027fea0003c00000 */
[----:B------:R-:W-:Y:S02]  /*14440*/  ELECT P6, UR62, PT ;  /* 0x00000000003e782f */ /* 0x000fe400038c0000 */
[----:B------:R-:W-:Y:S01]  /*14450*/  MOV R14, UR62 ;  /* 0x0000003e000e7c02 */ /* 0x000fe20008000f00 */
[----:B012--5:R-:W-:Y:S10]  /*14460*/  ENDCOLLECTIVE ;  /* 0x000000000000791b */ /* 0x027ff40003800000 */
.L_x_4832:
[----:B------:R-:W-:Y:S05]  /*14470*/  BSYNC B1 ;  /* 0x0000000000017941 */ /* 0x000fea0003800000 */
.L_x_4831:
[----:B------:R-:W-:Y:S05]  /*14480*/  BRA `(.L_x_4833) ;  /* 0xffffffe000707947 */ /* 0x000fea000383ffff */
.L_x_4765:
[----:B-1----:R1:W2:Y:S02]  /*14490*/  SYNCS.PHASECHK.TRANS64.TRYWAIT P0, [R6+URZ], R5 ;  /* 0x00000005060075a7 */ /* 0x0022a4000800017f */
[----:B--2---:R-:W-:Y:S05]  /*144a0*/  @!P0 NANOSLEEP.SYNCS 0x989680 ;  /* 0x009896800000895d */ /* 0x004fea0003900000 */
[----:B------:R-:W2:Y:S02]  /*144b0*/  @!P0 SYNCS.PHASECHK.TRANS64 P0, [R6+URZ], R5 ;  /* 0x00000005060085a7 */ /* 0x000ea4000800007f */
[----:B--2---:R-:W-:Y:S05]  /*144c0*/  @!P0 BRA `(.L_x_4765) ;  /* 0xfffffffc00f08947 */ /* 0x004fea000383ffff */
[----:B------:R-:W-:Y:S05]  /*144d0*/  BRA `(.L_x_4834) ;  /* 0xffffffe000ac7947 */ /* 0x000fea000383ffff */
.L_x_4766:
[----:B--2---:R2:W3:Y:S02]  /*144e0*/  SYNCS.PHASECHK.TRANS64.TRYWAIT P0, [R7+URZ], R2 ;  /* 0x00000002070075a7 */ /* 0x0044e4000800017f */
[----:B---3--:R-:W-:Y:S05]  /*144f0*/  @!P0 NANOSLEEP.SYNCS 0x989680 ;  /* 0x009896800000895d */ /* 0x008fea0003900000 */
[----:B------:R-:W3:Y:S02]  /*14500*/  @!P0 SYNCS.PHASECHK.TRANS64 P0, [R7+URZ], R2 ;  /* 0x00000002070085a7 */ /* 0x000ee4000800007f */
[----:B---3--:R-:W-:Y:S05]  /*14510*/  @!P0 BRA `(.L_x_4766) ;  /* 0xfffffffc00f08947 */ /* 0x008fea000383ffff */
[----:B------:R-:W-:Y:S05]  /*14520*/  BRA `(.L_x_4835) ;  /* 0xffffffe000a07947 */ /* 0x000fea000383ffff */
.L_x_4768:
[----:B---3--:R3:W4:Y:S02]  /*14530*/  SYNCS.PHASECHK.TRANS64.TRYWAIT P0, [R4+URZ], R5 ;  /* 0x00000005040075a7 */ /* 0x008724000800017f */
[----:B----4-:R-:W-:Y:S05]  /*14540*/  @!P0 NANOSLEEP.SYNCS 0x989680 ;  /* 0x009896800000895d */ /* 0x010fea0003900000 */
[----:B------:R-:W4:Y:S02]  /*14550*/  @!P0 SYNCS.PHASECHK.TRANS64 P0, [R4+URZ], R5 ;  /* 0x00000005040085a7 */ /* 0x000f24000800007f */
[----:B----4-:R-:W-:Y:S05]  /*14560*/  @!P0 BRA `(.L_x_4768) ;  /* 0xfffffffc00f08947 */ /* 0x010fea000383ffff */
[----:B------:R-:W-:Y:S05]  /*14570*/  BRA `(.L_x_4836) ;  /* 0xffffffe000a87947 */ /* 0x000fea000383ffff */
.L_x_4837:
        /* <DEDUP_REMOVED lines=16> */
.L_x_6047:


//--------------------- .text._ZN7cutlass13device_kernelIN5flash11enable_sm90INS1_16FlashAttnFwdSm90INS1_25CollectiveMainloopFwdSm90ILi2EN4cute5tupleIJNS5_1CILi1EEES8_S8_EEENS6_IJNS7_ILi128EEENS7_ILi96EEENS7_ILi64EEEEEELi256ENS_6half_tEfNS_4arch4Sm90ELb1ELb0ELb1ELb1ELb0ELb1ELb0ELb1ELb0ELb1ELb0ELb0EEENS1_21CollectiveEpilogueFwdINS6_IJSA_NS7_ILi256EEESB_EEES9_SE_SG_Li256ELb1ELb1ELb0ELb0EEENS1_36VarlenDynamicPersistentTileSchedulerILi128ELi96ELi256ELi128ELb0ELb1ELb1ELb1ELb1ELb1EEEEEEEEEvNT_6ParamsE --------------------------
	.section	.text._ZN7cutlass13device_kernelIN5flash11enable_sm90INS1_16FlashAttnFwdSm90INS1_25CollectiveMainloopFwdSm90ILi2EN4cute5tupleIJNS5_1CILi1EEES8_S8_EEENS6_IJNS7_ILi128EEENS7_ILi96EEENS7_ILi64EEEEEELi256ENS_6half_tEfNS_4arch4Sm90ELb1ELb0ELb1ELb1ELb0ELb1ELb0ELb1ELb0ELb1ELb0ELb0EEENS1_21CollectiveEpilogueFwdINS6_IJSA_NS7_ILi256EEESB_EEES9_SE_SG_Li256ELb1ELb1ELb0ELb0EEENS1_36VarlenDynamicPersistentTileSchedulerILi128ELi96ELi256ELi128ELb0ELb1ELb1ELb1ELb1ELb1EEEEEEEEEvNT_6ParamsE,"ax",@progbits
	.align	128
.text._ZN7cutlass13device_kernelIN5flash11enable_sm90INS1_16FlashAttnFwdSm90INS1_25CollectiveMainloopFwdSm90ILi2EN4cute5tupleIJNS5_1CILi1EEES8_S8_EEENS6_IJNS7_ILi128EEENS7_ILi96EEENS7_ILi64EEEEEELi256ENS_6half_tEfNS_4arch4Sm90ELb1ELb0ELb1ELb1ELb0ELb1ELb0ELb1ELb0ELb1ELb0ELb0EEENS1_21CollectiveEpilogueFwdINS6_IJSA_NS7_ILi256EEESB_EEES9_SE_SG_Li256ELb1ELb1ELb0ELb0EEENS1_36VarlenDynamicPersistentTileSchedulerILi128ELi96ELi256ELi128ELb0ELb1ELb1ELb1ELb1ELb1EEEEEEEEEvNT_6ParamsE:
        .type           _ZN7cutlass13device_kernelIN5flash11enable_sm90INS1_16FlashAttnFwdSm90INS1_25CollectiveMainloopFwdSm90ILi2EN4cute5tupleIJNS5_1CILi1EEES8_S8_EEENS6_IJNS7_ILi128EEENS7_ILi96EEENS7_ILi64EEEEEELi256ENS_6half_tEfNS_4arch4Sm90ELb1ELb0ELb1ELb1ELb0ELb1ELb0ELb1ELb0ELb1ELb0ELb0EEENS1_21CollectiveEpilogueFwdINS6_IJSA_NS7_ILi256EEESB_EEES9_SE_SG_Li256ELb1ELb1ELb0ELb0EEENS1_36VarlenDynamicPersistentTileSchedulerILi128ELi96ELi256ELi128ELb0ELb1ELb1ELb1ELb1ELb1EEEEEEEEEvNT_6ParamsE,@function
        .size           _ZN7cutlass13device_kernelIN5flash11enable_sm90INS1_16FlashAttnFwdSm90INS1_25CollectiveMainloopFwdSm90ILi2EN4cute5tupleIJNS5_1CILi1EEES8_S8_EEENS6_IJNS7_ILi128EEENS7_ILi96EEENS7_ILi64EEEEEELi256ENS_6half_tEfNS_4arch4Sm90ELb1ELb0ELb1ELb1ELb0ELb1ELb0ELb1ELb0ELb1ELb0ELb0EEENS1_21CollectiveEpilogueFwdINS6_IJSA_NS7_ILi256EEESB_EEES9_SE_SG_Li256ELb1ELb1ELb0ELb0EEENS1_36VarlenDynamicPersistentTileSchedulerILi128ELi96ELi256ELi128ELb0ELb1ELb1ELb1ELb1ELb1EEEEEEEEEvNT_6ParamsE,(.L_x_6048 - _ZN7cutlass13device_kernelIN5flash11enable_sm90INS1_16FlashAttnFwdSm90INS1_25CollectiveMainloopFwdSm90ILi2EN4cute5tupleIJNS5_1CILi1EEES8_S8_EEENS6_IJNS7_ILi128EEENS7_ILi96EEENS7_ILi64EEEEEELi256ENS_6half_tEfNS_4arch4Sm90ELb1ELb0ELb1ELb1ELb0ELb1ELb0ELb1ELb0ELb1ELb0ELb0EEENS1_21CollectiveEpilogueFwdINS6_IJSA_NS7_ILi256EEESB_EEES9_SE_SG_Li256ELb1ELb1ELb0ELb0EEENS1_36VarlenDynamicPersistentTileSchedulerILi128ELi96ELi256ELi128ELb0ELb1ELb1ELb1ELb1ELb1EEEEEEEEEvNT_6ParamsE)
        .other          _ZN7cutlass13device_kernelIN5flash11enable_sm90INS1_16FlashAttnFwdSm90INS1_25CollectiveMainloopFwdSm90ILi2EN4cute5tupleIJNS5_1CILi1EEES8_S8_EEENS6_IJNS7_ILi128EEENS7_ILi96EEENS7_ILi64EEEEEELi256ENS_6half_tEfNS_4arch4Sm90ELb1ELb0ELb1ELb1ELb0ELb1ELb0ELb1ELb0ELb1ELb0ELb0EEENS1_21CollectiveEpilogueFwdINS6_IJSA_NS7_ILi256EEESB_EEES9_SE_SG_Li256ELb1ELb1ELb0ELb0EEENS1_36VarlenDynamicPersistentTileSchedulerILi128ELi96ELi256ELi128ELb0ELb1ELb1ELb1ELb1ELb1EEEEEEEEEvNT_6ParamsE,@"STO_CUDA_ENTRY STV_DEFAULT"
_ZN7cutlass13device_kernelIN5flash11enable_sm90INS1_16FlashAttnFwdSm90INS1_25CollectiveMainloopFwdSm90ILi2EN4cute5tupleIJNS5_1CILi1EEES8_S8_EEENS6_IJNS7_ILi128EEENS7_ILi96EEENS7_ILi64EEEEEELi256ENS_6half_tEfNS_4arch4Sm90ELb1ELb0ELb1ELb1ELb0ELb1ELb0ELb1ELb0ELb1ELb0ELb0EEENS1_21CollectiveEpilogueFwdINS6_IJSA_NS7_ILi256EEESB_EEES9_SE_SG_Li256ELb1ELb1ELb0ELb0EEENS1_36VarlenDynamicPersistentTileSchedulerILi128ELi96ELi256ELi128ELb0ELb1ELb1ELb1ELb1ELb1EEEEEEEEEvNT_6ParamsE:
        /* <DEDUP_REMOVED lines=23> */
.L_x_4839:
[----:B------:R-:W-:Y:S05]  /*0170*/  BSYNC B0 ;  /* 0x0000000000007941 */ /* 0x000fea0003800000 */
.L_x_4838:
        /* <DEDUP_REMOVED lines=40> */
.L_x_4840:
        /* <DEDUP_REMOVED lines=22> */
.L_x_4841:
        /* <DEDUP_REMOVED lines=18> */
.L_x_4842:
        /* <DEDUP_REMOVED lines=22> */
.L_x_4843:
        /* <DEDUP_REMOVED lines=22> */
.L_x_4844:
        /* <DEDUP_REMOVED lines=9> */
.L_x_4847:
[----:B------:R-:W-:-:S08]  /*09d0*/  NOP ;  /* 0x0000000000007918 */ /* 0x000fd00000000000 */
[----:B------:R-:W0:Y:S02]  /*09e0*/  USETMAXREG.TRY_ALLOC.CTAPOOL UP0, 0xf0 ;  /* 0x000000f0000079c8 */ /* 0x000e240008000600 */
[----:B0-----:R-:W-:-:S13]  /*09f0*/  PLOP3.LUT P0, PT, PT, PT, UP0, 0x80, 0x0 ;  /* 0x000000000000781c */ /* 0x001fda0003f0f008 */
[----:B------:R-:W-:Y:S05]  /*0a00*/  @!P0 BRA `(.L_x_4847) ;  /* 0xfffffffc00f08947 */ /* 0x000fea000383ffff */
[----:B------:R-:W3:Y:S01]  /*0a10*/  LDL.LU R0, [R1+0x8] ;  /* 0x0000080001007983 */ /* 0x000ee20000300800 */
        /* <DEDUP_REMOVED lines=15> */
[----:B------:R4:W-:Y:S10]  /*0b10*/  STL [R1+0x8], R0 ;  /* 0x0000080001007387 */ /* 0x0009f40000100800 */
[----:B----4-:R-:W-:Y:S05]  /*0b20*/  @P0 BRA `(.L_x_4848) ;  /* 0x000001a800a40947 */ /* 0x010fea0003800000 */
[----:B------:R-:W2:Y:S01]  /*0b30*/  LDL.LU R12, [R1+0x58] ;  /* 0x00005800010c7983 */ /* 0x000ea20000300800 */
[----:B------:R-:W-:Y:S01]  /*0b40*/  VIADD R11, R4, 0xffffff80 ;  /* 0xffffff80040b7836 */ /* 0x000fe20000000000 */
[----:B------:R-:W-:Y:S01]  /*0b50*/  MOV R19, RZ ;  /* 0x000000ff00137202 */ /* 0x000fe20000000f00 */
[----:B------:R-:W-:Y:S02]  /*0b60*/  IMAD.MOV.U32 R231, RZ, RZ, RZ ;  /* 0x000000ffffe77224 */ /* 0x000fe400078e00ff */
[----:B------:R-:W-:Y:S01]  /*0b70*/  IMAD.MOV.U32 R202, RZ, RZ, RZ ;  /* 0x000000ffffca7224 */ /* 0x000fe200078e00ff */
[----:B------:R-:W-:Y:S01]  /*0b80*/  SHF.R.S32.HI R0, RZ, 0x1f, R11 ;  /* 0x0000001fff007819 */ /* 0x000fe2000001140b */
[----:B------:R-:W-:-:S03]  /*0b90*/  IMAD.MOV.U32 R23, RZ, RZ, RZ ;  /* 0x000000ffff177224 */ /* 0x000fc600078e00ff */
[CC--:B------:R-:W-:Y:S02]  /*0ba0*/  LEA.HI R2, R0.reuse, R11.reuse, RZ, 0x7 ;  /* 0x0000000b00027211 */ /* 0x0c0fe400078f38ff */
[-C--:B------:R-:W-:Y:S02]  /*0bb0*/  LEA.HI R210, R0, R11.reuse, RZ, 0x5 ;  /* 0x0000000b00d27211 */ /* 0x080fe400078f28ff */
[----:B------:R-:W-:Y:S02]  /*0bc0*/  LOP3.LUT R3, R2, 0xffffff80, RZ, 0xc0, !PT ;  /* 0xffffff8002037812 */ /* 0x000fe400078ec0ff */
[----:B------:R-:W-:Y:S02]  /*0bd0*/  LEA.HI R234, R0, R11, RZ, 0x3 ;  /* 0x0000000b00ea7211 */ /* 0x000fe400078f18ff */
[----:B------:R-:W-:Y:S01]  /*0be0*/  SHF.R.S32.HI R210, RZ, 0x5, R210 ;  /* 0x00000005ffd27819 */ /* 0x000fe200000114d2 */
[----:B------:R-:W-:Y:S01]  /*0bf0*/  IMAD.IADD R10, R11, 0x1, -R3 ;  /* 0x000000010b0a7824 */ /* 0x000fe200078e0a03 */
[----:B------:R-:W-:-:S02]  /*0c00*/  LOP3.LUT R223, R234, 0xfffffff8, RZ, 0xc0, !PT ;  /* 0xfffffff8eadf7812 */ /* 0x000fc400078ec0ff */
[----:B------:R-:W-:Y:S02]  /*0c10*/  SHF.R.S32.HI R13, RZ, 0x7, R2 ;  /* 0x00000007ff0d7819 */ /* 0x000fe40000011402 */
[----:B------:R-:W-:Y:S01]  /*0c20*/  SHF.R.S32.HI R5, RZ, 0x1f, R10 ;  /* 0x0000001fff057819 */ /* 0x000fe2000001140a */
[----:B------:R-:W-:Y:S01]  /*0c30*/  IMAD.IADD R223, R11, 0x1, -R223 ;  /* 0x000000010bdf7824 */ /* 0x000fe200078e0adf */
[----:B------:R-:W-:Y:S02]  /*0c40*/  LEA.HI R2, R2, R13, RZ, 0x1 ;  /* 0x0000000d02027211 */ /* 0x000fe400078f08ff */
[-C--:B------:R-:W-:Y:S01]  /*0c50*/  LEA.HI R7, R5, R10.reuse, RZ, 0x2 ;  /* 0x0000000a05077211 */ /* 0x080fe200078f10ff */
[----:B------:R-:W-:Y:S01]  /*0c60*/  IMAD.SHL.U32 R205, R223, 0x8, RZ ;  /* 0x00000008dfcd7824 */ /* 0x000fe200078e00ff */
[----:B------:R-:W-:Y:S02]  /*0c70*/  LEA.HI R8, R5, R10, RZ, 0x5 ;  /* 0x0000000a05087211 */ /* 0x000fe400078f28ff */
[--C-:B------:R-:W-:Y:S01]  /*0c80*/  SHF.R.S32.HI R4, RZ, 0x2, R7.reuse ;  /* 0x00000002ff047819 */ /* 0x100fe20000011407 */
[C---:B------:R-:W-:Y:S01]  /*0c90*/  VIADD R218, R205.reuse, 0xc0 ;  /* 0x000000c0cdda7836 */ /* 0x040fe20000000000 */
[----:B------:R-:W-:Y:S01]  /*0ca0*/  SHF.R.S32.HI R3, RZ, 0x1f, R7 ;  /* 0x0000001fff037819 */ /* 0x000fe20000011407 */
[C---:B------:R-:W-:Y:S01]  /*0cb0*/  VIADD R217, R205.reuse, 0x40 ;  /* 0x00000040cdd97836 */ /* 0x040fe20000000000 */
[----:B------:R-:W-:Y:S01]  /*0cc0*/  SHF.R.S32.HI R8, RZ, 0x5, R8 ;  /* 0x00000005ff087819 */ /* 0x000fe20000011408 */
[----:B------:R-:W-:Y:S01]  /*0cd0*/  VIADD R216, R205, 0x80 ;  /* 0x00000080cdd87836 */ /* 0x000fe20000000000 */
[----:B------:R-:W-:-:S02]  /*0ce0*/  LEA.HI R6, R3, R4, RZ, 0x3 ;  /* 0x0000000403067211 */ /* 0x000fc400078f18ff */
[-C--:B------:R-:W-:Y:S02]  /*0cf0*/  LEA.HI R3, R0, R11.reuse, RZ, 0x4 ;  /* 0x0000000b00037211 */ /* 0x080fe400078f20ff */
[----:B------:R-:W-:Y:S02]  /*0d00*/  LOP3.LUT R9, R6, 0xfffffff8, RZ, 0xc0, !PT ;  /* 0xfffffff806097812 */ /* 0x000fe400078ec0ff */
[----:B------:R-:W-:Y:S02]  /*0d10*/  SHF.R.S32.HI R6, RZ, 0x4, R3 ;  /* 0x00000004ff067819 */ /* 0x000fe40000011403 */
[----:B------:R-:W-:Y:S01]  /*0d20*/  LEA.HI R0, R0, R11, RZ, 0x2 ;  /* 0x0000000b00007211 */ /* 0x000fe200078f10ff */
[----:B------:R-:W-:Y:S01]  /*0d30*/  IMAD.IADD R9, R4, 0x1, -R9 ;  /* 0x0000000104097824 */ /* 0x000fe200078e0a09 */
[C---:B------:R-:W-:Y:S02]  /*0d40*/  LOP3.LUT R4, R3.reuse, 0x3fffff0, RZ, 0xc0, !PT ;  /* 0x03fffff003047812 */ /* 0x040fe400078ec0ff */
[----:B------:R-:W-:Y:S01]  /*0d50*/  LEA.HI R3, R3, R6, RZ, 0x1 ;  /* 0x0000000603037211 */ /* 0x000fe200078f08ff */
[----:B------:R-:W-:Y:S01]  /*0d60*/  IMAD R9, R8, 0x10, R9 ;  /* 0x0000001008097824 */ /* 0x000fe200078e0209 */
[----:B------:R-:W-:-:S02]  /*0d70*/  SHF.R.S32.HI R22, RZ, 0x2, R0 ;  /* 0x00000002ff167819 */ /* 0x000fc40000011400 */
[----:B------:R-:W-:Y:S01]  /*0d80*/  LOP3.LUT R5, R3, 0x1ffffffe, RZ, 0xc0, !PT ;  /* 0x1ffffffe03057812 */ /* 0x000fe200078ec0ff */
[C---:B------:R-:W-:Y:S01]  /*0d90*/  IMAD.IADD R3, R11.reuse, 0x1, -R4 ;  /* 0x000000010b037824 */ /* 0x040fe200078e0a04 */
[----:B------:R-:W-:Y:S01]  /*0da0*/  LOP3.LUT R236, R0, 0xfffffffc, RZ, 0xc0, !PT ;  /* 0xfffffffc00ec7812 */ /* 0x000fe200078ec0ff */
[----:B------:R-:W-:Y:S01]  /*0db0*/  VIADD R230, R22, 0x40 ;  /* 0x0000004016e67836 */ /* 0x000fe20000000000 */
[----:B------:R-:W-:Y:S01]  /*0dc0*/  LOP3.LUT R2, R2, 0x3fffffe, RZ, 0xc0, !PT ;  /* 0x03fffffe02027812 */ /* 0x000fe200078ec0ff */
[----:B------:R-:W-:Y:S01]  /*0dd0*/  IMAD.IADD R5, R6, 0x1, -R5 ;  /* 0x0000000106057824 */ /* 0x000fe200078e0a05 */
[----:B------:R-:W-:Y:S01]  /*0de0*/  LEA R4, R210, R3, 0x4 ;  /* 0x00000003d2047211 */ /* 0x000fe200078e20ff */
[----:B------:R-:W-:Y:S01]  /*0df0*/  IMAD.IADD R236, R11, 0x1, -R236 ;  /* 0x000000010bec7824 */ /* 0x000fe200078e0aec */
[----:B------:R-:W-:Y:S01]  /*0e00*/  SHF.R.S32.HI R3, RZ, 0x1f, R0 ;  /* 0x0000001fff037819 */ /* 0x000fe20000011400 */
[----:B------:R-:W-:Y:S01]  /*0e10*/  IMAD.SHL.U32 R208, R230, 0x40, RZ ;  /* 0x00000040e6d07824 */ /* 0x000fe200078e00ff */
[----:B------:R-:W-:Y:S01]  /*0e20*/  LOP3.LUT R215, R7, 0x7ffffffc, RZ, 0xc0, !PT ;  /* 0x7ffffffc07d77812 */ /* 0x000fe200078ec0ff */
[----:B------:R-:W-:Y:S01]  /*0e30*/  IMAD R4, R4, 0x8, R5 ;  /* 0x0000000804047824 */ /* 0x000fe200078e0205 */
[----:B------:R-:W-:Y:S01]  /*0e40*/  SHF.R.S32.HI R5, RZ, 0x1f, R230 ;  /* 0x0000001fff057819 */ /* 0x000fe200000114e6 */
[----:B------:R-:W-:Y:S01]  /*0e50*/  IMAD.SHL.U32 R16, R236, 0x8, RZ ;  /* 0x00000008ec107824 */ /* 0x000fe200078e00ff */
[----:B------:R-:W-:Y:S01]  /*0e60*/  LEA.HI R3, R3, R22, RZ, 0x3 ;  /* 0x0000001603037211 */ /* 0x000fe200078f18ff */
[----:B------:R-:W-:Y:S01]  /*0e70*/  IMAD.IADD R2, R13, 0x1, -R2 ;  /* 0x000000010d027824 */ /* 0x000fe200078e0a02 */
[----:B------:R-:W-:Y:S01]  /*0e80*/  LEA.HI R5, R5, R230, RZ, 0x3 ;  /* 0x000000e605057211 */ /* 0x000fe200078f18ff */
[----:B------:R-:W-:Y:S01]  /*0e90*/  IMAD.SHL.U32 R4, R4, 0x8, RZ ;  /* 0x0000000804047824 */ /* 0x000fe200078e00ff */
[----:B------:R-:W-:Y:S01]  /*0ea0*/  LOP3.LUT R3, R3, 0xfffffff8, RZ, 0xc0, !PT ;  /* 0xfffffff803037812 */ /* 0x000fe200078ec0ff */
[----:B------:R-:W-:Y:S01]  /*0eb0*/  IMAD R6, R2, 0x40, R9 ;  /* 0x0000004002067824 */ /* 0x000fe200078e0209 */
[----:B------:R-:W-:Y:S01]  /*0ec0*/  LEA.HI R0, R236, R236, RZ, 0x1 ;  /* 0x000000ecec007211 */ /* 0x000fe200078f08ff */
[----:B------:R-:W-:Y:S01]  /*0ed0*/  IMAD.SHL.U32 R5, R5, 0x40, RZ ;  /* 0x0000004005057824 */ /* 0x000fe200078e00ff */
[----:B------:R-:W-:Y:S01]  /*0ee0*/  LOP3.LUT R208, R208, 0x1c0, RZ, 0xc0, !PT ;  /* 0x000001c0d0d07812 */ /* 0x000fe200078ec0ff */
[----:B------:R-:W-:Y:S01]  /*0ef0*/  IMAD.IADD R233, R22, 0x1, -R3 ;  /* 0x0000000116e97824 */ /* 0x000fe200078e0a03 */
[----:B------:R-:W-:Y:S01]  /*0f00*/  LOP3.LUT R3, R0, 0x1ffffffe, RZ, 0xc0, !PT ;  /* 0x1ffffffe00037812 */ /* 0x000fe200078ec0ff */
[----:B------:R0:W-:Y:S01]  /*0f10*/  STL [R1+0x18], R6 ;  /* 0x0000180601007387 */ /* 0x0001e20000100800 */
[----:B------:R-:W-:Y:S01]  /*0f20*/  SHF.R.S32.HI R0, RZ, 0x1f, R205 ;  /* 0x0000001fff007819 */ /* 0x000fe200000114cd */
[----:B------:R-:W-:Y:S01]  /*0f30*/  IMAD.SHL.U32 R200, R236, 0x4, RZ ;  /* 0x00000004ecc87824 */ /* 0x000fe200078e00ff */
[----:B------:R-:W-:Y:S01]  /*0f40*/  SHF.R.U32.HI R8, RZ, 0x3, R208 ;  /* 0x00000003ff087819 */ /* 0x000fe200000116d0 */
[----:B------:R0:W-:Y:S01]  /*0f50*/  STL [R1+0x1c], R4 ;  /* 0x00001c0401007387 */ /* 0x0001e20000100800 */
[----:B------:R-:W-:Y:S01]  /*0f60*/  LOP3.LUT R0, R208, 0x38, R16, 0xf8, !PT ;  /* 0x00000038d0007812 */ /* 0x000fe200078ef810 */
[----:B------:R-:W-:Y:S01]  /*0f70*/  IMAD.IADD R3, R236, 0x1, -R3 ;  /* 0x00000001ec037824 */ /* 0x000fe200078e0a03 */
[----:B------:R-:W-:Y:S01]  /*0f80*/  LOP3.LUT R213, R5, 0xfffffe00, RZ, 0xc0, !PT ;  /* 0xfffffe0005d57812 */ /* 0x000fe200078ec0ff */
[----:B------:R-:W-:Y:S01]  /*0f90*/  IMAD.MOV.U32 R2, RZ, RZ, RZ ;  /* 0x000000ffff027224 */ /* 0x000fe200078e00ff */
[----:B------:R-:W-:Y:S01]  /*0fa0*/  IADD3 R203, R200, 0x10, RZ ;  /* 0x00000010c8cb7810 */ /* 0x000fe20007ffe0ff */
[----:B------:R-:W-:Y:S01]  /*0fb0*/  IMAD.IADD R215, R10, 0x1, -R215 ;  /* 0x000000010ad77824 */ /* 0x000fe200078e0ad7 */
[----:B------:R-:W-:-:S02]  /*0fc0*/  LOP3.LUT R5, R213, R0, R8, 0xf6, !PT ;  /* 0x00000000d5057212 */ /* 0x000fc400078ef608 */
[----:B------:R-:W-:Y:S02]  /*0fd0*/  SHF.R.S32.HI R0, RZ, 0x1f, R218 ;  /* 0x0000001fff007819 */ /* 0x000fe400000114da */
[----:B------:R-:W-:Y:S01]  /*0fe0*/  SHF.R.S32.HI R234, RZ, 0x3, R234 ;  /* 0x00000003ffea7819 */ /* 0x000fe200000114ea */
[----:B------:R-:W-:Y:S01]  /*0ff0*/  IMAD R0, R5, 0x2, R18 ;  /* 0x0000000205007824 */ /* 0x000fe200078e0212 */
[----:B------:R-:W-:Y:S02]  /*1000*/  SHF.R.S32.HI R232, RZ, 0x1f, R22 ;  /* 0x0000001fffe87819 */ /* 0x000fe40000011416 */
[----:B------:R-:W-:Y:S02]  /*1010*/  SHF.R.S32.HI R17, RZ, 0x1f, R16 ;  /* 0x0000001fff117819 */ /* 0x000fe40000011410 */
[----:B------:R0:W-:Y:S01]  /*1020*/  STL [R1+0xc], R0 ;  /* 0x00000c0001007387 */ /* 0x0001e20000100800 */
[----:B------:R-:W-:Y:S02]  /*1030*/  SHF.R.S32.HI R237, RZ, 0x1f, R203 ;  /* 0x0000001fffed7819 */ /* 0x000fe400000114cb */
[----:B------:R-:W-:-:S02]  /*1040*/  SHF.R.S32.HI R9, RZ, 0x1f, R217 ;  /* 0x0000001fff097819 */ /* 0x000fc400000114d9 */
[----:B------:R-:W-:Y:S02]  /*1050*/  SHF.R.S32.HI R7, RZ, 0x1f, R216 ;  /* 0x0000001fff077819 */ /* 0x000fe400000114d8 */
[----:B------:R-:W-:Y:S02]  /*1060*/  LEA R214, R3, R6, 0x3 ;  /* 0x0000000603d67211 */ /* 0x000fe400078e18ff */
[----:B0-2---:R-:W-:-:S07]  /*1070*/  LOP3.LUT R204, R12, 0x1, RZ, 0xfc, !PT ;  /* 0x000000010ccc7812 */ /* 0x005fce00078efcff */
.L_x_4995:
[----:B0--3--:R-:W0:Y:S02]  /*1080*/  LDC.64 R4, c[0x0][0xc88] ;  /* 0x00032200ff047b82 */ /* 0x009e240000000a00 */
[----:B0-----:R-:W-:-:S05]  /*1090*/  IMAD.WIDE R4, R95, 0x4, R4 ;  /* 0x000000045f047825 */ /* 0x001fca00078e0204 */
[----:B------:R-:W2:Y:S01]  /*10a0*/  LDG.E R229, desc[UR40][R4.64] ;  /* 0x0000002804e57981 */ /* 0x000ea2000c1e1900 */
        /* <DEDUP_REMOVED lines=47> */
.L_x_4849:
[----:B------:R-:W-:Y:S01]  /*13a0*/  ULDC.64 UR4, c[0x0][0xa20] ;  /* 0x0002880000047ab9 */ /* 0x000fe20000000a00 */
[----:B------:R-:W-:Y:S02]  /*13b0*/  MOV R226, R94 ;  /* 0x0000005e00e27202 */ /* 0x000fe40000000f00 */
[----:B------:R-:W-:-:S04]  /*13c0*/  ISETP.NE.U32.AND P1, PT, RZ, UR4, PT ;  /* 0x00000004ff007c0c */ /* 0x000fc8000bf25070 */
[----:B------:R-:W-:-:S13]  /*13d0*/  ISETP.NE.AND.EX P1, PT, RZ, UR5, PT, P1 ;  /* 0x00000005ff007c0c */ /* 0x000fda000bf25310 */
[----:B------:R-:W-:Y:S05]  /*13e0*/  @!P1 BRA `(.L_x_4850) ;  /* 0x0000000000109947 */ /* 0x000fea0003800000 */
[----:B------:R-:W-:-:S04]  /*13f0*/  IADD3 R4, P0, R227, UR4, RZ ;  /* 0x00000004e3047c10 */ /* 0x000fc8000ff1e0ff */
[----:B------:R-:W-:-:S05]  /*1400*/  IADD3.X R5, R228, UR5, RZ, P0, !PT ;  /* 0x00000005e4057c10 */ /* 0x000fca00087fe4ff */
[----:B------:R0:W5:Y:S01]  /*1410*/  LDG.E R30, desc[UR40][R4.64] ;  /* 0x00000028041e7981 */ /* 0x000162000c1e1900 */
[----:B------:R-:W-:Y:S05]  /*1420*/  BRA `(.L_x_4851) ;  /* 0x0000000000107947 */ /* 0x000fea0003800000 */
.L_x_4850:
[----:B------:R-:W-:Y:S05]  /*1430*/  @!P0 BRA `(.L_x_4851) ;  /* 0x00000000000c8947 */ /* 0x000fea0003800000 */
[----:B------:R-:W2:Y:S04]  /*1440*/  LDG.E R5, desc[UR40][R8.64] ;  /* 0x0000002808057981 */ /* 0x000ea8000c1e1900 */
[----:B------:R-:W2:Y:S02]  /*1450*/  LDG.E R30, desc[UR40][R8.64+0x4] ;  /* 0x00000428081e7981 */ /* 0x000ea4000c1e1900 */
[----:B--2---:R-:W-:-:S07]  /*1460*/  IMAD.IADD R30, R30, 0x1, -R5 ;  /* 0x000000011e1e7824 */ /* 0x004fce00078e0a05 */
.L_x_4851:
[----:B------:R-:W-:Y:S01]  /*1470*/  ULDC.64 UR4, c[0x0][0xa10] ;  /* 0x0002840000047ab9 */ /* 0x000fe20000000a00 */
[----:B------:R-:W1:Y:S01]  /*1480*/  LDC R8, c[0x0][0x448] ;  /* 0x00011200ff087b82 */ /* 0x000e620000000800 */
[----:B------:R-:W-:-:S04]  /*1490*/  ISETP.NE.U32.AND P0, PT, RZ, UR4, PT ;  /* 0x00000004ff007c0c */ /* 0x000fc8000bf05070 */
[----:B------:R-:W-:Y:S01]  /*14a0*/  ISETP.NE.AND.EX P0, PT, RZ, UR5, PT, P0 ;  /* 0x00000005ff007c0c */ /* 0x000fe2000bf05300 */
[----:B------:R-:W-:-:S12]  /*14b0*/  ULDC.64 UR4, c[0x0][0xa30] ;  /* 0x00028c0000047ab9 */ /* 0x000fd80000000a00 */
[----:B0-----:R-:W0:Y:S02]  /*14c0*/  @P0 LDC.64 R4, c[0x0][0xa10] ;  /* 0x00028400ff040b82 */ /* 0x001e240000000a00 */
[----:B0-----:R-:W-:-:S05]  /*14d0*/  @P0 IMAD.WIDE R4, R31, 0x4, R4 ;  /* 0x000000041f040825 */ /* 0x001fca00078e0204 */
[----:B------:R-:W2:Y:S04]  /*14e0*/  @P0 LDG.E R0, desc[UR40][R4.64] ;  /* 0x0000002804000981 */ /* 0x000ea8000c1e1900 */
[----:B------:R0:W2:Y:S01]  /*14f0*/  @P0 LDG.E R9, desc[UR40][R4.64+0x4] ;  /* 0x0000042804090981 */ /* 0x0000a2000c1e1900 */
[----:B------:R-:W-:Y:S01]  /*1500*/  ISETP.NE.U32.AND P1, PT, RZ, UR4, PT ;  /* 0x00000004ff007c0c */ /* 0x000fe2000bf25070 */
[----:B-----5:R-:W-:-:S03]  /*1510*/  IMAD.MOV.U32 R38, RZ, RZ, R30 ;  /* 0x000000ffff267224 */ /* 0x020fc600078e001e */
[----:B------:R-:W-:-:S13]  /*1520*/  ISETP.NE.AND.EX P1, PT, RZ, UR5, PT, P1 ;  /* 0x00000005ff007c0c */ /* 0x000fda000bf25310 */
[----:B------:R-:W-:-:S04]  /*1530*/  @P1 IADD3 R6, P2, R227, UR4, RZ ;  /* 0x00000004e3061c10 */ /* 0x000fc8000ff5e0ff */
[----:B------:R-:W-:-:S05]  /*1540*/  @P1 IADD3.X R7, R228, UR5, RZ, P2, !PT ;  /* 0x00000005e4071c10 */ /* 0x000fca00097fe4ff */
[----:B------:R3:W5:Y:S01]  /*1550*/  @P1 LDG.E R38, desc[UR40][R6.64] ;  /* 0x0000002806261981 */ /* 0x000762000c1e1900 */
[----:B-1----:R-:W-:Y:S01]  /*1560*/  ISETP.NE.AND P1, PT, R8, 0x1, PT ;  /* 0x000000010800780c */ /* 0x002fe20003f25270 */
[----:B------:R-:W-:Y:S02]  /*1570*/  IMAD.SHL.U32 R206, R93, 0x80, RZ ;  /* 0x000000805dce7824 */ /* 0x000fe400078e00ff */
[----:B------:R-:W-:Y:S02]  /*1580*/  IMAD.IADD R8, R30, 0x1, -R3 ;  /* 0x000000011e087824 */ /* 0x000fe400078e0a03 */
[----:B0-----:R-:W-:-:S08]  /*1590*/  VIADD R4, R206, 0x7f ;  /* 0x0000007fce047836 */ /* 0x001fd00000000000 */
[----:B------:R-:W0:Y:S08]  /*15a0*/  @P1 LDC R11, c[0x0][0x44c] ;  /* 0x00011300ff0b1b82 */ /* 0x000e300000000800 */
[----:B------:R-:W1:Y:S01]  /*15b0*/  @P1 LDC R5, c[0x0][0x450] ;  /* 0x00011400ff051b82 */ /* 0x000e620000000800 */
[----:B--2---:R-:W-:Y:S02]  /*15c0*/  @P0 IMAD.IADD R24, R9, 0x1, -R0 ;  /* 0x0000000109180824 */ /* 0x004fe400078e0a00 */
[----:B0-----:R-:W-:-:S04]  /*15d0*/  @P1 IMAD.HI.U32 R0, R4, R11, RZ ;  /* 0x0000000b04001227 */ /* 0x001fc800078e00ff */
[----:B------:R-:W-:Y:S01]  /*15e0*/  IMAD.IADD R209, R8, 0x1, R24 ;  /* 0x0000000108d17824 */ /* 0x000fe200078e0218 */
[----:B-1----:R-:W-:-:S03]  /*15f0*/  @P1 SHF.R.U32.HI R4, RZ, R5, R0 ;  /* 0x00000005ff041219 */ /* 0x002fc60000011600 */
[C---:B------:R-:W-:Y:S01]  /*1600*/  VIADD R0, R209.reuse, 0x5f ;  /* 0x0000005fd1007836 */ /* 0x040fe20000000000 */
[----:B------:R-:W-:-:S03]  /*1610*/  IADD3 R29, R209, 0x60, -R207 ;  /* 0x00000060d11d7810 */ /* 0x000fc60007ffe8cf */
[----:B------:R-:W-:Y:S01]  /*1620*/  IMAD.HI R0, R0, 0x2aaaaaab, RZ ;  /* 0x2aaaaaab00007827 */ /* 0x000fe200078e02ff */
[----:B------:R-:W-:-:S04]  /*1630*/  IADD3 R4, R29, R4, RZ ;  /* 0x000000041d047210 */ /* 0x000fc80007ffe0ff */
[----:B------:R-:W-:Y:S01]  /*1640*/  SHF.R.U32.HI R3, RZ, 0x1f, R0 ;  /* 0x0000001fff037819 */ /* 0x000fe20000011600 */
[----:B------:R-:W-:-:S03]  /*1650*/  IMAD.HI R4, R4, 0x2aaaaaab, RZ ;  /* 0x2aaaaaab04047827 */ /* 0x000fc600078e02ff */
[----:B------:R-:W-:Y:S02]  /*1660*/  LEA.HI.SX32 R180, R0, R3, 0x1c ;  /* 0x0000000300b47211 */ /* 0x000fe400078fe2ff */
[----:B------:R-:W-:-:S04]  /*1670*/  SHF.R.U32.HI R5, RZ, 0x1f, R4 ;  /* 0x0000001fff057819 */ /* 0x000fc80000011604 */
[----:B------:R-:W-:Y:S01]  /*1680*/  LEA.HI.SX32 R5, R4, R5, 0x1c ;  /* 0x0000000504057211 */ /* 0x000fe200078fe2ff */
[----:B------:R-:W-:-:S03]  /*1690*/  IMAD.MOV R4, RZ, RZ, -R8 ;  /* 0x000000ffff047224 */ /* 0x000fc600078e0a08 */
[----:B------:R-:W-:Y:S02]  /*16a0*/  VIMNMX R5, R180, R5, PT ;  /* 0x00000005b4057248 */ /* 0x000fe40003fe0100 */
[----:B------:R-:W-:-:S03]  /*16b0*/  VIMNMX R4, RZ, R4, !PT ;  /* 0x00000004ff047248 */ /* 0x000fc60007fe0100 */
        /* <DEDUP_REMOVED lines=12> */
[----:B---3--:R-:W-:Y:S05]  /*1780*/  @!P1 BRA `(.L_x_4852) ;  /* 0x0000003c00cc9947 */ /* 0x008fea0003800000 */
        /* <DEDUP_REMOVED lines=20> */
.L_x_4854:
[----:B------:R-:W-:Y:S05]  /*18d0*/  BSYNC B6 ;  /* 0x0000000000067941 */ /* 0x000fea0003800000 */
.L_x_4853:
        /* <DEDUP_REMOVED lines=12> */
[----:B------:R-:W-:Y:S01]  /*19a0*/  MOV R7, UR7 ;  /* 0x0000000700077c02 */ /* 0x000fe20008000f00 */
[----:B------:R-:W-:Y:S02]  /*19b0*/  IMAD.U32 R10, RZ, RZ, UR4 ;  /* 0x00000004ff0a7e24 */ /* 0x000fe4000f8e00ff */
[----:B------:R-:W-:-:S02]  /*19c0*/  IMAD.U32 R11, RZ, RZ, UR5 ;  /* 0x00000005ff0b7e24 */ /* 0x000fc4000f8e00ff */
[----:B------:R-:W-:Y:S02]  /*19d0*/  IMAD.MOV.U32 R8, RZ, RZ, 0x70 ;  /* 0x00000070ff087424 */ /* 0x000fe400078e00ff */
[----:B------:R-:W-:Y:S02]  /*19e0*/  IMAD.MOV.U32 R12, RZ, RZ, 0x1 ;  /* 0x00000001ff0c7424 */ /* 0x000fe400078e00ff */
[----:B0-----:R-:W-:-:S07]  /*19f0*/  IMAD.MOV.U32 R13, RZ, RZ, RZ ;  /* 0x000000ffff0d7224 */ /* 0x001fce00078e00ff */
[----:B------:R-:W-:-:S07]  /*1a00*/  LEPC R20, `(.L_x_4856) ;  /* 0x000000001014794e */ /* 0x000fce0000000000 */
[----:B-1---5:R-:W-:Y:S05]  /*1a10*/  CALL.ABS.NOINC R14 ;  /* 0x000000000e007343 */ /* 0x022fea0003c00000 */
.L_x_4856:
[----:B------:R-:W-:Y:S05]  /*1a20*/  BSYNC B6 ;  /* 0x0000000000067941 */ /* 0x000fea0003800000 */
.L_x_4855:
[----:B------:R-:W-:Y:S01]  /*1a30*/  ULDC.64 UR4, c[0x0][0x9f8] ;  /* 0x00027e0000047ab9 */ /* 0x000fe20000000a00 */
[----:B------:R-:W0:Y:S01]  /*1a40*/  S2R R42, SR_TID.X ;  /* 0x00000000002a7919 */ /* 0x000e220000002100 */
[----:B------:R-:W-:Y:S01]  /*1a50*/  ISETP.NE.U32.AND P0, PT, RZ, UR4, PT ;  /* 0x00000004ff007c0c */ /* 0x000fe2000bf05070 */
[----:B------:R-:W1:Y:S01]  /*1a60*/  LDC.64 R8, c[0x0][0x300] ;  /* 0x0000c000ff087b82 */ /* 0x000e620000000a00 */
[----:B------:R-:W-:Y:S01]  /*1a70*/  IMAD.IADD R61, R33, 0x1, R30 ;  /* 0x00000001213d7824 */ /* 0x000fe200078e021e */
[----:B------:R-:W-:Y:S01]  /*1a80*/  ULDC.64 UR6, c[0x0][0xa08] ;  /* 0x0002820000067ab9 */ /* 0x000fe20000000a00 */
[----:B------:R-:W-:Y:S02]  /*1a90*/  ISETP.NE.AND.EX P0, PT, RZ, UR5, PT, P0 ;  /* 0x00000005ff007c0c */ /* 0x000fe4000bf05300 */
[----:B------:R-:W-:Y:S02]  /*1aa0*/  SHF.R.S32.HI R11, RZ, 0x1f, R94 ;  /* 0x0000001fff0b7819 */ /* 0x000fe4000001145e */
[C---:B------:R-:W-:Y:S01]  /*1ab0*/  IADD3 R62, R16.reuse, 0x20, RZ ;  /* 0x00000020103e7810 */ /* 0x040fe20007ffe0ff */
[C---:B------:R-:W-:Y:S01]  /*1ac0*/  VIADD R63, R16.reuse, 0x40 ;  /* 0x00000040103f7836 */ /* 0x040fe20000000000 */
[----:B------:R-:W2:Y:S07]  /*1ad0*/  LDC.64 R14, c[0x0][0x408] ;  /* 0x00010200ff0e7b82 */ /* 0x000eae0000000a00 */
[----:B------:R-:W-:Y:S01]  /*1ae0*/  @P0 IADD3 R4, P1, R227, UR4, RZ ;  /* 0x00000004e3040c10 */ /* 0x000fe2000ff3e0ff */
[----:B------:R-:W-:Y:S01]  /*1af0*/  VIADD R64, R16, 0x60 ;  /* 0x0000006010407836 */ /* 0x000fe20000000000 */
[----:B------:R-:W3:Y:S02]  /*1b00*/  LDC.64 R36, c[0x0][0x3f8] ;  /* 0x0000fe00ff247b82 */ /* 0x000ee40000000a00 */
[----:B------:R-:W-:Y:S01]  /*1b10*/  @P0 IADD3.X R5, R228, UR5, RZ, P1, !PT ;  /* 0x00000005e4050c10 */ /* 0x000fe20008ffe4ff */
[----:B------:R-:W-:-:S04]  /*1b20*/  ULDC.64 UR4, c[0x0][0x308] ;  /* 0x0000c20000047ab9 */ /* 0x000fc80000000a00 */
[----:B------:R4:W3:Y:S01]  /*1b30*/  @P0 LDG.E R31, desc[UR40][R4.64] ;  /* 0x00000028041f0981 */ /* 0x0008e2000c1e1900 */
[----:B------:R-:W-:Y:S01]  /*1b40*/  SHF.R.S32.HI R45, RZ, 0x1f, R61 ;  /* 0x0000001fff2d7819 */ /* 0x000fe2000001143d */
[-C--:B-1----:R-:W-:Y:S01]  /*1b50*/  IMAD.WIDE.U32 R6, R61, R8.reuse, RZ ;  /* 0x000000083d067225 */ /* 0x082fe200078e00ff */
[----:B------:R-:W-:Y:S01]  /*1b60*/  ISETP.NE.U32.AND P0, PT, RZ, UR6, PT ;  /* 0x00000006ff007c0c */ /* 0x000fe2000bf05070 */
[----:B------:R-:W1:Y:S01]  /*1b70*/  LDC R43, c[0x0][0x3f4] ;  /* 0x0000fd00ff2b7b82 */ /* 0x000e620000000800 */
        /* <DEDUP_REMOVED lines=8> */
[----:B------:R-:W-:Y:S01]  /*1c00*/  SHF.L.U32 R71, R233, 0x6, RZ ;  /* 0x00000006e9477819 */ /* 0x000fe200000006ff */
[----:B------:R-:W-:Y:S01]  /*1c10*/  IMAD.IADD R7, R7, 0x1, R3 ;  /* 0x0000000107077824 */ /* 0x000fe200078e0203 */
[----:B--2---:R-:W-:Y:S01]  /*1c20*/  SHF.L.U64.HI R69, R14, 0x6, R15 ;  /* 0x000000060e457819 */ /* 0x004fe2000001020f */
[----:B------:R-:W-:Y:S01]  /*1c30*/  IMAD R3, R11, UR4, RZ ;  /* 0x000000040b037c24 */ /* 0x000fe2000f8e02ff */
[----:B------:R-:W-:Y:S01]  /*1c40*/  LOP3.LUT R71, R71, 0x1c0, RZ, 0xc0, !PT ;  /* 0x000001c047477812 */ /* 0x000fe200078ec0ff */
[----:B----4-:R-:W-:Y:S01]  /*1c50*/  IMAD.WIDE.U32 R4, R94, UR4, R6 ;  /* 0x000000045e047c25 */ /* 0x010fe2000f8e0006 */
[----:B------:R-:W-:-:S02]  /*1c60*/  SHF.L.U64.HI R67, R8, 0x6, R9 ;  /* 0x0000000608437819 */ /* 0x000fc40000010209 */
[----:B------:R-:W-:Y:S01]  /*1c70*/  SHF.R.U32.HI R74, RZ, 0x3, R71 ;  /* 0x00000003ff4a7819 */ /* 0x000fe20000011647 */
[----:B------:R-:W-:Y:S01]  /*1c80*/  IMAD R3, R94, UR5, R3 ;  /* 0x000000055e037c24 */ /* 0x000fe2000f8e0203 */
[----:B------:R-:W-:Y:S01]  /*1c90*/  ULDC.64 UR4, c[0x0][0x310] ;  /* 0x0000c40000047ab9 */ /* 0x000fe20000000a00 */
[----:B------:R-:W-:Y:S01]  /*1ca0*/  IMAD.WIDE.U32 R6, R22, R8, R16 ;  /* 0x0000000816067225 */ /* 0x000fe200078e0010 */
[----:B---3--:R-:W-:Y:S02]  /*1cb0*/  SHF.L.U64.HI R72, R36, 0x6, R37 ;  /* 0x0000000624487819 */ /* 0x008fe40000010225 */
[----:B------:R-:W-:Y:S01]  /*1cc0*/  SHF.R.S32.HI R75, RZ, 0x1f, R230 ;  /* 0x0000001fff4b7819 */ /* 0x000fe200000114e6 */
[----:B------:R-:W-:Y:S02]  /*1cd0*/  IMAD.IADD R5, R5, 0x1, R3 ;  /* 0x0000000105057824 */ /* 0x000fe400078e0203 */
[C---:B------:R-:W-:Y:S02]  /*1ce0*/  VIADD R65, R16.reuse, 0x80 ;  /* 0x0000008010417836 */ /* 0x040fe40000000000 */
[----:B------:R-:W-:-:S02]  /*1cf0*/  VIADD R66, R16, 0xa0 ;  /* 0x000000a010427836 */ /* 0x000fc40000000000 */
[----:B------:R-:W-:Y:S02]  /*1d00*/  VIADD R30, R16, 0xe0 ;  /* 0x000000e0101e7836 */ /* 0x000fe40000000000 */
[----:B------:R-:W-:Y:S02]  /*1d10*/  IMAD.MOV.U32 R77, RZ, RZ, 0x20 ;  /* 0x00000020ff4d7424 */ /* 0x000fe400078e00ff */
[----:B------:R-:W-:Y:S01]  /*1d20*/  VIADD R76, R42, 0x8 ;  /* 0x000000082a4c7836 */ /* 0x000fe20000000000 */
[----:B------:R-:W-:Y:S01]  /*1d30*/  SHF.R.U32.HI R42, RZ, 0x3, R208 ;  /* 0x00000003ff2a7819 */ /* 0x000fe200000116d0 */
[----:B------:R-:W-:Y:S02]  /*1d40*/  IMAD R81, R15, 0x60, RZ ;  /* 0x000000600f517824 */ /* 0x000fe400078e02ff */
[----:B------:R-:W-:Y:S02]  /*1d50*/  IMAD.SHL.U32 R70, R14, 0x40, RZ ;  /* 0x000000400e467824 */ /* 0x000fe400078e00ff */
[----:B------:R-:W-:-:S02]  /*1d60*/  IMAD.SHL.U32 R68, R8, 0x40, RZ ;  /* 0x0000004008447824 */ /* 0x000fc400078e00ff */
[----:B------:R-:W-:Y:S02]  /*1d70*/  IMAD.SHL.U32 R73, R36, 0x40, RZ ;  /* 0x0000004024497824 */ /* 0x000fe400078e00ff */
[----:B-1----:R-:W-:Y:S01]  /*1d80*/  IMAD.SHL.U32 R78, R43, 0x2, RZ ;  /* 0x000000022b4e7824 */ /* 0x002fe200078e00ff */
        /* <DEDUP_REMOVED lines=8> */
[----:B------:R-:W-:Y:S01]  /*1e10*/  ULDC UR4, c[0x0][0x320] ;  /* 0x0000c80000047ab9 */ /* 0x000fe20000000800 */
[----:B------:R-:W-:Y:S01]  /*1e20*/  IMAD R0, R22, R9, R10 ;  /* 0x0000000916007224 */ /* 0x000fe200078e020a */
[----:B------:R-:W-:Y:S01]  /*1e30*/  @!P6 BAR.SYNC.DEFER_BLOCKING 0x9, 0x100 ;  /* 0x024400000000eb1d */ /* 0x000fe20000010000 */
[----:B------:R-:W-:Y:S01]  /*1e40*/  IMAD.IADD R3, R5, 0x1, R3 ;  /* 0x0000000105037824 */ /* 0x000fe200078e0203 */
[----:B------:R-:W-:-:S02]  /*1e50*/  ISETP.GE.AND P1, PT, R62, UR4, PT ;  /* 0x000000043e007c0c */ /* 0x000fc4000bf26270 */
[----:B------:R-:W-:Y:S02]  /*1e60*/  ISETP.GE.AND P2, PT, R12, UR4, PT ;  /* 0x000000040c007c0c */ /* 0x000fe4000bf46270 */
        /* <DEDUP_REMOVED lines=11> */
[----:B------:R-:W-:Y:S02]  /*1f20*/  LOP3.LUT R10, R11, 0x2, R10, 0xe2, !PT ;  /* 0x000000020b0a7812 */ /* 0x000fe400078ee20a */
[----:B------:R-:W-:Y:S02]  /*1f30*/  SEL R11, RZ, 0x4, P0 ;  /* 0x00000004ff0b7807 */ /* 0x000fe40000000000 */
        /* <DEDUP_REMOVED lines=11> */
[C---:B------:R-:W-:Y:S01]  /*1ff0*/  IMAD R30, R232.reuse, R36, RZ ;  /* 0x00000024e81e7224 */ /* 0x040fe200078e02ff */
[----:B------:R-:W-:Y:S01]  /*2000*/  IADD3 R7, R7, R13, RZ ;  /* 0x0000000d07077210 */ /* 0x000fe20007ffe0ff */
[----:B------:R-:W-:Y:S01]  /*2010*/  IMAD R93, R21, UR5, R12 ;  /* 0x00000005155d7c24 */ /* 0x000fe2000f8e020c */
[----:B------:R-:W-:Y:S01]  /*2020*/  LOP3.LUT R95, R11, R10, RZ, 0xfc, !PT ;  /* 0x0000000a0b5f7212 */ /* 0x000fe200078efcff */
[-C--:B------:R-:W-:Y:S01]  /*2030*/  IMAD R10, R232, R14.reuse, RZ ;  /* 0x0000000ee80a7224 */ /* 0x080fe200078e02ff */
[----:B------:R-:W-:Y:S01]  /*2040*/  ISETP.GE.AND P0, PT, R16, R43, PT ;  /* 0x0000002b1000720c */ /* 0x000fe20003f06270 */
[----:B------:R-:W-:Y:S01]  /*2050*/  IMAD.WIDE.U32 R6, R21, UR4, R6 ;  /* 0x0000000415067c25 */ /* 0x000fe2000f8e0006 */
[----:B------:R-:W-:Y:S01]  /*2060*/  LOP3.LUT P1, RZ, R233, 0x4, RZ, 0xc0, !PT ;  /* 0x00000004e9ff7812 */ /* 0x000fe2000782c0ff */
[----:B------:R-:W-:Y:S01]  /*2070*/  ULDC UR4, c[0x0][0x2f4] ;  /* 0x0000bd0000047ab9 */ /* 0x000fe20000000800 */
[----:B------:R-:W-:Y:S01]  /*2080*/  SEL R35, R43, RZ, P0 ;  /* 0x000000ff2b237207 */ /* 0x000fe20000000000 */
[C---:B------:R-:W-:Y:S01]  /*2090*/  IMAD R33, R22.reuse, R15, R10 ;  /* 0x0000000f16217224 */ /* 0x040fe200078e020a */
[C---:B------:R-:W-:Y:S01]  /*20a0*/  IADD3 R60, P2, R22.reuse, R61, RZ ;  /* 0x0000003d163c7210 */ /* 0x040fe20007f5e0ff */
[----:B------:R-:W-:Y:S01]  /*20b0*/  IMAD.WIDE.U32 R12, R22, R14, R200 ;  /* 0x0000000e160c7225 */ /* 0x000fe200078e00c8 */
[----:B------:R-:W-:-:S02]  /*20c0*/  SEL R77, R77, 0xffffffe0, !P1 ;  /* 0xffffffe04d4d7807 */ /* 0x000fc40004800000 */
[----:B------:R-:W-:Y:S01]  /*20d0*/  SEL R94, RZ, 0xffffff80, P3 ;  /* 0xffffff80ff5e7807 */ /* 0x000fe20001800000 */
[----:B------:R-:W-:Y:S01]  /*20e0*/  IMAD.WIDE.U32 R20, R22, R14, R16 ;  /* 0x0000000e16147225 */ /* 0x000fe200078e0010 */
[----:B------:R-:W-:Y:S02]  /*20f0*/  ISETP.GE.AND P1, PT, R16, UR4, PT ;  /* 0x0000000410007c0c */ /* 0x000fe4000bf26270 */
[----:B------:R-:W-:Y:S01]  /*2100*/  LOP3.LUT R94, R95, 0x80, R94, 0xc8, !PT ;  /* 0x000000805f5e7812 */ /* 0x000fe200078ec85e */
[C---:B------:R-:W-:Y:S01]  /*2110*/  IMAD.WIDE.U32 R10, R22.reuse, R36, R200 ;  /* 0x00000024160a7225 */ /* 0x040fe200078e00c8 */
[----:B------:R-:W-:Y:S02]  /*2120*/  IADD3 R93, R7, R93, RZ ;  /* 0x0000005d075d7210 */ /* 0x000fe40007ffe0ff */
[----:B------:R-:W-:Y:S01]  /*2130*/  LOP3.LUT R95, R95, 0x40, RZ, 0xc0, !PT ;  /* 0x000000405f5f7812 */ /* 0x000fe200078ec0ff */
[----:B------:R-:W-:Y:S02]  /*2140*/  IMAD R41, R22, R37, R30 ;  /* 0x0000002516297224 */ /* 0x000fe400078e021e */
[----:B------:R-:W-:-:S02]  /*2150*/  IMAD.IADD R13, R13, 0x1, R33 ;  /* 0x000000010d0d7824 */ /* 0x000fc400078e0221 */
[----:B------:R-:W-:Y:S02]  /*2160*/  IMAD.IADD R33, R33, 0x1, R21 ;  /* 0x0000000121217824 */ /* 0x000fe400078e0215 */
[----:B------:R-:W-:Y:S01]  /*2170*/  IMAD.IADD R21, R11, 0x1, R41 ;  /* 0x000000010b157824 */ /* 0x000fe200078e0229 */
[----:B-----5:R-:W-:Y:S01]  /*2180*/  SHF.R.S32.HI R11, RZ, 0x1f, R38 ;  /* 0x0000001fff0b7819 */ /* 0x020fe20000011426 */
[----:B------:R-:W-:Y:S02]  /*2190*/  IMAD.MOV.U32 R32, RZ, RZ, R20 ;  /* 0x000000ffff207224 */ /* 0x000fe400078e0014 */
[----:B------:R-:W-:Y:S02]  /*21a0*/  IMAD.MOV.U32 R20, RZ, RZ, R10 ;  /* 0x000000ffff147224 */ /* 0x000fe400078e000a */
[----:B------:R-:W-:Y:S02]  /*21b0*/  IMAD R10, R11, R14, RZ ;  /* 0x0000000e0b0a7224 */ /* 0x000fe400078e02ff */
[----:B------:R-:W-:-:S02]  /*21c0*/  IMAD.IADD R35, R16, 0x1, R35 ;  /* 0x0000000110237824 */ /* 0x000fc400078e0223 */
[C---:B------:R-:W-:Y:S02]  /*21d0*/  IMAD R85, R38.reuse, R15, R10 ;  /* 0x0000000f26557224 */ /* 0x040fe400078e020a */
[----:B------:R-:W-:Y:S01]  /*21e0*/  IMAD R40, R11, R36, RZ ;  /* 0x000000240b287224 */ /* 0x000fe200078e02ff */
[----:B------:R-:W-:Y:S01]  /*21f0*/  SHF.R.S32.HI R34, RZ, 0x1f, R35 ;  /* 0x0000001fff227819 */ /* 0x000fe20000011423 */
[----:B------:R-:W-:-:S03]  /*2200*/  IMAD.WIDE.U32 R10, R38, R14, R12 ;  /* 0x0000000e260a7225 */ /* 0x000fc600078e000c */
[----:B------:R-:W-:Y:S01]  /*2210*/  LEA.HI R34, R34, R35, RZ, 0x3 ;  /* 0x0000002322227211 */ /* 0x000fe200078f18ff */
[----:B------:R-:W-:Y:S01]  /*2220*/  IMAD.WIDE.U32 R12, R38, R14, R32 ;  /* 0x0000000e260c7225 */ /* 0x000fe200078e0020 */
[----:B------:R-:W-:Y:S02]  /*2230*/  LOP3.LUT R33, R71, 0x18, R16, 0xf8, !PT ;  /* 0x0000001847217812 */ /* 0x000fe400078ef810 */
[----:B------:R-:W-:Y:S01]  /*2240*/  LOP3.LUT R32, R208, 0x38, R34, 0xf8, !PT ;  /* 0x00000038d0207812 */ /* 0x000fe200078ef822 */
[----:B------:R-:W-:Y:S01]  /*2250*/  IMAD.WIDE.U32 R30, R22, R36, R16 ;  /* 0x00000024161e7225 */ /* 0x000fe200078e0010 */
[----:B------:R-:W-:Y:S02]  /*2260*/  LOP3.LUT R33, R33, R74, RZ, 0x3c, !PT ;  /* 0x0000004a21217212 */ /* 0x000fe400078e3cff */
[----:B------:R-:W-:Y:S01]  /*2270*/  LOP3.LUT R32, R32, R42, RZ, 0x3c, !PT ;  /* 0x0000002a20207212 */ /* 0x000fe200078e3cff */
[----:B------:R-:W-:Y:S01]  /*2280*/  IMAD.IADD R31, R41, 0x1, R31 ;  /* 0x00000001291f7824 */ /* 0x000fe200078e021f */
[----:B------:R-:W-:Y:S01]  /*2290*/  LOP3.LUT R89, R34, 0xfffffff8, RZ, 0xc0, !PT ;  /* 0xfffffff822597812 */ /* 0x000fe200078ec0ff */
[----:B------:R-:W-:Y:S01]  /*22a0*/  IMAD R79, R210, 0x200, R33 ;  /* 0x00000200d24f7824 */ /* 0x000fe200078e0221 */
[--C-:B------:R-:W-:Y:S01]  /*22b0*/  LOP3.LUT R33, R71, 0x38, R34.reuse, 0xf8, !PT ;  /* 0x0000003847217812 */ /* 0x100fe200078ef822 */
[----:B------:R-:W-:Y:S01]  /*22c0*/  IMAD R35, R9, 0x60, RZ ;  /* 0x0000006009237824 */ /* 0x000fe200078e02ff */
[----:B------:R-:W-:Y:S01]  /*22d0*/  SHF.R.S32.HI R88, RZ, 0x3, R34 ;  /* 0x00000003ff587819 */ /* 0x000fe20000011422 */
[----:B------:R-:W-:Y:S01]  /*22e0*/  IMAD.WIDE.U32 R14, R14, 0x60, RZ ;  /* 0x000000600e0e7825 */ /* 0x000fe200078e00ff */
[----:B------:R-:W-:-:S02]  /*22f0*/  LOP3.LUT R33, R33, R74, RZ, 0x3c, !PT ;  /* 0x0000004a21217212 */ /* 0x000fc400078e3cff */
[----:B------:R-:W-:Y:S01]  /*2300*/  SHF.R.S32.HI R90, RZ, 0x1f, R89 ;  /* 0x0000001fff5a7819 */ /* 0x000fe20000011459 */
[C---:B------:R-:W-:Y:S01]  /*2310*/  IMAD R87, R38.reuse, R37, R40 ;  /* 0x0000002526577224 */ /* 0x040fe200078e0228 */
[----:B------:R-:W-:Y:S01]  /*2320*/  IADD3 R81, R15, R81, RZ ;  /* 0x000000510f517210 */ /* 0x000fe20007ffe0ff */
[----:B------:R-:W-:Y:S02]  /*2330*/  IMAD R41, R37, 0x60, RZ ;  /* 0x0000006025297824 */ /* 0x000fe400078e02ff */
[----:B------:R-:W-:-:S04]  /*2340*/  IMAD.WIDE.U32 R20, R38, R36, R20 ;  /* 0x0000002426147225 */ /* 0x000fc800078e0014 */
[----:B------:R-:W-:-:S04]  /*2350*/  IMAD.WIDE.U32 R30, R38, R36, R30 ;  /* 0x00000024261e7225 */ /* 0x000fc800078e001e */
        /* <DEDUP_REMOVED lines=12> */
[----:B------:R-:W-:-:S07]  /*2420*/  IMAD.IADD R92, R213, 0x1, R32 ;  /* 0x00000001d55c7824 */ /* 0x000fce00078e0220 */
.L_x_4904:
        /* <DEDUP_REMOVED lines=17> */
[C---:B------:R-:W-:Y:S01]  /*2540*/  IMAD R27, R2.reuse, 0x1800, R79 ;  /* 0x00001800021b7824 */ /* 0x040fe200078e024f */
        /* <DEDUP_REMOVED lines=33> */
[----:B------:R-:W-:Y:S02]  /*2760*/  CS2R R58, SRZ ;  /* 0x00000000003a7805 */ /* 0x000fe4000001ff00 */
[----:B------:R-:W-:Y:S02]  /*2770*/  IADD3.X R48, R107, R86, RZ, P3, !PT ;  /* 0x000000566b307210 */ /* 0x000fe40001ffe4ff */
        /* <DEDUP_REMOVED lines=15> */
.L_x_4861:
[----:B------:R-:W-:Y:S05]  /*2870*/  BSYNC B1 ;  /* 0x0000000000017941 */ /* 0x000fea0003800000 */
.L_x_4860:
        /* <DEDUP_REMOVED lines=28> */
.L_x_4863:
[----:B------:R-:W-:Y:S05]  /*2a40*/  BSYNC B1 ;  /* 0x0000000000017941 */ /* 0x000fea0003800000 */
.L_x_4862:
[----:B0-----:R-:W-:Y:S01]  /*2a50*/  IMAD.MOV.U32 R32, RZ, RZ, R56 ;  /* 0x000000ffff207224 */ /* 0x001fe200078e0038 */
[----:B------:R-:W-:Y:S01]  /*2a60*/  MOV R35, R59 ;  /* 0x0000003b00237202 */ /* 0x000fe20000000f00 */
[----:B------:R-:W-:Y:S01]  /*2a70*/  IMAD.MOV.U32 R33, RZ, RZ, R57 ;  /* 0x000000ffff217224 */ /* 0x000fe200078e0039 */
[----:B------:R-:W-:Y:S01]  /*2a80*/  ISETP.NE.AND P3, PT, R204, 0x3, PT ;  /* 0x00000003cc00780c */ /* 0x000fe20003f65270 */
[----:B------:R-:W-:Y:S01]  /*2a90*/  IMAD.MOV.U32 R34, RZ, RZ, R58 ;  /* 0x000000ffff227224 */ /* 0x000fe200078e003a */
[----:B------:R-:W-:Y:S02]  /*2aa0*/  PRMT R115, R98, 0x5410, R99 ;  /* 0x0000541062737816 */ /* 0x000fe40000000063 */
[----:B------:R-:W-:Y:S01]  /*2ab0*/  PRMT R111, R32, 0x5410, R33 ;  /* 0x00005410206f7816 */ /* 0x000fe20000000021 */
[----:B------:R-:W-:Y:S01]  /*2ac0*/  IMAD.MOV.U32 R32, RZ, RZ, R52 ;  /* 0x000000ffff207224 */ /* 0x000fe200078e0034 */
[----:B------:R-:W-:Y:S01]  /*2ad0*/  PRMT R117, R34, 0x5410, R35 ;  /* 0x0000541022757816 */ /* 0x000fe20000000023 */
[----:B------:R-:W-:-:S02]  /*2ae0*/  IMAD.MOV.U32 R33, RZ, RZ, R53 ;  /* 0x000000ffff217224 */ /* 0x000fc400078e0035 */
[----:B-----5:R-:W-:Y:S02]  /*2af0*/  IMAD.MOV.U32 R34, RZ, RZ, R48 ;  /* 0x000000ffff227224 */ /* 0x020fe400078e0030 */
        /* <DEDUP_REMOVED lines=16> */
.L_x_4864:
[----:B------:R-:W-:Y:S01]  /*2c00*/  LEA R96, R2, R18, 0x3 ;  /* 0x0000001202607211 */ /* 0x000fe200078e18ff */
[----:B------:R-:W-:Y:S01]  /*2c10*/  BSSY B1, `(.L_x_4865) ;  /* 0x0000004000017945 */ /* 0x000fe20003800000 */
[----:B------:R-:W-:-:S04]  /*2c20*/  SHF.L.U32 R107, R202, 0x1f, RZ ;  /* 0x0000001fca6b7819 */ /* 0x000fc800000006ff */
[----:B------:R-:W0:Y:S02]  /*2c30*/  SYNCS.PHASECHK.TRANS64.TRYWAIT P6, [R96+URZ+0x22890], R107 ;  /* 0x0228906b600075a7 */ /* 0x000e2400080c017f */
[----:B0-----:R-:W-:Y:S05]  /*2c40*/  @!P6 BRA `(.L_x_4866) ;  /* 0x000001880064e947 */ /* 0x001fea0003800000 */
.L_x_5156:
[----:B------:R-:W-:Y:S05]  /*2c50*/  BSYNC B1 ;  /* 0x0000000000017941 */ /* 0x000fea0003800000 */
.L_x_4865:
        /* <DEDUP_REMOVED lines=49> */
.L_x_4872:
[----:B------:R-:W-:Y:S05]  /*2f70*/  BSYNC B3 ;  /* 0x0000000000037941 */ /* 0x000fea0003800000 */
.L_x_4871:
[----:B--2---:R1:W-:Y:S02]  /*2f80*/  STG.E.128 desc[UR40][R46.64], R32 ;  /* 0x000000202e007986 */ /* 0x0043e4000c101d28 */
.L_x_4870:
[----:B------:R-:W-:Y:S05]  /*2f90*/  BSYNC B2 ;  /* 0x0000000000027941 */ /* 0x000fea0003800000 */
.L_x_4869:
        /* <DEDUP_REMOVED lines=46> */
.L_x_4874:
[----:B------:R-:W-:Y:S05]  /*3280*/  BSYNC B2 ;  /* 0x0000000000027941 */ /* 0x000fea0003800000 */
.L_x_4873:
[----:B--2---:R2:W-:Y:S02]  /*3290*/  STG.E.128 desc[UR40][R46.64+0x40], R32 ;  /* 0x000040202e007986 */ /* 0x0045e4000c101d28 */
.L_x_4868:
[----:B------:R-:W-:Y:S05]  /*32a0*/  BSYNC B1 ;  /* 0x0000000000017941 */ /* 0x000fea0003800000 */
.L_x_4867:
        /* <DEDUP_REMOVED lines=48> */
.L_x_4879:
[----:B------:R-:W-:Y:S05]  /*35b0*/  BSYNC B2 ;  /* 0x0000000000027941 */ /* 0x000fea0003800000 */
.L_x_4878:
[----:B--2---:R3:W-:Y:S02]  /*35c0*/  STG.E.128 desc[UR40][R44.64], R32 ;  /* 0x000000202c007986 */ /* 0x0047e4000c101d28 */
.L_x_4877:
[----:B------:R-:W-:Y:S05]  /*35d0*/  BSYNC B1 ;  /* 0x0000000000017941 */ /* 0x000fea0003800000 */
.L_x_4876:
        /* <DEDUP_REMOVED lines=46> */
.L_x_4881:
[----:B------:R-:W-:Y:S05]  /*38c0*/  BSYNC B1 ;  /* 0x0000000000017941 */ /* 0x000fea0003800000 */
.L_x_4880:
[----:B--2---:R1:W-:Y:S01]  /*38d0*/  STG.E.128 desc[UR40][R44.64+0x40], R32 ;  /* 0x000040202c007986 */ /* 0x0043e2000c101d28 */
[----:B------:R-:W-:Y:S05]  /*38e0*/  BRA `(.L_x_4875) ;  /* 0x0000001400787947 */ /* 0x000fea0003800000 */
.L_x_4859:
        /* <DEDUP_REMOVED lines=39> */
[----:B---3--:R-:W-:Y:S01]  /*3b60*/  IMAD.MOV.U32 R56, RZ, RZ, R34 ;  /* 0x000000ffff387224 */ /* 0x008fe200078e0022 */
[----:B------:R-:W-:Y:S01]  /*3b70*/  MOV R58, R32 ;  /* 0x00000020003a7202 */ /* 0x000fe20000000f00 */
[----:B------:R-:W-:Y:S02]  /*3b80*/  IMAD.MOV.U32 R57, RZ, RZ, R35 ;  /* 0x000000ffff397224 */ /* 0x000fe400078e0023 */
[----:B------:R-:W-:Y:S01]  /*3b90*/  IMAD.MOV.U32 R59, RZ, RZ, R33 ;  /* 0x000000ffff3b7224 */ /* 0x000fe200078e0021 */
        /* <DEDUP_REMOVED lines=10> */
[----:B------:R-:W-:Y:S01]  /*3c40*/  IMAD.MOV.U32 R52, RZ, RZ, R46 ;  /* 0x000000ffff347224 */ /* 0x000fe200078e002e */
[----:B------:R-:W-:Y:S01]  /*3c50*/  PRMT R130, R130, 0x5410, R53 ;  /* 0x0000541082827816 */ /* 0x000fe20000000035 */
[----:B------:R-:W-:Y:S01]  /*3c60*/  IMAD.MOV.U32 R53, RZ, RZ, R47 ;  /* 0x000000ffff357224 */ /* 0x000fe200078e002f */
[----:B------:R-:W-:Y:S02]  /*3c70*/  PRMT R120, R120, 0x5410, R55 ;  /* 0x0000541078787816 */ /* 0x000fe40000000037 */
[----:B------:R-:W-:Y:S02]  /*3c80*/  MOV R55, R45 ;  /* 0x0000002d00377202 */ /* 0x000fe40000000f00 */
[----:B------:R-:W-:Y:S01]  /*3c90*/  PRMT R114, R52, 0x5410, R53 ;  /* 0x0000541034727816 */ /* 0x000fe20000000035 */
[----:B-----5:R-:W-:Y:S01]  /*3ca0*/  IMAD.MOV.U32 R52, RZ, RZ, R50 ;  /* 0x000000ffff347224 */ /* 0x020fe200078e0032 */
[----:B------:R-:W-:Y:S01]  /*3cb0*/  PRMT R115, R54, 0x5410, R55 ;  /* 0x0000541036737816 */ /* 0x000fe20000000037 */
[----:B------:R-:W-:-:S02]  /*3cc0*/  IMAD.MOV.U32 R53, RZ, RZ, R51 ;  /* 0x000000ffff357224 */ /* 0x000fc400078e0033 */
[----:B------:R-:W-:Y:S02]  /*3cd0*/  IMAD.MOV.U32 R54, RZ, RZ, R48 ;  /* 0x000000ffff367224 */ /* 0x000fe400078e0030 */
[----:B------:R-:W-:Y:S01]  /*3ce0*/  IMAD.MOV.U32 R55, RZ, RZ, R49 ;  /* 0x000000ffff377224 */ /* 0x000fe200078e0031 */
[----:B------:R-:W-:-:S04]  /*3cf0*/  PRMT R116, R52, 0x5410, R53 ;  /* 0x0000541034747816 */ /* 0x000fc80000000035 */
[----:B------:R-:W-:Y:S01]  /*3d00*/  PRMT R117, R54, 0x5410, R55 ;  /* 0x0000541036757816 */ /* 0x000fe20000000037 */
[----:B------:R-:W-:Y:S06]  /*3d10*/  @!P3 BRA `(.L_x_4882) ;  /* 0x000000000004b947 */ /* 0x000fec0003800000 */
[----:B------:R-:W-:Y:S01]  /*3d20*/  BPT.TRAP 0x1 ;  /* 0x000000040000795c */ /* 0x000fe20000300000 */
.L_x_4882:
        /* <DEDUP_REMOVED lines=9> */
.L_x_5157:
[----:B------:R-:W-:Y:S05]  /*3dc0*/  BSYNC B1 ;  /* 0x0000000000017941 */ /* 0x000fea0003800000 */
.L_x_4883:
        /* <DEDUP_REMOVED lines=13> */
[----:B------:R-:W-:-:S04]  /*3ea0*/  LEA.HI.SX32 R53, R53, R88, 0x1c ;  /* 0x0000005835357211 */ /* 0x000fc800078fe2ff */
[----:B------:R-:W-:-:S04]  /*3eb0*/  SHF.L.U32 R113, R53, 0x3, RZ ;  /* 0x0000000335717819 */ /* 0x000fc800000006ff */
[----:B------:R-:W-:-:S04]  /*3ec0*/  LOP3.LUT R53, R71, 0x38, R113, 0xf8, !PT ;  /* 0x0000003847357812 */ /* 0x000fc800078ef871 */
[----:B------:R-:W-:-:S05]  /*3ed0*/  LOP3.LUT R53, R53, R74, RZ, 0x3c, !PT ;  /* 0x0000004a35357212 */ /* 0x000fca00078e3cff */
[----:B------:R-:W-:Y:S02]  /*3ee0*/  IMAD R55, R210, 0x200, R53 ;  /* 0x00000200d2377824 */ /* 0x000fe400078e0235 */
        /* <DEDUP_REMOVED lines=59> */
[----:B------:R-:W-:-:S02]  /*42a0*/  HADD2.F32 R35, -RZ, R130.H0_H0 ;  /* 0x20000082ff237230 */ /* 0x000fc40000004100 */
[-C--:B------:R-:W-:Y:S01]  /*42b0*/  FMUL.FTZ R55, R56, R43.reuse ;  /* 0x0000002b38377220 */ /* 0x080fe20000410000 */
[----:B------:R-:W-:Y:S02]  /*42c0*/  HADD2.F32 R41, -RZ, R129.H0_H0 ;  /* 0x20000081ff297230 */ /* 0x000fe40000004100 */
[----:B------:R-:W-:Y:S01]  /*42d0*/  FMUL.FTZ R43, R52, R43 ;  /* 0x0000002b342b7220 */ /* 0x000fe20000410000 */
[-C--:B------:R-:W-:Y:S01]  /*42e0*/  FFMA.FTZ R53, R34, R35.reuse, R53 ;  /* 0x0000002322357223 */ /* 0x080fe20000010035 */
[----:B------:R-:W-:Y:S02]  /*42f0*/  FFMA.FTZ R42, R33, R35, -R42 ;  /* 0x00000023212a7223 */ /* 0x000fe4000001082a */
[-C--:B------:R-:W-:Y:S01]  /*4300*/  FFMA.FTZ R56, R56, R41.reuse, R43 ;  /* 0x0000002938387223 */ /* 0x080fe2000001002b */
[----:B------:R-:W-:Y:S02]  /*4310*/  HADD2.F32 R34, -RZ, R58.H0_H0 ;  /* 0x2000003aff227230 */ /* 0x000fe40000004100 */
[----:B------:R-:W-:Y:S01]  /*4320*/  FFMA.FTZ R55, R52, R41, -R55 ;  /* 0x0000002934377223 */ /* 0x000fe20000010837 */
[----:B------:R-:W-:-:S02]  /*4330*/  HADD2.F32 R35, -RZ, R118.H0_H0 ;  /* 0x20000076ff237230 */ /* 0x000fc40000004100 */
[----:B------:R-:W-:Y:S01]  /*4340*/  HADD2.F32 R43, -RZ, R127.H0_H0 ;  /* 0x2000007fff2b7230 */ /* 0x000fe20000004100 */
[----:B------:R-:W-:Y:S01]  /*4350*/  F2FP.F16.F32.PACK_AB R56, R56, R53 ;  /* 0x000000353838723e */ /* 0x000fe200000000ff */
[----:B------:R-:W-:Y:S01]  /*4360*/  HADD2.F32 R33, -RZ, R54.H0_H0 ;  /* 0x20000036ff217230 */ /* 0x000fe20000004100 */
[----:B------:R-:W-:Y:S01]  /*4370*/  F2FP.F16.F32.PACK_AB R52, R55, R42 ;  /* 0x0000002a3734723e */ /* 0x000fe200000000ff */
[----:B------:R-:W-:Y:S02]  /*4380*/  HADD2.F32 R58, -RZ, R58.H1_H1 ;  /* 0x3000003aff3a7230 */ /* 0x000fe40000004100 */
[----:B------:R-:W-:Y:S02]  /*4390*/  HADD2.F32 R118, -RZ, R118.H1_H1 ;  /* 0x30000076ff767230 */ /* 0x000fe40000004100 */
        /* <DEDUP_REMOVED lines=11> */
[----:B------:R-:W-:-:S03]  /*4450*/  IMAD.MOV.U32 R55, RZ, RZ, R124 ;  /* 0x000000ffff377224 */ /* 0x000fc600078e007c */
[----:B------:R-:W-:Y:S01]  /*4460*/  F2FP.F16.F32.PACK_AB R54, R59, R32 ;  /* 0x000000203b36723e */ /* 0x000fe200000000ff */
[----:B------:R-:W-:Y:S01]  /*4470*/  IMAD.MOV.U32 R59, RZ, RZ, R123 ;  /* 0x000000ffff3b7224 */ /* 0x000fe200078e007b */
[----:B------:R-:W-:Y:S01]  /*4480*/  F2FP.F16.F32.PACK_AB R58, R58, R57 ;  /* 0x000000393a3a723e */ /* 0x000fe200000000ff */
[----:B------:R-:W-:-:S07]  /*4490*/  IMAD.MOV.U32 R57, RZ, RZ, R119 ;  /* 0x000000ffff397224 */ /* 0x000fce00078e0077 */
.L_x_4888:
[----:B------:R-:W-:Y:S05]  /*44a0*/  BSYNC B2 ;  /* 0x0000000000027941 */ /* 0x000fea0003800000 */
.L_x_4887:
        /* <DEDUP_REMOVED lines=12> */
.L_x_4886:
[----:B------:R-:W-:Y:S05]  /*4570*/  BSYNC B1 ;  /* 0x0000000000017941 */ /* 0x000fea0003800000 */
.L_x_4885:
[C---:B------:R-:W-:Y:S01]  /*4580*/  ISETP.GE.OR P5, PT, R230.reuse, R106, P1 ;  /* 0x0000006ae600720c */ /* 0x040fe20000fa6670 */
        /* <DEDUP_REMOVED lines=16> */
[----:B------:R-:W-:-:S04]  /*4690*/  LEA.HI.SX32 R55, R111, R88, 0x1c ;  /* 0x000000586f377211 */ /* 0x000fc800078fe2ff */
[----:B------:R-:W-:-:S04]  /*46a0*/  SHF.L.U32 R55, R55, 0x3, RZ ;  /* 0x0000000337377819 */ /* 0x000fc800000006ff */
        /* <DEDUP_REMOVED lines=38> */
[--C-:B------:R-:W-:Y:S02]  /*4910*/  HADD2.F32 R34, -RZ, R43.reuse.H0_H0 ;  /* 0x2000002bff227230 */ /* 0x100fe40000004100 */
[----:B------:R-:W-:-:S02]  /*4920*/  HADD2.F32 R43, -RZ, R43.H1_H1 ;  /* 0x3000002bff2b7230 */ /* 0x000fc40000004100 */
[-C--:B------:R-:W-:Y:S01]  /*4930*/  FMUL.FTZ R47, R33, R46.reuse ;  /* 0x0000002e212f7220 */ /* 0x080fe20000410000 */
[----:B------:R-:W-:Y:S01]  /*4940*/  HADD2.F32 R48, -RZ, R57.H0_H0 ;  /* 0x20000039ff307230 */ /* 0x000fe20000004100 */
[----:B------:R-:W-:Y:S01]  /*4950*/  F2FP.F16.F32.PACK_AB R49, R56, R49 ;  /* 0x000000313831723e */ /* 0x000fe200000000ff */
[----:B------:R-:W-:Y:S02]  /*4960*/  HADD2.F32 R35, -RZ, R35.H1_H1 ;  /* 0x30000023ff237230 */ /* 0x000fe40000004100 */
[----:B------:R-:W-:Y:S02]  /*4970*/  HADD2.F32 R41, -RZ, R114.H1_H1 ;  /* 0x30000072ff297230 */ /* 0x000fe40000004100 */
[----:B------:R-:W-:Y:S02]  /*4980*/  HADD2.F32 R42, -RZ, R58.H0_H0 ;  /* 0x2000003aff2a7230 */ /* 0x000fe40000004100 */
[C---:B------:R-:W-:Y:S01]  /*4990*/  FMUL.FTZ R58, R34.reuse, R46 ;  /* 0x0000002e223a7220 */ /* 0x040fe20000410000 */
[-C--:B------:R-:W-:Y:S01]  /*49a0*/  FMUL.FTZ R46, R43, R48.reuse ;  /* 0x000000302b2e7220 */ /* 0x080fe20000410000 */
[----:B------:R-:W-:Y:S01]  /*49b0*/  FMUL.FTZ R102, R35, R48 ;  /* 0x0000003023667220 */ /* 0x000fe20000410000 */
[-C--:B------:R-:W-:Y:S01]  /*49c0*/  FFMA.FTZ R48, R34, R41.reuse, R47 ;  /* 0x0000002922307223 */ /* 0x080fe2000001002f */
[----:B------:R-:W-:Y:S01]  /*49d0*/  FFMA.FTZ R58, R33, R41, -R58 ;  /* 0x00000029213a7223 */ /* 0x000fe2000001083a */
[----:B------:R-:W-:-:S02]  /*49e0*/  HADD2.F32 R34, -RZ, R44.H0_H0 ;  /* 0x2000002cff227230 */ /* 0x000fc40000004100 */
[-C--:B------:R-:W-:Y:S01]  /*49f0*/  FFMA.FTZ R57, R35, R42.reuse, -R46 ;  /* 0x0000002a23397223 */ /* 0x080fe2000001082e */
[----:B------:R-:W-:Y:S02]  /*4a00*/  HADD2.F32 R41, -RZ, R104.H0_H0 ;  /* 0x20000068ff297230 */ /* 0x000fe40000004100 */
[----:B------:R-:W-:Y:S01]  /*4a10*/  FFMA.FTZ R59, R43, R42, R102 ;  /* 0x0000002a2b3b7223 */ /* 0x000fe20000010066 */
        /* <DEDUP_REMOVED lines=8> */
[C---:B------:R-:W-:Y:S01]  /*4aa0*/  FMUL.FTZ R41, R32.reuse, R41 ;  /* 0x0000002920297220 */ /* 0x040fe20000410000 */
[----:B------:R-:W-:Y:S02]  /*4ab0*/  HADD2.F32 R116, -RZ, R116.H0_H0 ;  /* 0x20000074ff747230 */ /* 0x000fe40000004100 */
[----:B------:R-:W-:Y:S01]  /*4ac0*/  FFMA.FTZ R42, R33, R115, -R42 ;  /* 0x00000073212a7223 */ /* 0x000fe2000001082a */
[----:B------:R-:W-:Y:S02]  /*4ad0*/  HADD2.F32 R33, -RZ, R45.H0_H0 ;  /* 0x2000002dff217230 */ /* 0x000fe40000004100 */
[-C--:B------:R-:W-:Y:S01]  /*4ae0*/  FFMA.FTZ R43, R32, R35.reuse, -R43 ;  /* 0x00000023202b7223 */ /* 0x080fe2000001082b */
[----:B------:R-:W-:Y:S01]  /*4af0*/  FFMA.FTZ R44, R44, R35, R41 ;  /* 0x000000232c2c7223 */ /* 0x000fe20000010029 */
[----:B------:R-:W-:-:S02]  /*4b00*/  HADD2.F32 R35, -RZ, R103.H0_H0 ;  /* 0x20000067ff237230 */ /* 0x000fc40000004100 */
[----:B------:R-:W-:Y:S01]  /*4b10*/  FFMA.FTZ R117, R34, R115, R117 ;  /* 0x0000007322757223 */ /* 0x000fe20000010075 */
[--C-:B------:R-:W-:Y:S02]  /*4b20*/  HADD2.F32 R32, -RZ, R40.reuse.H0_H0 ;  /* 0x20000028ff207230 */ /* 0x100fe40000004100 */
[----:B------:R-:W-:Y:S01]  /*4b30*/  FMUL.FTZ R41, R33, R116 ;  /* 0x0000007421297220 */ /* 0x000fe20000410000 */
        /* <DEDUP_REMOVED lines=8> */
[----:B------:R-:W-:Y:S01]  /*4bc0*/  F2FP.F16.F32.PACK_AB R48, R44, R117 ;  /* 0x000000752c30723e */ /* 0x000fe200000000ff */
[-C--:B------:R-:W-:Y:S01]  /*4bd0*/  FFMA.FTZ R41, R32, R114.reuse, -R41 ;  /* 0x0000007220297223 */ /* 0x080fe20000010829 */
[----:B------:R-:W-:Y:S01]  /*4be0*/  FFMA.FTZ R116, R33, R114, R116 ;  /* 0x0000007221747223 */ /* 0x000fe20000010074 */
[-C--:B------:R-:W-:Y:S01]  /*4bf0*/  FFMA.FTZ R40, R40, R34.reuse, -R47 ;  /* 0x0000002228287223 */ /* 0x080fe2000001082f */
[----:B------:R-:W-:Y:S01]  /*4c00*/  FFMA.FTZ R45, R45, R34, R46 ;  /* 0x000000222d2d7223 */ /* 0x000fe2000001002e */
[----:B------:R-:W-:Y:S02]  /*4c10*/  F2FP.F16.F32.PACK_AB R32, R43, R42 ;  /* 0x0000002a2b20723e */ /* 0x000fe400000000ff */
[----:B------:R-:W-:Y:S02]  /*4c20*/  F2FP.F16.F32.PACK_AB R33, R50, R51 ;  /* 0x000000333221723e */ /* 0x000fe400000000ff */
[----:B------:R-:W-:Y:S01]  /*4c30*/  F2FP.F16.F32.PACK_AB R34, R40, R41 ;  /* 0x000000292822723e */ /* 0x000fe200000000ff */
[----:B------:R-:W-:Y:S01]  /*4c40*/  IMAD.MOV.U32 R40, RZ, RZ, R48 ;  /* 0x000000ffff287224 */ /* 0x000fe200078e0030 */
[----:B------:R-:W-:Y:S01]  /*4c50*/  F2FP.F16.F32.PACK_AB R35, R57, R58 ;  /* 0x0000003a3923723e */ /* 0x000fe200000000ff */
[----:B------:R-:W-:Y:S01]  /*4c60*/  IMAD.MOV.U32 R41, RZ, RZ, R49 ;  /* 0x000000ffff297224 */ /* 0x000fe200078e0031 */
[----:B------:R-:W-:-:S02]  /*4c70*/  F2FP.F16.F32.PACK_AB R42, R45, R116 ;  /* 0x000000742d2a723e */ /* 0x000fc400000000ff */
[----:B------:R-:W-:-:S07]  /*4c80*/  MOV R43, R59 ;  /* 0x0000003b002b7202 */ /* 0x000fce0000000f00 */
.L_x_4890:
[----:B------:R-:W-:Y:S05]  /*4c90*/  BSYNC B1 ;  /* 0x0000000000017941 */ /* 0x000fea0003800000 */
.L_x_4889:
        /* <DEDUP_REMOVED lines=10> */
.L_x_4858:
[----:B------:R-:W-:-:S13]  /*4d40*/  ISETP.NE.AND P3, PT, R204, 0x3, PT ;  /* 0x00000003cc00780c */ /* 0x000fda0003f65270 */
[----:B------:R-:W-:Y:S05]  /*4d50*/  @!P3 BRA `(.L_x_4891) ;  /* 0x000000000004b947 */ /* 0x000fea0003800000 */
[----:B------:R-:W-:Y:S01]  /*4d60*/  BPT.TRAP 0x1 ;  /* 0x000000040000795c */ /* 0x000fe20000300000 */
.L_x_4891:
[----:B------:R-:W-:Y:S01]  /*4d70*/  IMAD R96, R2, 0x8, R18 ;  /* 0x0000000802607824 */ /* 0x000fe200078e0212 */
[----:B------:R-:W-:Y:S01]  /*4d80*/  SHF.L.U32 R107, R202, 0x1f, RZ ;  /* 0x0000001fca6b7819 */ /* 0x000fe200000006ff */
[----:B------:R-:W-:Y:S01]  /*4d90*/  IMAD R106, R27, -0x60, R24 ;  /* 0xffffffa01b6a7824 */ /* 0x000fe200078e0218 */
[----:B------:R-:W-:Y:S02]  /*4da0*/  BSSY B1, `(.L_x_4892) ;  /* 0x0000004000017945 */ /* 0x000fe40003800000 */
[----:B------:R-:W0:Y:S02]  /*4db0*/  SYNCS.PHASECHK.TRANS64.TRYWAIT P4, [R96+URZ+0x22890], R107 ;  /* 0x0228906b600075a7 */ /* 0x000e24000808017f */
[----:B------:R-:W-:Y:S01]  /*4dc0*/  VIMNMX R106, R106, 0x60, PT ;  /* 0x000000606a6a7848 */ /* 0x000fe20003fe0100 */
[----:B0-----:R-:W-:Y:S06]  /*4dd0*/  @!P4 BRA `(.L_x_4893) ;  /* 0x000001680028c947 */ /* 0x001fec0003800000 */
.L_x_5158:
[----:B------:R-:W-:Y:S05]  /*4de0*/  BSYNC B1 ;  /* 0x0000000000017941 */ /* 0x000fea0003800000 */
.L_x_4892:
        /* <DEDUP_REMOVED lines=8> */
.L_x_4895:
[----:B------:R-:W-:Y:S05]  /*4e70*/  BSYNC B1 ;  /* 0x0000000000017941 */ /* 0x000fea0003800000 */
.L_x_4894:
[----:B------:R-:W-:Y:S05]  /*4e80*/  @P4 BRA `(.L_x_4875) ;  /* 0x0000000000104947 */ /* 0x000fea0003800000 */
[----:B-1----:R-:W1:Y:S04]  /*4e90*/  @!P1 LDS.128 R32, [R104+0x2000] ;  /* 0x0020000068209984 */ /* 0x002e680000000c00 */
[----:B------:R-:W2:Y:S04]  /*4ea0*/  @!P2 LDS.128 R40, [R102+0x2000] ;  /* 0x002000006628a984 */ /* 0x000ea80000000c00 */
[----:B-1----:R3:W-:Y:S04]  /*4eb0*/  @!P1 STG.E.128 desc[UR40][R44.64], R32 ;  /* 0x000000202c009986 */ /* 0x0027e8000c101d28 */
[----:B--2---:R3:W-:Y:S02]  /*4ec0*/  @!P2 STG.E.128 desc[UR40][R44.64+0x40], R40 ;  /* 0x000040282c00a986 */ /* 0x0047e4000c101d28 */
.L_x_4875:
[----:B------:R-:W-:Y:S05]  /*4ed0*/  BSYNC B0 ;  /* 0x0000000000007941 */ /* 0x000fea0003800000 */
.L_x_4857:
        /* <DEDUP_REMOVED lines=17> */
.L_x_4897:
[----:B------:R-:W-:Y:S05]  /*4ff0*/  BSYNC B0 ;  /* 0x0000000000007941 */ /* 0x000fea0003800000 */
.L_x_4896:
[----:B------:R-:W2:Y:S01]  /*5000*/  SYNCS.PHASECHK.TRANS64.TRYWAIT P3, [R96+URZ+0x228b0], R107 ;  /* 0x0228b06b600075a7 */ /* 0x000ea2000806017f */
[----:B------:R-:W-:Y:S01]  /*5010*/  ULDC UR46, c[0x0][0x320] ;  /* 0x0000c800002e7ab9 */ /* 0x000fe20000000800 */
[----:B------:R-:W-:Y:S01]  /*5020*/  ULDC.64 UR38, c[0x0][0x328] ;  /* 0x0000ca0000267ab9 */ /* 0x000fe20000000a00 */
[----:B------:R-:W-:Y:S01]  /*5030*/  ULDC.64 UR36, c[0x0][0x318] ;  /* 0x0000c60000247ab9 */ /* 0x000fe20000000a00 */
[----:B------:R-:W-:Y:S01]  /*5040*/  BSSY B0, `(.L_x_4898) ;  /* 0x0000003000007945 */ /* 0x000fe20003800000 */
[----:B-1----:R-:W-:-:S03]  /*5050*/  IMAD R32, R2, 0x6000, R79 ;  /* 0x0000600002207824 */ /* 0x002fc600078e024f */
[----:B--2---:R-:W-:Y:S05]  /*5060*/  @!P3 BRA `(.L_x_4899) ;  /* 0x000001640098b947 */ /* 0x004fea0003800000 */
.L_x_5159:
[----:B------:R-:W-:Y:S05]  /*5070*/  BSYNC B0 ;  /* 0x0000000000007941 */ /* 0x000fea0003800000 */
.L_x_4898:
        /* <DEDUP_REMOVED lines=39> */
.L_x_4901:
[----:B------:R-:W-:Y:S05]  /*52f0*/  BSYNC B0 ;  /* 0x0000000000007941 */ /* 0x000fea0003800000 */
.L_x_4900:
[----:B------:R-:W-:Y:S01]  /*5300*/  ISETP.GE.AND P3, PT, R230, R106, PT ;  /* 0x0000006ae600720c */ /* 0x000fe20003f66270 */
[----:B------:R-:W-:-:S12]  /*5310*/  BSSY B0, `(.L_x_4902) ;  /* 0x0000024000007945 */ /* 0x000fd80003800000 */
[----:B------:R-:W-:Y:S05]  /*5320*/  @P3 BRA `(.L_x_4903) ;  /* 0x0000000000883947 */ /* 0x000fea0003800000 */
[----:B--2---:R-:W-:Y:S01]  /*5330*/  IADD3 R35, P3, R40, 0x40, RZ ;  /* 0x0000004028237810 */ /* 0x004fe20007f7e0ff */
[----:B------:R-:W-:Y:S02]  /*5340*/  IMAD.MOV.U32 R32, RZ, RZ, R6 ;  /* 0x000000ffff207224 */ /* 0x000fe400078e0006 */
[----:B------:R-:W-:Y:S01]  /*5350*/  IMAD.MOV.U32 R33, RZ, RZ, R93 ;  /* 0x000000ffff217224 */ /* 0x000fe200078e005d */
[----:B------:R-:W-:Y:S01]  /*5360*/  IADD3.X R40, RZ, R41, RZ, P3, !PT ;  /* 0x00000029ff287210 */ /* 0x000fe20001ffe4ff */
        /* <DEDUP_REMOVED lines=30> */
.L_x_4903:
[----:B------:R-:W-:Y:S05]  /*5550*/  BSYNC B0 ;  /* 0x0000000000007941 */ /* 0x000fea0003800000 */
.L_x_4902:
        /* <DEDUP_REMOVED lines=22> */
.L_x_4852:
[----:B------:R-:W0:Y:S01]  /*56c0*/  LDC R0, c[0x0][0x448] ;  /* 0x00011200ff007b82 */ /* 0x000e220000000800 */
[----:B------:R-:W-:Y:S02]  /*56d0*/  CS2R R8, SRZ ;  /* 0x0000000000087805 */ /* 0x000fe4000001ff00 */
[----:B------:R-:W-:Y:S02]  /*56e0*/  MOV R150, RZ ;  /* 0x000000ff00967202 */ /* 0x000fe40000000f00 */
        /* <DEDUP_REMOVED lines=14> */
[----:B------:R-:W-:Y:S01]  /*57d0*/  CS2R R112, SRZ ;  /* 0x0000000000707805 */ /* 0x000fe2000001ff00 */
[----:B------:R-:W-:Y:S01]  /*57e0*/  IMAD.MOV.U32 R177, RZ, RZ, RZ ;  /* 0x000000ffffb17224 */ /* 0x000fe200078e00ff */
[----:B------:R-:W-:Y:S02]  /*57f0*/  CS2R R108, SRZ ;  /* 0x00000000006c7805 */ /* 0x000fe4000001ff00 */
[----:B------:R-:W-:-:S02]  /*5800*/  CS2R R104, SRZ ;  /* 0x0000000000687805 */ /* 0x000fc4000001ff00 */
[----:B------:R-:W-:Y:S02]  /*5810*/  CS2R R174, SRZ ;  /* 0x0000000000ae7805 */ /* 0x000fe4000001ff00 */
[----:B------:R-:W-:Y:S02]  /*5820*/  CS2R R100, SRZ ;  /* 0x0000000000647805 */ /* 0x000fe4000001ff00 */
[----:B----4-:R-:W-:Y:S02]  /*5830*/  CS2R R96, SRZ ;  /* 0x0000000000607805 */ /* 0x010fe4000001ff00 */
[----:B0-----:R-:W-:Y:S01]  /*5840*/  ISETP.NE.AND P1, PT, R0, 0x1, PT ;  /* 0x000000010000780c */ /* 0x001fe20003f25270 */
[----:B------:R-:W-:Y:S01]  /*5850*/  VIADD R0, R206, 0x7f ;  /* 0x0000007fce007836 */ /* 0x000fe20000000000 */
        /* <DEDUP_REMOVED lines=11> */
[----:B------:R-:W0:Y:S01]  /*5910*/  @P1 LDC R3, c[0x0][0x44c] ;  /* 0x00011300ff031b82 */ /* 0x000e220000000800 */
[----:B------:R-:W-:Y:S02]  /*5920*/  CS2R R60, SRZ ;  /* 0x00000000003c7805 */ /* 0x000fe4000001ff00 */
[----:B------:R-:W-:Y:S02]  /*5930*/  CS2R R168, SRZ ;  /* 0x0000000000a87805 */ /* 0x000fe4000001ff00 */
[----:B------:R-:W-:-:S02]  /*5940*/  CS2R R58, SRZ ;  /* 0x00000000003a7805 */ /* 0x000fc4000001ff00 */
[----:B------:R-:W-:Y:S02]  /*5950*/  CS2R R54, SRZ ;  /* 0x0000000000367805 */ /* 0x000fe4000001ff00 */
[----:B------:R-:W-:Y:S02]  /*5960*/  CS2R R90, SRZ ;  /* 0x00000000005a7805 */ /* 0x000fe4000001ff00 */
[----:B------:R-:W-:Y:S02]  /*5970*/  CS2R R166, SRZ ;  /* 0x0000000000a67805 */ /* 0x000fe4000001ff00 */
[----:B------:R-:W-:Y:S01]  /*5980*/  CS2R R86, SRZ ;  /* 0x0000000000567805 */ /* 0x000fe2000001ff00 */
[----:B------:R-:W1:Y:S01]  /*5990*/  @P1 LDC R4, c[0x0][0x450] ;  /* 0x00011400ff041b82 */ /* 0x000e620000000800 */
        /* <DEDUP_REMOVED lines=14> */
[----:B------:R-:W-:Y:S01]  /*5a80*/  CS2R R48, SRZ ;  /* 0x0000000000307805 */ /* 0x000fe2000001ff00 */
[----:B0-----:R-:W-:Y:S01]  /*5a90*/  @P1 IMAD.HI.U32 R3, R0, R3, RZ ;  /* 0x0000000300031227 */ /* 0x001fe200078e00ff */
[----:B------:R-:W-:-:S02]  /*5aa0*/  CS2R R42, SRZ ;  /* 0x00000000002a7805 */ /* 0x000fc4000001ff00 */
[----:B------:R-:W-:Y:S02]  /*5ab0*/  CS2R R44, SRZ ;  /* 0x00000000002c7805 */ /* 0x000fe4000001ff00 */
[----:B------:R-:W-:Y:S02]  /*5ac0*/  CS2R R40, SRZ ;  /* 0x0000000000287805 */ /* 0x000fe4000001ff00 */
[----:B------:R-:W-:Y:S02]  /*5ad0*/  CS2R R34, SRZ ;  /* 0x0000000000227805 */ /* 0x000fe4000001ff00 */
[----:B------:R-:W-:Y:S02]  /*5ae0*/  CS2R R36, SRZ ;  /* 0x0000000000247805 */ /* 0x000fe4000001ff00 */
[----:B------:R-:W-:Y:S02]  /*5af0*/  CS2R R32, SRZ ;  /* 0x0000000000207805 */ /* 0x000fe4000001ff00 */
[----:B------:R-:W-:-:S02]  /*5b00*/  CS2R R26, SRZ ;  /* 0x00000000001a7805 */ /* 0x000fc4000001ff00 */
[----:B-1----:R-:W-:Y:S02]  /*5b10*/  @P1 SHF.R.U32.HI R0, RZ, R4, R3 ;  /* 0x00000004ff001219 */ /* 0x002fe40000011603 */
[----:B------:R-:W-:Y:S02]  /*5b20*/  CS2R R4, SRZ ;  /* 0x0000000000047805 */ /* 0x000fe4000001ff00 */
[----:B------:R-:W-:Y:S01]  /*5b30*/  PLOP3.LUT P1, PT, PT, PT, PT, 0x80, 0x0 ;  /* 0x000000000000781c */ /* 0x000fe20003f2f070 */
[----:B------:R-:W-:Y:S01]  /*5b40*/  IMAD.IADD R0, R29, 0x1, R0 ;  /* 0x000000011d007824 */ /* 0x000fe200078e0200 */
[----:B------:R-:W-:-:S03]  /*5b50*/  CS2R R28, SRZ ;  /* 0x00000000001c7805 */ /* 0x000fc6000001ff00 */
[----:B------:R-:W-:-:S05]  /*5b60*/  IMAD.HI R0, R0, 0x2aaaaaab, RZ ;  /* 0x2aaaaaab00007827 */ /* 0x000fca00078e02ff */
[----:B------:R-:W-:-:S04]  /*5b70*/  SHF.R.U32.HI R3, RZ, 0x1f, R0 ;  /* 0x0000001fff037819 */ /* 0x000fc80000011600 */
[----:B------:R-:W-:Y:S01]  /*5b80*/  LEA.HI.SX32 R3, R0, R3, 0x1c ;  /* 0x0000000300037211 */ /* 0x000fe200078fe2ff */
[----:B------:R-:W-:-:S03]  /*5b90*/  IMAD.MOV.U32 R0, RZ, RZ, RZ ;  /* 0x000000ffff007224 */ /* 0x000fc600078e00ff */
[----:B------:R-:W-:Y:S01]  /*5ba0*/  VIMNMX R180, R180, R3, PT ;  /* 0x00000003b4b47248 */ /* 0x000fe20003fe0100 */
[----:B------:R-:W-:-:S03]  /*5bb0*/  IMAD.MOV.U32 R3, RZ, RZ, RZ ;  /* 0x000000ffff037224 */ /* 0x000fc600078e00ff */
[----:B------:R-:W-:Y:S01]  /*5bc0*/  ISETP.GE.AND P2, PT, R180, 0x1, PT ;  /* 0x00000001b400780c */ /* 0x000fe20003f46270 */
[----:B------:R-:W-:-:S12]  /*5bd0*/  @P0 BRA `(.L_x_4905) ;  /* 0x00000000000c0947 */ /* 0x000fd80003800000 */
[----:B------:R-:W0:Y:S01]  /*5be0*/  FENCE.VIEW.ASYNC.G ;  /* 0x00000000000073c6 */ /* 0x000e220000000100 */
[----:B------:R-:W-:Y:S05]  /*5bf0*/  WARPSYNC.ALL ;  /* 0x0000000000007948 */ /* 0x000fea0003800000 */
[----:B0-----:R-:W-:Y:S06]  /*5c00*/  BAR.ARV 0xc, 0x180 ;  /* 0x0306000000007b1d */ /* 0x001fec0000002000 */
.L_x_4905:
        /* <DEDUP_REMOVED lines=10> */
.L_x_5162:
        /* <DEDUP_REMOVED lines=26> */
.L_x_4909:
[----:B------:R-:W-:Y:S05]  /*5e50*/  BSYNC B6 ;  /* 0x0000000000067941 */ /* 0x000fea0003800000 */
.L_x_4908:
[----:B------:R-:W-:Y:S02]  /*5e60*/  ULDC UR4, c[0x0][0x3f4] ;  /* 0x0000fd0000047ab9 */ /* 0x000fe40000000800 */
[----:B------:R-:W-:-:S13]  /*5e70*/  ISETP.LT.AND P0, PT, RZ, UR4, PT ;  /* 0x00000004ff007c0c */ /* 0x000fda000bf01270 */
[----:B------:R-:W-:Y:S05]  /*5e80*/  @P0 BRA `(.L_x_4910) ;  /* 0x00000000003c0947 */ /* 0x000fea0003800000 */
[----:B------:R-:W-:-:S04]  /*5e90*/  LEA.HI R0, R231, R231, RZ, 0x1 ;  /* 0x000000e7e7007211 */ /* 0x000fc800078f08ff */
[----:B------:R-:W-:-:S04]  /*5ea0*/  LOP3.LUT R0, R0, 0xfffffffe, RZ, 0xc0, !PT ;  /* 0xfffffffe00007812 */ /* 0x000fc800078ec0ff */
[----:B------:R-:W-:-:S04]  /*5eb0*/  IADD3 R0, R231, -R0, RZ ;  /* 0x80000000e7007210 */ /* 0x000fc80007ffe0ff */
[----:B------:R-:W-:-:S04]  /*5ec0*/  SHF.L.U32 R3, R0, 0x1f, RZ ;  /* 0x0000001f00037819 */ /* 0x000fc800000006ff */
[----:B------:R0:W1:Y:S03]  /*5ed0*/  SYNCS.PHASECHK.TRANS64.TRYWAIT P0, [R18+URZ+0x22800], R3 ;  /* 0x02280003120075a7 */ /* 0x000066000800017f */
[----:B-1----:R-:W-:Y:S05]  /*5ee0*/  @!P0 NANOSLEEP.SYNCS 0x989680 ;  /* 0x009896800000895d */ /* 0x002fea0003900000 */
[----:B------:R-:W1:Y:S01]  /*5ef0*/  @!P0 SYNCS.PHASECHK.TRANS64 P0, [R18+URZ+0x22800], R3 ;  /* 0x02280003120085a7 */ /* 0x000e62000800007f */
[----:B------:R-:W-:Y:S04]  /*5f00*/  BSSY B0, `(.L_x_4911) ;  /* 0x0000006000007945 */ /* 0x000fe80003800000 */
[----:B-1----:R-:W-:Y:S05]  /*5f10*/  @P0 BRA `(.L_x_4912) ;  /* 0x0000000000100947 */ /* 0x002fea0003800000 */
.L_x_4913:
[----:B-1----:R1:W2:Y:S02]  /*5f20*/  SYNCS.PHASECHK.TRANS64.TRYWAIT P0, [R18+URZ+0x22800], R3 ;  /* 0x02280003120075a7 */ /* 0x0022a4000800017f */
[----:B--2---:R-:W-:Y:S05]  /*5f30*/  @!P0 NANOSLEEP.SYNCS 0x989680 ;  /* 0x009896800000895d */ /* 0x004fea0003900000 */
[----:B------:R-:W2:Y:S02]  /*5f40*/  @!P0 SYNCS.PHASECHK.TRANS64 P0, [R18+URZ+0x22800], R3 ;  /* 0x02280003120085a7 */ /* 0x000ea4000800007f */
[----:B--2---:R-:W-:Y:S05]  /*5f50*/  @!P0 BRA `(.L_x_4913) ;  /* 0xfffffffc00f08947 */ /* 0x004fea000383ffff */
.L_x_4912:
[----:B------:R-:W-:Y:S05]  /*5f60*/  BSYNC B0 ;  /* 0x0000000000007941 */ /* 0x000fea0003800000 */
.L_x_4911:
[----:B------:R-:W-:Y:S05]  /*5f70*/  BRA `(.L_x_4914) ;  /* 0x0000002800e87947 */ /* 0x000fea0003800000 */
.L_x_4910:
        /* <DEDUP_REMOVED lines=30> */
.L_x_4916:
[----:B------:R-:W-:Y:S05]  /*6160*/  BSYNC B6 ;  /* 0x0000000000067941 */ /* 0x000fea0003800000 */
.L_x_4915:
[----:B------:R-:W-:Y:S01]  /*6170*/  ULDC.U8 UR4, c[0x0][0x410] ;  /* 0x0001040000047ab9 */ /* 0x000fe20000000000 */
[----:B------:R-:W-:Y:S01]  /*6180*/  BSSY B0, `(.L_x_4917) ;  /* 0x0000291000007945 */ /* 0x000fe20003800000 */
[----:B------:R-:W-:Y:S01]  /*6190*/  ISETP.NE.AND P0, PT, RZ, UR4, PT ;  /* 0x00000004ff007c0c */ /* 0x000fe2000bf05270 */
[----:B------:R-:W-:-:S12]  /*61a0*/  IMAD.IADD R34, R22, 0x1, R206 ;  /* 0x0000000116227824 */ /* 0x000fd800078e02ce */
[----:B------:R-:W-:Y:S05]  /*61b0*/  @!P0 BRA `(.L_x_4918) ;  /* 0x0000001400508947 */ /* 0x000fea0003800000 */
[----:B------:R-:W0:Y:S01]  /*61c0*/  LDC R10, c[0x0][0x448] ;  /* 0x00011200ff0a7b82 */ /* 0x000e220000000800 */
[----:B------:R-:W-:Y:S01]  /*61d0*/  IMAD R3, R236, 0x40, R34 ;  /* 0x00000040ec037824 */ /* 0x000fe200078e0222 */
[----:B------:R-:W-:Y:S01]  /*61e0*/  ULDC.64 UR4, c[0x0][0x3f8] ;  /* 0x0000fe0000047ab9 */ /* 0x000fe20000000a00 */
[----:B------:R-:W-:Y:S01]  /*61f0*/  ULDC.64 UR6, c[0x0][0x408] ;  /* 0x0001020000067ab9 */ /* 0x000fe20000000a00 */
[----:B------:R-:W-:Y:S02]  /*6200*/  IMAD.MOV.U32 R6, RZ, RZ, R24 ;  /* 0x000000ffff067224 */ /* 0x000fe400078e0018 */
        /* <DEDUP_REMOVED lines=14> */
[----:B------:R-:W-:Y:S01]  /*62f0*/  IMAD.WIDE.U32 R8, R3, UR6, R8 ;  /* 0x0000000603087c25 */ /* 0x000fe2000f8e0008 */
[----:B------:R-:W-:Y:S01]  /*6300*/  LEA R4, P0, R6, UR4, 0x1 ;  /* 0x0000000406047c11 */ /* 0x000fe2000f8008ff */
[----:B------:R-:W-:Y:S01]  /*6310*/  UMOV UR4, 0xffffffff ;  /* 0xffffffff00047882 */ /* 0x000fe20000000000 */
[----:B------:R-:W-:Y:S01]  /*6320*/  IADD3 R5, R7, R5, RZ ;  /* 0x0000000507057210 */ /* 0x000fe20007ffe0ff */
[----:B------:R-:W-:Y:S01]  /*6330*/  IMAD R3, R3, UR7, R0 ;  /* 0x0000000703037c24 */ /* 0x000fe2000f8e0200 */
[----:B------:R-:W-:-:S02]  /*6340*/  ULDC.64 UR6, c[0x0][0x400] ;  /* 0x0001000000067ab9 */ /* 0x000fc40000000a00 */
[----:B------:R-:W-:Y:S01]  /*6350*/  LEA R7, P1, R8, UR6, 0x1 ;  /* 0x0000000608077c11 */ /* 0x000fe2000f8208ff */
[----:B------:R-:W-:Y:S01]  /*6360*/  IMAD.IADD R3, R9, 0x1, R3 ;  /* 0x0000000109037824 */ /* 0x000fe200078e0203 */
[----:B------:R-:W-:-:S04]  /*6370*/  LEA.HI.X R6, R6, UR5, R5, 0x1, P0 ;  /* 0x0000000506067c11 */ /* 0x000fc800080f0c05 */
[----:B------:R-:W-:Y:S01]  /*6380*/  LEA.HI.X R8, R8, UR7, R3, 0x1, P1 ;  /* 0x0000000708087c11 */ /* 0x000fe200088f0c03 */
[----:B------:R-:W-:Y:S06]  /*6390*/  BRA.DIV UR4, `(.L_x_4919) ;  /* 0x00000156041c7947 */ /* 0x000fec000b800000 */
[----:B------:R0:W1:Y:S04]  /*63a0*/  SHFL.IDX PT, R3, R6, RZ, 0x1c1f ;  /* 0x001c1fff06037589 */ /* 0x00006800000e0000 */
[----:B------:R0:W2:Y:S04]  /*63b0*/  SHFL.IDX PT, R0, R4, RZ, 0x1c1f ;  /* 0x001c1fff04007589 */ /* 0x0000a800000e0000 */
[----:B------:R0:W3:Y:S04]  /*63c0*/  SHFL.IDX PT, R5, R8, RZ, 0x1c1f ;  /* 0x001c1fff08057589 */ /* 0x0000e800000e0000 */
[----:B------:R0:W4:Y:S02]  /*63d0*/  SHFL.IDX PT, R14, R7, RZ, 0x1c1f ;  /* 0x001c1fff070e7589 */ /* 0x00012400000e0000 */
.L_x_5168:
        /* <DEDUP_REMOVED lines=30> */
.L_x_4921:
[----:B------:R-:W-:Y:S05]  /*65c0*/  BSYNC B1 ;  /* 0x0000000000017941 */ /* 0x000fea0003800000 */
.L_x_4920:
[----:B--2--5:R-:W-:Y:S01]  /*65d0*/  IMAD.MOV.U32 R0, RZ, RZ, R30 ;  /* 0x000000ffff007224 */ /* 0x024fe200078e001e */
[----:B-1----:R-:W-:Y:S01]  /*65e0*/  MOV R3, R31 ;  /* 0x0000001f00037202 */ /* 0x002fe20000000f00 */
[----:B---3--:R-:W-:Y:S01]  /*65f0*/  IMAD.MOV.U32 R5, RZ, RZ, R20 ;  /* 0x000000ffff057224 */ /* 0x008fe200078e0014 */
[----:B------:R-:W-:Y:S01]  /*6600*/  UMOV UR4, 0xffffffff ;  /* 0xffffffff00047882 */ /* 0x000fe20000000000 */
[----:B------:R-:W-:Y:S01]  /*6610*/  IMAD.MOV.U32 R9, RZ, RZ, R21 ;  /* 0x000000ffff097224 */ /* 0x000fe200078e0015 */
[----:B------:R-:W-:Y:S01]  /*6620*/  PRMT R38, R0, 0x7610, R38 ;  /* 0x0000761000267816 */ /* 0x000fe20000000026 */
[----:B------:R-:W-:Y:S01]  /*6630*/  IMAD.MOV.U32 R0, RZ, RZ, R28 ;  /* 0x000000ffff007224 */ /* 0x000fe200078e001c */
[----:B------:R-:W-:Y:S01]  /*6640*/  PRMT R42, R3, 0x5410, R5 ;  /* 0x00005410032a7816 */ /* 0x000fe20000000005 */
[----:B------:R-:W-:Y:S01]  /*6650*/  IMAD.MOV.U32 R3, RZ, RZ, R29 ;  /* 0x000000ffff037224 */ /* 0x000fe200078e001d */
[----:B------:R-:W-:Y:S01]  /*6660*/  PRMT R43, R9, 0x7610, R43 ;  /* 0x00007610092b7816 */ /* 0x000fe2000000002b */
[----:B------:R-:W-:Y:S01]  /*6670*/  IMAD.MOV.U32 R5, RZ, RZ, R24 ;  /* 0x000000ffff057224 */ /* 0x000fe200078e0018 */
[----:B------:R-:W-:Y:S01]  /*6680*/  PRMT R38, R38, 0x5410, R0 ;  /* 0x0000541026267816 */ /* 0x000fe20000000000 */
[----:B------:R-:W-:Y:S01]  /*6690*/  IMAD.MOV.U32 R9, RZ, RZ, R25 ;  /* 0x000000ffff097224 */ /* 0x000fe200078e0019 */
[----:B------:R-:W-:-:S02]  /*66a0*/  PRMT R43, R43, 0x5410, R3 ;  /* 0x000054102b2b7816 */ /* 0x000fc40000000003 */
[----:B------:R-:W-:Y:S02]  /*66b0*/  CS2R R26, SRZ ;  /* 0x00000000001a7805 */ /* 0x000fe4000001ff00 */
[----:B------:R-:W-:Y:S01]  /*66c0*/  PRMT R44, R5, 0x5410, R9 ;  /* 0x00005410052c7816 */ /* 0x000fe20000000009 */
[----:B------:R-:W-:Y:S06]  /*66d0*/  BRA.DIV UR4, `(.L_x_4922) ;  /* 0x0000015204bc7947 */ /* 0x000fec000b800000 */
[----:B------:R1:W2:Y:S04]  /*66e0*/  SHFL.IDX PT, R3, R6, 0x1, 0x1c1f ;  /* 0x003c1f0006037f89 */ /* 0x0002a800000e0000 */
[----:B------:R1:W3:Y:S04]  /*66f0*/  SHFL.IDX PT, R0, R4, 0x1, 0x1c1f ;  /* 0x003c1f0004007f89 */ /* 0x0002e800000e0000 */
[----:B------:R1:W0:Y:S04]  /*6700*/  SHFL.IDX PT, R5, R8, 0x1, 0x1c1f ;  /* 0x003c1f0008057f89 */ /* 0x00022800000e0000 */
[----:B----4-:R1:W4:Y:S02]  /*6710*/  SHFL.IDX PT, R14, R7, 0x1, 0x1c1f ;  /* 0x003c1f00070e7f89 */ /* 0x01032400000e0000 */
.L_x_5174:
[----:B01----:R-:W-:Y:S01]  /*6720*/  VIADD R4, R34, 0x40 ;  /* 0x0000004022047836 */ /* 0x003fe20000000000 */
[----:B------:R-:W-:Y:S01]  /*6730*/  LEA.HI R6, R231, R231, RZ, 0x1 ;  /* 0x000000e7e7067211 */ /* 0x000fe200078f08ff */
[----:B------:R-:W-:Y:S01]  /*6740*/  BSSY B1, `(.L_x_4923) ;  /* 0x0000020000017945 */ /* 0x000fe20003800000 */
[----:B------:R-:W-:Y:S02]  /*6750*/  SHF.L.U32 R34, R233, 0x6, RZ ;  /* 0x00000006e9227819 */ /* 0x000fe400000006ff */
        /* <DEDUP_REMOVED lines=30> */
.L_x_4924:
[----:B------:R-:W-:Y:S05]  /*6940*/  BSYNC B1 ;  /* 0x0000000000017941 */ /* 0x000fea0003800000 */
.L_x_4923:
[----:B------:R-:W1:Y:S01]  /*6950*/  SYNCS.PHASECHK.TRANS64.TRYWAIT P0, [R18+URZ+0x22800], R35 ;  /* 0x02280023120075a7 */ /* 0x000e62000800017f */
[----:B--2---:R-:W-:Y:S01]  /*6960*/  LOP3.LUT R3, R34, 0x1c0, RZ, 0xc0, !PT ;  /* 0x000001c022037812 */ /* 0x004fe200078ec0ff */
[----:B0----5:R-:W-:Y:S01]  /*6970*/  IMAD.MOV.U32 R4, RZ, RZ, R26 ;  /* 0x000000ffff047224 */ /* 0x021fe200078e001a */
[----:B------:R-:W-:Y:S01]  /*6980*/  VIADDMNMX R41, R37, -R206, 0x80, PT ;  /* 0x0000008025297446 */ /* 0x000fe200038009ce */
[----:B------:R-:W-:Y:S01]  /*6990*/  IMAD.MOV.U32 R5, RZ, RZ, R9 ;  /* 0x000000ffff057224 */ /* 0x000fe200078e0009 */
[----:B---3--:R-:W-:Y:S01]  /*69a0*/  LOP3.LUT R0, R3, 0x18, R16, 0xf8, !PT ;  /* 0x0000001803007812 */ /* 0x008fe200078ef810 */
[----:B------:R-:W-:Y:S01]  /*69b0*/  IMAD.MOV.U32 R6, RZ, RZ, R12 ;  /* 0x000000ffff067224 */ /* 0x000fe200078e000c */
[----:B------:R-:W-:Y:S01]  /*69c0*/  SHF.R.U32.HI R3, RZ, 0x3, R3 ;  /* 0x00000003ff037819 */ /* 0x000fe20000011603 */
[----:B------:R-:W-:Y:S01]  /*69d0*/  BSSY B1, `(.L_x_4925) ;  /* 0x0000014000017945 */ /* 0x000fe20003800000 */
[----:B------:R-:W-:Y:S02]  /*69e0*/  PRMT R45, R4, 0x7610, R45 ;  /* 0x00007610042d7816 */ /* 0x000fe4000000002d */
[----:B------:R-:W-:Y:S01]  /*69f0*/  LOP3.LUT R3, R0, R3, RZ, 0x3c, !PT ;  /* 0x0000000300037212 */ /* 0x000fe200078e3cff */
[----:B------:R-:W-:Y:S01]  /*6a00*/  IMAD.MOV.U32 R0, RZ, RZ, R27 ;  /* 0x000000ffff007224 */ /* 0x000fe200078e001b */
[----:B------:R-:W-:-:S02]  /*6a10*/  MOV R4, R8 ;  /* 0x0000000800047202 */ /* 0x000fc40000000f00 */
[----:B------:R-:W-:Y:S01]  /*6a20*/  PRMT R47, R6, 0x7610, R47 ;  /* 0x00007610062f7816 */ /* 0x000fe2000000002f */
[----:B------:R-:W-:Y:S01]  /*6a30*/  IMAD R3, R210, 0x200, R3 ;  /* 0x00000200d2037824 */ /* 0x000fe200078e0203 */
[----:B------:R-:W-:Y:S01]  /*6a40*/  PRMT R45, R45, 0x5410, R0 ;  /* 0x000054102d2d7816 */ /* 0x000fe20000000000 */
[----:B------:R-:W-:Y:S01]  /*6a50*/  IMAD.MOV.U32 R0, RZ, RZ, R13 ;  /* 0x000000ffff007224 */ /* 0x000fe200078e000d */
[----:B------:R-:W-:Y:S01]  /*6a60*/  PRMT R46, R4, 0x5410, R5 ;  /* 0x00005410042e7816 */ /* 0x000fe20000000005 */
[----:B------:R-:W-:Y:S01]  /*6a70*/  IMAD.MOV.U32 R4, RZ, RZ, R10 ;  /* 0x000000ffff047224 */ /* 0x000fe200078e000a */
[----:B------:R-:W-:Y:S01]  /*6a80*/  LOP3.LUT P2, RZ, R233, 0x4, RZ, 0xc0, !PT ;  /* 0x00000004e9ff7812 */ /* 0x000fe2000784c0ff */
[----:B------:R-:W-:Y:S01]  /*6a90*/  IMAD R3, R3, 0x2, R18 ;  /* 0x0000000203037824 */ /* 0x000fe200078e0212 */
[----:B------:R-:W-:Y:S01]  /*6aa0*/  PRMT R47, R47, 0x5410, R0 ;  /* 0x000054102f2f7816 */ /* 0x000fe20000000000 */
[----:B------:R-:W-:Y:S01]  /*6ab0*/  IMAD.MOV.U32 R5, RZ, RZ, R11 ;  /* 0x000000ffff057224 */ /* 0x000fe200078e000b */
[----:B------:R-:W-:Y:S01]  /*6ac0*/  PRMT R48, R4, 0x7610, R48 ;  /* 0x0000761004307816 */ /* 0x000fe20000000030 */
[----:B------:R-:W-:Y:S01]  /*6ad0*/  VIADD R4, R3, 0x18400 ;  /* 0x0001840003047836 */ /* 0x000fe20000000000 */
[----:B------:R-:W-:-:S02]  /*6ae0*/  ISETP.GE.AND P1, PT, R22, R41, PT ;  /* 0x000000291600720c */ /* 0x000fc40003f26270 */
[----:B------:R-:W-:Y:S01]  /*6af0*/  IADD3 R0, R3, 0x18440, RZ ;  /* 0x0001844003007810 */ /* 0x000fe20007ffe0ff */
[----:B-1----:R-:W-:Y:S10]  /*6b00*/  @!P0 BRA `(.L_x_4926) ;  /* 0x0000015000208947 */ /* 0x002ff40003800000 */
.L_x_5175:
[----:B------:R-:W-:Y:S05]  /*6b10*/  BSYNC B1 ;  /* 0x0000000000017941 */ /* 0x000fea0003800000 */
.L_x_4925:
        /* <DEDUP_REMOVED lines=10> */
[----:B----4-:R-:W-:Y:S01]  /*6bc0*/  SHF.R.U32.HI R14, RZ, 0x10, R29 ;  /* 0x00000010ff0e7819 */ /* 0x010fe2000001161d */
[----:B------:R-:W-:Y:S01]  /*6bd0*/  HADD2.F32 R32, -RZ, R38.H0_H0 ;  /* 0x20000026ff207230 */ /* 0x000fe20000004100 */
[----:B------:R-:W-:Y:S02]  /*6be0*/  SHF.R.U32.HI R33, RZ, 0x10, R31 ;  /* 0x00000010ff217819 */ /* 0x000fe4000001161f */
[----:B------:R-:W-:Y:S02]  /*6bf0*/  SHF.R.U64 R39, R28, 0x10, R29 ;  /* 0x000000101c277819 */ /* 0x000fe4000000121d */
[----:B------:R-:W-:Y:S01]  /*6c00*/  SHF.R.U64 R37, R30, 0x10, R31 ;  /* 0x000000101e257819 */ /* 0x000fe2000000121f */
[----:B------:R-:W-:Y:S02]  /*6c10*/  HADD2.F32 R31, -RZ, R14.H0_H0 ;  /* 0x2000000eff1f7230 */ /* 0x000fe40000004100 */
[----:B------:R-:W-:-:S02]  /*6c20*/  HADD2.F32 R33, -RZ, R33.H0_H0 ;  /* 0x20000021ff217230 */ /* 0x000fc40000004100 */
[----:B------:R-:W-:Y:S02]  /*6c30*/  HADD2.F32 R30, -RZ, R38.H1_H1 ;  /* 0x30000026ff1e7230 */ /* 0x000fe40000004100 */
[--C-:B-1----:R-:W-:Y:S02]  /*6c40*/  HADD2.F32 R28, -RZ, R7.reuse.H0_H0 ;  /* 0x20000007ff1c7230 */ /* 0x102fe40000004100 */
[----:B------:R-:W-:Y:S02]  /*6c50*/  HADD2.F32 R29, -RZ, R7.H1_H1 ;  /* 0x30000007ff1d7230 */ /* 0x000fe40000004100 */
[--C-:B------:R-:W-:Y:S02]  /*6c60*/  HADD2.F32 R7, -RZ, R4.reuse.H0_H0 ;  /* 0x20000004ff077230 */ /* 0x100fe40000004100 */
[----:B------:R-:W-:Y:S02]  /*6c70*/  HADD2.F32 R4, -RZ, R4.H1_H1 ;  /* 0x30000004ff047230 */ /* 0x000fe40000004100 */
[C---:B------:R-:W-:Y:S01]  /*6c80*/  FMUL.FTZ R38, R29.reuse, R31 ;  /* 0x0000001f1d267220 */ /* 0x040fe20000410000 */
[----:B0-----:R-:W-:Y:S01]  /*6c90*/  FMUL.FTZ R35, R29, R33 ;  /* 0x000000211d237220 */ /* 0x001fe20000410000 */
        /* <DEDUP_REMOVED lines=27> */
.L_x_4930:
[----:B------:R-:W-:Y:S05]  /*6e50*/  BSYNC B2 ;  /* 0x0000000000027941 */ /* 0x000fea0003800000 */
.L_x_4929:
[----:B------:R-:W-:Y:S05]  /*6e60*/  @P1 BRA `(.L_x_4928) ;  /* 0x0000000000a81947 */ /* 0x000fea0003800000 */
[----:B-1----:R-:W1:Y:S01]  /*6e70*/  LDS.128 R4, [R0] ;  /* 0x0000000000047984 */ /* 0x002e620000000c00 */
[--C-:B0-----:R-:W-:Y:S01]  /*6e80*/  SHF.R.U64 R35, R24, 0x10, R25.reuse ;  /* 0x0000001018237819 */ /* 0x101fe20000001219 */
[----:B------:R-:W-:Y:S01]  /*6e90*/  HADD2.F32 R28, -RZ, R42.H1_H1 ;  /* 0x3000002aff1c7230 */ /* 0x000fe20000004100 */
        /* <DEDUP_REMOVED lines=39> */
.L_x_4928:
[----:B------:R-:W-:Y:S05]  /*7110*/  BSYNC B1 ;  /* 0x0000000000017941 */ /* 0x000fea0003800000 */
.L_x_4927:
        /* <DEDUP_REMOVED lines=14> */
[----:B------:R-:W-:Y:S01]  /*7200*/  SHF.R.U64 R31, R12, 0x10, R13 ;  /* 0x000000100c1f7819 */ /* 0x000fe2000000120d */
        /* <DEDUP_REMOVED lines=13> */
[----:B------:R-:W-:Y:S02]  /*72e0*/  HADD2.F32 R6, -RZ, R5.H0_H0 ;  /* 0x20000005ff067230 */ /* 0x000fe40000004100 */
        /* <DEDUP_REMOVED lines=20> */
.L_x_4933:
[----:B------:R-:W-:Y:S05]  /*7430*/  BSYNC B1 ;  /* 0x0000000000017941 */ /* 0x000fea0003800000 */
.L_x_4932:
        /* <DEDUP_REMOVED lines=21> */
[-C--:B------:R-:W-:Y:S01]  /*7590*/  FMUL.FTZ R14, R4, R11.reuse ;  /* 0x0000000b040e7220 */ /* 0x080fe20000410000 */
[C---:B------:R-:W-:Y:S01]  /*75a0*/  FFMA.FTZ R12, R3.reuse, R11, -R10 ;  /* 0x0000000b030c7223 */ /* 0x040fe2000001080a */
[--C-:B------:R-:W-:Y:S02]  /*75b0*/  HADD2.F32 R6, -RZ, R5.reuse.H0_H0 ;  /* 0x20000005ff067230 */ /* 0x100fe40000004100 */
        /* <DEDUP_REMOVED lines=8> */
[----:B------:R-:W-:Y:S01]  /*7640*/  FFMA.FTZ R14, R7, R9, -R14 ;  /* 0x00000009070e7223 */ /* 0x000fe2000001080e */
[C---:B------:R-:W-:Y:S01]  /*7650*/  FMUL.FTZ R13, R5.reuse, R10 ;  /* 0x0000000a050d7220 */ /* 0x040fe20000410000 */
[----:B------:R-:W-:Y:S01]  /*7660*/  FMUL.FTZ R15, R5, R4 ;  /* 0x00000004050f7220 */ /* 0x000fe20000410000 */
[----:B------:R-:W-:-:S02]  /*7670*/  FFMA.FTZ R11, R7, R11, R8 ;  /* 0x0000000b070b7223 */ /* 0x000fc40000010008 */
[C---:B------:R-:W-:Y:S01]  /*7680*/  FFMA.FTZ R5, R6.reuse, R4, -R13 ;  /* 0x0000000406057223 */ /* 0x040fe2000001080d */
[----:B------:R-:W-:Y:S01]  /*7690*/  F2FP.F16.F32.PACK_AB R7, R21, R20 ;  /* 0x000000141507723e */ /* 0x000fe200000000ff */
[----:B------:R-:W-:Y:S01]  /*76a0*/  FFMA.FTZ R10, R6, R10, R15 ;  /* 0x0000000a060a7223 */ /* 0x000fe2000001000f */
[----:B------:R-:W-:Y:S02]  /*76b0*/  F2FP.F16.F32.PACK_AB R4, R3, R12 ;  /* 0x0000000c0304723e */ /* 0x000fe400000000ff */
[----:B------:R-:W-:Y:S02]  /*76c0*/  F2FP.F16.F32.PACK_AB R6, R11, R14 ;  /* 0x0000000e0b06723e */ /* 0x000fe400000000ff */
[----:B------:R-:W-:-:S05]  /*76d0*/  F2FP.F16.F32.PACK_AB R5, R10, R5 ;  /* 0x000000050a05723e */ /* 0x000fca00000000ff */
[----:B------:R1:W-:Y:S01]  /*76e0*/  STS.128 [R0+0x2000], R4 ;  /* 0x0020000400007388 */ /* 0x0003e20000000c00 */
[----:B------:R-:W-:Y:S05]  /*76f0*/  BRA `(.L_x_4931) ;  /* 0x0000001000e47947 */ /* 0x000fea0003800000 */
.L_x_4918:
[----:B------:R-:W0:Y:S01]  /*7700*/  LDC R8, c[0x0][0x448] ;  /* 0x00011200ff087b82 */ /* 0x000e220000000800 */
[----:B------:R-:W-:Y:S01]  /*7710*/  IMAD R3, R236, 0x40, R34 ;  /* 0x00000040ec037824 */ /* 0x000fe200078e0222 */
[----:B------:R-:W-:Y:S01]  /*7720*/  ULDC.64 UR4, c[0x0][0x3f8] ;  /* 0x0000fe0000047ab9 */ /* 0x000fe20000000a00 */
[----:B------:R-:W-:Y:S01]  /*7730*/  ULDC.64 UR6, c[0x0][0x408] ;  /* 0x0001020000067ab9 */ /* 0x000fe20000000a00 */
[----:B------:R-:W-:Y:S02]  /*7740*/  IMAD.MOV.U32 R20, RZ, RZ, R24 ;  /* 0x000000ffff147224 */ /* 0x000fe400078e0018 */
        /* <DEDUP_REMOVED lines=33> */
[C---:B------:R-:W-:Y:S02]  /*7960*/  @!P1 SHF.L.U32 R9, R16.reuse, 0x1, RZ ;  /* 0x0000000110099819 */ /* 0x040fe400000006ff */
[----:B------:R-:W-:Y:S02]  /*7970*/  @!P1 SHF.L.U64.HI R21, R16, 0x1, R17 ;  /* 0x0000000110159819 */ /* 0x000fe40000010211 */
        /* <DEDUP_REMOVED lines=11> */
[----:B--2---:R-:W-:Y:S01]  /*7a30*/  @!P1 IMAD.MOV.U32 R40, RZ, RZ, R4 ;  /* 0x000000ffff289224 */ /* 0x004fe200078e0004 */
[----:B------:R-:W-:Y:S01]  /*7a40*/  @!P1 MOV R39, R7 ;  /* 0x0000000700279202 */ /* 0x000fe20000000f00 */
[----:B------:R-:W-:Y:S01]  /*7a50*/  @!P1 IMAD.MOV.U32 R41, RZ, RZ, R5 ;  /* 0x000000ffff299224 */ /* 0x000fe200078e0005 */
[----:B------:R-:W-:Y:S01]  /*7a60*/  CS2R R4, SRZ ;  /* 0x0000000000047805 */ /* 0x000fe2000001ff00 */
[----:B------:R-:W-:-:S02]  /*7a70*/  IMAD.MOV.U32 R0, RZ, RZ, R40 ;  /* 0x000000ffff007224 */ /* 0x000fc400078e0028 */
[----:B------:R-:W-:Y:S01]  /*7a80*/  @!P1 IMAD.MOV.U32 R38, RZ, RZ, R6 ;  /* 0x000000ffff269224 */ /* 0x000fe200078e0006 */
[----:B------:R-:W-:Y:S01]  /*7a90*/  CS2R R6, SRZ ;  /* 0x0000000000067805 */ /* 0x000fe2000001ff00 */
[----:B------:R-:W-:Y:S01]  /*7aa0*/  IMAD.MOV.U32 R3, RZ, RZ, R41 ;  /* 0x000000ffff037224 */ /* 0x000fe200078e0029 */
[----:B------:R-:W-:Y:S01]  /*7ab0*/  PRMT R48, R48, 0x5410, R0 ;  /* 0x0000541030307816 */ /* 0x000fe20000000000 */
[----:B------:R-:W-:Y:S01]  /*7ac0*/  IMAD.MOV.U32 R9, RZ, RZ, R38 ;  /* 0x000000ffff097224 */ /* 0x000fe200078e0026 */
[----:B------:R-:W2:Y:S01]  /*7ad0*/  SHFL.IDX PT, R0, R20, 0x1, 0x1c1f ;  /* 0x003c1f0014007f89 */ /* 0x000ea200000e0000 */
[----:B------:R-:W-:Y:S01]  /*7ae0*/  IMAD.MOV.U32 R11, RZ, RZ, R39 ;  /* 0x000000ffff0b7224 */ /* 0x000fe200078e0027 */
[----:B------:R-:W-:Y:S01]  /*7af0*/  PRMT R37, R37, 0x5410, R3 ;  /* 0x0000541025257816 */ /* 0x000fe20000000003 */
[----:B---3--:R-:W-:Y:S01]  /*7b00*/  @!P1 IMAD.MOV.U32 R6, RZ, RZ, R24 ;  /* 0x000000ffff069224 */ /* 0x008fe200078e0018 */
[----:B------:R3:W4:Y:S01]  /*7b10*/  SHFL.IDX PT, R3, R10, 0x1, 0x1c1f ;  /* 0x003c1f000a037f89 */ /* 0x00072200000e0000 */
[----:B------:R-:W-:Y:S01]  /*7b20*/  @!P1 IMAD.MOV.U32 R7, RZ, RZ, R25 ;  /* 0x000000ffff079224 */ /* 0x000fe200078e0019 */
[----:B------:R-:W-:Y:S01]  /*7b30*/  PRMT R9, R9, 0x5410, R11 ;  /* 0x0000541009097816 */ /* 0x000fe2000000000b */
[----:B------:R-:W-:Y:S01]  /*7b40*/  @!P1 IMAD.MOV.U32 R4, RZ, RZ, R26 ;  /* 0x000000ffff049224 */ /* 0x000fe200078e001a */
[----:B------:R-:W-:Y:S01]  /*7b50*/  CS2R R24, SRZ ;  /* 0x0000000000187805 */ /* 0x000fe2000001ff00 */
[----:B------:R-:W-:-:S02]  /*7b60*/  @!P1 IMAD.MOV.U32 R5, RZ, RZ, R27 ;  /* 0x000000ffff059224 */ /* 0x000fc400078e001b */
[----:B------:R-:W-:Y:S01]  /*7b70*/  IMAD.MOV.U32 R11, RZ, RZ, R7 ;  /* 0x000000ffff0b7224 */ /* 0x000fe200078e0007 */
[----:B------:R-:W-:Y:S01]  /*7b80*/  MOV R12, R4 ;  /* 0x00000004000c7202 */ /* 0x000fe20000000f00 */
[----:B---3--:R-:W-:Y:S02]  /*7b90*/  IMAD.MOV.U32 R10, RZ, RZ, R6 ;  /* 0x000000ffff0a7224 */ /* 0x008fe400078e0006 */
[----:B------:R-:W-:Y:S01]  /*7ba0*/  IMAD.MOV.U32 R13, RZ, RZ, R5 ;  /* 0x000000ffff0d7224 */ /* 0x000fe200078e0005 */
[----:B------:R-:W-:Y:S02]  /*7bb0*/  PRMT R37, R11, 0x7610, R37 ;  /* 0x000076100b257816 */ /* 0x000fe40000000025 */
[----:B------:R-:W-:Y:S02]  /*7bc0*/  PRMT R48, R10, 0x7610, R48 ;  /* 0x000076100a307816 */ /* 0x000fe40000000030 */
[----:B------:R-:W-:Y:S02]  /*7bd0*/  PRMT R52, R12, 0x7610, R52 ;  /* 0x000076100c347816 */ /* 0x000fe40000000034 */
[----:B01----:R-:W-:-:S07]  /*7be0*/  PRMT R42, R13, 0x7610, R42 ;  /* 0x000076100d2a7816 */ /* 0x003fce000000002a */
.L_x_5185:
        /* <DEDUP_REMOVED lines=23> */
.L_x_4936:
[----:B------:R-:W-:Y:S05]  /*7d60*/  BSYNC B1 ;  /* 0x0000000000017941 */ /* 0x000fea0003800000 */
.L_x_4935:
[----:B------:R-:W1:Y:S01]  /*7d70*/  SYNCS.PHASECHK.TRANS64.TRYWAIT P1, [R18+URZ+0x22800], R11 ;  /* 0x0228000b120075a7 */ /* 0x000e62000802017f */
[----:B--2--5:R-:W-:Y:S01]  /*7d80*/  IMAD.MOV.U32 R0, RZ, RZ, R24 ;  /* 0x000000ffff007224 */ /* 0x024fe200078e0018 */
[----:B------:R-:W-:Y:S01]  /*7d90*/  VIADDMNMX R33, R33, -R206, 0x80, PT ;  /* 0x0000008021217446 */ /* 0x000fe200038009ce */
[----:B----4-:R-:W-:Y:S01]  /*7da0*/  IMAD.MOV.U32 R3, RZ, RZ, R25 ;  /* 0x000000ffff037224 */ /* 0x010fe200078e0019 */
[----:B------:R-:W-:Y:S01]  /*7db0*/  BSSY B1, `(.L_x_4937) ;  /* 0x000000e000017945 */ /* 0x000fe20003800000 */
[----:B------:R-:W-:Y:S01]  /*7dc0*/  IMAD.MOV.U32 R8, RZ, RZ, R28 ;  /* 0x000000ffff087224 */ /* 0x000fe200078e001c */
[----:B------:R-:W-:Y:S01]  /*7dd0*/  PRMT R52, R52, 0x5410, R0 ;  /* 0x0000541034347816 */ /* 0x000fe20000000000 */
[----:B------:R-:W-:Y:S01]  /*7de0*/  IMAD.MOV.U32 R10, RZ, RZ, R29 ;  /* 0x000000ffff0a7224 */ /* 0x000fe200078e001d */
[----:B------:R-:W-:Y:S01]  /*7df0*/  PRMT R53, R3, 0x7610, R53 ;  /* 0x0000761003357816 */ /* 0x000fe20000000035 */
[----:B------:R-:W-:Y:S01]  /*7e00*/  IMAD.MOV.U32 R3, RZ, RZ, R27 ;  /* 0x000000ffff037224 */ /* 0x000fe200078e001b */
[----:B------:R-:W-:-:S02]  /*7e10*/  MOV R0, R26 ;  /* 0x0000001a00007202 */ /* 0x000fc40000000f00 */
[-C--:B------:R-:W-:Y:S02]  /*7e20*/  ISETP.GE.OR P2, PT, R22, R33.reuse, P0 ;  /* 0x000000211600720c */ /* 0x080fe40000746670 */
[----:B------:R-:W-:Y:S01]  /*7e30*/  PRMT R53, R53, 0x5410, R0 ;  /* 0x0000541035357816 */ /* 0x000fe20000000000 */
[----:B------:R-:W-:Y:S01]  /*7e40*/  IMAD.IADD R0, R16, 0x1, R35 ;  /* 0x0000000110007824 */ /* 0x000fe200078e0223 */
[----:B------:R-:W-:Y:S02]  /*7e50*/  ISETP.GE.OR P0, PT, R230, R33, P0 ;  /* 0x00000021e600720c */ /* 0x000fe40000706670 */
[----:B------:R-:W-:Y:S02]  /*7e60*/  PRMT R54, R3, 0x5410, R8 ;  /* 0x0000541003367816 */ /* 0x000fe40000000008 */
[----:B------:R-:W-:Y:S01]  /*7e70*/  PRMT R55, R10, 0x7610, R55 ;  /* 0x000076100a377816 */ /* 0x000fe20000000037 */
[----:B-1----:R-:W-:Y:S08]  /*7e80*/  @!P1 BRA `(.L_x_4938) ;  /* 0x0000014000bc9947 */ /* 0x002ff00003800000 */
.L_x_5186:
[----:B------:R-:W-:Y:S05]  /*7e90*/  BSYNC B1 ;  /* 0x0000000000017941 */ /* 0x000fea0003800000 */
.L_x_4937:
[----:B------:R-:W-:Y:S01]  /*7ea0*/  BSSY B1, `(.L_x_4939) ;  /* 0x0000063000017945 */ /* 0x000fe20003800000 */
[----:B------:R-:W-:Y:S01]  /*7eb0*/  IMAD.MOV.U32 R56, RZ, RZ, R30 ;  /* 0x000000ffff387224 */ /* 0x000fe200078e001e */
[----:B------:R-:W-:Y:S01]  /*7ec0*/  LOP3.LUT R3, R0, 0x38, RZ, 0xc0, !PT ;  /* 0x0000003800037812 */ /* 0x000fe200078ec0ff */
[----:B------:R-:W-:Y:S01]  /*7ed0*/  IMAD.MOV.U32 R57, RZ, RZ, R31 ;  /* 0x000000ffff397224 */ /* 0x000fe200078e001f */
[----:B------:R-:W-:Y:S06]  /*7ee0*/  @P2 BRA `(.L_x_4940) ;  /* 0x0000000400782947 */ /* 0x000fec0003800000 */
[----:B------:R-:W-:Y:S01]  /*7ef0*/  IMAD.SHL.U32 R0, R233, 0x40, RZ ;  /* 0x00000040e9007824 */ /* 0x000fe200078e00ff */
[----:B------:R-:W-:Y:S01]  /*7f00*/  SHF.R.U32.HI R20, RZ, 0x10, R7 ;  /* 0x00000010ff147819 */ /* 0x000fe20000011607 */
[--C-:B------:R-:W-:Y:S01]  /*7f10*/  HADD2.F32 R21, -RZ, R37.reuse.H1_H1 ;  /* 0x30000025ff157230 */ /* 0x100fe20000004100 */
[--C-:B------:R-:W-:Y:S01]  /*7f20*/  SHF.R.U64 R51, R40, 0x10, R41.reuse ;  /* 0x0000001028337819 */ /* 0x100fe20000001229 */
[----:B------:R-:W-:Y:S01]  /*7f30*/  HADD2.F32 R37, -RZ, R37.H0_H0 ;  /* 0x20000025ff257230 */ /* 0x000fe20000004100 */
[----:B------:R-:W-:Y:S01]  /*7f40*/  LOP3.LUT R8, R0, 0x1c0, RZ, 0xc0, !PT ;  /* 0x000001c000087812 */ /* 0x000fe200078ec0ff */
[----:B------:R-:W-:Y:S01]  /*7f50*/  HADD2.F32 R20, -RZ, R20.H0_H0 ;  /* 0x20000014ff147230 */ /* 0x000fe20000004100 */
[----:B------:R-:W-:Y:S02]  /*7f60*/  SHF.R.U32.HI R40, RZ, 0x10, R41 ;  /* 0x00000010ff287819 */ /* 0x000fe40000011629 */
[----:B------:R-:W-:Y:S02]  /*7f70*/  LOP3.LUT R0, R8, 0x38, R16, 0xf8, !PT ;  /* 0x0000003808007812 */ /* 0x000fe400078ef810 */
[----:B------:R-:W-:-:S02]  /*7f80*/  SHF.R.U32.HI R13, RZ, 0x3, R8 ;  /* 0x00000003ff0d7819 */ /* 0x000fc40000011608 */
[----:B------:R-:W-:Y:S02]  /*7f90*/  SHF.R.U64 R47, R4, 0x10, R5 ;  /* 0x00000010042f7819 */ /* 0x000fe40000001205 */
[----:B-1----:R-:W-:Y:S02]  /*7fa0*/  LOP3.LUT R11, R0, R13, RZ, 0x3c, !PT ;  /* 0x0000000d000b7212 */ /* 0x002fe400078e3cff */
[--C-:B------:R-:W-:Y:S02]  /*7fb0*/  SHF.R.U64 R50, R38, 0x10, R39.reuse ;  /* 0x0000001026327819 */ /* 0x100fe40000001227 */
[----:B------:R-:W-:Y:S01]  /*7fc0*/  SHF.R.U32.HI R46, RZ, 0x10, R39 ;  /* 0x00000010ff2e7819 */ /* 0x000fe20000011627 */
[----:B------:R-:W-:Y:S01]  /*7fd0*/  IMAD R11, R210, 0x200, R11 ;  /* 0x00000200d20b7824 */ /* 0x000fe200078e020b */
[----:B------:R-:W-:Y:S02]  /*7fe0*/  SHF.R.U32.HI R44, RZ, 0x10, R5 ;  /* 0x00000010ff2c7819 */ /* 0x000fe40000011605 */
[----:B------:R-:W-:-:S02]  /*7ff0*/  SHF.R.U64 R49, R6, 0x10, R7 ;  /* 0x0000001006317819 */ /* 0x000fc40000001207 */
[----:B------:R-:W-:Y:S02]  /*8000*/  LEA R43, R11, R18, 0x1 ;  /* 0x000000120b2b7211 */ /* 0x000fe400078e08ff */
[----:B------:R-:W-:-:S03]  /*8010*/  LOP3.LUT R11, R13, R3, R8, 0x1e, !PT ;  /* 0x000000030d0b7212 */ /* 0x000fc600078e1e08 */
[----:B0-----:R-:W0:Y:S02]  /*8020*/  LDS.128 R12, [R43+0x18400] ;  /* 0x018400002b0c7984 */ /* 0x001e240000000c00 */
[----:B------:R-:W-:-:S04]  /*8030*/  IMAD R11, R210, 0x200, R11 ;  /* 0x00000200d20b7824 */ /* 0x000fc800078e020b */
[----:B------:R-:W-:-:S05]  /*8040*/  IMAD R45, R11, 0x2, R18 ;  /* 0x000000020b2d7824 */ /* 0x000fca00078e0212 */
[----:B------:R-:W1:Y:S01]  /*8050*/  LDS.128 R32, [R45+0x18400] ;  /* 0x018400002d207984 */ /* 0x000e620000000c00 */
[--C-:B0-----:R-:W-:Y:S02]  /*8060*/  HADD2.F32 R4, -RZ, R13.reuse.H0_H0 ;  /* 0x2000000dff047230 */ /* 0x101fe40000004100 */
[----:B------:R-:W-:Y:S02]  /*8070*/  HADD2.F32 R13, -RZ, R13.H1_H1 ;  /* 0x3000000dff0d7230 */ /* 0x000fe40000004100 */
[--C-:B------:R-:W-:Y:S02]  /*8080*/  HADD2.F32 R6, -RZ, R15.reuse.H0_H0 ;  /* 0x2000000fff067230 */ /* 0x100fe40000004100 */
[----:B------:R-:W-:Y:S02]  /*8090*/  HADD2.F32 R15, -RZ, R15.H1_H1 ;  /* 0x3000000fff0f7230 */ /* 0x000fe40000004100 */
[----:B------:R-:W-:Y:S02]  /*80a0*/  HADD2.F32 R0, -RZ, R12.H0_H0 ;  /* 0x2000000cff007230 */ /* 0x000fe40000004100 */
[----:B------:R-:W-:-:S02]  /*80b0*/  HADD2.F32 R5, -RZ, R14.H0_H0 ;  /* 0x2000000eff057230 */ /* 0x000fc40000004100 */
[--C-:B-1----:R-:W-:Y:S02]  /*80c0*/  HADD2.F32 R8, -RZ, R33.reuse.H0_H0 ;  /* 0x20000021ff087230 */ /* 0x102fe40000004100 */
[----:B------:R-:W-:Y:S02]  /*80d0*/  HADD2.F32 R33, -RZ, R33.H1_H1 ;  /* 0x30000021ff217230 */ /* 0x000fe40000004100 */
[----:B------:R-:W-:Y:S02]  /*80e0*/  HADD2.F32 R11, -RZ, R35.H0_H0 ;  /* 0x20000023ff0b7230 */ /* 0x000fe40000004100 */
[C---:B------:R-:W-:Y:S01]  /*80f0*/  FMUL.FTZ R39, R8.reuse, R37 ;  /* 0x0000002508277220 */ /* 0x040fe20000410000 */
[-C--:B------:R-:W-:Y:S01]  /*8100*/  FMUL.FTZ R41, R8, R21.reuse ;  /* 0x0000001508297220 */ /* 0x080fe20000410000 */
[----:B------:R-:W-:Y:S02]  /*8110*/  HADD2.F32 R8, -RZ, R40.H0_H0 ;  /* 0x20000028ff087230 */ /* 0x000fe40000004100 */
[----:B------:R-:W-:Y:S01]  /*8120*/  FMUL.FTZ R38, R33, R20 ;  /* 0x0000001421267220 */ /* 0x000fe20000410000 */
[C---:B------:R-:W-:Y:S01]  /*8130*/  FFMA.FTZ R39, R4.reuse, R21, -R39 ;  /* 0x0000001504277223 */ /* 0x040fe20000010827 */
[----:B------:R-:W-:Y:S01]  /*8140*/  FFMA.FTZ R41, R4, R37, R41 ;  /* 0x0000002504297223 */ /* 0x000fe20000010029 */
[----:B------:R-:W-:-:S02]  /*8150*/  HADD2.F32 R21, -RZ, R42.H0_H0 ;  /* 0x2000002aff157230 */ /* 0x000fc40000004100 */
[-C--:B------:R-:W-:Y:S01]  /*8160*/  FFMA.FTZ R40, R13, R8.reuse, -R38 ;  /* 0x000000080d287223 */ /* 0x080fe20000010826 */
[----:B------:R-:W-:Y:S02]  /*8170*/  HADD2.F32 R4, -RZ, R9.H1_H1 ;  /* 0x30000009ff047230 */ /* 0x000fe40000004100 */
[----:B------:R-:W-:Y:S01]  /*8180*/  FMUL.FTZ R42, R33, R8 ;  /* 0x00000008212a7220 */ /* 0x000fe20000410000 */
[----:B------:R-:W-:Y:S02]  /*8190*/  HADD2.F32 R35, -RZ, R35.H1_H1 ;  /* 0x30000023ff237230 */ /* 0x000fe40000004100 */
[C---:B------:R-:W-:Y:S01]  /*81a0*/  FMUL.FTZ R33, R11.reuse, R21 ;  /* 0x000000150b217220 */ /* 0x040fe20000410000 */
[----:B------:R-:W-:Y:S02]  /*81b0*/  HADD2.F32 R38, -RZ, R44.H0_H0 ;  /* 0x2000002cff267230 */ /* 0x000fe40000004100 */
[----:B------:R-:W-:Y:S01]  /*81c0*/  FMUL.FTZ R44, R11, R4 ;  /* 0x000000040b2c7220 */ /* 0x000fe20000410000 */
[----:B------:R-:W-:Y:S01]  /*81d0*/  FFMA.FTZ R42, R13, R20, R42 ;  /* 0x000000140d2a7223 */ /* 0x000fe2000001002a */
[----:B------:R-:W-:-:S02]  /*81e0*/  HADD2.F32 R8, -RZ, R46.H0_H0 ;  /* 0x2000002eff087230 */ /* 0x000fc40000004100 */
[C---:B------:R-:W-:Y:S01]  /*81f0*/  FFMA.FTZ R37, R6.reuse, R4, -R33 ;  /* 0x0000000406257223 */ /* 0x040fe20000010821 */
[----:B------:R-:W-:Y:S01]  /*8200*/  FMUL.FTZ R20, R35, R38 ;  /* 0x0000002623147220 */ /* 0x000fe20000410000 */
[----:B------:R-:W-:Y:S01]  /*8210*/  FFMA.FTZ R44, R6, R21, R44 ;  /* 0x00000015062c7223 */ /* 0x000fe2000001002c */
[----:B------:R-:W-:Y:S02]  /*8220*/  HADD2.F32 R7, -RZ, R32.H0_H0 ;  /* 0x20000020ff077230 */ /* 0x000fe40000004100 */
[--C-:B------:R-:W-:Y:S02]  /*8230*/  HADD2.F32 R4, -RZ, R48.reuse.H1_H1 ;  /* 0x30000030ff047230 */ /* 0x100fe40000004100 */
[-C--:B------:R-:W-:Y:S01]  /*8240*/  FFMA.FTZ R46, R15, R8.reuse, -R20 ;  /* 0x000000080f2e7223 */ /* 0x080fe20000010814 */
[----:B------:R-:W-:Y:S02]  /*8250*/  HADD2.F32 R6, -RZ, R48.H0_H0 ;  /* 0x20000030ff067230 */ /* 0x000fe40000004100 */
[----:B------:R-:W-:Y:S01]  /*8260*/  FMUL.FTZ R48, R35, R8 ;  /* 0x0000000823307220 */ /* 0x000fe20000410000 */
[----:B------:R-:W-:-:S02]  /*8270*/  HADD2.F32 R10, -RZ, R34.H0_H0 ;  /* 0x20000022ff0a7230 */ /* 0x000fc40000004100 */
[----:B------:R-:W-:Y:S02]  /*8280*/  HADD2.F32 R8, -RZ, R52.H0_H0 ;  /* 0x20000034ff087230 */ /* 0x000fe40000004100 */
[C---:B------:R-:W-:Y:S01]  /*8290*/  FMUL.FTZ R11, R7.reuse, R6 ;  /* 0x00000006070b7220 */ /* 0x040fe20000410000 */
[----:B------:R-:W-:Y:S02]  /*82a0*/  HADD2.F32 R9, -RZ, R9.H0_H0 ;  /* 0x20000009ff097230 */ /* 0x000fe40000004100 */
[----:B------:R-:W-:Y:S01]  /*82b0*/  FMUL.FTZ R7, R7, R4 ;  /* 0x0000000407077220 */ /* 0x000fe20000410000 */
[----:B------:R-:W-:Y:S02]  /*82c0*/  HADD2.F32 R32, -RZ, R32.H1_H1 ;  /* 0x30000020ff207230 */ /* 0x000fe40000004100 */
[----:B------:R-:W-:Y:S01]  /*82d0*/  FMUL.FTZ R20, R10, R8 ;  /* 0x000000080a147220 */ /* 0x000fe20000410000 */
[C---:B------:R-:W-:Y:S01]  /*82e0*/  FFMA.FTZ R4, R0.reuse, R4, -R11 ;  /* 0x0000000400047223 */ /* 0x040fe2000001080b */
[----:B------:R-:W-:Y:S01]  /*82f0*/  FFMA.FTZ R0, R0, R6, R7 ;  /* 0x0000000600007223 */ /* 0x000fe20000010007 */
[----:B------:R-:W-:-:S02]  /*8300*/  HADD2.F32 R34, -RZ, R34.H1_H1 ;  /* 0x30000022ff227230 */ /* 0x000fc40000004100 */
[-C--:B------:R-:W-:Y:S01]  /*8310*/  FMUL.FTZ R10, R10, R9.reuse ;  /* 0x000000090a0a7220 */ /* 0x080fe20000410000 */
[----:B------:R-:W-:Y:S01]  /*8320*/  FFMA.FTZ R6, R5, R9, -R20 ;  /* 0x0000000905067223 */ /* 0x000fe20000010814 */
[----:B------:R-:W-:Y:S02]  /*8330*/  HADD2.F32 R11, -RZ, R49.H0_H0 ;  /* 0x20000031ff0b7230 */ /* 0x000fe40000004100 */
[----:B------:R-:W-:Y:S01]  /*8340*/  FFMA.FTZ R35, R15, R38, R48 ;  /* 0x000000260f237223 */ /* 0x000fe20000010030 */
[----:B------:R-:W-:Y:S02]  /*8350*/  HADD2.F32 R13, -RZ, R47.H0_H0 ;  /* 0x2000002fff0d7230 */ /* 0x000fe40000004100 */
[----:B------:R-:W-:Y:S01]  /*8360*/  FFMA.FTZ R10, R5, R8, R10 ;  /* 0x00000008050a7223 */ /* 0x000fe2000001000a */
[----:B------:R-:W-:Y:S02]  /*8370*/  HADD2.F32 R7, -RZ, R51.H0_H0 ;  /* 0x20000033ff077230 */ /* 0x000fe40000004100 */
[----:B------:R-:W-:Y:S01]  /*8380*/  FMUL.FTZ R5, R32, R11 ;  /* 0x0000000b20057220 */ /* 0x000fe20000410000 */
[----:B------:R-:W-:-:S02]  /*8390*/  HADD2.F32 R9, -RZ, R50.H0_H0 ;  /* 0x20000032ff097230 */ /* 0x000fc40000004100 */
[----:B------:R-:W-:Y:S01]  /*83a0*/  FMUL.FTZ R33, R34, R13 ;  /* 0x0000000d22217220 */ /* 0x000fe20000410000 */
[----:B------:R-:W-:Y:S02]  /*83b0*/  HADD2.F32 R12, -RZ, R12.H1_H1 ;  /* 0x3000000cff0c7230 */ /* 0x000fe40000004100 */
[----:B------:R-:W-:Y:S01]  /*83c0*/  FMUL.FTZ R32, R32, R7 ;  /* 0x0000000720207220 */ /* 0x000fe20000410000 */
[----:B------:R-:W-:Y:S02]  /*83d0*/  HADD2.F32 R14, -RZ, R14.H1_H1 ;  /* 0x3000000eff0e7230 */ /* 0x000fe40000004100 */
[----:B------:R-:W-:Y:S01]  /*83e0*/  FMUL.FTZ R34, R34, R9 ;  /* 0x0000000922227220 */ /* 0x000fe20000410000 */
        /* <DEDUP_REMOVED lines=11> */
[----:B------:R-:W-:-:S02]  /*84a0*/  F2FP.F16.F32.PACK_AB R8, R21, R0 ;  /* 0x000000001508723e */ /* 0x000fc400000000ff */
[----:B------:R-:W-:-:S05]  /*84b0*/  F2FP.F16.F32.PACK_AB R10, R13, R10 ;  /* 0x0000000a0d0a723e */ /* 0x000fca00000000ff */
[----:B------:R2:W-:Y:S02]  /*84c0*/  STS.128 [R45+0x18400], R8 ;  /* 0x018400082d007388 */ /* 0x0005e40000000c00 */
.L_x_4940:
[----:B------:R-:W-:Y:S05]  /*84d0*/  BSYNC B1 ;  /* 0x0000000000017941 */ /* 0x000fea0003800000 */
.L_x_4939:
        /* <DEDUP_REMOVED lines=8> */
[----:B------:R-:W-:Y:S02]  /*8560*/  SHF.R.U64 R39, R28, 0x10, R29 ;  /* 0x000000101c277819 */ /* 0x000fe4000000121d */
[----:B------:R-:W-:Y:S01]  /*8570*/  SHF.R.U64 R35, R26, 0x10, R27 ;  /* 0x000000101a237819 */ /* 0x000fe2000000121b */
[----:B------:R-:W-:Y:S01]  /*8580*/  HADD2.F32 R26, -RZ, R53.H0_H0 ;  /* 0x20000035ff1a7230 */ /* 0x000fe20000004100 */
[--C-:B------:R-:W-:Y:S02]  /*8590*/  SHF.R.U32.HI R28, RZ, 0x10, R25.reuse ;  /* 0x00000010ff1c7819 */ /* 0x100fe40000011619 */
[----:B------:R-:W-:Y:S01]  /*85a0*/  SHF.R.U64 R37, R24, 0x10, R25 ;  /* 0x0000001018257819 */ /* 0x000fe20000001219 */
[----:B------:R-:W-:Y:S01]  /*85b0*/  HADD2.F32 R25, -RZ, R55.H0_H0 ;  /* 0x20000037ff197230 */ /* 0x000fe20000004100 */
[----:B------:R-:W-:Y:S02]  /*85c0*/  SHF.R.U32.HI R32, RZ, 0x10, R29 ;  /* 0x00000010ff207819 */ /* 0x000fe4000001161d */
[----:B------:R-:W-:Y:S01]  /*85d0*/  SHF.R.U32.HI R33, RZ, 0x10, R27 ;  /* 0x00000010ff217819 */ /* 0x000fe2000001161b */
[----:B------:R-:W-:Y:S01]  /*85e0*/  HADD2.F32 R27, -RZ, R28.H0_H0 ;  /* 0x2000001cff1b7230 */ /* 0x000fe20000004100 */
[----:B------:R-:W-:-:S02]  /*85f0*/  SHF.R.U64 R38, R30, 0x10, R31 ;  /* 0x000000101e267819 */ /* 0x000fc4000000121f */
[----:B------:R-:W-:Y:S01]  /*8600*/  SHF.R.U32.HI R34, RZ, 0x10, R31 ;  /* 0x00000010ff227819 */ /* 0x000fe2000001161f */
        /* <DEDUP_REMOVED lines=9> */
[----:B------:R-:W-:-:S02]  /*86a0*/  HADD2.F32 R20, -RZ, R53.H1_H1 ;  /* 0x30000035ff147230 */ /* 0x000fc40000004100 */
        /* <DEDUP_REMOVED lines=8> */
[----:B------:R-:W-:Y:S02]  /*8730*/  HADD2.F32 R25, -RZ, R52.H1_H1 ;  /* 0x30000034ff197230 */ /* 0x000fe40000004100 */
[----:B------:R-:W-:Y:S01]  /*8740*/  FFMA.FTZ R31, R12, R26, R31 ;  /* 0x0000001a0c1f7223 */ /* 0x000fe2000001001f */
[----:B------:R-:W-:Y:S02]  /*8750*/  HADD2.F32 R12, -RZ, R54.H1_H1 ;  /* 0x30000036ff0c7230 */ /* 0x000fe40000004100 */
        /* <DEDUP_REMOVED lines=9> */
[----:B------:R-:W-:Y:S02]  /*87f0*/  HADD2.F32 R9, -RZ, R54.H0_H0 ;  /* 0x20000036ff097230 */ /* 0x000fe40000004100 */
        /* <DEDUP_REMOVED lines=41> */
.L_x_4931:
[----:B------:R-:W-:Y:S05]  /*8a90*/  BSYNC B0 ;  /* 0x0000000000007941 */ /* 0x000fea0003800000 */
.L_x_4917:
        /* <DEDUP_REMOVED lines=8> */
.L_x_4914:
        /* <DEDUP_REMOVED lines=8> */
.L_x_4941:
[----:B------:R-:W-:Y:S01]  /*8ba0*/  IMAD R20, R19, 0x8, R18 ;  /* 0x0000000813147824 */ /* 0x000fe200078e0212 */
[----:B------:R-:W-:-:S04]  /*8bb0*/  SHF.L.U32 R73, R23, 0x1f, RZ ;  /* 0x0000001f17497819 */ /* 0x000fc800000006ff */
[----:B------:R2:W0:Y:S01]  /*8bc0*/  SYNCS.PHASECHK.TRANS64.TRYWAIT P2, [R20+URZ+0x22830], R73 ;  /* 0x02283049140075a7 */ /* 0x000422000804017f */
[----:B------:R-:W-:Y:S05]  /*8bd0*/  @!P0 BRA `(.L_x_4942) ;  /* 0x0000000000048947 */ /* 0x000fea0003800000 */
[----:B------:R-:W-:Y:S01]  /*8be0*/  BPT.TRAP 0x1 ;  /* 0x000000040000795c */ /* 0x000fe20000300000 */
.L_x_4942:
[----:B0--3--:R-:W0:Y:S01]  /*8bf0*/  S2R R3, SR_TID.X ;  /* 0x0000000000037919 */ /* 0x009e220000002100 */
[----:B------:R-:W-:-:S05]  /*8c00*/  VIADD R0, R18, 0x1c400 ;  /* 0x0001c40012007836 */ /* 0x000fca0000000000 */
[----:B------:R-:W-:-:S04]  /*8c10*/  SHF.R.U32.HI R0, RZ, 0x4, R0 ;  /* 0x00000004ff007819 */ /* 0x000fc80000011600 */
[----:B------:R-:W-:Y:S02]  /*8c20*/  LOP3.LUT R0, R0, 0x3fff, RZ, 0xc0, !PT ;  /* 0x00003fff00007812 */ /* 0x000fe400078ec0ff */
[----:B0-----:R-:W-:-:S04]  /*8c30*/  LOP3.LUT R3, R3, 0x7f, RZ, 0xc0, !PT ;  /* 0x0000007f03037812 */ /* 0x001fc800078ec0ff */
[----:B------:R-:W-:Y:S01]  /*8c40*/  ISETP.NE.AND P1, PT, R3, RZ, PT ;  /* 0x000000ff0300720c */ /* 0x000fe20003f25270 */
[----:B------:R-:W-:-:S12]  /*8c50*/  @P2 BRA `(.L_x_4943) ;  /* 0x0000000000082947 */ /* 0x000fd80003800000 */
[----:B------:R-:W0:Y:S02]  /*8c60*/  SYNCS.PHASECHK.TRANS64.TRYWAIT P2, [R20+URZ+0x22830], R73 ;  /* 0x02283049140075a7 */ /* 0x000e24000804017f */
[----:B0-----:R-:W-:Y:S05]  /*8c70*/  @!P2 BRA `(.L_x_4944) ;  /* 0x000001340054a947 */ /* 0x001fea0003800000 */
.L_x_4943:
[----:B------:R-:W-:Y:S05]  /*8c80*/  WARPSYNC.ALL ;  /* 0x0000000000007948 */ /* 0x000fea0003800000 */
[----:B------:R-:W-:-:S05]  /*8c90*/  LOP3.LUT R13, R0, 0x10000, RZ, 0xfc, !PT ;  /* 0x00010000000d7812 */ /* 0x000fca00078efcff */
[----:B------:R-:W-:Y:S01]  /*8ca0*/  IMAD R6, R19, 0x300, R13 ;  /* 0x0000030013067824 */ /* 0x000fe200078e020d */
[----:B------:R-:W-:Y:S01]  /*8cb0*/  LOP3.LUT R4, R36, 0x10000, RZ, 0xfc, !PT ;  /* 0x0001000024047812 */ /* 0x000fe200078efcff */
[----:B------:R-:W-:Y:S01]  /*8cc0*/  IMAD.MOV.U32 R7, RZ, RZ, 0x40000040 ;  /* 0x40000040ff077424 */ /* 0x000fe200078e00ff */
[----:B------:R-:W-:Y:S01]  /*8cd0*/  MOV R5, 0x40000040 ;  /* 0x4000004000057802 */ /* 0x000fe20000000f00 */
[----:B------:R-:W-:Y:S01]  /*8ce0*/  IMAD.MOV.U32 R9, RZ, RZ, 0x40000040 ;  /* 0x40000040ff097424 */ /* 0x000fe200078e00ff */
[----:B------:R-:W-:Y:S01]  /*8cf0*/  R2UR UR6, R6 ;  /* 0x00000000060672ca */ /* 0x000fe200000e0000 */
[----:B------:R-:W-:Y:S01]  /*8d00*/  IMAD.MOV.U32 R11, RZ, RZ, 0x40000040 ;  /* 0x40000040ff0b7424 */ /* 0x000fe200078e00ff */
[----:B------:R-:W-:Y:S01]  /*8d10*/  R2UR UR7, R7 ;  /* 0x00000000070772ca */ /* 0x000fe200000e0000 */
[----:B------:R-:W3:Y:S01]  /*8d20*/  LDL.LU R76, [R1+0x8] ;  /* 0x00000800014c7983 */ /* 0x000ee20000300800 */
[----:B------:R-:W-:Y:S01]  /*8d30*/  R2UR UR4, R4 ;  /* 0x00000000040472ca */ /* 0x000fe200000e0000 */
[----:B-----5:R-:W-:Y:S01]  /*8d40*/  WARPGROUP.ARRIVE ;  /* 0x00000000000079c5 */ /* 0x020fe20000000000 */
[----:B------:R-:W-:Y:S01]  /*8d50*/  R2UR UR5, R5 ;  /* 0x00000000050572ca */ /* 0x000fe200000e0000 */
[----:B------:R-:W-:Y:S01]  /*8d60*/  VIADD R8, R6, 0x2 ;  /* 0x0000000206087836 */ /* 0x000fe20000000000 */
[----:B------:R-:W0:Y:S01]  /*8d70*/  LDC R77, c[0x0][0x448] ;  /* 0x00011200ff4d7b82 */ /* 0x000e220000000800 */
[----:B------:R-:W-:-:S02]  /*8d80*/  VIADD R10, R4, 0x2 ;  /* 0x00000002040a7836 */ /* 0x000fc40000000000 */
[----:B----4-:R-:W-:Y:S02]  /*8d90*/  VIADD R14, R6, 0x4 ;  /* 0x00000004060e7836 */ /* 0x010fe40000000000 */
[----:B------:R-:W-:Y:S02]  /*8da0*/  IMAD.MOV.U32 R15, RZ, RZ, 0x40000040 ;  /* 0x40000040ff0f7424 */ /* 0x000fe400078e00ff */
[----:B------:R-:W-:-:S04]  /*8db0*/  IMAD.MOV.U32 R7, RZ, RZ, 0x40000040 ;  /* 0x40000040ff077424 */ /* 0x000fc800078e00ff */
[----:B------:R-:W-:Y:S01]  /*8dc0*/  HGMMA.64x96x16.F32 R24, gdesc[UR4], RZ, !UPT, gsb0 ;  /* 0x01600000041879f0 */ /* 0x000fe2000c0008ff */
[----:B------:R-:W-:Y:S01]  /*8dd0*/  R2UR UR6, R8 ;  /* 0x00000000080672ca */ /* 0x000fe200000e0000 */
[----:B------:R-:W-:Y:S01]  /*8de0*/  VIADD R8, R4, 0x4 ;  /* 0x0000000404087836 */ /* 0x000fe20000000000 */
[----:B------:R-:W-:Y:S01]  /*8df0*/  R2UR UR7, R9 ;  /* 0x00000000090772ca */ /* 0x000fe200000e0000 */
[----:B------:R-:W-:Y:S01]  /*8e00*/  IMAD.MOV.U32 R9, RZ, RZ, 0x40000040 ;  /* 0x40000040ff097424 */ /* 0x000fe200078e00ff */
[----:B------:R-:W-:Y:S02]  /*8e10*/  R2UR UR4, R10 ;  /* 0x000000000a0472ca */ /* 0x000fe400000e0000 */
[----:B------:R-:W-:Y:S02]  /*8e20*/  R2UR UR5, R11 ;  /* 0x000000000b0572ca */ /* 0x000fe400000e0000 */
[----:B0-----:R-:W-:Y:S02]  /*8e30*/  ISETP.NE.AND P2, PT, R77, 0x1, PT ;  /* 0x000000014d00780c */ /* 0x001fe40003f45270 */
[----:B------:R-:W0:Y:S02]  /*8e40*/  S2R R77, SR_TID.X ;  /* 0x00000000004d7919 */ /* 0x000e240000002100 */
[----:B0-----:R-:W-:-:S04]  /*8e50*/  SHF.R.U32.HI R77, RZ, 0x7, R77 ;  /* 0x00000007ff4d7819 */ /* 0x001fc8000001164d */
[----:B------:R-:W-:Y:S01]  /*8e60*/  IADD3 R177, -R77, 0xb, RZ ;  /* 0x0000000b4db17810 */ /* 0x000fe20007ffe1ff */
[----:B------:R-:W-:Y:S02]  /*8e70*/  WARPGROUP.DEPBAR.LE gsb0, 0x0 ;  /* 0x00008000000079c5 */ /* 0x000fe40000010000 */
[----:B------:R-:W-:-:S06]  /*8e80*/  WARPGROUP.ARRIVE ;  /* 0x00000000000079c5 */ /* 0x000fcc0000000000 */
[----:B------:R-:W-:Y:S01]  /*8e90*/  HGMMA.64x96x16.F32 R24, gdesc[UR4], R24, gsb0 ;  /* 0x01600000041879f0 */ /* 0x000fe20008000818 */
[----:B------:R-:W-:Y:S02]  /*8ea0*/  R2UR UR6, R14 ;  /* 0x000000000e0672ca */ /* 0x000fe400000e0000 */
[----:B------:R-:W-:Y:S01]  /*8eb0*/  R2UR UR7, R15 ;  /* 0x000000000f0772ca */ /* 0x000fe200000e0000 */
[----:B------:R-:W-:Y:S01]  /*8ec0*/  IMAD.MOV.U32 R15, RZ, RZ, 0x40000040 ;  /* 0x40000040ff0f7424 */ /* 0x000fe200078e00ff */
[----:B------:R-:W-:Y:S02]  /*8ed0*/  R2UR UR4, R8 ;  /* 0x00000000080472ca */ /* 0x000fe400000e0000 */
[----:B------:R-:W-:Y:S02]  /*8ee0*/  R2UR UR5, R9 ;  /* 0x00000000090572ca */ /* 0x000fe400000e0000 */
[----:B------:R-:W-:Y:S01]  /*8ef0*/  IADD3 R14, R6, 0x6, RZ ;  /* 0x00000006060e7810 */ /* 0x000fe20007ffe0ff */
[----:B------:R-:W-:Y:S01]  /*8f00*/  VIADD R6, R4, 0x6 ;  /* 0x0000000604067836 */ /* 0x000fe20000000000 */
[----:B------:R-:W-:-:S02]  /*8f10*/  WARPGROUP.DEPBAR.LE gsb0, 0x0 ;  /* 0x00008000000079c5 */ /* 0x000fc40000010000 */
[----:B------:R-:W-:-:S07]  /*8f20*/  WARPGROUP.ARRIVE ;  /* 0x00000000000079c5 */ /* 0x000fce0000000000 */
[----:B------:R-:W-:Y:S01]  /*8f30*/  HGMMA.64x96x16.F32 R24, gdesc[UR4], R24, gsb0 ;  /* 0x01600000041879f0 */ /* 0x000fe20008000818 */
[----:B------:R-:W-:Y:S02]  /*8f40*/  R2UR UR6, R14 ;  /* 0x000000000e0672ca */ /* 0x000fe400000e0000 */
[----:B------:R-:W-:Y:S01]  /*8f50*/  R2UR UR7, R15 ;  /* 0x000000000f0772ca */ /* 0x000fe200000e0000 */
[----:B------:R-:W-:Y:S01]  /*8f60*/  IMAD.IADD R15, R214, 0x1, R206 ;  /* 0x00000001d60f7824 */ /* 0x000fe200078e02ce */
[----:B------:R-:W-:Y:S02]  /*8f70*/  R2UR UR4, R6 ;  /* 0x00000000060472ca */ /* 0x000fe400000e0000 */
[----:B------:R-:W-:Y:S02]  /*8f80*/  R2UR UR5, R7 ;  /* 0x00000000070572ca */ /* 0x000fe400000e0000 */
[----:B---3--:R-:W-:-:S04]  /*8f90*/  LOP3.LUT R76, R76, 0xfff7ffff, RZ, 0xc0, !PT ;  /* 0xfff7ffff4c4c7812 */ /* 0x008fc800078ec0ff */
[----:B------:R-:W-:-:S05]  /*8fa0*/  @P2 LOP3.LUT R76, R76, 0x80000, RZ, 0xfc, !PT ;  /* 0x000800004c4c2812 */ /* 0x000fca00078efcff */
[----:B------:R-:W-:Y:S01]  /*8fb0*/  STL [R1+0x8], R76 ;  /* 0x0000084c01007387 */ /* 0x000fe20000100800 */
[----:B------:R-:W-:Y:S02]  /*8fc0*/  WARPGROUP.DEPBAR.LE gsb0, 0x0 ;  /* 0x00008000000079c5 */ /* 0x000fe40000010000 */
[----:B------:R-:W-:-:S06]  /*8fd0*/  WARPGROUP.ARRIVE ;  /* 0x00000000000079c5 */ /* 0x000fcc0000000000 */
[----:B------:R-:W-:Y:S01]  /*8fe0*/  HGMMA.64x96x16.F32 R24, gdesc[UR4], R24, gsb0 ;  /* 0x01600000041879f0 */ /* 0x000fe20008000818 */
[----:B------:R-:W-:Y:S02]  /*8ff0*/  ULDC UR4, c[0x0][0x9d8] ;  /* 0x0002760000047ab9 */ /* 0x000fe40000000800 */
[----:B------:R-:W-:Y:S02]  /*9000*/  WARPGROUP.DEPBAR.LE gsb0, 0x0 ;  /* 0x00008000000079c5 */ /* 0x000fe40000010000 */
[----:B------:R-:W-:Y:S01]  /*9010*/  FMUL.FTZ R14, R36, UR4 ;  /* 0x00000004240e7c20 */ /* 0x000fe20008410000 */
[----:B------:R-:W-:Y:S01]  /*9020*/  FMUL.FTZ R75, R28, UR4 ;  /* 0x000000041c4b7c20 */ /* 0x000fe20008410000 */
[----:B------:R-:W0:Y:S01]  /*9030*/  @P2 LDC R36, c[0x0][0x44c] ;  /* 0x00011300ff242b82 */ /* 0x000e220000000800 */
[----:B------:R-:W-:Y:S01]  /*9040*/  FMUL.FTZ R28, R29, UR4 ;  /* 0x000000041d1c7c20 */ /* 0x000fe20008410000 */
[----:B------:R-:W-:Y:S01]  /*9050*/  FMUL.FTZ R26, R26, UR4 ;  /* 0x000000041a1a7c20 */ /* 0x000fe20008410000 */
[----:B------:R-:W-:Y:S01]  /*9060*/  FMUL.FTZ R27, R27, UR4 ;  /* 0x000000041b1b7c20 */ /* 0x000fe20008410000 */
[----:B------:R-:W-:Y:S01]  /*9070*/  FMUL.FTZ R74, R25, UR4 ;  /* 0x00000004194a7c20 */ /* 0x000fe20008410000 */
[----:B------:R-:W-:Y:S01]  /*9080*/  FMUL.FTZ R25, R32, UR4 ;  /* 0x0000000420197c20 */ /* 0x000fe20008410000 */
[----:B------:R-:W3:Y:S01]  /*9090*/  MUFU.TANH R92, R26 ;  /* 0x0000001a005c7308 */ /* 0x000ee20000002400 */
[----:B------:R-:W-:Y:S01]  /*90a0*/  FMUL.FTZ R30, R30, UR4 ;  /* 0x000000041e1e7c20 */ /* 0x000fe20008410000 */
[----:B------:R-:W4:Y:S01]  /*90b0*/  @P2 LDC R29, c[0x0][0x450] ;  /* 0x00011400ff1d2b82 */ /* 0x000f220000000800 */
        /* <DEDUP_REMOVED lines=13> */
[----:B------:R3:W2:Y:S01]  /*9190*/  MUFU.TANH R94, R30 ;  /* 0x0000001e005e7308 */ /* 0x0006a20000002400 */
[----:B-1----:R-:W-:-:S02]  /*91a0*/  IMAD.MOV.U32 R27, RZ, RZ, R15 ;  /* 0x000000ffff1b7224 */ /* 0x002fc400078e000f */
[----:B------:R-:W-:Y:S01]  /*91b0*/  FMUL.FTZ R55, R55, UR4 ;  /* 0x0000000437377c20 */ /* 0x000fe20008410000 */
[----:B0-----:R-:W-:-:S04]  /*91c0*/  @P2 IMAD.HI.U32 R26, R15, R36, RZ ;  /* 0x000000240f1a2227 */ /* 0x001fc800078e00ff */
[----:B------:R-:W-:Y:S01]  /*91d0*/  FMUL.FTZ R0, R37, UR4 ;  /* 0x0000000425007c20 */ /* 0x000fe20008410000 */
[----:B------:R-:W-:Y:S01]  /*91e0*/  FMUL.FTZ R72, R24, UR4 ;  /* 0x0000000418487c20 */ /* 0x000fe20008410000 */
[----:B------:R-:W-:Y:S01]  /*91f0*/  FMUL.FTZ R24, R33, UR4 ;  /* 0x0000000421187c20 */ /* 0x000fe20008410000 */
[----:B------:R-:W-:Y:S01]  /*9200*/  IMAD R15, R180, -0x60, R209 ;  /* 0xffffffa0b40f7824 */ /* 0x000fe200078e02d1 */
[----:B------:R2:W0:Y:S01]  /*9210*/  MUFU.TANH R88, R31 ;  /* 0x0000001f00587308 */ /* 0x0004220000002400 */
[----:B------:R-:W-:Y:S01]  /*9220*/  FMUL.FTZ R58, R58, UR4 ;  /* 0x000000043a3a7c20 */ /* 0x000fe20008410000 */
[----:B----4-:R-:W-:Y:S01]  /*9230*/  @P2 SHF.R.U32.HI R27, RZ, R29, R26 ;  /* 0x0000001dff1b2219 */ /* 0x010fe2000001161a */
[----:B------:R-:W-:Y:S02]  /*9240*/  VIADD R26, R15, 0x60 ;  /* 0x000000600f1a7836 */ /* 0x000fe40000000000 */
[----:B------:R-:W-:Y:S01]  /*9250*/  FMUL.FTZ R59, R59, UR4 ;  /* 0x000000043b3b7c20 */ /* 0x000fe20008410000 */
[----:B------:R-:W-:Y:S01]  /*9260*/  FMUL.FTZ R62, R62, UR4 ;  /* 0x000000043e3e7c20 */ /* 0x000fe20008410000 */
[----:B------:R-:W-:Y:S01]  /*9270*/  FMUL.FTZ R63, R63, UR4 ;  /* 0x000000043f3f7c20 */ /* 0x000fe20008410000 */
[----:B---3--:R-:W1:Y:S01]  /*9280*/  SHFL.IDX PT, R30, R27, 0x1, 0x1c1f ;  /* 0x003c1f001b1e7f89 */ /* 0x008e6200000e0000 */
[----:B------:R-:W-:Y:S01]  /*9290*/  IMAD R90, R215, -0x2, R26 ;  /* 0xfffffffed75a7824 */ /* 0x000fe200078e021a */
[----:B------:R-:W3:Y:S01]  /*92a0*/  MUFU.TANH R34, R34 ;  /* 0x0000002200227308 */ /* 0x000ee20000002400 */
[----:B------:R-:W-:Y:S01]  /*92b0*/  FMUL.FTZ R67, R67, UR4 ;  /* 0x0000000443437c20 */ /* 0x000fe20008410000 */
[----:B------:R-:W-:Y:S01]  /*92c0*/  FMUL.FTZ R12, R40, UR4 ;  /* 0x00000004280c7c20 */ /* 0x000fe20008410000 */
[----:B------:R-:W-:Y:S01]  /*92d0*/  FMUL.FTZ R70, R70, UR4 ;  /* 0x0000000446467c20 */ /* 0x000fe20008410000 */
[--C-:B------:R-:W-:Y:S01]  /*92e0*/  IADD3 R29, -R207, 0x1, R90.reuse ;  /* 0x00000001cf1d7810 */ /* 0x100fe20007ffe15a */
[----:B------:R-:W-:Y:S01]  /*92f0*/  FMUL.FTZ R71, R71, UR4 ;  /* 0x0000000447477c20 */ /* 0x000fe20008410000 */
[----:B------:R-:W-:Y:S01]  /*9300*/  FMUL.FTZ R44, R44, UR4 ;  /* 0x000000042c2c7c20 */ /* 0x000fe20008410000 */
[----:B------:R-:W4:Y:S01]  /*9310*/  SHFL.IDX PT, R27, R27, RZ, 0x1c1f ;  /* 0x001c1fff1b1b7589 */ /* 0x000f2200000e0000 */
        /* <DEDUP_REMOVED lines=14> */
[----:B-1----:R-:W-:Y:S01]  /*9400*/  VIADDMNMX R30, R30, R29, R90, PT ;  /* 0x0000001d1e1e7246 */ /* 0x002fe2000380015a */
[----:B------:R-:W-:Y:S01]  /*9410*/  FMUL.FTZ R68, R68, UR4 ;  /* 0x0000000444447c20 */ /* 0x000fe20008410000 */
[----:B------:R-:W1:Y:S01]  /*9420*/  MUFU.TANH R39, R39 ;  /* 0x0000002700277308 */ /* 0x000e620000002400 */
[----:B------:R-:W-:Y:S01]  /*9430*/  FMUL.FTZ R69, R69, UR4 ;  /* 0x0000000445457c20 */ /* 0x000fe20008410000 */
[----:B------:R-:W-:-:S02]  /*9440*/  ISETP.GT.AND P3, PT, R30, RZ, PT ;  /* 0x000000ff1e00720c */ /* 0x000fc40003f64270 */
[C---:B------:R-:W-:Y:S02]  /*9450*/  ISETP.GT.AND P4, PT, R30.reuse, 0x1, PT ;  /* 0x000000011e00780c */ /* 0x040fe40003f84270 */
[----:B------:R-:W-:Y:S02]  /*9460*/  ISETP.GT.AND P2, PT, R30, 0x8, PT ;  /* 0x000000081e00780c */ /* 0x000fe40003f44270 */
[----:B------:R-:W-:Y:S01]  /*9470*/  FSEL R92, R92, -INF , P3 ;  /* 0xff8000005c5c7808 */ /* 0x000fe20001800000 */
[----:B------:R-:W1:Y:S01]  /*9480*/  MUFU.TANH R42, R42 ;  /* 0x0000002a002a7308 */ /* 0x000e620000002400 */
[----:B--2---:R-:W-:Y:S02]  /*9490*/  FSEL R31, R32, -INF , P4 ;  /* 0xff800000201f7808 */ /* 0x004fe40002000000 */
[----:B------:R-:W-:Y:S02]  /*94a0*/  ISETP.GT.AND P3, PT, R30, 0x9, PT ;  /* 0x000000091e00780c */ /* 0x000fe40003f64270 */
[----:B------:R-:W-:-:S02]  /*94b0*/  FSEL R94, R94, -INF , P2 ;  /* 0xff8000005e5e7808 */ /* 0x000fc40001000000 */
[----:B------:R-:W-:Y:S01]  /*94c0*/  FMNMX.FTZ R15, R92, R31, !PT ;  /* 0x0000001f5c0f7209 */ /* 0x000fe20007810000 */
[----:B------:R-:W2:Y:S01]  /*94d0*/  MUFU.TANH R43, R43 ;  /* 0x0000002b002b7308 */ /* 0x000ea20000002400 */
[----:B------:R-:W-:Y:S02]  /*94e0*/  ISETP.GT.AND P2, PT, R30, 0x10, PT ;  /* 0x000000101e00780c */ /* 0x000fe40003f44270 */
[----:B0-----:R-:W-:Y:S02]  /*94f0*/  FSEL R88, R88, -INF , P3 ;  /* 0xff80000058587808 */ /* 0x001fe40001800000 */
[----:B------:R-:W-:Y:S02]  /*9500*/  FMNMX.FTZ R15, R94, R15, !PT ;  /* 0x0000000f5e0f7209 */ /* 0x000fe40007810000 */
[----:B------:R-:W-:Y:S01]  /*9510*/  ISETP.GT.AND P3, PT, R30, 0x11, PT ;  /* 0x000000111e00780c */ /* 0x000fe20003f64270 */
[----:B------:R-:W0:Y:S01]  /*9520*/  MUFU.TANH R46, R46 ;  /* 0x0000002e002e7308 */ /* 0x000e220000002400 */
[----:B---3--:R-:W-:-:S02]  /*9530*/  FSEL R86, R34, -INF , P2 ;  /* 0xff80000022567808 */ /* 0x008fc40001000000 */
[----:B------:R-:W-:Y:S02]  /*9540*/  FMNMX.FTZ R15, R88, R15, !PT ;  /* 0x0000000f580f7209 */ /* 0x000fe40007810000 */
[----:B------:R-:W-:Y:S02]  /*9550*/  ISETP.GT.AND P2, PT, R30, 0x18, PT ;  /* 0x000000181e00780c */ /* 0x000fe40003f44270 */
[----:B------:R-:W-:Y:S01]  /*9560*/  FSEL R84, R35, -INF , P3 ;  /* 0xff80000023547808 */ /* 0x000fe20001800000 */
[----:B------:R-:W3:Y:S01]  /*9570*/  MUFU.TANH R47, R47 ;  /* 0x0000002f002f7308 */ /* 0x000ee20000002400 */
[----:B------:R-:W-:Y:S02]  /*9580*/  FMNMX.FTZ R15, R86, R15, !PT ;  /* 0x0000000f560f7209 */ /* 0x000fe40007810000 */
[----:B------:R-:W-:Y:S02]  /*9590*/  ISETP.GT.AND P3, PT, R30, 0x19, PT ;  /* 0x000000191e00780c */ /* 0x000fe40003f64270 */
[----:B----4-:R-:W-:-:S02]  /*95a0*/  FSEL R82, R38, -INF , P2 ;  /* 0xff80000026527808 */ /* 0x010fc40001000000 */
[----:B------:R-:W-:Y:S01]  /*95b0*/  FMNMX.FTZ R15, R84, R15, !PT ;  /* 0x0000000f540f7209 */ /* 0x000fe20007810000 */
[----:B------:R0:W-:Y:S01]  /*95c0*/  MUFU.TANH R36, R50 ;  /* 0x0000003200247308 */ /* 0x0001e20000002400 */
[----:B------:R-:W-:Y:S02]  /*95d0*/  ISETP.GT.AND P2, PT, R30, 0x20, PT ;  /* 0x000000201e00780c */ /* 0x000fe40003f44270 */
[----:B-1----:R-:W-:Y:S02]  /*95e0*/  FSEL R26, R39, -INF , P3 ;  /* 0xff800000271a7808 */ /* 0x002fe40001800000 */
[----:B------:R-:W-:Y:S02]  /*95f0*/  FMNMX.FTZ R15, R82, R15, !PT ;  /* 0x0000000f520f7209 */ /* 0x000fe40007810000 */
[----:B------:R-:W-:Y:S01]  /*9600*/  ISETP.GT.AND P3, PT, R30, 0x21, PT ;  /* 0x000000211e00780c */ /* 0x000fe20003f64270 */
[----:B------:R-:W1:Y:S01]  /*9610*/  MUFU.TANH R51, R51 ;  /* 0x0000003300337308 */ /* 0x000e620000002400 */
[----:B------:R-:W-:-:S02]  /*9620*/  FSEL R80, R42, -INF , P2 ;  /* 0xff8000002a507808 */ /* 0x000fc40001000000 */
[----:B------:R-:W-:Y:S02]  /*9630*/  FMNMX.FTZ R15, R26, R15, !PT ;  /* 0x0000000f1a0f7209 */ /* 0x000fe40007810000 */
[----:B------:R-:W-:Y:S02]  /*9640*/  ISETP.GT.AND P2, PT, R30, 0x28, PT ;  /* 0x000000281e00780c */ /* 0x000fe40003f44270 */
[----:B--2---:R-:W-:Y:S01]  /*9650*/  FSEL R78, R43, -INF , P3 ;  /* 0xff8000002b4e7808 */ /* 0x004fe20001800000 */
[----:B------:R3:W-:Y:S01]  /*9660*/  MUFU.TANH R37, R54 ;  /* 0x0000003600257308 */ /* 0x0007e20000002400 */
[----:B------:R-:W-:Y:S02]  /*9670*/  FMNMX.FTZ R15, R80, R15, !PT ;  /* 0x0000000f500f7209 */ /* 0x000fe40007810000 */
[----:B------:R-:W-:Y:S02]  /*9680*/  ISETP.GT.AND P3, PT, R30, 0x29, PT ;  /* 0x000000291e00780c */ /* 0x000fe40003f64270 */
[----:B0-----:R-:W-:-:S02]  /*9690*/  FSEL R50, R46, -INF , P2 ;  /* 0xff8000002e327808 */ /* 0x001fc40001000000 */
[----:B------:R-:W-:Y:S01]  /*96a0*/  FMNMX.FTZ R15, R78, R15, !PT ;  /* 0x0000000f4e0f7209 */ /* 0x000fe20007810000 */
[----:B------:R-:W0:Y:S01]  /*96b0*/  MUFU.TANH R55, R55 ;  /* 0x0000003700377308 */ /* 0x000e220000002400 */
[----:B------:R-:W-:Y:S02]  /*96c0*/  ISETP.GT.AND P2, PT, R30, 0x30, PT ;  /* 0x000000301e00780c */ /* 0x000fe40003f44270 */
[----:B---3--:R-:W-:Y:S02]  /*96d0*/  FSEL R54, R47, -INF , P3 ;  /* 0xff8000002f367808 */ /* 0x008fe40001800000 */
[----:B------:R-:W-:Y:S01]  /*96e0*/  FMNMX.FTZ R33, R50, R15, !PT ;  /* 0x0000000f32217209 */ /* 0x000fe20007810000 */
[----:B------:R-:W-:Y:S01]  /*96f0*/  FMUL.FTZ R15, R66, UR4 ;  /* 0x00000004420f7c20 */ /* 0x000fe20008410000 */
[----:B------:R-:W-:Y:S01]  /*9700*/  ISETP.GT.AND P3, PT, R30, 0x31, PT ;  /* 0x000000311e00780c */ /* 0x000fe20003f64270 */
[----:B------:R2:W3:Y:S01]  /*9710*/  MUFU.TANH R32, R58 ;  /* 0x0000003a00207308 */ /* 0x0004e20000002400 */
[----:B------:R-:W-:Y:S01]  /*9720*/  FMNMX.FTZ R33, R54, R33, !PT ;  /* 0x0000002136217209 */ /* 0x000fe20007810000 */
[----:B------:R-:W-:Y:S01]  /*9730*/  ULDC UR4, c[0x0][0x988] ;  /* 0x0002620000047ab9 */ /* 0x000fe20000000800 */
[----:B-1----:R-:W-:-:S02]  /*9740*/  FSEL R76, R51, -INF , P3 ;  /* 0xff800000334c7808 */ /* 0x002fc40001800000 */
[----:B------:R-:W-:Y:S02]  /*9750*/  ISETP.GT.AND P3, PT, R30, 0x39, PT ;  /* 0x000000391e00780c */ /* 0x000fe40003f64270 */
[----:B------:R-:W-:Y:S01]  /*9760*/  VIADDMNMX R27, R27, R29, R90, PT ;  /* 0x0000001d1b1b7246 */ /* 0x000fe2000380015a */
[----:B------:R-:W1:Y:S01]  /*9770*/  MUFU.TANH R59, R59 ;  /* 0x0000003b003b7308 */ /* 0x000e620000002400 */
[----:B--2---:R-:W-:Y:S02]  /*9780*/  FSEL R58, R36, -INF , P2 ;  /* 0xff800000243a7808 */ /* 0x004fe40001000000 */
[----:B------:R-:W-:Y:S02]  /*9790*/  ISETP.GT.AND P2, PT, R30, 0x38, PT ;  /* 0x000000381e00780c */ /* 0x000fe40003f44270 */
[----:B------:R-:W-:Y:S02]  /*97a0*/  FMNMX.FTZ R33, R58, R33, !PT ;  /* 0x000000213a217209 */ /* 0x000fe40007810000 */
[----:B0-----:R-:W-:Y:S01]  /*97b0*/  FSEL R66, R55, -INF , P3 ;  /* 0xff80000037427808 */ /* 0x001fe20001800000 */
[----:B------:R0:W2:Y:S01]  /*97c0*/  MUFU.TANH R38, R62 ;  /* 0x0000003e00267308 */ /* 0x0000a20000002400 */
[----:B------:R-:W-:-:S02]  /*97d0*/  FMNMX.FTZ R33, R76, R33, !PT ;  /* 0x000000214c217209 */ /* 0x000fc40007810000 */
[----:B------:R-:W-:Y:S02]  /*97e0*/  ISETP.GT.AND P3, PT, R30, 0x41, PT ;  /* 0x000000411e00780c */ /* 0x000fe40003f64270 */
[----:B------:R-:W-:-:S03]  /*97f0*/  ISETP.GT.AND P4, PT, R27, 0x8, PT ;  /* 0x000000081b00780c */ /* 0x000fc60003f84270 */
[----:B------:R-:W4:Y:S01]  /*9800*/  MUFU.TANH R42, R63 ;  /* 0x0000003f002a7308 */ /* 0x000f220000002400 */
[----:B0-----:R-:W-:Y:S02]  /*9810*/  FSEL R62, R37, -INF , P2 ;  /* 0xff800000253e7808 */ /* 0x001fe40001000000 */
[----:B------:R-:W-:Y:S02]  /*9820*/  ISETP.GT.AND P2, PT, R30, 0x40, PT ;  /* 0x000000401e00780c */ /* 0x000fe40003f44270 */
[----:B------:R-:W-:Y:S02]  /*9830*/  FMNMX.FTZ R33, R62, R33, !PT ;  /* 0x000000213e217209 */ /* 0x000fe40007810000 */
[----:B---3--:R-:W-:Y:S01]  /*9840*/  FSEL R46, R32, -INF , P2 ;  /* 0xff800000202e7808 */ /* 0x008fe20001000000 */
[----:B------:R-:W0:Y:S01]  /*9850*/  MUFU.TANH R15, R15 ;  /* 0x0000000f000f7308 */ /* 0x000e220000002400 */
[----:B------:R-:W-:Y:S02]  /*9860*/  FMNMX.FTZ R33, R66, R33, !PT ;  /* 0x0000002142217209 */ /* 0x000fe40007810000 */
[----:B------:R-:W-:-:S02]  /*9870*/  ISETP.GT.AND P2, PT, R30, 0x48, PT ;  /* 0x000000481e00780c */ /* 0x000fc40003f44270 */
[----:B-1----:R-:W-:Y:S02]  /*9880*/  FSEL R32, R59, -INF , P3 ;  /* 0xff8000003b207808 */ /* 0x002fe40001800000 */
[----:B------:R-:W-:Y:S01]  /*9890*/  FMNMX.FTZ R33, R46, R33, !PT ;  /* 0x000000212e217209 */ /* 0x000fe20007810000 */
[----:B------:R-:W1:Y:S01]  /*98a0*/  MUFU.TANH R40, R67 ;  /* 0x0000004300287308 */ /* 0x000e620000002400 */
[----:B------:R-:W-:Y:S02]  /*98b0*/  ISETP.GT.AND P3, PT, R30, 0x49, PT ;  /* 0x000000491e00780c */ /* 0x000fe40003f64270 */
[----:B--2---:R-:W-:Y:S02]  /*98c0*/  FSEL R38, R38, -INF , P2 ;  /* 0xff80000026267808 */ /* 0x004fe40001000000 */
[----:B------:R-:W-:Y:S02]  /*98d0*/  FMNMX.FTZ R33, R32, R33, !PT ;  /* 0x0000002120217209 */ /* 0x000fe40007810000 */
[----:B------:R-:W-:Y:S01]  /*98e0*/  ISETP.GT.AND P2, PT, R30, 0x50, PT ;  /* 0x000000501e00780c */ /* 0x000fe20003f44270 */
[----:B------:R-:W2:Y:S01]  /*98f0*/  MUFU.TANH R36, R70 ;  /* 0x0000004600247308 */ /* 0x000ea20000002400 */
[----:B----4-:R-:W-:-:S02]  /*9900*/  FSEL R42, R42, -INF , P3 ;  /* 0xff8000002a2a7808 */ /* 0x010fc40001800000 */
[----:B------:R-:W-:Y:S02]  /*9910*/  FMNMX.FTZ R33, R38, R33, !PT ;  /* 0x0000002126217209 */ /* 0x000fe40007810000 */
[----:B------:R-:W-:Y:S02]  /*9920*/  ISETP.GT.AND P3, PT, R30, 0x51, PT ;  /* 0x000000511e00780c */ /* 0x000fe40003f64270 */
[----:B0-----:R-:W-:Y:S01]  /*9930*/  FSEL R34, R15, -INF , P2 ;  /* 0xff8000000f227808 */ /* 0x001fe20001000000 */
[----:B------:R-:W0:Y:S01]  /*9940*/  MUFU.TANH R71, R71 ;  /* 0x0000004700477308 */ /* 0x000e220000002400 */
[----:B------:R-:W-:Y:S02]  /*9950*/  FMNMX.FTZ R33, R42, R33, !PT ;  /* 0x000000212a217209 */ /* 0x000fe40007810000 */
[----:B------:R-:W-:Y:S02]  /*9960*/  ISETP.GT.AND P2, PT, R30, 0x58, PT ;  /* 0x000000581e00780c */ /* 0x000fe40003f44270 */
[----:B-1----:R-:W-:-:S02]  /*9970*/  FSEL R40, R40, -INF , P3 ;  /* 0xff80000028287808 */ /* 0x002fc40001800000 */
[----:B------:R-:W-:Y:S01]  /*9980*/  FMNMX.FTZ R33, R34, R33, !PT ;  /* 0x0000002122217209 */ /* 0x000fe20007810000 */
[----:B------:R1:W-:Y:S01]  /*9990*/  MUFU.TANH R70, R44 ;  /* 0x0000002c00467308 */ /* 0x0003e20000002400 */
[----:B------:R-:W-:Y:S02]  /*99a0*/  ISETP.GT.AND P3, PT, R30, 0x59, PT ;  /* 0x000000591e00780c */ /* 0x000fe40003f64270 */
[----:B--2---:R-:W-:Y:S02]  /*99b0*/  FSEL R36, R36, -INF , P2 ;  /* 0xff80000024247808 */ /* 0x004fe40001000000 */
[----:B------:R-:W-:Y:S02]  /*99c0*/  FMNMX.FTZ R33, R40, R33, !PT ;  /* 0x0000002128217209 */ /* 0x000fe40007810000 */
[----:B------:R-:W-:Y:S01]  /*99d0*/  ISETP.GT.AND P2, PT, R27, RZ, PT ;  /* 0x000000ff1b00720c */ /* 0x000fe20003f44270 */
[----:B------:R-:W2:Y:S01]  /*99e0*/  MUFU.TANH R72, R72 ;  /* 0x0000004800487308 */ /* 0x000ea20000002400 */
[----:B0-----:R-:W-:-:S02]  /*99f0*/  FSEL R30, R71, -INF , P3 ;  /* 0xff800000471e7808 */ /* 0x001fc40001800000 */
[----:B------:R-:W-:Y:S02]  /*9a00*/  FMNMX.FTZ R33, R36, R33, !PT ;  /* 0x0000002124217209 */ /* 0x000fe40007810000 */
[----:B------:R-:W-:Y:S02]  /*9a10*/  ISETP.GT.AND P3, PT, R27, 0x1, PT ;  /* 0x000000011b00780c */ /* 0x000fe40003f64270 */
[----:B------:R-:W-:Y:S01]  /*9a20*/  FMNMX.FTZ R33, R30, R33, !PT ;  /* 0x000000211e217209 */ /* 0x000fe20007810000 */
[----:B------:R-:W0:Y:S04]  /*9a30*/  MUFU.TANH R74, R74 ;  /* 0x0000004a004a7308 */ /* 0x000e280000002400 */
[----:B-1----:R-:W1:Y:S04]  /*9a40*/  SHFL.BFLY PT, R44, R33, 0x2, 0x1f ;  /* 0x0c401f00212c7f89 */ /* 0x002e6800000e0000 */
[----:B------:R-:W-:Y:S01]  /*9a50*/  MUFU.TANH R75, R75 ;  /* 0x0000004b004b7308 */ /* 0x000fe20000002400 */
[----:B--2---:R-:W-:-:S02]  /*9a60*/  FSEL R72, R72, -INF , P2 ;  /* 0xff80000048487808 */ /* 0x004fc40001000000 */
[----:B------:R-:W-:-:S05]  /*9a70*/  ISETP.GT.AND P2, PT, R27, 0x9, PT ;  /* 0x000000091b00780c */ /* 0x000fca0003f44270 */
[----:B------:R-:W2:Y:S01]  /*9a80*/  MUFU.TANH R28, R28 ;  /* 0x0000001c001c7308 */ /* 0x000ea20000002400 */
[----:B0-----:R-:W-:Y:S02]  /*9a90*/  FSEL R74, R74, -INF , P3 ;  /* 0xff8000004a4a7808 */ /* 0x001fe40001800000 */
[----:B------:R-:W-:Y:S02]  /*9aa0*/  ISETP.GT.AND P3, PT, R27, 0x10, PT ;  /* 0x000000101b00780c */ /* 0x000fe40003f64270 */
[----:B------:R-:W-:-:S03]  /*9ab0*/  FMNMX.FTZ R29, R72, R74, !PT ;  /* 0x0000004a481d7209 */ /* 0x000fc60007810000 */
[----:B------:R-:W0:Y:S01]  /*9ac0*/  MUFU.TANH R25, R25 ;  /* 0x0000001900197308 */ /* 0x000e220000002400 */
[----:B-1----:R-:W-:-:S07]  /*9ad0*/  FMNMX.FTZ R44, R33, R44, !PT ;  /* 0x0000002c212c7209 */ /* 0x002fce0007810000 */
[----:B------:R-:W1:Y:S01]  /*9ae0*/  MUFU.TANH R24, R24 ;  /* 0x0000001800187308 */ /* 0x000e620000002400 */
[----:B------:R-:W3:Y:S01]  /*9af0*/  SHFL.BFLY PT, R15, R44, 0x1, 0x1f ;  /* 0x0c201f002c0f7f89 */ /* 0x000ee200000e0000 */
[----:B--2---:R-:W-:Y:S02]  /*9b00*/  FSEL R28, R28, -INF , P2 ;  /* 0xff8000001c1c7808 */ /* 0x004fe40001000000 */
[----:B------:R-:W-:-:S04]  /*9b10*/  ISETP.GT.AND P2, PT, R27, 0x11, PT ;  /* 0x000000111b00780c */ /* 0x000fc80003f44270 */
[----:B------:R-:W2:Y:S08]  /*9b20*/  MUFU.TANH R14, R14 ;  /* 0x0000000e000e7308 */ /* 0x000eb00000002400 */
[----:B------:R-:W4:Y:S08]  /*9b30*/  MUFU.TANH R0, R0 ;  /* 0x0000000000007308 */ /* 0x000f300000002400 */
[----:B------:R-:W4:Y:S01]  /*9b40*/  MUFU.TANH R12, R12 ;  /* 0x0000000c000c7308 */ /* 0x000f220000002400 */
[----:B---3--:R-:W-:Y:S01]  /*9b50*/  FMNMX.FTZ R176, R44, R15, !PT ;  /* 0x0000000f2cb07209 */ /* 0x008fe20007810000 */
[----:B------:R-:W-:Y:S01]  /*9b60*/  IMAD.U32 R15, RZ, RZ, UR4 ;  /* 0x00000004ff0f7e24 */ /* 0x000fe2000f8e00ff */
[----:B------:R-:W-:-:S02]  /*9b70*/  FSEL R44, R75, -INF , P4 ;  /* 0xff8000004b2c7808 */ /* 0x000fc40002000000 */
[C---:B------:R-:W-:Y:S01]  /*9b80*/  FSETP.NEU.FTZ.AND P4, PT, R176.reuse, -INF , PT ;  /* 0xff800000b000780b */ /* 0x040fe20003f9d000 */
[----:B------:R-:W-:Y:S01]  /*9b90*/  FMUL.FTZ R33, R176, R15 ;  /* 0x0000000fb0217220 */ /* 0x000fe20000410000 */
[----:B------:R-:W-:Y:S01]  /*9ba0*/  FMNMX.FTZ R29, R44, R29, !PT ;  /* 0x0000001d2c1d7209 */ /* 0x000fe20007810000 */
[----:B------:R0:W3:Y:S03]  /*9bb0*/  MUFU.TANH R35, R48 ;  /* 0x0000003000237308 */ /* 0x0000e60000002400 */
[----:B------:R-:W-:Y:S02]  /*9bc0*/  FMNMX.FTZ R29, R28, R29, !PT ;  /* 0x0000001d1c1d7209 */ /* 0x000fe40007810000 */
[----:B------:R-:W-:-:S03]  /*9bd0*/  FSEL R33, R33, RZ, P4 ;  /* 0x000000ff21217208 */ /* 0x000fc60002000000 */
[----:B------:R-:W3:Y:S01]  /*9be0*/  MUFU.TANH R3, R3 ;  /* 0x0000000300037308 */ /* 0x000ee20000002400 */
[----:B0-----:R-:W-:Y:S01]  /*9bf0*/  FSEL R48, R25, -INF , P3 ;  /* 0xff80000019307808 */ /* 0x001fe20001800000 */
[-CC-:B------:R-:W-:Y:S01]  /*9c00*/  FFMA.FTZ R157, R86, R15.reuse, -R33.reuse ;  /* 0x0000000f569d7223 */ /* 0x180fe20000010821 */
[----:B------:R-:W-:Y:S01]  /*9c10*/  ISETP.GT.AND P3, PT, R27, 0x18, PT ;  /* 0x000000181b00780c */ /* 0x000fe20003f64270 */
[--C-:B------:R-:W-:Y:S01]  /*9c20*/  FFMA.FTZ R153, R92, R15, -R33.reuse ;  /* 0x0000000f5c997223 */ /* 0x100fe20000010821 */
[----:B------:R-:W-:Y:S01]  /*9c30*/  FMNMX.FTZ R29, R48, R29, !PT ;  /* 0x0000001d301d7209 */ /* 0x000fe20007810000 */
[-CC-:B------:R-:W-:Y:S01]  /*9c40*/  FFMA.FTZ R155, R94, R15.reuse, -R33.reuse ;  /* 0x0000000f5e9b7223 */ /* 0x180fe20000010821 */
[-CC-:B------:R-:W-:Y:S01]  /*9c50*/  FFMA.FTZ R159, R82, R15.reuse, -R33.reuse ;  /* 0x0000000f529f7223 */ /* 0x180fe20000010821 */
[----:B------:R1:W-:Y:S01]  /*9c60*/  MUFU.TANH R37, R52 ;  /* 0x0000003400257308 */ /* 0x0003e20000002400 */
[-CC-:B------:R-:W-:Y:S01]  /*9c70*/  FFMA.FTZ R161, R80, R15.reuse, -R33.reuse ;  /* 0x0000000f50a17223 */ /* 0x180fe20000010821 */
[-CC-:B------:R-:W-:Y:S01]  /*9c80*/  FFMA.FTZ R31, R31, R15.reuse, -R33.reuse ;  /* 0x0000000f1f1f7223 */ /* 0x180fe20000010821 */
[-CC-:B------:R-:W-:Y:S01]  /*9c90*/  FFMA.FTZ R26, R26, R15.reuse, -R33.reuse ;  /* 0x0000000f1a1a7223 */ /* 0x180fe20000010821 */
[-CC-:B------:R-:W-:Y:S01]  /*9ca0*/  FFMA.FTZ R30, R30, R15.reuse, -R33.reuse ;  /* 0x0000000f1e1e7223 */ /* 0x180fe20000010821 */
[-CC-:B------:R-:W-:Y:S01]  /*9cb0*/  FFMA.FTZ R50, R50, R15.reuse, -R33.reuse ;  /* 0x0000000f32327223 */ /* 0x180fe20000010821 */
[-CC-:B------:R-:W-:Y:S01]  /*9cc0*/  FFMA.FTZ R54, R54, R15.reuse, -R33.reuse ;  /* 0x0000000f36367223 */ /* 0x180fe20000010821 */
[-CC-:B------:R-:W-:Y:S01]  /*9cd0*/  FFMA.FTZ R58, R58, R15.reuse, -R33.reuse ;  /* 0x0000000f3a3a7223 */ /* 0x180fe20000010821 */
[----:B------:R2:W-:Y:S01]  /*9ce0*/  MUFU.TANH R39, R56 ;  /* 0x0000003800277308 */ /* 0x0005e20000002400 */
[----:B-1----:R-:W-:Y:S01]  /*9cf0*/  FSEL R52, R24, -INF , P2 ;  /* 0xff80000018347808 */ /* 0x002fe20001000000 */
[-CC-:B------:R-:W-:Y:S01]  /*9d00*/  FFMA.FTZ R24, R84, R15.reuse, -R33.reuse ;  /* 0x0000000f54187223 */ /* 0x180fe20000010821 */
[C---:B------:R-:W-:Y:S01]  /*9d10*/  ISETP.GT.AND P2, PT, R27.reuse, 0x19, PT ;  /* 0x000000191b00780c */ /* 0x040fe20003f44270 */
[--C-:B------:R-:W-:Y:S01]  /*9d20*/  FFMA.FTZ R76, R76, R15, -R33.reuse ;  /* 0x0000000f4c4c7223 */ /* 0x100fe20000010821 */
[----:B------:R-:W-:Y:S01]  /*9d30*/  FMNMX.FTZ R29, R52, R29, !PT ;  /* 0x0000001d341d7209 */ /* 0x000fe20007810000 */
[-CC-:B------:R-:W-:Y:S01]  /*9d40*/  FFMA.FTZ R62, R62, R15.reuse, -R33.reuse ;  /* 0x0000000f3e3e7223 */ /* 0x180fe20000010821 */
[-CC-:B------:R-:W-:Y:S01]  /*9d50*/  FFMA.FTZ R66, R66, R15.reuse, -R33.reuse ;  /* 0x0000000f42427223 */ /* 0x180fe20000010821 */
[----:B------:R-:W0:Y:S01]  /*9d60*/  MUFU.TANH R45, R45 ;  /* 0x0000002d002d7308 */ /* 0x000e220000002400 */
[----:B--2---:R-:W-:Y:S01]  /*9d70*/  FSEL R56, R14, -INF , P3 ;  /* 0xff8000000e387808 */ /* 0x004fe20001800000 */
        /* <DEDUP_REMOVED lines=9> */
[----:B------:R-:W-:-:S05]  /*9e10*/  FFMA.FTZ R36, R36, R15, -R33 ;  /* 0x0000000f24247223 */ /* 0x000fca0000010821 */
[----:B------:R1:W-:Y:S01]  /*9e20*/  MUFU.TANH R100, R64 ;  /* 0x0000004000647308 */ /* 0x0003e20000002400 */
[----:B----4-:R-:W-:Y:S02]  /*9e30*/  FSEL R60, R0, -INF , P2 ;  /* 0xff800000003c7808 */ /* 0x010fe40001000000 */
[----:B------:R-:W-:Y:S02]  /*9e40*/  ISETP.GT.AND P2, PT, R27, 0x21, PT ;  /* 0x000000211b00780c */ /* 0x000fe40003f44270 */
[----:B------:R-:W-:-:S03]  /*9e50*/  FMNMX.FTZ R29, R60, R29, !PT ;  /* 0x0000001d3c1d7209 */ /* 0x000fc60007810000 */
[----:B------:R-:W2:Y:S01]  /*9e60*/  MUFU.TANH R49, R49 ;  /* 0x0000003100317308 */ /* 0x000ea20000002400 */
[----:B-1----:R-:W-:Y:S01]  /*9e70*/  FSEL R64, R12, -INF , P3 ;  /* 0xff8000000c407808 */ /* 0x002fe20001800000 */
[----:B------:R-:W-:Y:S01]  /*9e80*/  FFMA.FTZ R12, R88, R15, -R33 ;  /* 0x0000000f580c7223 */ /* 0x000fe20000010821 */
[C---:B------:R-:W-:Y:S02]  /*9e90*/  ISETP.GT.AND P3, PT, R27.reuse, 0x28, PT ;  /* 0x000000281b00780c */ /* 0x040fe40003f64270 */
[----:B------:R-:W-:Y:S02]  /*9ea0*/  FMNMX.FTZ R29, R64, R29, !PT ;  /* 0x0000001d401d7209 */ /* 0x000fe40007810000 */
[----:B------:R-:W-:Y:S01]  /*9eb0*/  FSEL R70, R70, -INF , P3 ;  /* 0xff80000046467808 */ /* 0x000fe20001800000 */
[----:B------:R1:W-:Y:S01]  /*9ec0*/  MUFU.TANH R102, R68 ;  /* 0x0000004400667308 */ /* 0x0003e20000002400 */
[----:B------:R-:W-:-:S04]  /*9ed0*/  ISETP.GT.AND P3, PT, R27, 0x30, PT ;  /* 0x000000301b00780c */ /* 0x000fc80003f64270 */
[----:B---3--:R-:W-:Y:S02]  /*9ee0*/  FSEL R90, R35, -INF , P3 ;  /* 0xff800000235a7808 */ /* 0x008fe40001800000 */
[----:B------:R-:W-:Y:S01]  /*9ef0*/  ISETP.GT.AND P3, PT, R27, 0x38, PT ;  /* 0x000000381b00780c */ /* 0x000fe20003f64270 */
[----:B------:R-:W3:Y:S01]  /*9f00*/  MUFU.TANH R53, R53 ;  /* 0x0000003500357308 */ /* 0x000ee20000002400 */
[----:B-1----:R-:W-:Y:S01]  /*9f10*/  FSEL R68, R3, -INF , P2 ;  /* 0xff80000003447808 */ /* 0x002fe20001000000 */
[----:B------:R-:W-:Y:S01]  /*9f20*/  FFMA.FTZ R3, R78, R15, -R33 ;  /* 0x0000000f4e037223 */ /* 0x000fe20000010821 */
        /* <DEDUP_REMOVED lines=8> */
[----:B------:R-:W1:Y:S01]  /*9fb0*/  MUFU.TANH R61, R61 ;  /* 0x0000003d003d7308 */ /* 0x000e620000002400 */
[----:B------:R-:W-:Y:S02]  /*9fc0*/  FMNMX.FTZ R29, R90, R29, !PT ;  /* 0x0000001d5a1d7209 */ /* 0x000fe40007810000 */
[----:B------:R-:W-:Y:S02]  /*9fd0*/  ISETP.GT.AND P2, PT, R27, 0x39, PT ;  /* 0x000000391b00780c */ /* 0x000fe40003f44270 */
[----:B------:R-:W-:-:S02]  /*9fe0*/  FSEL R92, R37, -INF , P3 ;  /* 0xff800000255c7808 */ /* 0x000fc40001800000 */
[----:B------:R-:W-:Y:S01]  /*9ff0*/  FMNMX.FTZ R29, R86, R29, !PT ;  /* 0x0000001d561d7209 */ /* 0x000fe20007810000 */
[----:B------:R-:W2:Y:S01]  /*a000*/  MUFU.TANH R65, R65 ;  /* 0x0000004100417308 */ /* 0x000ea20000002400 */
[----:B------:R-:W-:Y:S02]  /*a010*/  ISETP.GT.AND P3, PT, R27, 0x40, PT ;  /* 0x000000401b00780c */ /* 0x000fe40003f64270 */
[----:B---3--:R-:W-:Y:S02]  /*a020*/  FSEL R84, R53, -INF , P2 ;  /* 0xff80000035547808 */ /* 0x008fe40001000000 */
[----:B------:R-:W-:Y:S02]  /*a030*/  FMNMX.FTZ R29, R92, R29, !PT ;  /* 0x0000001d5c1d7209 */ /* 0x000fe40007810000 */
[----:B------:R-:W-:Y:S01]  /*a040*/  ISETP.GT.AND P2, PT, R27, 0x41, PT ;  /* 0x000000411b00780c */ /* 0x000fe20003f44270 */
[----:B------:R-:W3:Y:S01]  /*a050*/  MUFU.TANH R69, R69 ;  /* 0x0000004500457308 */ /* 0x000ee20000002400 */
[----:B------:R-:W-:-:S02]  /*a060*/  FSEL R94, R39, -INF , P3 ;  /* 0xff800000275e7808 */ /* 0x000fc40001800000 */
[----:B------:R-:W-:Y:S02]  /*a070*/  FMNMX.FTZ R29, R84, R29, !PT ;  /* 0x0000001d541d7209 */ /* 0x000fe40007810000 */
[----:B------:R-:W-:Y:S02]  /*a080*/  ISETP.GT.AND P3, PT, R27, 0x48, PT ;  /* 0x000000481b00780c */ /* 0x000fe40003f64270 */
[----:B0-----:R-:W-:Y:S01]  /*a090*/  FSEL R82, R57, -INF , P2 ;  /* 0xff80000039527808 */ /* 0x001fe20001000000 */
[----:B------:R0:W-:Y:S01]  /*a0a0*/  MUFU.EX2 R104, R3 ;  /* 0x0000000300687308 */ /* 0x0001e20000000800 */
[----:B------:R-:W-:Y:S02]  /*a0b0*/  FMNMX.FTZ R29, R94, R29, !PT ;  /* 0x0000001d5e1d7209 */ /* 0x000fe40007810000 */
[----:B------:R-:W-:Y:S02]  /*a0c0*/  ISETP.GT.AND P2, PT, R27, 0x49, PT ;  /* 0x000000491b00780c */ /* 0x000fe40003f44270 */
[----:B------:R-:W-:-:S02]  /*a0d0*/  FSEL R96, R96, -INF , P3 ;  /* 0xff80000060607808 */ /* 0x000fc40001800000 */
[----:B------:R-:W-:Y:S01]  /*a0e0*/  FMNMX.FTZ R29, R82, R29, !PT ;  /* 0x0000001d521d7209 */ /* 0x000fe20007810000 */
[----:B------:R-:W-:Y:S01]  /*a0f0*/  MUFU.EX2 R153, R153 ;  /* 0x0000009900997308 */ /* 0x000fe20000000800 */
[----:B------:R-:W-:Y:S02]  /*a100*/  ISETP.GT.AND P3, PT, R27, 0x50, PT ;  /* 0x000000501b00780c */ /* 0x000fe40003f64270 */
[----:B-1----:R-:W-:Y:S02]  /*a110*/  FSEL R98, R61, -INF , P2 ;  /* 0xff8000003d627808 */ /* 0x002fe40001000000 */
[----:B------:R-:W-:Y:S02]  /*a120*/  FMNMX.FTZ R29, R96, R29, !PT ;  /* 0x0000001d601d7209 */ /* 0x000fe40007810000 */
[----:B------:R-:W-:Y:S01]  /*a130*/  ISETP.GT.AND P2, PT, R27, 0x51, PT ;  /* 0x000000511b00780c */ /* 0x000fe20003f44270 */
[----:B------:R-:W1:Y:S01]  /*a140*/  MUFU.EX2 R0, R31 ;  /* 0x0000001f00007308 */ /* 0x000e620000000800 */
[----:B------:R-:W-:-:S02]  /*a150*/  FSEL R100, R100, -INF , P3 ;  /* 0xff80000064647808 */ /* 0x000fc40001800000 */
[----:B------:R-:W-:Y:S02]  /*a160*/  FMNMX.FTZ R29, R98, R29, !PT ;  /* 0x0000001d621d7209 */ /* 0x000fe40007810000 */
[----:B------:R-:W-:Y:S02]  /*a170*/  ISETP.GT.AND P3, PT, R27, 0x58, PT ;  /* 0x000000581b00780c */ /* 0x000fe40003f64270 */
[----:B--2---:R-:W-:Y:S01]  /*a180*/  FSEL R80, R65, -INF , P2 ;  /* 0xff80000041507808 */ /* 0x004fe20001000000 */
[----:B------:R-:W-:Y:S01]  /*a190*/  MUFU.EX2 R155, R155 ;  /* 0x0000009b009b7308 */ /* 0x000fe20000000800 */
[----:B------:R-:W-:Y:S02]  /*a1a0*/  FMNMX.FTZ R29, R100, R29, !PT ;  /* 0x0000001d641d7209 */ /* 0x000fe40007810000 */
[----:B------:R-:W-:Y:S02]  /*a1b0*/  ISETP.GT.AND P2, PT, R27, 0x59, PT ;  /* 0x000000591b00780c */ /* 0x000fe40003f44270 */
[----:B------:R-:W-:-:S02]  /*a1c0*/  FSEL R102, R102, -INF , P3 ;  /* 0xff80000066667808 */ /* 0x000fc40001800000 */
[----:B------:R-:W-:Y:S01]  /*a1d0*/  FMNMX.FTZ R29, R80, R29, !PT ;  /* 0x0000001d501d7209 */ /* 0x000fe20007810000 */
[----:B------:R-:W-:Y:S01]  /*a1e0*/  MUFU.EX2 R12, R12 ;  /* 0x0000000c000c7308 */ /* 0x000fe20000000800 */
[----:B---3--:R-:W-:Y:S02]  /*a1f0*/  FSEL R78, R69, -INF , P2 ;  /* 0xff800000454e7808 */ /* 0x008fe40001000000 */
[----:B------:R-:W-:-:S04]  /*a200*/  FMNMX.FTZ R29, R102, R29, !PT ;  /* 0x0000001d661d7209 */ /* 0x000fc80007810000 */
[----:B------:R-:W-:Y:S01]  /*a210*/  FMNMX.FTZ R29, R78, R29, !PT ;  /* 0x0000001d4e1d7209 */ /* 0x000fe20007810000 */
[----:B------:R-:W-:Y:S04]  /*a220*/  MUFU.EX2 R157, R157 ;  /* 0x0000009d009d7308 */ /* 0x000fe80000000800 */
[----:B------:R-:W0:Y:S04]  /*a230*/  SHFL.BFLY PT, R14, R29, 0x2, 0x1f ;  /* 0x0c401f001d0e7f89 */ /* 0x000e2800000e0000 */
        /* <DEDUP_REMOVED lines=9> */
[----:B0-----:R-:W-:-:S04]  /*a2d0*/  FMNMX.FTZ R14, R3, R14, !PT ;  /* 0x0000000e030e7209 */ /* 0x001fc80007810000 */
[C---:B------:R-:W-:Y:S01]  /*a2e0*/  FSETP.NEU.FTZ.AND P2, PT, R14.reuse, -INF , PT ;  /* 0xff8000000e00780b */ /* 0x040fe20003f5d000 */
[----:B------:R-:W-:Y:S02]  /*a2f0*/  FMUL.FTZ R3, R14, R15 ;  /* 0x0000000f0e037220 */ /* 0x000fe40000410000 */
[----:B------:R-:W-:Y:S03]  /*a300*/  MUFU.EX2 R58, R58 ;  /* 0x0000003a003a7308 */ /* 0x000fe60000000800 */
[----:B------:R-:W-:-:S05]  /*a310*/  FSEL R25, R3, RZ, P2 ;  /* 0x000000ff03197208 */ /* 0x000fca0001000000 */
[-CC-:B------:R-:W-:Y:S01]  /*a320*/  FFMA.FTZ R72, R72, R15.reuse, -R25.reuse ;  /* 0x0000000f48487223 */ /* 0x180fe20000010819 */
[-CC-:B------:R-:W-:Y:S01]  /*a330*/  FFMA.FTZ R74, R74, R15.reuse, -R25.reuse ;  /* 0x0000000f4a4a7223 */ /* 0x180fe20000010819 */
[-CC-:B------:R-:W-:Y:S01]  /*a340*/  FFMA.FTZ R44, R44, R15.reuse, -R25.reuse ;  /* 0x0000000f2c2c7223 */ /* 0x180fe20000010819 */
[-CC-:B------:R-:W-:Y:S01]  /*a350*/  FFMA.FTZ R28, R28, R15.reuse, -R25.reuse ;  /* 0x0000000f1c1c7223 */ /* 0x180fe20000010819 */
[-CC-:B------:R-:W-:Y:S01]  /*a360*/  FFMA.FTZ R48, R48, R15.reuse, -R25.reuse ;  /* 0x0000000f30307223 */ /* 0x180fe20000010819 */
        /* <DEDUP_REMOVED lines=21> */
[----:B------:R-:W-:-:S03]  /*a4c0*/  FFMA.FTZ R78, R78, R15, -R25 ;  /* 0x0000000f4e4e7223 */ /* 0x000fc60000010819 */
[----:B------:R-:W2:Y:S01]  /*a4d0*/  MUFU.EX2 R44, R44 ;  /* 0x0000002c002c7308 */ /* 0x000ea20000000800 */
[----:B-1----:R-:W-:Y:S01]  /*a4e0*/  FADD.FTZ R28, R153, R0 ;  /* 0x00000000991c7221 */ /* 0x002fe20000010000 */
[----:B------:R-:W-:Y:S02]  /*a4f0*/  F2FP.F16.F32.PACK_AB R153, R0, R153 ;  /* 0x000000990099723e */ /* 0x000fe400000000ff */
[----:B0-----:R-:W-:Y:S01]  /*a500*/  F2FP.F16.F32.PACK_AB R152, R27, R72 ;  /* 0x000000481b98723e */ /* 0x001fe200000000ff */
[----:B------:R-:W-:Y:S01]  /*a510*/  FADD.FTZ R3, R155, R28 ;  /* 0x0000001c9b037221 */ /* 0x000fe20000010000 */
[C---:B------:R-:W-:Y:S02]  /*a520*/  F2FP.F16.F32.PACK_AB R155, R12.reuse, R155 ;  /* 0x0000009b0c9b723e */ /* 0x040fe400000000ff */
[----:B------:R-:W0:Y:S01]  /*a530*/  MUFU.EX2 R48, R48 ;  /* 0x0000003000307308 */ /* 0x000e220000000800 */
[----:B------:R-:W-:Y:S01]  /*a540*/  FADD.FTZ R28, R12, R3 ;  /* 0x000000030c1c7221 */ /* 0x000fe20000010000 */
[----:B------:R-:W-:-:S03]  /*a550*/  FADD.FTZ R3, R72, R27 ;  /* 0x0000001b48037221 */ /* 0x000fc60000010000 */
[----:B------:R-:W-:Y:S01]  /*a560*/  FADD.FTZ R41, R157, R28 ;  /* 0x0000001c9d297221 */ /* 0x000fe20000010000 */
[C---:B------:R-:W-:Y:S02]  /*a570*/  F2FP.F16.F32.PACK_AB R157, R24.reuse, R157 ;  /* 0x0000009d189d723e */ /* 0x040fe400000000ff */
[----:B------:R-:W1:Y:S01]  /*a580*/  MUFU.EX2 R31, R52 ;  /* 0x00000034001f7308 */ /* 0x000e620000000800 */
[----:B------:R-:W-:Y:S01]  /*a590*/  FADD.FTZ R30, R24, R41 ;  /* 0x00000029181e7221 */ /* 0x000fe20000010000 */
[----:B--2---:R-:W-:Y:S01]  /*a5a0*/  FADD.FTZ R28, R44, R3 ;  /* 0x000000032c1c7221 */ /* 0x004fe20000010000 */
[----:B------:R-:W-:Y:S02]  /*a5b0*/  F2FP.F16.F32.PACK_AB R154, R29, R44 ;  /* 0x0000002c1d9a723e */ /* 0x000fe400000000ff */
[----:B------:R-:W-:Y:S01]  /*a5c0*/  FADD.FTZ R3, R159, R30 ;  /* 0x0000001e9f037221 */ /* 0x000fe20000010000 */
[----:B------:R-:W-:Y:S01]  /*a5d0*/  FADD.FTZ R43, R29, R28 ;  /* 0x0000001c1d2b7221 */ /* 0x000fe20000010000 */
[C---:B------:R-:W-:Y:S01]  /*a5e0*/  F2FP.F16.F32.PACK_AB R159, R26.reuse, R159 ;  /* 0x0000009f1a9f723e */ /* 0x040fe200000000ff */
[----:B------:R-:W2:Y:S01]  /*a5f0*/  MUFU.EX2 R56, R56 ;  /* 0x0000003800387308 */ /* 0x000ea20000000800 */
[----:B------:R-:W-:Y:S01]  /*a600*/  FADD.FTZ R30, R26, R3 ;  /* 0x000000031a1e7221 */ /* 0x000fe20000010000 */
[----:B0-----:R-:W-:Y:S01]  /*a610*/  FADD.FTZ R28, R48, R43 ;  /* 0x0000002b301c7221 */ /* 0x001fe20000010000 */
[----:B------:R-:W-:-:S02]  /*a620*/  @!P1 VIADD R3, R20, 0x22840 ;  /* 0x0002284014039836 */ /* 0x000fc40000000000 */
[----:B------:R-:W-:Y:S01]  /*a630*/  FADD.FTZ R45, R161, R30 ;  /* 0x0000001ea12d7221 */ /* 0x000fe20000010000 */
[C---:B------:R-:W-:Y:S02]  /*a640*/  F2FP.F16.F32.PACK_AB R161, R104.reuse, R161 ;  /* 0x000000a168a1723e */ /* 0x040fe400000000ff */
[----:B------:R-:W0:Y:S01]  /*a650*/  MUFU.EX2 R33, R60 ;  /* 0x0000003c00217308 */ /* 0x000e220000000800 */
[C---:B-1----:R-:W-:Y:S01]  /*a660*/  FADD.FTZ R43, R31.reuse, R28 ;  /* 0x0000001c1f2b7221 */ /* 0x042fe20000010000 */
[----:B------:R-:W-:Y:S01]  /*a670*/  FADD.FTZ R45, R104, R45 ;  /* 0x0000002d682d7221 */ /* 0x000fe20000010000 */
[----:B------:R-:W-:Y:S01]  /*a680*/  @!P1 PRMT R3, RZ, 0x654, R3 ;  /* 0x00000654ff039816 */ /* 0x000fe20000000003 */
[----:B------:R1:W-:Y:S06]  /*a690*/  BAR.ARV R177, 0x100 ;  /* 0x000400b10000751d */ /* 0x0003ec0000002000 */
[----:B------:R-:W3:Y:S01]  /*a6a0*/  MUFU.EX2 R64, R64 ;  /* 0x0000004000407308 */ /* 0x000ee20000000800 */
[----:B--2---:R-:W-:Y:S01]  /*a6b0*/  FADD.FTZ R28, R56, R43 ;  /* 0x0000002b381c7221 */ /* 0x004fe20000010000 */
[----:B------:R-:W-:Y:S01]  /*a6c0*/  FADD.FTZ R30, R50, R45 ;  /* 0x0000002d321e7221 */ /* 0x000fe20000010000 */
[----:B------:R2:W-:Y:S01]  /*a6d0*/  @!P1 SYNCS.ARRIVE.TRANS64.RED.A1T0 RZ, [R3+URZ], RZ ;  /* 0x000000ff03ff99a7 */ /* 0x0005e2000810043f */
[----:B------:R-:W-:-:S02]  /*a6e0*/  F2FP.F16.F32.PACK_AB R156, R31, R48 ;  /* 0x000000301f9c723e */ /* 0x000fc400000000ff */
[----:B------:R-:W-:Y:S01]  /*a6f0*/  FADD.FTZ R47, R163, R30 ;  /* 0x0000001ea32f7221 */ /* 0x000fe20000010000 */
[----:B0-----:R-:W-:Y:S01]  /*a700*/  FADD.FTZ R45, R33, R28 ;  /* 0x0000001c212d7221 */ /* 0x001fe20000010000 */
[----:B------:R-:W2:Y:S01]  /*a710*/  MUFU.EX2 R35, R68 ;  /* 0x0000004400237308 */ /* 0x000ea20000000800 */
[----:B------:R-:W-:Y:S01]  /*a720*/  F2FP.F16.F32.PACK_AB R163, R163, R50 ;  /* 0x00000032a3a3723e */ /* 0x000fe200000000ff */
[----:B------:R-:W-:Y:S01]  /*a730*/  FADD.FTZ R30, R58, R47 ;  /* 0x0000002f3a1e7221 */ /* 0x000fe20000010000 */
[----:B------:R-:W-:-:S05]  /*a740*/  F2FP.F16.F32.PACK_AB R158, R33, R56 ;  /* 0x00000038219e723e */ /* 0x000fca00000000ff */
[----:B------:R-:W0:Y:S01]  /*a750*/  MUFU.EX2 R165, R76 ;  /* 0x0000004c00a57308 */ /* 0x000e220000000800 */
[----:B---3--:R-:W-:-:S07]  /*a760*/  FADD.FTZ R28, R64, R45 ;  /* 0x0000002d401c7221 */ /* 0x008fce0000010000 */
[----:B------:R-:W3:Y:S01]  /*a770*/  MUFU.EX2 R70, R70 ;  /* 0x0000004600467308 */ /* 0x000ee20000000800 */
[C---:B--2---:R-:W-:Y:S01]  /*a780*/  FADD.FTZ R3, R35.reuse, R28 ;  /* 0x0000001c23037221 */ /* 0x044fe20000010000 */
[----:B------:R-:W-:-:S06]  /*a790*/  F2FP.F16.F32.PACK_AB R160, R35, R64 ;  /* 0x0000004023a0723e */ /* 0x000fcc00000000ff */
        /* <DEDUP_REMOVED lines=48> */
[----:B---3--:R-:W-:Y:S01]  /*aaa0*/  FADD.FTZ R47, R3, R0 ;  /* 0x00000000032f7221 */ /* 0x008fe20000010000 */
[----:B------:R-:W-:Y:S01]  /*aab0*/  FADD.FTZ R0, R175, R12 ;  /* 0x0000000caf007221 */ /* 0x000fe20000010000 */
[----:B------:R-:W-:Y:S02]  /*aac0*/  F2FP.F16.F32.PACK_AB R170, R3, R96 ;  /* 0x0000006003aa723e */ /* 0x000fe400000000ff */
[----:B------:R-:W-:-:S03]  /*aad0*/  F2FP.F16.F32.PACK_AB R175, R175, R36 ;  /* 0x00000024afaf723e */ /* 0x000fc600000000ff */
[----:B------:R-:W3:Y:S01]  /*aae0*/  MUFU.EX2 R102, R102 ;  /* 0x0000006600667308 */ /* 0x000ee20000000800 */
[----:B--2---:R-:W-:-:S07]  /*aaf0*/  FADD.FTZ R12, R100, R47 ;  /* 0x0000002f640c7221 */ /* 0x004fce0000010000 */
[----:B------:R-:W2:Y:S01]  /*ab00*/  MUFU.EX2 R45, R78 ;  /* 0x0000004e002d7308 */ /* 0x000ea20000000800 */
[C---:B0-----:R-:W-:Y:S01]  /*ab10*/  FADD.FTZ R27, R25.reuse, R12 ;  /* 0x0000000c191b7221 */ /* 0x041fe20000010000 */
[----:B------:R-:W-:-:S03]  /*ab20*/  F2FP.F16.F32.PACK_AB R172, R25, R100 ;  /* 0x0000006419ac723e */ /* 0x000fc600000000ff */
[----:B---3--:R-:W-:-:S04]  /*ab30*/  FADD.FTZ R12, R102, R27 ;  /* 0x0000001b660c7221 */ /* 0x008fc80000010000 */
[C---:B--2---:R-:W-:Y:S01]  /*ab40*/  FADD.FTZ R3, R45.reuse, R12 ;  /* 0x0000000c2d037221 */ /* 0x044fe20000010000 */
[----:B------:R-:W-:Y:S01]  /*ab50*/  F2FP.F16.F32.PACK_AB R174, R45, R102 ;  /* 0x000000662dae723e */ /* 0x000fe200000000ff */
[----:B-1----:R-:W-:Y:S06]  /*ab60*/  @!P0 BRA `(.L_x_4945) ;  /* 0x0000000000048947 */ /* 0x002fec0003800000 */
[----:B------:R-:W-:Y:S01]  /*ab70*/  BPT.TRAP 0x1 ;  /* 0x000000040000795c */ /* 0x000fe20000300000 */
.L_x_4945:
[----:B------:R0:W1:Y:S01]  /*ab80*/  SYNCS.PHASECHK.TRANS64.TRYWAIT P2, [R20+URZ+0x22850], R73 ;  /* 0x02285049140075a7 */ /* 0x000062000804017f */
[----:B------:R-:W-:Y:S05]  /*ab90*/  @!P0 BRA `(.L_x_4946) ;  /* 0x0000000000048947 */ /* 0x000fea0003800000 */
[----:B------:R-:W-:Y:S01]  /*aba0*/  BPT.TRAP 0x1 ;  /* 0x000000040000795c */ /* 0x000fe20000300000 */
.L_x_4946:
[----:B------:R-:W-:Y:S04]  /*abb0*/  BSSY B0, `(.L_x_4947) ;  /* 0x0000004000007945 */ /* 0x000fe80003800000 */
[----:B-1----:R-:W-:Y:S05]  /*abc0*/  @P2 BRA `(.L_x_4948) ;  /* 0x0000000000082947 */ /* 0x002fea0003800000 */
[----:B------:R-:W1:Y:S02]  /*abd0*/  SYNCS.PHASECHK.TRANS64.TRYWAIT P2, [R20+URZ+0x22850], R73 ;  /* 0x02285049140075a7 */ /* 0x000e64000804017f */
[----:B-1----:R-:W-:Y:S05]  /*abe0*/  @!P2 BRA `(.L_x_4949) ;  /* 0x00000114008ca947 */ /* 0x002fea0003800000 */
.L_x_4948:
[----:B------:R-:W-:Y:S05]  /*abf0*/  BSYNC B0 ;  /* 0x0000000000007941 */ /* 0x000fea0003800000 */
.L_x_4947:
[----:B------:R-:W-:Y:S05]  /*ac00*/  WARPSYNC.ALL ;  /* 0x0000000000007948 */ /* 0x000fea0003800000 */
[----:B------:R-:W-:Y:S01]  /*ac10*/  IADD3 R12, R18, 0x400, RZ ;  /* 0x00000400120c7810 */ /* 0x000fe20007ffe0ff */
[----:B------:R2:W-:Y:S01]  /*ac20*/  BAR.SYNC.DEFER_BLOCKING R21, 0x100 ;  /* 0x000400150000751d */ /* 0x0005e20000010000 */
[----:B------:R-:W-:Y:S02]  /*ac30*/  IMAD.MOV.U32 R179, RZ, RZ, 0x40000040 ;  /* 0x40000040ffb37424 */ /* 0x000fe400078e00ff */
[----:B------:R-:W-:Y:S01]  /*ac40*/  SHF.R.U32.HI R12, RZ, 0x4, R12 ;  /* 0x00000004ff0c7819 */ /* 0x000fe2000001160c */
[----:B01----:R-:W-:-:S02]  /*ac50*/  @!P1 VIADD R20, R20, 0x22860 ;  /* 0x0002286014149836 */ /* 0x003fc40000000000 */
[----:B------:R-:W-:Y:S01]  /*ac60*/  R2UR UR7, R179 ;  /* 0x00000000b30772ca */ /* 0x000fe200000e0000 */
[----:B------:R-:W-:Y:S01]  /*ac70*/  IMAD.MOV.U32 R179, RZ, RZ, 0x40000040 ;  /* 0x40000040ffb37424 */ /* 0x000fe200078e00ff */
[----:B------:R-:W-:Y:S01]  /*ac80*/  LOP3.LUT R12, R12, 0x3fff, RZ, 0xc0, !PT ;  /* 0x00003fff0c0c7812 */ /* 0x000fe200078ec0ff */
[----:B------:R-:W0:Y:S01]  /*ac90*/  LDC R181, c[0x0][0x448] ;  /* 0x00011200ffb57b82 */ /* 0x000e220000000800 */
[----:B------:R-:W-:Y:S01]  /*aca0*/  @!P1 PRMT R20, RZ, 0x654, R20 ;  /* 0x00000654ff149816 */ /* 0x000fe20000000014 */
[----:B------:R-:W-:Y:S01]  /*acb0*/  ULDC UR44, c[0x0][0x9d8] ;  /* 0x00027600002c7ab9 */ /* 0x000fe20000000800 */
[----:B------:R-:W-:Y:S01]  /*acc0*/  LOP3.LUT R12, R12, 0x3000000, RZ, 0xfc, !PT ;  /* 0x030000000c0c7812 */ /* 0x000fe200078efcff */
[----:B------:R-:W-:Y:S01]  /*acd0*/  ULDC UR45, c[0x0][0x9d8] ;  /* 0x00027600002d7ab9 */ /* 0x000fe20000000800 */
[----:B------:R-:W-:Y:S01]  /*ace0*/  ULDC UR42, c[0x0][0x988] ;  /* 0x00026200002a7ab9 */ /* 0x000fe20000000800 */
[----:B------:R-:W-:Y:S02]  /*acf0*/  ULDC UR43, c[0x0][0x988] ;  /* 0x00026200002b7ab9 */ /* 0x000fe40000000800 */
[----:B------:R-:W-:-:S05]  /*ad00*/  IMAD R178, R19, 0xc00, R12 ;  /* 0x00000c0013b27824 */ /* 0x000fca00078e020c */
[----:B------:R-:W-:Y:S01]  /*ad10*/  R2UR UR6, R178 ;  /* 0x00000000b20672ca */ /* 0x000fe200000e0000 */
[----:B------:R-:W-:Y:S01]  /*ad20*/  WARPGROUP.ARRIVE ;  /* 0x00000000000079c5 */ /* 0x000fe20000000000 */
[----:B0-----:R-:W-:-:S11]  /*ad30*/  ISETP.NE.AND P2, PT, R181, 0x1, PT ;  /* 0x00000001b500780c */ /* 0x001fd60003f45270 */
[----:B------:R-:W-:Y:S02]  /*ad40*/  HGMMA.64x256x16.F32 R24, R152, gdesc[UR4].tnspB, RZ, !UPT, gsb0 ;  /* 0x43e0000498187df0 */ /* 0x000fe4000c0008ff */
[----:B--2---:R-:W0:Y:S02]  /*ad50*/  @P2 LDC R21, c[0x0][0x44c] ;  /* 0x00011300ff152b82 */ /* 0x004e240000000800 */
[----:B0-----:R-:W-:Y:S01]  /*ad60*/  @P2 IMAD.HI.U32 R21, R206, R21, RZ ;  /* 0x00000015ce152227 */ /* 0x001fe200078e00ff */
[----:B------:R-:W-:-:S03]  /*ad70*/  WARPGROUP.DEPBAR.LE gsb0, 0x0 ;  /* 0x00008000000079c5 */ /* 0x000fc60000010000 */
[----:B------:R-:W-:Y:S01]  /*ad80*/  VIADD R152, R178, 0x80 ;  /* 0x00000080b2987836 */ /* 0x000fe20000000000 */
[----:B------:R-:W-:Y:S01]  /*ad90*/  WARPGROUP.ARRIVE ;  /* 0x00000000000079c5 */ /* 0x000fe20000000000 */
[----:B------:R-:W-:Y:S01]  /*ada0*/  IMAD.MOV.U32 R153, RZ, RZ, 0x40000040 ;  /* 0x40000040ff997424 */ /* 0x000fe200078e00ff */
[----:B------:R-:W0:Y:S02]  /*adb0*/  @P2 LDC R154, c[0x0][0x450] ;  /* 0x00011400ff9a2b82 */ /* 0x000e240000000800 */
[----:B------:R-:W-:Y:S01]  /*adc0*/  R2UR UR6, R152 ;  /* 0x00000000980672ca */ /* 0x000fe200000e0000 */
[----:B------:R-:W-:Y:S01]  /*add0*/  VIADD R152, R178, 0x100 ;  /* 0x00000100b2987836 */ /* 0x000fe20000000000 */
[----:B------:R-:W-:Y:S01]  /*ade0*/  R2UR UR7, R153 ;  /* 0x00000000990772ca */ /* 0x000fe200000e0000 */
[----:B------:R-:W-:-:S12]  /*adf0*/  IMAD.MOV.U32 R153, RZ, RZ, 0x40000040 ;  /* 0x40000040ff997424 */ /* 0x000fd800078e00ff */
        /* <DEDUP_REMOVED lines=12> */
[----:B------:R-:W-:Y:S01]  /*aec0*/  VIADD R178, R178, 0x280 ;  /* 0x00000280b2b27836 */ /* 0x000fe20000000000 */
[----:B------:R-:W-:Y:S01]  /*aed0*/  MOV R153, 0x40000040 ;  /* 0x4000004000997802 */ /* 0x000fe20000000f00 */
[----:B------:R-:W-:Y:S02]  /*aee0*/  WARPGROUP.DEPBAR.LE gsb0, 0x0 ;  /* 0x00008000000079c5 */ /* 0x000fe40000010000 */
[----:B------:R-:W-:-:S15]  /*aef0*/  WARPGROUP.ARRIVE ;  /* 0x00000000000079c5 */ /* 0x000fde0000000000 */
[----:B------:R-:W-:-:S05]  /*af00*/  NOP ;  /* 0x0000000000007918 */ /* 0x000fca0000000000 */
[----:B------:R-:W-:Y:S01]  /*af10*/  HGMMA.64x256x16.F32 R24, R164, gdesc[UR4].tnspB, R24, gsb0 ;  /* 0x43e00004a4187df0 */ /* 0x000fe20008000818 */
[----:B------:R-:W-:Y:S01]  /*af20*/  R2UR UR6, R152 ;  /* 0x00000000980672ca */ /* 0x000fe200000e0000 */
[----:B------:R-:W-:Y:S01]  /*af30*/  IMAD.MOV.U32 R152, RZ, RZ, R206 ;  /* 0x000000ffff987224 */ /* 0x000fe200078e00ce */
[----:B------:R-:W-:Y:S02]  /*af40*/  R2UR UR7, R153 ;  /* 0x00000000990772ca */ /* 0x000fe400000e0000 */
[----:B0-----:R-:W-:-:S04]  /*af50*/  @P2 SHF.R.U32.HI R152, RZ, R154, R21 ;  /* 0x0000009aff982219 */ /* 0x001fc80000011615 */
[----:B------:R-:W-:-:S05]  /*af60*/  IADD3 R21, R152, R209, -R207 ;  /* 0x000000d198157210 */ /* 0x000fca0007ffe8cf */
[----:B------:R-:W-:-:S05]  /*af70*/  IMAD.HI R21, R21, 0x2aaaaaab, RZ ;  /* 0x2aaaaaab15157827 */ /* 0x000fca00078e02ff */
[----:B------:R-:W-:Y:S01]  /*af80*/  SHF.R.U32.HI R152, RZ, 0x1f, R21 ;  /* 0x0000001fff987819 */ /* 0x000fe20000011615 */
[----:B------:R-:W-:Y:S02]  /*af90*/  WARPGROUP.DEPBAR.LE gsb0, 0x0 ;  /* 0x00008000000079c5 */ /* 0x000fe40000010000 */
[----:B------:R-:W-:-:S06]  /*afa0*/  WARPGROUP.ARRIVE ;  /* 0x00000000000079c5 */ /* 0x000fcc0000000000 */
        /* <DEDUP_REMOVED lines=9> */
[----:B0-----:R-:W-:Y:S01]  /*b040*/  LEA.HI.SX32 R20, R21, R152, 0x1c ;  /* 0x0000009815147211 */ /* 0x001fe200078fe2ff */
[----:B------:R-:W-:-:S03]  /*b050*/  VIADD R21, R180, 0xfffffffe ;  /* 0xfffffffeb4157836 */ /* 0x000fc60000000000 */
[----:B------:R-:W-:-:S04]  /*b060*/  VIMNMX R20, RZ, R20, !PT ;  /* 0x00000014ff147248 */ /* 0x000fc80007fe0100 */
[----:B------:R-:W-:-:S13]  /*b070*/  ISETP.GE.AND P2, PT, R21, R20, PT ;  /* 0x000000141500720c */ /* 0x000fda0003f46270 */
[----:B------:R-:W-:Y:S05]  /*b080*/  @!P2 BRA `(.L_x_4950) ;  /* 0x0000002c0038a947 */ /* 0x000fea0003800000 */
[----:B------:R-:W-:Y:S02]  /*b090*/  IMAD.MOV.U32 R219, RZ, RZ, R176 ;  /* 0x000000ffffdb7224 */ /* 0x000fe400078e00b0 */
[----:B------:R-:W-:-:S07]  /*b0a0*/  IMAD.MOV.U32 R220, RZ, RZ, R14 ;  /* 0x000000ffffdc7224 */ /* 0x000fce00078e000e */
.L_x_4960:
        /* <DEDUP_REMOVED lines=8> */
.L_x_4951:
[----:B------:R-:W-:Y:S02]  /*b130*/  LEA R211, R19, R18, 0x3 ;  /* 0x0000001213d37211 */ /* 0x000fe400078e18ff */
[----:B------:R-:W-:-:S04]  /*b140*/  SHF.L.U32 R212, R23, 0x1f, RZ ;  /* 0x0000001f17d47819 */ /* 0x000fc800000006ff */
[----:B------:R0:W1:Y:S01]  /*b150*/  SYNCS.PHASECHK.TRANS64.TRYWAIT P2, [R211+URZ+0x22830], R212 ;  /* 0x022830d4d30075a7 */ /* 0x000062000804017f */
[----:B------:R-:W-:Y:S05]  /*b160*/  @!P0 BRA `(.L_x_4952) ;  /* 0x0000000000048947 */ /* 0x000fea0003800000 */
[----:B------:R-:W-:Y:S01]  /*b170*/  BPT.TRAP 0x1 ;  /* 0x000000040000795c */ /* 0x000fe20000300000 */
.L_x_4952:
[----:B------:R-:W2:Y:S02]  /*b180*/  LDC R14, c[0x0][0x448] ;  /* 0x00011200ff0e7b82 */ /* 0x000ea40000000800 */
[----:B--2---:R-:W-:Y:S01]  /*b190*/  ISETP.NE.AND P3, PT, R14, 0x1, PT ;  /* 0x000000010e00780c */ /* 0x004fe20003f65270 */
[----:B------:R-:W-:-:S12]  /*b1a0*/  IMAD.IADD R14, R214, 0x1, R206 ;  /* 0x00000001d60e7824 */ /* 0x000fd800078e02ce */
[----:B------:R-:W2:Y:S08]  /*b1b0*/  @P3 LDC R15, c[0x0][0x44c] ;  /* 0x00011300ff0f3b82 */ /* 0x000eb00000000800 */
[----:B------:R-:W3:Y:S01]  /*b1c0*/  @P3 LDC R152, c[0x0][0x450] ;  /* 0x00011400ff983b82 */ /* 0x000ee20000000800 */
[----:B--2---:R-:W-:-:S05]  /*b1d0*/  @P3 IMAD.HI.U32 R15, R14, R15, RZ ;  /* 0x0000000f0e0f3227 */ /* 0x004fca00078e00ff */
[----:B---3--:R-:W-:Y:S01]  /*b1e0*/  @P3 SHF.R.U32.HI R14, RZ, R152, R15 ;  /* 0x00000098ff0e3219 */ /* 0x008fe2000001160f */
[----:B-1----:R-:W-:Y:S06]  /*b1f0*/  @P2 BRA `(.L_x_4953) ;  /* 0x0000000000082947 */ /* 0x002fec0003800000 */
[----:B------:R-:W1:Y:S02]  /*b200*/  SYNCS.PHASECHK.TRANS64.TRYWAIT P2, [R211+URZ+0x22830], R212 ;  /* 0x022830d4d30075a7 */ /* 0x000e64000804017f */
[----:B-1----:R-:W-:Y:S05]  /*b210*/  @!P2 BRA `(.L_x_4954) ;  /* 0x000001100014a947 */ /* 0x002fea0003800000 */
.L_x_4953:
[----:B------:R-:W-:Y:S05]  /*b220*/  WARPSYNC.ALL ;  /* 0x0000000000007948 */ /* 0x000fea0003800000 */
[----:B------:R-:W2:Y:S04]  /*b230*/  SHFL.IDX PT, R158, R14, RZ, 0x1c1f ;  /* 0x001c1fff0e9e7589 */ /* 0x000ea800000e0000 */
[----:B------:R2:W3:Y:S01]  /*b240*/  SHFL.IDX PT, R160, R14, 0x1, 0x1c1f ;  /* 0x003c1f000ea07f89 */ /* 0x0004e200000e0000 */
[----:B------:R-:W-:-:S03]  /*b250*/  IMAD.MOV.U32 R152, RZ, RZ, -0x60 ;  /* 0xffffffa0ff987424 */ /* 0x000fc600078e00ff */
[----:B------:R-:W4:Y:S01]  /*b260*/  LDL.LU R15, [R1+0x8] ;  /* 0x00000800010f7983 */ /* 0x000f220000300800 */
[----:B------:R-:W-:Y:S01]  /*b270*/  IMAD R152, R21, R152, 0x1 ;  /* 0x0000000115987424 */ /* 0x000fe200078e0298 */
[----:B------:R-:W-:Y:S01]  /*b280*/  R2UR UR4, R4 ;  /* 0x00000000040472ca */ /* 0x000fe200000e0000 */
[----:B------:R-:W-:Y:S01]  /*b290*/  IMAD R156, R19, 0x300, R13 ;  /* 0x00000300139c7824 */ /* 0x000fe200078e020d */
[----:B------:R-:W-:Y:S01]  /*b2a0*/  R2UR UR5, R5 ;  /* 0x00000000050572ca */ /* 0x000fe200000e0000 */
[----:B------:R-:W-:Y:S01]  /*b2b0*/  IMAD R152, R215, -0x2, R152 ;  /* 0xfffffffed7987824 */ /* 0x000fe200078e0298 */
[----:B------:R-:W-:Y:S01]  /*b2c0*/  MOV R155, 0x40000040 ;  /* 0x40000040009b7802 */ /* 0x000fe20000000f00 */
[----:B------:R-:W-:Y:S01]  /*b2d0*/  IMAD.MOV.U32 R157, RZ, RZ, 0x40000040 ;  /* 0x40000040ff9d7424 */ /* 0x000fe200078e00ff */
[C---:B------:R-:W-:Y:S01]  /*b2e0*/  R2UR UR6, R156.reuse ;  /* 0x000000009c0672ca */ /* 0x040fe200000e0000 */
[C---:B------:R-:W-:Y:S01]  /*b2f0*/  VIADD R154, R156.reuse, 0x2 ;  /* 0x000000029c9a7836 */ /* 0x040fe20000000000 */
[----:B------:R-:W-:Y:S01]  /*b300*/  IADD3 R221, -R207, R152, R209 ;  /* 0x00000098cfdd7210 */ /* 0x000fe20007ffe1d1 */
[C---:B------:R-:W-:Y:S01]  /*b310*/  VIADD R152, R156.reuse, 0x4 ;  /* 0x000000049c987836 */ /* 0x040fe20000000000 */
[----:B------:R-:W-:Y:S01]  /*b320*/  R2UR UR7, R157 ;  /* 0x000000009d0772ca */ /* 0x000fe200000e0000 */
[----:B------:R-:W-:Y:S01]  /*b330*/  VIADD R156, R156, 0x6 ;  /* 0x000000069c9c7836 */ /* 0x000fe20000000000 */
[----:B------:R-:W-:Y:S01]  /*b340*/  R2UR UR10, R154 ;  /* 0x000000009a0a72ca */ /* 0x000fe200000e0000 */
[----:B------:R-:W-:Y:S01]  /*b350*/  IMAD.MOV.U32 R153, RZ, RZ, 0x40000040 ;  /* 0x40000040ff997424 */ /* 0x000fe200078e00ff */
[----:B------:R-:W-:Y:S01]  /*b360*/  R2UR UR11, R155 ;  /* 0x000000009b0b72ca */ /* 0x000fe200000e0000 */
[C---:B--2---:R-:W-:Y:S01]  /*b370*/  IMAD.IADD R14, R221.reuse, 0x1, R158 ;  /* 0x00000001dd0e7824 */ /* 0x044fe200078e029e */
[----:B------:R-:W-:Y:S01]  /*b380*/  R2UR UR14, R152 ;  /* 0x00000000980e72ca */ /* 0x000fe200000e0000 */
[----:B---3--:R-:W-:Y:S01]  /*b390*/  IMAD.IADD R221, R221, 0x1, R160 ;  /* 0x00000001dddd7824 */ /* 0x008fe200078e02a0 */
[----:B------:R-:W-:-:S02]  /*b3a0*/  R2UR UR15, R153 ;  /* 0x00000000990f72ca */ /* 0x000fc400000e0000 */
        /* <DEDUP_REMOVED lines=9> */
[----:B------:R-:W-:Y:S02]  /*b440*/  R2UR UR17, R7 ;  /* 0x00000000071172ca */ /* 0x000fe400000e0000 */
[C---:B------:R-:W-:Y:S02]  /*b450*/  ISETP.GT.AND P2, PT, R14.reuse, 0x49, PT ;  /* 0x000000490e00780c */ /* 0x040fe40003f44270 */
[C---:B------:R-:W-:Y:S02]  /*b460*/  ISETP.GT.AND P3, PT, R14.reuse, 0x50, PT ;  /* 0x000000500e00780c */ /* 0x040fe40003f64270 */
[C---:B------:R-:W-:Y:S02]  /*b470*/  ISETP.GT.AND P4, PT, R14.reuse, 0x51, PT ;  /* 0x000000510e00780c */ /* 0x040fe40003f84270 */
[----:B------:R-:W-:-:S02]  /*b480*/  ISETP.GT.AND P5, PT, R14, 0x58, PT ;  /* 0x000000580e00780c */ /* 0x000fc40003fa4270 */
[----:B------:R-:W-:Y:S01]  /*b490*/  ISETP.GT.AND P6, PT, R14, 0x59, PT ;  /* 0x000000590e00780c */ /* 0x000fe20003fc4270 */
[----:B------:R-:W-:Y:S02]  /*b4a0*/  WARPGROUP.DEPBAR.LE gsb0, 0x0 ;  /* 0x00008000000079c5 */ /* 0x000fe40000010000 */
[----:B------:R-:W-:-:S06]  /*b4b0*/  WARPGROUP.ARRIVE ;  /* 0x00000000000079c5 */ /* 0x000fcc0000000000 */
[----:B------:R-:W-:Y:S03]  /*b4c0*/  HGMMA.64x96x16.F32 R152, gdesc[UR8], R152, gsb0 ;  /* 0x01600000089879f0 */ /* 0x000fe60008000898 */
[----:B------:R-:W-:Y:S02]  /*b4d0*/  WARPGROUP.DEPBAR.LE gsb0, 0x0 ;  /* 0x00008000000079c5 */ /* 0x000fe40000010000 */
[----:B------:R-:W-:-:S06]  /*b4e0*/  WARPGROUP.ARRIVE ;  /* 0x00000000000079c5 */ /* 0x000fcc0000000000 */
[----:B------:R-:W-:Y:S01]  /*b4f0*/  HGMMA.64x96x16.F32 R152, gdesc[UR12], R152, gsb0 ;  /* 0x016000000c9879f0 */ /* 0x000fe20008000898 */
[----:B----4-:R-:W-:-:S04]  /*b500*/  LOP3.LUT R15, R15, 0xffbfffff, RZ, 0xc0, !PT ;  /* 0xffbfffff0f0f7812 */ /* 0x010fc800078ec0ff */
[----:B------:R-:W-:Y:S02]  /*b510*/  @P1 LOP3.LUT R15, R15, 0x400000, RZ, 0xfc, !PT ;  /* 0x004000000f0f1812 */ /* 0x000fe400078efcff */
[----:B------:R-:W-:Y:S02]  /*b520*/  ISETP.GT.AND P1, PT, R14, 0x41, PT ;  /* 0x000000410e00780c */ /* 0x000fe40003f24270 */
[----:B------:R-:W-:-:S04]  /*b530*/  LOP3.LUT R15, R15, 0xffdfffff, RZ, 0xc0, !PT ;  /* 0xffdfffff0f0f7812 */ /* 0x000fc800078ec0ff */
[----:B------:R-:W-:Y:S02]  /*b540*/  @P0 LOP3.LUT R15, R15, 0x200000, RZ, 0xfc, !PT ;  /* 0x002000000f0f0812 */ /* 0x000fe400078efcff */
[----:B------:R-:W-:Y:S02]  /*b550*/  ISETP.GT.AND P0, PT, R14, 0x48, PT ;  /* 0x000000480e00780c */ /* 0x000fe40003f04270 */
[----:B------:R-:W-:-:S04]  /*b560*/  LOP3.LUT R15, R15, 0xff7fffff, RZ, 0xc0, !PT ;  /* 0xff7fffff0f0f7812 */ /* 0x000fc800078ec0ff */
[----:B------:R-:W-:Y:S02]  /*b570*/  @P1 LOP3.LUT R15, R15, 0x800000, RZ, 0xfc, !PT ;  /* 0x008000000f0f1812 */ /* 0x000fe400078efcff */
[----:B------:R-:W-:Y:S02]  /*b580*/  ISETP.GT.AND P1, PT, R14, RZ, PT ;  /* 0x000000ff0e00720c */ /* 0x000fe40003f24270 */
[----:B------:R-:W-:-:S04]  /*b590*/  LOP3.LUT R15, R15, 0xfeffffff, RZ, 0xc0, !PT ;  /* 0xfeffffff0f0f7812 */ /* 0x000fc800078ec0ff */
[----:B------:R-:W-:Y:S02]  /*b5a0*/  @P0 LOP3.LUT R15, R15, 0x1000000, RZ, 0xfc, !PT ;  /* 0x010000000f0f0812 */ /* 0x000fe400078efcff */
[----:B------:R-:W-:-:S03]  /*b5b0*/  ISETP.GT.AND P0, PT, R14, 0x1, PT ;  /* 0x000000010e00780c */ /* 0x000fc60003f04270 */
[----:B------:R2:W-:Y:S01]  /*b5c0*/  STL [R1+0x8], R15 ;  /* 0x0000080f01007387 */ /* 0x0005e20000100800 */
        /* <DEDUP_REMOVED lines=70> */
[----:B------:R-:W-:-:S04]  /*ba30*/  FMUL.FTZ R199, R199, UR45 ;  /* 0x0000002dc7c77c20 */ /* 0x000fc80008410000 */
[----:B------:R-:W5:Y:S01]  /*ba40*/  MUFU.TANH R168, R168 ;  /* 0x000000a800a87308 */ /* 0x000f620000002400 */
[----:B---3--:R-:W-:Y:S02]  /*ba50*/  FSEL R164, R164, -INF , P1 ;  /* 0xff800000a4a47808 */ /* 0x008fe40000800000 */
[----:B------:R-:W-:-:S05]  /*ba60*/  ISETP.GT.AND P1, PT, R14, 0x20, PT ;  /* 0x000000200e00780c */ /* 0x000fca0003f24270 */
[----:B------:R-:W3:Y:S01]  /*ba70*/  MUFU.TANH R169, R169 ;  /* 0x000000a900a97308 */ /* 0x000ee20000002400 */
[----:B----4-:R-:W-:Y:S02]  /*ba80*/  FSEL R165, R165, -INF , P0 ;  /* 0xff800000a5a57808 */ /* 0x010fe40000000000 */
[----:B------:R-:W-:-:S05]  /*ba90*/  ISETP.GT.AND P0, PT, R14, 0x21, PT ;  /* 0x000000210e00780c */ /* 0x000fca0003f04270 */
[----:B------:R-:W4:Y:S01]  /*baa0*/  MUFU.TANH R172, R172 ;  /* 0x000000ac00ac7308 */ /* 0x000f220000002400 */
[----:B-----5:R-:W-:Y:S02]  /*bab0*/  FSEL R168, R168, -INF , P1 ;  /* 0xff800000a8a87808 */ /* 0x020fe40000800000 */
[----:B------:R-:W-:-:S05]  /*bac0*/  ISETP.GT.AND P1, PT, R14, 0x28, PT ;  /* 0x000000280e00780c */ /* 0x000fca0003f24270 */
        /* <DEDUP_REMOVED lines=17> */
[----:B------:R-:W-:Y:S02]  /*bbe0*/  ISETP.GT.AND P1, PT, R14, 0x40, PT ;  /* 0x000000400e00780c */ /* 0x000fe40003f24270 */
[----:B------:R-:W-:-:S03]  /*bbf0*/  FMNMX.FTZ R14, R152, R220, !PT ;  /* 0x000000dc980e7209 */ /* 0x000fc60007810000 */
[----:B------:R-:W5:Y:S01]  /*bc00*/  MUFU.TANH R185, R185 ;  /* 0x000000b900b97308 */ /* 0x000f620000002400 */
[----:B------:R-:W-:Y:S02]  /*bc10*/  FMNMX.FTZ R14, R153, R14, !PT ;  /* 0x0000000e990e7209 */ /* 0x000fe40007810000 */
[----:B---3--:R-:W-:Y:S02]  /*bc20*/  FSEL R181, R181, -INF , P0 ;  /* 0xff800000b5b57808 */ /* 0x008fe40000000000 */
[----:B------:R-:W-:Y:S02]  /*bc30*/  FMNMX.FTZ R14, R156, R14, !PT ;  /* 0x0000000e9c0e7209 */ /* 0x000fe40007810000 */
[----:B------:R-:W-:Y:S01]  /*bc40*/  LOP3.LUT P0, RZ, R15, 0x1000000, RZ, 0xc0, !PT ;  /* 0x010000000fff7812 */ /* 0x000fe2000780c0ff */
[----:B------:R-:W3:Y:S01]  /*bc50*/  MUFU.TANH R188, R188 ;  /* 0x000000bc00bc7308 */ /* 0x000ee20000002400 */
[----:B------:R-:W-:Y:S02]  /*bc60*/  FMNMX.FTZ R14, R157, R14, !PT ;  /* 0x0000000e9d0e7209 */ /* 0x000fe40007810000 */
[----:B----4-:R-:W-:-:S02]  /*bc70*/  FSEL R184, R184, -INF , P1 ;  /* 0xff800000b8b87808 */ /* 0x010fc40000800000 */
[----:B------:R-:W-:Y:S02]  /*bc80*/  FMNMX.FTZ R14, R160, R14, !PT ;  /* 0x0000000ea00e7209 */ /* 0x000fe40007810000 */
[----:B------:R-:W-:Y:S01]  /*bc90*/  LOP3.LUT P1, RZ, R15, 0x800000, RZ, 0xc0, !PT ;  /* 0x008000000fff7812 */ /* 0x000fe2000782c0ff */
[----:B------:R-:W4:Y:S01]  /*bca0*/  MUFU.TANH R189, R189 ;  /* 0x000000bd00bd7308 */ /* 0x000f220000002400 */
[----:B------:R-:W-:Y:S02]  /*bcb0*/  FMNMX.FTZ R14, R161, R14, !PT ;  /* 0x0000000ea10e7209 */ /* 0x000fe40007810000 */
[----:B-----5:R-:W-:Y:S02]  /*bcc0*/  FSEL R185, R185, -INF , P1 ;  /* 0xff800000b9b97808 */ /* 0x020fe40000800000 */
[----:B------:R-:W-:Y:S02]  /*bcd0*/  FMNMX.FTZ R14, R164, R14, !PT ;  /* 0x0000000ea40e7209 */ /* 0x000fe40007810000 */
[----:B------:R-:W-:Y:S01]  /*bce0*/  LOP3.LUT P1, RZ, R15, 0x400000, RZ, 0xc0, !PT ;  /* 0x004000000fff7812 */ /* 0x000fe2000782c0ff */
[----:B------:R-:W5:Y:S01]  /*bcf0*/  MUFU.TANH R192, R192 ;  /* 0x000000c000c07308 */ /* 0x000f620000002400 */
[----:B------:R-:W-:-:S02]  /*bd00*/  FMNMX.FTZ R14, R165, R14, !PT ;  /* 0x0000000ea50e7209 */ /* 0x000fc40007810000 */
[----:B---3--:R-:W-:Y:S02]  /*bd10*/  FSEL R188, R188, -INF , P0 ;  /* 0xff800000bcbc7808 */ /* 0x008fe40000000000 */
[----:B------:R-:W-:Y:S02]  /*bd20*/  FMNMX.FTZ R14, R168, R14, !PT ;  /* 0x0000000ea80e7209 */ /* 0x000fe40007810000 */
[----:B------:R-:W-:Y:S01]  /*bd30*/  LOP3.LUT P0, RZ, R15, 0x200000, RZ, 0xc0, !PT ;  /* 0x002000000fff7812 */ /* 0x000fe2000780c0ff */
[----:B------:R-:W3:Y:S01]  /*bd40*/  MUFU.TANH R196, R196 ;  /* 0x000000c400c47308 */ /* 0x000ee20000002400 */
[----:B------:R-:W-:Y:S02]  /*bd50*/  FMNMX.FTZ R14, R169, R14, !PT ;  /* 0x0000000ea90e7209 */ /* 0x000fe40007810000 */
[----:B----4-:R-:W-:Y:S02]  /*bd60*/  FSEL R189, R189, -INF , P2 ;  /* 0xff800000bdbd7808 */ /* 0x010fe40001000000 */
[----:B------:R-:W-:-:S03]  /*bd70*/  FMNMX.FTZ R14, R172, R14, !PT ;  /* 0x0000000eac0e7209 */ /* 0x000fc60007810000 */
[----:B------:R-:W4:Y:S01]  /*bd80*/  MUFU.TANH R197, R197 ;  /* 0x000000c500c57308 */ /* 0x000f220000002400 */
[----:B--2---:R-:W-:Y:S02]  /*bd90*/  FMNMX.FTZ R15, R173, R14, !PT ;  /* 0x0000000ead0f7209 */ /* 0x004fe40007810000 */
[----:B-----5:R-:W-:Y:S02]  /*bda0*/  FSEL R192, R192, -INF , P3 ;  /* 0xff800000c0c07808 */ /* 0x020fe40001800000 */
[----:B------:R-:W-:Y:S02]  /*bdb0*/  FMNMX.FTZ R15, R176, R15, !PT ;  /* 0x0000000fb00f7209 */ /* 0x000fe40007810000 */
[----:B------:R-:W-:Y:S01]  /*bdc0*/  ISETP.GT.AND P3, PT, R221, 0x8, PT ;  /* 0x00000008dd00780c */ /* 0x000fe20003f64270 */
[----:B------:R2:W5:Y:S01]  /*bdd0*/  MUFU.TANH R14, R193 ;  /* 0x000000c1000e7308 */ /* 0x0005620000002400 */
[----:B------:R-:W-:Y:S02]  /*bde0*/  FMNMX.FTZ R15, R177, R15, !PT ;  /* 0x0000000fb10f7209 */ /* 0x000fe40007810000 */
[----:B---3--:R-:W-:-:S02]  /*bdf0*/  FSEL R196, R196, -INF , P5 ;  /* 0xff800000c4c47808 */ /* 0x008fc40002800000 */
[----:B------:R-:W-:-:S03]  /*be00*/  FMNMX.FTZ R15, R180, R15, !PT ;  /* 0x0000000fb40f7209 */ /* 0x000fc60007810000 */
[----:B------:R-:W-:Y:S01]  /*be10*/  MUFU.TANH R154, R154 ;  /* 0x0000009a009a7308 */ /* 0x000fe20000002400 */
[----:B------:R-:W-:Y:S01]  /*be20*/  FMNMX.FTZ R15, R181, R15, !PT ;  /* 0x0000000fb50f7209 */ /* 0x000fe20007810000 */
[----:B--2---:R-:W-:Y:S01]  /*be30*/  FMUL.FTZ R193, R155, UR45 ;  /* 0x0000002d9bc17c20 */ /* 0x004fe20008410000 */
[----:B----4-:R-:W-:Y:S02]  /*be40*/  FSEL R197, R197, -INF , P6 ;  /* 0xff800000c5c57808 */ /* 0x010fe40003000000 */
[----:B------:R-:W-:-:S03]  /*be50*/  FMNMX.FTZ R15, R184, R15, !PT ;  /* 0x0000000fb80f7209 */ /* 0x000fc60007810000 */
[----:B------:R-:W2:Y:S01]  /*be60*/  MUFU.TANH R193, R193 ;  /* 0x000000c100c17308 */ /* 0x000ea20000002400 */
[----:B------:R-:W-:Y:S02]  /*be70*/  FMNMX.FTZ R15, R185, R15, !PT ;  /* 0x0000000fb90f7209 */ /* 0x000fe40007810000 */
[----:B-----5:R-:W-:Y:S02]  /*be80*/  FSEL R155, R14, -INF , P4 ;  /* 0xff8000000e9b7808 */ /* 0x020fe40002000000 */
[----:B------:R-:W-:Y:S02]  /*be90*/  FMNMX.FTZ R15, R188, R15, !PT ;  /* 0x0000000fbc0f7209 */ /* 0x000fe40007810000 */
[----:B------:R-:W-:Y:S01]  /*bea0*/  ISETP.GT.AND P4, PT, R221, 0x1, PT ;  /* 0x00000001dd00780c */ /* 0x000fe20003f84270 */
[----:B------:R-:W3:Y:S01]  /*beb0*/  MUFU.TANH R158, R158 ;  /* 0x0000009e009e7308 */ /* 0x000ee20000002400 */
[----:B------:R-:W-:-:S04]  /*bec0*/  FMNMX.FTZ R15, R189, R15, !PT ;  /* 0x0000000fbd0f7209 */ /* 0x000fc80007810000 */
[----:B------:R-:W-:-:S03]  /*bed0*/  FMNMX.FTZ R14, R192, R15, !PT ;  /* 0x0000000fc00e7209 */ /* 0x000fc60007810000 */
[----:B------:R-:W-:Y:S01]  /*bee0*/  MUFU.TANH R159, R159 ;  /* 0x0000009f009f7308 */ /* 0x000fe20000002400 */
[----:B------:R-:W-:Y:S02]  /*bef0*/  FMNMX.FTZ R14, R155, R14, !PT ;  /* 0x0000000e9b0e7209 */ /* 0x000fe40007810000 */
[----:B--2---:R-:W-:Y:S02]  /*bf00*/  FSEL R193, R193, -INF , P4 ;  /* 0xff800000c1c17808 */ /* 0x004fe40002000000 */
[----:B------:R-:W-:Y:S02]  /*bf10*/  FMNMX.FTZ R14, R196, R14, !PT ;  /* 0x0000000ec40e7209 */ /* 0x000fe40007810000 */
[----:B------:R-:W-:Y:S01]  /*bf20*/  ISETP.GT.AND P4, PT, R221, 0x10, PT ;  /* 0x00000010dd00780c */ /* 0x000fe20003f84270 */
[----:B------:R-:W2:Y:S01]  /*bf30*/  MUFU.TANH R162, R162 ;  /* 0x000000a200a27308 */ /* 0x000ea20000002400 */
[----:B------:R-:W-:Y:S02]  /*bf40*/  FMNMX.FTZ R14, R197, R14, !PT ;  /* 0x0000000ec50e7209 */ /* 0x000fe40007810000 */
[----:B---3--:R-:W-:-:S02]  /*bf50*/  FSEL R158, R158, -INF , P3 ;  /* 0xff8000009e9e7808 */ /* 0x008fc40001800000 */
[----:B------:R-:W-:Y:S01]  /*bf60*/  ISETP.GT.AND P3, PT, R221, 0x11, PT ;  /* 0x00000011dd00780c */ /* 0x000fe20003f64270 */
[----:B------:R-:W3:Y:S02]  /*bf70*/  SHFL.BFLY PT, R15, R14, 0x2, 0x1f ;  /* 0x0c401f000e0f7f89 */ /* 0x000ee400000e0000 */
[----:B------:R-:W4:Y:S08]  /*bf80*/  MUFU.TANH R163, R163 ;  /* 0x000000a300a37308 */ /* 0x000f300000002400 */
[----:B------:R-:W-:Y:S01]  /*bf90*/  MUFU.TANH R166, R166 ;  /* 0x000000a600a67308 */ /* 0x000fe20000002400 */
[----:B--2---:R-:W-:-:S02]  /*bfa0*/  FSEL R162, R162, -INF , P4 ;  /* 0xff800000a2a27808 */ /* 0x004fc40002000000 */
[----:B------:R-:W-:-:S05]  /*bfb0*/  ISETP.GT.AND P4, PT, R221, 0x19, PT ;  /* 0x00000019dd00780c */ /* 0x000fca0003f84270 */
[----:B------:R-:W2:Y:S01]  /*bfc0*/  MUFU.TANH R167, R167 ;  /* 0x000000a700a77308 */ /* 0x000ea20000002400 */
[----:B----4-:R-:W-:Y:S02]  /*bfd0*/  FSEL R163, R163, -INF , P3 ;  /* 0xff800000a3a37808 */ /* 0x010fe40001800000 */
[----:B------:R-:W-:Y:S02]  /*bfe0*/  ISETP.GT.AND P3, PT, R221, 0x20, PT ;  /* 0x00000020dd00780c */ /* 0x000fe40003f64270 */
[----:B---3--:R-:W-:-:S03]  /*bff0*/  FMNMX.FTZ R14, R14, R15, !PT ;  /* 0x0000000f0e0e7209 */ /* 0x008fc60007810000 */
[----:B------:R-:W3:Y:S02]  /*c000*/  MUFU.TANH R170, R170 ;  /* 0x000000aa00aa7308 */ /* 0x000ee40000002400 */
[----:B------:R-:W4:Y:S06]  /*c010*/  SHFL.BFLY PT, R15, R14, 0x1, 0x1f ;  /* 0x0c201f000e0f7f89 */ /* 0x000f2c00000e0000 */
[----:B------:R-:W-:Y:S01]  /*c020*/  MUFU.TANH R171, R171 ;  /* 0x000000ab00ab7308 */ /* 0x000fe20000002400 */
[----:B--2---:R-:W-:Y:S02]  /*c030*/  FSEL R167, R167, -INF , P4 ;  /* 0xff800000a7a77808 */ /* 0x004fe40002000000 */
[----:B------:R-:W-:-:S05]  /*c040*/  ISETP.GT.AND P4, PT, R221, 0x28, PT ;  /* 0x00000028dd00780c */ /* 0x000fca0003f84270 */
[----:B------:R-:W2:Y:S01]  /*c050*/  MUFU.TANH R174, R174 ;  /* 0x000000ae00ae7308 */ /* 0x000ea20000002400 */
[----:B---3--:R-:W-:Y:S02]  /*c060*/  FSEL R170, R170, -INF , P3 ;  /* 0xff800000aaaa7808 */ /* 0x008fe40001800000 */
[----:B------:R-:W-:-:S05]  /*c070*/  ISETP.GT.AND P3, PT, R221, 0x29, PT ;  /* 0x00000029dd00780c */ /* 0x000fca0003f64270 */
[----:B------:R-:W3:Y:S01]  /*c080*/  MUFU.TANH R175, R175 ;  /* 0x000000af00af7308 */ /* 0x000ee20000002400 */
[----:B----4-:R-:W-:Y:S01]  /*c090*/  FMNMX.FTZ R14, R14, R15, !PT ;  /* 0x0000000f0e0e7209 */ /* 0x010fe20007810000 */
[----:B------:R-:W-:-:S03]  /*c0a0*/  IMAD.U32 R15, RZ, RZ, UR43 ;  /* 0x0000002bff0f7e24 */ /* 0x000fc6000f8e00ff */
[----:B------:R-:W-:-:S03]  /*c0b0*/  FSETP.NEU.FTZ.AND P2, PT, R14, -INF , PT ;  /* 0xff8000000e00780b */ /* 0x000fc60003f5d000 */
[----:B------:R-:W-:Y:S01]  /*c0c0*/  MUFU.TANH R178, R178 ;  /* 0x000000b200b27308 */ /* 0x000fe20000002400 */
[----:B--2---:R-:W-:Y:S02]  /*c0d0*/  FSEL R174, R174, -INF , P4 ;  /* 0xff800000aeae7808 */ /* 0x004fe40002000000 */
[----:B------:R-:W-:Y:S02]  /*c0e0*/  FSEL R222, R14, RZ, P2 ;  /* 0x000000ff0ede7208 */ /* 0x000fe40001000000 */
[----:B------:R-:W-:-:S03]  /*c0f0*/  ISETP.GT.AND P4, PT, R221, 0x31, PT ;  /* 0x00000031dd00780c */ /* 0x000fc60003f84270 */
[----:B------:R-:W-:Y:S01]  /*c100*/  FADD.FTZ R222, -R222, R220 ;  /* 0x000000dcdede7221 */ /* 0x000fe20000010100 */
[-C--:B------:R-:W-:Y:S01]  /*c110*/  FMUL.FTZ R220, R14, R15.reuse ;  /* 0x0000000f0edc7220 */ /* 0x080fe20000410000 */
[----:B------:R-:W2:Y:S01]  /*c120*/  MUFU.TANH R179, R179 ;  /* 0x000000b300b37308 */ /* 0x000ea20000002400 */
[----:B---3--:R-:W-:Y:S01]  /*c130*/  FSEL R175, R175, -INF , P3 ;  /* 0xff800000afaf7808 */ /* 0x008fe20001800000 */
[-C--:B------:R-:W-:Y:S01]  /*c140*/  FMUL.FTZ R222, R222, R15.reuse ;  /* 0x0000000fdede7220 */ /* 0x080fe20000410000 */
[C---:B------:R-:W-:Y:S02]  /*c150*/  ISETP.GT.AND P3, PT, R221.reuse, 0x38, PT ;  /* 0x00000038dd00780c */ /* 0x040fe40003f64270 */
[----:B------:R-:W-:Y:S02]  /*c160*/  FSEL R186, R220, RZ, P2 ;  /* 0x000000ffdcba7208 */ /* 0x000fe40001000000 */
[----:B------:R-:W-:Y:S01]  /*c170*/  ISETP.GT.AND P2, PT, R221, RZ, PT ;  /* 0x000000ffdd00720c */ /* 0x000fe20003f44270 */
[----:B------:R-:W3:Y:S02]  /*c180*/  MUFU.TANH R182, R182 ;  /* 0x000000b600b67308 */ /* 0x000ee40000002400 */
[-CC-:B------:R-:W-:Y:S01]  /*c190*/  FFMA.FTZ R153, R153, R15.reuse, -R186.reuse ;  /* 0x0000000f99997223 */ /* 0x180fe200000108ba */
[----:B------:R-:W-:Y:S01]  /*c1a0*/  FSEL R154, R154, -INF , P2 ;  /* 0xff8000009a9a7808 */ /* 0x000fe20001000000 */
[-CC-:B------:R-:W-:Y:S01]  /*c1b0*/  FFMA.FTZ R152, R152, R15.reuse, -R186.reuse ;  /* 0x0000000f98987223 */ /* 0x180fe200000108ba */
[----:B------:R-:W-:Y:S01]  /*c1c0*/  ISETP.GT.AND P2, PT, R221, 0x9, PT ;  /* 0x00000009dd00780c */ /* 0x000fe20003f44270 */
[-CC-:B------:R-:W-:Y:S01]  /*c1d0*/  FFMA.FTZ R156, R156, R15.reuse, -R186.reuse ;  /* 0x0000000f9c9c7223 */ /* 0x180fe200000108ba */
[-CC-:B------:R-:W-:Y:S01]  /*c1e0*/  FFMA.FTZ R157, R157, R15.reuse, -R186.reuse ;  /* 0x0000000f9d9d7223 */ /* 0x180fe200000108ba */
[----:B------:R-:W4:Y:S01]  /*c1f0*/  MUFU.TANH R183, R183 ;  /* 0x000000b700b77308 */ /* 0x000f220000002400 */
[----:B------:R-:W-:Y:S01]  /*c200*/  FSEL R159, R159, -INF , P2 ;  /* 0xff8000009f9f7808 */ /* 0x000fe20001000000 */
[-CC-:B------:R-:W-:Y:S01]  /*c210*/  FFMA.FTZ R160, R160, R15.reuse, -R186.reuse ;  /* 0x0000000fa0a07223 */ /* 0x180fe200000108ba */
[----:B------:R-:W-:Y:S01]  /*c220*/  ISETP.GT.AND P2, PT, R221, 0x18, PT ;  /* 0x00000018dd00780c */ /* 0x000fe20003f44270 */
[-CC-:B------:R-:W-:Y:S01]  /*c230*/  FFMA.FTZ R161, R161, R15.reuse, -R186.reuse ;  /* 0x0000000fa1a17223 */ /* 0x180fe200000108ba */
[----:B--2---:R-:W-:Y:S01]  /*c240*/  FSEL R179, R179, -INF , P4 ;  /* 0xff800000b3b37808 */ /* 0x004fe20002000000 */
[-CC-:B------:R-:W-:Y:S01]  /*c250*/  FFMA.FTZ R164, R164, R15.reuse, -R186.reuse ;  /* 0x0000000fa4a47223 */ /* 0x180fe200000108ba */
[----:B------:R-:W-:Y:S01]  /*c260*/  FSEL R166, R166, -INF , P2 ;  /* 0xff800000a6a67808 */ /* 0x000fe20001000000 */
[----:B------:R-:W2:Y:S01]  /*c270*/  MUFU.TANH R220, R224 ;  /* 0x000000e000dc7308 */ /* 0x000ea20000002400 */
[----:B------:R-:W-:Y:S01]  /*c280*/  ISETP.GT.AND P2, PT, R221, 0x21, PT ;  /* 0x00000021dd00780c */ /* 0x000fe20003f44270 */
[-CC-:B------:R-:W-:Y:S01]  /*c290*/  FFMA.FTZ R165, R165, R15.reuse, -R186.reuse ;  /* 0x0000000fa5a57223 */ /* 0x180fe200000108ba */
[----:B------:R-:W-:Y:S01]  /*c2a0*/  ISETP.GT.AND P4, PT, R221, 0x40, PT ;  /* 0x00000040dd00780c */ /* 0x000fe20003f84270 */
[-CC-:B------:R-:W-:Y:S01]  /*c2b0*/  FFMA.FTZ R168, R168, R15.reuse, -R186.reuse ;  /* 0x0000000fa8a87223 */ /* 0x180fe200000108ba */
[----:B------:R-:W-:Y:S01]  /*c2c0*/  FSEL R171, R171, -INF , P2 ;  /* 0xff800000abab7808 */ /* 0x000fe20001000000 */
[-CC-:B------:R-:W-:Y:S01]  /*c2d0*/  FFMA.FTZ R169, R169, R15.reuse, -R186.reuse ;  /* 0x0000000fa9a97223 */ /* 0x180fe200000108ba */
[----:B------:R-:W-:Y:S01]  /*c2e0*/  ISETP.GT.AND P2, PT, R221, 0x30, PT ;  /* 0x00000030dd00780c */ /* 0x000fe20003f44270 */
[----:B------:R-:W5:Y:S01]  /*c2f0*/  MUFU.TANH R187, R187 ;  /* 0x000000bb00bb7308 */ /* 0x000f620000002400 */
[----:B---3--:R-:W-:Y:S01]  /*c300*/  FSEL R182, R182, -INF , P3 ;  /* 0xff800000b6b67808 */ /* 0x008fe20001800000 */
[-CC-:B------:R-:W-:Y:S01]  /*c310*/  FFMA.FTZ R172, R172, R15.reuse, -R186.reuse ;  /* 0x0000000facac7223 */ /* 0x180fe200000108ba */
[----:B------:R-:W-:Y:S01]  /*c320*/  FSEL R178, R178, -INF , P2 ;  /* 0xff800000b2b27808 */ /* 0x000fe20001000000 */
[-CC-:B------:R-:W-:Y:S01]  /*c330*/  FFMA.FTZ R173, R173, R15.reuse, -R186.reuse ;  /* 0x0000000fadad7223 */ /* 0x180fe200000108ba */
[C---:B------:R-:W-:Y:S01]  /*c340*/  ISETP.GT.AND P2, PT, R221.reuse, 0x39, PT ;  /* 0x00000039dd00780c */ /* 0x040fe20003f44270 */
[-CC-:B------:R-:W-:Y:S01]  /*c350*/  FFMA.FTZ R176, R176, R15.reuse, -R186.reuse ;  /* 0x0000000fb0b07223 */ /* 0x180fe200000108ba */
[----:B------:R-:W-:Y:S01]  /*c360*/  ISETP.GT.AND P3, PT, R221, 0x41, PT ;  /* 0x00000041dd00780c */ /* 0x000fe20003f64270 */
[----:B------:R-:W3:Y:S01]  /*c370*/  MUFU.TANH R190, R190 ;  /* 0x000000be00be7308 */ /* 0x000ee20000002400 */
[----:B----4-:R-:W-:Y:S01]  /*c380*/  FSEL R183, R183, -INF , P2 ;  /* 0xff800000b7b77808 */ /* 0x010fe20001000000 */
[-CC-:B------:R-:W-:Y:S01]  /*c390*/  FFMA.FTZ R177, R177, R15.reuse, -R186.reuse ;  /* 0x0000000fb1b17223 */ /* 0x180fe200000108ba */
[----:B------:R-:W-:Y:S01]  /*c3a0*/  ISETP.GT.AND P2, PT, R221, 0x48, PT ;  /* 0x00000048dd00780c */ /* 0x000fe20003f44270 */
[-CC-:B------:R-:W-:Y:S01]  /*c3b0*/  FFMA.FTZ R180, R180, R15.reuse, -R186.reuse ;  /* 0x0000000fb4b47223 */ /* 0x180fe200000108ba */
[----:B--2---:R-:W-:Y:S01]  /*c3c0*/  FSEL R220, R220, -INF , P4 ;  /* 0xff800000dcdc7808 */ /* 0x004fe20002000000 */
[-CC-:B------:R-:W-:Y:S01]  /*c3d0*/  FFMA.FTZ R181, R181, R15.reuse, -R186.reuse ;  /* 0x0000000fb5b57223 */ /* 0x180fe200000108ba */
[-CC-:B------:R-:W-:Y:S01]  /*c3e0*/  FFMA.FTZ R184, R184, R15.reuse, -R186.reuse ;  /* 0x0000000fb8b87223 */ /* 0x180fe200000108ba */
[----:B------:R-:W2:Y:S01]  /*c3f0*/  MUFU.TANH R191, R191 ;  /* 0x000000bf00bf7308 */ /* 0x000ea20000002400 */
[-CC-:B------:R-:W-:Y:S01]  /*c400*/  FFMA.FTZ R185, R185, R15.reuse, -R186.reuse ;  /* 0x0000000fb9b97223 */ /* 0x180fe200000108ba */
[-CC-:B------:R-:W-:Y:S01]  /*c410*/  FFMA.FTZ R188, R188, R15.reuse, -R186.reuse ;  /* 0x0000000fbcbc7223 */ /* 0x180fe200000108ba */
[-CC-:B------:R-:W-:Y:S01]  /*c420*/  FFMA.FTZ R189, R189, R15.reuse, -R186.reuse ;  /* 0x0000000fbdbd7223 */ /* 0x180fe200000108ba */
[-CC-:B------:R-:W-:Y:S01]  /*c430*/  FFMA.FTZ R192, R192, R15.reuse, -R186.reuse ;  /* 0x0000000fc0c07223 */ /* 0x180fe200000108ba */
[-CC-:B------:R-:W-:Y:S01]  /*c440*/  FFMA.FTZ R155, R155, R15.reuse, -R186.reuse ;  /* 0x0000000f9b9b7223 */ /* 0x180fe200000108ba */
[-CC-:B------:R-:W-:Y:S01]  /*c450*/  FFMA.FTZ R196, R196, R15.reuse, -R186.reuse ;  /* 0x0000000fc4c47223 */ /* 0x180fe200000108ba */
[----:B------:R-:W-:Y:S01]  /*c460*/  ISETP.GT.AND P4, PT, R221, 0x49, PT ;  /* 0x00000049dd00780c */ /* 0x000fe20003f84270 */
[----:B------:R-:W4:Y:S01]  /*c470*/  MUFU.TANH R194, R194 ;  /* 0x000000c200c27308 */ /* 0x000f220000002400 */
[----:B-----5:R-:W-:Y:S01]  /*c480*/  FSEL R187, R187, -INF , P3 ;  /* 0xff800000bbbb7808 */ /* 0x020fe20001800000 */
[----:B------:R-:W-:Y:S01]  /*c490*/  FFMA.FTZ R186, R197, R15, -R186 ;  /* 0x0000000fc5ba7223 */ /* 0x000fe200000108ba */
[----:B------:R-:W-:-:S05]  /*c4a0*/  ISETP.GT.AND P3, PT, R221, 0x50, PT ;  /* 0x00000050dd00780c */ /* 0x000fca0003f64270 */
[----:B------:R3:W-:Y:S08]  /*c4b0*/  MUFU.EX2 R197, R153 ;  /* 0x0000009900c57308 */ /* 0x0007f00000000800 */
[----:B------:R-:W5:Y:S01]  /*c4c0*/  MUFU.EX2 R222, R222 ;  /* 0x000000de00de7308 */ /* 0x000f620000000800 */
[----:B---3--:R-:W-:Y:S02]  /*c4d0*/  FSEL R153, R190, -INF , P2 ;  /* 0xff800000be997808 */ /* 0x008fe40001000000 */
[----:B--2---:R-:W-:-:S02]  /*c4e0*/  FSEL R190, R191, -INF , P4 ;  /* 0xff800000bfbe7808 */ /* 0x004fc40002000000 */
[----:B----4-:R-:W-:Y:S02]  /*c4f0*/  FSEL R191, R194, -INF , P3 ;  /* 0xff800000c2bf7808 */ /* 0x010fe40001800000 */
[----:B------:R-:W-:Y:S01]  /*c500*/  FMNMX.FTZ R194, R154, R219, !PT ;  /* 0x000000db9ac27209 */ /* 0x000fe20007810000 */
[----:B------:R-:W2:Y:S01]  /*c510*/  MUFU.EX2 R152, R152 ;  /* 0x0000009800987308 */ /* 0x000ea20000000800 */
[----:B------:R-:W-:Y:S02]  /*c520*/  ISETP.GT.AND P2, PT, R221, 0x51, PT ;  /* 0x00000051dd00780c */ /* 0x000fe40003f44270 */
[----:B------:R-:W-:Y:S02]  /*c530*/  FMNMX.FTZ R194, R193, R194, !PT ;  /* 0x000000c2c1c27209 */ /* 0x000fe40007810000 */
[C---:B------:R-:W-:Y:S02]  /*c540*/  ISETP.GT.AND P4, PT, R221.reuse, 0x58, PT ;  /* 0x00000058dd00780c */ /* 0x040fe40003f84270 */
[----:B------:R-:W-:Y:S01]  /*c550*/  FMNMX.FTZ R194, R158, R194, !PT ;  /* 0x000000c29ec27209 */ /* 0x000fe20007810000 */
[----:B------:R-:W3:Y:S01]  /*c560*/  MUFU.TANH R195, R195 ;  /* 0x000000c300c37308 */ /* 0x000ee20000002400 */
[----:B------:R-:W-:Y:S01]  /*c570*/  ISETP.GT.AND P3, PT, R221, 0x59, PT ;  /* 0x00000059dd00780c */ /* 0x000fe20003f64270 */
[----:B-----5:R-:W-:Y:S01]  /*c580*/  FMUL.FTZ R24, R24, R222 ;  /* 0x000000de18187220 */ /* 0x020fe20000410000 */
[----:B------:R-:W-:Y:S01]  /*c590*/  FMNMX.FTZ R194, R159, R194, !PT ;  /* 0x000000c29fc27209 */ /* 0x000fe20007810000 */
[-C--:B------:R-:W-:Y:S01]  /*c5a0*/  FMUL.FTZ R25, R25, R222.reuse ;  /* 0x000000de19197220 */ /* 0x080fe20000410000 */
[-C--:B------:R-:W-:Y:S01]  /*c5b0*/  FMUL.FTZ R28, R28, R222.reuse ;  /* 0x000000de1c1c7220 */ /* 0x080fe20000410000 */
[----:B------:R-:W-:Y:S01]  /*c5c0*/  FMUL.FTZ R29, R29, R222 ;  /* 0x000000de1d1d7220 */ /* 0x000fe20000410000 */
[----:B------:R-:W-:Y:S01]  /*c5d0*/  FMNMX.FTZ R194, R162, R194, !PT ;  /* 0x000000c2a2c27209 */ /* 0x000fe20007810000 */
[----:B------:R-:W-:Y:S01]  /*c5e0*/  FMUL.FTZ R32, R32, R222 ;  /* 0x000000de20207220 */ /* 0x000fe20000410000 */
[----:B--2---:R-:W-:Y:S01]  /*c5f0*/  FFMA.FTZ R3, R222, R3, R152 ;  /* 0x00000003de037223 */ /* 0x004fe20000010098 */
[----:B------:R-:W-:Y:S01]  /*c600*/  F2FP.F16.F32.PACK_AB R152, R197, R152 ;  /* 0x00000098c598723e */ /* 0x000fe200000000ff */
[----:B------:R-:W-:Y:S01]  /*c610*/  FMUL.FTZ R33, R33, R222 ;  /* 0x000000de21217220 */ /* 0x000fe20000410000 */
[----:B------:R-:W-:Y:S01]  /*c620*/  FMNMX.FTZ R194, R163, R194, !PT ;  /* 0x000000c2a3c27209 */ /* 0x000fe20007810000 */
[----:B------:R-:W-:Y:S01]  /*c630*/  FADD.FTZ R3, R197, R3 ;  /* 0x00000003c5037221 */ /* 0x000fe20000010000 */
[-C--:B------:R-:W-:Y:S01]  /*c640*/  FMUL.FTZ R36, R36, R222.reuse ;  /* 0x000000de24247220 */ /* 0x080fe20000410000 */
[----:B------:R-:W-:Y:S01]  /*c650*/  FMUL.FTZ R37, R37, R222 ;  /* 0x000000de25257220 */ /* 0x000fe20000410000 */
[----:B------:R-:W-:Y:S01]  /*c660*/  FMNMX.FTZ R194, R166, R194, !PT ;  /* 0x000000c2a6c27209 */ /* 0x000fe20007810000 */
[-C--:B------:R-:W-:Y:S01]  /*c670*/  FMUL.FTZ R40, R40, R222.reuse ;  /* 0x000000de28287220 */ /* 0x080fe20000410000 */
[----:B---3--:R-:W-:Y:S01]  /*c680*/  FSEL R195, R195, -INF , P2 ;  /* 0xff800000c3c37808 */ /* 0x008fe20001000000 */
[----:B------:R-:W-:Y:S01]  /*c690*/  FMUL.FTZ R41, R41, R222 ;  /* 0x000000de29297220 */ /* 0x000fe20000410000 */
[----:B------:R-:W-:Y:S01]  /*c6a0*/  FMNMX.FTZ R194, R167, R194, !PT ;  /* 0x000000c2a7c27209 */ /* 0x000fe20007810000 */
[-C--:B------:R-:W-:Y:S01]  /*c6b0*/  FMUL.FTZ R44, R44, R222.reuse ;  /* 0x000000de2c2c7220 */ /* 0x080fe20000410000 */
[-C--:B------:R-:W-:Y:S01]  /*c6c0*/  FMUL.FTZ R45, R45, R222.reuse ;  /* 0x000000de2d2d7220 */ /* 0x080fe20000410000 */
        /* <DEDUP_REMOVED lines=31> */
[----:B------:R2:W3:Y:S01]  /*c8c0*/  MUFU.TANH R194, R198 ;  /* 0x000000c600c27308 */ /* 0x0004e20000002400 */
[-C--:B------:R-:W-:Y:S01]  /*c8d0*/  FMUL.FTZ R93, R93, R222.reuse ;  /* 0x000000de5d5d7220 */ /* 0x080fe20000410000 */
[----:B------:R-:W-:Y:S01]  /*c8e0*/  FMNMX.FTZ R197, R220, R197, !PT ;  /* 0x000000c5dcc57209 */ /* 0x000fe20007810000 */
[-C--:B------:R-:W-:Y:S01]  /*c8f0*/  FMUL.FTZ R96, R96, R222.reuse ;  /* 0x000000de60607220 */ /* 0x080fe20000410000 */
[-C--:B------:R-:W-:Y:S01]  /*c900*/  FMUL.FTZ R97, R97, R222.reuse ;  /* 0x000000de61617220 */ /* 0x080fe20000410000 */
[-C--:B------:R-:W-:Y:S01]  /*c910*/  FMUL.FTZ R100, R100, R222.reuse ;  /* 0x000000de64647220 */ /* 0x080fe20000410000 */
[-C--:B------:R-:W-:Y:S01]  /*c920*/  FMUL.FTZ R101, R101, R222.reuse ;  /* 0x000000de65657220 */ /* 0x080fe20000410000 */
[-C--:B------:R-:W-:Y:S01]  /*c930*/  FMUL.FTZ R104, R104, R222.reuse ;  /* 0x000000de68687220 */ /* 0x080fe20000410000 */
[-C--:B------:R-:W-:Y:S01]  /*c940*/  FMUL.FTZ R105, R105, R222.reuse ;  /* 0x000000de69697220 */ /* 0x080fe20000410000 */
[----:B--2---:R-:W-:Y:S01]  /*c950*/  FMNMX.FTZ R198, R187, R197, !PT ;  /* 0x000000c5bbc67209 */ /* 0x004fe20007810000 */
[-C--:B------:R-:W-:Y:S01]  /*c960*/  FMUL.FTZ R108, R108, R222.reuse ;  /* 0x000000de6c6c7220 */ /* 0x080fe20000410000 */
[----:B------:R-:W2:Y:S01]  /*c970*/  MUFU.TANH R197, R199 ;  /* 0x000000c700c57308 */ /* 0x000ea20000002400 */
[----:B------:R-:W-:Y:S01]  /*c980*/  FMUL.FTZ R109, R109, R222 ;  /* 0x000000de6d6d7220 */ /* 0x000fe20000410000 */
[----:B------:R-:W-:Y:S01]  /*c990*/  FMNMX.FTZ R198, R153, R198, !PT ;  /* 0x000000c699c67209 */ /* 0x000fe20007810000 */
[-C--:B------:R-:W-:Y:S01]  /*c9a0*/  FMUL.FTZ R112, R112, R222.reuse ;  /* 0x000000de70707220 */ /* 0x080fe20000410000 */
        /* <DEDUP_REMOVED lines=13> */
[----:B--2---:R-:W-:Y:S01]  /*ca80*/  FSEL R197, R197, -INF , P3 ;  /* 0xff800000c5c57808 */ /* 0x004fe20001800000 */
        /* <DEDUP_REMOVED lines=10> */
[----:B------:R-:W2:Y:S01]  /*cb30*/  SHFL.BFLY PT, R199, R221, 0x2, 0x1f ;  /* 0x0c401f00ddc77f89 */ /* 0x000ea200000e0000 */
[-C--:B------:R-:W-:Y:S01]  /*cb40*/  FMUL.FTZ R148, R148, R222.reuse ;  /* 0x000000de94947220 */ /* 0x080fe20000410000 */
[----:B------:R-:W-:Y:S01]  /*cb50*/  FMUL.FTZ R149, R149, R222 ;  /* 0x000000de95957220 */ /* 0x000fe20000410000 */
[----:B------:R-:W3:Y:S08]  /*cb60*/  MUFU.EX2 R198, R156 ;  /* 0x0000009c00c67308 */ /* 0x000ef00000000800 */
[----:B------:R-:W-:Y:S08]  /*cb70*/  MUFU.EX2 R156, R160 ;  /* 0x000000a0009c7308 */ /* 0x000ff00000000800 */
[----:B------:R-:W-:Y:S01]  /*cb80*/  MUFU.EX2 R160, R168 ;  /* 0x000000a800a07308 */ /* 0x000fe20000000800 */
[----:B---3--:R-:W-:Y:S01]  /*cb90*/  FADD.FTZ R3, R198, R3 ;  /* 0x00000003c6037221 */ /* 0x008fe20000010000 */
[----:B--2---:R-:W-:-:S06]  /*cba0*/  FMNMX.FTZ R221, R221, R199, !PT ;  /* 0x000000c7dddd7209 */ /* 0x004fcc0007810000 */
[----:B------:R2:W-:Y:S01]  /*cbb0*/  MUFU.EX2 R199, R177 ;  /* 0x000000b100c77308 */ /* 0x0005e20000000800 */
[----:B------:R-:W3:Y:S07]  /*cbc0*/  SHFL.BFLY PT, R222, R221, 0x1, 0x1f ;  /* 0x0c201f00ddde7f89 */ /* 0x000eee00000e0000 */
[----:B------:R3:W-:Y:S01]  /*cbd0*/  MUFU.EX2 R168, R176 ;  /* 0x000000b000a87308 */ /* 0x0007e20000000800 */
[----:B--2---:R-:W2:Y:S07]  /*cbe0*/  S2R R177, SR_TID.X ;  /* 0x0000000000b17919 */ /* 0x004eae0000002100 */
[----:B------:R-:W4:Y:S08]  /*cbf0*/  MUFU.EX2 R157, R157 ;  /* 0x0000009d009d7308 */ /* 0x000f300000000800 */
[----:B------:R-:W5:Y:S01]  /*cc00*/  MUFU.EX2 R161, R161 ;  /* 0x000000a100a17308 */ /* 0x000f620000000800 */
[----:B---3--:R-:W-:-:S04]  /*cc10*/  FMNMX.FTZ R176, R221, R222, !PT ;  /* 0x000000deddb07209 */ /* 0x008fc80007810000 */
[C---:B------:R-:W-:Y:S01]  /*cc20*/  FSETP.NEU.FTZ.AND P2, PT, R176.reuse, -INF , PT ;  /* 0xff800000b000780b */ /* 0x040fe20003f5d000 */
[----:B------:R-:W-:Y:S02]  /*cc30*/  FMUL.FTZ R222, R176, R15 ;  /* 0x0000000fb0de7220 */ /* 0x000fe40000410000 */
[----:B------:R-:W3:Y:S01]  /*cc40*/  MUFU.EX2 R164, R164 ;  /* 0x000000a400a47308 */ /* 0x000ee20000000800 */
[----:B----4-:R-:W-:Y:S02]  /*cc50*/  FADD.FTZ R3, R157, R3 ;  /* 0x000000039d037221 */ /* 0x010fe40000010000 */
[----:B------:R-:W-:Y:S02]  /*cc60*/  FSEL R222, R222, RZ, P2 ;  /* 0x000000ffdede7208 */ /* 0x000fe40001000000 */
[----:B------:R-:W-:-:S03]  /*cc70*/  FADD.FTZ R3, R156, R3 ;  /* 0x000000039c037221 */ /* 0x000fc60000010000 */
[----:B------:R-:W4:Y:S01]  /*cc80*/  MUFU.EX2 R165, R165 ;  /* 0x000000a500a57308 */ /* 0x000f220000000800 */
[-CC-:B------:R-:W-:Y:S01]  /*cc90*/  FFMA.FTZ R154, R154, R15.reuse, -R222.reuse ;  /* 0x0000000f9a9a7223 */ /* 0x180fe200000108de */
[-CC-:B------:R-:W-:Y:S01]  /*cca0*/  FFMA.FTZ R221, R174, R15.reuse, -R222.reuse ;  /* 0x0000000faedd7223 */ /* 0x180fe200000108de */
[----:B--2---:R-:W-:Y:S01]  /*ccb0*/  SHF.R.U32.HI R177, RZ, 0x7, R177 ;  /* 0x00000007ffb17819 */ /* 0x004fe200000116b1 */
[----:B-----5:R-:W-:Y:S01]  /*ccc0*/  FADD.FTZ R3, R161, R3 ;  /* 0x00000003a1037221 */ /* 0x020fe20000010000 */
[-CC-:B------:R-:W-:Y:S01]  /*ccd0*/  FFMA.FTZ R193, R193, R15.reuse, -R222.reuse ;  /* 0x0000000fc1c17223 */ /* 0x180fe200000108de */
[-CC-:B------:R-:W-:Y:S01]  /*cce0*/  FFMA.FTZ R158, R158, R15.reuse, -R222.reuse ;  /* 0x0000000f9e9e7223 */ /* 0x180fe200000108de */
[----:B------:R-:W-:Y:S01]  /*ccf0*/  IADD3 R177, -R177, 0xb, RZ ;  /* 0x0000000bb1b17810 */ /* 0x000fe20007ffe1ff */
[----:B------:R-:W-:Y:S01]  /*cd00*/  MUFU.EX2 R174, R186 ;  /* 0x000000ba00ae7308 */ /* 0x000fe20000000800 */
[----:B---3--:R-:W-:Y:S01]  /*cd10*/  FADD.FTZ R3, R164, R3 ;  /* 0x00000003a4037221 */ /* 0x008fe20000010000 */
[-CC-:B------:R-:W-:Y:S01]  /*cd20*/  FFMA.FTZ R159, R159, R15.reuse, -R222.reuse ;  /* 0x0000000f9f9f7223 */ /* 0x180fe200000108de */
[-CC-:B------:R-:W-:Y:S01]  /*cd30*/  FFMA.FTZ R162, R162, R15.reuse, -R222.reuse ;  /* 0x0000000fa2a27223 */ /* 0x180fe200000108de */
[-CC-:B------:R-:W-:Y:S01]  /*cd40*/  FFMA.FTZ R163, R163, R15.reuse, -R222.reuse ;  /* 0x0000000fa3a37223 */ /* 0x180fe200000108de */
[-CC-:B------:R-:W-:Y:S01]  /*cd50*/  FFMA.FTZ R166, R166, R15.reuse, -R222.reuse ;  /* 0x0000000fa6a67223 */ /* 0x180fe200000108de */
[-CC-:B------:R-:W-:Y:S01]  /*cd60*/  FFMA.FTZ R167, R167, R15.reuse, -R222.reuse ;  /* 0x0000000fa7a77223 */ /* 0x180fe200000108de */
[-CC-:B------:R-:W-:Y:S01]  /*cd70*/  FFMA.FTZ R170, R170, R15.reuse, -R222.reuse ;  /* 0x0000000faaaa7223 */ /* 0x180fe200000108de */
[----:B------:R2:W-:Y:S01]  /*cd80*/  MUFU.EX2 R186, R154 ;  /* 0x0000009a00ba7308 */ /* 0x0005e20000000800 */
[----:B----4-:R-:W-:Y:S01]  /*cd90*/  FADD.FTZ R3, R165, R3 ;  /* 0x00000003a5037221 */ /* 0x010fe20000010000 */
[-CC-:B------:R-:W-:Y:S01]  /*cda0*/  FFMA.FTZ R171, R171, R15.reuse, -R222.reuse ;  /* 0x0000000fabab7223 */ /* 0x180fe200000108de */
[-CC-:B------:R-:W-:Y:S01]  /*cdb0*/  FFMA.FTZ R175, R175, R15.reuse, -R222.reuse ;  /* 0x0000000fafaf7223 */ /* 0x180fe200000108de */
[-CC-:B------:R-:W-:Y:S01]  /*cdc0*/  FFMA.FTZ R178, R178, R15.reuse, -R222.reuse ;  /* 0x0000000fb2b27223 */ /* 0x180fe200000108de */
[----:B------:R-:W-:Y:S01]  /*cdd0*/  FADD.FTZ R3, R160, R3 ;  /* 0x00000003a0037221 */ /* 0x000fe20000010000 */
[-CC-:B------:R-:W-:Y:S01]  /*cde0*/  FFMA.FTZ R179, R179, R15.reuse, -R222.reuse ;  /* 0x0000000fb3b37223 */ /* 0x180fe200000108de */
[----:B------:R-:W-:Y:S01]  /*cdf0*/  FFMA.FTZ R182, R182, R15, -R222 ;  /* 0x0000000fb6b67223 */ /* 0x000fe200000108de */
[----:B------:R-:W3:Y:S01]  /*ce00*/  MUFU.EX2 R169, R169 ;  /* 0x000000a900a97308 */ /* 0x000ee20000000800 */
[----:B--2---:R-:W-:Y:S01]  /*ce10*/  F2FP.F16.F32.PACK_AB R154, R157, R198 ;  /* 0x000000c69d9a723e */ /* 0x004fe200000000ff */
[----:B------:R-:W-:-:S02]  /*ce20*/  @!P1 VIADD R157, R211, 0x22840 ;  /* 0x00022840d39d9836 */ /* 0x000fc40000000000 */
[-CC-:B------:R-:W-:Y:S01]  /*ce30*/  FFMA.FTZ R183, R183, R15.reuse, -R222.reuse ;  /* 0x0000000fb7b77223 */ /* 0x180fe200000108de */
[-CC-:B------:R-:W-:Y:S01]  /*ce40*/  FFMA.FTZ R220, R220, R15.reuse, -R222.reuse ;  /* 0x0000000fdcdc7223 */ /* 0x180fe200000108de */
[-CC-:B------:R-:W-:Y:S01]  /*ce50*/  FFMA.FTZ R187, R187, R15.reuse, -R222.reuse ;  /* 0x0000000fbbbb7223 */ /* 0x180fe200000108de */
[-CC-:B------:R-:W-:Y:S01]  /*ce60*/  FFMA.FTZ R153, R153, R15.reuse, -R222.reuse ;  /* 0x0000000f99997223 */ /* 0x180fe200000108de */
[----:B------:R-:W-:Y:S01]  /*ce70*/  @!P1 PRMT R157, RZ, 0x654, R157 ;  /* 0x00000654ff9d9816 */ /* 0x000fe2000000009d */
[----:B------:R2:W-:Y:S06]  /*ce80*/  BAR.ARV R177, 0x100 ;  /* 0x000400b10000751d */ /* 0x0005ec0000002000 */
[----:B------:R4:W-:Y:S01]  /*ce90*/  @!P1 SYNCS.ARRIVE.TRANS64.RED.A1T0 RZ, [R157+URZ], RZ ;  /* 0x000000ff9dff99a7 */ /* 0x0009e2000810043f */
[----:B------:R-:W5:Y:S01]  /*cea0*/  MUFU.EX2 R172, R172 ;  /* 0x000000ac00ac7308 */ /* 0x000f620000000800 */
[-CC-:B------:R-:W-:Y:S01]  /*ceb0*/  FFMA.FTZ R190, R190, R15.reuse, -R222.reuse ;  /* 0x0000000fbebe7223 */ /* 0x180fe200000108de */
[----:B---3--:R-:W-:Y:S01]  /*cec0*/  FADD.FTZ R3, R169, R3 ;  /* 0x00000003a9037221 */ /* 0x008fe20000010000 */
[-CC-:B------:R-:W-:Y:S01]  /*ced0*/  FFMA.FTZ R191, R191, R15.reuse, -R222.reuse ;  /* 0x0000000fbfbf7223 */ /* 0x180fe200000108de */
[-CC-:B------:R-:W-:Y:S01]  /*cee0*/  FFMA.FTZ R195, R195, R15.reuse, -R222.reuse ;  /* 0x0000000fc3c37223 */ /* 0x180fe200000108de */
[-CC-:B------:R-:W-:Y:S01]  /*cef0*/  FFMA.FTZ R194, R194, R15.reuse, -R222.reuse ;  /* 0x0000000fc2c27223 */ /* 0x180fe200000108de */
[----:B------:R-:W-:Y:S01]  /*cf00*/  FFMA.FTZ R197, R197, R15, -R222 ;  /* 0x0000000fc5c57223 */ /* 0x000fe200000108de */
[----:B----4-:R-:W-:Y:S01]  /*cf10*/  FSEL R157, R176, RZ, P2 ;  /* 0x000000ffb09d7208 */ /* 0x010fe20001000000 */
[----:B------:R-:W3:Y:S01]  /*cf20*/  MUFU.EX2 R173, R173 ;  /* 0x000000ad00ad7308 */ /* 0x000ee20000000800 */
[----:B------:R-:W-:-:S02]  /*cf30*/  F2FP.F16.F32.PACK_AB R160, R169, R160 ;  /* 0x000000a0a9a0723e */ /* 0x000fc400000000ff */
[----:B------:R-:W-:Y:S01]  /*cf40*/  F2FP.F16.F32.PACK_AB R156, R161, R156 ;  /* 0x0000009ca19c723e */ /* 0x000fe200000000ff */
[----:B------:R-:W-:-:S04]  /*cf50*/  FADD.FTZ R157, -R157, R219 ;  /* 0x000000db9d9d7221 */ /* 0x000fc80000010100 */
[----:B------:R-:W-:Y:S01]  /*cf60*/  FMUL.FTZ R157, R157, R15 ;  /* 0x0000000f9d9d7220 */ /* 0x000fe20000410000 */
[----:B------:R-:W4:Y:S01]  /*cf70*/  MUFU.EX2 R180, R180 ;  /* 0x000000b400b47308 */ /* 0x000f220000000800 */
[----:B-----5:R-:W-:-:S07]  /*cf80*/  FADD.FTZ R3, R172, R3 ;  /* 0x00000003ac037221 */ /* 0x020fce0000010000 */
[----:B------:R-:W5:Y:S01]  /*cf90*/  MUFU.EX2 R219, R157 ;  /* 0x0000009d00db7308 */ /* 0x000f620000000800 */
[----:B---3--:R-:W-:-:S04]  /*cfa0*/  FADD.FTZ R3, R173, R3 ;  /* 0x00000003ad037221 */ /* 0x008fc80000010000 */
[----:B------:R-:W-:-:S03]  /*cfb0*/  FADD.FTZ R3, R168, R3 ;  /* 0x00000003a8037221 */ /* 0x000fc60000010000 */
[----:B------:R-:W3:Y:S01]  /*cfc0*/  MUFU.EX2 R193, R193 ;  /* 0x000000c100c17308 */ /* 0x000ee20000000800 */
[----:B------:R-:W-:-:S04]  /*cfd0*/  FADD.FTZ R3, R199, R3 ;  /* 0x00000003c7037221 */ /* 0x000fc80000010000 */
[----:B----4-:R-:W-:-:S03]  /*cfe0*/  FADD.FTZ R3, R180, R3 ;  /* 0x00000003b4037221 */ /* 0x010fc60000010000 */
[----:B------:R-:W4:Y:S01]  /*cff0*/  MUFU.EX2 R181, R181 ;  /* 0x000000b500b57308 */ /* 0x000f220000000800 */
[----:B-----5:R-:W-:Y:S01]  /*d000*/  FFMA.FTZ R0, R219, R0, R186 ;  /* 0x00000000db007223 */ /* 0x020fe200000100ba */
[-C--:B------:R-:W-:Y:S01]  /*d010*/  FMUL.FTZ R26, R26, R219.reuse ;  /* 0x000000db1a1a7220 */ /* 0x080fe20000410000 */
[-C--:B------:R-:W-:Y:S01]  /*d020*/  FMUL.FTZ R27, R27, R219.reuse ;  /* 0x000000db1b1b7220 */ /* 0x080fe20000410000 */
[-C--:B------:R-:W-:Y:S01]  /*d030*/  FMUL.FTZ R30, R30, R219.reuse ;  /* 0x000000db1e1e7220 */ /* 0x080fe20000410000 */
[-C--:B------:R-:W-:Y:S01]  /*d040*/  FMUL.FTZ R31, R31, R219.reuse ;  /* 0x000000db1f1f7220 */ /* 0x080fe20000410000 */
[-C--:B------:R-:W-:Y:S01]  /*d050*/  FMUL.FTZ R34, R34, R219.reuse ;  /* 0x000000db22227220 */ /* 0x080fe20000410000 */
[-C--:B------:R-:W-:Y:S01]  /*d060*/  FMUL.FTZ R35, R35, R219.reuse ;  /* 0x000000db23237220 */ /* 0x080fe20000410000 */
[----:B------:R5:W0:Y:S01]  /*d070*/  MUFU.EX2 R222, R158 ;  /* 0x0000009e00de7308 */ /* 0x000a220000000800 */
        /* <DEDUP_REMOVED lines=9> */
[----:B-----5:R-:W-:Y:S01]  /*d110*/  F2FP.F16.F32.PACK_AB R158, R165, R164 ;  /* 0x000000a4a59e723e */ /* 0x020fe200000000ff */
[-C--:B------:R-:W-:Y:S01]  /*d120*/  FMUL.FTZ R50, R50, R219.reuse ;  /* 0x000000db32327220 */ /* 0x080fe20000410000 */
[----:B------:R-:W-:Y:S01]  /*d130*/  F2FP.F16.F32.PACK_AB R164, R199, R168 ;  /* 0x000000a8c7a4723e */ /* 0x000fe200000000ff */
        /* <DEDUP_REMOVED lines=19> */
[----:B------:R3:W5:Y:S01]  /*d270*/  MUFU.EX2 R224, R162 ;  /* 0x000000a200e07308 */ /* 0x0007620000000800 */
[----:B----4-:R-:W-:Y:S01]  /*d280*/  FADD.FTZ R0, R159, R0 ;  /* 0x000000009f007221 */ /* 0x010fe20000010000 */
        /* <DEDUP_REMOVED lines=8> */
[----:B---3--:R-:W-:Y:S01]  /*d310*/  F2FP.F16.F32.PACK_AB R162, R173, R172 ;  /* 0x000000acada2723e */ /* 0x008fe200000000ff */
[-C--:B------:R-:W-:Y:S01]  /*d320*/  FMUL.FTZ R94, R94, R219.reuse ;  /* 0x000000db5e5e7220 */ /* 0x080fe20000410000 */
[----:B------:R-:W-:Y:S01]  /*d330*/  F2FP.F16.F32.PACK_AB R168, R185, R184 ;  /* 0x000000b8b9a8723e */ /* 0x000fe200000000ff */
[-C--:B------:R-:W-:Y:S01]  /*d340*/  FMUL.FTZ R95, R95, R219.reuse ;  /* 0x000000db5f5f7220 */ /* 0x080fe20000410000 */
[-C--:B------:R-:W-:Y:S01]  /*d350*/  FMUL.FTZ R98, R98, R219.reuse ;  /* 0x000000db62627220 */ /* 0x080fe20000410000 */
[-C--:B------:R-:W-:Y:S01]  /*d360*/  FMUL.FTZ R99, R99, R219.reuse ;  /* 0x000000db63637220 */ /* 0x080fe20000410000 */
[----:B------:R-:W0:Y:S01]  /*d370*/  MUFU.EX2 R163, R163 ;  /* 0x000000a300a37308 */ /* 0x000e220000000800 */
[----:B-----5:R-:W-:Y:S01]  /*d380*/  FADD.FTZ R0, R224, R0 ;  /* 0x00000000e0007221 */ /* 0x020fe20000010000 */
        /* <DEDUP_REMOVED lines=10> */
[-C--:B------:R-:W-:Y:S01]  /*d430*/  FMUL.FTZ R118, R118, R219.reuse ;  /* 0x000000db76767220 */ /* 0x080fe20000410000 */
[-C--:B------:R-:W-:Y:S01]  /*d440*/  FMUL.FTZ R119, R119, R219.reuse ;  /* 0x000000db77777220 */ /* 0x080fe20000410000 */
[-C--:B------:R-:W-:Y:S01]  /*d450*/  FMUL.FTZ R122, R122, R219.reuse ;  /* 0x000000db7a7a7220 */ /* 0x080fe20000410000 */
[-C--:B------:R-:W-:Y:S01]  /*d460*/  FMUL.FTZ R123, R123, R219.reuse ;  /* 0x000000db7b7b7220 */ /* 0x080fe20000410000 */
[----:B------:R4:W5:Y:S01]  /*d470*/  MUFU.EX2 R225, R166 ;  /* 0x000000a600e17308 */ /* 0x0009620000000800 */
        /* <DEDUP_REMOVED lines=9> */
[----:B----4-:R-:W-:Y:S01]  /*d510*/  F2FP.F16.F32.PACK_AB R166, R181, R180 ;  /* 0x000000b4b5a6723e */ /* 0x010fe200000000ff */
[-C--:B------:R-:W-:Y:S01]  /*d520*/  FMUL.FTZ R138, R138, R219.reuse ;  /* 0x000000db8a8a7220 */ /* 0x080fe20000410000 */
[-C--:B------:R-:W-:Y:S01]  /*d530*/  FMUL.FTZ R139, R139, R219.reuse ;  /* 0x000000db8b8b7220 */ /* 0x080fe20000410000 */
[-C--:B------:R-:W-:Y:S01]  /*d540*/  FMUL.FTZ R142, R142, R219.reuse ;  /* 0x000000db8e8e7220 */ /* 0x080fe20000410000 */
[-C--:B------:R-:W-:Y:S01]  /*d550*/  FMUL.FTZ R143, R143, R219.reuse ;  /* 0x000000db8f8f7220 */ /* 0x080fe20000410000 */
[-C--:B------:R-:W-:Y:S01]  /*d560*/  FMUL.FTZ R146, R146, R219.reuse ;  /* 0x000000db92927220 */ /* 0x080fe20000410000 */
[----:B------:R-:W3:Y:S01]  /*d570*/  MUFU.EX2 R167, R167 ;  /* 0x000000a700a77308 */ /* 0x000ee20000000800 */
[----:B-----5:R-:W-:Y:S01]  /*d580*/  FADD.FTZ R0, R225, R0 ;  /* 0x00000000e1007221 */ /* 0x020fe20000010000 */
[-C--:B------:R-:W-:Y:S01]  /*d590*/  FMUL.FTZ R147, R147, R219.reuse ;  /* 0x000000db93937220 */ /* 0x080fe20000410000 */
[-C--:B------:R-:W-:Y:S01]  /*d5a0*/  FMUL.FTZ R150, R150, R219.reuse ;  /* 0x000000db96967220 */ /* 0x080fe20000410000 */
[----:B------:R-:W-:-:S04]  /*d5b0*/  FMUL.FTZ R151, R151, R219 ;  /* 0x000000db97977220 */ /* 0x000fc80000410000 */
[----:B------:R-:W4:Y:S01]  /*d5c0*/  MUFU.EX2 R155, R155 ;  /* 0x0000009b009b7308 */ /* 0x000f220000000800 */
[----:B0-----:R-:W-:-:S07]  /*d5d0*/  FADD.FTZ R3, R192, R3 ;  /* 0x00000003c0037221 */ /* 0x001fce0000010000 */
[----:B------:R0:W5:Y:S01]  /*d5e0*/  MUFU.EX2 R198, R170 ;  /* 0x000000aa00c67308 */ /* 0x0001620000000800 */
[----:B---3--:R-:W-:-:S07]  /*d5f0*/  FADD.FTZ R0, R167, R0 ;  /* 0x00000000a7007221 */ /* 0x008fce0000010000 */
[----:B------:R-:W3:Y:S01]  /*d600*/  MUFU.EX2 R171, R171 ;  /* 0x000000ab00ab7308 */ /* 0x000ee20000000800 */
[C---:B----4-:R-:W-:Y:S01]  /*d610*/  FADD.FTZ R3, R155.reuse, R3 ;  /* 0x000000039b037221 */ /* 0x050fe20000010000 */
[----:B------:R-:W-:Y:S02]  /*d620*/  F2FP.F16.F32.PACK_AB R172, R155, R192 ;  /* 0x000000c09bac723e */ /* 0x000fe400000000ff */
[----:B0-----:R-:W-:-:S04]  /*d630*/  F2FP.F16.F32.PACK_AB R170, R189, R188 ;  /* 0x000000bcbdaa723e */ /* 0x001fc800000000ff */
[----:B------:R-:W0:Y:S01]  /*d640*/  MUFU.EX2 R221, R221 ;  /* 0x000000dd00dd7308 */ /* 0x000e220000000800 */
[----:B-----5:R-:W-:-:S07]  /*d650*/  FADD.FTZ R155, R198, R0 ;  /* 0x00000000c69b7221 */ /* 0x020fce0000010000 */
[----:B------:R-:W4:Y:S01]  /*d660*/  MUFU.EX2 R175, R175 ;  /* 0x000000af00af7308 */ /* 0x000f220000000800 */
[----:B---3--:R-:W-:-:S07]  /*d670*/  FADD.FTZ R155, R171, R155 ;  /* 0x0000009bab9b7221 */ /* 0x008fce0000010000 */
[----:B------:R-:W3:Y:S01]  /*d680*/  MUFU.EX2 R165, R178 ;  /* 0x000000b200a57308 */ /* 0x000ee20000000800 */
[----:B0-----:R-:W-:-:S07]  /*d690*/  FADD.FTZ R155, R221, R155 ;  /* 0x0000009bdd9b7221 */ /* 0x001fce0000010000 */
[----:B------:R-:W0:Y:S01]  /*d6a0*/  MUFU.EX2 R179, R179 ;  /* 0x000000b300b37308 */ /* 0x000e220000000800 */
[----:B----4-:R-:W-:-:S07]  /*d6b0*/  FADD.FTZ R155, R175, R155 ;  /* 0x0000009baf9b7221 */ /* 0x010fce0000010000 */
[----:B------:R-:W4:Y:S01]  /*d6c0*/  MUFU.EX2 R182, R182 ;  /* 0x000000b600b67308 */ /* 0x000f220000000800 */
[----:B---3--:R-:W-:Y:S01]  /*d6d0*/  FADD.FTZ R178, R165, R155 ;  /* 0x0000009ba5b27221 */ /* 0x008fe20000010000 */
[----:B------:R-:W-:Y:S02]  /*d6e0*/  F2FP.F16.F32.PACK_AB R155, R159, R222 ;  /* 0x000000de9f9b723e */ /* 0x000fe400000000ff */
[----:B------:R-:W-:-:S04]  /*d6f0*/  F2FP.F16.F32.PACK_AB R159, R167, R225 ;  /* 0x000000e1a79f723e */ /* 0x000fc800000000ff */
[----:B------:R-:W3:Y:S01]  /*d700*/  MUFU.EX2 R183, R183 ;  /* 0x000000b700b77308 */ /* 0x000ee20000000800 */
[C---:B0-----:R-:W-:Y:S01]  /*d710*/  FADD.FTZ R157, R179.reuse, R178 ;  /* 0x000000b2b39d7221 */ /* 0x041fe20000010000 */
[----:B------:R-:W-:-:S06]  /*d720*/  F2FP.F16.F32.PACK_AB R165, R179, R165 ;  /* 0x000000a5b3a5723e */ /* 0x000fcc00000000ff */
[----:B------:R-:W0:Y:S01]  /*d730*/  MUFU.EX2 R169, R220 ;  /* 0x000000dc00a97308 */ /* 0x000e220000000800 */
[----:B----4-:R-:W-:Y:S01]  /*d740*/  FADD.FTZ R178, R182, R157 ;  /* 0x0000009db6b27221 */ /* 0x010fe20000010000 */
[----:B------:R-:W-:Y:S02]  /*d750*/  F2FP.F16.F32.PACK_AB R157, R163, R224 ;  /* 0x000000e0a39d723e */ /* 0x000fe400000000ff */
[----:B------:R-:W-:-:S04]  /*d760*/  F2FP.F16.F32.PACK_AB R163, R175, R221 ;  /* 0x000000ddafa3723e */ /* 0x000fc800000000ff */
[----:B------:R-:W4:Y:S01]  /*d770*/  MUFU.EX2 R187, R187 ;  /* 0x000000bb00bb7308 */ /* 0x000f220000000800 */
[C---:B---3--:R-:W-:Y:S01]  /*d780*/  FADD.FTZ R178, R183.reuse, R178 ;  /* 0x000000b2b7b27221 */ /* 0x048fe20000010000 */
[----:B------:R-:W-:-:S06]  /*d790*/  F2FP.F16.F32.PACK_AB R167, R183, R182 ;  /* 0x000000b6b7a7723e */ /* 0x000fcc00000000ff */
[----:B------:R3:W5:Y:S01]  /*d7a0*/  MUFU.EX2 R0, R153 ;  /* 0x0000009900007308 */ /* 0x0007620000000800 */
[----:B0-----:R-:W-:-:S07]  /*d7b0*/  FADD.FTZ R178, R169, R178 ;  /* 0x000000b2a9b27221 */ /* 0x001fce0000010000 */
[----:B------:R-:W0:Y:S01]  /*d7c0*/  MUFU.EX2 R190, R190 ;  /* 0x000000be00be7308 */ /* 0x000e220000000800 */
[----:B----4-:R-:W-:Y:S01]  /*d7d0*/  FADD.FTZ R161, R187, R178 ;  /* 0x000000b2bba17221 */ /* 0x010fe20000010000 */
[----:B---3--:R-:W-:Y:S02]  /*d7e0*/  F2FP.F16.F32.PACK_AB R153, R193, R186 ;  /* 0x000000bac199723e */ /* 0x008fe400000000ff */
[----:B------:R-:W-:-:S04]  /*d7f0*/  F2FP.F16.F32.PACK_AB R169, R187, R169 ;  /* 0x000000a9bba9723e */ /* 0x000fc800000000ff */
[----:B------:R-:W3:Y:S01]  /*d800*/  MUFU.EX2 R173, R191 ;  /* 0x000000bf00ad7308 */ /* 0x000ee20000000800 */
[----:B-----5:R-:W-:-:S07]  /*d810*/  FADD.FTZ R161, R0, R161 ;  /* 0x000000a100a17221 */ /* 0x020fce0000010000 */
[----:B------:R-:W4:Y:S01]  /*d820*/  MUFU.EX2 R195, R195 ;  /* 0x000000c300c37308 */ /* 0x000f220000000800 */
[----:B0-----:R-:W-:Y:S01]  /*d830*/  FADD.FTZ R178, R190, R161 ;  /* 0x000000a1beb27221 */ /* 0x001fe20000010000 */
[----:B------:R-:W-:-:S06]  /*d840*/  F2FP.F16.F32.PACK_AB R161, R171, R198 ;  /* 0x000000c6aba1723e */ /* 0x000fcc00000000ff */
[----:B------:R-:W0:Y:S01]  /*d850*/  MUFU.EX2 R196, R196 ;  /* 0x000000c400c47308 */ /* 0x000e220000000800 */
[----:B---3--:R-:W-:-:S07]  /*d860*/  FADD.FTZ R178, R173, R178 ;  /* 0x000000b2adb27221 */ /* 0x008fce0000010000 */
[----:B------:R-:W3:Y:S01]  /*d870*/  MUFU.EX2 R194, R194 ;  /* 0x000000c200c27308 */ /* 0x000ee20000000800 */
[C---:B----4-:R-:W-:Y:S01]  /*d880*/  FADD.FTZ R171, R195.reuse, R178 ;  /* 0x000000b2c3ab7221 */ /* 0x050fe20000010000 */
[----:B------:R-:W-:-:S06]  /*d890*/  F2FP.F16.F32.PACK_AB R173, R195, R173 ;  /* 0x000000adc3ad723e */ /* 0x000fcc00000000ff */
[----:B------:R-:W4:Y:S01]  /*d8a0*/  MUFU.EX2 R197, R197 ;  /* 0x000000c500c57308 */ /* 0x000f220000000800 */
[----:B0-----:R-:W-:-:S04]  /*d8b0*/  FADD.FTZ R3, R196, R3 ;  /* 0x00000003c4037221 */ /* 0x001fc80000010000 */
[C---:B------:R-:W-:Y:S01]  /*d8c0*/  FADD.FTZ R3, R174.reuse, R3 ;  /* 0x00000003ae037221 */ /* 0x040fe20000010000 */
[----:B------:R-:W-:Y:S01]  /*d8d0*/  F2FP.F16.F32.PACK_AB R174, R174, R196 ;  /* 0x000000c4aeae723e */ /* 0x000fe200000000ff */
[----:B---3--:R-:W-:Y:S01]  /*d8e0*/  FADD.FTZ R178, R194, R171 ;  /* 0x000000abc2b27221 */ /* 0x008fe20000010000 */
[----:B------:R-:W-:-:S03]  /*d8f0*/  F2FP.F16.F32.PACK_AB R171, R190, R0 ;  /* 0x00000000beab723e */ /* 0x000fc600000000ff */
[C---:B----4-:R-:W-:Y:S01]  /*d900*/  FADD.FTZ R0, R197.reuse, R178 ;  /* 0x000000b2c5007221 */ /* 0x050fe20000010000 */
[----:B------:R-:W-:Y:S01]  /*d910*/  F2FP.F16.F32.PACK_AB R175, R197, R194 ;  /* 0x000000c2c5af723e */ /* 0x000fe200000000ff */
[----:B--2---:R-:W-:Y:S06]  /*d920*/  @!P0 BRA `(.L_x_4955) ;  /* 0x0000000000048947 */ /* 0x004fec0003800000 */
[----:B------:R-:W-:Y:S01]  /*d930*/  BPT.TRAP 0x1 ;  /* 0x000000040000795c */ /* 0x000fe20000300000 */
.L_x_4955:
[----:B------:R0:W2:Y:S01]  /*d940*/  SYNCS.PHASECHK.TRANS64.TRYWAIT P2, [R211+URZ+0x22850], R212 ;  /* 0x022850d4d30075a7 */ /* 0x0000a2000804017f */
[----:B------:R-:W-:Y:S05]  /*d950*/  @!P0 BRA `(.L_x_4956) ;  /* 0x0000000000048947 */ /* 0x000fea0003800000 */
[----:B------:R-:W-:Y:S01]  /*d960*/  BPT.TRAP 0x1 ;  /* 0x000000040000795c */ /* 0x000fe20000300000 */
.L_x_4956:
[----:B------:R-:W-:Y:S04]  /*d970*/  BSSY B0, `(.L_x_4957) ;  /* 0x0000004000007945 */ /* 0x000fe80003800000 */
[----:B--2---:R-:W-:Y:S05]  /*d980*/  @P2 BRA `(.L_x_4958) ;  /* 0x0000000000082947 */ /* 0x004fea0003800000 */
[----:B------:R-:W2:Y:S02]  /*d990*/  SYNCS.PHASECHK.TRANS64.TRYWAIT P2, [R211+URZ+0x22850], R212 ;  /* 0x022850d4d30075a7 */ /* 0x000ea4000804017f */
[----:B--2---:R-:W-:Y:S05]  /*d9a0*/  @!P2 BRA `(.L_x_4959) ;  /* 0x000000e80044a947 */ /* 0x004fea0003800000 */
.L_x_4958:
[----:B------:R-:W-:Y:S05]  /*d9b0*/  BSYNC B0 ;  /* 0x0000000000007941 */ /* 0x000fea0003800000 */
.L_x_4957:
[----:B------:R-:W3:Y:S01]  /*d9c0*/  S2R R180, SR_TID.X ;  /* 0x0000000000b47919 */ /* 0x000ee20000002100 */
[----:B------:R-:W-:Y:S01]  /*d9d0*/  IMAD.MOV.U32 R179, RZ, RZ, 0x40000040 ;  /* 0x40000040ffb37424 */ /* 0x000fe200078e00ff */
[----:B------:R-:W-:Y:S05]  /*d9e0*/  WARPSYNC.ALL ;  /* 0x0000000000007948 */ /* 0x000fea0003800000 */
[----:B------:R-:W-:Y:S01]  /*d9f0*/  R2UR UR7, R179 ;  /* 0x00000000b30772ca */ /* 0x000fe200000e0000 */
[----:B------:R-:W-:Y:S01]  /*da00*/  IMAD R178, R19, 0xc00, R12 ;  /* 0x00000c0013b27824 */ /* 0x000fe200078e020c */
[----:B------:R-:W-:Y:S01]  /*da10*/  ISETP.GT.AND P2, PT, R21, R20, PT ;  /* 0x000000141500720c */ /* 0x000fe20003f44270 */
[----:B012---:R-:W-:Y:S01]  /*da20*/  @!P1 VIADD R211, R211, 0x22860 ;  /* 0x00022860d3d39836 */ /* 0x007fe20000000000 */
[----:B------:R-:W-:Y:S01]  /*da30*/  MOV R219, R176 ;  /* 0x000000b000db7202 */ /* 0x000fe20000000f00 */
[----:B------:R-:W-:Y:S01]  /*da40*/  VIADD R21, R21, 0xffffffff ;  /* 0xffffffff15157836 */ /* 0x000fe20000000000 */
[----:B------:R-:W-:Y:S01]  /*da50*/  R2UR UR6, R178 ;  /* 0x00000000b20672ca */ /* 0x000fe200000e0000 */
[----:B------:R-:W-:Y:S01]  /*da60*/  IMAD.MOV.U32 R220, RZ, RZ, R14 ;  /* 0x000000ffffdc7224 */ /* 0x000fe200078e000e */
[----:B------:R-:W-:-:S02]  /*da70*/  @!P1 PRMT R211, RZ, 0x654, R211 ;  /* 0x00000654ffd39816 */ /* 0x000fc400000000d3 */
        /* <DEDUP_REMOVED lines=12> */
[----:B------:R-:W-:Y:S02]  /*db40*/  R2UR UR7, R153 ;  /* 0x00000000990772ca */ /* 0x000fe400000e0000 */
[----:B------:R-:W-:-:S14]  /*db50*/  MOV R153, 0x40000040 ;  /* 0x4000004000997802 */ /* 0x000fdc0000000f00 */
        /* <DEDUP_REMOVED lines=33> */
.L_x_4950:
[----:B------:R-:W-:-:S13]  /*dd70*/  ISETP.GE.AND P2, PT, R21, RZ, PT ;  /* 0x000000ff1500720c */ /* 0x000fda0003f46270 */
[----:B------:R-:W-:Y:S05]  /*dd80*/  @!P2 BRA `(.L_x_4961) ;  /* 0x000000240030a947 */ /* 0x000fea0003800000 */
[----:B------:R-:W-:Y:S02]  /*dd90*/  IMAD.MOV.U32 R209, RZ, RZ, R176 ;  /* 0x000000ffffd17224 */ /* 0x000fe400078e00b0 */
[----:B0-----:R-:W-:-:S07]  /*dda0*/  IMAD.MOV.U32 R211, RZ, RZ, R14 ;  /* 0x000000ffffd37224 */ /* 0x001fce00078e000e */
.L_x_4971:
[----:B------:R-:W-:Y:S01]  /*ddb0*/  VIADD R19, R19, 0x1 ;  /* 0x0000000113137836 */ /* 0x000fe20000000000 */
[----:B------:R-:W-:Y:S05]  /*ddc0*/  YIELD ;  /* 0x0000000000007946 */ /* 0x000fea0003800000 */
[----:B------:R-:W-:-:S04]  /*ddd0*/  ISETP.NE.AND P2, PT, R19, 0x2, PT ;  /* 0x000000021300780c */ /* 0x000fc80003f45270 */
[----:B------:R-:W-:Y:S02]  /*dde0*/  SEL R14, RZ, 0x1, P2 ;  /* 0x00000001ff0e7807 */ /* 0x000fe40001000000 */
[----:B------:R-:W-:Y:S02]  /*ddf0*/  SEL R19, R19, RZ, P2 ;  /* 0x000000ff13137207 */ /* 0x000fe40001000000 */
[----:B------:R-:W-:Y:S01]  /*de00*/  LOP3.LUT R23, R23, R14, RZ, 0x3c, !PT ;  /* 0x0000000e17177212 */ /* 0x000fe200078e3cff */
[----:B-1----:R-:W-:Y:S06]  /*de10*/  @!P0 BRA `(.L_x_4962) ;  /* 0x0000000000048947 */ /* 0x002fec0003800000 */
[----:B------:R-:W-:Y:S01]  /*de20*/  BPT.TRAP 0x1 ;  /* 0x000000040000795c */ /* 0x000fe20000300000 */
.L_x_4962:
[----:B------:R-:W-:Y:S01]  /*de30*/  IMAD R20, R19, 0x8, R18 ;  /* 0x0000000813147824 */ /* 0x000fe200078e0212 */
[----:B------:R-:W-:-:S04]  /*de40*/  SHF.L.U32 R207, R23, 0x1f, RZ ;  /* 0x0000001f17cf7819 */ /* 0x000fc800000006ff */
[----:B------:R0:W1:Y:S01]  /*de50*/  SYNCS.PHASECHK.TRANS64.TRYWAIT P2, [R20+URZ+0x22830], R207 ;  /* 0x022830cf140075a7 */ /* 0x000062000804017f */
[----:B------:R-:W-:Y:S05]  /*de60*/  @!P0 BRA `(.L_x_4963) ;  /* 0x0000000000048947 */ /* 0x000fea0003800000 */
[----:B------:R-:W-:Y:S01]  /*de70*/  BPT.TRAP 0x1 ;  /* 0x000000040000795c */ /* 0x000fe20000300000 */
.L_x_4963:
[----:B------:R-:W-:Y:S02]  /*de80*/  IMAD R154, R19, 0x300, R13 ;  /* 0x00000300139a7824 */ /* 0x000fe400078e020d */
[----:B------:R-:W-:Y:S01]  /*de90*/  IMAD.MOV.U32 R155, RZ, RZ, 0x40000040 ;  /* 0x40000040ff9b7424 */ /* 0x000fe200078e00ff */
[----:B-1----:R-:W-:Y:S06]  /*dea0*/  @P2 BRA `(.L_x_4964) ;  /* 0x0000000000082947 */ /* 0x002fec0003800000 */
[----:B------:R-:W1:Y:S02]  /*deb0*/  SYNCS.PHASECHK.TRANS64.TRYWAIT P2, [R20+URZ+0x22830], R207 ;  /* 0x022830cf140075a7 */ /* 0x000e64000804017f */
[----:B-1----:R-:W-:Y:S05]  /*dec0*/  @!P2 BRA `(.L_x_4965) ;  /* 0x000000e40010a947 */ /* 0x002fea0003800000 */
.L_x_4964:
[----:B------:R-:W-:Y:S05]  /*ded0*/  WARPSYNC.ALL ;  /* 0x0000000000007948 */ /* 0x000fea0003800000 */
[C---:B------:R-:W-:Y:S01]  /*dee0*/  R2UR UR6, R154.reuse ;  /* 0x000000009a0672ca */ /* 0x040fe200000e0000 */
[C---:B------:R-:W-:Y:S01]  /*def0*/  VIADD R152, R154.reuse, 0x2 ;  /* 0x000000029a987836 */ /* 0x040fe20000000000 */
[----:B------:R-:W-:Y:S01]  /*df00*/  R2UR UR7, R155 ;  /* 0x000000009b0772ca */ /* 0x000fe200000e0000 */
[----:B------:R-:W-:Y:S01]  /*df10*/  VIADD R14, R154, 0x4 ;  /* 0x000000049a0e7836 */ /* 0x000fe20000000000 */
[----:B------:R-:W-:Y:S01]  /*df20*/  R2UR UR4, R4 ;  /* 0x00000000040472ca */ /* 0x000fe200000e0000 */
[----:B------:R-:W-:Y:S01]  /*df30*/  IMAD.MOV.U32 R153, RZ, RZ, 0x40000040 ;  /* 0x40000040ff997424 */ /* 0x000fe200078e00ff */
[----:B------:R-:W-:Y:S01]  /*df40*/  R2UR UR5, R5 ;  /* 0x00000000050572ca */ /* 0x000fe200000e0000 */
[----:B------:R-:W-:Y:S01]  /*df50*/  IMAD.MOV.U32 R155, RZ, RZ, 0x40000040 ;  /* 0x40000040ff9b7424 */ /* 0x000fe200078e00ff */
[----:B------:R-:W-:Y:S01]  /*df60*/  IADD3 R154, R154, 0x6, RZ ;  /* 0x000000069a9a7810 */ /* 0x000fe20007ffe0ff */
[----:B------:R-:W-:Y:S01]  /*df70*/  IMAD.MOV.U32 R15, RZ, RZ, 0x40000040 ;  /* 0x40000040ff0f7424 */ /* 0x000fe200078e00ff */
[----:B------:R-:W-:Y:S01]  /*df80*/  R2UR UR10, R152 ;  /* 0x00000000980a72ca */ /* 0x000fe200000e0000 */
[----:B------:R-:W2:Y:S01]  /*df90*/  S2R R221, SR_TID.X ;  /* 0x0000000000dd7919 */ /* 0x000ea20000002100 */
        /* <DEDUP_REMOVED lines=11> */
[----:B------:R-:W-:Y:S02]  /*e050*/  R2UR UR16, R6 ;  /* 0x00000000061072ca */ /* 0x000fe400000e0000 */
[----:B------:R-:W-:Y:S02]  /*e060*/  R2UR UR17, R7 ;  /* 0x00000000071172ca */ /* 0x000fe400000e0000 */
[----:B--2---:R-:W-:Y:S01]  /*e070*/  SHF.R.U32.HI R221, RZ, 0x7, R221 ;  /* 0x00000007ffdd7819 */ /* 0x004fe200000116dd */
        /* <DEDUP_REMOVED lines=49> */
[----:B----4-:R-:W-:Y:S01]  /*e390*/  FMNMX.FTZ R14, R156, R14, !PT ;  /* 0x0000000e9c0e7209 */ /* 0x010fe20007810000 */
        /* <DEDUP_REMOVED lines=10> */
[----:B------:R-:W-:-:S04]  /*e440*/  FMUL.FTZ R199, R199, UR44 ;  /* 0x0000002cc7c77c20 */ /* 0x000fc80008410000 */
        /* <DEDUP_REMOVED lines=44> */
[----:B--2---:R-:W-:-:S07]  /*e710*/  FMNMX.FTZ R14, R14, R15, !PT ;  /* 0x0000000f0e0e7209 */ /* 0x004fce0007810000 */
[----:B------:R-:W-:Y:S01]  /*e720*/  MUFU.TANH R163, R163 ;  /* 0x000000a300a37308 */ /* 0x000fe20000002400 */
[----:B------:R-:W2:Y:S07]  /*e730*/  SHFL.BFLY PT, R15, R14, 0x1, 0x1f ;  /* 0x0c201f000e0f7f89 */ /* 0x000eae00000e0000 */
[----:B------:R-:W-:Y:S08]  /*e740*/  MUFU.TANH R166, R166 ;  /* 0x000000a600a67308 */ /* 0x000ff00000002400 */
[----:B------:R-:W-:Y:S01]  /*e750*/  MUFU.TANH R167, R167 ;  /* 0x000000a700a77308 */ /* 0x000fe20000002400 */
[----:B--2---:R-:W-:Y:S01]  /*e760*/  FMNMX.FTZ R14, R14, R15, !PT ;  /* 0x0000000f0e0e7209 */ /* 0x004fe20007810000 */
[----:B------:R-:W-:-:S04]  /*e770*/  IMAD.U32 R15, RZ, RZ, UR42 ;  /* 0x0000002aff0f7e24 */ /* 0x000fc8000f8e00ff */
        /* <DEDUP_REMOVED lines=29> */
[----:B------:R4:W-:Y:S01]  /*e950*/  MUFU.EX2 R219, R157 ;  /* 0x0000009d00db7308 */ /* 0x0009e20000000800 */
[-C--:B--2---:R-:W-:Y:S01]  /*e960*/  FMUL.FTZ R24, R24, R211.reuse ;  /* 0x000000d318187220 */ /* 0x084fe20000410000 */
[-C--:B------:R-:W-:Y:S01]  /*e970*/  FMUL.FTZ R25, R25, R211.reuse ;  /* 0x000000d319197220 */ /* 0x080fe20000410000 */
[-C--:B------:R-:W-:Y:S01]  /*e980*/  FMUL.FTZ R28, R28, R211.reuse ;  /* 0x000000d31c1c7220 */ /* 0x080fe20000410000 */
[-C--:B------:R-:W-:Y:S01]  /*e990*/  FMUL.FTZ R29, R29, R211.reuse ;  /* 0x000000d31d1d7220 */ /* 0x080fe20000410000 */
[-C--:B------:R-:W-:Y:S01]  /*e9a0*/  FMUL.FTZ R32, R32, R211.reuse ;  /* 0x000000d320207220 */ /* 0x080fe20000410000 */
[-C--:B------:R-:W-:Y:S01]  /*e9b0*/  FMUL.FTZ R33, R33, R211.reuse ;  /* 0x000000d321217220 */ /* 0x080fe20000410000 */
[----:B------:R-:W-:Y:S01]  /*e9c0*/  FMUL.FTZ R36, R36, R211 ;  /* 0x000000d324247220 */ /* 0x000fe20000410000 */
[----:B------:R-:W2:Y:S01]  /*e9d0*/  MUFU.EX2 R154, R153 ;  /* 0x00000099009a7308 */ /* 0x000ea20000000800 */
[----:B----4-:R-:W-:Y:S01]  /*e9e0*/  FMUL.FTZ R157, R178, UR44 ;  /* 0x0000002cb29d7c20 */ /* 0x010fe20008410000 */
        /* <DEDUP_REMOVED lines=64> */
[C---:B--2---:R-:W-:Y:S01]  /*edf0*/  FADD.FTZ R211, R154.reuse, R211 ;  /* 0x000000d39ad37221 */ /* 0x044fe20000010000 */
[----:B------:R-:W-:Y:S01]  /*ee00*/  F2FP.F16.F32.PACK_AB R152, R154, R152 ;  /* 0x000000989a98723e */ /* 0x000fe200000000ff */
[----:B------:R-:W-:Y:S01]  /*ee10*/  FMUL.FTZ R153, R171, UR44 ;  /* 0x0000002cab997c20 */ /* 0x000fe20008410000 */
[----:B------:R-:W-:Y:S01]  /*ee20*/  FMNMX.FTZ R179, R159, R179, !PT ;  /* 0x000000b39fb37209 */ /* 0x000fe20007810000 */
[----:B------:R2:W3:Y:S08]  /*ee30*/  MUFU.EX2 R154, R156 ;  /* 0x0000009c009a7308 */ /* 0x0004f00000000800 */
[----:B------:R-:W4:Y:S01]  /*ee40*/  MUFU.TANH R3, R3 ;  /* 0x0000000300037308 */ /* 0x000f220000002400 */
[----:B--2---:R-:W-:Y:S01]  /*ee50*/  FMUL.FTZ R156, R175, UR44 ;  /* 0x0000002caf9c7c20 */ /* 0x004fe20008410000 */
[----:B------:R-:W-:Y:S01]  /*ee60*/  FMUL.FTZ R175, R182, UR44 ;  /* 0x0000002cb6af7c20 */ /* 0x000fe20008410000 */
[----:B------:R-:W-:-:S04]  /*ee70*/  FMNMX.FTZ R182, R162, R179, !PT ;  /* 0x000000b3a2b67209 */ /* 0x000fc80007810000 */
[----:B------:R-:W-:Y:S01]  /*ee80*/  FMNMX.FTZ R182, R163, R182, !PT ;  /* 0x000000b6a3b67209 */ /* 0x000fe20007810000 */
[----:B------:R-:W2:Y:S01]  /*ee90*/  MUFU.TANH R153, R153 ;  /* 0x0000009900997308 */ /* 0x000ea20000002400 */
[----:B---3--:R-:W-:Y:S01]  /*eea0*/  FADD.FTZ R171, R154, R211 ;  /* 0x000000d39aab7221 */ /* 0x008fe20000010000 */
[----:B------:R-:W-:-:S03]  /*eeb0*/  F2FP.F16.F32.PACK_AB R154, R219, R154 ;  /* 0x0000009adb9a723e */ /* 0x000fc600000000ff */
[----:B------:R-:W-:-:S03]  /*eec0*/  FADD.FTZ R171, R219, R171 ;  /* 0x000000abdbab7221 */ /* 0x000fc60000010000 */
[----:B------:R-:W3:Y:S08]  /*eed0*/  MUFU.TANH R170, R170 ;  /* 0x000000aa00aa7308 */ /* 0x000ef00000002400 */
[----:B------:R5:W-:Y:S08]  /*eee0*/  MUFU.TANH R178, R183 ;  /* 0x000000b700b27308 */ /* 0x000bf00000002400 */
[----:B------:R-:W0:Y:S01]  /*eef0*/  MUFU.TANH R156, R156 ;  /* 0x0000009c009c7308 */ /* 0x000e220000002400 */
[----:B-----5:R-:W-:-:S04]  /*ef00*/  FMNMX.FTZ R183, R166, R182, !PT ;  /* 0x000000b6a6b77209 */ /* 0x020fc80007810000 */
[----:B------:R-:W-:-:S03]  /*ef10*/  FMNMX.FTZ R183, R167, R183, !PT ;  /* 0x000000b7a7b77209 */ /* 0x000fc60007810000 */
[----:B------:R-:W5:Y:S08]  /*ef20*/  MUFU.TANH R157, R157 ;  /* 0x0000009d009d7308 */ /* 0x000f700000002400 */
[----:B------:R4:W-:Y:S08]  /*ef30*/  MUFU.TANH R179, R186 ;  /* 0x000000ba00b37308 */ /* 0x0009f00000002400 */
[----:B------:R-:W1:Y:S01]  /*ef40*/  MUFU.TANH R174, R174 ;  /* 0x000000ae00ae7308 */ /* 0x000e620000002400 */
[----:B----4-:R-:W-:-:S04]  /*ef50*/  FMNMX.FTZ R186, R3, R183, !PT ;  /* 0x000000b703ba7209 */ /* 0x010fc80007810000 */
[----:B--2---:R-:W-:-:S03]  /*ef60*/  FMNMX.FTZ R186, R153, R186, !PT ;  /* 0x000000ba99ba7209 */ /* 0x004fc60007810000 */
[----:B------:R-:W2:Y:S08]  /*ef70*/  MUFU.TANH R175, R175 ;  /* 0x000000af00af7308 */ /* 0x000eb00000002400 */
[----:B------:R3:W4:Y:S08]  /*ef80*/  MUFU.TANH R182, R187 ;  /* 0x000000bb00b67308 */ /* 0x0007300000002400 */
[----:B------:R5:W4:Y:S01]  /*ef90*/  MUFU.TANH R183, R190 ;  /* 0x000000be00b77308 */ /* 0x000b220000002400 */
[----:B---3--:R-:W-:-:S04]  /*efa0*/  FMNMX.FTZ R187, R170, R186, !PT ;  /* 0x000000baaabb7209 */ /* 0x008fc80007810000 */
[----:B0-----:R-:W-:-:S03]  /*efb0*/  FMNMX.FTZ R187, R156, R187, !PT ;  /* 0x000000bb9cbb7209 */ /* 0x001fc60007810000 */
[----:B------:R2:W0:Y:S01]  /*efc0*/  MUFU.TANH R186, R191 ;  /* 0x000000bf00ba7308 */ /* 0x0004220000002400 */
[----:B-----5:R-:W-:-:S04]  /*efd0*/  FMNMX.FTZ R190, R157, R187, !PT ;  /* 0x000000bb9dbe7209 */ /* 0x020fc80007810000 */
[----:B-1----:R-:W-:-:S03]  /*efe0*/  FMNMX.FTZ R190, R174, R190, !PT ;  /* 0x000000beaebe7209 */ /* 0x002fc60007810000 */
[----:B------:R1:W3:Y:S01]  /*eff0*/  MUFU.TANH R187, R194 ;  /* 0x000000c200bb7308 */ /* 0x0002e20000002400 */
[----:B--2---:R-:W-:-:S04]  /*f000*/  FMNMX.FTZ R191, R175, R190, !PT ;  /* 0x000000beafbf7209 */ /* 0x004fc80007810000 */
[----:B------:R-:W-:-:S03]  /*f010*/  FMNMX.FTZ R191, R178, R191, !PT ;  /* 0x000000bfb2bf7209 */ /* 0x000fc60007810000 */
[----:B------:R2:W5:Y:S01]  /*f020*/  MUFU.TANH R190, R195 ;  /* 0x000000c300be7308 */ /* 0x0005620000002400 */
[----:B-1----:R-:W-:-:S04]  /*f030*/  FMNMX.FTZ R194, R179, R191, !PT ;  /* 0x000000bfb3c27209 */ /* 0x002fc80007810000 */
[----:B----4-:R-:W-:-:S03]  /*f040*/  FMNMX.FTZ R194, R182, R194, !PT ;  /* 0x000000c2b6c27209 */ /* 0x010fc60007810000 */
[----:B------:R-:W1:Y:S01]  /*f050*/  MUFU.TANH R191, R198 ;  /* 0x000000c600bf7308 */ /* 0x000e620000002400 */
[----:B--2---:R-:W-:-:S04]  /*f060*/  FMNMX.FTZ R195, R183, R194, !PT ;  /* 0x000000c2b7c37209 */ /* 0x004fc80007810000 */
[----:B0-----:R-:W-:-:S03]  /*f070*/  FMNMX.FTZ R195, R186, R195, !PT ;  /* 0x000000c3bac37209 */ /* 0x001fc60007810000 */
[----:B------:R-:W0:Y:S01]  /*f080*/  MUFU.TANH R194, R199 ;  /* 0x000000c700c27308 */ /* 0x000e220000002400 */
[----:B---3--:R-:W-:-:S04]  /*f090*/  FMNMX.FTZ R195, R187, R195, !PT ;  /* 0x000000c3bbc37209 */ /* 0x008fc80007810000 */
[----:B-----5:R-:W-:-:S03]  /*f0a0*/  FMNMX.FTZ R195, R190, R195, !PT ;  /* 0x000000c3bec37209 */ /* 0x020fc60007810000 */
[----:B------:R-:W-:Y:S01]  /*f0b0*/  MUFU.EX2 R160, R160 ;  /* 0x000000a000a07308 */ /* 0x000fe20000000800 */
[----:B-1----:R-:W-:-:S07]  /*f0c0*/  FMNMX.FTZ R195, R191, R195, !PT ;  /* 0x000000c3bfc37209 */ /* 0x002fce0007810000 */
[----:B------:R1:W-:Y:S01]  /*f0d0*/  MUFU.EX2 R199, R176 ;  /* 0x000000b000c77308 */ /* 0x0003e20000000800 */
[----:B0-----:R-:W-:-:S05]  /*f0e0*/  FMNMX.FTZ R195, R194, R195, !PT ;  /* 0x000000c3c2c37209 */ /* 0x001fca0007810000 */
[----:B------:R-:W0:Y:S02]  /*f0f0*/  SHFL.BFLY PT, R198, R195, 0x2, 0x1f ;  /* 0x0c401f00c3c67f89 */ /* 0x000e2400000e0000 */
[----:B------:R-:W2:Y:S08]  /*f100*/  MUFU.EX2 R161, R161 ;  /* 0x000000a100a17308 */ /* 0x000eb00000000800 */
[----:B------:R-:W-:Y:S08]  /*f110*/  MUFU.EX2 R164, R164 ;  /* 0x000000a400a47308 */ /* 0x000ff00000000800 */
[----:B------:R3:W-:Y:S01]  /*f120*/  MUFU.EX2 R211, R177 ;  /* 0x000000b100d37308 */ /* 0x0007e20000000800 */
[----:B0-----:R-:W-:-:S07]  /*f130*/  FMNMX.FTZ R195, R195, R198, !PT ;  /* 0x000000c6c3c37209 */ /* 0x001fce0007810000 */
[----:B------:R-:W-:Y:S01]  /*f140*/  MUFU.EX2 R165, R165 ;  /* 0x000000a500a57308 */ /* 0x000fe20000000800 */
[----:B------:R-:W1:Y:S07]  /*f150*/  SHFL.BFLY PT, R198, R195, 0x1, 0x1f ;  /* 0x0c201f00c3c67f89 */ /* 0x000e6e00000e0000 */
[----:B------:R-:W-:Y:S08]  /*f160*/  MUFU.EX2 R168, R168 ;  /* 0x000000a800a87308 */ /* 0x000ff00000000800 */
[----:B------:R-:W0:Y:S08]  /*f170*/  MUFU.EX2 R169, R169 ;  /* 0x000000a900a97308 */ /* 0x000e300000000800 */
[----:B------:R-:W-:Y:S01]  /*f180*/  MUFU.EX2 R172, R172 ;  /* 0x000000ac00ac7308 */ /* 0x000fe20000000800 */
[----:B-1----:R-:W-:-:S05]  /*f190*/  FMNMX.FTZ R176, R195, R198, !PT ;  /* 0x000000c6c3b07209 */ /* 0x002fca0007810000 */
[CC--:B------:R-:W-:Y:S01]  /*f1a0*/  FMUL.FTZ R198, R176.reuse, R15.reuse ;  /* 0x0000000fb0c67220 */ /* 0x0c0fe20000410000 */
[----:B---3--:R-:W-:Y:S01]  /*f1b0*/  FADD.FTZ R177, -R176, R209 ;  /* 0x000000d1b0b17221 */ /* 0x008fe20000010100 */
[----:B------:R-:W-:Y:S02]  /*f1c0*/  MUFU.EX2 R173, R173 ;  /* 0x000000ad00ad7308 */ /* 0x000fe40000000800 */
[-CC-:B------:R-:W-:Y:S01]  /*f1d0*/  FFMA.FTZ R196, R196, R15.reuse, -R198.reuse ;  /* 0x0000000fc4c47223 */ /* 0x180fe200000108c6 */
[-CC-:B------:R-:W-:Y:S01]  /*f1e0*/  FFMA.FTZ R158, R158, R15.reuse, -R198.reuse ;  /* 0x0000000f9e9e7223 */ /* 0x180fe200000108c6 */
[-C--:B------:R-:W-:Y:S01]  /*f1f0*/  FMUL.FTZ R177, R177, R15.reuse ;  /* 0x0000000fb1b17220 */ /* 0x080fe20000410000 */
        /* <DEDUP_REMOVED lines=22> */
[----:B------:R1:W3:Y:S01]  /*f360*/  MUFU.EX2 R153, R177 ;  /* 0x000000b100997308 */ /* 0x0002e20000000800 */
[----:B--2---:R-:W-:-:S07]  /*f370*/  F2FP.F16.F32.PACK_AB R156, R161, R160 ;  /* 0x000000a0a19c723e */ /* 0x004fce00000000ff */
[----:B------:R2:W-:Y:S01]  /*f380*/  MUFU.EX2 R198, R158 ;  /* 0x0000009e00c67308 */ /* 0x0005e20000000800 */
[----:B-1----:R-:W-:-:S07]  /*f390*/  IADD3 R177, -R221, 0xb, RZ ;  /* 0x0000000bddb17810 */ /* 0x002fce0007ffe1ff */
[----:B------:R-:W1:Y:S01]  /*f3a0*/  MUFU.EX2 R196, R196 ;  /* 0x000000c400c47308 */ /* 0x000e620000000800 */
[----:B--2---:R-:W-:Y:S01]  /*f3b0*/  FADD.FTZ R158, R160, R171 ;  /* 0x000000aba09e7221 */ /* 0x004fe20000010000 */
[----:B0-----:R-:W-:Y:S01]  /*f3c0*/  F2FP.F16.F32.PACK_AB R160, R169, R168 ;  /* 0x000000a8a9a0723e */ /* 0x001fe200000000ff */
[-C--:B---3--:R-:W-:Y:S01]  /*f3d0*/  FMUL.FTZ R26, R26, R153.reuse ;  /* 0x000000991a1a7220 */ /* 0x088fe20000410000 */
        /* <DEDUP_REMOVED lines=13> */
[----:B-1----:R-:W-:Y:S01]  /*f4b0*/  FFMA.FTZ R0, R153, R0, R196 ;  /* 0x0000000099007223 */ /* 0x002fe200000100c4 */
[-C--:B------:R-:W-:Y:S01]  /*f4c0*/  FMUL.FTZ R43, R43, R153.reuse ;  /* 0x000000992b2b7220 */ /* 0x080fe20000410000 */
[-C--:B------:R-:W-:Y:S01]  /*f4d0*/  FMUL.FTZ R46, R46, R153.reuse ;  /* 0x000000992e2e7220 */ /* 0x080fe20000410000 */
[-C--:B------:R-:W-:Y:S01]  /*f4e0*/  FMUL.FTZ R47, R47, R153.reuse ;  /* 0x000000992f2f7220 */ /* 0x080fe20000410000 */
[-C--:B------:R-:W-:Y:S01]  /*f4f0*/  FMUL.FTZ R50, R50, R153.reuse ;  /* 0x0000009932327220 */ /* 0x080fe20000410000 */
[-C--:B------:R-:W-:Y:S01]  /*f500*/  FMUL.FTZ R51, R51, R153.reuse ;  /* 0x0000009933337220 */ /* 0x080fe20000410000 */
[----:B------:R-:W-:Y:S01]  /*f510*/  FMUL.FTZ R54, R54, R153 ;  /* 0x0000009936367220 */ /* 0x000fe20000410000 */
[----:B------:R-:W1:Y:S01]  /*f520*/  MUFU.EX2 R159, R159 ;  /* 0x0000009f009f7308 */ /* 0x000e620000000800 */
[----:B--2---:R-:W-:-:S02]  /*f530*/  @!P1 VIADD R3, R20, 0x22840 ;  /* 0x0002284014039836 */ /* 0x004fc40000000000 */
[-C--:B------:R-:W-:Y:S01]  /*f540*/  FMUL.FTZ R55, R55, R153.reuse ;  /* 0x0000009937377220 */ /* 0x080fe20000410000 */
[-C--:B------:R-:W-:Y:S01]  /*f550*/  FMUL.FTZ R58, R58, R153.reuse ;  /* 0x000000993a3a7220 */ /* 0x080fe20000410000 */
[-C--:B------:R-:W-:Y:S01]  /*f560*/  FMUL.FTZ R59, R59, R153.reuse ;  /* 0x000000993b3b7220 */ /* 0x080fe20000410000 */
[-C--:B------:R-:W-:Y:S01]  /*f570*/  FMUL.FTZ R62, R62, R153.reuse ;  /* 0x000000993e3e7220 */ /* 0x080fe20000410000 */
[----:B------:R-:W-:Y:S01]  /*f580*/  @!P1 PRMT R3, RZ, 0x654, R3 ;  /* 0x00000654ff039816 */ /* 0x000fe20000000003 */
[----:B------:R2:W-:Y:S06]  /*f590*/  BAR.ARV R177, 0x100 ;  /* 0x000400b10000751d */ /* 0x0005ec0000002000 */
[----:B------:R3:W-:Y:S01]  /*f5a0*/  @!P1 SYNCS.ARRIVE.TRANS64.RED.A1T0 RZ, [R3+URZ], RZ ;  /* 0x000000ff03ff99a7 */ /* 0x0007e2000810043f */
[----:B------:R-:W4:Y:S01]  /*f5b0*/  MUFU.EX2 R219, R162 ;  /* 0x000000a200db7308 */ /* 0x000f220000000800 */
[-C--:B------:R-:W-:Y:S01]  /*f5c0*/  FMUL.FTZ R63, R63, R153.reuse ;  /* 0x000000993f3f7220 */ /* 0x080fe20000410000 */
[-C--:B------:R-:W-:Y:S01]  /*f5d0*/  FMUL.FTZ R66, R66, R153.reuse ;  /* 0x0000009942427220 */ /* 0x080fe20000410000 */
[-C--:B------:R-:W-:Y:S01]  /*f5e0*/  FMUL.FTZ R67, R67, R153.reuse ;  /* 0x0000009943437220 */ /* 0x080fe20000410000 */
[-C--:B------:R-:W-:Y:S01]  /*f5f0*/  FMUL.FTZ R70, R70, R153.reuse ;  /* 0x0000009946467220 */ /* 0x080fe20000410000 */
[-C--:B------:R-:W-:Y:S01]  /*f600*/  FMUL.FTZ R71, R71, R153.reuse ;  /* 0x0000009947477220 */ /* 0x080fe20000410000 */
[-C--:B------:R-:W-:Y:S01]  /*f610*/  FMUL.FTZ R74, R74, R153.reuse ;  /* 0x000000994a4a7220 */ /* 0x080fe20000410000 */
[----:B---3--:R-:W-:Y:S01]  /*f620*/  FADD.FTZ R3, R168, R158 ;  /* 0x0000009ea8037221 */ /* 0x008fe20000010000 */
[----:B------:R-:W3:Y:S01]  /*f630*/  MUFU.EX2 R163, R163 ;  /* 0x000000a300a37308 */ /* 0x000ee20000000800 */
[----:B------:R-:W-:Y:S01]  /*f640*/  F2FP.F16.F32.PACK_AB R158, R165, R164 ;  /* 0x000000a4a59e723e */ /* 0x000fe200000000ff */
[-C--:B------:R-:W-:Y:S01]  /*f650*/  FMUL.FTZ R75, R75, R153.reuse ;  /* 0x000000994b4b7220 */ /* 0x080fe20000410000 */
[----:B------:R-:W-:Y:S01]  /*f660*/  FADD.FTZ R3, R169, R3 ;  /* 0x00000003a9037221 */ /* 0x000fe20000010000 */
[-C--:B------:R-:W-:Y:S01]  /*f670*/  FMUL.FTZ R78, R78, R153.reuse ;  /* 0x000000994e4e7220 */ /* 0x080fe20000410000 */
[-C--:B------:R-:W-:Y:S01]  /*f680*/  FMUL.FTZ R79, R79, R153.reuse ;  /* 0x000000994f4f7220 */ /* 0x080fe20000410000 */
[-C--:B------:R-:W-:Y:S01]  /*f690*/  FMUL.FTZ R82, R82, R153.reuse ;  /* 0x0000009952527220 */ /* 0x080fe20000410000 */
[----:B------:R-:W-:Y:S01]  /*f6a0*/  FADD.FTZ R3, R172, R3 ;  /* 0x00000003ac037221 */ /* 0x000fe20000010000 */
[----:B------:R0:W-:Y:S01]  /*f6b0*/  MUFU.EX2 R169, R157 ;  /* 0x0000009d00a97308 */ /* 0x0001e20000000800 */
[-C--:B------:R-:W-:Y:S01]  /*f6c0*/  FMUL.FTZ R83, R83, R153.reuse ;  /* 0x0000009953537220 */ /* 0x080fe20000410000 */
[-C--:B------:R-:W-:Y:S01]  /*f6d0*/  FMUL.FTZ R86, R86, R153.reuse ;  /* 0x0000009956567220 */ /* 0x080fe20000410000 */
[----:B------:R-:W-:Y:S01]  /*f6e0*/  FADD.FTZ R3, R173, R3 ;  /* 0x00000003ad037221 */ /* 0x000fe20000010000 */
[-C--:B------:R-:W-:Y:S01]  /*f6f0*/  FMUL.FTZ R87, R87, R153.reuse ;  /* 0x0000009957577220 */ /* 0x080fe20000410000 */
[-C--:B------:R-:W-:Y:S01]  /*f700*/  FMUL.FTZ R90, R90, R153.reuse ;  /* 0x000000995a5a7220 */ /* 0x080fe20000410000 */
[-C--:B------:R-:W-:Y:S01]  /*f710*/  FMUL.FTZ R91, R91, R153.reuse ;  /* 0x000000995b5b7220 */ /* 0x080fe20000410000 */
[----:B------:R-:W-:Y:S01]  /*f720*/  FADD.FTZ R3, R199, R3 ;  /* 0x00000003c7037221 */ /* 0x000fe20000010000 */
[----:B------:R-:W5:Y:S01]  /*f730*/  MUFU.EX2 R220, R166 ;  /* 0x000000a600dc7308 */ /* 0x000f620000000800 */
[----:B0-----:R-:W-:Y:S01]  /*f740*/  FADD.FTZ R157, R155, R0 ;  /* 0x000000009b9d7221 */ /* 0x001fe20000010000 */
[-C--:B------:R-:W-:Y:S01]  /*f750*/  FMUL.FTZ R94, R94, R153.reuse ;  /* 0x000000995e5e7220 */ /* 0x080fe20000410000 */
[----:B------:R-:W-:Y:S01]  /*f760*/  FADD.FTZ R3, R211, R3 ;  /* 0x00000003d3037221 */ /* 0x000fe20000010000 */
        /* <DEDUP_REMOVED lines=9> */
[----:B----4-:R-:W-:Y:S01]  /*f800*/  FADD.FTZ R0, R219, R0 ;  /* 0x00000000db007221 */ /* 0x010fe20000010000 */
[-C--:B------:R-:W-:Y:S01]  /*f810*/  FMUL.FTZ R107, R107, R153.reuse ;  /* 0x000000996b6b7220 */ /* 0x080fe20000410000 */
[-C--:B------:R-:W-:Y:S01]  /*f820*/  FMUL.FTZ R110, R110, R153.reuse ;  /* 0x000000996e6e7220 */ /* 0x080fe20000410000 */
[----:B------:R-:W1:Y:S01]  /*f830*/  MUFU.EX2 R195, R195 ;  /* 0x000000c300c37308 */ /* 0x000e620000000800 */
[----:B---3--:R-:W-:Y:S01]  /*f840*/  FADD.FTZ R157, R163, R0 ;  /* 0x00000000a39d7221 */ /* 0x008fe20000010000 */
[-C--:B------:R-:W-:Y:S01]  /*f850*/  FMUL.FTZ R111, R111, R153.reuse ;  /* 0x000000996f6f7220 */ /* 0x080fe20000410000 */
[-C--:B------:R-:W-:Y:S01]  /*f860*/  FMUL.FTZ R114, R114, R153.reuse ;  /* 0x0000009972727220 */ /* 0x080fe20000410000 */
[-C--:B------:R-:W-:Y:S01]  /*f870*/  FMUL.FTZ R115, R115, R153.reuse ;  /* 0x0000009973737220 */ /* 0x080fe20000410000 */
[----:B-----5:R-:W-:Y:S01]  /*f880*/  FADD.FTZ R0, R220, R157 ;  /* 0x0000009ddc007221 */ /* 0x020fe20000010000 */
        /* <DEDUP_REMOVED lines=24> */
[----:B------:R-:W-:Y:S01]  /*fa10*/  FMUL.FTZ R151, R151, R153 ;  /* 0x0000009997977220 */ /* 0x000fe20000410000 */
[----:B------:R-:W-:Y:S01]  /*fa20*/  F2FP.F16.F32.PACK_AB R162, R173, R172 ;  /* 0x000000acada2723e */ /* 0x000fe200000000ff */
[----:B------:R-:W3:Y:S01]  /*fa30*/  MUFU.EX2 R180, R180 ;  /* 0x000000b400b47308 */ /* 0x000ee20000000800 */
[----:B0-----:R-:W-:Y:S01]  /*fa40*/  FADD.FTZ R0, R165, R0 ;  /* 0x00000000a5007221 */ /* 0x001fe20000010000 */
[----:B------:R-:W-:-:S02]  /*fa50*/  F2FP.F16.F32.PACK_AB R153, R155, R196 ;  /* 0x000000c49b99723e */ /* 0x000fc400000000ff */
[----:B------:R-:W-:Y:S01]  /*fa60*/  F2FP.F16.F32.PACK_AB R155, R159, R198 ;  /* 0x000000c69f9b723e */ /* 0x000fe200000000ff */
[----:B------:R-:W-:Y:S01]  /*fa70*/  FADD.FTZ R0, R169, R0 ;  /* 0x00000000a9007221 */ /* 0x000fe20000010000 */
[----:B------:R-:W-:Y:S02]  /*fa80*/  F2FP.F16.F32.PACK_AB R164, R211, R199 ;  /* 0x000000c7d3a4723e */ /* 0x000fe400000000ff */
[----:B------:R-:W0:Y:S01]  /*fa90*/  MUFU.EX2 R175, R175 ;  /* 0x000000af00af7308 */ /* 0x000e220000000800 */
[----:B-1----:R-:W-:Y:S01]  /*faa0*/  FADD.FTZ R0, R171, R0 ;  /* 0x00000000ab007221 */ /* 0x002fe20000010000 */
        /* <DEDUP_REMOVED lines=9> */
[----:B---3--:R-:W-:Y:S01]  /*fb40*/  FADD.FTZ R0, R178, R157 ;  /* 0x0000009db2007221 */ /* 0x008fe20000010000 */
        /* <DEDUP_REMOVED lines=9> */
[----:B0-----:R-:W-:Y:S01]  /*fbe0*/  FADD.FTZ R0, R182, R159 ;  /* 0x0000009fb6007221 */ /* 0x001fe20000010000 */
        /* <DEDUP_REMOVED lines=10> */
[----:B------:R-:W-:Y:S02]  /*fc90*/  F2FP.F16.F32.PACK_AB R163, R165, R209 ;  /* 0x000000d1a5a3723e */ /* 0x000fe400000000ff */
[----:B------:R-:W-:Y:S02]  /*fca0*/  F2FP.F16.F32.PACK_AB R165, R171, R169 ;  /* 0x000000a9aba5723e */ /* 0x000fe400000000ff */
[----:B------:R-:W-:Y:S02]  /*fcb0*/  F2FP.F16.F32.PACK_AB R169, R182, R179 ;  /* 0x000000b3b6a9723e */ /* 0x000fe400000000ff */
[----:B------:R-:W1:Y:S01]  /*fcc0*/  MUFU.EX2 R193, R193 ;  /* 0x000000c100c17308 */ /* 0x000e620000000800 */
[----:B---3--:R-:W-:Y:S01]  /*fcd0*/  FADD.FTZ R172, R192, R3 ;  /* 0x00000003c0ac7221 */ /* 0x008fe20000010000 */
        /* <DEDUP_REMOVED lines=8> */
[----:B------:R-:W-:Y:S02]  /*fd60*/  F2FP.F16.F32.PACK_AB R167, R178, R175 ;  /* 0x000000afb2a7723e */ /* 0x000fe400000000ff */
[----:B------:R-:W-:-:S04]  /*fd70*/  F2FP.F16.F32.PACK_AB R173, R190, R173 ;  /* 0x000000adbead723e */ /* 0x000fc800000000ff */
[----:B------:R-:W3:Y:S01]  /*fd80*/  MUFU.EX2 R197, R197 ;  /* 0x000000c500c57308 */ /* 0x000ee20000000800 */
[----:B0-----:R-:W-:-:S07]  /*fd90*/  FADD.FTZ R174, R212, R3 ;  /* 0x00000003d4ae7221 */ /* 0x001fce0000010000 */
[----:B------:R-:W0:Y:S01]  /*fda0*/  MUFU.EX2 R194, R194 ;  /* 0x000000c200c27308 */ /* 0x000e220000000800 */
[----:B-1----:R-:W-:Y:S01]  /*fdb0*/  FADD.FTZ R175, R191, R0 ;  /* 0x00000000bfaf7221 */ /* 0x002fe20000010000 */
[C---:B---3--:R-:W-:Y:S01]  /*fdc0*/  FADD.FTZ R3, R197.reuse, R174 ;  /* 0x000000aec5037221 */ /* 0x048fe20000010000 */
[----:B------:R-:W-:Y:S02]  /*fdd0*/  F2FP.F16.F32.PACK_AB R174, R197, R212 ;  /* 0x000000d4c5ae723e */ /* 0x000fe400000000ff */
[C---:B0-----:R-:W-:Y:S01]  /*fde0*/  FADD.FTZ R0, R194.reuse, R175 ;  /* 0x000000afc2007221 */ /* 0x041fe20000010000 */
[----:B------:R-:W-:Y:S01]  /*fdf0*/  F2FP.F16.F32.PACK_AB R175, R194, R191 ;  /* 0x000000bfc2af723e */ /* 0x000fe200000000ff */
[----:B--2---:R-:W-:Y:S06]  /*fe00*/  @!P0 BRA `(.L_x_4966) ;  /* 0x0000000000048947 */ /* 0x004fec0003800000 */
[----:B------:R-:W-:Y:S01]  /*fe10*/  BPT.TRAP 0x1 ;  /* 0x000000040000795c */ /* 0x000fe20000300000 */
.L_x_4966:
[----:B------:R0:W1:Y:S01]  /*fe20*/  SYNCS.PHASECHK.TRANS64.TRYWAIT P2, [R20+URZ+0x22850], R207 ;  /* 0x022850cf140075a7 */ /* 0x000062000804017f */
[----:B------:R-:W-:Y:S05]  /*fe30*/  @!P0 BRA `(.L_x_4967) ;  /* 0x0000000000048947 */ /* 0x000fea0003800000 */
[----:B------:R-:W-:Y:S01]  /*fe40*/  BPT.TRAP 0x1 ;  /* 0x000000040000795c */ /* 0x000fe20000300000 */
.L_x_4967:
[----:B------:R-:W-:Y:S04]  /*fe50*/  BSSY B0, `(.L_x_4968) ;  /* 0x0000004000007945 */ /* 0x000fe80003800000 */
[----:B-1----:R-:W-:Y:S05]  /*fe60*/  @P2 BRA `(.L_x_4969) ;  /* 0x0000000000082947 */ /* 0x002fea0003800000 */
[----:B------:R-:W1:Y:S02]  /*fe70*/  SYNCS.PHASECHK.TRANS64.TRYWAIT P2, [R20+URZ+0x22850], R207 ;  /* 0x022850cf140075a7 */ /* 0x000e64000804017f */
[----:B-1----:R-:W-:Y:S05]  /*fe80*/  @!P2 BRA `(.L_x_4970) ;  /* 0x000000c40034a947 */ /* 0x002fea0003800000 */
.L_x_4969:
[----:B------:R-:W-:Y:S05]  /*fe90*/  BSYNC B0 ;  /* 0x0000000000007941 */ /* 0x000fea0003800000 */
.L_x_4968:
[----:B------:R-:W2:Y:S01]  /*fea0*/  S2R R180, SR_TID.X ;  /* 0x0000000000b47919 */ /* 0x000ea20000002100 */
[----:B------:R-:W-:Y:S01]  /*feb0*/  IMAD.MOV.U32 R179, RZ, RZ, 0x40000040 ;  /* 0x40000040ffb37424 */ /* 0x000fe200078e00ff */
[----:B------:R-:W-:Y:S05]  /*fec0*/  WARPSYNC.ALL ;  /* 0x0000000000007948 */ /* 0x000fea0003800000 */
[----:B------:R-:W-:Y:S01]  /*fed0*/  R2UR UR7, R179 ;  /* 0x00000000b30772ca */ /* 0x000fe200000e0000 */
[----:B------:R-:W-:Y:S01]  /*fee0*/  IMAD R178, R19, 0xc00, R12 ;  /* 0x00000c0013b27824 */ /* 0x000fe200078e020c */
[C---:B------:R-:W-:Y:S01]  /*fef0*/  ISETP.GT.AND P2, PT, R21.reuse, RZ, PT ;  /* 0x000000ff1500720c */ /* 0x040fe20003f44270 */
[----:B------:R-:W-:Y:S01]  /*ff00*/  VIADD R21, R21, 0xffffffff ;  /* 0xffffffff15157836 */ /* 0x000fe20000000000 */
[----:B01----:R-:W-:Y:S01]  /*ff10*/  @!P1 IADD3 R20, R20, 0x22860, RZ ;  /* 0x0002286014149810 */ /* 0x003fe20007ffe0ff */
[----:B------:R-:W-:Y:S01]  /*ff20*/  IMAD.MOV.U32 R209, RZ, RZ, R176 ;  /* 0x000000ffffd17224 */ /* 0x000fe200078e00b0 */
[----:B------:R-:W-:Y:S01]  /*ff30*/  R2UR UR6, R178 ;  /* 0x00000000b20672ca */ /* 0x000fe200000e0000 */
[----:B------:R-:W-:Y:S01]  /*ff40*/  IMAD.MOV.U32 R211, RZ, RZ, R14 ;  /* 0x000000ffffd37224 */ /* 0x000fe200078e000e */
[----:B------:R-:W-:-:S02]  /*ff50*/  @!P1 PRMT R20, RZ, 0x654, R20 ;  /* 0x00000654ff149816 */ /* 0x000fc40000000014 */
        /* <DEDUP_REMOVED lines=8> */
[----:B------:R-:W-:Y:S01]  /*ffe0*/  MOV R153, 0x40000040 ;  /* 0x4000004000997802 */ /* 0x000fe20000000f00 */
[----:B------:R-:W-:-:S03]  /*fff0*/  WARPGROUP.ARRIVE ;  /* 0x00000000000079c5 */ /* 0x000fc60000000000 */
        /* <DEDUP_REMOVED lines=37> */
.L_x_4961:
[----:B------:R-:W-:Y:S05]  /*10250*/  WARPSYNC.ALL ;  /* 0x0000000000007948 */ /* 0x000fea0003800000 */
[----:B------:R-:W2:Y:S01]  /*10260*/  SHFL.BFLY PT, R4, R3, 0x2, 0x1f ;  /* 0x0c401f0003047f89 */ /* 0x000ea200000e0000 */
[----:B------:R-:W-:Y:S01]  /*10270*/  IMAD.MOV.U32 R6, RZ, RZ, RZ ;  /* 0x000000ffff067224 */ /* 0x000fe200078e00ff */
[----:B------:R3:W-:Y:S06]  /*10280*/  BAR.ARV R177, 0x100 ;  /* 0x000400b10000751d */ /* 0x0007ec0000002000 */
[----:B------:R-:W-:-:S02]  /*10290*/  VIADD R19, R19, 0x1 ;  /* 0x0000000113137836 */ /* 0x000fc40000000000 */
[----:B------:R-:W-:Y:S06]  /*102a0*/  BAR.ARV 0x8, 0x180 ;  /* 0x0206000000007b1d */ /* 0x000fec0000002000 */
[----:B------:R-:W-:Y:S01]  /*102b0*/  ISETP.NE.AND P0, PT, R19, 0x2, PT ;  /* 0x000000021300780c */ /* 0x000fe20003f05270 */
[----:B------:R-:W-:Y:S01]  /*102c0*/  IMAD.MOV.U32 R9, RZ, RZ, -0x800000 ;  /* 0xff800000ff097424 */ /* 0x000fe200078e00ff */
[----:B------:R-:W4:Y:S01]  /*102d0*/  SHFL.BFLY PT, R5, R0, 0x2, 0x1f ;  /* 0x0c401f0000057f89 */ /* 0x000f2200000e0000 */
[----:B------:R-:W-:Y:S02]  /*102e0*/  PLOP3.LUT P1, PT, PT, PT, PT, 0x8, 0x0 ;  /* 0x000000000000781c */ /* 0x000fe40003f2e170 */
[----:B------:R-:W-:Y:S01]  /*102f0*/  SEL R10, RZ, 0x1, P0 ;  /* 0x00000001ff0a7807 */ /* 0x000fe20000000000 */
[----:B--2---:R-:W-:Y:S01]  /*10300*/  FADD.FTZ R7, R4, R3 ;  /* 0x0000000304077221 */ /* 0x004fe20000010000 */
[----:B------:R-:W-:-:S02]  /*10310*/  IADD3 R231, R231, 0x1, RZ ;  /* 0x00000001e7e77810 */ /* 0x000fc40007ffe0ff */
[----:B------:R-:W-:Y:S02]  /*10320*/  LOP3.LUT R23, R23, R10, RZ, 0x3c, !PT ;  /* 0x0000000a17177212 */ /* 0x000fe400078e3cff */
[----:B------:R-:W2:Y:S01]  /*10330*/  SHFL.BFLY PT, R4, R7, 0x1, 0x1f ;  /* 0x0c201f0007047f89 */ /* 0x000ea200000e0000 */
[----:B------:R-:W-:Y:S01]  /*10340*/  SEL R19, R19, RZ, P0 ;  /* 0x000000ff13137207 */ /* 0x000fe20000000000 */
[----:B----4-:R-:W-:Y:S01]  /*10350*/  FADD.FTZ R8, R5, R0 ;  /* 0x0000000005087221 */ /* 0x010fe20000010000 */
[----:B------:R-:W-:-:S04]  /*10360*/  IMAD.MOV.U32 R0, RZ, RZ, RZ ;  /* 0x000000ffff007224 */ /* 0x000fc800078e00ff */
[----:B------:R-:W4:Y:S01]  /*10370*/  SHFL.BFLY PT, R5, R8, 0x1, 0x1f ;  /* 0x0c201f0008057f89 */ /* 0x000f2200000e0000 */
[----:B--2---:R-:W-:-:S05]  /*10380*/  FADD.FTZ R4, R7, R4 ;  /* 0x0000000407047221 */ /* 0x004fca0000010000 */
[----:B------:R-:W-:-:S13]  /*10390*/  FSETP.NE.FTZ.AND P2, PT, R4, RZ, PT ;  /* 0x000000ff0400720b */ /* 0x000fda0003f55000 */
[----:B------:R-:W2:Y:S01]  /*103a0*/  @P2 MUFU.RCP R6, R4 ;  /* 0x0000000400062308 */ /* 0x000ea20000001000 */
[----:B------:R-:W-:Y:S01]  /*103b0*/  @P2 FMUL.FTZ R10, R15, 0.69314718246459960938 ;  /* 0x3f3172180f0a2820 */ /* 0x000fe20000410000 */
[----:B----4-:R-:W-:Y:S01]  /*103c0*/  FADD.FTZ R5, R8, R5 ;  /* 0x0000000508057221 */ /* 0x010fe20000010000 */
[----:B------:R-:W-:-:S04]  /*103d0*/  IMAD.MOV.U32 R8, RZ, RZ, -0x800000 ;  /* 0xff800000ff087424 */ /* 0x000fc800078e00ff */
[----:B------:R-:W-:Y:S01]  /*103e0*/  FSETP.NE.FTZ.AND P3, PT, R5, RZ, PT ;  /* 0x000000ff0500720b */ /* 0x000fe20003f75000 */
[----:B------:R-:W4:Y:S01]  /*103f0*/  @P2 MUFU.LG2 R18, R4 ;  /* 0x0000000400122308 */ /* 0x000f220000000c00 */
[-C--:B--2---:R-:W-:Y:S01]  /*10400*/  FMUL.FTZ R158, R52, R6.reuse ;  /* 0x00000006349e7220 */ /* 0x084fe20000410000 */
[-C--:B------:R-:W-:Y:S01]  /*10410*/  FMUL.FTZ R159, R56, R6.reuse ;  /* 0x00000006389f7220 */ /* 0x080fe20000410000 */
[----:B------:R-:W-:-:S09]  /*10420*/  FMUL.FTZ R157, R48, R6 ;  /* 0x00000006309d7220 */ /* 0x000fd20000410000 */
[----:B-1----:R-:W1:Y:S01]  /*10430*/  @P3 MUFU.LG2 R20, R5 ;  /* 0x0000000500143308 */ /* 0x002e620000000c00 */
[----:B------:R-:W-:Y:S01]  /*10440*/  @P3 FMUL.FTZ R11, R15, 0.69314718246459960938 ;  /* 0x3f3172180f0b3820 */ /* 0x000fe20000410000 */
[-C--:B------:R-:W-:Y:S01]  /*10450*/  FMUL.FTZ R24, R24, R6.reuse ;  /* 0x0000000618187220 */ /* 0x080fe20000410000 */
[-C--:B------:R-:W-:Y:S01]  /*10460*/  FMUL.FTZ R25, R25, R6.reuse ;  /* 0x0000000619197220 */ /* 0x080fe20000410000 */
[-C--:B------:R-:W-:Y:S01]  /*10470*/  FMUL.FTZ R28, R28, R6.reuse ;  /* 0x000000061c1c7220 */ /* 0x080fe20000410000 */
[----:B----4-:R-:W-:Y:S01]  /*10480*/  @P2 FMUL.FTZ R21, R18, 0.69314718246459960938 ;  /* 0x3f31721812152820 */ /* 0x010fe20000410000 */
[-C--:B------:R-:W-:Y:S01]  /*10490*/  FMUL.FTZ R29, R29, R6.reuse ;  /* 0x000000061d1d7220 */ /* 0x080fe20000410000 */
[-C--:B------:R-:W-:Y:S01]  /*104a0*/  FMUL.FTZ R32, R32, R6.reuse ;  /* 0x0000000620207220 */ /* 0x080fe20000410000 */
[----:B------:R-:W2:Y:S01]  /*104b0*/  @P3 MUFU.RCP R0, R5 ;  /* 0x0000000500003308 */ /* 0x000ea20000001000 */
        /* <DEDUP_REMOVED lines=15> */
[----:B------:R-:W-:Y:S01]  /*105b0*/  FMUL.FTZ R162, R68, R6 ;  /* 0x0000000644a27220 */ /* 0x000fe20000410000 */
[-C--:B--2---:R-:W-:Y:S01]  /*105c0*/  FMUL.FTZ R56, R27, R0.reuse ;  /* 0x000000001b387220 */ /* 0x084fe20000410000 */
        /* <DEDUP_REMOVED lines=106> */
.L_x_4906:
[----:B------:R-:W-:Y:S05]  /*10c70*/  WARPSYNC.ALL ;  /* 0x0000000000007948 */ /* 0x000fea0003800000 */
[----:B------:R-:W1:Y:S08]  /*10c80*/  S2UR UR5, SR_CgaCtaId ;  /* 0x00000000000579c3 */ /* 0x000e700000008800 */
[----:B------:R-:W-:Y:S06]  /*10c90*/  BAR.SYNC.DEFER_BLOCKING 0x5, 0x180 ;  /* 0x0146000000007b1d */ /* 0x000fec0000010000 */
[----:B------:R-:W-:Y:S01]  /*10ca0*/  UMOV UR4, 0x400 ;  /* 0x0000040000047882 */ /* 0x000fe20000000000 */
[----:B------:R-:W-:Y:S01]  /*10cb0*/  BSSY B0, `(.L_x_4972) ;  /* 0x00002e2000007945 */ /* 0x000fe20003800000 */
[----:B-1----:R-:W-:-:S06]  /*10cc0*/  ULEA UR4, UR5, UR4, 0x18 ;  /* 0x0000000405047291 */ /* 0x002fcc000f8ec03f */
[----:B------:R-:W-:-:S05]  /*10cd0*/  IMAD.U32 R18, RZ, RZ, UR4 ;  /* 0x00000004ff127e24 */ /* 0x000fca000f8e00ff */
[----:B------:R1:W2:Y:S01]  /*10ce0*/  LDS.128 R92, [R18+0x228d0] ;  /* 0x0228d000125c7984 */ /* 0x0002a20000000c00 */
[----:B------:R-:W-:Y:S06]  /*10cf0*/  BAR.ARV 0x4, 0x180 ;  /* 0x0106000000007b1d */ /* 0x000fec0000002000 */
[----:B------:R-:W-:Y:S05]  /*10d00*/  @P1 BRA `(.L_x_4973) ;  /* 0x0000001c00dc1947 */ /* 0x000fea0003800000 */
[----:B------:R-:W3:Y:S01]  /*10d10*/  LDL R14, [R1+0x1c] ;  /* 0x00001c00010e7983 */ /* 0x000ee20000100800 */
[----:B------:R-:W-:Y:S05]  /*10d20*/  WARPSYNC.ALL ;  /* 0x0000000000007948 */ /* 0x000fea0003800000 */
[----:B------:R-:W4:Y:S01]  /*10d30*/  S2R R21, SR_SWINHI ;  /* 0x0000000000157919 */ /* 0x000f220000002f00 */
        /* <DEDUP_REMOVED lines=18> */
[----:B----4-:R-:W-:Y:S02]  /*10e60*/  MOV R11, R21 ;  /* 0x00000015000b7202 */ /* 0x010fe40000000f00 */
        /* <DEDUP_REMOVED lines=16> */
[----:B------:R-:W4:Y:S08]  /*10f70*/  LDC R0, c[0x0][0xbe8] ;  /* 0x0002fa00ff007b82 */ /* 0x000f300000000800 */
[----:B------:R-:W-:Y:S01]  /*10f80*/  BAR.SYNC.DEFER_BLOCKING 0x1, 0x100 ;  /* 0x0044000000007b1d */ /* 0x000fe20000010000 */
[----:B---3--:R-:W-:-:S03]  /*10f90*/  IMAD.WIDE R142, R14, 0x2, R10 ;  /* 0x000000020e8e7825 */ /* 0x008fc600078e020a */
[C---:B-----5:R-:W-:Y:S02]  /*10fa0*/  IADD3 R38, P3, R142.reuse, 0x60, RZ ;  /* 0x000000608e267810 */ /* 0x060fe40007f7e0ff */
[----:B------:R-:W-:Y:S02]  /*10fb0*/  IADD3 R14, P1, R142, 0x20, RZ ;  /* 0x000000208e0e7810 */ /* 0x000fe40007f3e0ff */
[----:B------:R-:W-:Y:S01]  /*10fc0*/  LOP3.LUT R50, R38, 0x380, RZ, 0xc0, !PT ;  /* 0x0000038026327812 */ /* 0x000fe200078ec0ff */
[--C-:B------:R-:W-:Y:S01]  /*10fd0*/  IMAD.X R99, RZ, RZ, R143.reuse, P3 ;  /* 0x000000ffff637224 */ /* 0x100fe200018e068f */
[----:B------:R-:W-:Y:S01]  /*10fe0*/  IADD3 R110, P0, R142, 0x4040, RZ ;  /* 0x000040408e6e7810 */ /* 0x000fe20007f1e0ff */
[--C-:B------:R-:W-:Y:S01]  /*10ff0*/  IMAD.X R47, RZ, RZ, R143.reuse, P1 ;  /* 0x000000ffff2f7224 */ /* 0x100fe200008e068f */
[----:B------:R-:W-:Y:S02]  /*11000*/  SHF.R.U64 R183, R50, 0x3, RZ ;  /* 0x0000000332b77819 */ /* 0x000fe400000012ff */
[C---:B------:R-:W-:Y:S01]  /*11010*/  IADD3 R20, P2, R142.reuse, 0x40, RZ ;  /* 0x000000408e147810 */ /* 0x040fe20007f5e0ff */
[----:B------:R-:W-:Y:S01]  /*11020*/  IMAD.X R111, RZ, RZ, R143, P0 ;  /* 0x000000ffff6f7224 */ /* 0x000fe200000e068f */
[----:B--2---:R-:W-:-:S02]  /*11030*/  IADD3 R92, P4, R142, 0x4000, RZ ;  /* 0x000040008e5c7810 */ /* 0x004fc40007f9e0ff */
[----:B------:R-:W-:Y:S01]  /*11040*/  LOP3.LUT R98, R183, R38, RZ, 0x3c, !PT ;  /* 0x00000026b7627212 */ /* 0x000fe200078e3cff */
[--C-:B------:R-:W-:Y:S01]  /*11050*/  IMAD.X R51, RZ, RZ, R143.reuse, P2 ;  /* 0x000000ffff337224 */ /* 0x100fe200010e068f */
[----:B------:R-:W-:Y:S01]  /*11060*/  LOP3.LUT R179, R14, 0x380, RZ, 0xc0, !PT ;  /* 0x000003800eb37812 */ /* 0x000fe200078ec0ff */
[----:B------:R-:W-:Y:S01]  /*11070*/  IMAD.X R103, RZ, RZ, R143, P4 ;  /* 0x000000ffff677224 */ /* 0x000fe200020e068f */
[----:B------:R-:W-:Y:S02]  /*11080*/  LOP3.LUT R183, R110, 0x380, RZ, 0xc0, !PT ;  /* 0x000003806eb77812 */ /* 0x000fe400078ec0ff */
[----:B------:R-:W-:Y:S02]  /*11090*/  LOP3.LUT R46, R20, 0x380, RZ, 0xc0, !PT ;  /* 0x00000380142e7812 */ /* 0x000fe400078ec0ff */
[----:B------:R-:W-:Y:S02]  /*110a0*/  SHF.R.U64 R179, R179, 0x3, RZ ;  /* 0x00000003b3b37819 */ /* 0x000fe400000012ff */
[----:B------:R-:W-:-:S02]  /*110b0*/  SHF.R.U64 R183, R183, 0x3, RZ ;  /* 0x00000003b7b77819 */ /* 0x000fc400000012ff */
[----:B------:R-:W-:Y:S02]  /*110c0*/  IADD3 R126, P4, R142, 0x8040, RZ ;  /* 0x000080408e7e7810 */ /* 0x000fe40007f9e0ff */
[----:B------:R-:W-:Y:S02]  /*110d0*/  SHF.R.U64 R181, R46, 0x3, RZ ;  /* 0x000000032eb57819 */ /* 0x000fe400000012ff */
[C---:B------:R-:W-:Y:S01]  /*110e0*/  IADD3 R106, P5, R142.reuse, 0x4020, RZ ;  /* 0x000040208e6a7810 */ /* 0x040fe20007fbe0ff */
[--C-:B------:R-:W-:Y:S01]  /*110f0*/  IMAD.X R127, RZ, RZ, R143.reuse, P4 ;  /* 0x000000ffff7f7224 */ /* 0x100fe200020e068f */
[C---:B------:R-:W-:Y:S02]  /*11100*/  IADD3 R118, P2, R142.reuse, 0x8000, RZ ;  /* 0x000080008e767810 */ /* 0x040fe40007f5e0ff */
[----:B------:R-:W-:Y:S01]  /*11110*/  IADD3 R122, P3, R142, 0x8020, RZ ;  /* 0x000080208e7a7810 */ /* 0x000fe20007f7e0ff */
[----:B------:R-:W-:Y:S01]  /*11120*/  IMAD.X R107, RZ, RZ, R143, P5 ;  /* 0x000000ffff6b7224 */ /* 0x000fe200028e068f */
[----:B------:R-:W-:-:S02]  /*11130*/  LOP3.LUT R46, R179, R14, RZ, 0x3c, !PT ;  /* 0x0000000eb32e7212 */ /* 0x000fc400078e3cff */
[----:B------:R-:W-:Y:S01]  /*11140*/  LOP3.LUT R110, R183, R110, RZ, 0x3c, !PT ;  /* 0x0000006eb76e7212 */ /* 0x000fe200078e3cff */
[----:B------:R-:W-:Y:S01]  /*11150*/  IMAD.X R123, RZ, RZ, R143, P3 ;  /* 0x000000ffff7b7224 */ /* 0x000fe200018e068f */
[----:B------:R-:W-:Y:S02]  /*11160*/  LOP3.LUT R50, R181, R20, RZ, 0x3c, !PT ;  /* 0x00000014b5327212 */ /* 0x000fe400078e3cff */
[----:B------:R-:W-:Y:S02]  /*11170*/  LOP3.LUT R179, R92, 0x380, RZ, 0xc0, !PT ;  /* 0x000003805cb37812 */ /* 0x000fe400078ec0ff */
[----:B------:R-:W-:Y:S02]  /*11180*/  LOP3.LUT R183, R126, 0x380, RZ, 0xc0, !PT ;  /* 0x000003807eb77812 */ /* 0x000fe400078ec0ff */
[----:B------:R-:W-:Y:S02]  /*11190*/  LOP3.LUT R39, R142, 0x380, RZ, 0xc0, !PT ;  /* 0x000003808e277812 */ /* 0x000fe400078ec0ff */
[----:B------:R-:W-:-:S02]  /*111a0*/  LOP3.LUT R181, R106, 0x380, RZ, 0xc0, !PT ;  /* 0x000003806ab57812 */ /* 0x000fc400078ec0ff */
[C---:B------:R-:W-:Y:S02]  /*111b0*/  IADD3 R114, P1, R142.reuse, 0x4060, RZ ;  /* 0x000040608e727810 */ /* 0x040fe40007f3e0ff */
[----:B------:R-:W-:Y:S02]  /*111c0*/  IADD3.X R119, RZ, R143, RZ, P2, !PT ;  /* 0x0000008fff777210 */ /* 0x000fe400017fe4ff */
[C---:B------:R-:W-:Y:S01]  /*111d0*/  IADD3 R151, P2, R142.reuse, 0xc040, RZ ;  /* 0x0000c0408e977810 */ /* 0x040fe20007f5e0ff */
[--C-:B------:R-:W-:Y:S01]  /*111e0*/  IMAD.X R115, RZ, RZ, R143.reuse, P1 ;  /* 0x000000ffff737224 */ /* 0x100fe200008e068f */
[----:B------:R-:W-:Y:S02]  /*111f0*/  SHF.R.U64 R179, R179, 0x3, RZ ;  /* 0x00000003b3b37819 */ /* 0x000fe400000012ff */
[----:B------:R-:W-:Y:S01]  /*11200*/  SHF.R.U64 R183, R183, 0x3, RZ ;  /* 0x00000003b7b77819 */ /* 0x000fe200000012ff */
[----:B------:R-:W-:Y:S01]  /*11210*/  IMAD.X R21, RZ, RZ, R143, P2 ;  /* 0x000000ffff157224 */ /* 0x000fe200010e068f */
[----:B------:R-:W-:-:S02]  /*11220*/  IADD3 R176, P3, R142, 0xc060, RZ ;  /* 0x0000c0608eb07810 */ /* 0x000fc40007f7e0ff */
[----:B------:R-:W-:Y:S02]  /*11230*/  SHF.R.U64 R39, R39, 0x3, RZ ;  /* 0x0000000327277819 */ /* 0x000fe400000012ff */
[----:B------:R-:W-:Y:S02]  /*11240*/  SHF.R.U64 R181, R181, 0x3, RZ ;  /* 0x00000003b5b57819 */ /* 0x000fe400000012ff */
[C---:B------:R-:W-:Y:S02]  /*11250*/  IADD3 R130, P5, R142.reuse, 0x8060, RZ ;  /* 0x000080608e827810 */ /* 0x040fe40007fbe0ff */
[C---:B------:R-:W-:Y:S02]  /*11260*/  IADD3 R134, P0, R142.reuse, 0xc000, RZ ;  /* 0x0000c0008e867810 */ /* 0x040fe40007f1e0ff */
[----:B------:R-:W-:Y:S01]  /*11270*/  IADD3 R138, P1, R142, 0xc020, RZ ;  /* 0x0000c0208e8a7810 */ /* 0x000fe20007f3e0ff */
[--C-:B------:R-:W-:Y:S01]  /*11280*/  IMAD.X R131, RZ, RZ, R143.reuse, P5 ;  /* 0x000000ffff837224 */ /* 0x100fe200028e068f */
[----:B------:R-:W-:Y:S01]  /*11290*/  LOP3.LUT R185, R114, 0x380, RZ, 0xc0, !PT ;  /* 0x0000038072b97812 */ /* 0x000fe200078ec0ff */
[--C-:B------:R-:W-:Y:S01]  /*112a0*/  IMAD.X R135, RZ, RZ, R143.reuse, P0 ;  /* 0x000000ffff877224 */ /* 0x100fe200000e068f */
[----:B------:R-:W-:Y:S01]  /*112b0*/  LOP3.LUT R102, R179, R92, RZ, 0x3c, !PT ;  /* 0x0000005cb3667212 */ /* 0x000fe200078e3cff */
[----:B------:R-:W-:Y:S01]  /*112c0*/  IMAD.X R139, RZ, RZ, R143, P1 ;  /* 0x000000ffff8b7224 */ /* 0x000fe200008e068f */
[----:B------:R-:W-:-:S02]  /*112d0*/  LOP3.LUT R126, R183, R126, RZ, 0x3c, !PT ;  /* 0x0000007eb77e7212 */ /* 0x000fc400078e3cff */
[----:B------:R-:W-:Y:S02]  /*112e0*/  LOP3.LUT R14, R151, 0x380, RZ, 0xc0, !PT ;  /* 0x00000380970e7812 */ /* 0x000fe400078ec0ff */
[----:B------:R-:W-:Y:S01]  /*112f0*/  LOP3.LUT R142, R39, R142, RZ, 0x3c, !PT ;  /* 0x0000008e278e7212 */ /* 0x000fe200078e3cff */
[----:B------:R-:W-:Y:S01]  /*11300*/  IMAD.X R39, RZ, RZ, R143, P3 ;  /* 0x000000ffff277224 */ /* 0x000fe200018e068f */
[----:B------:R-:W-:Y:S02]  /*11310*/  LOP3.LUT R106, R181, R106, RZ, 0x3c, !PT ;  /* 0x0000006ab56a7212 */ /* 0x000fe400078e3cff */
[----:B------:R-:W-:Y:S02]  /*11320*/  LOP3.LUT R179, R118, 0x380, RZ, 0xc0, !PT ;  /* 0x0000038076b37812 */ /* 0x000fe400078ec0ff */
[----:B------:R-:W-:Y:S02]  /*11330*/  LOP3.LUT R183, R176, 0x380, RZ, 0xc0, !PT ;  /* 0x00000380b0b77812 */ /* 0x000fe400078ec0ff */
[----:B------:R-:W-:-:S02]  /*11340*/  LOP3.LUT R181, R122, 0x380, RZ, 0xc0, !PT ;  /* 0x000003807ab57812 */ /* 0x000fc400078ec0ff */
[----:B------:R-:W-:Y:S02]  /*11350*/  SHF.R.U64 R185, R185, 0x3, RZ ;  /* 0x00000003b9b97819 */ /* 0x000fe400000012ff */
[----:B------:R-:W-:Y:S02]  /*11360*/  SHF.R.U64 R14, R14, 0x3, RZ ;  /* 0x000000030e0e7819 */ /* 0x000fe400000012ff */
[----:B------:R-:W-:Y:S02]  /*11370*/  SHF.R.U64 R179, R179, 0x3, RZ ;  /* 0x00000003b3b37819 */ /* 0x000fe400000012ff */
[----:B------:R-:W-:Y:S02]  /*11380*/  SHF.R.U64 R183, R183, 0x3, RZ ;  /* 0x00000003b7b77819 */ /* 0x000fe400000012ff */
[----:B------:R-:W-:Y:S02]  /*11390*/  MOV R142, R142 ;  /* 0x0000008e008e7202 */ /* 0x000fe40000000f00 */
[----:B------:R-:W-:-:S02]  /*113a0*/  SHF.R.U64 R181, R181, 0x3, RZ ;  /* 0x00000003b5b57819 */ /* 0x000fc400000012ff */
[----:B------:R-:W-:Y:S01]  /*113b0*/  MOV R46, R46 ;  /* 0x0000002e002e7202 */ /* 0x000fe20000000f00 */
[----:B------:R2:W-:Y:S01]  /*113c0*/  STSM.16.M88.4 [R142], R24 ;  /* 0x000000188e007844 */ /* 0x0005e20000000200 */
[----:B------:R-:W-:Y:S02]  /*113d0*/  LOP3.LUT R114, R185, R114, RZ, 0x3c, !PT ;  /* 0x00000072b9727212 */ /* 0x000fe400078e3cff */
[----:B------:R-:W-:Y:S01]  /*113e0*/  LOP3.LUT R20, R14, R151, RZ, 0x3c, !PT ;  /* 0x000000970e147212 */ /* 0x000fe200078e3cff */
[----:B------:R3:W-:Y:S01]  /*113f0*/  STSM.16.M88.4 [R46], R32 ;  /* 0x000000202e007844 */ /* 0x0007e20000000200 */
[----:B------:R-:W-:Y:S02]  /*11400*/  MOV R50, R50 ;  /* 0x0000003200327202 */ /* 0x000fe40000000f00 */
[----:B------:R-:W-:Y:S02]  /*11410*/  LOP3.LUT R185, R130, 0x380, RZ, 0xc0, !PT ;  /* 0x0000038082b97812 */ /* 0x000fe400078ec0ff */
[----:B------:R-:W-:Y:S01]  /*11420*/  LOP3.LUT R118, R179, R118, RZ, 0x3c, !PT ;  /* 0x00000076b3767212 */ /* 0x000fe200078e3cff */
[----:B------:R0:W-:Y:S01]  /*11430*/  STSM.16.M88.4 [R50], R40 ;  /* 0x0000002832007844 */ /* 0x0001e20000000200 */
[----:B------:R-:W-:-:S02]  /*11440*/  LOP3.LUT R38, R183, R176, RZ, 0x3c, !PT ;  /* 0x000000b0b7267212 */ /* 0x000fc400078e3cff */
[----:B------:R-:W-:Y:S02]  /*11450*/  MOV R98, R98 ;  /* 0x0000006200627202 */ /* 0x000fe40000000f00 */
[----:B------:R-:W-:Y:S02]  /*11460*/  LOP3.LUT R122, R181, R122, RZ, 0x3c, !PT ;  /* 0x0000007ab57a7212 */ /* 0x000fe400078e3cff */
[----:B------:R-:W-:Y:S01]  /*11470*/  LOP3.LUT R179, R134, 0x380, RZ, 0xc0, !PT ;  /* 0x0000038086b37812 */ /* 0x000fe200078ec0ff */
[----:B------:R1:W-:Y:S01]  /*11480*/  STSM.16.M88.4 [R98], R4 ;  /* 0x0000000462007844 */ /* 0x0003e20000000200 */
[----:B------:R-:W-:Y:S02]  /*11490*/  MOV R102, R102 ;  /* 0x0000006600667202 */ /* 0x000fe40000000f00 */
[----:B------:R-:W-:Y:S02]  /*114a0*/  F2FP.F16.F32.PACK_AB R14, R61, R160 ;  /* 0x000000a03d0e723e */ /* 0x000fe400000000ff */
[----:B------:R-:W-:-:S02]  /*114b0*/  LOP3.LUT R181, R138, 0x380, RZ, 0xc0, !PT ;  /* 0x000003808ab57812 */ /* 0x000fc400078ec0ff */
[----:B------:R-:W-:Y:S01]  /*114c0*/  MOV R106, R106 ;  /* 0x0000006a006a7202 */ /* 0x000fe20000000f00 */
[----:B------:R4:W-:Y:S01]  /*114d0*/  STSM.16.M88.4 [R102], R12 ;  /* 0x0000000c66007844 */ /* 0x0009e20000000200 */
[----:B--2---:R-:W-:Y:S02]  /*114e0*/  F2FP.F16.F32.PACK_AB R24, R65, R161 ;  /* 0x000000a14118723e */ /* 0x004fe400000000ff */
[----:B------:R-:W-:Y:S02]  /*114f0*/  F2FP.F16.F32.PACK_AB R25, R67, R66 ;  /* 0x000000424319723e */ /* 0x000fe400000000ff */
[----:B------:R-:W-:Y:S02]  /*11500*/  F2FP.F16.F32.PACK_AB R26, R69, R162 ;  /* 0x000000a2451a723e */ /* 0x000fe400000000ff */
[----:B------:R-:W-:Y:S02]  /*11510*/  F2FP.F16.F32.PACK_AB R27, R71, R70 ;  /* 0x00000046471b723e */ /* 0x000fe400000000ff */
[----:B------:R-:W-:-:S02]  /*11520*/  MOV R110, R110 ;  /* 0x0000006e006e7202 */ /* 0x000fc40000000f00 */
[----:B------:R-:W-:Y:S01]  /*11530*/  MOV R20, R20 ;  /* 0x0000001400147202 */ /* 0x000fe20000000f00 */
[----:B------:R2:W-:Y:S01]  /*11540*/  STSM.16.M88.4 [R106], R24 ;  /* 0x000000186a007844 */ /* 0x0005e20000000200 */
[----:B------:R-:W-:Y:S02]  /*11550*/  SHF.R.U64 R185, R185, 0x3, RZ ;  /* 0x00000003b9b97819 */ /* 0x000fe400000012ff */
[----:B------:R-:W-:Y:S01]  /*11560*/  MOV R114, R114 ;  /* 0x0000007200727202 */ /* 0x000fe20000000f00 */
[----:B------:R-:W-:Y:S01]  /*11570*/  STSM.16.M88.4 [R110], R28 ;  /* 0x0000001c6e007844 */ /* 0x000fe20000000200 */
[----:B------:R-:W-:Y:S02]  /*11580*/  MOV R21, R38 ;  /* 0x0000002600157202 */ /* 0x000fe40000000f00 */
[----:B---3--:R-:W-:Y:S02]  /*11590*/  F2FP.F16.F32.PACK_AB R32, R81, R165 ;  /* 0x000000a55120723e */ /* 0x008fe400000000ff */
[----:B------:R-:W-:-:S02]  /*115a0*/  F2FP.F16.F32.PACK_AB R33, R83, R82 ;  /* 0x000000525321723e */ /* 0x000fc400000000ff */
[----:B------:R-:W-:Y:S02]  /*115b0*/  F2FP.F16.F32.PACK_AB R34, R85, R166 ;  /* 0x000000a65522723e */ /* 0x000fe400000000ff */
[----:B------:R-:W-:Y:S02]  /*115c0*/  F2FP.F16.F32.PACK_AB R35, R87, R86 ;  /* 0x000000565723723e */ /* 0x000fe400000000ff */
[----:B------:R-:W-:Y:S02]  /*115d0*/  SHF.R.U64 R179, R179, 0x3, RZ ;  /* 0x00000003b3b37819 */ /* 0x000fe400000012ff */
[----:B------:R-:W-:Y:S01]  /*115e0*/  MOV R118, R118 ;  /* 0x0000007600767202 */ /* 0x000fe20000000f00 */
[----:B------:R-:W-:Y:S01]  /*115f0*/  STSM.16.M88.4 [R114], R32 ;  /* 0x0000002072007844 */ /* 0x000fe20000000200 */
[----:B------:R-:W-:Y:S01]  /*11600*/  F2FP.F16.F32.PACK_AB R38, R3, R168 ;  /* 0x000000a80326723e */ /* 0x000fe200000000ff */
[----:B------:R-:W-:Y:S01]  /*11610*/  IMAD.MOV.U32 R3, RZ, RZ, RZ ;  /* 0x000000ffff037224 */ /* 0x000fe200078e00ff */
[----:B------:R-:W-:-:S02]  /*11620*/  F2FP.F16.F32.PACK_AB R39, R58, R54 ;  /* 0x000000363a27723e */ /* 0x000fc400000000ff */
[----:B------:R-:W-:Y:S02]  /*11630*/  SHF.R.U64 R181, R181, 0x3, RZ ;  /* 0x00000003b5b57819 */ /* 0x000fe400000012ff */
[----:B------:R-:W-:Y:S01]  /*11640*/  MOV R122, R122 ;  /* 0x0000007a007a7202 */ /* 0x000fe20000000f00 */
[----:B------:R-:W-:Y:S01]  /*11650*/  STSM.16.M88.4 [R118], R36 ;  /* 0x0000002476007844 */ /* 0x000fe20000000200 */
[----:B0-----:R-:W-:Y:S02]  /*11660*/  F2FP.F16.F32.PACK_AB R40, R97, R169 ;  /* 0x000000a96128723e */ /* 0x001fe400000000ff */
[----:B------:R-:W-:Y:S02]  /*11670*/  F2FP.F16.F32.PACK_AB R41, R62, R60 ;  /* 0x0000003c3e29723e */ /* 0x000fe400000000ff */
[----:B------:R-:W-:Y:S02]  /*11680*/  F2FP.F16.F32.PACK_AB R42, R101, R170 ;  /* 0x000000aa652a723e */ /* 0x000fe400000000ff */
[----:B------:R-:W-:-:S02]  /*11690*/  F2FP.F16.F32.PACK_AB R43, R68, R64 ;  /* 0x00000040442b723e */ /* 0x000fc400000000ff */
[----:B------:R-:W-:Y:S02]  /*116a0*/  MOV R126, R126 ;  /* 0x0000007e007e7202 */ /* 0x000fe40000000f00 */
[----:B-1----:R-:W-:Y:S01]  /*116b0*/  F2FP.F16.F32.PACK_AB R4, R105, R171 ;  /* 0x000000ab6904723e */ /* 0x002fe200000000ff */
[----:B------:R-:W-:Y:S01]  /*116c0*/  STSM.16.M88.4 [R122], R40 ;  /* 0x000000287a007844 */ /* 0x000fe20000000200 */
[----:B------:R-:W-:Y:S02]  /*116d0*/  F2FP.F16.F32.PACK_AB R5, R76, R72 ;  /* 0x000000484c05723e */ /* 0x000fe400000000ff */
[----:B------:R-:W-:Y:S02]  /*116e0*/  F2FP.F16.F32.PACK_AB R6, R109, R172 ;  /* 0x000000ac6d06723e */ /* 0x000fe400000000ff */
[----:B------:R-:W-:Y:S02]  /*116f0*/  F2FP.F16.F32.PACK_AB R7, R80, R78 ;  /* 0x0000004e5007723e */ /* 0x000fe400000000ff */
[----:B------:R-:W-:-:S02]  /*11700*/  LOP3.LUT R130, R185, R130, RZ, 0x3c, !PT ;  /* 0x00000082b9827212 */ /* 0x000fc400078e3cff */
[----:B------:R-:W-:Y:S01]  /*11710*/  LOP3.LUT R134, R179, R134, RZ, 0x3c, !PT ;  /* 0x00000086b3867212 */ /* 0x000fe200078e3cff */
[----:B------:R0:W-:Y:S01]  /*11720*/  STSM.16.M88.4 [R126], R4 ;  /* 0x000000047e007844 */ /* 0x0001e20000000200 */
[----:B------:R-:W-:Y:S02]  /*11730*/  LOP3.LUT R138, R181, R138, RZ, 0x3c, !PT ;  /* 0x0000008ab58a7212 */ /* 0x000fe400078e3cff */
[----:B------:R-:W-:Y:S02]  /*11740*/  MOV R130, R130 ;  /* 0x0000008200827202 */ /* 0x000fe40000000f00 */
[----:B----4-:R-:W-:Y:S02]  /*11750*/  F2FP.F16.F32.PACK_AB R12, R113, R173 ;  /* 0x000000ad710c723e */ /* 0x010fe400000000ff */
[----:B------:R-:W-:Y:S02]  /*11760*/  F2FP.F16.F32.PACK_AB R13, R88, R84 ;  /* 0x00000054580d723e */ /* 0x000fe400000000ff */
[----:B------:R-:W-:-:S02]  /*11770*/  F2FP.F16.F32.PACK_AB R14, R117, R174 ;  /* 0x000000ae750e723e */ /* 0x000fc400000000ff */
[----:B------:R-:W-:Y:S02]  /*11780*/  F2FP.F16.F32.PACK_AB R15, R100, R96 ;  /* 0x00000060640f723e */ /* 0x000fe400000000ff */
[----:B------:R-:W-:Y:S02]  /*11790*/  MOV R134, R134 ;  /* 0x0000008600867202 */ /* 0x000fe40000000f00 */
[----:B--2---:R-:W-:Y:S01]  /*117a0*/  F2FP.F16.F32.PACK_AB R24, R121, R175 ;  /* 0x000000af7918723e */ /* 0x004fe200000000ff */
[----:B------:R1:W-:Y:S01]  /*117b0*/  STSM.16.M88.4 [R130], R12 ;  /* 0x0000000c82007844 */ /* 0x0003e20000000200 */
[----:B------:R-:W-:Y:S02]  /*117c0*/  F2FP.F16.F32.PACK_AB R25, R108, R104 ;  /* 0x000000686c19723e */ /* 0x000fe400000000ff */
[----:B------:R-:W-:Y:S02]  /*117d0*/  F2FP.F16.F32.PACK_AB R26, R125, R177 ;  /* 0x000000b17d1a723e */ /* 0x000fe400000000ff */
[----:B------:R-:W-:-:S02]  /*117e0*/  F2FP.F16.F32.PACK_AB R27, R116, R112 ;  /* 0x00000070741b723e */ /* 0x000fc400000000ff */
[----:B------:R-:W-:Y:S02]  /*117f0*/  ISETP.NE.U32.AND P0, PT, RZ, UR4, PT ;  /* 0x00000004ff007c0c */ /* 0x000fe4000bf05070 */
[----:B0-----:R-:W-:Y:S01]  /*11800*/  IADD3 R6, P1, R227, UR4, RZ ;  /* 0x00000004e3067c10 */ /* 0x001fe2000ff3e0ff */
[----:B------:R-:W-:Y:S01]  /*11810*/  STSM.16.M88.4 [R134], R24 ;  /* 0x0000001886007844 */ /* 0x000fe20000000200 */
[----:B------:R-:W-:Y:S02]  /*11820*/  MOV R138, R138 ;  /* 0x0000008a008a7202 */ /* 0x000fe40000000f00 */
[----:B------:R-:W-:Y:S02]  /*11830*/  F2FP.F16.F32.PACK_AB R28, R129, R178 ;  /* 0x000000b2811c723e */ /* 0x000fe400000000ff */
[----:B------:R-:W-:Y:S02]  /*11840*/  F2FP.F16.F32.PACK_AB R29, R124, R120 ;  /* 0x000000787c1d723e */ /* 0x000fe400000000ff */
[----:B------:R-:W-:-:S02]  /*11850*/  F2FP.F16.F32.PACK_AB R30, R133, R132 ;  /* 0x00000084851e723e */ /* 0x000fc400000000ff */
[----:B------:R-:W-:Y:S02]  /*11860*/  F2FP.F16.F32.PACK_AB R31, R152, R128 ;  /* 0x00000080981f723e */ /* 0x000fe400000000ff */
[----:B------:R-:W-:Y:S02]  /*11870*/  F2FP.F16.F32.PACK_AB R152, R137, R136 ;  /* 0x000000888998723e */ /* 0x000fe400000000ff */
[----:B------:R-:W-:Y:S01]  /*11880*/  ISETP.NE.AND.EX P0, PT, RZ, UR5, PT, P0 ;  /* 0x00000005ff007c0c */ /* 0x000fe2000bf05300 */
[----:B------:R0:W-:Y:S01]  /*11890*/  STSM.16.M88.4 [R138], R28 ;  /* 0x0000001c8a007844 */ /* 0x0001e20000000200 */
[----:B------:R-:W-:Y:S01]  /*118a0*/  IADD3.X R7, R228, UR5, RZ, P1, !PT ;  /* 0x00000005e4077c10 */ /* 0x000fe20008ffe4ff */
[----:B------:R-:W-:Y:S02]  /*118b0*/  ULDC.64 UR4, c[0x0][0xc08] ;  /* 0x0003020000047ab9 */ /* 0x000fe40000000a00 */
[----:B------:R2:W-:Y:S01]  /*118c0*/  STSM.16.M88.4 [R20], R152 ;  /* 0x0000009814007844 */ /* 0x0005e20000000200 */
[----:B------:R-:W-:-:S03]  /*118d0*/  ISETP.NE.U32.AND P2, PT, RZ, UR4, PT ;  /* 0x00000004ff007c0c */ /* 0x000fc6000bf45070 */
[----:B------:R2:W-:Y:S01]  /*118e0*/  STSM.16.M88.4 [R21], R144 ;  /* 0x0000009015007844 */ /* 0x0005e20000000200 */
[----:B------:R-:W-:Y:S01]  /*118f0*/  BAR.SYNC.DEFER_BLOCKING 0x1, 0x100 ;  /* 0x0044000000007b1d */ /* 0x000fe20000010000 */
[----:B------:R-:W-:-:S13]  /*11900*/  ISETP.NE.AND.EX P2, PT, RZ, UR5, PT, P2 ;  /* 0x00000005ff007c0c */ /* 0x000fda000bf45320 */
[----:B------:R-:W-:Y:S01]  /*11910*/  @P2 IADD3 R4, P3, R227, UR4, RZ ;  /* 0x00000004e3042c10 */ /* 0x000fe2000ff7e0ff */
[----:B------:R-:W-:Y:S02]  /*11920*/  ULDC UR4, c[0x0][0xa88] ;  /* 0x0002a20000047ab9 */ /* 0x000fe40000000800 */
[----:B-1----:R-:W-:Y:S02]  /*11930*/  MOV R15, UR4 ;  /* 0x00000004000f7c02 */ /* 0x002fe40008000f00 */
[----:B------:R-:W-:Y:S01]  /*11940*/  @P2 IADD3.X R5, R228, UR5, RZ, P3, !PT ;  /* 0x00000005e4052c10 */ /* 0x000fe20009ffe4ff */
[----:B------:R2:W5:Y:S01]  /*11950*/  @P0 LDG.E R3, desc[UR40][R6.64] ;  /* 0x0000002806030981 */ /* 0x000562000c1e1900 */
[----:B------:R-:W-:Y:S01]  /*11960*/  ISETP.NE.AND P1, PT, R0, 0x1, PT ;  /* 0x000000010000780c */ /* 0x000fe20003f25270 */
[----:B0-----:R-:W-:Y:S02]  /*11970*/  IMAD.IADD R29, R214, 0x1, R206 ;  /* 0x00000001d61d7824 */ /* 0x001fe400078e02ce */
[----:B------:R2:W5:Y:S10]  /*11980*/  @P2 LDG.E R15, desc[UR40][R4.64] ;  /* 0x00000028040f2981 */ /* 0x000574000c1e1900 */
[----:B------:R-:W0:Y:S08]  /*11990*/  @P1 LDC R12, c[0x0][0xbec] ;  /* 0x0002fb00ff0c1b82 */ /* 0x000e300000000800 */
[----:B------:R-:W1:Y:S01]  /*119a0*/  @P1 LDC R25, c[0x0][0xbf0] ;  /* 0x0002fc00ff191b82 */ /* 0x000e620000000800 */
[----:B--2---:R-:W-:Y:S05]  /*119b0*/  @P2 BRA `(.L_x_4974) ;  /* 0x0000000000102947 */ /* 0x004fea0003800000 */
[----:B------:R-:W-:Y:S05]  /*119c0*/  @!P0 BRA `(.L_x_4974) ;  /* 0x00000000000c8947 */ /* 0x000fea0003800000 */
[----:B------:R-:W2:Y:S04]  /*119d0*/  LDG.E R4, desc[UR40][R6.64] ;  /* 0x0000002806047981 */ /* 0x000ea8000c1e1900 */
[----:B-----5:R-:W2:Y:S02]  /*119e0*/  LDG.E R15, desc[UR40][R6.64+0x4] ;  /* 0x00000428060f7981 */ /* 0x020ea4000c1e1900 */
[----:B--2---:R-:W-:-:S07]  /*119f0*/  IMAD.IADD R15, R15, 0x1, -R4 ;  /* 0x000000010f0f7824 */ /* 0x004fce00078e0a04 */
.L_x_4974:
[----:B------:R-:W2:Y:S01]  /*11a00*/  LDL R14, [R1+0x18] ;  /* 0x00001800010e7983 */ /* 0x000ea20000100800 */
[----:B------:R-:W-:Y:S01]  /*11a10*/  SHF.R.S32.HI R76, RZ, 0x1f, R226 ;  /* 0x0000001fff4c7819 */ /* 0x000fe200000114e2 */
[----:B0-----:R-:W-:Y:S01]  /*11a20*/  @P1 IMAD.HI.U32 R4, R29, R12, RZ ;  /* 0x0000000c1d041227 */ /* 0x001fe200078e00ff */
[----:B------:R-:W-:Y:S01]  /*11a30*/  ULDC.64 UR4, c[0x0][0xb90] ;  /* 0x0002e40000047ab9 */ /* 0x000fe20000000a00 */
[--C-:B-----5:R-:W-:Y:S01]  /*11a40*/  SHF.R.S32.HI R21, RZ, 0x1f, R3.reuse ;  /* 0x0000001fff157819 */ /* 0x120fe20000011403 */
[----:B------:R-:W0:Y:S01]  /*11a50*/  S2R R30, SR_TID.X ;  /* 0x00000000001e7919 */ /* 0x000e220000002100 */
[----:B------:R-:W-:Y:S01]  /*11a60*/  IMAD R13, R76, UR4, RZ ;  /* 0x000000044c0d7c24 */ /* 0x000fe2000f8e02ff */
[----:B------:R-:W-:Y:S01]  /*11a70*/  SEL R235, R235, RZ, !P0 ;  /* 0x000000ffebeb7207 */ /* 0x000fe20004000000 */
[----:B------:R-:W-:Y:S01]  /*11a80*/  IMAD.MOV.U32 R20, RZ, RZ, R3 ;  /* 0x000000ffff147224 */ /* 0x000fe200078e0003 */
[----:B------:R-:W-:Y:S01]  /*11a90*/  SEL R229, R229, RZ, !P0 ;  /* 0x000000ffe5e57207 */ /* 0x000fe20004000000 */
[----:B------:R-:W-:Y:S01]  /*11aa0*/  IMAD.MOV.U32 R7, RZ, RZ, R29 ;  /* 0x000000ffff077224 */ /* 0x000fe200078e001d */
[----:B-1----:R-:W-:Y:S01]  /*11ab0*/  @P1 SHF.R.U32.HI R7, RZ, R25, R4 ;  /* 0x00000019ff071219 */ /* 0x002fe20000011604 */
[C---:B------:R-:W-:Y:S01]  /*11ac0*/  IMAD.WIDE.U32 R4, R226.reuse, UR4, R20 ;  /* 0x00000004e2047c25 */ /* 0x040fe2000f8e0014 */
[----:B------:R-:W1:Y:S03]  /*11ad0*/  @P1 LDC R81, c[0x0][0xbec] ;  /* 0x0002fb00ff511b82 */ /* 0x000e660000000800 */
[----:B------:R-:W-:Y:S01]  /*11ae0*/  IMAD R13, R226, UR5, R13 ;  /* 0x00000005e20d7c24 */ /* 0x000fe2000f8e020d */
[----:B------:R-:W-:Y:S01]  /*11af0*/  ULDC.64 UR4, c[0x0][0xb98] ;  /* 0x0002e60000047ab9 */ /* 0x000fe20000000a00 */
[----:B------:R-:W-:-:S02]  /*11b00*/  IMAD.MOV R27, RZ, RZ, -R7 ;  /* 0x000000ffff1b7224 */ /* 0x000fc400078e0a07 */
[----:B------:R-:W-:Y:S01]  /*11b10*/  IMAD.IADD R5, R5, 0x1, R13 ;  /* 0x0000000105057824 */ /* 0x000fe200078e020d */
[----:B------:R-:W3:Y:S01]  /*11b20*/  @P1 LDC R82, c[0x0][0xbf0] ;  /* 0x0002fc00ff521b82 */ /* 0x000ee20000000800 */
[----:B------:R-:W-:Y:S02]  /*11b30*/  IMAD R25, R234, 0x40, R205 ;  /* 0x00000040ea197824 */ /* 0x000fe400078e02cd */
[----:B------:R-:W-:Y:S02]  /*11b40*/  IMAD R13, R0, R27, R29 ;  /* 0x0000001b000d7224 */ /* 0x000fe400078e021d */
[----:B------:R-:W-:Y:S02]  /*11b50*/  IMAD R6, R235, UR4, RZ ;  /* 0x00000004eb067c24 */ /* 0x000fe4000f8e02ff */
        /* <DEDUP_REMOVED lines=8> */
[----:B0-----:R-:W-:Y:S01]  /*11be0*/  VIADD R30, R30, 0xffffff80 ;  /* 0xffffff801e1e7836 */ /* 0x001fe20000000000 */
[----:B------:R-:W-:Y:S01]  /*11bf0*/  IADD3.X R5, R25, R5, R12, P0, !PT ;  /* 0x0000000519057210 */ /* 0x000fe200007fe40c */
[----:B------:R-:W-:Y:S01]  /*11c00*/  IMAD R6, R6, UR4, RZ ;  /* 0x0000000406067c24 */ /* 0x000fe2000f8e02ff */
[----:B------:R-:W-:Y:S01]  /*11c10*/  LOP3.LUT R60, R61, 0x380, RZ, 0xc0, !PT ;  /* 0x000003803d3c7812 */ /* 0x000fe200078ec0ff */
[----:B------:R-:W-:Y:S01]  /*11c20*/  IMAD R20, R15, R0, RZ ;  /* 0x000000000f147224 */ /* 0x000fe200078e02ff */
[----:B------:R-:W-:Y:S01]  /*11c30*/  IADD3 R25, P5, R10, 0x3000, RZ ;  /* 0x000030000a197810 */ /* 0x000fe20007fbe0ff */
[C---:B------:R-:W-:Y:S01]  /*11c40*/  IMAD R7, R13.reuse, UR5, R6 ;  /* 0x000000050d077c24 */ /* 0x040fe2000f8e0206 */
[----:B------:R-:W-:Y:S01]  /*11c50*/  SHF.R.U64 R60, R60, 0x3, RZ ;  /* 0x000000033c3c7819 */ /* 0x000fe200000012ff */
[----:B------:R-:W-:Y:S01]  /*11c60*/  IMAD.WIDE.U32 R4, R13, UR4, R4 ;  /* 0x000000040d047c25 */ /* 0x000fe2000f8e0004 */
[----:B------:R-:W-:Y:S01]  /*11c70*/  ULDC.64 UR4, c[0x0][0xb50] ;  /* 0x0002d40000047ab9 */ /* 0x000fe20000000a00 */
[----:B------:R-:W-:-:S02]  /*11c80*/  IADD3 R13, P3, R10, 0x2000, RZ ;  /* 0x000020000a0d7810 */ /* 0x000fc40007f7e0ff */
[----:B------:R-:W-:Y:S01]  /*11c90*/  IMAD.IADD R5, R5, 0x1, R7 ;  /* 0x0000000105057824 */ /* 0x000fe200078e0207 */
[C---:B------:R-:W-:Y:S02]  /*11ca0*/  LEA R6, P0, R4.reuse, UR4, 0x2 ;  /* 0x0000000404067c11 */ /* 0x040fe4000f8010ff */
[----:B------:R-:W-:Y:S02]  /*11cb0*/  LOP3.LUT R12, R13, 0x380, RZ, 0xc0, !PT ;  /* 0x000003800d0c7812 */ /* 0x000fe400078ec0ff */
[----:B------:R-:W-:Y:S01]  /*11cc0*/  LEA.HI.X R4, R4, UR5, R5, 0x2, P0 ;  /* 0x0000000504047c11 */ /* 0x000fe200080f1405 */
[----:B------:R-:W-:Y:S01]  /*11cd0*/  ULDC.64 UR4, c[0x0][0xaa0] ;  /* 0x0002a80000047ab9 */ /* 0x000fe20000000a00 */
[----:B------:R-:W-:Y:S01]  /*11ce0*/  IADD3 R29, P0, R10, 0x4000, RZ ;  /* 0x000040000a1d7810 */ /* 0x000fe20007f1e0ff */
[----:B------:R-:W-:Y:S01]  /*11cf0*/  SHFL.IDX PT, R50, R6, RZ, 0x1c1f ;  /* 0x001c1fff06327589 */ /* 0x000fe200000e0000 */
[----:B------:R-:W-:Y:S02]  /*11d00*/  SHF.R.U64 R12, R12, 0x3, RZ ;  /* 0x000000030c0c7819 */ /* 0x000fe400000012ff */
[----:B------:R-:W-:Y:S01]  /*11d10*/  LOP3.LUT R60, R60, R61, RZ, 0x3c, !PT ;  /* 0x0000003d3c3c7212 */ /* 0x000fe200078e3cff */
[----:B------:R-:W0:Y:S01]  /*11d20*/  SHFL.IDX PT, R51, R4, RZ, 0x1c1f ;  /* 0x001c1fff04337589 */ /* 0x000e2200000e0000 */
[----:B------:R-:W-:-:S02]  /*11d30*/  IADD3.X R61, RZ, R11, RZ, P2, !PT ;  /* 0x0000000bff3d7210 */ /* 0x000fc400017fe4ff */
[----:B------:R-:W-:Y:S01]  /*11d40*/  LOP3.LUT R28, R29, 0x380, RZ, 0xc0, !PT ;  /* 0x000003801d1c7812 */ /* 0x000fe200078ec0ff */
[----:B------:R4:W-:Y:S01]  /*11d50*/  SHFL.IDX PT, R54, R6, 0x1, 0x1c1f ;  /* 0x003c1f0006367f89 */ /* 0x0009e200000e0000 */
[----:B------:R-:W-:Y:S02]  /*11d60*/  IADD3 R37, P2, R10, 0x6000, RZ ;  /* 0x000060000a257810 */ /* 0x000fe40007f5e0ff */
[----:B------:R-:W-:Y:S01]  /*11d70*/  LOP3.LUT R12, R12, R13, RZ, 0x3c, !PT ;  /* 0x0000000d0c0c7212 */ /* 0x000fe200078e3cff */
[----:B------:R-:W-:Y:S01]  /*11d80*/  IMAD.X R13, RZ, RZ, R11, P3 ;  /* 0x000000ffff0d7224 */ /* 0x000fe200018e060b */
[C---:B------:R-:W-:Y:S01]  /*11d90*/  IADD3 R33, P4, R10.reuse, 0x5000, RZ ;  /* 0x000050000a217810 */ /* 0x040fe20007f9e0ff */
[----:B------:R0:W2:Y:S01]  /*11da0*/  SHFL.IDX PT, R55, R4, 0x1, 0x1c1f ;  /* 0x003c1f0004377f89 */ /* 0x0000a200000e0000 */
[----:B------:R-:W-:Y:S02]  /*11db0*/  IADD3 R41, P3, R10, 0x7000, RZ ;  /* 0x000070000a297810 */ /* 0x000fe40007f7e0ff */
[----:B------:R-:W-:-:S02]  /*11dc0*/  SHF.R.U64 R28, R28, 0x3, RZ ;  /* 0x000000031c1c7819 */ /* 0x000fc400000012ff */
[----:B------:R-:W-:Y:S02]  /*11dd0*/  LOP3.LUT R36, R37, 0x380, RZ, 0xc0, !PT ;  /* 0x0000038025247812 */ /* 0x000fe400078ec0ff */
[----:B------:R-:W-:Y:S02]  /*11de0*/  LOP3.LUT R24, R25, 0x380, RZ, 0xc0, !PT ;  /* 0x0000038019187812 */ /* 0x000fe400078ec0ff */
[----:B------:R-:W-:Y:S02]  /*11df0*/  LOP3.LUT R32, R33, 0x380, RZ, 0xc0, !PT ;  /* 0x0000038021207812 */ /* 0x000fe400078ec0ff */
[----:B------:R-:W-:Y:S02]  /*11e00*/  LOP3.LUT R40, R41, 0x380, RZ, 0xc0, !PT ;  /* 0x0000038029287812 */ /* 0x000fe400078ec0ff */
[----:B------:R-:W-:Y:S01]  /*11e10*/  LOP3.LUT R28, R28, R29, RZ, 0x3c, !PT ;  /* 0x0000001d1c1c7212 */ /* 0x000fe200078e3cff */
[----:B------:R-:W-:Y:S01]  /*11e20*/  IMAD.X R29, RZ, RZ, R11, P0 ;  /* 0x000000ffff1d7224 */ /* 0x000fe200000e060b */
[----:B------:R-:W-:-:S02]  /*11e30*/  SHF.R.U64 R36, R36, 0x3, RZ ;  /* 0x0000000324247819 */ /* 0x000fc400000012ff */
[----:B------:R-:W-:Y:S02]  /*11e40*/  SHF.R.S32.HI R26, RZ, 0x1f, R30 ;  /* 0x0000001fff1a7819 */ /* 0x000fe4000001141e */
[----:B------:R-:W-:Y:S02]  /*11e50*/  SHF.R.U64 R24, R24, 0x3, RZ ;  /* 0x0000000318187819 */ /* 0x000fe400000012ff */
[----:B------:R-:W-:Y:S02]  /*11e60*/  SHF.R.U64 R32, R32, 0x3, RZ ;  /* 0x0000000320207819 */ /* 0x000fe400000012ff */
[----:B------:R-:W-:Y:S02]  /*11e70*/  IADD3 R49, P0, R10, 0x9000, RZ ;  /* 0x000090000a317810 */ /* 0x000fe40007f1e0ff */
[----:B------:R-:W-:Y:S02]  /*11e80*/  SHF.R.U64 R40, R40, 0x3, RZ ;  /* 0x0000000328287819 */ /* 0x000fe400000012ff */
[----:B------:R-:W-:Y:S01]  /*11e90*/  LOP3.LUT R36, R36, R37, RZ, 0x3c, !PT ;  /* 0x0000002524247212 */ /* 0x000fe200078e3cff */
[----:B------:R-:W-:Y:S01]  /*11ea0*/  IMAD.X R37, RZ, RZ, R11, P2 ;  /* 0x000000ffff257224 */ /* 0x000fe200010e060b */
[----:B------:R-:W-:-:S02]  /*11eb0*/  LEA.HI R26, R26, R30, RZ, 0x7 ;  /* 0x0000001e1a1a7211 */ /* 0x000fc400078f38ff */
[----:B------:R-:W-:Y:S01]  /*11ec0*/  LOP3.LUT R24, R24, R25, RZ, 0x3c, !PT ;  /* 0x0000001918187212 */ /* 0x000fe200078e3cff */
[--C-:B------:R-:W-:Y:S01]  /*11ed0*/  IMAD.X R25, RZ, RZ, R11.reuse, P5 ;  /* 0x000000ffff197224 */ /* 0x100fe200028e060b */
[----:B------:R-:W-:Y:S01]  /*11ee0*/  LOP3.LUT R32, R32, R33, RZ, 0x3c, !PT ;  /* 0x0000002120207212 */ /* 0x000fe200078e3cff */
[--C-:B------:R-:W-:Y:S01]  /*11ef0*/  IMAD.X R33, RZ, RZ, R11.reuse, P4 ;  /* 0x000000ffff217224 */ /* 0x100fe200020e060b */
[----:B------:R-:W-:Y:S02]  /*11f00*/  LOP3.LUT R48, R49, 0x380, RZ, 0xc0, !PT ;  /* 0x0000038031307812 */ /* 0x000fe400078ec0ff */
[----:B------:R-:W-:Y:S02]  /*11f10*/  IADD3 R57, P2, R10, 0xb000, RZ ;  /* 0x0000b0000a397810 */ /* 0x000fe40007f5e0ff */
[----:B------:R-:W-:Y:S01]  /*11f20*/  LOP3.LUT R40, R40, R41, RZ, 0x3c, !PT ;  /* 0x0000002928287212 */ /* 0x000fe200078e3cff */
[----:B------:R-:W-:Y:S01]  /*11f30*/  IMAD.X R41, RZ, RZ, R11, P3 ;  /* 0x000000ffff297224 */ /* 0x000fe200018e060b */
[----:B------:R-:W-:-:S02]  /*11f40*/  IADD3 R45, P5, R10, 0x8000, RZ ;  /* 0x000080000a2d7810 */ /* 0x000fc40007fbe0ff */
[----:B------:R-:W-:Y:S02]  /*11f50*/  IADD3 R53, P4, R10, 0xa000, RZ ;  /* 0x0000a0000a357810 */ /* 0x000fe40007f9e0ff */
[----:B------:R-:W-:Y:S01]  /*11f60*/  LOP3.LUT R26, R26, 0xffffff80, RZ, 0xc0, !PT ;  /* 0xffffff801a1a7812 */ /* 0x000fe200078ec0ff */
[----:B------:R-:W-:Y:S01]  /*11f70*/  IMAD R78, R21, UR4, RZ ;  /* 0x00000004154e7c24 */ /* 0x000fe2000f8e02ff */
[----:B------:R-:W-:Y:S02]  /*11f80*/  IADD3 R63, P3, R10, 0xc000, RZ ;  /* 0x0000c0000a3f7810 */ /* 0x000fe40007f7e0ff */
[----:B------:R-:W-:Y:S02]  /*11f90*/  SHF.R.U64 R48, R48, 0x3, RZ ;  /* 0x0000000330307819 */ /* 0x000fe400000012ff */
[----:B------:R-:W-:Y:S02]  /*11fa0*/  LOP3.LUT R56, R57, 0x380, RZ, 0xc0, !PT ;  /* 0x0000038039387812 */ /* 0x000fe400078ec0ff */
[----:B------:R-:W-:-:S02]  /*11fb0*/  LOP3.LUT R44, R45, 0x380, RZ, 0xc0, !PT ;  /* 0x000003802d2c7812 */ /* 0x000fc400078ec0ff */
[----:B------:R-:W-:Y:S02]  /*11fc0*/  LOP3.LUT R52, R53, 0x380, RZ, 0xc0, !PT ;  /* 0x0000038035347812 */ /* 0x000fe400078ec0ff */
[----:B------:R-:W-:Y:S01]  /*11fd0*/  IADD3 R26, R30, -R26, RZ ;  /* 0x8000001a1e1a7210 */ /* 0x000fe20007ffe0ff */
[----:B------:R-:W-:Y:S01]  /*11fe0*/  IMAD R77, R3, UR5, R78 ;  /* 0x00000005034d7c24 */ /* 0x000fe2000f8e024e */
[----:B------:R-:W-:Y:S01]  /*11ff0*/  LOP3.LUT R62, R63, 0x380, RZ, 0xc0, !PT ;  /* 0x000003803f3e7812 */ /* 0x000fe200078ec0ff */
[----:B------:R-:W-:Y:S01]  /*12000*/  IMAD.WIDE.U32 R78, R3, UR4, RZ ;  /* 0x00000004034e7c25 */ /* 0x000fe2000f8e00ff */
[----:B------:R-:W-:Y:S01]  /*12010*/  LOP3.LUT R48, R48, R49, RZ, 0x3c, !PT ;  /* 0x0000003130307212 */ /* 0x000fe200078e3cff */
[----:B------:R-:W-:Y:S01]  /*12020*/  ULDC.64 UR4, c[0x0][0xae8] ;  /* 0x0002ba0000047ab9 */ /* 0x000fe20000000a00 */
[----:B------:R-:W-:Y:S01]  /*12030*/  SHF.R.U64 R56, R56, 0x3, RZ ;  /* 0x0000000338387819 */ /* 0x000fe200000012ff */
[----:B------:R-:W-:Y:S01]  /*12040*/  IMAD.X R49, RZ, RZ, R11, P0 ;  /* 0x000000ffff317224 */ /* 0x000fe200000e060b */
[----:B------:R-:W-:Y:S01]  /*12050*/  SHF.R.U64 R44, R44, 0x3, RZ ;  /* 0x000000032c2c7819 */ /* 0x000fe200000012ff */
[----:B------:R-:W-:Y:S01]  /*12060*/  IMAD R3, R223, 0x20, R234 ;  /* 0x00000020df037824 */ /* 0x000fe200078e02ea */
[----:B------:R-:W-:-:S02]  /*12070*/  SHF.R.U64 R52, R52, 0x3, RZ ;  /* 0x0000000334347819 */ /* 0x000fc400000012ff */
[----:B------:R-:W-:Y:S01]  /*12080*/  LOP3.LUT P0, RZ, R26, 0x3, RZ, 0xc0, !PT ;  /* 0x000000031aff7812 */ /* 0x000fe2000780c0ff */
[----:B------:R-:W-:Y:S01]  /*12090*/  IMAD R21, R76, UR4, RZ ;  /* 0x000000044c157c24 */ /* 0x000fe2000f8e02ff */
[----:B------:R-:W-:Y:S01]  /*120a0*/  SHF.R.U64 R62, R62, 0x3, RZ ;  /* 0x000000033e3e7819 */ /* 0x000fe200000012ff */
[----:B------:R-:W-:Y:S01]  /*120b0*/  IMAD.IADD R77, R79, 0x1, R77 ;  /* 0x000000014f4d7824 */ /* 0x000fe200078e024d */
[----:B------:R-:W-:Y:S01]  /*120c0*/  LOP3.LUT R56, R56, R57, RZ, 0x3c, !PT ;  /* 0x0000003938387212 */ /* 0x000fe200078e3cff */
[----:B------:R-:W-:Y:S01]  /*120d0*/  IMAD.X R57, RZ, RZ, R11, P2 ;  /* 0x000000ffff397224 */ /* 0x000fe200010e060b */
[----:B------:R-:W-:Y:S01]  /*120e0*/  LOP3.LUT R44, R44, R45, RZ, 0x3c, !PT ;  /* 0x0000002d2c2c7212 */ /* 0x000fe200078e3cff */
[----:B------:R-:W-:Y:S01]  /*120f0*/  IMAD.MOV.U32 R76, RZ, RZ, R78 ;  /* 0x000000ffff4c7224 */ /* 0x000fe200078e004e */
[----:B------:R-:W-:Y:S01]  /*12100*/  LOP3.LUT R52, R52, R53, RZ, 0x3c, !PT ;  /* 0x0000003534347212 */ /* 0x000fe200078e3cff */
[----:B------:R-:W-:Y:S01]  /*12110*/  IMAD.IADD R80, R206, 0x1, R3 ;  /* 0x00000001ce507824 */ /* 0x000fe200078e0203 */
[----:B------:R-:W-:Y:S01]  /*12120*/  LOP3.LUT R62, R62, R63, RZ, 0x3c, !PT ;  /* 0x0000003f3e3e7212 */ /* 0x000fe200078e3cff */
[--C-:B------:R-:W-:Y:S01]  /*12130*/  IMAD.X R45, RZ, RZ, R11.reuse, P5 ;  /* 0x000000ffff2d7224 */ /* 0x100fe200028e060b */
[C---:B------:R-:W-:Y:S01]  /*12140*/  IADD3 R65, P5, R10.reuse, 0xd000, RZ ;  /* 0x0000d0000a417810 */ /* 0x040fe20007fbe0ff */
[--C-:B------:R-:W-:Y:S01]  /*12150*/  IMAD.X R53, RZ, RZ, R11.reuse, P4 ;  /* 0x000000ffff357224 */ /* 0x100fe200020e060b */
[C---:B------:R-:W-:Y:S01]  /*12160*/  IADD3 R69, P4, R10.reuse, 0xe000, RZ ;  /* 0x0000e0000a457810 */ /* 0x040fe20007f9e0ff */
[----:B------:R-:W-:Y:S01]  /*12170*/  IMAD.X R63, RZ, RZ, R11, P3 ;  /* 0x000000ffff3f7224 */ /* 0x000fe200018e060b */
[----:B------:R-:W-:Y:S01]  /*12180*/  IADD3 R7, P3, R10, 0xf000, RZ ;  /* 0x0000f0000a077810 */ /* 0x000fe20007f7e0ff */
[C---:B------:R-:W-:Y:S01]  /*12190*/  IMAD R3, R226.reuse, UR5, R21 ;  /* 0x00000005e2037c24 */ /* 0x040fe2000f8e0215 */
[----:B------:R-:W-:Y:S01]  /*121a0*/  LOP3.LUT R64, R65, 0x380, RZ, 0xc0, !PT ;  /* 0x0000038041407812 */ /* 0x000fe200078ec0ff */
[----:B------:R-:W-:Y:S01]  /*121b0*/  IMAD.WIDE.U32 R76, R226, UR4, R76 ;  /* 0x00000004e24c7c25 */ /* 0x000fe2000f8e004c */
[----:B------:R-:W-:Y:S01]  /*121c0*/  LOP3.LUT R68, R69, 0x380, RZ, 0xc0, !PT ;  /* 0x0000038045447812 */ /* 0x000fe200078ec0ff */
[----:B------:R-:W-:Y:S01]  /*121d0*/  ULDC.64 UR4, c[0x0][0xaf0] ;  /* 0x0002bc0000047ab9 */ /* 0x000fe20000000a00 */
[----:B------:R-:W-:Y:S01]  /*121e0*/  LOP3.LUT R15, R10, 0x380, RZ, 0xc0, !PT ;  /* 0x000003800a0f7812 */ /* 0x000fe200078ec0ff */
[----:B-1----:R-:W-:Y:S01]  /*121f0*/  @P1 IMAD.HI.U32 R21, R80, R81, RZ ;  /* 0x0000005150151227 */ /* 0x002fe200078e00ff */
[----:B----4-:R-:W-:-:S02]  /*12200*/  LOP3.LUT R6, R7, 0x380, RZ, 0xc0, !PT ;  /* 0x0000038007067812 */ /* 0x010fc400078ec0ff */
[----:B------:R-:W-:Y:S01]  /*12210*/  SHF.R.U64 R64, R64, 0x3, RZ ;  /* 0x0000000340407819 */ /* 0x000fe200000012ff */
[----:B------:R-:W-:Y:S01]  /*12220*/  IMAD.IADD R77, R77, 0x1, R3 ;  /* 0x000000014d4d7824 */ /* 0x000fe200078e0203 */
[----:B------:R-:W-:Y:S01]  /*12230*/  SHF.R.U64 R68, R68, 0x3, RZ ;  /* 0x0000000344447819 */ /* 0x000fe200000012ff */
[----:B------:R-:W-:Y:S01]  /*12240*/  IMAD.MOV.U32 R3, RZ, RZ, R80 ;  /* 0x000000ffff037224 */ /* 0x000fe200078e0050 */
[----:B---3--:R-:W-:Y:S01]  /*12250*/  @P1 SHF.R.U32.HI R3, RZ, R82, R21 ;  /* 0x00000052ff031219 */ /* 0x008fe20000011615 */
[----:B------:R-:W-:Y:S01]  /*12260*/  IMAD R78, R235, UR4, RZ ;  /* 0x00000004eb4e7c24 */ /* 0x000fe2000f8e02ff */
[----:B------:R-:W-:Y:S02]  /*12270*/  SHF.R.U64 R15, R15, 0x3, RZ ;  /* 0x000000030f0f7819 */ /* 0x000fe400000012ff */
[----:B------:R-:W-:Y:S02]  /*12280*/  SHF.R.U64 R6, R6, 0x3, RZ ;  /* 0x0000000306067819 */ /* 0x000fe400000012ff */
[----:B------:R-:W-:Y:S01]  /*12290*/  SHF.R.S32.HI R21, RZ, 0x1f, R3 ;  /* 0x0000001fff157819 */ /* 0x000fe20000011403 */
[----:B------:R-:W-:Y:S01]  /*122a0*/  IMAD R79, R229, UR5, R78 ;  /* 0x00000005e54f7c24 */ /* 0x000fe2000f8e024e */
[----:B------:R-:W-:Y:S01]  /*122b0*/  LOP3.LUT R64, R64, R65, RZ, 0x3c, !PT ;  /* 0x0000004140407212 */ /* 0x000fe200078e3cff */
[--C-:B------:R-:W-:Y:S01]  /*122c0*/  IMAD.X R65, RZ, RZ, R11.reuse, P5 ;  /* 0x000000ffff417224 */ /* 0x100fe200028e060b */
[----:B------:R-:W-:Y:S01]  /*122d0*/  LOP3.LUT R68, R68, R69, RZ, 0x3c, !PT ;  /* 0x0000004544447212 */ /* 0x000fe200078e3cff */
[----:B------:R-:W-:Y:S01]  /*122e0*/  IMAD.X R69, RZ, RZ, R11, P4 ;  /* 0x000000ffff457224 */ /* 0x000fe200020e060b */
[----:B0-----:R-:W-:Y:S01]  /*122f0*/  LOP3.LUT R4, R15, R10, RZ, 0x3c, !PT ;  /* 0x0000000a0f047212 */ /* 0x001fe200078e3cff */
[----:B------:R-:W-:Y:S01]  /*12300*/  IMAD.WIDE.U32 R76, R229, UR4, R76 ;  /* 0x00000004e54c7c25 */ /* 0x000fe2000f8e004c */
[----:B------:R-:W-:Y:S01]  /*12310*/  IADD3.X R73, RZ, R11, RZ, P3, !PT ;  /* 0x0000000bff497210 */ /* 0x000fe20001ffe4ff */
[----:B------:R-:W-:Y:S01]  /*12320*/  ULDC.64 UR4, c[0x0][0xae0] ;  /* 0x0002b80000047ab9 */ /* 0x000fe20000000a00 */
[----:B------:R-:W-:Y:S01]  /*12330*/  LOP3.LUT R72, R6, R7, RZ, 0x3c, !PT ;  /* 0x0000000706487212 */ /* 0x000fe200078e3cff */
[----:B------:R-:W-:-:S02]  /*12340*/  IMAD.MOV R81, RZ, RZ, -R3 ;  /* 0x000000ffff517224 */ /* 0x000fc400078e0a03 */
[----:B------:R-:W-:Y:S01]  /*12350*/  IMAD R78, R21, UR4, RZ ;  /* 0x00000004154e7c24 */ /* 0x000fe2000f8e02ff */
[----:B------:R-:W-:Y:S01]  /*12360*/  IADD3 R77, R77, R79, RZ ;  /* 0x0000004f4d4d7210 */ /* 0x000fe20007ffe0ff */
[----:B------:R-:W-:Y:S02]  /*12370*/  IMAD R21, R0, R81, R80 ;  /* 0x0000005100157224 */ /* 0x000fe400078e0250 */
[C---:B------:R-:W-:Y:S02]  /*12380*/  IMAD R79, R3.reuse, UR5, R78 ;  /* 0x00000005034f7c24 */ /* 0x040fe4000f8e024e */
[----:B------:R-:W-:Y:S01]  /*12390*/  IMAD.WIDE.U32 R76, R3, UR4, R76 ;  /* 0x00000004034c7c25 */ /* 0x000fe2000f8e004c */
[----:B------:R-:W-:Y:S01]  /*123a0*/  SHF.R.S32.HI R0, RZ, 0x1f, R21 ;  /* 0x0000001fff007819 */ /* 0x000fe20000011415 */
[----:B------:R-:W-:Y:S02]  /*123b0*/  ULDC.64 UR4, c[0x0][0xad8] ;  /* 0x0002b60000047ab9 */ /* 0x000fe40000000a00 */
[----:B------:R-:W-:-:S02]  /*123c0*/  IMAD.IADD R77, R77, 0x1, R79 ;  /* 0x000000014d4d7824 */ /* 0x000fc400078e024f */
[----:B------:R-:W-:Y:S02]  /*123d0*/  IMAD R0, R0, UR4, RZ ;  /* 0x0000000400007c24 */ /* 0x000fe4000f8e02ff */
[----:B------:R-:W-:Y:S02]  /*123e0*/  IMAD.IADD R85, R234, 0x1, R206 ;  /* 0x00000001ea557824 */ /* 0x000fe400078e02ce */
[C---:B------:R-:W-:Y:S02]  /*123f0*/  IMAD R79, R21.reuse, UR5, R0 ;  /* 0x00000005154f7c24 */ /* 0x040fe4000f8e0200 */
[----:B------:R-:W-:Y:S01]  /*12400*/  IMAD.WIDE.U32 R76, R21, UR4, R76 ;  /* 0x00000004154c7c25 */ /* 0x000fe2000f8e004c */
[----:B------:R-:W-:-:S03]  /*12410*/  ULDC.64 UR4, c[0x0][0xa80] ;  /* 0x0002a00000047ab9 */ /* 0x000fc60000000a00 */
[----:B------:R-:W-:Y:S01]  /*12420*/  VIADD R0, R18, 0x22820 ;  /* 0x0002282012007836 */ /* 0x000fe20000000000 */
[C---:B------:R-:W-:Y:S01]  /*12430*/  LEA R84, P3, R76.reuse, UR4, 0x1 ;  /* 0x000000044c547c11 */ /* 0x040fe2000f8608ff */
[----:B------:R-:W-:Y:S02]  /*12440*/  IMAD.IADD R21, R77, 0x1, R79 ;  /* 0x000000014d157824 */ /* 0x000fe400078e024f */
[----:B------:R-:W-:Y:S01]  /*12450*/  VIADD R3, R85, 0x20 ;  /* 0x0000002055037836 */ /* 0x000fe20000000000 */
[----:B------:R-:W-:Y:S02]  /*12460*/  PRMT R0, RZ, 0x654, R0 ;  /* 0x00000654ff007816 */ /* 0x000fe40000000000 */
[----:B------:R-:W-:Y:S02]  /*12470*/  LEA.HI.X R21, R76, UR5, R21, 0x1, P3 ;  /* 0x000000054c157c11 */ /* 0x000fe400098f0c15 */
[----:B------:R-:W-:Y:S01]  /*12480*/  ISETP.GE.AND P1, PT, R3, R20, PT ;  /* 0x000000140300720c */ /* 0x000fe20003f26270 */
[----:B------:R-:W-:Y:S01]  /*12490*/  VIADD R3, R85, 0x40 ;  /* 0x0000004055037836 */ /* 0x000fe20000000000 */
[----:B------:R-:W0:Y:S01]  /*124a0*/  SHFL.IDX PT, R82, R84, RZ, 0x181f ;  /* 0x00181fff54527589 */ /* 0x000e2200000e0000 */
        /* <DEDUP_REMOVED lines=8> */
[----:B------:R-:W-:Y:S01]  /*12530*/  ISETP.GE.OR P0, PT, R5, R20, P0 ;  /* 0x000000140500720c */ /* 0x000fe20000706670 */
[----:B------:R-:W-:-:S06]  /*12540*/  IMAD.MOV.U32 R5, RZ, RZ, R11 ;  /* 0x000000ffff057224 */ /* 0x000fcc00078e000b */
[----:B------:R-:W-:Y:S06]  /*12550*/  @!P2 ST.E desc[UR40][R50.64], R9 ;  /* 0x000000093200a985 */ /* 0x000fec000c101928 */
[----:B------:R1:W-:Y:S04]  /*12560*/  @!P0 ST.E desc[UR40][R54.64], R8 ;  /* 0x0000000836008985 */ /* 0x0003e8000c101928 */
[----:B------:R-:W5:Y:S04]  /*12570*/  LD.E.128 R4, desc[UR40][R4.64] ;  /* 0x0000002804047980 */ /* 0x000f68000c101d00 */
[----:B------:R-:W5:Y:S04]  /*12580*/  LD.E.128 R12, desc[UR40][R12.64] ;  /* 0x000000280c0c7980 */ /* 0x000f68000c101d00 */
[----:B-1----:R1:W5:Y:S04]  /*12590*/  LD.E.128 R8, desc[UR40][R60.64] ;  /* 0x000000283c087980 */ /* 0x002368000c101d00 */
[----:B------:R-:W5:Y:S04]  /*125a0*/  LD.E.128 R24, desc[UR40][R24.64] ;  /* 0x0000002818187980 */ /* 0x000f68000c101d00 */
        /* <DEDUP_REMOVED lines=17> */
[----:B--2---:R-:W2:Y:S01]  /*126c0*/  FENCE.VIEW.ASYNC.S ;  /* 0x00000000000073c6 */ /* 0x004ea20000000000 */
[----:B------:R-:W-:-:S02]  /*126d0*/  ISETP.GE.AND P2, PT, R85, R20, PT ;  /* 0x000000145500720c */ /* 0x000fc40003f46270 */
[----:B------:R-:W-:Y:S01]  /*126e0*/  ISETP.GE.AND P0, PT, R3, R20, PT ;  /* 0x000000140300720c */ /* 0x000fe20003f06270 */
[----:B--2---:R2:W-:Y:S02]  /*126f0*/  SYNCS.ARRIVE.TRANS64.RED.A1T0 RZ, [R0+URZ], RZ ;  /* 0x000000ff00ff79a7 */ /* 0x0045e4000810043f */
[----:B--2---:R1:W2:Y:S08]  /*12700*/  SHFL.IDX PT, R0, R21, RZ, 0x181f ;  /* 0x00181fff15007589 */ /* 0x0042b000000e0000 */
[----:B0-----:R-:W-:Y:S05]  /*12710*/  @P2 BRA `(.L_x_4976) ;  /* 0x0000000000442947 */ /* 0x001fea0003800000 */
[----:B------:R-:W-:Y:S02]  /*12720*/  ULDC UR4, c[0x0][0xac8] ;  /* 0x0002b20000047ab9 */ /* 0x000fe40000000800 */
[----:B------:R-:W-:Y:S02]  /*12730*/  ISETP.GE.AND P2, PT, R205, UR4, PT ;  /* 0x00000004cd007c0c */ /* 0x000fe4000bf46270 */
[----:B------:R-:W-:Y:S02]  /*12740*/  ISETP.GE.AND P3, PT, R217, UR4, PT ;  /* 0x00000004d9007c0c */ /* 0x000fe4000bf66270 */
[----:B------:R-:W-:-:S09]  /*12750*/  ISETP.GE.AND P4, PT, R216, UR4, PT ;  /* 0x00000004d8007c0c */ /* 0x000fd2000bf86270 */
[----:B------:R-:W-:-:S04]  /*12760*/  @!P2 LEA R76, P5, R205, R82, 0x1 ;  /* 0x00000052cd4ca211 */ /* 0x000fc800078a08ff */
        /* <DEDUP_REMOVED lines=12> */
.L_x_4976:
[----:B------:R-:W-:Y:S05]  /*12830*/  BSYNC B1 ;  /* 0x0000000000017941 */ /* 0x000fea0003800000 */
.L_x_4975:
[----:B--2---:R2:W3:Y:S01]  /*12840*/  SHFL.IDX PT, R0, R21, 0x1, 0x181f ;  /* 0x00381f0015007f89 */ /* 0x0044e200000e0000 */
[----:B------:R-:W-:Y:S01]  /*12850*/  BSSY B1, `(.L_x_4977) ;  /* 0x0000015000017945 */ /* 0x000fe20003800000 */
[----:B------:R-:W-:Y:S02]  /*12860*/  VIADD R3, R85, 0x60 ;  /* 0x0000006055037836 */ /* 0x000fe40000000000 */
[----:B0----5:R2:W0:Y:S01]  /*12870*/  SHFL.IDX PT, R30, R84, 0x1, 0x181f ;  /* 0x00381f00541e7f89 */ /* 0x02142200000e0000 */
[----:B------:R-:W-:Y:S05]  /*12880*/  @P1 BRA `(.L_x_4978) ;  /* 0x0000000000441947 */ /* 0x000fea0003800000 */
[----:B------:R-:W-:Y:S02]  /*12890*/  ULDC UR4, c[0x0][0xac8] ;  /* 0x0002b20000047ab9 */ /* 0x000fe40000000800 */
[----:B------:R-:W-:Y:S02]  /*128a0*/  ISETP.GE.AND P4, PT, R205, UR4, PT ;  /* 0x00000004cd007c0c */ /* 0x000fe4000bf86270 */
[----:B------:R-:W-:Y:S02]  /*128b0*/  ISETP.GE.AND P3, PT, R217, UR4, PT ;  /* 0x00000004d9007c0c */ /* 0x000fe4000bf66270 */
[----:B------:R-:W-:Y:S02]  /*128c0*/  ISETP.GE.AND P2, PT, R216, UR4, PT ;  /* 0x00000004d8007c0c */ /* 0x000fe4000bf46270 */
[----:B------:R-:W-:-:S07]  /*128d0*/  ISETP.GE.AND P1, PT, R218, UR4, PT ;  /* 0x00000004da007c0c */ /* 0x000fce000bf26270 */
[----:B0-----:R-:W-:-:S04]  /*128e0*/  @!P4 LEA R4, P5, R205, R30, 0x1 ;  /* 0x0000001ecd04c211 */ /* 0x001fc800078a08ff */
[----:B---3--:R-:W-:Y:S02]  /*128f0*/  @!P4 LEA.HI.X R5, R205, R0, R89, 0x1, P5 ;  /* 0x00000000cd05c211 */ /* 0x008fe400028f0c59 */
        /* <DEDUP_REMOVED lines=10> */
.L_x_4978:
[----:B------:R-:W-:Y:S05]  /*129a0*/  BSYNC B1 ;  /* 0x0000000000017941 */ /* 0x000fea0003800000 */
.L_x_4977:
[----:B---3--:R3:W0:Y:S01]  /*129b0*/  SHFL.IDX PT, R0, R21, 0x2, 0x181f ;  /* 0x00581f0015007f89 */ /* 0x00862200000e0000 */
[----:B------:R-:W-:Y:S03]  /*129c0*/  BSSY B1, `(.L_x_4979) ;  /* 0x0000014000017945 */ /* 0x000fe60003800000 */
[----:B----4-:R3:W4:Y:S01]  /*129d0*/  SHFL.IDX PT, R10, R84, 0x2, 0x181f ;  /* 0x00581f00540a7f89 */ /* 0x01072200000e0000 */
        /* <DEDUP_REMOVED lines=18> */
.L_x_4980:
[----:B------:R-:W-:Y:S05]  /*12b00*/  BSYNC B1 ;  /* 0x0000000000017941 */ /* 0x000fea0003800000 */
.L_x_4979:
[----:B------:R-:W-:Y:S01]  /*12b10*/  ISETP.GE.AND P0, PT, R3, R20, PT ;  /* 0x000000140300720c */ /* 0x000fe20003f06270 */
[----:B-123--:R-:W1:Y:S04]  /*12b20*/  SHFL.IDX PT, R21, R21, 0x3, 0x181f ;  /* 0x00781f0015157f89 */ /* 0x00ee6800000e0000 */
[----:B------:R-:W2:Y:S08]  /*12b30*/  SHFL.IDX PT, R84, R84, 0x3, 0x181f ;  /* 0x00781f0054547f89 */ /* 0x000eb000000e0000 */
[----:B------:R-:W-:Y:S05]  /*12b40*/  @P0 BRA `(.L_x_4981) ;  /* 0x0000000c00e00947 */ /* 0x000fea0003800000 */
[----:B------:R-:W-:Y:S02]  /*12b50*/  ULDC UR4, c[0x0][0xac8] ;  /* 0x0002b20000047ab9 */ /* 0x000fe40000000800 */
[----:B------:R-:W-:Y:S02]  /*12b60*/  ISETP.GE.AND P3, PT, R205, UR4, PT ;  /* 0x00000004cd007c0c */ /* 0x000fe4000bf66270 */
[----:B------:R-:W-:Y:S02]  /*12b70*/  ISETP.GE.AND P4, PT, R217, UR4, PT ;  /* 0x00000004d9007c0c */ /* 0x000fe4000bf86270 */
[----:B------:R-:W-:-:S09]  /*12b80*/  ISETP.GE.AND P5, PT, R216, UR4, PT ;  /* 0x00000004d8007c0c */ /* 0x000fd2000bfa6270 */
[-C--:B0-2---:R-:W-:Y:S02]  /*12b90*/  @!P3 LEA R4, P0, R205, R84.reuse, 0x1 ;  /* 0x00000054cd04b211 */ /* 0x085fe400078008ff */
        /* <DEDUP_REMOVED lines=14> */
.L_x_4973:
[----:B------:R-:W-:Y:S01]  /*12c80*/  ULDC.64 UR4, c[0x0][0xc00] ;  /* 0x0003000000047ab9 */ /* 0x000fe20000000a00 */
[----:B------:R-:W-:Y:S01]  /*12c90*/  IMAD.MOV.U32 R0, RZ, RZ, RZ ;  /* 0x000000ffff007224 */ /* 0x000fe200078e00ff */
[----:B------:R-:W-:Y:S01]  /*12ca0*/  ISETP.NE.U32.AND P0, PT, RZ, UR4, PT ;  /* 0x00000004ff007c0c */ /* 0x000fe2000bf05070 */
[----:B------:R-:W3:Y:S01]  /*12cb0*/  LDC R21, c[0x0][0xbe8] ;  /* 0x0002fa00ff157b82 */ /* 0x000ee20000000800 */
[----:B------:R-:W-:Y:S02]  /*12cc0*/  IADD3 R4, P1, R227, UR4, RZ ;  /* 0x00000004e3047c10 */ /* 0x000fe4000ff3e0ff */
[----:B------:R-:W-:Y:S02]  /*12cd0*/  ISETP.NE.AND.EX P0, PT, RZ, UR5, PT, P0 ;  /* 0x00000005ff007c0c */ /* 0x000fe4000bf05300 */
[----:B------:R-:W-:Y:S01]  /*12ce0*/  IADD3.X R5, R228, UR5, RZ, P1, !PT ;  /* 0x00000005e4057c10 */ /* 0x000fe20008ffe4ff */
[----:B------:R-:W-:Y:S02]  /*12cf0*/  ULDC.64 UR4, c[0x0][0xc08] ;  /* 0x0003020000047ab9 */ /* 0x000fe40000000a00 */
[----:B------:R-:W-:-:S04]  /*12d00*/  ISETP.NE.U32.AND P1, PT, RZ, UR4, PT ;  /* 0x00000004ff007c0c */ /* 0x000fc8000bf25070 */
[----:B------:R-:W-:-:S04]  /*12d10*/  ISETP.NE.AND.EX P1, PT, RZ, UR5, PT, P1 ;  /* 0x00000005ff007c0c */ /* 0x000fc8000bf25310 */
[----:B------:R4:W5:Y:S09]  /*12d20*/  @P0 LDG.E R0, desc[UR40][R4.64] ;  /* 0x0000002804000981 */ /* 0x000972000c1e1900 */
[----:B------:R-:W-:Y:S01]  /*12d30*/  @P1 IADD3 R6, P2, R227, UR4, RZ ;  /* 0x00000004e3061c10 */ /* 0x000fe2000ff5e0ff */
[----:B------:R-:W-:-:S02]  /*12d40*/  ULDC UR4, c[0x0][0xa88] ;  /* 0x0002a20000047ab9 */ /* 0x000fc40000000800 */
[----:B------:R-:W-:Y:S02]  /*12d50*/  MOV R8, UR4 ;  /* 0x0000000400087c02 */ /* 0x000fe40008000f00 */
[----:B------:R-:W-:-:S05]  /*12d60*/  @P1 IADD3.X R7, R228, UR5, RZ, P2, !PT ;  /* 0x00000005e4071c10 */ /* 0x000fca00097fe4ff */
[----:B------:R4:W5:Y:S01]  /*12d70*/  @P1 LDG.E R8, desc[UR40][R6.64] ;  /* 0x0000002806081981 */ /* 0x000962000c1e1900 */
[----:B---3--:R-:W-:Y:S01]  /*12d80*/  ISETP.NE.AND P2, PT, R21, 0x1, PT ;  /* 0x000000011500780c */ /* 0x008fe20003f45270 */
[----:B------:R-:W3:-:S12]  /*12d90*/  S2R R3, SR_TID.X ;  /* 0x0000000000037919 */ /* 0x000ed80000002100 */
[----:B------:R-:W0:Y:S01]  /*12da0*/  @P2 LDC R25, c[0x0][0xbec] ;  /* 0x0002fb00ff192b82 */ /* 0x000e220000000800 */
[----:B---3--:R-:W-:-:S05]  /*12db0*/  VIADD R3, R3, 0xffffff80 ;  /* 0xffffff8003037836 */ /* 0x008fca0000000000 */
[----:B------:R-:W-:Y:S01]  /*12dc0*/  ISETP.GE.AND P3, PT, R3, 0x80, PT ;  /* 0x000000800300780c */ /* 0x000fe20003f66270 */
[----:B----4-:R-:W-:-:S12]  /*12dd0*/  @P1 BRA `(.L_x_4982) ;  /* 0x0000000000101947 */ /* 0x010fd80003800000 */
[----:B------:R-:W-:Y:S05]  /*12de0*/  @!P0 BRA `(.L_x_4982) ;  /* 0x00000000000c8947 */ /* 0x000fea0003800000 */
[----:B------:R-:W3:Y:S04]  /*12df0*/  LDG.E R3, desc[UR40][R4.64] ;  /* 0x0000002804037981 */ /* 0x000ee8000c1e1900 */
[----:B-----5:R-:W3:Y:S02]  /*12e00*/  LDG.E R8, desc[UR40][R4.64+0x4] ;  /* 0x0000042804087981 */ /* 0x020ee4000c1e1900 */
[----:B---3--:R-:W-:-:S07]  /*12e10*/  IMAD.IADD R8, R8, 0x1, -R3 ;  /* 0x0000000108087824 */ /* 0x008fce00078e0a03 */
.L_x_4982:
        /* <DEDUP_REMOVED lines=29> */
[--C-:B------:R-:W-:Y:S02]  /*12ff0*/  IMAD.MOV R7, RZ, RZ, -R3.reuse ;  /* 0x000000ffff077224 */ /* 0x100fe400078e0a03 */
        /* <DEDUP_REMOVED lines=15> */
.L_x_4984:
[----:B------:R-:W-:Y:S05]  /*130f0*/  BSYNC B1 ;  /* 0x0000000000017941 */ /* 0x000fea0003800000 */
.L_x_4983:
[----:B------:R-:W4:Y:S01]  /*13100*/  @P2 LDC R9, c[0x0][0xbf0] ;  /* 0x0002fc00ff092b82 */ /* 0x000f220000000800 */
[----:B------:R-:W-:Y:S01]  /*13110*/  ULDC.64 UR4, c[0x0][0xaa0] ;  /* 0x0002a80000047ab9 */ /* 0x000fe20000000a00 */
[----:B---3--:R-:W-:Y:S02]  /*13120*/  IMAD R7, R223, 0x20, R234 ;  /* 0x00000020df077824 */ /* 0x008fe400078e02ea */
[----:B------:R-:W-:Y:S02]  /*13130*/  IMAD R3, R11, UR4, RZ ;  /* 0x000000040b037c24 */ /* 0x000fe4000f8e02ff */
[----:B------:R-:W-:-:S04]  /*13140*/  IMAD.WIDE.U32 R4, R0, UR4, RZ ;  /* 0x0000000400047c25 */ /* 0x000fc8000f8e00ff */
[----:B------:R-:W-:Y:S01]  /*13150*/  IMAD R3, R0, UR5, R3 ;  /* 0x0000000500037c24 */ /* 0x000fe2000f8e0203 */
[----:B------:R-:W-:Y:S01]  /*13160*/  ULDC.64 UR4, c[0x0][0xae8] ;  /* 0x0002ba0000047ab9 */ /* 0x000fe20000000a00 */
[----:B------:R-:W-:Y:S02]  /*13170*/  IMAD.IADD R10, R206, 0x1, R7 ;  /* 0x00000001ce0a7824 */ /* 0x000fe400078e0207 */
[----:B------:R-:W-:Y:S02]  /*13180*/  IMAD.IADD R5, R5, 0x1, R3 ;  /* 0x0000000105057824 */ /* 0x000fe400078e0203 */
[----:B------:R-:W-:Y:S02]  /*13190*/  IMAD R3, R12, UR4, RZ ;  /* 0x000000040c037c24 */ /* 0x000fe4000f8e02ff */
[----:B0-----:R-:W-:-:S04]  /*131a0*/  @P2 IMAD.HI.U32 R0, R10, R25, RZ ;  /* 0x000000190a002227 */ /* 0x001fc800078e00ff */
        /* <DEDUP_REMOVED lines=23> */
[----:B------:R-:W-:-:S04]  /*13320*/  ULDC.64 UR4, c[0x0][0xa80] ;  /* 0x0002a00000047ab9 */ /* 0x000fc80000000a00 */
[----:B------:R-:W-:Y:S02]  /*13330*/  IADD3 R5, R5, R3, RZ ;  /* 0x0000000305057210 */ /* 0x000fe40007ffe0ff */
[----:B------:R-:W-:Y:S01]  /*13340*/  LEA R3, P0, R4, UR4, 0x1 ;  /* 0x0000000404037c11 */ /* 0x000fe2000f8008ff */
[----:B------:R-:W-:-:S03]  /*13350*/  UMOV UR4, 0xffffffff ;  /* 0xffffffff00047882 */ /* 0x000fc60000000000 */
[----:B------:R-:W-:Y:S01]  /*13360*/  LEA.HI.X R4, R4, UR5, R5, 0x1, P0 ;  /* 0x0000000504047c11 */ /* 0x000fe200080f0c05 */
[----:B------:R-:W-:Y:S08]  /*13370*/  BRA.DIV UR4, `(.L_x_4985) ;  /* 0x00000092040c7947 */ /* 0x000ff0000b800000 */
[----:B------:R0:W3:Y:S04]  /*13380*/  SHFL.IDX PT, R0, R4, RZ, 0x181f ;  /* 0x00181fff04007589 */ /* 0x0000e800000e0000 */
[----:B------:R0:W4:Y:S02]  /*13390*/  SHFL.IDX PT, R14, R3, RZ, 0x181f ;  /* 0x00181fff030e7589 */ /* 0x00012400000e0000 */
.L_x_5189:
        /* <DEDUP_REMOVED lines=26> */
.L_x_4987:
[----:B------:R-:W-:Y:S05]  /*13540*/  BSYNC B1 ;  /* 0x0000000000017941 */ /* 0x000fea0003800000 */
.L_x_4986:
[----:B------:R-:W-:-:S03]  /*13550*/  UMOV UR4, 0xffffffff ;  /* 0xffffffff00047882 */ /* 0x000fc60000000000 */
[----:B------:R-:W-:Y:S05]  /*13560*/  BRA.DIV UR4, `(.L_x_4988) ;  /* 0x0000008e04c47947 */ /* 0x000fea000b800000 */
[----:B---3--:R3:W0:Y:S04]  /*13570*/  SHFL.IDX PT, R0, R4, 0x1, 0x181f ;  /* 0x00381f0004007f89 */ /* 0x00862800000e0000 */
[----:B----4-:R3:W4:Y:S02]  /*13580*/  SHFL.IDX PT, R14, R3, 0x1, 0x181f ;  /* 0x00381f00030e7f89 */ /* 0x01072400000e0000 */
.L_x_5193:
        /* <DEDUP_REMOVED lines=25> */
.L_x_4990:
[----:B------:R-:W-:Y:S05]  /*13720*/  BSYNC B1 ;  /* 0x0000000000017941 */ /* 0x000fea0003800000 */
.L_x_4989:
[----:B------:R-:W-:-:S03]  /*13730*/  UMOV UR4, 0xffffffff ;  /* 0xffffffff00047882 */ /* 0x000fc60000000000 */
[----:B------:R-:W-:Y:S05]  /*13740*/  BRA.DIV UR4, `(.L_x_4991) ;  /* 0x0000008e04947947 */ /* 0x000fea000b800000 */
[----:B0-----:R0:W0:Y:S04]  /*13750*/  SHFL.IDX PT, R0, R4, 0x2, 0x181f ;  /* 0x00581f0004007f89 */ /* 0x00102800000e0000 */
[----:B----4-:R4:W0:Y:S02]  /*13760*/  SHFL.IDX PT, R14, R3, 0x2, 0x181f ;  /* 0x00581f00030e7f89 */ /* 0x01082400000e0000 */
.L_x_5197:
        /* <DEDUP_REMOVED lines=25> */
.L_x_4993:
[----:B------:R-:W-:Y:S05]  /*13900*/  BSYNC B1 ;  /* 0x0000000000017941 */ /* 0x000fea0003800000 */
.L_x_4992:
[----:B------:R-:W-:-:S03]  /*13910*/  UMOV UR4, 0xffffffff ;  /* 0xffffffff00047882 */ /* 0x000fc60000000000 */
[----:B------:R-:W-:Y:S05]  /*13920*/  BRA.DIV UR4, `(.L_x_4994) ;  /* 0x0000008e04647947 */ /* 0x000fea000b800000 */
[----:B0-----:R0:W0:Y:S04]  /*13930*/  SHFL.IDX PT, R0, R4, 0x3, 0x181f ;  /* 0x00781f0004007f89 */ /* 0x00102800000e0000 */
[----:B------:R0:W0:Y:S02]  /*13940*/  SHFL.IDX PT, R14, R3, 0x3, 0x181f ;  /* 0x00781f00030e7f89 */ /* 0x00002400000e0000 */
.L_x_5201:
        /* <DEDUP_REMOVED lines=24> */
.L_x_4981:
[----:B------:R-:W-:Y:S05]  /*13ad0*/  BSYNC B0 ;  /* 0x0000000000007941 */ /* 0x000fea0003800000 */
.L_x_4972:
[----:B------:R-:W-:Y:S02]  /*13ae0*/  ULDC UR4, c[0x0][0xc3c] ;  /* 0x00030f0000047ab9 */ /* 0x000fe40000000800 */
[----:B--2---:R-:W-:-:S13]  /*13af0*/  ISETP.GE.AND P0, PT, R95, UR4, PT ;  /* 0x000000045f007c0c */ /* 0x004fda000bf06270 */
[----:B------:R-:W-:Y:S05]  /*13b00*/  @!P0 BRA `(.L_x_4995) ;  /* 0xfffffed4005c8947 */ /* 0x000fea000383ffff */
[----:B------:R-:W-:Y:S05]  /*13b10*/  BRA `(.L_x_4848) ;  /* 0x0000007800a87947 */ /* 0x000fea0003800000 */
.L_x_4846:
[----:B------:R-:W-:-:S08]  /*13b20*/  NOP ;  /* 0x0000000000007918 */ /* 0x000fd00000000000 */
[----:B--2---:R-:W0:-:S00]  /*13b30*/  USETMAXREG.DEALLOC.CTAPOOL 0x18 ;  /* 0x00000018000079c8 */ /* 0x004e0000080e0500 */
        /* <DEDUP_REMOVED lines=16> */
.L_x_4996:
        /* <DEDUP_REMOVED lines=41> */
.L_x_5002:
        /* <DEDUP_REMOVED lines=12> */
.L_x_5001:
[----:B------:R-:W-:Y:S05]  /*13f90*/  BSYNC B0 ;  /* 0x0000000000007941 */ /* 0x000fea0003800000 */
.L_x_5000:
[----:B0----5:R-:W0:Y:S02]  /*13fa0*/  SHFL.UP PT, R2, R6, 0x1, RZ ;  /* 0x0420000006027989 */ /* 0x021e2400000e00ff */
        /* <DEDUP_REMOVED lines=20> */
.L_x_4998:
        /* <DEDUP_REMOVED lines=18> */
[----:B------:R-:W-:-:S06]  /*14210*/  IADD3 R16, R7, -0x1, RZ ;  /* 0xffffffff07107810 */ /* 0x000fcc0007ffe0ff */
[----:B------:R2:W3:Y:S02]  /*14220*/  SHFL.IDX PT, R16, R5, R16, 0x1f ;  /* 0x00001f1005107589 */ /* 0x0004e400000e0000 */
.L_x_5003:
        /* <DEDUP_REMOVED lines=25> */
[----:B------:R-:W-:Y:S02]  /*143c0*/  VIADDMNMX R11, R10, UR5, R11, PT ;  /* 0x000000050a0b7c46 */ /* 0x000fe4000b80010b */
[----:B------:R-:W-:Y:S02]  /*143d0*/  IADD3 R5, R8, R5, RZ ;  /* 0x0000000508057210 */ /* 0x000fe40007ffe0ff */
[----:B------:R-:W-:-:S04]  /*143e0*/  IABS R7, R11 ;  /* 0x0000000b00077213 */ /* 0x000fc80000000000 */
[----:B------:R-:W1:Y:S08]  /*143f0*/  I2F.RP R10, R7 ;  /* 0x00000007000a7306 */ /* 0x000e700000209400 */
[----:B-1----:R-:W1:Y:S02]  /*14400*/  MUFU.RCP R10, R10 ;  /* 0x0000000a000a7308 */ /* 0x002e640000001000 */
[----:B-1----:R-:W-:-:S02]  /*14410*/  IADD3 R3, R10, 0xffffffe, RZ ;  /* 0x0ffffffe0a037810 */ /* 0x002fc40007ffe0ff */
[----:B------:R-:W-:-:S04]  /*14420*/  IABS R10, R11 ;  /* 0x0000000b000a7213 */ /* 0x000fc80000000000 */
        /* <DEDUP_REMOVED lines=24> */
.L_x_4999:
[----:B------:R-:W-:Y:S02]  /*145b0*/  IMAD.MOV.U32 R17, RZ, RZ, RZ ;  /* 0x000000ffff117224 */ /* 0x000fe400078e00ff */
[----:B------:R-:W-:Y:S02]  /*145c0*/  IMAD.U32 R16, RZ, RZ, UR6 ;  /* 0x00000006ff107e24 */ /* 0x000fe4000f8e00ff */
[----:B------:R-:W-:-:S07]  /*145d0*/  IMAD.MOV.U32 R18, RZ, RZ, RZ ;  /* 0x000000ffff127224 */ /* 0x000fce00078e00ff */
.L_x_5004:
[----:B------:R-:W-:-:S13]  /*145e0*/  ISETP.NE.AND P0, PT, R0, RZ, PT ;  /* 0x000000ff0000720c */ /* 0x000fda0003f05270 */
[----:B------:R-:W1:Y:S01]  /*145f0*/  @!P0 S2R R3, SR_CgaCtaId ;  /* 0x0000000000038919 */ /* 0x000e620000008800 */
[----:B------:R-:W-:-:S04]  /*14600*/  @!P0 MOV R0, 0x400 ;  /* 0x0000040000008802 */ /* 0x000fc80000000f00 */
[----:B-1----:R-:W-:-:S05]  /*14610*/  @!P0 LEA R0, R3, R0, 0x18 ;  /* 0x0000000003008211 */ /* 0x002fca00078ec0ff */
[----:B------:R1:W-:Y:S01]  /*14620*/  @!P0 STS.128 [R0+0x228d0], R16 ;  /* 0x0228d01000008388 */ /* 0x0003e20000000c00 */
[----:B------:R-:W-:Y:S06]  /*14630*/  BAR.ARV 0x5, 0x180 ;  /* 0x0146000000007b1d */ /* 0x000fec0000002000 */
.L_x_4997:
[----:B-1----:R-:W-:Y:S01]  /*14640*/  IMAD.MOV.U32 R0, RZ, RZ, 0x1 ;  /* 0x00000001ff007424 */ /* 0x002fe200078e00ff */
[----:B------:R1:W-:Y:S01]  /*14650*/  STL [R1+0x40], RZ ;  /* 0x000040ff01007387 */ /* 0x0003e20000100800 */
[----:B------:R-:W-:Y:S02]  /*14660*/  ULDC UR4, c[0x0][0xc3c] ;  /* 0x00030f0000047ab9 */ /* 0x000fe40000000800 */
[----:B--2---:R-:W-:Y:S01]  /*14670*/  ISETP.GE.AND P0, PT, R19, UR4, PT ;  /* 0x0000000413007c0c */ /* 0x004fe2000bf06270 */
[----:B------:R1:W-:Y:S04]  /*14680*/  STL [R1+0x18], R0 ;  /* 0x0000180001007387 */ /* 0x0003e80000100800 */
[----:B------:R1:W-:Y:S08]  /*14690*/  STL [R1+0xc], RZ ;  /* 0x00000cff01007387 */ /* 0x0003f00000100800 */
[----:B-1----:R-:W-:Y:S05]  /*146a0*/  @P0 BRA `(.L_x_5005) ;  /* 0x0000006800dc0947 */ /* 0x002fea0003800000 */
        /* <DEDUP_REMOVED lines=10> */
[----:B------:R-:W-:-:S02]  /*14750*/  LOP3.LUT R3, R3, 0x38, R4, 0x78, !PT ;  /* 0x0000003803037812 */ /* 0x000fc400078e7804 */
[----:B------:R-:W-:Y:S02]  /*14760*/  SHF.L.U32 R4, R4, 0x4, RZ ;  /* 0x0000000404047819 */ /* 0x000fe400000006ff */
        /* <DEDUP_REMOVED lines=13> */
.L_x_5145:
[----:B01----:R-:W0:Y:S02]  /*14840*/  LDC.64 R2, c[0x0][0xc88] ;  /* 0x00032200ff027b82 */ /* 0x003e240000000a00 */
[----:B0-----:R-:W-:-:S05]  /*14850*/  IMAD.WIDE R2, R19, 0x4, R2 ;  /* 0x0000000413027825 */ /* 0x001fca00078e0202 */
[----:B--2---:R-:W2:Y:S01]  /*14860*/  LDG.E R13, desc[UR40][R2.64] ;  /* 0x00000028020d7981 */ /* 0x004ea2000c1e1900 */
[----:B------:R-:W-:Y:S05]  /*14870*/  YIELD ;  /* 0x0000000000007946 */ /* 0x000fea0003800000 */
[----:B------:R-:W-:Y:S01]  /*14880*/  ULDC.64 UR4, c[0x0][0xa28] ;  /* 0x00028a0000047ab9 */ /* 0x000fe20000000a00 */
[----:B------:R-:W-:Y:S01]  /*14890*/  IMAD.MOV.U32 R0, RZ, RZ, RZ ;  /* 0x000000ffff007224 */ /* 0x000fe200078e00ff */
        /* <DEDUP_REMOVED lines=14> */
[----:B-----5:R1:W5:Y:S01]  /*14980*/  @P0 LDG.E R0, desc[UR40][R2.64] ;  /* 0x0000002802000981 */ /* 0x020362000c1e1900 */
[----:B------:R-:W-:Y:S01]  /*14990*/  ISETP.NE.AND.EX P2, PT, RZ, UR5, PT, P2 ;  /* 0x00000005ff007c0c */ /* 0x000fe2000bf45320 */
[----:B------:R-:W-:Y:S01]  /*149a0*/  IMAD.MOV.U32 R12, RZ, RZ, RZ ;  /* 0x000000ffff0c7224 */ /* 0x000fe200078e00ff */
[----:B------:R-:W-:Y:S01]  /*149b0*/  ISETP.NE.U32.AND P3, PT, RZ, UR10, PT ;  /* 0x0000000aff007c0c */ /* 0x000fe2000bf65070 */
[----:B------:R2:W-:Y:S01]  /*149c0*/  STL [R1], R10 ;  /* 0x0000000a01007387 */ /* 0x0005e20000100800 */
[----:B------:R-:W-:-:S02]  /*149d0*/  IADD3 R8, P5, R10, UR6, RZ ;  /* 0x000000060a087c10 */ /* 0x000fc4000ffbe0ff */
[C---:B0-----:R-:W-:Y:S01]  /*149e0*/  IADD3 R4, P4, R10.reuse, UR4, RZ ;  /* 0x000000040a047c10 */ /* 0x041fe2000ff9e0ff */
[----:B------:R-:W-:Y:S01]  /*149f0*/  STL [R1+0x20], R15 ;  /* 0x0000200f01007387 */ /* 0x000fe20000100800 */
[----:B------:R-:W-:Y:S02]  /*14a00*/  ISETP.NE.AND.EX P3, PT, RZ, UR11, PT, P3 ;  /* 0x0000000bff007c0c */ /* 0x000fe4000bf65330 */
[----:B-1----:R-:W-:Y:S02]  /*14a10*/  CS2R R2, SRZ ;  /* 0x0000000000027805 */ /* 0x002fe4000001ff00 */
[C---:B------:R-:W-:Y:S02]  /*14a20*/  IADD3.X R5, R15.reuse, UR5, RZ, P4, !PT ;  /* 0x000000050f057c10 */ /* 0x040fe4000a7fe4ff */
[----:B------:R-:W-:Y:S02]  /*14a30*/  IADD3 R6, P4, R10, UR8, RZ ;  /* 0x000000080a067c10 */ /* 0x000fe4000ff9e0ff */
[----:B------:R-:W-:Y:S01]  /*14a40*/  ISETP.NE.U32.AND P0, PT, RZ, UR6, PT ;  /* 0x00000006ff007c0c */ /* 0x000fe2000bf05070 */
[----:B------:R-:W3:Y:S01]  /*14a50*/  @P2 LDG.E R2, desc[UR40][R4.64] ;  /* 0x0000002804022981 */ /* 0x000ee2000c1e1900 */
[----:B------:R-:W-:Y:S01]  /*14a60*/  IADD3.X R7, R15, UR9, RZ, P4, !PT ;  /* 0x000000090f077c10 */ /* 0x000fe2000a7fe4ff */
[----:B------:R-:W-:Y:S01]  /*14a70*/  ULDC UR4, c[0x0][0x288] ;  /* 0x0000a20000047ab9 */ /* 0x000fe20000000800 */
[----:B------:R-:W-:-:S02]  /*14a80*/  ISETP.NE.U32.AND P1, PT, RZ, UR8, PT ;  /* 0x00000008ff007c0c */ /* 0x000fc4000bf25070 */
[----:B------:R-:W-:Y:S02]  /*14a90*/  ISETP.NE.AND.EX P0, PT, RZ, UR7, PT, P0 ;  /* 0x00000007ff007c0c */ /* 0x000fe4000bf05300 */
[----:B--2---:R-:W-:Y:S02]  /*14aa0*/  @P3 IADD3 R10, P4, R10, UR10, RZ ;  /* 0x0000000a0a0a3c10 */ /* 0x004fe4000ff9e0ff */
[----:B------:R-:W-:Y:S02]  /*14ab0*/  ISETP.NE.AND.EX P1, PT, RZ, UR9, PT, P1 ;  /* 0x00000009ff007c0c */ /* 0x000fe4000bf25310 */
[C---:B------:R-:W-:Y:S02]  /*14ac0*/  @P3 IADD3.X R11, R15.reuse, UR11, RZ, P4, !PT ;  /* 0x0000000b0f0b3c10 */ /* 0x040fe4000a7fe4ff */
[----:B------:R-:W-:-:S05]  /*14ad0*/  IADD3.X R9, R15, UR7, RZ, P5, !PT ;  /* 0x000000070f097c10 */ /* 0x000fca000affe4ff */
[----:B------:R0:W5:Y:S04]  /*14ae0*/  @P0 LDG.E R12, desc[UR40][R8.64] ;  /* 0x00000028080c0981 */ /* 0x000168000c1e1900 */
[----:B------:R0:W5:Y:S04]  /*14af0*/  @P1 LDG.E R3, desc[UR40][R6.64] ;  /* 0x0000002806031981 */ /* 0x000168000c1e1900 */
[----:B---3--:R1:W-:Y:S02]  /*14b00*/  STL [R1+0x38], R2 ;  /* 0x0000380201007387 */ /* 0x0083e40000100800 */
[----:B-1----:R-:W-:Y:S01]  /*14b10*/  IMAD.U32 R2, RZ, RZ, UR4 ;  /* 0x00000004ff027e24 */ /* 0x002fe2000f8e00ff */
[----:B------:R-:W-:-:S05]  /*14b20*/  ULDC.64 UR4, c[0x0][0x418] ;  /* 0x0001060000047ab9 */ /* 0x000fca0000000a00 */
[----:B------:R-:W2:Y:S01]  /*14b30*/  @P3 LDG.E R2, desc[UR40][R10.64] ;  /* 0x000000280a023981 */ /* 0x000ea2000c1e1900 */
[----:B------:R-:W-:-:S03]  /*14b40*/  UISETP.NE.U32.AND UP0, UPT, UR4, URZ, UPT ;  /* 0x0000003f0400728c */ /* 0x000fc6000bf05070 */
[----:B------:R-:W-:Y:S01]  /*14b50*/  ULDC UR4, c[0x0][0x424] ;  /* 0x0001090000047ab9 */ /* 0x000fe20000000800 */
[----:B------:R-:W-:-:S03]  /*14b60*/  UISETP.NE.AND.EX UP0, UPT, UR5, URZ, UPT, UP0 ;  /* 0x0000003f0500728c */ /* 0x000fc6000bf05300 */
[----:B------:R-:W-:Y:S01]  /*14b70*/  ULDC UR5, c[0x0][0x2f0] ;  /* 0x0000bc0000057ab9 */ /* 0x000fe20000000800 */
[----:B------:R-:W-:Y:S01]  /*14b80*/  USEL UR4, UR4, 0x1, UP0 ;  /* 0x0000000104047887 */ /* 0x000fe20008000000 */
[----:B--2---:R1:W-:Y:S04]  /*14b90*/  STL [R1+0x3c], R2 ;  /* 0x00003c0201007387 */ /* 0x0043e80000100800 */
[----:B------:R0:W5:Y:S01]  /*14ba0*/  LDL R14, [R1+0x3c] ;  /* 0x00003c00010e7983 */ /* 0x0001620000100800 */
[----:B------:R-:W-:-:S03]  /*14bb0*/  UIMAD UR4, UR4, UR5, URZ ;  /* 0x00000005040472a4 */ /* 0x000fc6000f8e023f */
[----:B------:R-:W-:Y:S02]  /*14bc0*/  ULDC UR5, c[0x0][0x348] ;  /* 0x0000d20000057ab9 */ /* 0x000fe40000000800 */
[----:B-1----:R-:W-:Y:S01]  /*14bd0*/  IMAD.U32 R2, RZ, RZ, UR5 ;  /* 0x00000005ff027e24 */ /* 0x002fe2000f8e00ff */
[----:B------:R-:W-:Y:S01]  /*14be0*/  MOV R10, UR4 ;  /* 0x00000004000a7c02 */ /* 0x000fe20008000f00 */
[----:B0-----:R-:W-:Y:S06]  /*14bf0*/  @P3 BRA `(.L_x_5006) ;  /* 0x0000000000143947 */ /* 0x001fec0003800000 */
[----:B------:R-:W-:Y:S05]  /*14c00*/  @!P2 BRA `(.L_x_5006) ;  /* 0x000000000010a947 */ /* 0x000fea0003800000 */
[----:B------:R-:W2:Y:S04]  /*14c10*/  LDG.E R11, desc[UR40][R4.64] ;  /* 0x00000028040b7981 */ /* 0x000ea8000c1e1900 */
[----:B------:R-:W2:Y:S02]  /*14c20*/  LDG.E R4, desc[UR40][R4.64+0x4] ;  /* 0x0000042804047981 */ /* 0x000ea4000c1e1900 */
[----:B--2--5:R-:W-:-:S05]  /*14c30*/  IMAD.IADD R14, R4, 0x1, -R11 ;  /* 0x00000001040e7824 */ /* 0x024fca00078e0a0b */
[----:B------:R0:W-:Y:S02]  /*14c40*/  STL [R1+0x3c], R14 ;  /* 0x00003c0e01007387 */ /* 0x0001e40000100800 */
.L_x_5006:
[----:B-----5:R-:W-:Y:S01]  /*14c50*/  IMAD.IADD R4, R12, 0x1, R0 ;  /* 0x000000010c047824 */ /* 0x020fe200078e0200 */
[----:B------:R-:W-:Y:S01]  /*14c60*/  ULDC.64 UR4, c[0x0][0xa20] ;  /* 0x0002880000047ab9 */ /* 0x000fe20000000a00 */
[----:B------:R1:W-:Y:S01]  /*14c70*/  STL [R1+0x14], R13 ;  /* 0x0000140d01007387 */ /* 0x0003e20000100800 */
[----:B------:R-:W-:-:S03]  /*14c80*/  ISETP.NE.U32.AND P2, PT, RZ, UR4, PT ;  /* 0x00000004ff007c0c */ /* 0x000fc6000bf45070 */
[----:B------:R1:W-:Y:S01]  /*14c90*/  STL [R1+0x24], R4 ;  /* 0x0000240401007387 */ /* 0x0003e20000100800 */
[----:B------:R-:W-:-:S13]  /*14ca0*/  ISETP.NE.AND.EX P2, PT, RZ, UR5, PT, P2 ;  /* 0x00000005ff007c0c */ /* 0x000fda000bf45320 */
[----:B-1----:R-:W-:Y:S05]  /*14cb0*/  @!P2 BRA `(.L_x_5007) ;  /* 0x000000000014a947 */ /* 0x002fea0003800000 */
[----:B------:R-:W2:Y:S02]  /*14cc0*/  LDL R4, [R1] ;  /* 0x0000000001047983 */ /* 0x000ea40000100800 */
[----:B--2---:R-:W-:-:S04]  /*14cd0*/  IADD3 R10, P0, R4, UR4, RZ ;  /* 0x00000004040a7c10 */ /* 0x004fc8000ff1e0ff */
[----:B------:R-:W-:-:S05]  /*14ce0*/  IADD3.X R11, R15, UR5, RZ, P0, !PT ;  /* 0x000000050f0b7c10 */ /* 0x000fca00087fe4ff */
[----:B------:R1:W5:Y:S01]  /*14cf0*/  LDG.E R10, desc[UR40][R10.64] ;  /* 0x000000280a0a7981 */ /* 0x000362000c1e1900 */
[----:B------:R-:W-:Y:S05]  /*14d00*/  BRA `(.L_x_5008) ;  /* 0x0000000000107947 */ /* 0x000fea0003800000 */
.L_x_5007:
[----:B------:R-:W-:Y:S05]  /*14d10*/  @!P0 BRA `(.L_x_5008) ;  /* 0x00000000000c8947 */ /* 0x000fea0003800000 */
[----:B------:R-:W2:Y:S04]  /*14d20*/  LDG.E R10, desc[UR40][R8.64] ;  /* 0x00000028080a7981 */ /* 0x000ea8000c1e1900 */
[----:B------:R-:W2:Y:S02]  /*14d30*/  LDG.E R8, desc[UR40][R8.64+0x4] ;  /* 0x0000042808087981 */ /* 0x000ea4000c1e1900 */
[----:B--2---:R-:W-:-:S07]  /*14d40*/  IMAD.IADD R10, R8, 0x1, -R10 ;  /* 0x00000001080a7824 */ /* 0x004fce00078e0a0a */
.L_x_5008:
[----:B------:R-:W2:Y:S01]  /*14d50*/  @P1 LDG.E R4, desc[UR40][R6.64] ;  /* 0x0000002806041981 */ /* 0x000ea2000c1e1900 */
[----:B------:R-:W3:Y:S01]  /*14d60*/  LDC R5, c[0x0][0x448] ;  /* 0x00011200ff057b82 */ /* 0x000ee20000000800 */
[----:B-----5:R-:W-:Y:S02]  /*14d70*/  IMAD.IADD R0, R10, 0x1, -R0 ;  /* 0x000000010a007824 */ /* 0x020fe400078e0a00 */
[----:B------:R4:W2:Y:S01]  /*14d80*/  @P1 LDG.E R6, desc[UR40][R6.64+0x4] ;  /* 0x0000042806061981 */ /* 0x0008a2000c1e1900 */
[----:B---3--:R-:W-:-:S13]  /*14d90*/  ISETP.NE.AND P0, PT, R5, 0x1, PT ;  /* 0x000000010500780c */ /* 0x008fda0003f05270 */
[----:B----4-:R-:W3:Y:S01]  /*14da0*/  @P0 LDC R7, c[0x0][0x450] ;  /* 0x00011400ff070b82 */ /* 0x010ee20000000800 */
[----:B------:R-:W-:Y:S01]  /*14db0*/  BSSY B0, `(.L_x_5009) ;  /* 0x0000159000007945 */ /* 0x000fe20003800000 */
[----:B--2---:R-:W-:-:S06]  /*14dc0*/  @P1 IMAD.IADD R2, R6, 0x1, -R4 ;  /* 0x0000000106021824 */ /* 0x004fcc00078e0a04 */
[----:B------:R-:W2:Y:S01]  /*14dd0*/  @P0 LDC R6, c[0x0][0x44c] ;  /* 0x00011300ff060b82 */ /* 0x000ea20000000800 */
[----:B------:R-:W-:-:S04]  /*14de0*/  IMAD.SHL.U32 R4, R17, 0x80, RZ ;  /* 0x0000008011047824 */ /* 0x000fc800078e00ff */
[----:B------:R-:W-:-:S04]  /*14df0*/  VIADD R4, R4, 0x7f ;  /* 0x0000007f04047836 */ /* 0x000fc80000000000 */
[----:B------:R-:W-:Y:S02]  /*14e00*/  IMAD.MOV.U32 R5, RZ, RZ, R4 ;  /* 0x000000ffff057224 */ /* 0x000fe400078e0004 */
[----:B--2---:R-:W-:Y:S01]  /*14e10*/  @P0 IMAD.HI.U32 R6, R4, R6, RZ ;  /* 0x0000000604060227 */ /* 0x004fe200078e00ff */
[----:B------:R-:W-:-:S04]  /*14e20*/  IADD3 R4, R0, R2, RZ ;  /* 0x0000000200047210 */ /* 0x000fc80007ffe0ff */
[----:B---3--:R-:W-:Y:S01]  /*14e30*/  @P0 SHF.R.U32.HI R5, RZ, R7, R6 ;  /* 0x00000007ff050219 */ /* 0x008fe20000011606 */
        /* <DEDUP_REMOVED lines=9> */
[----:B------:R-:W-:-:S05]  /*14ed0*/  VIMNMX R4, R10, R4, PT ;  /* 0x000000040a047248 */ /* 0x000fca0003fe0100 */
[--C-:B------:R-:W-:Y:S02]  /*14ee0*/  IMAD R4, R4, 0x60, -R0.reuse ;  /* 0x0000006004047824 */ /* 0x100fe400078e0a00 */
[----:B------:R-:W-:-:S03]  /*14ef0*/  IMAD.MOV R0, RZ, RZ, -R0 ;  /* 0x000000ffff007224 */ /* 0x000fc600078e0a00 */
[----:B------:R-:W-:Y:S02]  /*14f00*/  VIMNMX R2, R4, R2, PT ;  /* 0x0000000204027248 */ /* 0x000fe40003fe0100 */
[----:B------:R-:W-:-:S04]  /*14f10*/  VIMNMX R0, RZ, R0, !PT ;  /* 0x00000000ff007248 */ /* 0x000fc80007fe0100 */
[----:B------:R-:W-:Y:S01]  /*14f20*/  ISETP.GT.AND P0, PT, R2, R0, PT ;  /* 0x000000000200720c */ /* 0x000fe20003f04270 */
[----:B------:R-:W-:-:S12]  /*14f30*/  IMAD.WIDE.U32 R6, R0, -0x55555555, RZ ;  /* 0xaaaaaaab00067825 */ /* 0x000fd800078e00ff */
[----:B------:R-:W-:Y:S01]  /*14f40*/  @P0 VIADD R4, R2, 0x5f ;  /* 0x0000005f02040836 */ /* 0x000fe20000000000 */
[----:B------:R-:W-:-:S03]  /*14f50*/  SHF.R.U32.HI R2, RZ, 0x6, R7 ;  /* 0x00000006ff027819 */ /* 0x000fc60000011607 */
[----:B------:R-:W-:-:S05]  /*14f60*/  @P0 IMAD.HI R0, R4, 0x2aaaaaab, RZ ;  /* 0x2aaaaaab04000827 */ /* 0x000fca00078e02ff */
[----:B------:R-:W-:Y:S01]  /*14f70*/  @P0 SHF.R.U32.HI R4, RZ, 0x1f, R0 ;  /* 0x0000001fff040819 */ /* 0x000fe20000011600 */
[----:B------:R-:W-:-:S03]  /*14f80*/  IMAD.MOV.U32 R8, RZ, RZ, R2 ;  /* 0x000000ffff087224 */ /* 0x000fc600078e0002 */
[----:B------:R-:W-:-:S04]  /*14f90*/  @P0 LEA.HI.SX32 R8, R0, R4, 0x1c ;  /* 0x0000000400080211 */ /* 0x000fc800078fe2ff */
[----:B------:R-:W-:Y:S02]  /*14fa0*/  ISETP.GT.AND P2, PT, R8, R2, PT ;  /* 0x000000020800720c */ /* 0x000fe40003f44270 */
[----:B------:R-:W-:-:S11]  /*14fb0*/  PLOP3.LUT P0, PT, PT, PT, PT, 0x80, 0x0 ;  /* 0x000000000000781c */ /* 0x000fd60003f0f070 */
[----:B------:R-:W-:Y:S05]  /*14fc0*/  @!P2 BRA `(.L_x_5010) ;  /* 0x0000001000dca947 */ /* 0x000fea0003800000 */
[----:B------:R-:W-:Y:S01]  /*14fd0*/  UMOV UR4, 0xffffffff ;  /* 0xffffffff00047882 */ /* 0x000fe20000000000 */
[----:B------:R-:W-:Y:S02]  /*14fe0*/  SEL R0, R13, RZ, !P1 ;  /* 0x000000ff0d007207 */ /* 0x000fe40004800000 */
[----:B------:R-:W-:Y:S05]  /*14ff0*/  BRA.DIV UR4, `(.L_x_5011) ;  /* 0x0000007604f87947 */ /* 0x000fea000b800000 */
[----:B------:R-:W2:Y:S02]  /*15000*/  S2R R4, SR_TID.X ;  /* 0x0000000000047919 */ /* 0x000ea40000002100 */
[----:B--2---:R-:W-:-:S04]  /*15010*/  SHF.R.U32.HI R4, RZ, 0x5, R4 ;  /* 0x00000005ff047819 */ /* 0x004fc80000011604 */
[----:B------:R-:W-:-:S05]  /*15020*/  LOP3.LUT R4, R4, 0x3, RZ, 0xc0, !PT ;  /* 0x0000000304047812 */ /* 0x000fca00078ec0ff */
[----:B0-----:R0:W2:Y:S02]  /*15030*/  SHFL.IDX PT, R14, R4, RZ, 0x1f ;  /* 0x00001fff040e7589 */ /* 0x0010a400000e0000 */
.L_x_5204:
[----:B--2---:R-:W-:Y:S02]  /*15040*/  ISETP.NE.AND P0, PT, R14, RZ, PT ;  /* 0x000000ff0e00720c */ /* 0x004fe40003f05270 */
[----:B------:R-:W-:-:S11]  /*15050*/  PLOP3.LUT P6, PT, PT, PT, PT, 0x8, 0x0 ;  /* 0x000000000000781c */ /* 0x000fd60003fce170 */
[----:B------:R-:W-:Y:S05]  /*15060*/  @P0 BRA `(.L_x_5012) ;  /* 0x00000000000c0947 */ /* 0x000fea0003800000 */
[----:B------:R-:W-:-:S03]  /*15070*/  UMOV UR4, 0xffffffff ;  /* 0xffffffff00047882 */ /* 0x000fc60000000000 */
[----:B------:R-:W-:Y:S05]  /*15080*/  BRA.DIV UR4, `(.L_x_5013) ;  /* 0x0000007a04087947 */ /* 0x000fea000b800000 */
[----:B------:R-:W-:-:S13]  /*15090*/  ELECT P6, URZ, PT ;  /* 0x00000000003f782f */ /* 0x000fda00038c0000 */
.L_x_5012:
        /* <DEDUP_REMOVED lines=10> */
.L_x_5207:
[----:B------:R-:W-:Y:S05]  /*15140*/  BSYNC B1 ;  /* 0x0000000000017941 */ /* 0x000fea0003800000 */
.L_x_5014:
[----:B------:R-:W-:Y:S04]  /*15150*/  BSSY B1, `(.L_x_5016) ;  /* 0x0000082000017945 */ /* 0x000fe80003800000 */
[----:B------:R-:W-:Y:S05]  /*15160*/  @!P6 BRA `(.L_x_5017) ;  /* 0x000000080000e947 */ /* 0x000fea0003800000 */
[----:B------:R-:W2:Y:S04]  /*15170*/  LDL R9, [R1+0x4] ;  /* 0x0000040001097983 */ /* 0x000ea80000100800 */
[----:B------:R-:W2:Y:S04]  /*15180*/  LDL R7, [R1+0x10] ;  /* 0x0000100001077983 */ /* 0x000ea80000100800 */
[----:B------:R-:W3:Y:S01]  /*15190*/  LDL R6, [R1+0x1c] ;  /* 0x00001c0001067983 */ /* 0x000ee20000100800 */
[----:B------:R-:W-:Y:S01]  /*151a0*/  BSSY B2, `(.L_x_5018) ;  /* 0x0000008000027945 */ /* 0x000fe20003800000 */
[----:B0-----:R-:W0:Y:S02]  /*151b0*/  S2R R5, SR_TID.X ;  /* 0x0000000000057919 */ /* 0x001e240000002100 */
[----:B0-----:R-:W-:-:S04]  /*151c0*/  LOP3.LUT R5, R5, 0x7f, RZ, 0xc0, !PT ;  /* 0x0000007f05057812 */ /* 0x001fc800078ec0ff */
[----:B------:R-:W-:Y:S01]  /*151d0*/  ISETP.NE.AND P1, PT, R5, RZ, PT ;  /* 0x000000ff0500720c */ /* 0x000fe20003f25270 */
[----:B--2---:R-:W-:Y:S01]  /*151e0*/  IMAD R4, R7, 0x8, R9 ;  /* 0x0000000807047824 */ /* 0x004fe200078e0209 */
[----:B---3--:R-:W-:-:S04]  /*151f0*/  SHF.L.U32 R9, R6, 0x1f, RZ ;  /* 0x0000001f06097819 */ /* 0x008fc800000006ff */
[----:B------:R-:W0:Y:S02]  /*15200*/  SYNCS.PHASECHK.TRANS64.TRYWAIT P0, [R4+URZ+0x228a0], R9 ;  /* 0x0228a009040075a7 */ /* 0x000e24000800017f */
[----:B0-----:R-:W-:Y:S05]  /*15210*/  @!P0 BRA `(.L_x_5019) ;  /* 0x0000007400dc8947 */ /* 0x001fea0003800000 */
.L_x_5208:
[----:B------:R-:W-:Y:S05]  /*15220*/  BSYNC B2 ;  /* 0x0000000000027941 */ /* 0x000fea0003800000 */
.L_x_5018:
[----:B------:R-:W-:Y:S04]  /*15230*/  BSSY B2, `(.L_x_5020) ;  /* 0x0000009000027945 */ /* 0x000fe80003800000 */
[----:B------:R-:W-:Y:S05]  /*15240*/  @P1 BRA `(.L_x_5021) ;  /* 0x00000000001c1947 */ /* 0x000fea0003800000 */
[----:B------:R-:W2:Y:S01]  /*15250*/  S2R R6, SR_TID.X ;  /* 0x0000000000067919 */ /* 0x000ea20000002100 */
[----:B------:R-:W-:-:S04]  /*15260*/  MOV R5, 0x3000 ;  /* 0x0000300000057802 */ /* 0x000fc80000000f00 */
[----:B------:R3:W-:Y:S01]  /*15270*/  SYNCS.ARRIVE.TRANS64 RZ, [R4+URZ+0x22890], R5 ;  /* 0x0228900504ff79a7 */ /* 0x0007e2000800003f */
[----:B--2---:R-:W-:-:S04]  /*15280*/  LOP3.LUT R6, R6, 0x1f, RZ, 0xc0, !PT ;  /* 0x0000001f06067812 */ /* 0x004fc800078ec0ff */
[----:B------:R-:W-:-:S13]  /*15290*/  ISETP.NE.AND P0, PT, R6, RZ, PT ;  /* 0x000000ff0600720c */ /* 0x000fda0003f05270 */
[----:B---3--:R-:W-:Y:S05]  /*152a0*/  @!P0 BRA `(.L_x_5021) ;  /* 0x0000000000048947 */ /* 0x008fea0003800000 */
[----:B------:R-:W-:Y:S01]  /*152b0*/  BPT.TRAP 0x1 ;  /* 0x000000040000795c */ /* 0x000fe20000300000 */
.L_x_5021:
[----:B------:R-:W-:Y:S05]  /*152c0*/  BSYNC B2 ;  /* 0x0000000000027941 */ /* 0x000fea0003800000 */
.L_x_5020:
[----:B------:R-:W2:Y:S04]  /*152d0*/  LDL R7, [R1+0x4] ;  /* 0x0000040001077983 */ /* 0x000ea80000100800 */
[----:B------:R-:W2:Y:S01]  /*152e0*/  LDL R6, [R1+0x10] ;  /* 0x0000100001067983 */ /* 0x000ea20000100800 */
[----:B-1----:R-:W-:Y:S01]  /*152f0*/  IMAD.MOV.U32 R11, RZ, RZ, RZ ;  /* 0x000000ffff0b7224 */ /* 0x002fe200078e00ff */
        /* <DEDUP_REMOVED lines=11> */
.L_x_5022:
        /* <DEDUP_REMOVED lines=13> */
.L_x_5209:
[----:B------:R-:W-:Y:S05]  /*15480*/  BSYNC B2 ;  /* 0x0000000000027941 */ /* 0x000fea0003800000 */
.L_x_5023:
        /* <DEDUP_REMOVED lines=11> */
.L_x_5026:
[----:B------:R-:W-:Y:S05]  /*15540*/  BSYNC B2 ;  /* 0x0000000000027941 */ /* 0x000fea0003800000 */
.L_x_5025:
        /* <DEDUP_REMOVED lines=9> */
[----:B--2---:R-:W-:-:S05]  /*155e0*/  IMAD R7, R6, 0xc000, R7 ;  /* 0x0000c00006077824 */ /* 0x004fca00078e0207 */
[----:B------:R-:W-:-:S07]  /*155f0*/  IADD3 R6, R7, 0x400, RZ ;  /* 0x0000040007067810 */ /* 0x000fce0007ffe0ff */
.L_x_5027:
        /* <DEDUP_REMOVED lines=15> */
.L_x_5028:
        /* <DEDUP_REMOVED lines=15> */
.L_x_5029:
        /* <DEDUP_REMOVED lines=15> */
.L_x_5030:
        /* <DEDUP_REMOVED lines=10> */
.L_x_5017:
[----:B------:R-:W-:Y:S05]  /*15970*/  BSYNC B1 ;  /* 0x0000000000017941 */ /* 0x000fea0003800000 */
.L_x_5016:
        /* <DEDUP_REMOVED lines=13> */
.L_x_5046:
[----:B------:R-:W-:Y:S05]  /*15a50*/  YIELD ;  /* 0x0000000000007946 */ /* 0x000fea0003800000 */
[----:B------:R-:W-:Y:S04]  /*15a60*/  BSSY B1, `(.L_x_5031) ;  /* 0x0000081000017945 */ /* 0x000fe80003800000 */
[----:B---3--:R-:W-:Y:S05]  /*15a70*/  @!P6 BRA `(.L_x_5032) ;  /* 0x0000000400fce947 */ /* 0x008fea0003800000 */
[----:B------:R-:W3:Y:S04]  /*15a80*/  LDL R8, [R1+0x4] ;  /* 0x0000040001087983 */ /* 0x000ee80000100800 */
[----:B--2---:R-:W3:Y:S04]  /*15a90*/  LDL R5, [R1+0x10] ;  /* 0x0000100001057983 */ /* 0x004ee80000100800 */
[----:B------:R-:W2:Y:S01]  /*15aa0*/  LDL R6, [R1+0x1c] ;  /* 0x00001c0001067983 */ /* 0x000ea20000100800 */
[----:B------:R-:W-:Y:S01]  /*15ab0*/  BSSY B2, `(.L_x_5033) ;  /* 0x0000008000027945 */ /* 0x000fe20003800000 */
[----:B------:R-:W0:Y:S02]  /*15ac0*/  S2R R7, SR_TID.X ;  /* 0x0000000000077919 */ /* 0x000e240000002100 */
[----:B0-----:R-:W-:-:S04]  /*15ad0*/  LOP3.LUT R7, R7, 0x7f, RZ, 0xc0, !PT ;  /* 0x0000007f07077812 */ /* 0x001fc800078ec0ff */
[----:B------:R-:W-:Y:S01]  /*15ae0*/  ISETP.NE.AND P2, PT, R7, RZ, PT ;  /* 0x000000ff0700720c */ /* 0x000fe20003f45270 */
[----:B---3--:R-:W-:Y:S01]  /*15af0*/  IMAD R5, R5, 0x8, R8 ;  /* 0x0000000805057824 */ /* 0x008fe200078e0208 */
[----:B--2---:R-:W-:-:S04]  /*15b00*/  SHF.L.U32 R6, R6, 0x1f, RZ ;  /* 0x0000001f06067819 */ /* 0x004fc800000006ff */
[----:B------:R-:W0:Y:S02]  /*15b10*/  SYNCS.PHASECHK.TRANS64.TRYWAIT P1, [R5+URZ+0x228a0], R6 ;  /* 0x0228a006050075a7 */ /* 0x000e24000802017f */
[----:B0-----:R-:W-:Y:S05]  /*15b20*/  @!P1 BRA `(.L_x_5034) ;  /* 0x0000006c00c09947 */ /* 0x001fea0003800000 */
.L_x_5210:
[----:B------:R-:W-:Y:S05]  /*15b30*/  BSYNC B2 ;  /* 0x0000000000027941 */ /* 0x000fea0003800000 */
.L_x_5033:
        /* <DEDUP_REMOVED lines=9> */
.L_x_5036:
[----:B------:R-:W-:Y:S05]  /*15bd0*/  BSYNC B2 ;  /* 0x0000000000027941 */ /* 0x000fea0003800000 */
.L_x_5035:
[----:B------:R-:W2:Y:S04]  /*15be0*/  LDL R8, [R1+0x4] ;  /* 0x0000040001087983 */ /* 0x000ea80000100800 */
[----:B------:R-:W2:Y:S01]  /*15bf0*/  LDL R7, [R1+0x10] ;  /* 0x0000100001077983 */ /* 0x000ea20000100800 */
[----:B-1----:R-:W-:Y:S01]  /*15c00*/  IMAD.MOV.U32 R11, RZ, RZ, RZ ;  /* 0x000000ffff0b7224 */ /* 0x002fe200078e00ff */
        /* <DEDUP_REMOVED lines=8> */
[----:B------:R-:W-:-:S03]  /*15c90*/  IMAD R8, R4, 0x60, R3 ;  /* 0x0000006004087824 */ /* 0x000fc600078e0203 */
[----:B------:R-:W-:-:S07]  /*15ca0*/  IADD3 R7, R7, 0x1c400, RZ ;  /* 0x0001c40007077810 */ /* 0x000fce0007ffe0ff */
.L_x_5037:
        /* <DEDUP_REMOVED lines=13> */
.L_x_5211:
[----:B------:R-:W-:Y:S05]  /*15d80*/  BSYNC B2 ;  /* 0x0000000000027941 */ /* 0x000fea0003800000 */
.L_x_5038:
        /* <DEDUP_REMOVED lines=11> */
.L_x_5041:
[----:B------:R-:W-:Y:S05]  /*15e40*/  BSYNC B2 ;  /* 0x0000000000027941 */ /* 0x000fea0003800000 */
.L_x_5040:
        /* <DEDUP_REMOVED lines=11> */
.L_x_5042:
        /* <DEDUP_REMOVED lines=15> */
.L_x_5043:
        /* <DEDUP_REMOVED lines=15> */
.L_x_5044:
        /* <DEDUP_REMOVED lines=15> */
.L_x_5045:
        /* <DEDUP_REMOVED lines=10> */
.L_x_5032:
[----:B------:R-:W-:Y:S05]  /*16270*/  BSYNC B1 ;  /* 0x0000000000017941 */ /* 0x000fea0003800000 */
.L_x_5031:
[----:B------:R-:W3:Y:S04]  /*16280*/  LDL.LU R9, [R1+0x10] ;  /* 0x0000100001097983 */ /* 0x000ee80000300800 */
[----:B--2---:R-:W2:Y:S01]  /*16290*/  LDL.LU R7, [R1+0x1c] ;  /* 0x00001c0001077983 */ /* 0x004ea20000300800 */
[C---:B------:R-:W-:Y:S01]  /*162a0*/  ISETP.GT.AND P2, PT, R4.reuse, R2, PT ;  /* 0x000000020400720c */ /* 0x040fe20003f44270 */
[----:B------:R-:W-:Y:S02]  /*162b0*/  VIADD R4, R4, 0xffffffff ;  /* 0xffffffff04047836 */ /* 0x000fe40000000000 */
[----:B---3--:R-:W-:-:S05]  /*162c0*/  VIADD R5, R9, 0x1 ;  /* 0x0000000109057836 */ /* 0x008fca0000000000 */
[----:B------:R-:W-:-:S04]  /*162d0*/  ISETP.NE.AND P1, PT, R5, 0x2, PT ;  /* 0x000000020500780c */ /* 0x000fc80003f25270 */
[----:B------:R-:W-:Y:S02]  /*162e0*/  SEL R6, RZ, 0x1, P1 ;  /* 0x00000001ff067807 */ /* 0x000fe40000800000 */
[----:B------:R-:W-:Y:S02]  /*162f0*/  SEL R5, R5, RZ, P1 ;  /* 0x000000ff05057207 */ /* 0x000fe40000800000 */
[----:B--2---:R-:W-:-:S05]  /*16300*/  LOP3.LUT R7, R7, R6, RZ, 0x3c, !PT ;  /* 0x0000000607077212 */ /* 0x004fca00078e3cff */
[----:B------:R3:W-:Y:S04]  /*16310*/  STL [R1+0x1c], R7 ;  /* 0x00001c0701007387 */ /* 0x0007e80000100800 */
[----:B------:R3:W-:Y:S01]  /*16320*/  STL [R1+0x10], R5 ;  /* 0x0000100501007387 */ /* 0x0007e20000100800 */
[----:B------:R-:W-:Y:S05]  /*16330*/  @P2 BRA `(.L_x_5046) ;  /* 0xfffffff400c42947 */ /* 0x000fea000383ffff */
.L_x_5010:
[----:B------:R-:W-:Y:S05]  /*16340*/  BSYNC B0 ;  /* 0x0000000000007941 */ /* 0x000fea0003800000 */
.L_x_5009:
[----:B------:R-:W4:Y:S01]  /*16350*/  LDC R0, c[0x0][0x448] ;  /* 0x00011200ff007b82 */ /* 0x000f220000000800 */
[----:B------:R-:W-:Y:S05]  /*16360*/  @!P0 WARPSYNC.ALL ;  /* 0x0000000000008948 */ /* 0x000fea0003800000 */
[----:B------:R-:W-:Y:S02]  /*16370*/  BSSY B7, `(.L_x_5047) ;  /* 0x0000423000077945 */ /* 0x000fe40003800000 */
[----:B------:R-:W-:Y:S01]  /*16380*/  @!P0 BAR.SYNC.DEFER_BLOCKING 0xc, 0x180 ;  /* 0x0306000000008b1d */ /* 0x000fe20000010000 */
[----:B----4-:R-:W-:Y:S02]  /*16390*/  ISETP.NE.AND P1, PT, R0, 0x1, PT ;  /* 0x000000010000780c */ /* 0x010fe40003f25270 */
[----:B------:R-:W-:-:S11]  /*163a0*/  LEA R0, R17, 0x7f, 0x7 ;  /* 0x0000007f11007811 */ /* 0x000fd600078e38ff */
[----:B------:R-:W4:Y:S08]  /*163b0*/  @P1 LDC R2, c[0x0][0x44c] ;  /* 0x00011300ff021b82 */ /* 0x000f300000000800 */
[----:B------:R-:W5:Y:S01]  /*163c0*/  @P1 LDC R3, c[0x0][0x450] ;  /* 0x00011400ff031b82 */ /* 0x000f620000000800 */
[----:B----4-:R-:W-:-:S05]  /*163d0*/  @P1 IMAD.HI.U32 R2, R0, R2, RZ ;  /* 0x0000000200021227 */ /* 0x010fca00078e00ff */
[----:B-----5:R-:W-:-:S05]  /*163e0*/  @P1 SHF.R.U32.HI R0, RZ, R3, R2 ;  /* 0x00000003ff001219 */ /* 0x020fca0000011602 */
[----:B------:R-:W-:-:S04]  /*163f0*/  IMAD.IADD R0, R20, 0x1, R0 ;  /* 0x0000000114007824 */ /* 0x000fc800078e0200 */
[----:B------:R-:W-:-:S05]  /*16400*/  IMAD.HI R0, R0, 0x2aaaaaab, RZ ;  /* 0x2aaaaaab00007827 */ /* 0x000fca00078e02ff */
[----:B------:R-:W-:-:S04]  /*16410*/  SHF.R.U32.HI R2, RZ, 0x1f, R0 ;  /* 0x0000001fff027819 */ /* 0x000fc80000011600 */
[----:B------:R-:W-:-:S04]  /*16420*/  LEA.HI.SX32 R0, R0, R2, 0x1c ;  /* 0x0000000200007211 */ /* 0x000fc800078fe2ff */
[----:B------:R-:W-:-:S04]  /*16430*/  VIMNMX R4, R10, R0, PT ;  /* 0x000000000a047248 */ /* 0x000fc80003fe0100 */
[----:B------:R-:W-:Y:S01]  /*16440*/  ISETP.GT.AND P0, PT, R4, RZ, PT ;  /* 0x000000ff0400720c */ /* 0x000fe20003f04270 */
[----:B------:R4:W-:-:S12]  /*16450*/  STL [R1+0x30], R4 ;  /* 0x0000300401007387 */ /* 0x0009d80000100800 */
[----:B----4-:R-:W-:Y:S05]  /*16460*/  @P0 BRA `(.L_x_5048) ;  /* 0x0000000000440947 */ /* 0x010fea0003800000 */
[----:B--23--:R-:W2:Y:S02]  /*16470*/  S2R R5, SR_TID.X ;  /* 0x0000000000057919 */ /* 0x00cea40000002100 */
[----:B--2---:R-:W-:-:S04]  /*16480*/  LOP3.LUT R5, R5, 0x7f, RZ, 0xc0, !PT ;  /* 0x0000007f05057812 */ /* 0x004fc800078ec0ff */
[----:B------:R-:W-:-:S13]  /*16490*/  ISETP.NE.AND P0, PT, R5, RZ, PT ;  /* 0x000000ff0500720c */ /* 0x000fda0003f05270 */
[----:B------:R-:W-:Y:S05]  /*164a0*/  @P0 BRA `(.L_x_5049) ;  /* 0x00000040003c0947 */ /* 0x000fea0003800000 */
[----:B------:R-:W2:Y:S01]  /*164b0*/  S2R R3, SR_LANEID ;  /* 0x0000000000037919 */ /* 0x000ea20000000000 */
[----:B------:R-:W-:Y:S02]  /*164c0*/  VOTEU.ANY UR4, UPT, PT ;  /* 0x0000000000047886 */ /* 0x000fe400038e0100 */
[----:B------:R-:W2:Y:S08]  /*164d0*/  FLO.U32 R0, UR4 ;  /* 0x0000000400007d00 */ /* 0x000eb000080e0000 */
[----:B------:R-:W3:Y:S01]  /*164e0*/  POPC R5, UR4 ;  /* 0x0000000400057d09 */ /* 0x000ee20008000000 */
[----:B--2---:R-:W-:-:S02]  /*164f0*/  ISETP.EQ.U32.AND P0, PT, R0, R3, PT ;  /* 0x000000030000720c */ /* 0x004fc40003f02070 */
[----:B------:R-:W3:Y:S11]  /*16500*/  LDC.64 R2, c[0x0][0xc60] ;  /* 0x00031800ff027b82 */ /* 0x000ef60000000a00 */
[----:B---3--:R-:W2:Y:S01]  /*16510*/  @P0 ATOMG.E.ADD.STRONG.GPU PT, R3, desc[UR40][R2.64], R5 ;  /* 0x00000005020309a8 */ /* 0x008ea200081ee1e8 */
[----:B------:R-:W3:Y:S02]  /*16520*/  S2R R4, SR_LTMASK ;  /* 0x0000000000047919 */ /* 0x000ee40000003900 */
[----:B---3--:R-:W-:-:S04]  /*16530*/  LOP3.LUT R4, R4, UR4, RZ, 0xc0, !PT ;  /* 0x0000000404047c12 */ /* 0x008fc8000f8ec0ff */
[----:B------:R-:W3:Y:S01]  /*16540*/  POPC R7, R4 ;  /* 0x0000000400077309 */ /* 0x000ee20000000000 */
[----:B--2---:R-:W3:Y:S02]  /*16550*/  SHFL.IDX PT, R0, R3, R0, 0x1f ;  /* 0x00001f0003007589 */ /* 0x004ee400000e0000 */
[----:B---3--:R-:W-:Y:S01]  /*16560*/  IADD3 R16, R0, UR36, R7 ;  /* 0x0000002400107c10 */ /* 0x008fe2000fffe007 */
[----:B------:R-:W-:Y:S06]  /*16570*/  BRA `(.L_x_5049) ;  /* 0x0000004000087947 */ /* 0x000fec0003800000 */
.L_x_5048:
[----:B------:R-:W4:Y:S01]  /*16580*/  LDL R0, [R1+0x4] ;  /* 0x0000040001007983 */ /* 0x000f220000100800 */
[----:B------:R-:W-:Y:S01]  /*16590*/  BSSY B6, `(.L_x_5050) ;  /* 0x0000014000067945 */ /* 0x000fe20003800000 */
[----:B----4-:R-:W-:-:S05]  /*165a0*/  VIADD R0, R0, 0x1c400 ;  /* 0x0001c40000007836 */ /* 0x010fca0000000000 */
[----:B------:R-:W-:-:S13]  /*165b0*/  LOP3.LUT P0, RZ, R0, 0x3ff, RZ, 0xc0, !PT ;  /* 0x000003ff00ff7812 */ /* 0x000fda000780c0ff */
[----:B------:R-:W-:Y:S05]  /*165c0*/  @!P0 BRA `(.L_x_5051) ;  /* 0x0000000000408947 */ /* 0x000fea0003800000 */
[----:B------:R-:W-:Y:S01]  /*165d0*/  MOV R2, 0x0 ;  /* 0x0000000000027802 */ /* 0x000fe20000000f00 */
[----:B------:R-:W-:Y:S01]  /*165e0*/  ULDC.64 UR6, c[0x4][0x98] ;  /* 0x0100260000067ab9 */ /* 0x000fe20000000a00 */
[----:B------:R-:W-:Y:S01]  /*165f0*/  ULDC.64 UR8, c[0x4][0xa0] ;  /* 0x0100280000087ab9 */ /* 0x000fe20000000a00 */
[----:B------:R-:W-:Y:S01]  /*16600*/  ULDC.64 UR4, c[0x4][0x8] ;  /* 0x0100020000047ab9 */ /* 0x000fe20000000a00 */
[----:B------:R-:W-:Y:S01]  /*16610*/  IMAD.U32 R4, RZ, RZ, UR6 ;  /* 0x00000006ff047e24 */ /* 0x000fe2000f8e00ff */
[----:B------:R-:W-:Y:S01]  /*16620*/  MOV R10, UR4 ;  /* 0x00000004000a7c02 */ /* 0x000fe20008000f00 */
[----:B------:R-:W4:Y:S01]  /*16630*/  LDC.64 R2, c[0x4][R2] ;  /* 0x0100000002027b82 */ /* 0x000f220000000a00 */
[----:B--23--:R-:W-:Y:S02]  /*16640*/  IMAD.U32 R5, RZ, RZ, UR7 ;  /* 0x00000007ff057e24 */ /* 0x00cfe4000f8e00ff */
[----:B------:R-:W-:Y:S02]  /*16650*/  IMAD.U32 R6, RZ, RZ, UR8 ;  /* 0x00000008ff067e24 */ /* 0x000fe4000f8e00ff */
[----:B------:R-:W-:-:S02]  /*16660*/  IMAD.U32 R7, RZ, RZ, UR9 ;  /* 0x00000009ff077e24 */ /* 0x000fc4000f8e00ff */
[----:B-1----:R-:W-:Y:S02]  /*16670*/  IMAD.U32 R11, RZ, RZ, UR5 ;  /* 0x00000005ff0b7e24 */ /* 0x002fe4000f8e00ff */
[----:B------:R-:W-:Y:S02]  /*16680*/  IMAD.MOV.U32 R8, RZ, RZ, 0x70 ;  /* 0x00000070ff087424 */ /* 0x000fe400078e00ff */
[----:B------:R-:W-:Y:S02]  /*16690*/  IMAD.MOV.U32 R12, RZ, RZ, 0x1 ;  /* 0x00000001ff0c7424 */ /* 0x000fe400078e00ff */
[----:B------:R-:W-:-:S07]  /*166a0*/  IMAD.MOV.U32 R13, RZ, RZ, RZ ;  /* 0x000000ffff0d7224 */ /* 0x000fce00078e00ff */
[----:B------:R-:W-:-:S07]  /*166b0*/  LEPC R20, `(.L_x_5051) ;  /* 0x000000001014794e */ /* 0x000fce0000000000 */
[----:B0---4-:R-:W-:Y:S05]  /*166c0*/  CALL.ABS.NOINC R2 ;  /* 0x0000000002007343 */ /* 0x011fea0003c00000 */
.L_x_5051:
[----:B------:R-:W-:Y:S05]  /*166d0*/  BSYNC B6 ;  /* 0x0000000000067941 */ /* 0x000fea0003800000 */
.L_x_5050:
        /* <DEDUP_REMOVED lines=9> */
[----:B------:R4:W0:Y:S01]  /*16770*/  LDC.64 R2, c[0x4][R0] ;  /* 0x0100000000027b82 */ /* 0x0008220000000a00 */
[----:B------:R-:W-:Y:S01]  /*16780*/  IMAD.U32 R4, RZ, RZ, UR6 ;  /* 0x00000006ff047e24 */ /* 0x000fe2000f8e00ff */
[----:B--23--:R-:W-:Y:S01]  /*16790*/  MOV R7, UR9 ;  /* 0x0000000900077c02 */ /* 0x00cfe20008000f00 */
[----:B------:R-:W-:Y:S02]  /*167a0*/  IMAD.U32 R5, RZ, RZ, UR7 ;  /* 0x00000007ff057e24 */ /* 0x000fe4000f8e00ff */
[----:B------:R-:W-:Y:S02]  /*167b0*/  IMAD.U32 R6, RZ, RZ, UR8 ;  /* 0x00000008ff067e24 */ /* 0x000fe4000f8e00ff */
[----:B------:R-:W-:-:S02]  /*167c0*/  IMAD.U32 R10, RZ, RZ, UR4 ;  /* 0x00000004ff0a7e24 */ /* 0x000fc4000f8e00ff */
[----:B-1----:R-:W-:Y:S02]  /*167d0*/  IMAD.U32 R11, RZ, RZ, UR5 ;  /* 0x00000005ff0b7e24 */ /* 0x002fe4000f8e00ff */
[----:B------:R-:W-:Y:S02]  /*167e0*/  IMAD.MOV.U32 R8, RZ, RZ, 0x70 ;  /* 0x00000070ff087424 */ /* 0x000fe400078e00ff */
[----:B------:R-:W-:Y:S02]  /*167f0*/  IMAD.MOV.U32 R12, RZ, RZ, 0x1 ;  /* 0x00000001ff0c7424 */ /* 0x000fe400078e00ff */
[----:B----4-:R-:W-:-:S07]  /*16800*/  IMAD.MOV.U32 R13, RZ, RZ, RZ ;  /* 0x000000ffff0d7224 */ /* 0x010fce00078e00ff */
[----:B------:R-:W-:-:S07]  /*16810*/  LEPC R20, `(.L_x_5054) ;  /* 0x000000001014794e */ /* 0x000fce0000000000 */
[----:B0-----:R-:W-:Y:S05]  /*16820*/  CALL.ABS.NOINC R2 ;  /* 0x0000000002007343 */ /* 0x001fea0003c00000 */
.L_x_5054:
        /* <DEDUP_REMOVED lines=16> */
.L_x_5053:
[----:B------:R-:W-:Y:S05]  /*16930*/  BSYNC B6 ;  /* 0x0000000000067941 */ /* 0x000fea0003800000 */
.L_x_5052:
[----:B------:R-:W4:Y:S01]  /*16940*/  LDL.LU R2, [R1] ;  /* 0x0000000001027983 */ /* 0x000f220000300800 */
[----:B------:R-:W-:-:S03]  /*16950*/  ULDC.64 UR4, c[0x0][0x9f8] ;  /* 0x00027e0000047ab9 */ /* 0x000fc60000000a00 */
[----:B------:R-:W5:Y:S04]  /*16960*/  LDL.LU R4, [R1+0x20] ;  /* 0x0000200001047983 */ /* 0x000f680000300800 */
[----:B--23--:R-:W2:Y:S01]  /*16970*/  LDL R7, [R1+0x14] ;  /* 0x0000140001077983 */ /* 0x00cea20000100800 */
[----:B------:R-:W-:-:S03]  /*16980*/  ISETP.NE.U32.AND P0, PT, RZ, UR4, PT ;  /* 0x00000004ff007c0c */ /* 0x000fc6000bf05070 */
[----:B------:R-:W3:Y:S01]  /*16990*/  LDL R0, [R1+0x30] ;  /* 0x0000300001007983 */ /* 0x000ee20000100800 */
[----:B------:R-:W-:-:S13]  /*169a0*/  ISETP.NE.AND.EX P0, PT, RZ, UR5, PT, P0 ;  /* 0x00000005ff007c0c */ /* 0x000fda000bf05300 */
[----:B----4-:R-:W-:-:S04]  /*169b0*/  @P0 IADD3 R2, P1, R2, UR4, RZ ;  /* 0x0000000402020c10 */ /* 0x010fc8000ff3e0ff */
[----:B-----5:R-:W-:Y:S01]  /*169c0*/  @P0 IADD3.X R3, R4, UR5, RZ, P1, !PT ;  /* 0x0000000504030c10 */ /* 0x020fe20008ffe4ff */
[----:B------:R-:W-:-:S04]  /*169d0*/  ULDC.64 UR4, c[0x0][0xa08] ;  /* 0x0002820000047ab9 */ /* 0x000fc80000000a00 */
[----:B--2---:R2:W4:Y:S02]  /*169e0*/  @P0 LDG.E R7, desc[UR40][R2.64] ;  /* 0x0000002802070981 */ /* 0x004524000c1e1900 */
[----:B--2---:R-:W2:Y:S01]  /*169f0*/  LDC.64 R2, c[0x0][0x418] ;  /* 0x00010600ff027b82 */ /* 0x004ea20000000a00 */
[----:B---3--:R-:W-:Y:S01]  /*16a00*/  VIADD R4, R0, 0xffffffff ;  /* 0xffffffff00047836 */ /* 0x008fe20000000000 */
[----:B----4-:R-:W-:Y:S01]  /*16a10*/  SHF.R.S32.HI R8, RZ, 0x1f, R7 ;  /* 0x0000001fff087819 */ /* 0x010fe20000011407 */
        /* <DEDUP_REMOVED lines=10> */
[----:B0-----:R0:W2:Y:S02]  /*16ac0*/  SHFL.IDX PT, R14, R5, RZ, 0x1f ;  /* 0x00001fff050e7589 */ /* 0x0010a400000e0000 */
.L_x_5214:
[----:B0-----:R-:W3:Y:S01]  /*16ad0*/  LDL.LU R5, [R1+0x8] ;  /* 0x0000080001057983 */ /* 0x001ee20000300800 */
[----:B------:R-:W-:Y:S02]  /*16ae0*/  PLOP3.LUT P1, PT, PT, PT, PT, 0x8, 0x0 ;  /* 0x000000000000781c */ /* 0x000fe40003f2e170 */
[----:B--2---:R-:W-:Y:S01]  /*16af0*/  ISETP.NE.AND P0, PT, R14, RZ, PT ;  /* 0x000000ff0e00720c */ /* 0x004fe20003f05270 */
[----:B------:R0:W-:Y:S04]  /*16b00*/  STL [R1], R0 ;  /* 0x0000000001007387 */ /* 0x0001e80000100800 */
[----:B------:R0:W-:Y:S01]  /*16b10*/  STL [R1+0x2c], R4 ;  /* 0x00002c0401007387 */ /* 0x0001e20000100800 */
[----:B---3--:R-:W-:-:S05]  /*16b20*/  LOP3.LUT R5, R5, 0xfffffffe, RZ, 0xc0, !PT ;  /* 0xfffffffe05057812 */ /* 0x008fca00078ec0ff */
[----:B------:R-:W-:-:S05]  /*16b30*/  @P1 LOP3.LUT R5, R5, 0x1, RZ, 0xfc, !PT ;  /* 0x0000000105051812 */ /* 0x000fca00078efcff */
[----:B------:R0:W-:Y:S01]  /*16b40*/  STL [R1+0x8], R5 ;  /* 0x0000080501007387 */ /* 0x0001e20000100800 */
[----:B------:R-:W-:Y:S05]  /*16b50*/  @P0 BRA `(.L_x_5056) ;  /* 0x0000000400240947 */ /* 0x000fea0003800000 */
[----:B------:R-:W-:-:S03]  /*16b60*/  UMOV UR4, 0xffffffff ;  /* 0xffffffff00047882 */ /* 0x000fc60000000000 */
[----:B------:R-:W-:Y:S05]  /*16b70*/  BRA.DIV UR4, `(.L_x_5057) ;  /* 0x0000006204087947 */ /* 0x000fea000b800000 */
[----:B------:R-:W-:-:S13]  /*16b80*/  ELECT P6, URZ, PT ;  /* 0x00000000003f782f */ /* 0x000fda00038c0000 */
.L_x_5217:
[----:B------:R-:W-:Y:S05]  /*16b90*/  @!P6 BRA `(.L_x_5056) ;  /* 0x000000040014e947 */ /* 0x000fea0003800000 */
[----:B------:R-:W-:-:S04]  /*16ba0*/  ISETP.NE.U32.AND P0, PT, R2, RZ, PT ;  /* 0x000000ff0200720c */ /* 0x000fc80003f05070 */
[----:B------:R-:W-:-:S13]  /*16bb0*/  ISETP.NE.AND.EX P0, PT, R3, RZ, PT, P0 ;  /* 0x000000ff0300720c */ /* 0x000fda0003f05300 */
[----:B------:R-:W-:Y:S05]  /*16bc0*/  @!P0 BRA `(.L_x_5058) ;  /* 0x0000000000548947 */ /* 0x000fea0003800000 */
[----:B------:R-:W2:Y:S01]  /*16bd0*/  LDC R6, c[0x0][0x43c] ;  /* 0x00010f00ff067b82 */ /* 0x000ea20000000800 */
[----:B------:R-:W-:Y:S01]  /*16be0*/  IMAD.MOV.U32 R9, RZ, RZ, R4 ;  /* 0x000000ffff097224 */ /* 0x000fe200078e0004 */
[----:B------:R-:W-:-:S03]  /*16bf0*/  ULDC.64 UR4, c[0x0][0x428] ;  /* 0x00010a0000047ab9 */ /* 0x000fc60000000a00 */
[----:B0-----:R-:W-:Y:S01]  /*16c00*/  IMAD.MOV.U32 R0, RZ, RZ, R9 ;  /* 0x000000ffff007224 */ /* 0x001fe200078e0009 */
[----:B--2---:R-:W-:-:S13]  /*16c10*/  ISETP.NE.AND P0, PT, R6, 0x1, PT ;  /* 0x000000010600780c */ /* 0x004fda0003f05270 */
[----:B------:R-:W0:Y:S02]  /*16c20*/  @P0 LDC.64 R4, c[0x0][0x440] ;  /* 0x00011000ff040b82 */ /* 0x000e240000000a00 */
[----:B0-----:R-:W-:-:S05]  /*16c30*/  @P0 IMAD.HI.U32 R4, R9, R4, RZ ;  /* 0x0000000409040227 */ /* 0x001fca00078e00ff */
[----:B------:R-:W-:-:S04]  /*16c40*/  @P0 SHF.R.U32.HI R0, RZ, R5, R4 ;  /* 0x00000005ff000219 */ /* 0x000fc80000011604 */
[----:B------:R-:W-:Y:S02]  /*16c50*/  IADD3 R4, -R0, RZ, RZ ;  /* 0x000000ff00047210 */ /* 0x000fe40007ffe1ff */
[----:B------:R-:W-:-:S03]  /*16c60*/  SHF.R.S32.HI R5, RZ, 0x1f, R0 ;  /* 0x0000001fff057819 */ /* 0x000fc60000011400 */
        /* <DEDUP_REMOVED lines=9> */
[----:B------:R-:W3:Y:S04]  /*16d00*/  LDG.E R0, desc[UR40][R2.64] ;  /* 0x0000002802007981 */ /* 0x000ee8000c1e1900 */
[----:B---3--:R2:W-:Y:S02]  /*16d10*/  STL [R1], R0 ;  /* 0x0000000001007387 */ /* 0x0085e40000100800 */
.L_x_5058:
[----:B------:R-:W3:Y:S04]  /*16d20*/  LDL R7, [R1+0x4] ;  /* 0x0000040001077983 */ /* 0x000ee80000100800 */
[----:B0-2---:R-:W3:Y:S04]  /*16d30*/  LDL R0, [R1+0xc] ;  /* 0x00000c0001007983 */ /* 0x005ee80000100800 */
[----:B------:R-:W2:Y:S01]  /*16d40*/  LDL R2, [R1+0x18] ;  /* 0x0000180001027983 */ /* 0x000ea20000100800 */
[----:B---3--:R-:W-:Y:S01]  /*16d50*/  IMAD R0, R0, 0x8, R7 ;  /* 0x0000000800007824 */ /* 0x008fe200078e0207 */
[----:B--2---:R-:W-:-:S04]  /*16d60*/  SHF.L.U32 R2, R2, 0x1f, RZ ;  /* 0x0000001f02027819 */ /* 0x004fc800000006ff */
[----:B------:R-:W0:Y:S02]  /*16d70*/  SYNCS.PHASECHK.TRANS64.TRYWAIT P0, [R0+URZ+0x22840], R2 ;  /* 0x02284002000075a7 */ /* 0x000e24000800017f */
[----:B0-----:R-:W-:Y:S05]  /*16d80*/  @!P0 BRA `(.L_x_5059) ;  /* 0x0000005c00a48947 */ /* 0x001fea0003800000 */
.L_x_5218:
        /* <DEDUP_REMOVED lines=11> */
.L_x_5060:
        /* <DEDUP_REMOVED lines=27> */
.L_x_5056:
[----:B--2---:R-:W2:Y:S04]  /*16ff0*/  LDL R2, [R1+0x4] ;  /* 0x0000040001027983 */ /* 0x004ea80000100800 */
[----:B------:R-:W3:Y:S04]  /*17000*/  LDL.LU R3, [R1+0x38] ;  /* 0x0000380001037983 */ /* 0x000ee80000300800 */
[----:B0-----:R-:W4:Y:S04]  /*17010*/  LDL.LU R5, [R1+0x28] ;  /* 0x0000280001057983 */ /* 0x001f280000300800 */
[----:B------:R-:W5:Y:S01]  /*17020*/  LDL.LU R4, [R1+0x50] ;  /* 0x0000500001047983 */ /* 0x000f620000300800 */
        /* <DEDUP_REMOVED lines=33> */
[----:B-1----:R-:W-:Y:S02]  /*17240*/  IMAD.U32 R11, RZ, RZ, UR9 ;  /* 0x00000009ff0b7e24 */ /* 0x002fe4000f8e00ff */
[----:B------:R-:W-:Y:S02]  /*17250*/  IMAD.MOV.U32 R8, RZ, RZ, 0x70 ;  /* 0x00000070ff087424 */ /* 0x000fe400078e00ff */
[----:B------:R-:W-:Y:S02]  /*17260*/  IMAD.MOV.U32 R12, RZ, RZ, 0x1 ;  /* 0x00000001ff0c7424 */ /* 0x000fe400078e00ff */
[----:B------:R-:W-:-:S07]  /*17270*/  IMAD.MOV.U32 R13, RZ, RZ, RZ ;  /* 0x000000ffff0d7224 */ /* 0x000fce00078e00ff */
[----:B------:R-:W-:-:S07]  /*17280*/  LEPC R20, `(.L_x_5062) ;  /* 0x000000001014794e */ /* 0x000fce0000000000 */
[----:B0-----:R-:W-:Y:S05]  /*17290*/  CALL.ABS.NOINC R2 ;  /* 0x0000000002007343 */ /* 0x001fea0003c00000 */
.L_x_5062:
[----:B------:R-:W-:Y:S05]  /*172a0*/  BSYNC B6 ;  /* 0x0000000000067941 */ /* 0x000fea0003800000 */
.L_x_5061:
[----:B------:R-:W3:Y:S01]  /*172b0*/  LDL.LU R6, [R1+0x38] ;  /* 0x0000380001067983 */ /* 0x000ee20000300800 */
[----:B------:R-:W-:Y:S01]  /*172c0*/  ULDC.64 UR4, c[0x0][0x2d8] ;  /* 0x0000b60000047ab9 */ /* 0x000fe20000000a00 */
[----:B------:R-:W0:Y:S01]  /*172d0*/  LDC R7, c[0x0][0x448] ;  /* 0x00011200ff077b82 */ /* 0x000e220000000800 */
[----:B------:R-:W-:Y:S01]  /*172e0*/  ULDC UR6, c[0x0][0x2b8] ;  /* 0x0000ae0000067ab9 */ /* 0x000fe20000000800 */
[----:B--2---:R-:W3:Y:S04]  /*172f0*/  LDL.LU.64 R2, [R1+0x48] ;  /* 0x0000480001027983 */ /* 0x004ee80000300a00 */
[----:B------:R-:W2:Y:S04]  /*17300*/  LDL.LU R0, [R1+0x50] ;  /* 0x0000500001007983 */ /* 0x000ea80000300800 */
[----:B------:R-:W4:Y:S04]  /*17310*/  LDL.LU R4, [R1+0x54] ;  /* 0x0000540001047983 */ /* 0x000f280000300800 */
[----:B------:R-:W4:Y:S04]  /*17320*/  LDL.LU R5, [R1+0x28] ;  /* 0x0000280001057983 */ /* 0x000f280000300800 */
[----:B------:R0:W5:Y:S02]  /*17330*/  LDL R9, [R1+0x34] ;  /* 0x0000340001097983 */ /* 0x0001640000100800 */
[----:B0-----:R-:W-:Y:S01]  /*17340*/  ISETP.NE.AND P0, PT, R7, 0x1, PT ;  /* 0x000000010700780c */ /* 0x001fe20003f05270 */
[----:B------:R-:W0:Y:S01]  /*17350*/  S2R R10, SR_TID.X ;  /* 0x00000000000a7919 */ /* 0x000e220000002100 */
[----:B------:R-:W1:Y:S01]  /*17360*/  S2R R8, SR_TID.X ;  /* 0x0000000000087919 */ /* 0x000e620000002100 */
[----:B0-----:R-:W-:-:S05]  /*17370*/  IMAD.SHL.U32 R10, R10, 0x8, RZ ;  /* 0x000000080a0a7824 */ /* 0x001fca00078e00ff */
[----:B------:R-:W-:Y:S02]  /*17380*/  LOP3.LUT R10, R10, 0x38, RZ, 0xc0, !PT ;  /* 0x000000380a0a7812 */ /* 0x000fe400078ec0ff */
[----:B-1----:R-:W-:-:S04]  /*17390*/  LOP3.LUT R8, R8, 0x7f, RZ, 0xc0, !PT ;  /* 0x0000007f08087812 */ /* 0x002fc800078ec0ff */
[----:B------:R-:W-:Y:S01]  /*173a0*/  SHF.R.U32.HI R8, RZ, 0x3, R8 ;  /* 0x00000003ff087819 */ /* 0x000fe20000011608 */
[----:B---3--:R-:W-:Y:S02]  /*173b0*/  IMAD.MOV.U32 R3, RZ, RZ, R6 ;  /* 0x000000ffff037224 */ /* 0x008fe400078e0006 */
[----:B------:R-:W0:Y:S01]  /*173c0*/  @P0 LDC R6, c[0x0][0x450] ;  /* 0x00011400ff060b82 */ /* 0x000e220000000800 */
[----:B--2---:R-:W-:Y:S02]  /*173d0*/  IMAD R0, R0, UR4, RZ ;  /* 0x0000000400007c24 */ /* 0x004fe4000f8e02ff */
[----:B------:R-:W-:-:S04]  /*173e0*/  IMAD.WIDE.U32 R2, R18, UR4, R2 ;  /* 0x0000000412027c25 */ /* 0x000fc8000f8e0002 */
[----:B------:R-:W-:Y:S01]  /*173f0*/  IMAD R0, R18, UR5, R0 ;  /* 0x0000000512007c24 */ /* 0x000fe2000f8e0200 */
[----:B------:R-:W-:-:S03]  /*17400*/  ULDC.64 UR4, c[0x0][0x2e0] ;  /* 0x0000b80000047ab9 */ /* 0x000fc60000000a00 */
[----:B------:R-:W-:Y:S02]  /*17410*/  IMAD.IADD R3, R3, 0x1, R0 ;  /* 0x0000000103037824 */ /* 0x000fe400078e0200 */
[----:B----4-:R-:W-:Y:S02]  /*17420*/  IMAD R0, R4, UR4, RZ ;  /* 0x0000000404007c24 */ /* 0x010fe4000f8e02ff */
[----:B------:R-:W1:Y:S01]  /*17430*/  S2R R4, SR_TID.X ;  /* 0x0000000000047919 */ /* 0x000e620000002100 */
[----:B------:R-:W-:-:S04]  /*17440*/  IMAD.WIDE.U32 R2, R5, UR4, R2 ;  /* 0x0000000405027c25 */ /* 0x000fc8000f8e0002 */
[----:B------:R-:W-:Y:S01]  /*17450*/  IMAD R0, R5, UR5, R0 ;  /* 0x0000000505007c24 */ /* 0x000fe2000f8e0200 */
[----:B------:R-:W-:-:S04]  /*17460*/  ULDC.64 UR4, c[0x0][0x2d0] ;  /* 0x0000b40000047ab9 */ /* 0x000fc80000000a00 */
[----:B------:R-:W-:Y:S02]  /*17470*/  IADD3 R3, R3, R0, RZ ;  /* 0x0000000003037210 */ /* 0x000fe40007ffe0ff */
[----:B-1----:R-:W-:-:S04]  /*17480*/  LOP3.LUT R4, R4, 0x7f, RZ, 0xc0, !PT ;  /* 0x0000007f04047812 */ /* 0x002fc800078ec0ff */
[----:B------:R-:W-:Y:S02]  /*17490*/  SHF.R.U32.HI R5, RZ, 0x3, R4 ;  /* 0x00000003ff057819 */ /* 0x000fe40000011604 */
[----:B------:R-:W1:Y:S02]  /*174a0*/  S2R R4, SR_TID.X ;  /* 0x0000000000047919 */ /* 0x000e640000002100 */
[----:B-1----:R-:W-:-:S05]  /*174b0*/  IMAD.SHL.U32 R4, R4, 0x10, RZ ;  /* 0x0000001004047824 */ /* 0x002fca00078e00ff */
[----:B------:R-:W-:Y:S02]  /*174c0*/  LOP3.LUT R4, R5, 0x70, R4, 0xf8, !PT ;  /* 0x0000007005047812 */ /* 0x000fe400078ef804 */
[----:B------:R-:W1:Y:S03]  /*174d0*/  @P0 LDC R5, c[0x0][0x44c] ;  /* 0x00011300ff050b82 */ /* 0x000e660000000800 */
[----:B------:R-:W-:-:S04]  /*174e0*/  IMAD R4, R17, 0x80, R4 ;  /* 0x0000008011047824 */ /* 0x000fc800078e0204 */
[----:B------:R-:W-:Y:S02]  /*174f0*/  IMAD.MOV.U32 R0, RZ, RZ, R4 ;  /* 0x000000ffff007224 */ /* 0x000fe400078e0004 */
[----:B-1----:R-:W-:-:S05]  /*17500*/  @P0 IMAD.HI.U32 R5, R4, R5, RZ ;  /* 0x0000000504050227 */ /* 0x002fca00078e00ff */
[----:B0-----:R-:W-:-:S05]  /*17510*/  @P0 SHF.R.U32.HI R0, RZ, R6, R5 ;  /* 0x00000006ff000219 */ /* 0x001fca0000011605 */
        /* <DEDUP_REMOVED lines=18> */
[----:B------:R-:W-:Y:S09]  /*17640*/  BRA.DIV UR4, `(.L_x_5063) ;  /* 0x0000005604887947 */ /* 0x000ff2000b800000 */
[----:B------:R-:W2:Y:S01]  /*17650*/  LDL.LU R4, [R1+0x3c] ;  /* 0x00003c0001047983 */ /* 0x000ea20000300800 */
[----:B------:R-:W-:-:S03]  /*17660*/  IMAD R17, R17, 0x80, R8 ;  /* 0x0000008011117824 */ /* 0x000fc600078e0208 */
[----:B------:R-:W0:Y:S04]  /*17670*/  SHFL.IDX PT, R5, R3, RZ, 0x181f ;  /* 0x00181fff03057589 */ /* 0x000e2800000e0000 */
[----:B------:R-:W-:Y:S01]  /*17680*/  SHFL.IDX PT, R6, R0, 0x1, 0x181f ;  /* 0x00381f0000067f89 */ /* 0x000fe200000e0000 */
[----:B--2---:R-:W-:-:S03]  /*17690*/  IMAD R2, R4, R7, RZ ;  /* 0x0000000704027224 */ /* 0x004fc600078e02ff */
[----:B------:R-:W1:Y:S02]  /*176a0*/  SHFL.IDX PT, R4, R0, RZ, 0x181f ;  /* 0x00181fff00047589 */ /* 0x000e6400000e0000 */
[----:B------:R-:W-:-:S13]  /*176b0*/  ISETP.GE.AND P1, PT, R17, R2, PT ;  /* 0x000000021100720c */ /* 0x000fda0003f26270 */
[----:B0-----:R-:W-:-:S04]  /*176c0*/  @!P1 LEA R5, P2, R10, R5, 0x1 ;  /* 0x000000050a059211 */ /* 0x001fc800078408ff */
[----:B-1----:R-:W-:-:S04]  /*176d0*/  @!P1 IADD3.X R4, RZ, R4, RZ, P2, !PT ;  /* 0x00000004ff049210 */ /* 0x002fc800017fe4ff */
[----:B------:R-:W-:-:S04]  /*176e0*/  @!P1 LOP3.LUT R5, R5, R4, RZ, 0x3c, !PT ;  /* 0x0000000405059212 */ /* 0x000fc800078e3cff */
[----:B------:R-:W-:-:S04]  /*176f0*/  @!P1 LOP3.LUT R4, R5, R4, RZ, 0x3c, !PT ;  /* 0x0000000405049212 */ /* 0x000fc800078e3cff */
[----:B------:R-:W-:-:S05]  /*17700*/  @!P1 LOP3.LUT R5, R5, R4, RZ, 0x3c, !PT ;  /* 0x0000000405059212 */ /* 0x000fca00078e3cff */
[----:B-----5:R0:W-:Y:S02]  /*17710*/  @!P1 LDGSTS.E.BYPASS.LTC128B.128 [R9+0x18400], desc[UR40][R4.64], !P0 ;  /* 0x1840000004099fae */ /* 0x0201e4000c101d68 */
[----:B0-----:R-:W-:-:S05]  /*17720*/  VIADD R4, R17, 0x10 ;  /* 0x0000001011047836 */ /* 0x001fca0000000000 */
[----:B------:R-:W-:Y:S02]  /*17730*/  ISETP.GE.AND P1, PT, R4, R2, PT ;  /* 0x000000020400720c */ /* 0x000fe40003f26270 */
[----:B------:R-:W0:Y:S11]  /*17740*/  SHFL.IDX PT, R4, R3, 0x1, 0x181f ;  /* 0x00381f0003047f89 */ /* 0x000e3600000e0000 */
[----:B0-----:R-:W-:-:S05]  /*17750*/  @!P1 LEA R5, P2, R10, R4, 0x1 ;  /* 0x000000040a059211 */ /* 0x001fca00078408ff */
[----:B------:R-:W-:Y:S02]  /*17760*/  @!P1 IMAD.X R4, RZ, RZ, R6, P2 ;  /* 0x000000ffff049224 */ /* 0x000fe400010e0606 */
[----:B------:R-:W-:Y:S03]  /*17770*/  SHFL.IDX PT, R6, R0, 0x2, 0x181f ;  /* 0x00581f0000067f89 */ /* 0x000fe600000e0000 */
[----:B------:R-:W-:-:S04]  /*17780*/  @!P1 LOP3.LUT R5, R5, R4, RZ, 0x3c, !PT ;  /* 0x0000000405059212 */ /* 0x000fc800078e3cff */
[----:B------:R-:W-:-:S04]  /*17790*/  @!P1 LOP3.LUT R4, R5, R4, RZ, 0x3c, !PT ;  /* 0x0000000405049212 */ /* 0x000fc800078e3cff */
[----:B------:R-:W-:-:S05]  /*177a0*/  @!P1 LOP3.LUT R5, R5, R4, RZ, 0x3c, !PT ;  /* 0x0000000405059212 */ /* 0x000fca00078e3cff */
[----:B------:R0:W-:Y:S02]  /*177b0*/  @!P1 LDGSTS.E.BYPASS.LTC128B.128 [R9+0x18c00], desc[UR40][R4.64], !P0 ;  /* 0x18c0000004099fae */ /* 0x0001e4000c101d68 */
        /* <DEDUP_REMOVED lines=30> */
[----:B0-----:R-:W-:-:S04]  /*179a0*/  IADD3 R4, R17, 0x50, RZ ;  /* 0x0000005011047810 */ /* 0x001fc80007ffe0ff */
[----:B------:R-:W-:Y:S02]  /*179b0*/  ISETP.GE.AND P1, PT, R4, R2, PT ;  /* 0x000000020400720c */ /* 0x000fe40003f26270 */
[----:B------:R-:W0:Y:S11]  /*179c0*/  SHFL.IDX PT, R4, R3, 0x5, 0x181f ;  /* 0x00b81f0003047f89 */ /* 0x000e3600000e0000 */
[----:B0-----:R-:W-:-:S05]  /*179d0*/  @!P1 LEA R5, P2, R10, R4, 0x1 ;  /* 0x000000040a059211 */ /* 0x001fca00078408ff */
[----:B------:R-:W-:Y:S02]  /*179e0*/  @!P1 IMAD.X R4, RZ, RZ, R6, P2 ;  /* 0x000000ffff049224 */ /* 0x000fe400010e0606 */
[----:B------:R-:W-:Y:S03]  /*179f0*/  SHFL.IDX PT, R6, R0, 0x6, 0x181f ;  /* 0x00d81f0000067f89 */ /* 0x000fe600000e0000 */
[-C--:B------:R-:W-:Y:S01]  /*17a00*/  @!P1 LOP3.LUT R5, R5, R4.reuse, RZ, 0x3c, !PT ;  /* 0x0000000405059212 */ /* 0x080fe200078e3cff */
[----:B------:R-:W-:Y:S03]  /*17a10*/  SHFL.IDX PT, R0, R0, 0x7, 0x181f ;  /* 0x00f81f0000007f89 */ /* 0x000fe600000e0000 */
[----:B------:R-:W-:-:S04]  /*17a20*/  @!P1 LOP3.LUT R4, R5, R4, RZ, 0x3c, !PT ;  /* 0x0000000405049212 */ /* 0x000fc800078e3cff */
[----:B------:R-:W-:-:S05]  /*17a30*/  @!P1 LOP3.LUT R5, R5, R4, RZ, 0x3c, !PT ;  /* 0x0000000405059212 */ /* 0x000fca00078e3cff */
[----:B------:R0:W-:Y:S02]  /*17a40*/  @!P1 LDGSTS.E.BYPASS.LTC128B.128 [R9+0x1ac00], desc[UR40][R4.64], !P0 ;  /* 0x1ac0000004099fae */ /* 0x0001e4000c101d68 */
[----:B0-----:R-:W-:-:S05]  /*17a50*/  VIADD R4, R17, 0x60 ;  /* 0x0000006011047836 */ /* 0x001fca0000000000 */
[----:B------:R-:W-:Y:S02]  /*17a60*/  ISETP.GE.AND P1, PT, R4, R2, PT ;  /* 0x000000020400720c */ /* 0x000fe40003f26270 */
[----:B------:R-:W0:Y:S04]  /*17a70*/  SHFL.IDX PT, R4, R3, 0x6, 0x181f ;  /* 0x00d81f0003047f89 */ /* 0x000e2800000e0000 */
[----:B------:R-:W1:Y:S07]  /*17a80*/  SHFL.IDX PT, R3, R3, 0x7, 0x181f ;  /* 0x00f81f0003037f89 */ /* 0x000e6e00000e0000 */
[----:B0-----:R-:W-:-:S05]  /*17a90*/  @!P1 LEA R5, P2, R10, R4, 0x1 ;  /* 0x000000040a059211 */ /* 0x001fca00078408ff */
[----:B------:R-:W-:-:S05]  /*17aa0*/  @!P1 IMAD.X R4, RZ, RZ, R6, P2 ;  /* 0x000000ffff049224 */ /* 0x000fca00010e0606 */
[----:B------:R-:W-:-:S04]  /*17ab0*/  @!P1 LOP3.LUT R5, R5, R4, RZ, 0x3c, !PT ;  /* 0x0000000405059212 */ /* 0x000fc800078e3cff */
[----:B------:R-:W-:-:S04]  /*17ac0*/  @!P1 LOP3.LUT R4, R5, R4, RZ, 0x3c, !PT ;  /* 0x0000000405049212 */ /* 0x000fc800078e3cff */
[----:B------:R-:W-:-:S05]  /*17ad0*/  @!P1 LOP3.LUT R5, R5, R4, RZ, 0x3c, !PT ;  /* 0x0000000405059212 */ /* 0x000fca00078e3cff */
[----:B-1----:R2:W-:Y:S02]  /*17ae0*/  @!P1 LDGSTS.E.BYPASS.LTC128B.128 [R9+0x1b400], desc[UR40][R4.64], !P0 ;  /* 0x1b40000004099fae */ /* 0x0025e4000c101d68 */
.L_x_5235:
        /* <DEDUP_REMOVED lines=11> */
.L_x_5064:
[----:B-1----:R-:W3:Y:S01]  /*17ba0*/  LDL R2, [R1+0x4] ;  /* 0x0000040001027983 */ /* 0x002ee20000100800 */
        /* <DEDUP_REMOVED lines=18> */
.L_x_5236:
[----:B------:R-:W-:Y:S05]  /*17cd0*/  BSYNC B0 ;  /* 0x0000000000007941 */ /* 0x000fea0003800000 */
.L_x_5065:
[----:B-1----:R-:W3:Y:S01]  /*17ce0*/  LDL R2, [R1+0x8] ;  /* 0x0000080001027983 */ /* 0x002ee20000100800 */
[----:B------:R-:W-:Y:S01]  /*17cf0*/  BSSY B0, `(.L_x_5067) ;  /* 0x0000062000007945 */ /* 0x000fe20003800000 */
[----:B---3--:R-:W-:-:S13]  /*17d00*/  LOP3.LUT P0, RZ, R2, 0x1, RZ, 0xc0, !PT ;  /* 0x0000000102ff7812 */ /* 0x008fda000780c0ff */
[----:B------:R-:W-:Y:S05]  /*17d10*/  @!P0 BRA `(.L_x_5068) ;  /* 0x00000004007c8947 */ /* 0x000fea0003800000 */
[----:B0-2---:R-:W2:Y:S04]  /*17d20*/  LDL R5, [R1+0x4] ;  /* 0x0000040001057983 */ /* 0x005ea80000100800 */
        /* <DEDUP_REMOVED lines=10> */
.L_x_5237:
[----:B------:R-:W-:Y:S05]  /*17dd0*/  BSYNC B1 ;  /* 0x0000000000017941 */ /* 0x000fea0003800000 */
.L_x_5069:
[----:B------:R-:W-:Y:S04]  /*17de0*/  BSSY B1, `(.L_x_5071) ;  /* 0x0000009000017945 */ /* 0x000fe80003800000 */
        /* <DEDUP_REMOVED lines=8> */
.L_x_5072:
[----:B------:R-:W-:Y:S05]  /*17e70*/  BSYNC B1 ;  /* 0x0000000000017941 */ /* 0x000fea0003800000 */
.L_x_5071:
        /* <DEDUP_REMOVED lines=14> */
.L_x_5073:
        /* <DEDUP_REMOVED lines=16> */
.L_x_5074:
        /* <DEDUP_REMOVED lines=16> */
.L_x_5075:
        /* <DEDUP_REMOVED lines=16> */
.L_x_5076:
        /* <DEDUP_REMOVED lines=11> */
.L_x_5068:
[----:B------:R-:W-:Y:S05]  /*18310*/  BSYNC B0 ;  /* 0x0000000000007941 */ /* 0x000fea0003800000 */
.L_x_5067:
[----:B0-2---:R-:W2:Y:S01]  /*18320*/  LDL R4, [R1+0x30] ;  /* 0x0000300001047983 */ /* 0x005ea20000100800 */
        /* <DEDUP_REMOVED lines=23> */
[----:B------:R-:W-:Y:S02]  /*184a0*/  MOV R5, R4 ;  /* 0x0000000400057202 */ /* 0x000fe40000000f00 */
[----:B------:R-:W-:-:S04]  /*184b0*/  ISETP.NE.U32.AND P0, PT, RZ, UR4, PT ;  /* 0x00000004ff007c0c */ /* 0x000fc8000bf05070 */
[----:B------:R-:W-:-:S13]  /*184c0*/  ISETP.NE.AND.EX P0, PT, RZ, UR5, PT, P0 ;  /* 0x00000005ff007c0c */ /* 0x000fda000bf05300 */
[----:B------:R-:W-:Y:S05]  /*184d0*/  @!P0 BRA `(.L_x_5083) ;  /* 0x0000000000548947 */ /* 0x000fea0003800000 */
[----:B------:R-:W2:Y:S01]  /*184e0*/  LDL R10, [R1+0x20] ;  /* 0x00002000010a7983 */ /* 0x000ea20000100800 */
[----:B------:R-:W1:Y:S03]  /*184f0*/  LDC R6, c[0x0][0x43c] ;  /* 0x00010f00ff067b82 */ /* 0x000e660000000800 */
[----:B------:R-:W3:Y:S01]  /*18500*/  LDL R7, [R1+0x14] ;  /* 0x0000140001077983 */ /* 0x000ee20000100800 */
[----:B------:R-:W-:Y:S01]  /*18510*/  IMAD.MOV.U32 R0, RZ, RZ, R4 ;  /* 0x000000ffff007224 */ /* 0x000fe200078e0004 */
[----:B------:R-:W-:Y:S01]  /*18520*/  ULDC.64 UR6, c[0x0][0x428] ;  /* 0x00010a0000067ab9 */ /* 0x000fe20000000a00 */
[----:B-1----:R-:W-:-:S13]  /*18530*/  ISETP.NE.AND P0, PT, R6, 0x1, PT ;  /* 0x000000010600780c */ /* 0x002fda0003f05270 */
[----:B------:R-:W1:Y:S02]  /*18540*/  @P0 LDC.64 R2, c[0x0][0x440] ;  /* 0x00011000ff020b82 */ /* 0x000e640000000a00 */
[----:B-1----:R-:W-:-:S05]  /*18550*/  @P0 IMAD.HI.U32 R2, R4, R2, RZ ;  /* 0x0000000204020227 */ /* 0x002fca00078e00ff */
[----:B------:R-:W-:-:S04]  /*18560*/  @P0 SHF.R.U32.HI R0, RZ, R3, R2 ;  /* 0x00000003ff000219 */ /* 0x000fc80000011602 */
[--C-:B------:R-:W-:Y:S01]  /*18570*/  SHF.R.S32.HI R3, RZ, 0x1f, R0.reuse ;  /* 0x0000001fff037819 */ /* 0x100fe20000011400 */
[----:B------:R-:W-:-:S04]  /*18580*/  IMAD.MOV R5, RZ, RZ, -R0 ;  /* 0x000000ffff057224 */ /* 0x000fc800078e0a00 */
[----:B------:R-:W-:Y:S02]  /*18590*/  IMAD R5, R6, R5, R4 ;  /* 0x0000000506057224 */ /* 0x000fe400078e0204 */
[----:B--2---:R-:W-:-:S04]  /*185a0*/  IMAD R2, R10, UR6, RZ ;  /* 0x000000060a027c24 */ /* 0x004fc8000f8e02ff */
[----:B---3--:R-:W-:Y:S02]  /*185b0*/  IMAD R6, R7, UR7, R2 ;  /* 0x0000000707067c24 */ /* 0x008fe4000f8e0202 */
[----:B------:R-:W-:-:S04]  /*185c0*/  IMAD.MOV.U32 R2, RZ, RZ, R0 ;  /* 0x000000ffff027224 */ /* 0x000fc800078e0000 */
[----:B------:R-:W-:-:S04]  /*185d0*/  IMAD.WIDE.U32 R2, R7, UR6, R2 ;  /* 0x0000000607027c25 */ /* 0x000fc8000f8e0002 */
[----:B------:R-:W-:Y:S01]  /*185e0*/  IMAD.IADD R0, R6, 0x1, R3 ;  /* 0x0000000106007824 */ /* 0x000fe200078e0203 */
[----:B------:R-:W-:-:S04]  /*185f0*/  LEA R6, P0, R2, UR4, 0x2 ;  /* 0x0000000402067c11 */ /* 0x000fc8000f8010ff */
[----:B------:R-:W-:-:S05]  /*18600*/  LEA.HI.X R7, R2, UR5, R0, 0x2, P0 ;  /* 0x0000000502077c11 */ /* 0x000fca00080f1400 */
[----:B------:R-:W2:Y:S04]  /*18610*/  LDG.E R0, desc[UR40][R6.64] ;  /* 0x0000002806007981 */ /* 0x000ea8000c1e1900 */
[----:B--2---:R1:W-:Y:S02]  /*18620*/  STL [R1], R0 ;  /* 0x0000000001007387 */ /* 0x0043e40000100800 */
.L_x_5083:
[----:B------:R-:W2:Y:S01]  /*18630*/  LDL R2, [R1+0x4] ;  /* 0x0000040001027983 */ /* 0x000ea20000100800 */
[----:B------:R-:W-:Y:S01]  /*18640*/  SHF.L.U32 R6, R8, 0x1f, RZ ;  /* 0x0000001f08067819 */ /* 0x000fe200000006ff */
[----:B------:R-:W-:Y:S01]  /*18650*/  BSSY B3, `(.L_x_5084) ;  /* 0x0000007000037945 */ /* 0x000fe20003800000 */
[----:B-1----:R-:W1:Y:S02]  /*18660*/  S2R R0, SR_TID.X ;  /* 0x0000000000007919 */ /* 0x002e640000002100 */
[----:B-1----:R-:W-:-:S04]  /*18670*/  LOP3.LUT R0, R0, 0x7f, RZ, 0xc0, !PT ;  /* 0x0000007f00007812 */ /* 0x002fc800078ec0ff */
[----:B------:R-:W-:Y:S01]  /*18680*/  ISETP.NE.AND P1, PT, R0, RZ, PT ;  /* 0x000000ff0000720c */ /* 0x000fe20003f25270 */
[----:B--2---:R-:W-:-:S04]  /*18690*/  IMAD R2, R9, 0x8, R2 ;  /* 0x0000000809027824 */ /* 0x004fc800078e0202 */
[----:B------:R-:W1:Y:S02]  /*186a0*/  SYNCS.PHASECHK.TRANS64.TRYWAIT P0, [R2+URZ+0x22840], R6 ;  /* 0x02284006020075a7 */ /* 0x000e64000800017f */
[----:B-1----:R-:W-:Y:S06]  /*186b0*/  @!P0 BRA `(.L_x_5085) ;  /* 0x0000005000408947 */ /* 0x002fec0003800000 */
.L_x_5238:
[----:B------:R-:W-:Y:S05]  /*186c0*/  BSYNC B3 ;  /* 0x0000000000037941 */ /* 0x000fea0003800000 */
.L_x_5084:
        /* <DEDUP_REMOVED lines=9> */
.L_x_5087:
[----:B------:R-:W-:Y:S05]  /*18760*/  BSYNC B3 ;  /* 0x0000000000037941 */ /* 0x000fea0003800000 */
.L_x_5086:
        /* <DEDUP_REMOVED lines=11> */
[----:B---3--:R-:W-:Y:S01]  /*18820*/  IMAD R0, R5, 0x60, R0 ;  /* 0x0000006005007824 */ /* 0x008fe200078e0200 */
[----:B------:R-:W-:Y:S01]  /*18830*/  IADD3 R5, R2, 0x22830, RZ ;  /* 0x0002283002057810 */ /* 0x000fe20007ffe0ff */
[----:B------:R-:W-:-:S09]  /*18840*/  VIADD R3, R3, 0x1c400 ;  /* 0x0001c40003037836 */ /* 0x000fd20000000000 */
.L_x_5088:
        /* <DEDUP_REMOVED lines=14> */
.L_x_5239:
[----:B------:R-:W-:Y:S05]  /*18930*/  BSYNC B3 ;  /* 0x0000000000037941 */ /* 0x000fea0003800000 */
.L_x_5089:
        /* <DEDUP_REMOVED lines=11> */
.L_x_5092:
[----:B------:R-:W-:Y:S05]  /*189f0*/  BSYNC B3 ;  /* 0x0000000000037941 */ /* 0x000fea0003800000 */
.L_x_5091:
        /* <DEDUP_REMOVED lines=11> */
.L_x_5093:
        /* <DEDUP_REMOVED lines=16> */
.L_x_5094:
        /* <DEDUP_REMOVED lines=16> */
.L_x_5095:
        /* <DEDUP_REMOVED lines=16> */
.L_x_5096:
        /* <DEDUP_REMOVED lines=11> */
.L_x_5082:
[----:B------:R-:W-:Y:S05]  /*18e60*/  BSYNC B1 ;  /* 0x0000000000017941 */ /* 0x000fea0003800000 */
.L_x_5081:
[----:B------:R-:W2:Y:S02]  /*18e70*/  LDL.LU R5, [R1+0x30] ;  /* 0x0000300001057983 */ /* 0x000ea40000300800 */
[----:B--2---:R-:W-:-:S07]  /*18e80*/  IADD3 R0, R5, -0x3, RZ ;  /* 0xfffffffd05007810 */ /* 0x004fce0007ffe0ff */
.L_x_5080:
[----:B------:R-:W-:Y:S05]  /*18e90*/  BSYNC B2 ;  /* 0x0000000000027941 */ /* 0x000fea0003800000 */
.L_x_5079:
[----:B------:R-:W-:-:S13]  /*18ea0*/  ISETP.NE.AND P0, PT, R4, RZ, PT ;  /* 0x000000ff0400720c */ /* 0x000fda0003f05270 */
[----:B------:R-:W-:Y:S05]  /*18eb0*/  @!P0 BRA `(.L_x_5078) ;  /* 0x0000001400488947 */ /* 0x000fea0003800000 */
.L_x_5129:
        /* <DEDUP_REMOVED lines=37> */
.L_x_5099:
[----:B0-----:R-:W2:Y:S01]  /*19110*/  LDL R2, [R1+0x4] ;  /* 0x0000040001027983 */ /* 0x001ea20000100800 */
[----:B------:R-:W-:Y:S01]  /*19120*/  BSSY B2, `(.L_x_5100) ;  /* 0x0000008000027945 */ /* 0x000fe20003800000 */
[----:B------:R-:W0:Y:S02]  /*19130*/  S2R R4, SR_TID.X ;  /* 0x0000000000047919 */ /* 0x000e240000002100 */
[----:B0-----:R-:W-:-:S04]  /*19140*/  LOP3.LUT R4, R4, 0x7f, RZ, 0xc0, !PT ;  /* 0x0000007f04047812 */ /* 0x001fc800078ec0ff */
[----:B------:R-:W-:Y:S01]  /*19150*/  ISETP.NE.AND P1, PT, R4, RZ, PT ;  /* 0x000000ff0400720c */ /* 0x000fe20003f25270 */
[----:B--2---:R-:W-:Y:S01]  /*19160*/  IMAD R3, R7, 0x8, R2 ;  /* 0x0000000807037824 */ /* 0x004fe200078e0202 */
[----:B------:R-:W-:-:S04]  /*19170*/  SHF.L.U32 R2, R6, 0x1f, RZ ;  /* 0x0000001f06027819 */ /* 0x000fc800000006ff */
[----:B------:R-:W0:Y:S02]  /*19180*/  SYNCS.PHASECHK.TRANS64.TRYWAIT P0, [R3+URZ+0x22840], R2 ;  /* 0x02284002030075a7 */ /* 0x000e24000800017f */
[----:B0-----:R-:W-:Y:S05]  /*19190*/  @!P0 BRA `(.L_x_5101) ;  /* 0x0000004400b08947 */ /* 0x001fea0003800000 */
.L_x_5240:
[----:B------:R-:W-:Y:S05]  /*191a0*/  BSYNC B2 ;  /* 0x0000000000027941 */ /* 0x000fea0003800000 */
.L_x_5100:
        /* <DEDUP_REMOVED lines=9> */
.L_x_5103:
[----:B------:R-:W-:Y:S05]  /*19240*/  BSYNC B2 ;  /* 0x0000000000027941 */ /* 0x000fea0003800000 */
.L_x_5102:
        /* <DEDUP_REMOVED lines=13> */
.L_x_5104:
        /* <DEDUP_REMOVED lines=14> */
.L_x_5241:
[----:B------:R-:W-:Y:S05]  /*19400*/  BSYNC B2 ;  /* 0x0000000000027941 */ /* 0x000fea0003800000 */
.L_x_5105:
        /* <DEDUP_REMOVED lines=11> */
.L_x_5108:
[----:B------:R-:W-:Y:S05]  /*194c0*/  BSYNC B2 ;  /* 0x0000000000027941 */ /* 0x000fea0003800000 */
.L_x_5107:
        /* <DEDUP_REMOVED lines=10> */
.L_x_5109:
        /* <DEDUP_REMOVED lines=16> */
.L_x_5110:
        /* <DEDUP_REMOVED lines=16> */
.L_x_5111:
        /* <DEDUP_REMOVED lines=16> */
.L_x_5112:
        /* <DEDUP_REMOVED lines=11> */
.L_x_5098:
[----:B------:R-:W-:Y:S05]  /*19920*/  BSYNC B1 ;  /* 0x0000000000017941 */ /* 0x000fea0003800000 */
.L_x_5097:
[----:B------:R-:W2:Y:S01]  /*19930*/  LDL R5, [R1+0x8] ;  /* 0x0000080001057983 */ /* 0x000ea20000100800 */
[----:B------:R-:W-:Y:S01]  /*19940*/  VIADD R7, R7, 0x1 ;  /* 0x0000000107077836 */ /* 0x000fe20000000000 */
[----:B------:R-:W-:Y:S04]  /*19950*/  BSSY B1, `(.L_x_5113) ;  /* 0x00000a5000017945 */ /* 0x000fe80003800000 */
[----:B------:R-:W-:-:S04]  /*19960*/  ISETP.NE.AND P0, PT, R7, 0x2, PT ;  /* 0x000000020700780c */ /* 0x000fc80003f05270 */
[----:B------:R-:W-:Y:S02]  /*19970*/  SEL R2, RZ, 0x1, P0 ;  /* 0x00000001ff027807 */ /* 0x000fe40000000000 */
[----:B0-----:R-:W-:Y:S02]  /*19980*/  SEL R9, R7, RZ, P0 ;  /* 0x000000ff07097207 */ /* 0x001fe40000000000 */
        /* <DEDUP_REMOVED lines=30> */
.L_x_5115:
        /* <DEDUP_REMOVED lines=9> */
.L_x_5242:
[----:B------:R-:W-:Y:S05]  /*19c00*/  BSYNC B2 ;  /* 0x0000000000027941 */ /* 0x000fea0003800000 */
.L_x_5116:
        /* <DEDUP_REMOVED lines=9> */
.L_x_5119:
[----:B------:R-:W-:Y:S05]  /*19ca0*/  BSYNC B2 ;  /* 0x0000000000027941 */ /* 0x000fea0003800000 */
.L_x_5118:
        /* <DEDUP_REMOVED lines=14> */
.L_x_5120:
        /* <DEDUP_REMOVED lines=14> */
.L_x_5243:
[----:B------:R-:W-:Y:S05]  /*19e70*/  BSYNC B2 ;  /* 0x0000000000027941 */ /* 0x000fea0003800000 */
.L_x_5121:
        /* <DEDUP_REMOVED lines=11> */
.L_x_5124:
[----:B------:R-:W-:Y:S05]  /*19f30*/  BSYNC B2 ;  /* 0x0000000000027941 */ /* 0x000fea0003800000 */
.L_x_5123:
        /* <DEDUP_REMOVED lines=11> */
.L_x_5125:
        /* <DEDUP_REMOVED lines=16> */
.L_x_5126:
        /* <DEDUP_REMOVED lines=16> */
.L_x_5127:
        /* <DEDUP_REMOVED lines=16> */
.L_x_5128:
        /* <DEDUP_REMOVED lines=11> */
.L_x_5114:
[----:B------:R-:W-:Y:S05]  /*1a3a0*/  BSYNC B1 ;  /* 0x0000000000017941 */ /* 0x000fea0003800000 */
.L_x_5113:
[C---:B------:R-:W-:Y:S01]  /*1a3b0*/  ISETP.GT.AND P0, PT, R0.reuse, 0x1, PT ;  /* 0x000000010000780c */ /* 0x040fe20003f04270 */
[----:B------:R-:W-:-:S12]  /*1a3c0*/  VIADD R0, R0, 0xfffffffe ;  /* 0xfffffffe00007836 */ /* 0x000fd80000000000 */
[----:B------:R-:W-:Y:S05]  /*1a3d0*/  @P0 BRA `(.L_x_5129) ;  /* 0xffffffe800b80947 */ /* 0x000fea000383ffff */
.L_x_5078:
[----:B------:R-:W-:Y:S05]  /*1a3e0*/  BSYNC B0 ;  /* 0x0000000000007941 */ /* 0x000fea0003800000 */
.L_x_5077:
        /* <DEDUP_REMOVED lines=21> */
[----:B------:R-:W1:Y:S01]  /*1a540*/  POPC R7, R6 ;  /* 0x0000000600077309 */ /* 0x000e620000000000 */
[----:B--2---:R-:W1:Y:S02]  /*1a550*/  SHFL.IDX PT, R4, R3, R4, 0x1f ;  /* 0x00001f0403047589 */ /* 0x004e6400000e0000 */
[----:B-1----:R-:W-:-:S07]  /*1a560*/  IADD3 R16, R4, UR36, R7 ;  /* 0x0000002404107c10 */ /* 0x002fce000fffe007 */
.L_x_5131:
[----:B------:R-:W-:Y:S05]  /*1a570*/  BSYNC B0 ;  /* 0x0000000000007941 */ /* 0x000fea0003800000 */
.L_x_5130:
[----:B------:R-:W-:-:S05]  /*1a580*/  SEL R0, R0, RZ, P0 ;  /* 0x000000ff00007207 */ /* 0x000fca0000000000 */
[----:B------:R2:W-:Y:S02]  /*1a590*/  STL [R1+0xc], R0 ;  /* 0x00000c0001007387 */ /* 0x0005e40000100800 */
.L_x_5049:
[----:B------:R-:W-:Y:S05]  /*1a5a0*/  BSYNC B7 ;  /* 0x0000000000077941 */ /* 0x000fea0003800000 */
.L_x_5047:
        /* <DEDUP_REMOVED lines=13> */
.L_x_5132:
        /* <DEDUP_REMOVED lines=19> */
[----:B0-----:R-:W0:Y:S02]  /*1a7b0*/  SHFL.UP PT, R14, R2, 0x1, RZ ;  /* 0x04200000020e7989 */ /* 0x001e2400000e00ff */
[----:B0-----:R-:W-:-:S05]  /*1a7c0*/  SEL R5, R14, RZ, P1 ;  /* 0x000000ff0e057207 */ /* 0x001fca0000800000 */
[----:B------:R-:W-:Y:S02]  /*1a7d0*/  IMAD.IADD R3, R2, 0x1, R5 ;  /* 0x0000000102037824 */ /* 0x000fe400078e0205 */
[----:B------:R-:W-:Y:S04]  /*1a7e0*/  SHFL.IDX PT, R5, R16, 0x1, 0x1f ;  /* 0x00201f0010057f89 */ /* 0x000fe800000e0000 */
        /* <DEDUP_REMOVED lines=12> */
[----:B------:R0:W1:Y:S02]  /*1a8b0*/  SHFL.IDX PT, R16, R3, 0x1f, 0x1f ;  /* 0x03e01f0003107f89 */ /* 0x00006400000e0000 */
.L_x_5253:
[----:B------:R-:W-:Y:S02]  /*1a8c0*/  ULDC UR4, c[0x0][0xc38] ;  /* 0x00030e0000047ab9 */ /* 0x000fe40000000800 */
[----:B------:R-:W-:-:S04]  /*1a8d0*/  IMAD.U32 R4, RZ, RZ, UR4 ;  /* 0x00000004ff047e24 */ /* 0x000fc8000f8e00ff */
[----:B-1----:R-:W-:-:S04]  /*1a8e0*/  IMAD R16, R16, R4, RZ ;  /* 0x0000000410107224 */ /* 0x002fc800078e02ff */
[----:B------:R-:W-:-:S05]  /*1a8f0*/  IMAD.IADD R5, R5, 0x1, R16 ;  /* 0x0000000105057824 */ /* 0x000fca00078e0210 */
[----:B------:R-:W-:-:S13]  /*1a900*/  ISETP.GT.AND P6, PT, R5, R0, PT ;  /* 0x000000000500720c */ /* 0x000fda0003fc4270 */
[----:B------:R-:W-:Y:S05]  /*1a910*/  @P6 BRA `(.L_x_5135) ;  /* 0x00000000009c6947 */ /* 0x000fea0003800000 */
.L_x_5140:
        /* <DEDUP_REMOVED lines=14> */
.L_x_5138:
[----:B------:R-:W-:Y:S05]  /*1aa00*/  BSYNC B0 ;  /* 0x0000000000007941 */ /* 0x000fea0003800000 */
.L_x_5137:
[----:B------:R-:W-:-:S03]  /*1aa10*/  UMOV UR4, 0xffffffff ;  /* 0xffffffff00047882 */ /* 0x000fc60000000000 */
[----:B------:R-:W-:Y:S05]  /*1aa20*/  BRA.DIV UR4, `(.L_x_5139) ;  /* 0x0000003604147947 */ /* 0x000fea000b800000 */
[----:B-----5:R-:W0:Y:S02]  /*1aa30*/  SHFL.UP PT, R14, R2, 0x1, RZ ;  /* 0x04200000020e7989 */ /* 0x020e2400000e00ff */
        /* <DEDUP_REMOVED lines=15> */
.L_x_5261:
[----:B------:R-:W-:Y:S02]  /*1ab30*/  ULDC UR4, c[0x0][0xc38] ;  /* 0x00030e0000047ab9 */ /* 0x000fe40000000800 */
[----:B------:R-:W-:-:S04]  /*1ab40*/  IMAD.U32 R4, RZ, RZ, UR4 ;  /* 0x00000004ff047e24 */ /* 0x000fc8000f8e00ff */
[----:B-1----:R-:W-:-:S04]  /*1ab50*/  IMAD R16, R16, R4, RZ ;  /* 0x0000000410107224 */ /* 0x002fc800078e02ff */
[----:B------:R-:W-:-:S05]  /*1ab60*/  IMAD.IADD R5, R16, 0x1, R5 ;  /* 0x0000000110057824 */ /* 0x000fca00078e0205 */
[----:B------:R-:W-:-:S13]  /*1ab70*/  ISETP.GT.AND P6, PT, R5, R0, PT ;  /* 0x000000000500720c */ /* 0x000fda0003fc4270 */
[----:B------:R-:W-:Y:S05]  /*1ab80*/  @!P6 BRA `(.L_x_5140) ;  /* 0xfffffffc0064e947 */ /* 0x000fea000383ffff */
.L_x_5135:
        /* <DEDUP_REMOVED lines=8> */
.L_x_5265:
[----:B------:R-:W-:Y:S01]  /*1ac10*/  ISETP.NE.AND P0, PT, R5, RZ, PT ;  /* 0x000000ff0500720c */ /* 0x000fe20003f05270 */
[----:B------:R-:W-:-:S12]  /*1ac20*/  IMAD.MOV.U32 R5, RZ, RZ, RZ ;  /* 0x000000ffff057224 */ /* 0x000fd800078e00ff */
[----:B------:R-:W-:Y:S05]  /*1ac30*/  @!P0 BRA `(.L_x_5142) ;  /* 0x0000000000148947 */ /* 0x000fea0003800000 */
[----:B------:R-:W-:Y:S01]  /*1ac40*/  UMOV UR4, 0xffffffff ;  /* 0xffffffff00047882 */ /* 0x000fe20000000000 */
[----:B------:R-:W-:Y:S02]  /*1ac50*/  VIADD R12, R6, 0xffffffff ;  /* 0xffffffff060c7836 */ /* 0x000fe40000000000 */
[----:B------:R-:W-:Y:S05]  /*1ac60*/  BRA.DIV UR4, `(.L_x_5143) ;  /* 0x0000003604907947 */ /* 0x000fea000b800000 */
[----:B0-----:R0:W3:Y:S02]  /*1ac70*/  SHFL.IDX PT, R3, R3, R12, 0x1f ;  /* 0x00001f0c03037589 */ /* 0x0010e400000e0000 */
.L_x_5268:
[----:B---3--:R-:W-:-:S07]  /*1ac80*/  MOV R5, R3 ;  /* 0x0000000300057202 */ /* 0x008fce0000000f00 */
.L_x_5142:
        /* <DEDUP_REMOVED lines=52> */
[----:B------:R-:W-:Y:S01]  /*1afd0*/  @!P1 IMAD.IADD R3, R3, 0x1, -R7 ;  /* 0x0000000103039824 */ /* 0x000fe200078e0a07 */
[----:B------:R-:W-:Y:S02]  /*1afe0*/  @!P1 IADD3 R2, R2, 0x1, RZ ;  /* 0x0000000102029810 */ /* 0x000fe40007ffe0ff */
        /* <DEDUP_REMOVED lines=12> */
.L_x_5136:
[----:B------:R-:W-:Y:S01]  /*1b0b0*/  UMOV UR4, URZ ;  /* 0x0000003f00047c82 */ /* 0x000fe20008000000 */
[----:B------:R-:W-:Y:S01]  /*1b0c0*/  UMOV UR5, URZ ;  /* 0x0000003f00057c82 */ /* 0x000fe20008000000 */
[----:B------:R-:W-:Y:S01]  /*1b0d0*/  ULDC UR6, c[0x0][0xc3c] ;  /* 0x00030f0000067ab9 */ /* 0x000fe20000000800 */
[----:B------:R-:W-:Y:S01]  /*1b0e0*/  IMAD.MOV.U32 R16, RZ, RZ, R0 ;  /* 0x000000ffff107224 */ /* 0x000fe200078e0000 */
[----:B------:R-:W-:Y:S01]  /*1b0f0*/  MOV R19, UR6 ;  /* 0x0000000600137c02 */ /* 0x000fe20008000f00 */
[----:B------:R-:W-:Y:S02]  /*1b100*/  IMAD.U32 R17, RZ, RZ, UR4 ;  /* 0x00000004ff117e24 */ /* 0x000fe4000f8e00ff */
[----:B------:R-:W-:-:S07]  /*1b110*/  IMAD.U32 R18, RZ, RZ, UR5 ;  /* 0x00000005ff127e24 */ /* 0x000fce000f8e00ff */
.L_x_5144:
[----:B------:R1:W2:Y:S01]  /*1b120*/  LDL R2, [R1+0x4] ;  /* 0x0000040001027983 */ /* 0x0002a20000100800 */
[----:B------:R-:W3:Y:S01]  /*1b130*/  S2R R0, SR_TID.X ;  /* 0x0000000000007919 */ /* 0x000ee20000002100 */
[----:B------:R-:W-:Y:S05]  /*1b140*/  WARPSYNC.ALL ;  /* 0x0000000000007948 */ /* 0x000fea0003800000 */
[----:B---3--:R-:W-:Y:S01]  /*1b150*/  LOP3.LUT R0, R0, 0x1f, RZ, 0xc0, !PT ;  /* 0x0000001f00007812 */ /* 0x008fe200078ec0ff */
[----:B------:R-:W-:Y:S03]  /*1b160*/  BAR.SYNC.DEFER_BLOCKING 0x4, 0x180 ;  /* 0x0106000000007b1d */ /* 0x000fe60000010000 */
[----:B------:R-:W-:-:S13]  /*1b170*/  ISETP.NE.AND P0, PT, R0, RZ, PT ;  /* 0x000000ff0000720c */ /* 0x000fda0003f05270 */
[----:B0-----:R-:W2:Y:S01]  /*1b180*/  @!P0 S2R R3, SR_CgaCtaId ;  /* 0x0000000000038919 */ /* 0x001ea20000008800 */
[----:B------:R-:W-:-:S04]  /*1b190*/  @!P0 MOV R0, 0x400 ;  /* 0x0000040000008802 */ /* 0x000fc80000000f00 */
[----:B--2---:R-:W-:-:S05]  /*1b1a0*/  @!P0 LEA R2, R3, R0, 0x18 ;  /* 0x0000000003028211 */ /* 0x004fca00078ec0ff */
[----:B------:R1:W-:Y:S04]  /*1b1b0*/  @!P0 STS.128 [R2+0x228d0], R16 ;  /* 0x0228d01002008388 */ /* 0x0003e80000000c00 */
[----:B------:R1:W-:Y:S01]  /*1b1c0*/  @!P0 STL [R1+0x4], R2 ;  /* 0x0000040201008387 */ /* 0x0003e20000100800 */
[----:B------:R-:W-:Y:S06]  /*1b1d0*/  BAR.ARV 0x5, 0x180 ;  /* 0x0146000000007b1d */ /* 0x000fec0000002000 */
.L_x_5133:
[----:B------:R-:W-:Y:S02]  /*1b1e0*/  ULDC UR4, c[0x0][0xc3c] ;  /* 0x00030f0000047ab9 */ /* 0x000fe40000000800 */
[----:B---3--:R-:W-:-:S13]  /*1b1f0*/  ISETP.GE.AND P0, PT, R19, UR4, PT ;  /* 0x0000000413007c0c */ /* 0x008fda000bf06270 */
[----:B------:R-:W-:Y:S05]  /*1b200*/  @!P0 BRA `(.L_x_5145) ;  /* 0xffffff94008c8947 */ /* 0x000fea000383ffff */
[----:B------:R-:W-:Y:S05]  /*1b210*/  BSYNC B8 ;  /* 0x0000000000087941 */ /* 0x000fea0003800000 */
.L_x_5005:
[----:B--2---:R-:W2:Y:S01]  /*1b220*/  LDL.LU R0, [R1+0x40] ;  /* 0x0000400001007983 */ /* 0x004ea20000300800 */
[----:B------:R-:W-:Y:S01]  /*1b230*/  BSSY B0, `(.L_x_5146) ;  /* 0x000000b000007945 */ /* 0x000fe20003800000 */
[----:B------:R-:W3:Y:S01]  /*1b240*/  S2R R5, SR_CgaCtaId ;  /* 0x0000000000057919 */ /* 0x000ee20000008800 */
[----:B--2---:R-:W-:-:S05]  /*1b250*/  VIADD R0, R0, 0x1 ;  /* 0x0000000100007836 */ /* 0x004fca0000000000 */
[----:B01----:R-:W-:-:S04]  /*1b260*/  LEA.HI R2, R0, R0, RZ, 0x1 ;  /* 0x0000000000027211 */ /* 0x003fc800078f08ff */
[----:B------:R-:W-:-:S05]  /*1b270*/  LOP3.LUT R3, R2, 0xfffffffe, RZ, 0xc0, !PT ;  /* 0xfffffffe02037812 */ /* 0x000fca00078ec0ff */
[----:B------:R-:W-:Y:S01]  /*1b280*/  IMAD.IADD R3, R0, 0x1, -R3 ;  /* 0x0000000100037824 */ /* 0x000fe200078e0a03 */
[----:B------:R-:W-:-:S04]  /*1b290*/  MOV R0, 0x400 ;  /* 0x0000040000007802 */ /* 0x000fc80000000f00 */
[----:B---3--:R-:W-:Y:S02]  /*1b2a0*/  LEA R0, R5, R0, 0x18 ;  /* 0x0000000005007211 */ /* 0x008fe400078ec0ff */
[----:B------:R-:W-:-:S04]  /*1b2b0*/  SHF.L.U32 R3, R3, 0x1f, RZ ;  /* 0x0000001f03037819 */ /* 0x000fc800000006ff */
[----:B------:R-:W0:Y:S02]  /*1b2c0*/  SYNCS.PHASECHK.TRANS64.TRYWAIT P0, [R0+URZ+0x22820], R3 ;  /* 0x02282003000075a7 */ /* 0x000e24000800017f */
[----:B0-----:R-:W-:Y:S05]  /*1b2d0*/  @!P0 BRA `(.L_x_5147) ;  /* 0x00000030001c8947 */ /* 0x001fea0003800000 */
.L_x_5269:
[----:B------:R-:W-:Y:S05]  /*1b2e0*/  BSYNC B0 ;  /* 0x0000000000007941 */ /* 0x000fea0003800000 */
.L_x_5146:
[----:B------:R-:W-:-:S03]  /*1b2f0*/  UMOV UR4, 0xffffffff ;  /* 0xffffffff00047882 */ /* 0x000fc60000000000 */
[----:B------:R-:W-:Y:S05]  /*1b300*/  BRA.DIV UR4, `(.L_x_5148) ;  /* 0x0000003204247947 */ /* 0x000fea000b800000 */
[----:B------:R-:W1:Y:S02]  /*1b310*/  S2R R2, SR_TID.X ;  /* 0x0000000000027919 */ /* 0x000e640000002100 */
[----:B-1----:R-:W-:-:S04]  /*1b320*/  SHF.R.U32.HI R2, RZ, 0x5, R2 ;  /* 0x00000005ff027819 */ /* 0x002fc80000011602 */
[----:B------:R-:W-:-:S05]  /*1b330*/  LOP3.LUT R2, R2, 0x3, RZ, 0xc0, !PT ;  /* 0x0000000302027812 */ /* 0x000fca00078ec0ff */
[----:B------:R1:W2:Y:S02]  /*1b340*/  SHFL.IDX PT, R14, R2, RZ, 0x1f ;  /* 0x00001fff020e7589 */ /* 0x0002a400000e0000 */
.L_x_5272:
[----:B--2---:R-:W-:-:S13]  /*1b350*/  ISETP.NE.AND P0, PT, R14, RZ, PT ;  /* 0x000000ff0e00720c */ /* 0x004fda0003f05270 */
[----:B------:R-:W-:Y:S05]  /*1b360*/  @P0 BRA `(.L_x_4848) ;  /* 0x0000000000940947 */ /* 0x000fea0003800000 */
[----:B------:R-:W-:-:S03]  /*1b370*/  UMOV UR4, 0xffffffff ;  /* 0xffffffff00047882 */ /* 0x000fc60000000000 */
[----:B------:R-:W-:Y:S05]  /*1b380*/  BRA.DIV UR4, `(.L_x_5149) ;  /* 0x0000003204387947 */ /* 0x000fea000b800000 */
[----:B------:R-:W-:-:S13]  /*1b390*/  ELECT P6, URZ, PT ;  /* 0x00000000003f782f */ /* 0x000fda00038c0000 */
.L_x_5275:
[----:B------:R-:W-:Y:S05]  /*1b3a0*/  @!P6 BRA `(.L_x_4848) ;  /* 0x000000000084e947 */ /* 0x000fea0003800000 */
[----:B-1----:R-:W2:Y:S02]  /*1b3b0*/  LDL.LU R2, [R1+0x58] ;  /* 0x0000580001027983 */ /* 0x002ea40000300800 */
[----:B--2---:R-:W-:-:S04]  /*1b3c0*/  LOP3.LUT R2, R2, 0x2, RZ, 0xfc, !PT ;  /* 0x0000000202027812 */ /* 0x004fc800078efcff */
[----:B------:R-:W-:-:S13]  /*1b3d0*/  ISETP.NE.AND P2, PT, R2, 0x3, PT ;  /* 0x000000030200780c */ /* 0x000fda0003f45270 */
[----:B------:R-:W-:Y:S05]  /*1b3e0*/  @!P2 BRA `(.L_x_5150) ;  /* 0x000000000004a947 */ /* 0x000fea0003800000 */
[----:B------:R-:W-:Y:S01]  /*1b3f0*/  BPT.TRAP 0x1 ;  /* 0x000000040000795c */ /* 0x000fe20000300000 */
.L_x_5150:
        /* <DEDUP_REMOVED lines=14> */
.L_x_5276:
[----:B------:R-:W1:Y:S02]  /*1b4e0*/  SYNCS.PHASECHK.TRANS64.TRYWAIT P0, [R7+URZ], R2 ;  /* 0x00000002070075a7 */ /* 0x000e64000800017f */
[----:B-1----:R-:W-:Y:S05]  /*1b4f0*/  @!P0 BRA `(.L_x_5152) ;  /* 0x0000003000108947 */ /* 0x002fea0003800000 */
.L_x_5277:
[----:B------:R-:W-:Y:S05]  /*1b500*/  @!P2 BRA `(.L_x_5153) ;  /* 0x000000000004a947 */ /* 0x000fea0003800000 */
[----:B------:R-:W-:Y:S01]  /*1b510*/  BPT.TRAP 0x1 ;  /* 0x000000040000795c */ /* 0x000fe20000300000 */
.L_x_5153:
[----:B------:R-:W2:Y:S01]  /*1b520*/  LDL.LU R4, [R1+0xc] ;  /* 0x00000c0001047983 */ /* 0x000ea20000300800 */
[----:B------:R-:W-:-:S04]  /*1b530*/  VIADD R0, R0, 0x22860 ;  /* 0x0002286000007836 */ /* 0x000fc80000000000 */
[----:B--2---:R-:W-:-:S04]  /*1b540*/  IMAD R4, R4, 0x8, R0 ;  /* 0x0000000804047824 */ /* 0x004fc800078e0200 */
[----:B------:R-:W2:Y:S02]  /*1b550*/  SYNCS.PHASECHK.TRANS64.TRYWAIT P0, [R4+URZ], R5 ;  /* 0x00000005040075a7 */ /* 0x000ea4000800017f */
[----:B--2---:R-:W-:Y:S05]  /*1b560*/  @!P0 BRA `(.L_x_5154) ;  /* 0x0000003000088947 */ /* 0x004fea0003800000 */
.L_x_5278:
[----:B------:R-:W-:-:S07]  /*1b570*/  LEA R3, R3, R0, 0x3 ;  /* 0x0000000003037211 */ /* 0x000fce00078e18ff */
.L_x_5155:
[----:B---3--:R3:W4:Y:S02]  /*1b580*/  SYNCS.PHASECHK.TRANS64.TRYWAIT P0, [R3+URZ], R2 ;  /* 0x00000002030075a7 */ /* 0x008724000800017f */
[----:B----4-:R-:W-:Y:S05]  /*1b590*/  @!P0 NANOSLEEP.SYNCS 0x989680 ;  /* 0x009896800000895d */ /* 0x010fea0003900000 */
[----:B------:R-:W4:Y:S02]  /*1b5a0*/  @!P0 SYNCS.PHASECHK.TRANS64 P0, [R3+URZ], R2 ;  /* 0x00000002030085a7 */ /* 0x000f24000800007f */
[----:B----4-:R-:W-:Y:S05]  /*1b5b0*/  @!P0 BRA `(.L_x_5155) ;  /* 0xfffffffc00f08947 */ /* 0x010fea000383ffff */
.L_x_4848:
[----:B------:R-:W-:Y:S05]  /*1b5c0*/  BSYNC B9 ;  /* 0x0000000000097941 */ /* 0x000fea0003800000 */
.L_x_4845:
[----:B------:R-:W-:Y:S05]  /*1b5d0*/  EXIT ;  /* 0x000000000000794d */ /* 0x000fea0003800000 */
.L_x_4866:
[----:B0-----:R0:W1:Y:S02]  /*1b5e0*/  SYNCS.PHASECHK.TRANS64.TRYWAIT P6, [R96+URZ+0x22890], R107 ;  /* 0x0228906b600075a7 */ /* 0x00106400080c017f */
[----:B-1----:R-:W-:Y:S05]  /*1b5f0*/  @!P6 NANOSLEEP.SYNCS 0x989680 ;  /* 0x009896800000e95d */ /* 0x002fea0003900000 */
[----:B------:R-:W1:Y:S02]  /*1b600*/  @!P6 SYNCS.PHASECHK.TRANS64 P6, [R96+URZ+0x22890], R107 ;  /* 0x0228906b6000e5a7 */ /* 0x000e6400080c007f */
[----:B-1----:R-:W-:Y:S05]  /*1b610*/  @!P6 BRA `(.L_x_4866) ;  /* 0xfffffffc00f0e947 */ /* 0x002fea000383ffff */
[----:B------:R-:W-:Y:S05]  /*1b620*/  BRA `(.L_x_5156) ;  /* 0xfffffe7400887947 */ /* 0x000fea000383ffff */
.L_x_4884:
[----:B0-----:R0:W1:Y:S02]  /*1b630*/  SYNCS.PHASECHK.TRANS64.TRYWAIT P5, [R96+URZ+0x22890], R107 ;  /* 0x0228906b600075a7 */ /* 0x00106400080a017f */
[----:B-1----:R-:W-:Y:S05]  /*1b640*/  @!P5 NANOSLEEP.SYNCS 0x989680 ;  /* 0x009896800000d95d */ /* 0x002fea0003900000 */
[----:B------:R-:W1:Y:S02]  /*1b650*/  @!P5 SYNCS.PHASECHK.TRANS64 P5, [R96+URZ+0x22890], R107 ;  /* 0x0228906b6000d5a7 */ /* 0x000e6400080a007f */
[----:B-1----:R-:W-:Y:S05]  /*1b660*/  @!P5 BRA `(.L_x_4884) ;  /* 0xfffffffc00f0d947 */ /* 0x002fea000383ffff */
[----:B------:R-:W-:Y:S05]  /*1b670*/  BRA `(.L_x_5157) ;  /* 0xfffffe8400d07947 */ /* 0x000fea000383ffff */
.L_x_4893:
[----:B0-----:R0:W1:Y:S02]  /*1b680*/  SYNCS.PHASECHK.TRANS64.TRYWAIT P4, [R96+URZ+0x22890], R107 ;  /* 0x0228906b600075a7 */ /* 0x001064000808017f */
[----:B-1----:R-:W-:Y:S05]  /*1b690*/  @!P4 NANOSLEEP.SYNCS 0x989680 ;  /* 0x009896800000c95d */ /* 0x002fea0003900000 */
[----:B------:R-:W1:Y:S02]  /*1b6a0*/  @!P4 SYNCS.PHASECHK.TRANS64 P4, [R96+URZ+0x22890], R107 ;  /* 0x0228906b6000c5a7 */ /* 0x000e64000808007f */
[----:B-1----:R-:W-:Y:S05]  /*1b6b0*/  @!P4 BRA `(.L_x_4893) ;  /* 0xfffffffc00f0c947 */ /* 0x002fea000383ffff */
[----:B------:R-:W-:Y:S05]  /*1b6c0*/  BRA `(.L_x_5158) ;  /* 0xfffffe9400c47947 */ /* 0x000fea000383ffff */
.L_x_4899:
[----:B-1----:R1:W2:Y:S02]  /*1b6d0*/  SYNCS.PHASECHK.TRANS64.TRYWAIT P3, [R96+URZ+0x228b0], R107 ;  /* 0x0228b06b600075a7 */ /* 0x0022a4000806017f */
[----:B--2---:R-:W-:Y:S05]  /*1b6e0*/  @!P3 NANOSLEEP.SYNCS 0x989680 ;  /* 0x009896800000b95d */ /* 0x004fea0003900000 */
[----:B------:R-:W2:Y:S02]  /*1b6f0*/  @!P3 SYNCS.PHASECHK.TRANS64 P3, [R96+URZ+0x228b0], R107 ;  /* 0x0228b06b6000b5a7 */ /* 0x000ea4000806007f */
[----:B--2---:R-:W-:Y:S05]  /*1b700*/  @!P3 BRA `(.L_x_4899) ;  /* 0xfffffffc00f0b947 */ /* 0x004fea000383ffff */
[----:B------:R-:W-:Y:S05]  /*1b710*/  BRA `(.L_x_5159) ;  /* 0xfffffe9800547947 */ /* 0x000fea000383ffff */
.L_x_4907:
[----:B------:R-:W0:Y:S01]  /*1b720*/  S2R R11, SR_TID.X ;  /* 0x00000000000b7919 */ /* 0x000e220000002100 */
[----:B------:R-:W-:Y:S01]  /*1b730*/  BSSY B0, `(.L_x_5160) ;  /* 0x000000c000007945 */ /* 0x000fe20003800000 */
[----:B------:R-:W-:Y:S02]  /*1b740*/  IMAD.MOV.U32 R12, RZ, RZ, RZ ;  /* 0x000000ffff0c7224 */ /* 0x000fe400078e00ff */
[----:B------:R-:W-:Y:S02]  /*1b750*/  IMAD.MOV.U32 R15, RZ, RZ, -0x1 ;  /* 0xffffffffff0f7424 */ /* 0x000fe400078e00ff */
[----:B0-----:R-:W-:-:S05]  /*1b760*/  VIADD R11, R11, 0xffffff80 ;  /* 0xffffff800b0b7836 */ /* 0x001fca0000000000 */
[----:B------:R-:W-:-:S04]  /*1b770*/  SHF.R.S32.HI R10, RZ, 0x1f, R11 ;  /* 0x0000001fff0a7819 */ /* 0x000fc8000001140b */
[----:B------:R-:W-:Y:S01]  /*1b780*/  LEA.HI R10, R10, R11, RZ, 0x7 ;  /* 0x0000000b0a0a7211 */ /* 0x000fe200078f38ff */
[----:B------:R-:W-:-:S03]  /*1b790*/  IMAD.MOV.U32 R11, RZ, RZ, 0x1f ;  /* 0x0000001fff0b7424 */ /* 0x000fc600078e00ff */
[----:B------:R-:W-:-:S05]  /*1b7a0*/  SHF.R.S32.HI R10, RZ, 0x7, R10 ;  /* 0x00000007ff0a7819 */ /* 0x000fca000001140a */
[----:B------:R-:W-:-:S07]  /*1b7b0*/  IMAD.MOV.U32 R13, RZ, RZ, R10 ;  /* 0x000000ffff0d7224 */ /* 0x000fce00078e000a */
[----:B-----5:R-:W-:Y:S05]  /*1b7c0*/  WARPSYNC.COLLECTIVE R15, `(.L_x_5161) ;  /* 0x000000000f087348 */ /* 0x020fea0003c00000 */
[----:B------:R0:W1:Y:S02]  /*1b7d0*/  SHFL.IDX P6, R14, R13, R12, R11 ;  /* 0x0000000c0d0e7389 */ /* 0x00006400000c000b */
[----:B01---5:R-:W-:Y:S01]  /*1b7e0*/  ENDCOLLECTIVE ;  /* 0x000000000000791b */ /* 0x023fe20003800000 */
.L_x_5161:
[----:B------:R-:W-:Y:S05]  /*1b7f0*/  BSYNC B0 ;  /* 0x0000000000007941 */ /* 0x000fea0003800000 */
.L_x_5160:
[----:B------:R-:W-:Y:S05]  /*1b800*/  BRA `(.L_x_5162) ;  /* 0xfffffea400287947 */ /* 0x000fea000383ffff */
.L_x_4919:
[----:B------:R-:W-:Y:S01]  /*1b810*/  BSSY B1, `(.L_x_5163) ;  /* 0x0000008000017945 */ /* 0x000fe20003800000 */
[----:B------:R-:W-:Y:S01]  /*1b820*/  IMAD.MOV.U32 R13, RZ, RZ, R6 ;  /* 0x000000ffff0d7224 */ /* 0x000fe200078e0006 */
[----:B------:R-:W-:Y:S01]  /*1b830*/  MOV R15, 0xffffffff ;  /* 0xffffffff000f7802 */ /* 0x000fe20000000f00 */
[----:B------:R-:W-:Y:S02]  /*1b840*/  IMAD.MOV.U32 R12, RZ, RZ, RZ ;  /* 0x000000ffff0c7224 */ /* 0x000fe400078e00ff */
[----:B------:R-:W-:-:S07]  /*1b850*/  IMAD.MOV.U32 R11, RZ, RZ, 0x1c1f ;  /* 0x00001c1fff0b7424 */ /* 0x000fce00078e00ff */
[----:B------:R-:W-:Y:S05]  /*1b860*/  WARPSYNC.COLLECTIVE R15, `(.L_x_5164) ;  /* 0x000000000f087348 */ /* 0x000fea0003c00000 */
[----:B------:R0:W1:Y:S02]  /*1b870*/  SHFL.IDX P6, R14, R13, R12, R11 ;  /* 0x0000000c0d0e7389 */ /* 0x00006400000c000b */
[----:B01----:R-:W-:Y:S01]  /*1b880*/  ENDCOLLECTIVE ;  /* 0x000000000000791b */ /* 0x003fe20003800000 */
.L_x_5164:
[----:B------:R-:W-:Y:S05]  /*1b890*/  BSYNC B1 ;  /* 0x0000000000017941 */ /* 0x000fea0003800000 */
.L_x_5163:
        /* <DEDUP_REMOVED lines=8> */
.L_x_5165:
[----:B------:R-:W-:Y:S02]  /*1b920*/  IMAD.MOV.U32 R13, RZ, RZ, R8 ;  /* 0x000000ffff0d7224 */ /* 0x000fe400078e0008 */
[----:B------:R-:W-:-:S07]  /*1b930*/  IMAD.MOV.U32 R0, RZ, RZ, R14 ;  /* 0x000000ffff007224 */ /* 0x000fce00078e000e */
[----:B------:R-:W-:Y:S05]  /*1b940*/  WARPSYNC.COLLECTIVE R15, `(.L_x_5166) ;  /* 0x000000000f087348 */ /* 0x000fea0003c00000 */
[----:B------:R0:W1:Y:S02]  /*1b950*/  SHFL.IDX P6, R14, R13, R12, R11 ;  /* 0x0000000c0d0e7389 */ /* 0x00006400000c000b */
[----:B01----:R-:W-:Y:S01]  /*1b960*/  ENDCOLLECTIVE ;  /* 0x000000000000791b */ /* 0x003fe20003800000 */
.L_x_5166:
[----:B------:R-:W-:Y:S01]  /*1b970*/  MOV R13, R7 ;  /* 0x00000007000d7202 */ /* 0x000fe20000000f00 */
[----:B------:R-:W-:-:S07]  /*1b980*/  IMAD.MOV.U32 R5, RZ, RZ, R14 ;  /* 0x000000ffff057224 */ /* 0x000fce00078e000e */
[----:B------:R-:W-:Y:S05]  /*1b990*/  WARPSYNC.COLLECTIVE R15, `(.L_x_5167) ;  /* 0x000000000f087348 */ /* 0x000fea0003c00000 */
[----:B------:R0:W1:Y:S02]  /*1b9a0*/  SHFL.IDX P6, R14, R13, R12, R11 ;  /* 0x0000000c0d0e7389 */ /* 0x00006400000c000b */
[----:B01----:R-:W-:Y:S01]  /*1b9b0*/  ENDCOLLECTIVE ;  /* 0x000000000000791b */ /* 0x003fe20003800000 */
.L_x_5167:
[----:B------:R-:W-:Y:S05]  /*1b9c0*/  BRA `(.L_x_5168) ;  /* 0xfffffea800847947 */ /* 0x000fea000383ffff */
.L_x_4922:
        /* <DEDUP_REMOVED lines=8> */
.L_x_5170:
[----:B------:R-:W-:Y:S05]  /*1ba50*/  BSYNC B1 ;  /* 0x0000000000017941 */ /* 0x000fea0003800000 */
.L_x_5169:
        /* <DEDUP_REMOVED lines=8> */
.L_x_5171:
[----:B------:R-:W-:Y:S02]  /*1bae0*/  IMAD.MOV.U32 R13, RZ, RZ, R8 ;  /* 0x000000ffff0d7224 */ /* 0x000fe400078e0008 */
[----:B------:R-:W-:-:S07]  /*1baf0*/  IMAD.MOV.U32 R0, RZ, RZ, R14 ;  /* 0x000000ffff007224 */ /* 0x000fce00078e000e */
[----:B------:R-:W-:Y:S05]  /*1bb00*/  WARPSYNC.COLLECTIVE R15, `(.L_x_5172) ;  /* 0x000000000f087348 */ /* 0x000fea0003c00000 */
[----:B------:R0:W1:Y:S02]  /*1bb10*/  SHFL.IDX P6, R14, R13, R12, R11 ;  /* 0x0000000c0d0e7389 */ /* 0x00006400000c000b */
[----:B01----:R-:W-:Y:S01]  /*1bb20*/  ENDCOLLECTIVE ;  /* 0x000000000000791b */ /* 0x003fe20003800000 */
.L_x_5172:
[----:B------:R-:W-:Y:S02]  /*1bb30*/  IMAD.MOV.U32 R13, RZ, RZ, R7 ;  /* 0x000000ffff0d7224 */ /* 0x000fe400078e0007 */
[----:B------:R-:W-:-:S07]  /*1bb40*/  IMAD.MOV.U32 R5, RZ, RZ, R14 ;  /* 0x000000ffff057224 */ /* 0x000fce00078e000e */
[----:B------:R-:W-:Y:S05]  /*1bb50*/  WARPSYNC.COLLECTIVE R15, `(.L_x_5173) ;  /* 0x000000000f087348 */ /* 0x000fea0003c00000 */
[----:B------:R0:W1:Y:S02]  /*1bb60*/  SHFL.IDX P6, R14, R13, R12, R11 ;  /* 0x0000000c0d0e7389 */ /* 0x00006400000c000b */
[----:B01----:R-:W-:Y:S01]  /*1bb70*/  ENDCOLLECTIVE ;  /* 0x000000000000791b */ /* 0x003fe20003800000 */
.L_x_5173:
[----:B------:R-:W-:Y:S05]  /*1bb80*/  BRA `(.L_x_5174) ;  /* 0xfffffea800e47947 */ /* 0x000fea000383ffff */
.L_x_4926:
[----:B0-----:R0:W1:Y:S02]  /*1bb90*/  SYNCS.PHASECHK.TRANS64.TRYWAIT P0, [R18+URZ+0x22800], R35 ;  /* 0x02280023120075a7 */ /* 0x001064000800017f */
[----:B-1----:R-:W-:Y:S05]  /*1bba0*/  @!P0 NANOSLEEP.SYNCS 0x989680 ;  /* 0x009896800000895d */ /* 0x002fea0003900000 */
[----:B------:R-:W1:Y:S02]  /*1bbb0*/  @!P0 SYNCS.PHASECHK.TRANS64 P0, [R18+URZ+0x22800], R35 ;  /* 0x02280023120085a7 */ /* 0x000e64000800007f */
[----:B-1----:R-:W-:Y:S05]  /*1bbc0*/  @!P0 BRA `(.L_x_4926) ;  /* 0xfffffffc00f08947 */ /* 0x002fea000383ffff */
[----:B------:R-:W-:Y:S05]  /*1bbd0*/  BRA `(.L_x_5175) ;  /* 0xfffffeac00cc7947 */ /* 0x000fea000383ffff */
.L_x_4934:
        /* <DEDUP_REMOVED lines=9> */
.L_x_5177:
[----:B------:R-:W-:Y:S05]  /*1bc70*/  BSYNC B1 ;  /* 0x0000000000017941 */ /* 0x000fea0003800000 */
.L_x_5176:
[----:B------:R-:W-:Y:S01]  /*1bc80*/  IMAD.MOV.U32 R13, RZ, RZ, R10 ;  /* 0x000000ffff0d7224 */ /* 0x000fe200078e000a */
[----:B------:R-:W-:Y:S01]  /*1bc90*/  MOV R0, R14 ;  /* 0x0000000e00007202 */ /* 0x000fe20000000f00 */
[----:B------:R-:W-:Y:S01]  /*1bca0*/  IMAD.MOV.U32 R12, RZ, RZ, RZ ;  /* 0x000000ffff0c7224 */ /* 0x000fe200078e00ff */
[----:B------:R-:W-:Y:S01]  /*1bcb0*/  ISETP.GE.AND P0, PT, R16, R35, PT ;  /* 0x000000231000720c */ /* 0x000fe20003f06270 */
[----:B------:R-:W-:Y:S02]  /*1bcc0*/  IMAD.MOV.U32 R11, RZ, RZ, 0x1c1f ;  /* 0x00001c1fff0b7424 */ /* 0x000fe400078e00ff */
[----:B------:R-:W-:Y:S02]  /*1bcd0*/  IMAD.MOV.U32 R15, RZ, RZ, -0x1 ;  /* 0xffffffffff0f7424 */ /* 0x000fe400078e00ff */
[----:B------:R-:W-:-:S08]  /*1bce0*/  IMAD R33, R207, R8, RZ ;  /* 0x00000008cf217224 */ /* 0x000fd000078e02ff */
[----:B------:R-:W-:Y:S05]  /*1bcf0*/  WARPSYNC.COLLECTIVE R15, `(.L_x_5178) ;  /* 0x000000000f087348 */ /* 0x000fea0003c00000 */
[----:B------:R0:W1:Y:S02]  /*1bd00*/  SHFL.IDX P6, R14, R13, R12, R11 ;  /* 0x0000000c0d0e7389 */ /* 0x00006400000c000b */
[----:B01----:R-:W-:Y:S01]  /*1bd10*/  ENDCOLLECTIVE ;  /* 0x000000000000791b */ /* 0x003fe20003800000 */
.L_x_5178:
[----:B------:R-:W-:Y:S01]  /*1bd20*/  ISETP.GE.OR P1, PT, R34, R33, P0 ;  /* 0x000000212200720c */ /* 0x000fe20000726670 */
[----:B------:R-:W-:-:S12]  /*1bd30*/  IMAD.MOV.U32 R13, RZ, RZ, R29 ;  /* 0x000000ffff0d7224 */ /* 0x000fd800078e001d */
[C---:B------:R-:W-:Y:S02]  /*1bd40*/  @!P1 SHF.L.U32 R9, R16.reuse, 0x1, RZ ;  /* 0x0000000110099819 */ /* 0x040fe400000006ff */
[----:B------:R-:W-:Y:S01]  /*1bd50*/  @!P1 SHF.L.U64.HI R21, R16, 0x1, R17 ;  /* 0x0000000110159819 */ /* 0x000fe20000010211 */
[----:B------:R-:W-:-:S07]  /*1bd60*/  IMAD.MOV.U32 R3, RZ, RZ, R14 ;  /* 0x000000ffff037224 */ /* 0x000fce00078e000e */
[----:B------:R-:W-:Y:S05]  /*1bd70*/  WARPSYNC.COLLECTIVE R15, `(.L_x_5179) ;  /* 0x000000000f087348 */ /* 0x000fea0003c00000 */
[----:B------:R0:W1:Y:S02]  /*1bd80*/  SHFL.IDX P6, R14, R13, R12, R11 ;  /* 0x0000000c0d0e7389 */ /* 0x00006400000c000b */
[----:B01----:R-:W-:Y:S01]  /*1bd90*/  ENDCOLLECTIVE ;  /* 0x000000000000791b */ /* 0x003fe20003800000 */
.L_x_5179:
        /* <DEDUP_REMOVED lines=8> */
.L_x_5180:
        /* <DEDUP_REMOVED lines=10> */
.L_x_5181:
[----:B------:R-:W-:Y:S01]  /*1bec0*/  CS2R R40, SRZ ;  /* 0x0000000000287805 */ /* 0x000fe2000001ff00 */
[----:B------:R-:W-:Y:S01]  /*1bed0*/  IMAD.MOV.U32 R13, RZ, RZ, R10 ;  /* 0x000000ffff0d7224 */ /* 0x000fe200078e000a */
[----:B------:R-:W-:Y:S01]  /*1bee0*/  CS2R R38, SRZ ;  /* 0x0000000000267805 */ /* 0x000fe2000001ff00 */
[----:B------:R-:W-:-:S04]  /*1bef0*/  @!P1 IMAD.MOV.U32 R40, RZ, RZ, R4 ;  /* 0x000000ffff289224 */ /* 0x000fc800078e0004 */
[----:B------:R-:W-:-:S05]  /*1bf00*/  IMAD.MOV.U32 R0, RZ, RZ, R40 ;  /* 0x000000ffff007224 */ /* 0x000fca00078e0028 */
[----:B------:R-:W-:Y:S01]  /*1bf10*/  PRMT R48, R48, 0x5410, R0 ;  /* 0x0000541030307816 */ /* 0x000fe20000000000 */
[----:B------:R-:W-:-:S07]  /*1bf20*/  IMAD.MOV.U32 R0, RZ, RZ, R14 ;  /* 0x000000ffff007224 */ /* 0x000fce00078e000e */
[----:B------:R-:W-:Y:S05]  /*1bf30*/  WARPSYNC.COLLECTIVE R15, `(.L_x_5182) ;  /* 0x000000000f087348 */ /* 0x000fea0003c00000 */
[----:B------:R0:W1:Y:S02]  /*1bf40*/  SHFL.IDX P6, R14, R13, R12, R11 ;  /* 0x0000000c0d0e7389 */ /* 0x00006400000c000b */
[----:B01----:R-:W-:Y:S01]  /*1bf50*/  ENDCOLLECTIVE ;  /* 0x000000000000791b */ /* 0x003fe20003800000 */
.L_x_5182:
[----:B------:R-:W-:-:S04]  /*1bf60*/  @!P1 IMAD.MOV.U32 R41, RZ, RZ, R5 ;  /* 0x000000ffff299224 */ /* 0x000fc800078e0005 */
[----:B------:R-:W-:-:S05]  /*1bf70*/  IMAD.MOV.U32 R3, RZ, RZ, R41 ;  /* 0x000000ffff037224 */ /* 0x000fca00078e0029 */
[----:B------:R-:W-:Y:S01]  /*1bf80*/  PRMT R37, R37, 0x5410, R3 ;  /* 0x0000541025257816 */ /* 0x000fe20000000003 */
[----:B------:R-:W-:Y:S02]  /*1bf90*/  IMAD.MOV.U32 R13, RZ, RZ, R29 ;  /* 0x000000ffff0d7224 */ /* 0x000fe400078e001d */
[----:B------:R-:W-:-:S07]  /*1bfa0*/  IMAD.MOV.U32 R3, RZ, RZ, R14 ;  /* 0x000000ffff037224 */ /* 0x000fce00078e000e */
[----:B------:R-:W-:Y:S05]  /*1bfb0*/  WARPSYNC.COLLECTIVE R15, `(.L_x_5183) ;  /* 0x000000000f087348 */ /* 0x000fea0003c00000 */
[----:B------:R0:W1:Y:S02]  /*1bfc0*/  SHFL.IDX P6, R14, R13, R12, R11 ;  /* 0x0000000c0d0e7389 */ /* 0x00006400000c000b */
[----:B01----:R-:W-:Y:S01]  /*1bfd0*/  ENDCOLLECTIVE ;  /* 0x000000000000791b */ /* 0x003fe20003800000 */
.L_x_5183:
[----:B------:R-:W-:Y:S01]  /*1bfe0*/  @!P1 MOV R39, R7 ;  /* 0x0000000700279202 */ /* 0x000fe20000000f00 */
[----:B------:R-:W-:Y:S01]  /*1bff0*/  @!P1 IMAD.MOV.U32 R38, RZ, RZ, R6 ;  /* 0x000000ffff269224 */ /* 0x000fe200078e0006 */
[----:B------:R-:W-:Y:S02]  /*1c000*/  CS2R R6, SRZ ;  /* 0x0000000000067805 */ /* 0x000fe4000001ff00 */
[----:B------:R-:W-:Y:S01]  /*1c010*/  CS2R R4, SRZ ;  /* 0x0000000000047805 */ /* 0x000fe2000001ff00 */
[----:B------:R-:W-:Y:S02]  /*1c020*/  IMAD.MOV.U32 R10, RZ, RZ, R38 ;  /* 0x000000ffff0a7224 */ /* 0x000fe400078e0026 */
[----:B------:R-:W-:Y:S02]  /*1c030*/  IMAD.MOV.U32 R21, RZ, RZ, R39 ;  /* 0x000000ffff157224 */ /* 0x000fe400078e0027 */
[----:B------:R-:W-:Y:S01]  /*1c040*/  @!P1 IMAD.MOV.U32 R6, RZ, RZ, R24 ;  /* 0x000000ffff069224 */ /* 0x000fe200078e0018 */
[----:B------:R-:W-:Y:S01]  /*1c050*/  MOV R13, R28 ;  /* 0x0000001c000d7202 */ /* 0x000fe20000000f00 */
[----:B------:R-:W-:-:S02]  /*1c060*/  @!P1 IMAD.MOV.U32 R7, RZ, RZ, R25 ;  /* 0x000000ffff079224 */ /* 0x000fc400078e0019 */
        /* <DEDUP_REMOVED lines=8> */
.L_x_5184:
[----:B------:R-:W-:Y:S02]  /*1c0f0*/  PRMT R48, R10, 0x7610, R48 ;  /* 0x000076100a307816 */ /* 0x000fe40000000030 */
[----:B------:R-:W-:Y:S01]  /*1c100*/  CS2R R24, SRZ ;  /* 0x0000000000187805 */ /* 0x000fe2000001ff00 */
[----:B------:R-:W-:Y:S01]  /*1c110*/  IMAD.MOV.U32 R11, RZ, RZ, R7 ;  /* 0x000000ffff0b7224 */ /* 0x000fe200078e0007 */
[----:B------:R-:W-:Y:S01]  /*1c120*/  MOV R12, R4 ;  /* 0x00000004000c7202 */ /* 0x000fe20000000f00 */
[----:B------:R-:W-:-:S03]  /*1c130*/  IMAD.MOV.U32 R13, RZ, RZ, R5 ;  /* 0x000000ffff0d7224 */ /* 0x000fc600078e0005 */
[----:B------:R-:W-:Y:S02]  /*1c140*/  PRMT R37, R11, 0x7610, R37 ;  /* 0x000076100b257816 */ /* 0x000fe40000000025 */
[----:B------:R-:W-:Y:S02]  /*1c150*/  PRMT R52, R12, 0x7610, R52 ;  /* 0x000076100c347816 */ /* 0x000fe40000000034 */
[----:B------:R-:W-:Y:S01]  /*1c160*/  PRMT R42, R13, 0x7610, R42 ;  /* 0x000076100d2a7816 */ /* 0x000fe2000000002a */
[----:B------:R-:W-:Y:S06]  /*1c170*/  BRA `(.L_x_5185) ;  /* 0xfffffeb8009c7947 */ /* 0x000fec000383ffff */
.L_x_4938:
[----:B-1----:R1:W2:Y:S02]  /*1c180*/  SYNCS.PHASECHK.TRANS64.TRYWAIT P1, [R18+URZ+0x22800], R11 ;  /* 0x0228000b120075a7 */ /* 0x0022a4000802017f */
[----:B--2---:R-:W-:Y:S05]  /*1c190*/  @!P1 NANOSLEEP.SYNCS 0x989680 ;  /* 0x009896800000995d */ /* 0x004fea0003900000 */
[----:B------:R-:W2:Y:S02]  /*1c1a0*/  @!P1 SYNCS.PHASECHK.TRANS64 P1, [R18+URZ+0x22800], R11 ;  /* 0x0228000b120095a7 */ /* 0x000ea4000802007f */
[----:B--2---:R-:W-:Y:S05]  /*1c1b0*/  @!P1 BRA `(.L_x_4938) ;  /* 0xfffffffc00f09947 */ /* 0x004fea000383ffff */
[----:B------:R-:W-:Y:S05]  /*1c1c0*/  BRA `(.L_x_5186) ;  /* 0xfffffebc00307947 */ /* 0x000fea000383ffff */
.L_x_4944:
[----:B0-----:R0:W3:Y:S02]  /*1c1d0*/  SYNCS.PHASECHK.TRANS64.TRYWAIT P2, [R20+URZ+0x22830], R73 ;  /* 0x02283049140075a7 */ /* 0x0010e4000804017f */
[----:B---3--:R-:W-:Y:S05]  /*1c1e0*/  @!P2 NANOSLEEP.SYNCS 0x989680 ;  /* 0x009896800000a95d */ /* 0x008fea0003900000 */
[----:B------:R-:W3:Y:S02]  /*1c1f0*/  @!P2 SYNCS.PHASECHK.TRANS64 P2, [R20+URZ+0x22830], R73 ;  /* 0x022830491400a5a7 */ /* 0x000ee4000804007f */
[----:B---3--:R-:W-:Y:S05]  /*1c200*/  @!P2 BRA `(.L_x_4944) ;  /* 0xfffffffc00f0a947 */ /* 0x008fea000383ffff */
[----:B------:R-:W-:Y:S05]  /*1c210*/  BRA `(.L_x_4943) ;  /* 0xfffffec800987947 */ /* 0x000fea000383ffff */
.L_x_4949:
[----:B-1----:R1:W2:Y:S02]  /*1c220*/  SYNCS.PHASECHK.TRANS64.TRYWAIT P2, [R20+URZ+0x22850], R73 ;  /* 0x02285049140075a7 */ /* 0x0022a4000804017f */
[----:B--2---:R-:W-:Y:S05]  /*1c230*/  @!P2 NANOSLEEP.SYNCS 0x989680 ;  /* 0x009896800000a95d */ /* 0x004fea0003900000 */
[----:B------:R-:W2:Y:S02]  /*1c240*/  @!P2 SYNCS.PHASECHK.TRANS64 P2, [R20+URZ+0x22850], R73 ;  /* 0x022850491400a5a7 */ /* 0x000ea4000804007f */
[----:B--2---:R-:W-:Y:S05]  /*1c250*/  @!P2 BRA `(.L_x_4949) ;  /* 0xfffffffc00f0a947 */ /* 0x004fea000383ffff */
[----:B------:R-:W-:Y:S05]  /*1c260*/  BRA `(.L_x_4948) ;  /* 0xfffffee800607947 */ /* 0x000fea000383ffff */
.L_x_4954:
[----:B-1----:R1:W2:Y:S02]  /*1c270*/  SYNCS.PHASECHK.TRANS64.TRYWAIT P2, [R211+URZ+0x22830], R212 ;  /* 0x022830d4d30075a7 */ /* 0x0022a4000804017f */
[----:B--2---:R-:W-:Y:S05]  /*1c280*/  @!P2 NANOSLEEP.SYNCS 0x989680 ;  /* 0x009896800000a95d */ /* 0x004fea0003900000 */
[----:B------:R-:W2:Y:S02]  /*1c290*/  @!P2 SYNCS.PHASECHK.TRANS64 P2, [R211+URZ+0x22830], R212 ;  /* 0x022830d4d300a5a7 */ /* 0x000ea4000804007f */
[----:B--2---:R-:W-:Y:S05]  /*1c2a0*/  @!P2 BRA `(.L_x_4954) ;  /* 0xfffffffc00f0a947 */ /* 0x004fea000383ffff */
[----:B------:R-:W-:Y:S05]  /*1c2b0*/  BRA `(.L_x_4953) ;  /* 0xfffffeec00d87947 */ /* 0x000fea000383ffff */
.L_x_4959:
[----:B--2---:R2:W3:Y:S02]  /*1c2c0*/  SYNCS.PHASECHK.TRANS64.TRYWAIT P2, [R211+URZ+0x22850], R212 ;  /* 0x022850d4d30075a7 */ /* 0x0044e4000804017f */
[----:B---3--:R-:W-:Y:S05]  /*1c2d0*/  @!P2 NANOSLEEP.SYNCS 0x989680 ;  /* 0x009896800000a95d */ /* 0x008fea0003900000 */
[----:B------:R-:W3:Y:S02]  /*1c2e0*/  @!P2 SYNCS.PHASECHK.TRANS64 P2, [R211+URZ+0x22850], R212 ;  /* 0x022850d4d300a5a7 */ /* 0x000ee4000804007f */
[----:B---3--:R-:W-:Y:S05]  /*1c2f0*/  @!P2 BRA `(.L_x_4959) ;  /* 0xfffffffc00f0a947 */ /* 0x008fea000383ffff */
[----:B------:R-:W-:Y:S05]  /*1c300*/  BRA `(.L_x_4958) ;  /* 0xffffff1400a87947 */ /* 0x000fea000383ffff */
.L_x_4965:
[----:B-1----:R1:W2:Y:S02]  /*1c310*/  SYNCS.PHASECHK.TRANS64.TRYWAIT P2, [R20+URZ+0x22830], R207 ;  /* 0x022830cf140075a7 */ /* 0x0022a4000804017f */
[----:B--2---:R-:W-:Y:S05]  /*1c320*/  @!P2 NANOSLEEP.SYNCS 0x989680 ;  /* 0x009896800000a95d */ /* 0x004fea0003900000 */
[----:B------:R-:W2:Y:S02]  /*1c330*/  @!P2 SYNCS.PHASECHK.TRANS64 P2, [R20+URZ+0x22830], R207 ;  /* 0x022830cf1400a5a7 */ /* 0x000ea4000804007f */
[----:B--2---:R-:W-:Y:S05]  /*1c340*/  @!P2 BRA `(.L_x_4965) ;  /* 0xfffffffc00f0a947 */ /* 0x004fea000383ffff */
[----:B------:R-:W-:Y:S05]  /*1c350*/  BRA `(.L_x_4964) ;  /* 0xffffff1800dc7947 */ /* 0x000fea000383ffff */
.L_x_4970:
[----:B-1----:R1:W2:Y:S02]  /*1c360*/  SYNCS.PHASECHK.TRANS64.TRYWAIT P2, [R20+URZ+0x22850], R207 ;  /* 0x022850cf140075a7 */ /* 0x0022a4000804017f */
[----:B--2---:R-:W-:Y:S05]  /*1c370*/  @!P2 NANOSLEEP.SYNCS 0x989680 ;  /* 0x009896800000a95d */ /* 0x004fea0003900000 */
[----:B------:R-:W2:Y:S02]  /*1c380*/  @!P2 SYNCS.PHASECHK.TRANS64 P2, [R20+URZ+0x22850], R207 ;  /* 0x022850cf1400a5a7 */ /* 0x000ea4000804007f */
[----:B--2---:R-:W-:Y:S05]  /*1c390*/  @!P2 BRA `(.L_x_4970) ;  /* 0xfffffffc00f0a947 */ /* 0x004fea000383ffff */
[----:B------:R-:W-:Y:S05]  /*1c3a0*/  BRA `(.L_x_4969) ;  /* 0xffffff3800b87947 */ /* 0x000fea000383ffff */
.L_x_4985:
[----:B------:R-:W-:Y:S02]  /*1c3b0*/  IMAD.MOV.U32 R13, RZ, RZ, R4 ;  /* 0x000000ffff0d7224 */ /* 0x000fe400078e0004 */
[----:B------:R-:W-:Y:S02]  /*1c3c0*/  IMAD.MOV.U32 R12, RZ, RZ, RZ ;  /* 0x000000ffff0c7224 */ /* 0x000fe400078e00ff */
[----:B------:R-:W-:Y:S02]  /*1c3d0*/  IMAD.MOV.U32 R11, RZ, RZ, 0x181f ;  /* 0x0000181fff0b7424 */ /* 0x000fe400078e00ff */
[----:B------:R-:W-:-:S07]  /*1c3e0*/  IMAD.MOV.U32 R15, RZ, RZ, -0x1 ;  /* 0xffffffffff0f7424 */ /* 0x000fce00078e00ff */
[----:B-12---:R-:W-:Y:S05]  /*1c3f0*/  WARPSYNC.COLLECTIVE R15, `(.L_x_5187) ;  /* 0x000000000f087348 */ /* 0x006fea0003c00000 */
[----:B------:R0:W3:Y:S02]  /*1c400*/  SHFL.IDX P6, R14, R13, R12, R11 ;  /* 0x0000000c0d0e7389 */ /* 0x0000e400000c000b */
[----:B0123--:R-:W-:Y:S01]  /*1c410*/  ENDCOLLECTIVE ;  /* 0x000000000000791b */ /* 0x00ffe20003800000 */
.L_x_5187:
[----:B------:R-:W-:Y:S02]  /*1c420*/  IMAD.MOV.U32 R13, RZ, RZ, R3 ;  /* 0x000000ffff0d7224 */ /* 0x000fe400078e0003 */
[----:B------:R-:W-:-:S07]  /*1c430*/  IMAD.MOV.U32 R0, RZ, RZ, R14 ;  /* 0x000000ffff007224 */ /* 0x000fce00078e000e */
[----:B------:R-:W-:Y:S05]  /*1c440*/  WARPSYNC.COLLECTIVE R15, `(.L_x_5188) ;  /* 0x000000000f087348 */ /* 0x000fea0003c00000 */
[----:B------:R0:W1:Y:S02]  /*1c450*/  SHFL.IDX P6, R14, R13, R12, R11 ;  /* 0x0000000c0d0e7389 */ /* 0x00006400000c000b */
[----:B01----:R-:W-:Y:S01]  /*1c460*/  ENDCOLLECTIVE ;  /* 0x000000000000791b */ /* 0x003fe20003800000 */
.L_x_5188:
[----:B------:R-:W-:Y:S05]  /*1c470*/  BRA `(.L_x_5189) ;  /* 0xffffff6c00c87947 */ /* 0x000fea000383ffff */
.L_x_4988:
        /* <DEDUP_REMOVED lines=8> */
.L_x_5191:
[----:B------:R-:W-:Y:S05]  /*1c500*/  BSYNC B1 ;  /* 0x0000000000017941 */ /* 0x000fea0003800000 */
.L_x_5190:
        /* <DEDUP_REMOVED lines=8> */
.L_x_5192:
[----:B------:R-:W-:Y:S05]  /*1c590*/  BRA `(.L_x_5193) ;  /* 0xffffff6c00fc7947 */ /* 0x000fea000383ffff */
.L_x_4991:
[----:B------:R-:W-:Y:S01]  /*1c5a0*/  BSSY B1, `(.L_x_5194) ;  /* 0x0000008000017945 */ /* 0x000fe20003800000 */
[----:B0-----:R-:W-:Y:S01]  /*1c5b0*/  MOV R13, R4 ;  /* 0x00000004000d7202 */ /* 0x001fe20000000f00 */
[----:B------:R-:W-:Y:S02]  /*1c5c0*/  IMAD.MOV.U32 R12, RZ, RZ, 0x2 ;  /* 0x00000002ff0c7424 */ /* 0x000fe400078e00ff */
[----:B------:R-:W-:Y:S02]  /*1c5d0*/  IMAD.MOV.U32 R11, RZ, RZ, 0x181f ;  /* 0x0000181fff0b7424 */ /* 0x000fe400078e00ff */
[----:B------:R-:W-:-:S07]  /*1c5e0*/  IMAD.MOV.U32 R15, RZ, RZ, -0x1 ;  /* 0xffffffffff0f7424 */ /* 0x000fce00078e00ff */
[----:B-1234-:R-:W-:Y:S05]  /*1c5f0*/  WARPSYNC.COLLECTIVE R15, `(.L_x_5195) ;  /* 0x000000000f087348 */ /* 0x01efea0003c00000 */
[----:B----4-:R0:W4:Y:S02]  /*1c600*/  SHFL.IDX P6, R14, R13, R12, R11 ;  /* 0x0000000c0d0e7389 */ /* 0x01012400000c000b */
[----:B01234-:R-:W-:Y:S01]  /*1c610*/  ENDCOLLECTIVE ;  /* 0x000000000000791b */ /* 0x01ffe20003800000 */
.L_x_5195:
[----:B------:R-:W-:Y:S05]  /*1c620*/  BSYNC B1 ;  /* 0x0000000000017941 */ /* 0x000fea0003800000 */
.L_x_5194:
        /* <DEDUP_REMOVED lines=8> */
.L_x_5196:
[----:B------:R-:W-:Y:S05]  /*1c6b0*/  BRA `(.L_x_5197) ;  /* 0xffffff70002c7947 */ /* 0x000fea000383ffff */
.L_x_4994:
        /* <DEDUP_REMOVED lines=8> */
.L_x_5199:
[----:B------:R-:W-:Y:S05]  /*1c740*/  BSYNC B1 ;  /* 0x0000000000017941 */ /* 0x000fea0003800000 */
.L_x_5198:
        /* <DEDUP_REMOVED lines=8> */
.L_x_5200:
[----:B------:R-:W-:Y:S05]  /*1c7d0*/  BRA `(.L_x_5201) ;  /* 0xffffff70005c7947 */ /* 0x000fea000383ffff */
.L_x_5011:
[----:B------:R-:W2:Y:S01]  /*1c7e0*/  S2R R9, SR_TID.X ;  /* 0x0000000000097919 */ /* 0x000ea20000002100 */
[----:B------:R-:W-:Y:S01]  /*1c7f0*/  BSSY B1, `(.L_x_5202) ;  /* 0x000000a000017945 */ /* 0x000fe20003800000 */
[----:B------:R-:W-:Y:S02]  /*1c800*/  IMAD.MOV.U32 R12, RZ, RZ, RZ ;  /* 0x000000ffff0c7224 */ /* 0x000fe400078e00ff */
[----:B-1----:R-:W-:Y:S02]  /*1c810*/  IMAD.MOV.U32 R11, RZ, RZ, 0x1f ;  /* 0x0000001fff0b7424 */ /* 0x002fe400078e00ff */
[----:B------:R-:W-:Y:S01]  /*1c820*/  IMAD.MOV.U32 R15, RZ, RZ, -0x1 ;  /* 0xffffffffff0f7424 */ /* 0x000fe200078e00ff */
[----:B--2---:R-:W-:-:S04]  /*1c830*/  SHF.R.U32.HI R9, RZ, 0x5, R9 ;  /* 0x00000005ff097819 */ /* 0x004fc80000011609 */
[----:B------:R-:W-:-:S05]  /*1c840*/  LOP3.LUT R9, R9, 0x3, RZ, 0xc0, !PT ;  /* 0x0000000309097812 */ /* 0x000fca00078ec0ff */
[----:B------:R-:W-:-:S07]  /*1c850*/  IMAD.MOV.U32 R13, RZ, RZ, R9 ;  /* 0x000000ffff0d7224 */ /* 0x000fce00078e0009 */
[----:B0-----:R-:W-:Y:S05]  /*1c860*/  WARPSYNC.COLLECTIVE R15, `(.L_x_5203) ;  /* 0x000000000f087348 */ /* 0x001fea0003c00000 */
[----:B0-----:R0:W1:Y:S02]  /*1c870*/  SHFL.IDX P6, R14, R13, R12, R11 ;  /* 0x0000000c0d0e7389 */ /* 0x00106400000c000b */
[----:B01----:R-:W-:Y:S01]  /*1c880*/  ENDCOLLECTIVE ;  /* 0x000000000000791b */ /* 0x003fe20003800000 */
.L_x_5203:
[----:B------:R-:W-:Y:S05]  /*1c890*/  BSYNC B1 ;  /* 0x0000000000017941 */ /* 0x000fea0003800000 */
.L_x_5202:
[----:B------:R-:W-:Y:S05]  /*1c8a0*/  BRA `(.L_x_5204) ;  /* 0xffffff8400e47947 */ /* 0x000fea000383ffff */
.L_x_5013:
[----:B------:R-:W-:Y:S01]  /*1c8b0*/  BSSY B1, `(.L_x_5205) ;  /* 0x0000006000017945 */ /* 0x000fe20003800000 */
[----:B------:R-:W-:-:S07]  /*1c8c0*/  IMAD.MOV.U32 R15, RZ, RZ, -0x1 ;  /* 0xffffffffff0f7424 */ /* 0x000fce00078e00ff */
[----:B01----:R-:W-:Y:S05]  /*1c8d0*/  WARPSYNC.COLLECTIVE R15, `(.L_x_5206) ;  /* 0x000000000f0c7348 */ /* 0x003fea0003c00000 */
[----:B------:R-:W-:Y:S02]  /*1c8e0*/  ELECT P6, UR62, PT ;  /* 0x00000000003e782f */ /* 0x000fe400038c0000 */
[----:B------:R-:W-:Y:S01]  /*1c8f0*/  MOV R14, UR62 ;  /* 0x0000003e000e7c02 */ /* 0x000fe20008000f00 */
[----:B01----:R-:W-:Y:S10]  /*1c900*/  ENDCOLLECTIVE ;  /* 0x000000000000791b */ /* 0x003ff40003800000 */
.L_x_5206:
[----:B------:R-:W-:Y:S05]  /*1c910*/  BSYNC B1 ;  /* 0x0000000000017941 */ /* 0x000fea0003800000 */
.L_x_5205:
[----:B------:R-:W-:Y:S05]  /*1c920*/  BRA `(.L_x_5012) ;  /* 0xffffff8400dc7947 */ /* 0x000fea000383ffff */
.L_x_5015:
[----:B0-----:R-:W2:Y:S02]  /*1c930*/  LDL R5, [R1+0x4] ;  /* 0x0000040001057983 */ /* 0x001ea40000100800 */
[----:B--2---:R0:W2:Y:S02]  /*1c940*/  SYNCS.PHASECHK.TRANS64.TRYWAIT P0, [R5+URZ+0x22820], R4 ;  /* 0x02282004050075a7 */ /* 0x0040a4000800017f */
[----:B--2---:R-:W-:Y:S05]  /*1c950*/  @!P0 NANOSLEEP.SYNCS 0x989680 ;  /* 0x009896800000895d */ /* 0x004fea0003900000 */
[----:B------:R-:W2:Y:S02]  /*1c960*/  @!P0 SYNCS.PHASECHK.TRANS64 P0, [R5+URZ+0x22820], R4 ;  /* 0x02282004050085a7 */ /* 0x000ea4000800007f */
[----:B--2---:R-:W-:Y:S05]  /*1c970*/  @!P0 BRA `(.L_x_5015) ;  /* 0xfffffffc00ec8947 */ /* 0x004fea000383ffff */
[----:B------:R-:W-:Y:S05]  /*1c980*/  BRA `(.L_x_5207) ;  /* 0xffffff8400ec7947 */ /* 0x000fea000383ffff */
.L_x_5019:
[----:B0-----:R0:W2:Y:S02]  /*1c990*/  SYNCS.PHASECHK.TRANS64.TRYWAIT P0, [R4+URZ+0x228a0], R9 ;  /* 0x0228a009040075a7 */ /* 0x0010a4000800017f */
[----:B--2---:R-:W-:Y:S05]  /*1c9a0*/  @!P0 NANOSLEEP.SYNCS 0x989680 ;  /* 0x009896800000895d */ /* 0x004fea0003900000 */
[----:B------:R-:W2:Y:S02]  /*1c9b0*/  @!P0 SYNCS.PHASECHK.TRANS64 P0, [R4+URZ+0x228a0], R9 ;  /* 0x0228a009040085a7 */ /* 0x000ea4000800007f */
[----:B--2---:R-:W-:Y:S05]  /*1c9c0*/  @!P0 BRA `(.L_x_5019) ;  /* 0xfffffffc00f08947 */ /* 0x004fea000383ffff */
[----:B------:R-:W-:Y:S05]  /*1c9d0*/  BRA `(.L_x_5208) ;  /* 0xffffff8800107947 */ /* 0x000fea000383ffff */
.L_x_5024:
[----:B-1----:R1:W2:Y:S02]  /*1c9e0*/  SYNCS.PHASECHK.TRANS64.TRYWAIT P0, [R4+URZ+0x228c0], R9 ;  /* 0x0228c009040075a7 */ /* 0x0022a4000800017f */
[----:B--2---:R-:W-:Y:S05]  /*1c9f0*/  @!P0 NANOSLEEP.SYNCS 0x989680 ;  /* 0x009896800000895d */ /* 0x004fea0003900000 */
[----:B------:R-:W2:Y:S02]  /*1ca00*/  @!P0 SYNCS.PHASECHK.TRANS64 P0, [R4+URZ+0x228c0], R9 ;  /* 0x0228c009040085a7 */ /* 0x000ea4000800007f */
[----:B--2---:R-:W-:Y:S05]  /*1ca10*/  @!P0 BRA `(.L_x_5024) ;  /* 0xfffffffc00f08947 */ /* 0x004fea000383ffff */
[----:B------:R-:W-:Y:S05]  /*1ca20*/  BRA `(.L_x_5209) ;  /* 0xffffff8800947947 */ /* 0x000fea000383ffff */
.L_x_5034:
[----:B0-----:R0:W2:Y:S02]  /*1ca30*/  SYNCS.PHASECHK.TRANS64.TRYWAIT P1, [R5+URZ+0x228a0], R6 ;  /* 0x0228a006050075a7 */ /* 0x0010a4000802017f */
[----:B--2---:R-:W-:Y:S05]  /*1ca40*/  @!P1 NANOSLEEP.SYNCS 0x989680 ;  /* 0x009896800000995d */ /* 0x004fea0003900000 */
[----:B------:R-:W2:Y:S02]  /*1ca50*/  @!P1 SYNCS.PHASECHK.TRANS64 P1, [R5+URZ+0x228a0], R6 ;  /* 0x0228a006050095a7 */ /* 0x000ea4000802007f */
[----:B--2---:R-:W-:Y:S05]  /*1ca60*/  @!P1 BRA `(.L_x_5034) ;  /* 0xfffffffc00f09947 */ /* 0x004fea000383ffff */
[----:B------:R-:W-:Y:S05]  /*1ca70*/  BRA `(.L_x_5210) ;  /* 0xffffff90002c7947 */ /* 0x000fea000383ffff */
.L_x_5039:
[----:B-1----:R1:W2:Y:S02]  /*1ca80*/  SYNCS.PHASECHK.TRANS64.TRYWAIT P1, [R5+URZ+0x228c0], R6 ;  /* 0x0228c006050075a7 */ /* 0x0022a4000802017f */
[----:B--2---:R-:W-:Y:S05]  /*1ca90*/  @!P1 NANOSLEEP.SYNCS 0x989680 ;  /* 0x009896800000995d */ /* 0x004fea0003900000 */
[----:B------:R-:W2:Y:S02]  /*1caa0*/  @!P1 SYNCS.PHASECHK.TRANS64 P1, [R5+URZ+0x228c0], R6 ;  /* 0x0228c006050095a7 */ /* 0x000ea4000802007f */
[----:B--2---:R-:W-:Y:S05]  /*1cab0*/  @!P1 BRA `(.L_x_5039) ;  /* 0xfffffffc00f09947 */ /* 0x004fea000383ffff */
[----:B------:R-:W-:Y:S05]  /*1cac0*/  BRA `(.L_x_5211) ;  /* 0xffffff9000ac7947 */ /* 0x000fea000383ffff */
.L_x_5055:
[----:B------:R-:W2:Y:S01]  /*1cad0*/  S2R R5, SR_TID.X ;  /* 0x0000000000057919 */ /* 0x000ea20000002100 */
[----:B------:R-:W-:Y:S01]  /*1cae0*/  BSSY B0, `(.L_x_5212) ;  /* 0x000000a000007945 */ /* 0x000fe20003800000 */
[----:B------:R-:W-:Y:S01]  /*1caf0*/  MOV R12, RZ ;  /* 0x000000ff000c7202 */ /* 0x000fe20000000f00 */
        /* <DEDUP_REMOVED lines=8> */
.L_x_5213:
[----:B------:R-:W-:Y:S05]  /*1cb80*/  BSYNC B0 ;  /* 0x0000000000007941 */ /* 0x000fea0003800000 */
.L_x_5212:
[----:B------:R-:W-:Y:S05]  /*1cb90*/  BRA `(.L_x_5214) ;  /* 0xffffff9c00cc7947 */ /* 0x000fea000383ffff */
.L_x_5057:
[----:B------:R-:W-:Y:S01]  /*1cba0*/  BSSY B0, `(.L_x_5215) ;  /* 0x0000006000007945 */ /* 0x000fe20003800000 */
[----:B------:R-:W-:-:S07]  /*1cbb0*/  IMAD.MOV.U32 R15, RZ, RZ, -0x1 ;  /* 0xffffffffff0f7424 */ /* 0x000fce00078e00ff */
[----:B01----:R-:W-:Y:S05]  /*1cbc0*/  WARPSYNC.COLLECTIVE R15, `(.L_x_5216) ;  /* 0x000000000f0c7348 */ /* 0x003fea0003c00000 */
[----:B------:R-:W-:Y:S02]  /*1cbd0*/  ELECT P6, UR62, PT ;  /* 0x00000000003e782f */ /* 0x000fe400038c0000 */
[----:B------:R-:W-:Y:S01]  /*1cbe0*/  MOV R14, UR62 ;  /* 0x0000003e000e7c02 */ /* 0x000fe20008000f00 */
[----:B01----:R-:W-:Y:S10]  /*1cbf0*/  ENDCOLLECTIVE ;  /* 0x000000000000791b */ /* 0x003ff40003800000 */
.L_x_5216:
[----:B------:R-:W-:Y:S05]  /*1cc00*/  BSYNC B0 ;  /* 0x0000000000007941 */ /* 0x000fea0003800000 */
.L_x_5215:
[----:B------:R-:W-:Y:S05]  /*1cc10*/  BRA `(.L_x_5217) ;  /* 0xffffff9c00dc7947 */ /* 0x000fea000383ffff */
.L_x_5059:
[----:B0-----:R0:W2:Y:S02]  /*1cc20*/  SYNCS.PHASECHK.TRANS64.TRYWAIT P0, [R0+URZ+0x22840], R2 ;  /* 0x02284002000075a7 */ /* 0x0010a4000800017f */
[----:B--2---:R-:W-:Y:S05]  /*1cc30*/  @!P0 NANOSLEEP.SYNCS 0x989680 ;  /* 0x009896800000895d */ /* 0x004fea0003900000 */
[----:B------:R-:W2:Y:S02]  /*1cc40*/  @!P0 SYNCS.PHASECHK.TRANS64 P0, [R0+URZ+0x22840], R2 ;  /* 0x02284002000085a7 */ /* 0x000ea4000800007f */
[----:B--2---:R-:W-:Y:S05]  /*1cc50*/  @!P0 BRA `(.L_x_5059) ;  /* 0xfffffffc00f08947 */ /* 0x004fea000383ffff */
[----:B------:R-:W-:Y:S05]  /*1cc60*/  BRA `(.L_x_5218) ;  /* 0xffffffa000487947 */ /* 0x000fea000383ffff */
.L_x_5063:
[----:B------:R-:W2:Y:S01]  /*1cc70*/  LDL.LU R11, [R1+0x3c] ;  /* 0x00003c00010b7983 */ /* 0x000ea20000300800 */
[----:B------:R-:W-:Y:S02]  /*1cc80*/  IMAD.MOV.U32 R13, RZ, RZ, R0 ;  /* 0x000000ffff0d7224 */ /* 0x000fe400078e0000 */
[----:B------:R-:W-:Y:S02]  /*1cc90*/  IMAD.MOV.U32 R12, RZ, RZ, RZ ;  /* 0x000000ffff0c7224 */ /* 0x000fe400078e00ff */
[----:B------:R-:W-:Y:S02]  /*1cca0*/  IMAD.MOV.U32 R15, RZ, RZ, -0x1 ;  /* 0xffffffffff0f7424 */ /* 0x000fe400078e00ff */
[----:B------:R-:W-:Y:S02]  /*1ccb0*/  IMAD R17, R17, 0x80, R8 ;  /* 0x0000008011117824 */ /* 0x000fe400078e0208 */
[----:B--2---:R-:W-:Y:S02]  /*1ccc0*/  IMAD R2, R11, R7, RZ ;  /* 0x000000070b027224 */ /* 0x004fe400078e02ff */
[----:B------:R-:W-:-:S03]  /*1ccd0*/  IMAD.MOV.U32 R11, RZ, RZ, 0x181f ;  /* 0x0000181fff0b7424 */ /* 0x000fc600078e00ff */
[----:B------:R-:W-:-:S13]  /*1cce0*/  ISETP.GE.AND P1, PT, R17, R2, PT ;  /* 0x000000021100720c */ /* 0x000fda0003f26270 */
[----:B-----5:R-:W-:Y:S05]  /*1ccf0*/  WARPSYNC.COLLECTIVE R15, `(.L_x_5219) ;  /* 0x000000000f087348 */ /* 0x020fea0003c00000 */
[----:B------:R0:W1:Y:S02]  /*1cd00*/  SHFL.IDX P6, R14, R13, R12, R11 ;  /* 0x0000000c0d0e7389 */ /* 0x00006400000c000b */
[----:B01---5:R-:W-:Y:S01]  /*1cd10*/  ENDCOLLECTIVE ;  /* 0x000000000000791b */ /* 0x023fe20003800000 */
.L_x_5219:
[----:B------:R-:W-:Y:S01]  /*1cd20*/  IMAD.MOV.U32 R13, RZ, RZ, R3 ;  /* 0x000000ffff0d7224 */ /* 0x000fe200078e0003 */
[----:B------:R-:W-:-:S07]  /*1cd30*/  MOV R4, R14 ;  /* 0x0000000e00047202 */ /* 0x000fce0000000f00 */
[----:B------:R-:W-:Y:S05]  /*1cd40*/  WARPSYNC.COLLECTIVE R15, `(.L_x_5220) ;  /* 0x000000000f087348 */ /* 0x000fea0003c00000 */
[----:B------:R0:W1:Y:S02]  /*1cd50*/  SHFL.IDX P6, R14, R13, R12, R11 ;  /* 0x0000000c0d0e7389 */ /* 0x00006400000c000b */
[----:B01----:R-:W-:Y:S01]  /*1cd60*/  ENDCOLLECTIVE ;  /* 0x000000000000791b */ /* 0x003fe20003800000 */
.L_x_5220:
[----:B------:R-:W-:Y:S02]  /*1cd70*/  IMAD.MOV.U32 R13, RZ, RZ, R0 ;  /* 0x000000ffff0d7224 */ /* 0x000fe400078e0000 */
[----:B------:R-:W-:Y:S02]  /*1cd80*/  IMAD.MOV.U32 R12, RZ, RZ, 0x1 ;  /* 0x00000001ff0c7424 */ /* 0x000fe400078e00ff */
[----:B------:R-:W-:-:S07]  /*1cd90*/  IMAD.MOV.U32 R5, RZ, RZ, R14 ;  /* 0x000000ffff057224 */ /* 0x000fce00078e000e */
[----:B------:R-:W-:Y:S05]  /*1cda0*/  WARPSYNC.COLLECTIVE R15, `(.L_x_5221) ;  /* 0x000000000f087348 */ /* 0x000fea0003c00000 */
[----:B------:R0:W1:Y:S02]  /*1cdb0*/  SHFL.IDX P6, R14, R13, R12, R11 ;  /* 0x0000000c0d0e7389 */ /* 0x00006400000c000b */
[----:B01----:R-:W-:Y:S01]  /*1cdc0*/  ENDCOLLECTIVE ;  /* 0x000000000000791b */ /* 0x003fe20003800000 */
.L_x_5221:
        /* <DEDUP_REMOVED lines=10> */
.L_x_5222:
        /* <DEDUP_REMOVED lines=8> */
[----:B------:R-:W-:-:S12]  /*1cef0*/  IMAD.MOV.U32 R4, RZ, RZ, R14 ;  /* 0x000000ffff047224 */ /* 0x000fd800078e000e */
[----:B------:R-:W-:Y:S05]  /*1cf00*/  WARPSYNC.COLLECTIVE R15, `(.L_x_5223) ;  /* 0x000000000f087348 */ /* 0x000fea0003c00000 */
[----:B------:R0:W1:Y:S02]  /*1cf10*/  SHFL.IDX P6, R14, R13, R12, R11 ;  /* 0x0000000c0d0e7389 */ /* 0x00006400000c000b */
[----:B01----:R-:W-:Y:S01]  /*1cf20*/  ENDCOLLECTIVE ;  /* 0x000000000000791b */ /* 0x003fe20003800000 */
.L_x_5223:
[----:B------:R-:W-:-:S05]  /*1cf30*/  @!P1 LEA R5, P2, R10, R4, 0x1 ;  /* 0x000000040a059211 */ /* 0x000fca00078408ff */
[----:B------:R-:W-:Y:S01]  /*1cf40*/  @!P1 IMAD.X R4, RZ, RZ, R6, P2 ;  /* 0x000000ffff049224 */ /* 0x000fe200010e0606 */
[----:B------:R-:W-:-:S04]  /*1cf50*/  MOV R13, R3 ;  /* 0x00000003000d7202 */ /* 0x000fc80000000f00 */
[----:B------:R-:W-:-:S04]  /*1cf60*/  @!P1 LOP3.LUT R5, R5, R4, RZ, 0x3c, !PT ;  /* 0x0000000405059212 */ /* 0x000fc800078e3cff */
[----:B------:R-:W-:Y:S01]  /*1cf70*/  @!P1 LOP3.LUT R4, R5, R4, RZ, 0x3c, !PT ;  /* 0x0000000405049212 */ /* 0x000fe200078e3cff */
[----:B------:R-:W-:-:S07]  /*1cf80*/  IMAD.MOV.U32 R6, RZ, RZ, R14 ;  /* 0x000000ffff067224 */ /* 0x000fce00078e000e */
[----:B------:R-:W-:Y:S05]  /*1cf90*/  WARPSYNC.COLLECTIVE R15, `(.L_x_5224) ;  /* 0x000000000f087348 */ /* 0x000fea0003c00000 */
[----:B------:R0:W1:Y:S02]  /*1cfa0*/  SHFL.IDX P6, R14, R13, R12, R11 ;  /* 0x0000000c0d0e7389 */ /* 0x00006400000c000b */
[----:B01----:R-:W-:Y:S01]  /*1cfb0*/  ENDCOLLECTIVE ;  /* 0x000000000000791b */ /* 0x003fe20003800000 */
.L_x_5224:
        /* <DEDUP_REMOVED lines=8> */
[----:B------:R-:W-:Y:S01]  /*1d040*/  ISETP.GE.AND P1, PT, R4, R2, PT ;  /* 0x000000020400720c */ /* 0x000fe20003f26270 */
[----:B------:R-:W-:-:S12]  /*1d050*/  IMAD.MOV.U32 R4, RZ, RZ, R14 ;  /* 0x000000ffff047224 */ /* 0x000fd800078e000e */
[----:B------:R-:W-:Y:S05]  /*1d060*/  WARPSYNC.COLLECTIVE R15, `(.L_x_5225) ;  /* 0x000000000f087348 */ /* 0x000fea0003c00000 */
[----:B------:R0:W1:Y:S02]  /*1d070*/  SHFL.IDX P6, R14, R13, R12, R11 ;  /* 0x0000000c0d0e7389 */ /* 0x00006400000c000b */
[----:B01----:R-:W-:Y:S01]  /*1d080*/  ENDCOLLECTIVE ;  /* 0x000000000000791b */ /* 0x003fe20003800000 */
.L_x_5225:
[----:B------:R-:W-:Y:S01]  /*1d090*/  @!P1 LEA R5, P2, R10, R4, 0x1 ;  /* 0x000000040a059211 */ /* 0x000fe200078408ff */
[----:B------:R-:W-:-:S04]  /*1d0a0*/  IMAD.MOV.U32 R13, RZ, RZ, R3 ;  /* 0x000000ffff0d7224 */ /* 0x000fc800078e0003 */
[----:B------:R-:W-:-:S05]  /*1d0b0*/  @!P1 IMAD.X R4, RZ, RZ, R6, P2 ;  /* 0x000000ffff049224 */ /* 0x000fca00010e0606 */
[----:B------:R-:W-:Y:S01]  /*1d0c0*/  @!P1 LOP3.LUT R5, R5, R4, RZ, 0x3c, !PT ;  /* 0x0000000405059212 */ /* 0x000fe200078e3cff */
[----:B------:R-:W-:-:S03]  /*1d0d0*/  IMAD.MOV.U32 R6, RZ, RZ, R14 ;  /* 0x000000ffff067224 */ /* 0x000fc600078e000e */
[----:B------:R-:W-:-:S07]  /*1d0e0*/  @!P1 LOP3.LUT R4, R5, R4, RZ, 0x3c, !PT ;  /* 0x0000000405049212 */ /* 0x000fce00078e3cff */
[----:B------:R-:W-:Y:S05]  /*1d0f0*/  WARPSYNC.COLLECTIVE R15, `(.L_x_5226) ;  /* 0x000000000f087348 */ /* 0x000fea0003c00000 */
[----:B------:R0:W1:Y:S02]  /*1d100*/  SHFL.IDX P6, R14, R13, R12, R11 ;  /* 0x0000000c0d0e7389 */ /* 0x00006400000c000b */
[----:B01----:R-:W-:Y:S01]  /*1d110*/  ENDCOLLECTIVE ;  /* 0x000000000000791b */ /* 0x003fe20003800000 */
.L_x_5226:
        /* <DEDUP_REMOVED lines=8> */
[----:B------:R-:W-:Y:S02]  /*1d1a0*/  ISETP.GE.AND P1, PT, R4, R2, PT ;  /* 0x000000020400720c */ /* 0x000fe40003f26270 */
[----:B------:R-:W-:-:S11]  /*1d1b0*/  MOV R4, R14 ;  /* 0x0000000e00047202 */ /* 0x000fd60000000f00 */
[----:B------:R-:W-:Y:S05]  /*1d1c0*/  WARPSYNC.COLLECTIVE R15, `(.L_x_5227) ;  /* 0x000000000f087348 */ /* 0x000fea0003c00000 */
[----:B------:R0:W1:Y:S02]  /*1d1d0*/  SHFL.IDX P6, R14, R13, R12, R11 ;  /* 0x0000000c0d0e7389 */ /* 0x00006400000c000b */
[----:B01----:R-:W-:Y:S01]  /*1d1e0*/  ENDCOLLECTIVE ;  /* 0x000000000000791b */ /* 0x003fe20003800000 */
.L_x_5227:
        /* <DEDUP_REMOVED lines=9> */
.L_x_5228:
        /* <DEDUP_REMOVED lines=13> */
.L_x_5229:
[----:B------:R-:W-:Y:S01]  /*1d350*/  @!P1 LEA R5, P2, R10, R4, 0x1 ;  /* 0x000000040a059211 */ /* 0x000fe200078408ff */
[----:B------:R-:W-:-:S03]  /*1d360*/  IMAD.MOV.U32 R13, RZ, RZ, R3 ;  /* 0x000000ffff0d7224 */ /* 0x000fc600078e0003 */
[----:B------:R-:W-:-:S04]  /*1d370*/  @!P1 IADD3.X R4, RZ, R6, RZ, P2, !PT ;  /* 0x00000006ff049210 */ /* 0x000fc800017fe4ff */
[----:B------:R-:W-:-:S04]  /*1d380*/  @!P1 LOP3.LUT R5, R5, R4, RZ, 0x3c, !PT ;  /* 0x0000000405059212 */ /* 0x000fc800078e3cff */
[----:B------:R-:W-:Y:S01]  /*1d390*/  @!P1 LOP3.LUT R4, R5, R4, RZ, 0x3c, !PT ;  /* 0x0000000405049212 */ /* 0x000fe200078e3cff */
[----:B------:R-:W-:-:S07]  /*1d3a0*/  IMAD.MOV.U32 R6, RZ, RZ, R14 ;  /* 0x000000ffff067224 */ /* 0x000fce00078e000e */
[----:B------:R-:W-:Y:S05]  /*1d3b0*/  WARPSYNC.COLLECTIVE R15, `(.L_x_5230) ;  /* 0x000000000f087348 */ /* 0x000fea0003c00000 */
[----:B------:R0:W1:Y:S02]  /*1d3c0*/  SHFL.IDX P6, R14, R13, R12, R11 ;  /* 0x0000000c0d0e7389 */ /* 0x00006400000c000b */
[----:B01----:R-:W-:Y:S01]  /*1d3d0*/  ENDCOLLECTIVE ;  /* 0x000000000000791b */ /* 0x003fe20003800000 */
.L_x_5230:
[----:B------:R-:W-:-:S05]  /*1d3e0*/  @!P1 LOP3.LUT R5, R5, R4, RZ, 0x3c, !PT ;  /* 0x0000000405059212 */ /* 0x000fca00078e3cff */
[----:B------:R-:W-:Y:S01]  /*1d3f0*/  @!PT LDS RZ, [RZ] ;  /* 0x00000000fffff984 */ /* 0x000fe20000000800 */
[----:B------:R-:W-:Y:S01]  /*1d400*/  @!PT LDS RZ, [RZ] ;  /* 0x00000000fffff984 */ /* 0x000fe20000000800 */
[----:B------:R-:W-:Y:S01]  /*1d410*/  @!PT LDS RZ, [RZ] ;  /* 0x00000000fffff984 */ /* 0x000fe20000000800 */
[----:B------:R0:W-:Y:S01]  /*1d420*/  @!P1 LDGSTS.E.BYPASS.LTC128B.128 [R9+0x1a400], desc[UR40][R4.64], !P0 ;  /* 0x1a40000004099fae */ /* 0x0001e2000c101d68 */
[----:B------:R-:W-:Y:S01]  /*1d430*/  MOV R13, R0 ;  /* 0x00000000000d7202 */ /* 0x000fe20000000f00 */
[----:B------:R-:W-:Y:S02]  /*1d440*/  IMAD.MOV.U32 R12, RZ, RZ, 0x6 ;  /* 0x00000006ff0c7424 */ /* 0x000fe400078e00ff */
[----:B0-----:R-:W-:-:S05]  /*1d450*/  VIADD R4, R17, 0x50 ;  /* 0x0000005011047836 */ /* 0x001fca0000000000 */
[----:B------:R-:W-:Y:S01]  /*1d460*/  ISETP.GE.AND P1, PT, R4, R2, PT ;  /* 0x000000020400720c */ /* 0x000fe20003f26270 */
[----:B------:R-:W-:-:S12]  /*1d470*/  IMAD.MOV.U32 R4, RZ, RZ, R14 ;  /* 0x000000ffff047224 */ /* 0x000fd800078e000e */
[----:B------:R-:W-:Y:S05]  /*1d480*/  WARPSYNC.COLLECTIVE R15, `(.L_x_5231) ;  /* 0x000000000f087348 */ /* 0x000fea0003c00000 */
[----:B------:R0:W1:Y:S02]  /*1d490*/  SHFL.IDX P6, R14, R13, R12, R11 ;  /* 0x0000000c0d0e7389 */ /* 0x00006400000c000b */
[----:B01----:R-:W-:Y:S01]  /*1d4a0*/  ENDCOLLECTIVE ;  /* 0x000000000000791b */ /* 0x003fe20003800000 */
.L_x_5231:
        /* <DEDUP_REMOVED lines=9> */
.L_x_5232:
[----:B------:R-:W-:-:S05]  /*1d540*/  @!P1 LOP3.LUT R5, R5, R4, RZ, 0x3c, !PT ;  /* 0x0000000405059212 */ /* 0x000fca00078e3cff */
[----:B------:R-:W-:Y:S01]  /*1d550*/  @!PT LDS RZ, [RZ] ;  /* 0x00000000fffff984 */ /* 0x000fe20000000800 */
[----:B------:R-:W-:Y:S01]  /*1d560*/  @!PT LDS RZ, [RZ] ;  /* 0x00000000fffff984 */ /* 0x000fe20000000800 */
[----:B------:R-:W-:Y:S01]  /*1d570*/  @!PT LDS RZ, [RZ] ;  /* 0x00000000fffff984 */ /* 0x000fe20000000800 */
[----:B------:R0:W-:Y:S01]  /*1d580*/  @!P1 LDGSTS.E.BYPASS.LTC128B.128 [R9+0x1ac00], desc[UR40][R4.64], !P0 ;  /* 0x1ac0000004099fae */ /* 0x0001e2000c101d68 */
[----:B------:R-:W-:Y:S01]  /*1d590*/  IMAD.MOV.U32 R13, RZ, RZ, R0 ;  /* 0x000000ffff0d7224 */ /* 0x000fe200078e0000 */
[----:B------:R-:W-:Y:S01]  /*1d5a0*/  MOV R12, 0x7 ;  /* 0x00000007000c7802 */ /* 0x000fe20000000f00 */
[----:B0-----:R-:W-:Y:S02]  /*1d5b0*/  VIADD R5, R17, 0x60 ;  /* 0x0000006011057836 */ /* 0x001fe40000000000 */
[----:B------:R-:W-:-:S03]  /*1d5c0*/  IMAD.MOV.U32 R4, RZ, RZ, R14 ;  /* 0x000000ffff047224 */ /* 0x000fc600078e000e */
[----:B------:R-:W-:-:S13]  /*1d5d0*/  ISETP.GE.AND P1, PT, R5, R2, PT ;  /* 0x000000020500720c */ /* 0x000fda0003f26270 */
[----:B------:R-:W-:Y:S05]  /*1d5e0*/  WARPSYNC.COLLECTIVE R15, `(.L_x_5233) ;  /* 0x000000000f087348 */ /* 0x000fea0003c00000 */
[----:B------:R0:W1:Y:S02]  /*1d5f0*/  SHFL.IDX P6, R14, R13, R12, R11 ;  /* 0x0000000c0d0e7389 */ /* 0x00006400000c000b */
[----:B01----:R-:W-:Y:S01]  /*1d600*/  ENDCOLLECTIVE ;  /* 0x000000000000791b */ /* 0x003fe20003800000 */
.L_x_5233:
        /* <DEDUP_REMOVED lines=9> */
.L_x_5234:
[----:B------:R-:W-:-:S05]  /*1d6a0*/  @!P1 LOP3.LUT R5, R5, R4, RZ, 0x3c, !PT ;  /* 0x0000000405059212 */ /* 0x000fca00078e3cff */
[----:B------:R-:W-:Y:S01]  /*1d6b0*/  @!PT LDS RZ, [RZ] ;  /* 0x00000000fffff984 */ /* 0x000fe20000000800 */
[----:B------:R-:W-:Y:S01]  /*1d6c0*/  @!PT LDS RZ, [RZ] ;  /* 0x00000000fffff984 */ /* 0x000fe20000000800 */
[----:B------:R-:W-:Y:S01]  /*1d6d0*/  @!PT LDS RZ, [RZ] ;  /* 0x00000000fffff984 */ /* 0x000fe20000000800 */
[----:B------:R0:W-:Y:S01]  /*1d6e0*/  @!P1 LDGSTS.E.BYPASS.LTC128B.128 [R9+0x1b400], desc[UR40][R4.64], !P0 ;  /* 0x1b40000004099fae */ /* 0x0001e2000c101d68 */
[----:B------:R-:W-:Y:S01]  /*1d6f0*/  IMAD.MOV.U32 R3, RZ, RZ, R14 ;  /* 0x000000ffff037224 */ /* 0x000fe200078e000e */
[----:B------:R-:W-:Y:S06]  /*1d700*/  BRA `(.L_x_5235) ;  /* 0xffffffa000f87947 */ /* 0x000fec000383ffff */
.L_x_5066:
[----:B-1----:R-:W3:Y:S02]  /*1d710*/  LDL R2, [R1+0x4] ;  /* 0x0000040001027983 */ /* 0x002ee40000100800 */
[----:B---3--:R1:W3:Y:S02]  /*1d720*/  SYNCS.PHASECHK.TRANS64.TRYWAIT P0, [R2+URZ+0x22820], R0 ;  /* 0x02282000020075a7 */ /* 0x0082e4000800017f */
[----:B---3--:R-:W-:Y:S05]  /*1d730*/  @!P0 NANOSLEEP.SYNCS 0x989680 ;  /* 0x009896800000895d */ /* 0x008fea0003900000 */
[----:B------:R-:W3:Y:S02]  /*1d740*/  @!P0 SYNCS.PHASECHK.TRANS64 P0, [R2+URZ+0x22820], R0 ;  /* 0x02282000020085a7 */ /* 0x000ee4000800007f */
[----:B---3--:R-:W-:Y:S05]  /*1d750*/  @!P0 BRA `(.L_x_5066) ;  /* 0xfffffffc00ec8947 */ /* 0x008fea000383ffff */
[----:B------:R-:W-:Y:S05]  /*1d760*/  BRA `(.L_x_5236) ;  /* 0xffffffa400587947 */ /* 0x000fea000383ffff */
.L_x_5070:
[----:B0-----:R0:W1:Y:S02]  /*1d770*/  SYNCS.PHASECHK.TRANS64.TRYWAIT P0, [R2+URZ+0x22860], R0 ;  /* 0x02286000020075a7 */ /* 0x001064000800017f */
[----:B-1----:R-:W-:Y:S05]  /*1d780*/  @!P0 NANOSLEEP.SYNCS 0x989680 ;  /* 0x009896800000895d */ /* 0x002fea0003900000 */
[----:B------:R-:W1:Y:S02]  /*1d790*/  @!P0 SYNCS.PHASECHK.TRANS64 P0, [R2+URZ+0x22860], R0 ;  /* 0x02286000020085a7 */ /* 0x000e64000800007f */
[----:B-1----:R-:W-:Y:S05]  /*1d7a0*/  @!P0 BRA `(.L_x_5070) ;  /* 0xfffffffc00f08947 */ /* 0x002fea000383ffff */
[----:B------:R-:W-:Y:S05]  /*1d7b0*/  BRA `(.L_x_5237) ;  /* 0xffffffa400847947 */ /* 0x000fea000383ffff */
.L_x_5085:
[----:B-1----:R1:W2:Y:S02]  /*1d7c0*/  SYNCS.PHASECHK.TRANS64.TRYWAIT P0, [R2+URZ+0x22840], R6 ;  /* 0x02284006020075a7 */ /* 0x0022a4000800017f */
[----:B--2---:R-:W-:Y:S05]  /*1d7d0*/  @!P0 NANOSLEEP.SYNCS 0x989680 ;  /* 0x009896800000895d */ /* 0x004fea0003900000 */
[----:B------:R-:W2:Y:S02]  /*1d7e0*/  @!P0 SYNCS.PHASECHK.TRANS64 P0, [R2+URZ+0x22840], R6 ;  /* 0x02284006020085a7 */ /* 0x000ea4000800007f */
[----:B--2---:R-:W-:Y:S05]  /*1d7f0*/  @!P0 BRA `(.L_x_5085) ;  /* 0xfffffffc00f08947 */ /* 0x004fea000383ffff */
[----:B------:R-:W-:Y:S05]  /*1d800*/  BRA `(.L_x_5238) ;  /* 0xffffffac00ac7947 */ /* 0x000fea000383ffff */
.L_x_5090:
[----:B0-----:R0:W2:Y:S02]  /*1d810*/  SYNCS.PHASECHK.TRANS64.TRYWAIT P0, [R2+URZ+0x22860], R6 ;  /* 0x02286006020075a7 */ /* 0x0010a4000800017f */
[----:B--2---:R-:W-:Y:S05]  /*1d820*/  @!P0 NANOSLEEP.SYNCS 0x989680 ;  /* 0x009896800000895d */ /* 0x004fea0003900000 */
[----:B------:R-:W2:Y:S02]  /*1d830*/  @!P0 SYNCS.PHASECHK.TRANS64 P0, [R2+URZ+0x22860], R6 ;  /* 0x02286006020085a7 */ /* 0x000ea4000800007f */
[----:B--2---:R-:W-:Y:S05]  /*1d840*/  @!P0 BRA `(.L_x_5090) ;  /* 0xfffffffc00f08947 */ /* 0x004fea000383ffff */
[----:B------:R-:W-:Y:S05]  /*1d850*/  BRA `(.L_x_5239) ;  /* 0xffffffb000347947 */ /* 0x000fea000383ffff */
.L_x_5101:
[----:B0-----:R0:W1:Y:S02]  /*1d860*/  SYNCS.PHASECHK.TRANS64.TRYWAIT P0, [R3+URZ+0x22840], R2 ;  /* 0x02284002030075a7 */ /* 0x001064000800017f */
[----:B-1----:R-:W-:Y:S05]  /*1d870*/  @!P0 NANOSLEEP.SYNCS 0x989680 ;  /* 0x009896800000895d */ /* 0x002fea0003900000 */
[----:B------:R-:W1:Y:S02]  /*1d880*/  @!P0 SYNCS.PHASECHK.TRANS64 P0, [R3+URZ+0x22840], R2 ;  /* 0x02284002030085a7 */ /* 0x000e64000800007f */
[----:B-1----:R-:W-:Y:S05]  /*1d890*/  @!P0 BRA `(.L_x_5101) ;  /* 0xfffffffc00f08947 */ /* 0x002fea000383ffff */
[----:B------:R-:W-:Y:S05]  /*1d8a0*/  BRA `(.L_x_5240) ;  /* 0xffffffb8003c7947 */ /* 0x000fea000383ffff */
.L_x_5106:
[----:B-1----:R1:W2:Y:S02]  /*1d8b0*/  SYNCS.PHASECHK.TRANS64.TRYWAIT P0, [R3+URZ+0x22860], R2 ;  /* 0x02286002030075a7 */ /* 0x0022a4000800017f */
[----:B--2---:R-:W-:Y:S05]  /*1d8c0*/  @!P0 NANOSLEEP.SYNCS 0x989680 ;  /* 0x009896800000895d */ /* 0x004fea0003900000 */
[----:B------:R-:W2:Y:S02]  /*1d8d0*/  @!P0 SYNCS.PHASECHK.TRANS64 P0, [R3+URZ+0x22860], R2 ;  /* 0x02286002030085a7 */ /* 0x000ea4000800007f */
[----:B--2---:R-:W-:Y:S05]  /*1d8e0*/  @!P0 BRA `(.L_x_5106) ;  /* 0xfffffffc00f08947 */ /* 0x004fea000383ffff */
[----:B------:R-:W-:Y:S05]  /*1d8f0*/  BRA `(.L_x_5241) ;  /* 0xffffffb800c07947 */ /* 0x000fea000383ffff */
.L_x_5117:
[----:B0-----:R0:W1:Y:S02]  /*1d900*/  SYNCS.PHASECHK.TRANS64.TRYWAIT P0, [R3+URZ+0x22840], R2 ;  /* 0x02284002030075a7 */ /* 0x001064000800017f */
[----:B-1----:R-:W-:Y:S05]  /*1d910*/  @!P0 NANOSLEEP.SYNCS 0x989680 ;  /* 0x009896800000895d */ /* 0x002fea0003900000 */
[----:B------:R-:W1:Y:S02]  /*1d920*/  @!P0 SYNCS.PHASECHK.TRANS64 P0, [R3+URZ+0x22840], R2 ;  /* 0x02284002030085a7 */ /* 0x000e64000800007f */
[----:B-1----:R-:W-:Y:S05]  /*1d930*/  @!P0 BRA `(.L_x_5117) ;  /* 0xfffffffc00f08947 */ /* 0x002fea000383ffff */
[----:B------:R-:W-:Y:S05]  /*1d940*/  BRA `(.L_x_5242) ;  /* 0xffffffc000ac7947 */ /* 0x000fea000383ffff */
.L_x_5122:
[----:B-1----:R1:W2:Y:S02]  /*1d950*/  SYNCS.PHASECHK.TRANS64.TRYWAIT P0, [R3+URZ+0x22860], R2 ;  /* 0x02286002030075a7 */ /* 0x0022a4000800017f */
[----:B--2---:R-:W-:Y:S05]  /*1d960*/  @!P0 NANOSLEEP.SYNCS 0x989680 ;  /* 0x009896800000895d */ /* 0x004fea0003900000 */
[----:B------:R-:W2:Y:S02]  /*1d970*/  @!P0 SYNCS.PHASECHK.TRANS64 P0, [R3+URZ+0x22860], R2 ;  /* 0x02286002030085a7 */ /* 0x000ea4000800007f */
[----:B--2---:R-:W-:Y:S05]  /*1d980*/  @!P0 BRA `(.L_x_5122) ;  /* 0xfffffffc00f08947 */ /* 0x004fea000383ffff */
[----:B------:R-:W-:Y:S05]  /*1d990*/  BRA `(.L_x_5243) ;  /* 0xffffffc400347947 */ /* 0x000fea000383ffff */
.L_x_5134:
[----:B------:R-:W-:Y:S01]  /*1d9a0*/  BSSY B0, `(.L_x_5244) ;  /* 0x0000008000007945 */ /* 0x000fe20003800000 */
[----:B------:R-:W-:Y:S02]  /*1d9b0*/  IMAD.MOV.U32 R13, RZ, RZ, R16 ;  /* 0x000000ffff0d7224 */ /* 0x000fe400078e0010 */
[----:B------:R-:W-:Y:S02]  /*1d9c0*/  IMAD.MOV.U32 R12, RZ, RZ, RZ ;  /* 0x000000ffff0c7224 */ /* 0x000fe400078e00ff */
[----:B-1----:R-:W-:Y:S02]  /*1d9d0*/  IMAD.MOV.U32 R11, RZ, RZ, 0x1f ;  /* 0x0000001fff0b7424 */ /* 0x002fe400078e00ff */
[----:B------:R-:W-:-:S07]  /*1d9e0*/  IMAD.MOV.U32 R15, RZ, RZ, -0x1 ;  /* 0xffffffffff0f7424 */ /* 0x000fce00078e00ff */
[----:B0----5:R-:W-:Y:S05]  /*1d9f0*/  WARPSYNC.COLLECTIVE R15, `(.L_x_5245) ;  /* 0x000000000f087348 */ /* 0x021fea0003c00000 */
[----:B0-----:R0:W1:Y:S02]  /*1da00*/  SHFL.IDX P6, R14, R13, R12, R11 ;  /* 0x0000000c0d0e7389 */ /* 0x00106400000c000b */
[----:B01---5:R-:W-:Y:S01]  /*1da10*/  ENDCOLLECTIVE ;  /* 0x000000000000791b */ /* 0x023fe20003800000 */
.L_x_5245:
[----:B------:R-:W-:Y:S05]  /*1da20*/  BSYNC B0 ;  /* 0x0000000000007941 */ /* 0x000fea0003800000 */
.L_x_5244:
[----:B------:R-:W-:Y:S01]  /*1da30*/  IMAD.MOV.U32 R13, RZ, RZ, R16 ;  /* 0x000000ffff0d7224 */ /* 0x000fe200078e0010 */
[----:B------:R-:W-:Y:S01]  /*1da40*/  MOV R0, R14 ;  /* 0x0000000e00007202 */ /* 0x000fe20000000f00 */
[----:B------:R-:W-:Y:S02]  /*1da50*/  IMAD.MOV.U32 R12, RZ, RZ, 0x1 ;  /* 0x00000001ff0c7424 */ /* 0x000fe400078e00ff */
[----:B------:R-:W-:Y:S02]  /*1da60*/  IMAD.MOV.U32 R11, RZ, RZ, 0x1f ;  /* 0x0000001fff0b7424 */ /* 0x000fe400078e00ff */
[----:B------:R-:W-:Y:S02]  /*1da70*/  IMAD.MOV.U32 R15, RZ, RZ, -0x1 ;  /* 0xffffffffff0f7424 */ /* 0x000fe400078e00ff */
[----:B------:R-:W-:-:S07]  /*1da80*/  IMAD.IADD R7, R19, 0x1, R6 ;  /* 0x0000000113077824 */ /* 0x000fce00078e0206 */
[----:B------:R-:W-:Y:S05]  /*1da90*/  WARPSYNC.COLLECTIVE R15, `(.L_x_5246) ;  /* 0x000000000f087348 */ /* 0x000fea0003c00000 */
[----:B------:R0:W1:Y:S02]  /*1daa0*/  SHFL.IDX P6, R14, R13, R12, R11 ;  /* 0x0000000c0d0e7389 */ /* 0x00006400000c000b */
[----:B01----:R-:W-:Y:S01]  /*1dab0*/  ENDCOLLECTIVE ;  /* 0x000000000000791b */ /* 0x003fe20003800000 */
.L_x_5246:
        /* <DEDUP_REMOVED lines=18> */
.L_x_5247:
[----:B------:R-:W-:Y:S01]  /*1dbe0*/  IMAD.MOV.U32 R12, RZ, RZ, 0x2 ;  /* 0x00000002ff0c7424 */ /* 0x000fe200078e00ff */
[----:B------:R-:W-:-:S05]  /*1dbf0*/  SEL R7, R14, RZ, P1 ;  /* 0x000000ff0e077207 */ /* 0x000fca0000800000 */
[----:B------:R-:W-:-:S04]  /*1dc00*/  IMAD.IADD R3, R2, 0x1, R7 ;  /* 0x0000000102037824 */ /* 0x000fc800078e0207 */
[----:B------:R-:W-:-:S07]  /*1dc10*/  IMAD.MOV.U32 R13, RZ, RZ, R3 ;  /* 0x000000ffff0d7224 */ /* 0x000fce00078e0003 */
[----:B------:R-:W-:Y:S05]  /*1dc20*/  WARPSYNC.COLLECTIVE R15, `(.L_x_5248) ;  /* 0x000000000f087348 */ /* 0x000fea0003c00000 */
[----:B------:R0:W1:Y:S02]  /*1dc30*/  SHFL.UP P6, R14, R13, R12, R11 ;  /* 0x0400000c0d0e7389 */ /* 0x00006400000c000b */
[----:B01----:R-:W-:Y:S01]  /*1dc40*/  ENDCOLLECTIVE ;  /* 0x000000000000791b */ /* 0x003fe20003800000 */
.L_x_5248:
        /* <DEDUP_REMOVED lines=8> */
.L_x_5249:
        /* <DEDUP_REMOVED lines=8> */
.L_x_5250:
        /* <DEDUP_REMOVED lines=8> */
.L_x_5251:
        /* <DEDUP_REMOVED lines=9> */
.L_x_5252:
[----:B------:R-:W-:Y:S01]  /*1de60*/  IMAD.MOV.U32 R16, RZ, RZ, R14 ;  /* 0x000000ffff107224 */ /* 0x000fe200078e000e */
[----:B------:R-:W-:Y:S06]  /*1de70*/  BRA `(.L_x_5253) ;  /* 0xffffffc800907947 */ /* 0x000fec000383ffff */
.L_x_5139:
[----:B------:R-:W-:Y:S01]  /*1de80*/  BSSY B0, `(.L_x_5254) ;  /* 0x0000008000007945 */ /* 0x000fe20003800000 */
[----:B-----5:R-:W-:Y:S01]  /*1de90*/  MOV R13, R2 ;  /* 0x00000002000d7202 */ /* 0x020fe20000000f00 */
[----:B------:R-:W-:Y:S02]  /*1dea0*/  IMAD.MOV.U32 R12, RZ, RZ, 0x1 ;  /* 0x00000001ff0c7424 */ /* 0x000fe400078e00ff */
[----:B------:R-:W-:Y:S02]  /*1deb0*/  IMAD.MOV.U32 R11, RZ, RZ, RZ ;  /* 0x000000ffff0b7224 */ /* 0x000fe400078e00ff */
[----:B------:R-:W-:-:S07]  /*1dec0*/  IMAD.MOV.U32 R15, RZ, RZ, -0x1 ;  /* 0xffffffffff0f7424 */ /* 0x000fce00078e00ff */
[----:B0-----:R-:W-:Y:S05]  /*1ded0*/  WARPSYNC.COLLECTIVE R15, `(.L_x_5255) ;  /* 0x000000000f087348 */ /* 0x001fea0003c00000 */
[----:B------:R1:W2:Y:S02]  /*1dee0*/  SHFL.UP P6, R14, R13, R12, R11 ;  /* 0x0400000c0d0e7389 */ /* 0x0002a400000c000b */
[----:B012---:R-:W-:Y:S01]  /*1def0*/  ENDCOLLECTIVE ;  /* 0x000000000000791b */ /* 0x007fe20003800000 */
.L_x_5255:
[----:B------:R-:W-:Y:S05]  /*1df00*/  BSYNC B0 ;  /* 0x0000000000007941 */ /* 0x000fea0003800000 */
.L_x_5254:
[----:B------:R-:W-:Y:S01]  /*1df10*/  SEL R3, R14, RZ, P1 ;  /* 0x000000ff0e037207 */ /* 0x000fe20000800000 */
[----:B------:R-:W-:Y:S01]  /*1df20*/  IMAD.MOV.U32 R12, RZ, RZ, 0x2 ;  /* 0x00000002ff0c7424 */ /* 0x000fe200078e00ff */
[----:B------:R-:W-:Y:S01]  /*1df30*/  MOV R15, 0xffffffff ;  /* 0xffffffff000f7802 */ /* 0x000fe20000000f00 */
[----:B------:R-:W-:Y:S02]  /*1df40*/  IMAD.MOV.U32 R11, RZ, RZ, RZ ;  /* 0x000000ffff0b7224 */ /* 0x000fe400078e00ff */
[----:B------:R-:W-:-:S04]  /*1df50*/  IMAD.IADD R3, R2, 0x1, R3 ;  /* 0x0000000102037824 */ /* 0x000fc800078e0203 */
[----:B------:R-:W-:-:S07]  /*1df60*/  IMAD.MOV.U32 R13, RZ, RZ, R3 ;  /* 0x000000ffff0d7224 */ /* 0x000fce00078e0003 */
[----:B------:R-:W-:Y:S05]  /*1df70*/  WARPSYNC.COLLECTIVE R15, `(.L_x_5256) ;  /* 0x000000000f087348 */ /* 0x000fea0003c00000 */
[----:B------:R0:W1:Y:S02]  /*1df80*/  SHFL.UP P6, R14, R13, R12, R11 ;  /* 0x0400000c0d0e7389 */ /* 0x00006400000c000b */
[----:B01----:R-:W-:Y:S01]  /*1df90*/  ENDCOLLECTIVE ;  /* 0x000000000000791b */ /* 0x003fe20003800000 */
.L_x_5256:
[----:B------:R-:W-:Y:S01]  /*1dfa0*/  IMAD.MOV.U32 R12, RZ, RZ, 0x4 ;  /* 0x00000004ff0c7424 */ /* 0x000fe200078e00ff */
[----:B------:R-:W-:-:S05]  /*1dfb0*/  SEL R14, R14, RZ, P2 ;  /* 0x000000ff0e0e7207 */ /* 0x000fca0001000000 */
[----:B------:R-:W-:-:S04]  /*1dfc0*/  IMAD.IADD R3, R3, 0x1, R14 ;  /* 0x0000000103037824 */ /* 0x000fc800078e020e */
[----:B------:R-:W-:-:S07]  /*1dfd0*/  IMAD.MOV.U32 R13, RZ, RZ, R3 ;  /* 0x000000ffff0d7224 */ /* 0x000fce00078e0003 */
[----:B------:R-:W-:Y:S05]  /*1dfe0*/  WARPSYNC.COLLECTIVE R15, `(.L_x_5257) ;  /* 0x000000000f087348 */ /* 0x000fea0003c00000 */
[----:B------:R0:W1:Y:S02]  /*1dff0*/  SHFL.UP P6, R14, R13, R12, R11 ;  /* 0x0400000c0d0e7389 */ /* 0x00006400000c000b */
[----:B01----:R-:W-:Y:S01]  /*1e000*/  ENDCOLLECTIVE ;  /* 0x000000000000791b */ /* 0x003fe20003800000 */
.L_x_5257:
[----:B------:R-:W-:Y:S01]  /*1e010*/  IMAD.MOV.U32 R12, RZ, RZ, 0x8 ;  /* 0x00000008ff0c7424 */ /* 0x000fe200078e00ff */
[----:B------:R-:W-:-:S05]  /*1e020*/  SEL R14, R14, RZ, P3 ;  /* 0x000000ff0e0e7207 */ /* 0x000fca0001800000 */
[----:B------:R-:W-:-:S04]  /*1e030*/  IMAD.IADD R3, R3, 0x1, R14 ;  /* 0x0000000103037824 */ /* 0x000fc800078e020e */
[----:B------:R-:W-:-:S07]  /*1e040*/  IMAD.MOV.U32 R13, RZ, RZ, R3 ;  /* 0x000000ffff0d7224 */ /* 0x000fce00078e0003 */
[----:B------:R-:W-:Y:S05]  /*1e050*/  WARPSYNC.COLLECTIVE R15, `(.L_x_5258) ;  /* 0x000000000f087348 */ /* 0x000fea0003c00000 */
[----:B------:R0:W1:Y:S02]  /*1e060*/  SHFL.UP P6, R14, R13, R12, R11 ;  /* 0x0400000c0d0e7389 */ /* 0x00006400000c000b */
[----:B01----:R-:W-:Y:S01]  /*1e070*/  ENDCOLLECTIVE ;  /* 0x000000000000791b */ /* 0x003fe20003800000 */
.L_x_5258:
[----:B------:R-:W-:Y:S01]  /*1e080*/  IMAD.MOV.U32 R12, RZ, RZ, 0x10 ;  /* 0x00000010ff0c7424 */ /* 0x000fe200078e00ff */
[----:B------:R-:W-:-:S05]  /*1e090*/  SEL R14, R14, RZ, P4 ;  /* 0x000000ff0e0e7207 */ /* 0x000fca0002000000 */
[----:B------:R-:W-:-:S05]  /*1e0a0*/  IMAD.IADD R3, R3, 0x1, R14 ;  /* 0x0000000103037824 */ /* 0x000fca00078e020e */
[----:B------:R-:W-:-:S07]  /*1e0b0*/  MOV R13, R3 ;  /* 0x00000003000d7202 */ /* 0x000fce0000000f00 */
[----:B------:R-:W-:Y:S05]  /*1e0c0*/  WARPSYNC.COLLECTIVE R15, `(.L_x_5259) ;  /* 0x000000000f087348 */ /* 0x000fea0003c00000 */
[----:B------:R0:W1:Y:S02]  /*1e0d0*/  SHFL.UP P6, R14, R13, R12, R11 ;  /* 0x0400000c0d0e7389 */ /* 0x00006400000c000b */
[----:B01----:R-:W-:Y:S01]  /*1e0e0*/  ENDCOLLECTIVE ;  /* 0x000000000000791b */ /* 0x003fe20003800000 */
.L_x_5259:
        /* <DEDUP_REMOVED lines=8> */
.L_x_5260:
[----:B------:R-:W-:Y:S01]  /*1e170*/  IMAD.MOV.U32 R16, RZ, RZ, R14 ;  /* 0x000000ffff107224 */ /* 0x000fe200078e000e */
[----:B------:R-:W-:Y:S06]  /*1e180*/  BRA `(.L_x_5261) ;  /* 0xffffffc800687947 */ /* 0x000fec000383ffff */
.L_x_5141:
[----:B------:R-:W-:Y:S01]  /*1e190*/  BSSY B0, `(.L_x_5262) ;  /* 0x0000006000007945 */ /* 0x000fe20003800000 */
[----:B------:R-:W-:Y:S01]  /*1e1a0*/  PLOP3.LUT P6, PT, P6, PT, PT, 0x8, 0x0 ;  /* 0x000000000000781c */ /* 0x000fe200037ce170 */
[----:B------:R-:W-:-:S12]  /*1e1b0*/  IMAD.MOV.U32 R15, RZ, RZ, -0x1 ;  /* 0xffffffffff0f7424 */ /* 0x000fd800078e00ff */
[----:B0----5:R-:W-:Y:S05]  /*1e1c0*/  WARPSYNC.COLLECTIVE R15, `(.L_x_5263) ;  /* 0x000000000f087348 */ /* 0x021fea0003c00000 */
[----:B------:R-:W-:Y:S01]  /*1e1d0*/  VOTE.ANY R14, PT, P6 ;  /* 0x00000000000e7806 */ /* 0x000fe200030e0100 */
[----:B0----5:R-:W-:Y:S06]  /*1e1e0*/  ENDCOLLECTIVE ;  /* 0x000000000000791b */ /* 0x021fec0003800000 */
.L_x_5263:
[----:B------:R-:W-:Y:S05]  /*1e1f0*/  BSYNC B0 ;  /* 0x0000000000007941 */ /* 0x000fea0003800000 */
.L_x_5262:
        /* <DEDUP_REMOVED lines=9> */
.L_x_5264:
[----:B------:R-:W-:Y:S01]  /*1e290*/  IMAD.MOV.U32 R17, RZ, RZ, R14 ;  /* 0x000000ffff117224 */ /* 0x000fe200078e000e */
[----:B------:R-:W-:Y:S06]  /*1e2a0*/  BRA `(.L_x_5265) ;  /* 0xffffffc800587947 */ /* 0x000fec000383ffff */
.L_x_5143:
[----:B------:R-:W-:Y:S01]  /*1e2b0*/  BSSY B0, `(.L_x_5266) ;  /* 0x0000007000007945 */ /* 0x000fe20003800000 */
[----:B------:R-:W-:Y:S01]  /*1e2c0*/  IMAD.MOV.U32 R13, RZ, RZ, R3 ;  /* 0x000000ffff0d7224 */ /* 0x000fe200078e0003 */
[----:B------:R-:W-:Y:S01]  /*1e2d0*/  MOV R15, 0xffffffff ;  /* 0xffffffff000f7802 */ /* 0x000fe20000000f00 */
[----:B------:R-:W-:-:S07]  /*1e2e0*/  IMAD.MOV.U32 R11, RZ, RZ, 0x1f ;  /* 0x0000001fff0b7424 */ /* 0x000fce00078e00ff */
[----:B012--5:R-:W-:Y:S05]  /*1e2f0*/  WARPSYNC.COLLECTIVE R15, `(.L_x_5267) ;  /* 0x000000000f087348 */ /* 0x027fea0003c00000 */
[----:B------:R3:W4:Y:S02]  /*1e300*/  SHFL.IDX P6, R14, R13, R12, R11 ;  /* 0x0000000c0d0e7389 */ /* 0x00072400000c000b */
[----:B012345:R-:W-:Y:S01]  /*1e310*/  ENDCOLLECTIVE ;  /* 0x000000000000791b */ /* 0x03ffe20003800000 */
.L_x_5267:
[----:B------:R-:W-:Y:S05]  /*1e320*/  BSYNC B0 ;  /* 0x0000000000007941 */ /* 0x000fea0003800000 */
.L_x_5266:
[----:B------:R-:W-:Y:S01]  /*1e330*/  IMAD.MOV.U32 R3, RZ, RZ, R14 ;  /* 0x000000ffff037224 */ /* 0x000fe200078e000e */
[----:B------:R-:W-:Y:S06]  /*1e340*/  BRA `(.L_x_5268) ;  /* 0xffffffc8004c7947 */ /* 0x000fec000383ffff */
.L_x_5147:
[----:B0-----:R0:W1:Y:S02]  /*1e350*/  SYNCS.PHASECHK.TRANS64.TRYWAIT P0, [R0+URZ+0x22820], R3 ;  /* 0x02282003000075a7 */ /* 0x001064000800017f */
[----:B-1----:R-:W-:Y:S05]  /*1e360*/  @!P0 NANOSLEEP.SYNCS 0x989680 ;  /* 0x009896800000895d */ /* 0x002fea0003900000 */
[----:B------:R-:W1:Y:S02]  /*1e370*/  @!P0 SYNCS.PHASECHK.TRANS64 P0, [R0+URZ+0x22820], R3 ;  /* 0x02282003000085a7 */ /* 0x000e64000800007f */
[----:B-1----:R-:W-:Y:S05]  /*1e380*/  @!P0 BRA `(.L_x_5147) ;  /* 0xfffffffc00f08947 */ /* 0x002fea000383ffff */
[----:B------:R-:W-:Y:S05]  /*1e390*/  BRA `(.L_x_5269) ;  /* 0xffffffcc00d07947 */ /* 0x000fea000383ffff */
.L_x_5148:
        /* <DEDUP_REMOVED lines=11> */
.L_x_5271:
[----:B------:R-:W-:Y:S05]  /*1e450*/  BSYNC B0 ;  /* 0x0000000000007941 */ /* 0x000fea0003800000 */
.L_x_5270:
[----:B------:R-:W-:Y:S05]  /*1e460*/  BRA `(.L_x_5272) ;  /* 0xffffffcc00b87947 */ /* 0x000fea000383ffff */
.L_x_5149:
[----:B------:R-:W-:Y:S01]  /*1e470*/  BSSY B0, `(.L_x_5273) ;  /* 0x0000006000007945 */ /* 0x000fe20003800000 */
[----:B------:R-:W-:-:S07]  /*1e480*/  IMAD.MOV.U32 R15, RZ, RZ, -0x1 ;  /* 0xffffffffff0f7424 */ /* 0x000fce00078e00ff */
[----:B01---5:R-:W-:Y:S05]  /*1e490*/  WARPSYNC.COLLECTIVE R15, `(.L_x_5274) ;  /* 0x000000000f0c7348 */ /* 0x023fea0003c00000 */
[----:B------:R-:W-:Y:S02]  /*1e4a0*/  ELECT P6, UR62, PT ;  /* 0x00000000003e782f */ /* 0x000fe400038c0000 */
[----:B------:R-:W-:Y:S01]  /*1e4b0*/  MOV R14, UR62 ;  /* 0x0000003e000e7c02 */ /* 0x000fe20008000f00 */
[----:B01---5:R-:W-:Y:S10]  /*1e4c0*/  ENDCOLLECTIVE ;  /* 0x000000000000791b */ /* 0x023ff40003800000 */
.L_x_5274:
[----:B------:R-:W-:Y:S05]  /*1e4d0*/  BSYNC B0 ;  /* 0x0000000000007941 */ /* 0x000fea0003800000 */
.L_x_5273:
[----:B------:R-:W-:Y:S05]  /*1e4e0*/  BRA `(.L_x_5275) ;  /* 0xffffffcc00ac7947 */ /* 0x000fea000383ffff */
.L_x_5151:
[----:B0-----:R0:W1:Y:S02]  /*1e4f0*/  SYNCS.PHASECHK.TRANS64.TRYWAIT P0, [R6+URZ], R5 ;  /* 0x00000005060075a7 */ /* 0x001064000800017f */
[----:B-1----:R-:W-:Y:S05]  /*1e500*/  @!P0 NANOSLEEP.SYNCS 0x989680 ;  /* 0x009896800000895d */ /* 0x002fea0003900000 */
[----:B------:R-:W1:Y:S02]  /*1e510*/  @!P0 SYNCS.PHASECHK.TRANS64 P0, [R6+URZ], R5 ;  /* 0x00000005060085a7 */ /* 0x000e64000800007f */
[----:B-1----:R-:W-:Y:S05]  /*1e520*/  @!P0 BRA `(.L_x_5151) ;  /* 0xfffffffc00f08947 */ /* 0x002fea000383ffff */
[----:B------:R-:W-:Y:S05]  /*1e530*/  BRA `(.L_x_5276) ;  /* 0xffffffcc00e87947 */ /* 0x000fea000383ffff */
.L_x_5152:
[----:B-1----:R1:W2:Y:S02]  /*1e540*/  SYNCS.PHASECHK.TRANS64.TRYWAIT P0, [R7+URZ], R2 ;  /* 0x00000002070075a7 */ /* 0x0022a4000800017f */
[----:B--2---:R-:W-:Y:S05]  /*1e550*/  @!P0 NANOSLEEP.SYNCS 0x989680 ;  /* 0x009896800000895d */ /* 0x004fea0003900000 */
[----:B------:R-:W2:Y:S02]  /*1e560*/  @!P0 SYNCS.PHASECHK.TRANS64 P0, [R7+URZ], R2 ;  /* 0x00000002070085a7 */ /* 0x000ea4000800007f */
[----:B--2---:R-:W-:Y:S05]  /*1e570*/  @!P0 BRA `(.L_x_5152) ;  /* 0xfffffffc00f08947 */ /* 0x004fea000383ffff */
[----:B------:R-:W-:Y:S05]  /*1e580*/  BRA `(.L_x_5277) ;  /* 0xffffffcc00dc7947 */ /* 0x000fea000383ffff */
.L_x_5154:
[----:B--2---:R2:W3:Y:S02]  /*1e590*/  SYNCS.PHASECHK.TRANS64.TRYWAIT P0, [R4+URZ], R5 ;  /* 0x00000005040075a7 */ /* 0x0044e4000800017f */
[----:B---3--:R-:W-:Y:S05]  /*1e5a0*/  @!P0 NANOSLEEP.SYNCS 0x989680 ;  /* 0x009896800000895d */ /* 0x008fea0003900000 */
[----:B------:R-:W3:Y:S02]  /*1e5b0*/  @!P0 SYNCS.PHASECHK.TRANS64 P0, [R4+URZ], R5 ;  /* 0x00000005040085a7 */ /* 0x000ee4000800007f */
[----:B---3--:R-:W-:Y:S05]  /*1e5c0*/  @!P0 BRA `(.L_x_5154) ;  /* 0xfffffffc00f08947 */ /* 0x008fea000383ffff */
[----:B------:R-:W-:Y:S05]  /*1e5d0*/  BRA `(.L_x_5278) ;  /* 0xffffffcc00e47947 */ /* 0x000fea000383ffff */
.L_x_5279:
        /* <DEDUP_REMOVED lines=10> */
.L_x_6048:


//--------------------- .text._ZN7cutlass13device_kernelIN5flash11enable_sm90INS1_16FlashAttnFwdSm90INS1_25CollectiveMainloopFwdSm90ILi2EN4cute5tupleIJNS5_1CILi1EEES8_S8_EEENS6_IJNS7_ILi128EEENS7_ILi96EEENS7_ILi64EEEEEELi256ENS_6half_tEfNS_4arch4Sm90ELb1ELb0ELb1ELb1ELb0ELb0ELb1ELb1ELb0ELb1ELb0ELb0EEENS1_21CollectiveEpilogueFwdINS6_IJSA_NS7_ILi256EEESB_EEES9_SE_SG_Li256ELb1ELb1ELb0ELb0EEENS1_36VarlenDynamicPersistentTileSchedulerILi128ELi96ELi256ELi128ELb0ELb1ELb1ELb1ELb1ELb1EEEEEEEEEvNT_6ParamsE --------------------------
	.section	.text._ZN7cutlass13device_kernelIN5flash11enable_sm90INS1_16FlashAttnFwdSm90INS1_25CollectiveMainloopFwdSm90ILi2EN4cute5tupleIJNS5_1CILi1EEES8_S8_EEENS6_IJNS7_ILi128EEENS7_ILi96EEENS7_ILi64EEEEEELi256ENS_6half_tEfNS_4arch4Sm90ELb1ELb0ELb1ELb1ELb0ELb0ELb1ELb1ELb0ELb1ELb0ELb0EEENS1_21CollectiveEpilogueFwdINS6_IJSA_NS7_ILi256EEESB_EEES9_SE_SG_Li256ELb1ELb1ELb0ELb0EEENS1_36VarlenDynamicPersistentTileSchedulerILi128ELi96ELi256ELi128ELb0ELb1ELb1ELb1ELb1ELb1EEEEEEEEEvNT_6ParamsE,"ax",@progbits
	.align	128
.text._ZN7cutlass13device_kernelIN5flash11enable_sm90INS1_16FlashAttnFwdSm90INS1_25CollectiveMainloopFwdSm90ILi2EN4cute5tupleIJNS5_1CILi1EEES8_S8_EEENS6_IJNS7_ILi128EEENS7_ILi96EEENS7_ILi64EEEEEELi256ENS_6half_tEfNS_4arch4Sm90ELb1ELb0ELb1ELb1ELb0ELb0ELb1ELb1ELb0ELb1ELb0ELb0EEENS1_21CollectiveEpilogueFwdINS6_IJSA_NS7_ILi256EEESB_EEES9_SE_SG_Li256ELb1ELb1ELb0ELb0EEENS1_36VarlenDynamicPersistentTileSchedulerILi128ELi96ELi256ELi128ELb0ELb1ELb1ELb1ELb1ELb1EEEEEEEEEvNT_6ParamsE:
        .type           _ZN7cutlass13device_kernelIN5flash11enable_sm90INS1_16FlashAttnFwdSm90INS1_25CollectiveMainloopFwdSm90ILi2EN4cute5tupleIJNS5_1CILi1EEES8_S8_EEENS6_IJNS7_ILi128EEENS7_ILi96EEENS7_ILi64EEEEEELi256ENS_6half_tEfNS_4arch4Sm90ELb1ELb0ELb1ELb1ELb0ELb0ELb1ELb1ELb0ELb1ELb0ELb0EEENS1_21CollectiveEpilogueFwdINS6_IJSA_NS7_ILi256EEESB_EEES9_SE_SG_Li256ELb1ELb1ELb0ELb0EEENS1_36VarlenDynamicPersistentTileSchedulerILi128ELi96ELi256ELi128ELb0ELb1ELb1ELb1ELb1ELb1EEEEEEEEEvNT_6ParamsE,@function
        .size           _ZN7cutlass13device_kernelIN5flash11enable_sm90INS1_16FlashAttnFwdSm90INS1_25CollectiveMainloopFwdSm90ILi2EN4cute5tupleIJNS5_1CILi1EEES8_S8_EEENS6_IJNS7_ILi128EEENS7_ILi96EEENS7_ILi64EEEEEELi256ENS_6half_tEfNS_4arch4Sm90ELb1ELb0ELb1ELb1ELb0ELb0ELb1ELb1ELb0ELb1ELb0ELb0EEENS1_21CollectiveEpilogueFwdINS6_IJSA_NS7_ILi256EEESB_EEES9_SE_SG_Li256ELb1ELb1ELb0ELb0EEENS1_36VarlenDynamicPersistentTileSchedulerILi128ELi96ELi256ELi128ELb0ELb1ELb1ELb1ELb1ELb1EEEEEEEEEvNT_6ParamsE,(.L_x_6049 - _ZN7cutlass13device_kernelIN5flash11enable_sm90INS1_16FlashAttnFwdSm90INS1_25CollectiveMainloopFwdSm90ILi2EN4cute5tupleIJNS5_1CILi1EEES8_S8_EEENS6_IJNS7_ILi128EEENS7_ILi96EEENS7_ILi64EEEEEELi256ENS_6half_tEfNS_4arch4Sm90ELb1ELb0ELb1ELb1ELb0ELb0ELb1ELb1ELb0ELb1ELb0ELb0EEENS1_21CollectiveEpilogueFwdINS6_IJSA_NS7_ILi256EEESB_EEES9_SE_SG_Li256ELb1ELb1ELb0ELb0EEENS1_36VarlenDynamicPersistentTileSchedulerILi128ELi96ELi256ELi128ELb0ELb1ELb1ELb1ELb1ELb1EEEEEEEEEvNT_6ParamsE)
        .other          _ZN7cutlass13device_kernelIN5flash11enable_sm90INS1_16FlashAttnFwdSm90INS1_25CollectiveMainloopFwdSm90ILi2EN4cute5tupleIJNS5_1CILi1EEES8_S8_EEENS6_IJNS7_ILi128EEENS7_ILi96EEENS7_ILi64EEEEEELi256ENS_6half_tEfNS_4arch4Sm90ELb1ELb0ELb1ELb1ELb0ELb0ELb1ELb1ELb0ELb1ELb0ELb0EEENS1_21CollectiveEpilogueFwdINS6_IJSA_NS7_ILi256EEESB_EEES9_SE_SG_Li256ELb1ELb1ELb0ELb0EEENS1_36VarlenDynamicPersistentTileSchedulerILi128ELi96ELi256ELi128ELb0ELb1ELb1ELb1ELb1ELb1EEEEEEEEEvNT_6ParamsE,@"STO_CUDA_ENTRY STV_DEFAULT"
_ZN7cutlass13device_kernelIN5flash11enable_sm90INS1_16FlashAttnFwdSm90INS1_25CollectiveMainloopFwdSm90ILi2EN4cute5tupleIJNS5_1CILi1EEES8_S8_EEENS6_IJNS7_ILi128EEENS7_ILi96EEENS7_ILi64EEEEEELi256ENS_6half_tEfNS_4arch4Sm90ELb1ELb0ELb1ELb1ELb0ELb0ELb1ELb1ELb0ELb1ELb0ELb0EEENS1_21CollectiveEpilogueFwdINS6_IJSA_NS7_ILi256EEESB_EEES9_SE_SG_Li256ELb1ELb1ELb0ELb0EEENS1_36VarlenDynamicPersistentTileSchedulerILi128ELi96ELi256ELi128ELb0ELb1ELb1ELb1ELb1ELb1EEEEEEEEEvNT_6ParamsE:
        /* <DEDUP_REMOVED lines=18> */
.L_x_5281:
[----:B------:R-:W-:Y:S05]  /*0120*/  BSYNC B0 ;  /* 0x0000000000007941 */ /* 0x000fea0003800000 */
.L_x_5280:
        /* <DEDUP_REMOVED lines=43> */
.L_x_5282:
        /* <DEDUP_REMOVED lines=22> */
.L_x_5283:
        /* <DEDUP_REMOVED lines=18> */
.L_x_5284:
        /* <DEDUP_REMOVED lines=22> */
.L_x_5285:
        /* <DEDUP_REMOVED lines=22> */
.L_x_5286:
        /* <DEDUP_REMOVED lines=9> */
.L_x_5288:
        /* <DEDUP_REMOVED lines=40> */
[----:B------:R-:W-:-:S05]  /*0c30*/  IMAD.IADD R6, R237, 0x1, -R6 ;  /* 0x00000001ed067824 */ /* 0x000fca00078e0a06 */
[----:B------:R-:W-:-:S04]  /*0c40*/  LEA.HI R5, R6, R6, RZ, 0x1 ;  /* 0x0000000606057211 */ /* 0x000fc800078f08ff */
[----:B------:R-:W-:-:S05]  /*0c50*/  LOP3.LUT R5, R5, 0x1ffffffe, RZ, 0xc0, !PT ;  /* 0x1ffffffe05057812 */ /* 0x000fca00078ec0ff */
[----:B------:R-:W-:Y:S01]  /*0c60*/  IMAD.IADD R5, R6, 0x1, -R5 ;  /* 0x0000000106057824 */ /* 0x000fe200078e0a05 */
[----:B--2---:R-:W-:Y:S02]  /*0c70*/  R2UR UR4, R2 ;  /* 0x00000000020472ca */ /* 0x004fe400000e0000 */
[CC--:B------:R-:W-:Y:S02]  /*0c80*/  LEA.HI R2, R0.reuse, R237.reuse, RZ, 0x7 ;  /* 0x000000ed00027211 */ /* 0x0c0fe400078f38ff */
[----:B------:R-:W-:Y:S02]  /*0c90*/  LEA.HI R0, R0, R237, RZ, 0x3 ;  /* 0x000000ed00007211 */ /* 0x000fe400078f18ff */
[----:B------:R-:W-:Y:S02]  /*0ca0*/  LOP3.LUT R228, R2, 0xffffff80, RZ, 0xc0, !PT ;  /* 0xffffff8002e47812 */ /* 0x000fe400078ec0ff */
[----:B------:R-:W-:Y:S02]  /*0cb0*/  SHF.R.S32.HI R229, RZ, 0x7, R2 ;  /* 0x00000007ffe57819 */ /* 0x000fe40000011402 */
[----:B------:R-:W-:Y:S01]  /*0cc0*/  LOP3.LUT R208, R0, 0xfffffff8, RZ, 0xc0, !PT ;  /* 0xfffffff800d07812 */ /* 0x000fe200078ec0ff */
[C---:B------:R-:W-:Y:S01]  /*0cd0*/  IMAD.IADD R228, R237.reuse, 0x1, -R228 ;  /* 0x00000001ede47824 */ /* 0x040fe200078e0ae4 */
[----:B------:R-:W-:Y:S01]  /*0ce0*/  LEA.HI R2, R2, R229, RZ, 0x1 ;  /* 0x000000e502027211 */ /* 0x000fe200078f08ff */
[----:B------:R-:W-:Y:S01]  /*0cf0*/  ULOP3.LUT UR4, UR4, 0x1, URZ, 0xfc, !UPT ;  /* 0x0000000104047892 */ /* 0x000fe2000f8efc3f */
[----:B------:R-:W-:Y:S01]  /*0d00*/  SHF.R.S32.HI R225, RZ, 0x3, R0 ;  /* 0x00000003ffe17819 */ /* 0x000fe20000011400 */
[----:B------:R-:W-:Y:S01]  /*0d10*/  IMAD.IADD R208, R237, 0x1, -R208 ;  /* 0x00000001edd07824 */ /* 0x000fe200078e0ad0 */
[----:B------:R-:W-:-:S02]  /*0d20*/  SHF.R.S32.HI R7, RZ, 0x1f, R228 ;  /* 0x0000001fff077819 */ /* 0x000fc400000114e4 */
[----:B------:R-:W-:Y:S01]  /*0d30*/  LOP3.LUT R2, R2, 0x3fffffe, RZ, 0xc0, !PT ;  /* 0x03fffffe02027812 */ /* 0x000fe200078ec0ff */
[----:B------:R-:W-:Y:S01]  /*0d40*/  IMAD.SHL.U32 R200, R208, 0x8, RZ ;  /* 0x00000008d0c87824 */ /* 0x000fe200078e00ff */
[CC--:B------:R-:W-:Y:S01]  /*0d50*/  LEA.HI R8, R7.reuse, R228.reuse, RZ, 0x2 ;  /* 0x000000e407087211 */ /* 0x0c0fe200078f10ff */
[----:B------:R-:W-:Y:S01]  /*0d60*/  IMAD.U32 R232, RZ, RZ, UR4 ;  /* 0x00000004ffe87e24 */ /* 0x000fe2000f8e00ff */
[----:B------:R-:W-:Y:S01]  /*0d70*/  LEA.HI R7, R7, R228, RZ, 0x5 ;  /* 0x000000e407077211 */ /* 0x000fe200078f28ff */
[----:B------:R-:W-:Y:S01]  /*0d80*/  IMAD.IADD R2, R229, 0x1, -R2 ;  /* 0x00000001e5027824 */ /* 0x000fe200078e0a02 */
[--C-:B------:R-:W-:Y:S01]  /*0d90*/  SHF.R.S32.HI R9, RZ, 0x2, R8.reuse ;  /* 0x00000002ff097819 */ /* 0x100fe20000011408 */
[C---:B------:R-:W-:Y:S01]  /*0da0*/  VIADD R206, R200.reuse, 0x40 ;  /* 0x00000040c8ce7836 */ /* 0x040fe20000000000 */
[----:B------:R-:W-:Y:S01]  /*0db0*/  SHF.R.S32.HI R10, RZ, 0x1f, R8 ;  /* 0x0000001fff0a7819 */ /* 0x000fe20000011408 */
[C---:B------:R-:W-:Y:S01]  /*0dc0*/  VIADD R205, R200.reuse, 0x80 ;  /* 0x00000080c8cd7836 */ /* 0x040fe20000000000 */
[----:B------:R-:W-:Y:S01]  /*0dd0*/  SHF.R.S32.HI R7, RZ, 0x5, R7 ;  /* 0x00000005ff077819 */ /* 0x000fe20000011407 */
[----:B------:R-:W-:Y:S01]  /*0de0*/  VIADD R207, R200, 0xc0 ;  /* 0x000000c0c8cf7836 */ /* 0x000fe20000000000 */
[----:B------:R-:W-:Y:S01]  /*0df0*/  LEA.HI R10, R10, R9, RZ, 0x3 ;  /* 0x000000090a0a7211 */ /* 0x000fe200078f18ff */
[----:B------:R-:W-:Y:S01]  /*0e00*/  UMOV UR4, URZ ;  /* 0x0000003f00047c82 */ /* 0x000fe20008000000 */
[----:B------:R-:W-:Y:S01]  /*0e10*/  LOP3.LUT R3, R8, 0x7ffffffc, RZ, 0xc0, !PT ;  /* 0x7ffffffc08037812 */ /* 0x000fe200078ec0ff */
[----:B------:R-:W-:Y:S01]  /*0e20*/  IMAD.U32 R227, RZ, RZ, UR4 ;  /* 0x00000004ffe37e24 */ /* 0x000fe2000f8e00ff */
[----:B------:R-:W-:-:S02]  /*0e30*/  LOP3.LUT R10, R10, 0xfffffff8, RZ, 0xc0, !PT ;  /* 0xfffffff80a0a7812 */ /* 0x000fc400078ec0ff */
[----:B------:R-:W-:Y:S01]  /*0e40*/  SHF.R.S32.HI R236, RZ, 0x1f, R200 ;  /* 0x0000001fffec7819 */ /* 0x000fe200000114c8 */
[----:B------:R-:W-:Y:S01]  /*0e50*/  IMAD.IADD R204, R228, 0x1, -R3 ;  /* 0x00000001e4cc7824 */ /* 0x000fe200078e0a03 */
[----:B------:R-:W-:Y:S01]  /*0e60*/  SHF.R.S32.HI R235, RZ, 0x1f, R206 ;  /* 0x0000001fffeb7819 */ /* 0x000fe200000114ce */
[----:B------:R-:W-:Y:S01]  /*0e70*/  IMAD.IADD R10, R9, 0x1, -R10 ;  /* 0x00000001090a7824 */ /* 0x000fe200078e0a0a */
[----:B------:R-:W-:Y:S02]  /*0e80*/  SHF.R.S32.HI R234, RZ, 0x1f, R205 ;  /* 0x0000001fffea7819 */ /* 0x000fe400000114cd */
[----:B------:R-:W-:Y:S01]  /*0e90*/  SHF.R.S32.HI R233, RZ, 0x1f, R207 ;  /* 0x0000001fffe97819 */ /* 0x000fe200000114cf */
[----:B------:R-:W-:-:S04]  /*0ea0*/  IMAD R7, R7, 0x10, R10 ;  /* 0x0000001007077824 */ /* 0x000fc800078e020a */
[----:B------:R-:W-:Y:S02]  /*0eb0*/  IMAD R230, R2, 0x40, R7 ;  /* 0x0000004002e67824 */ /* 0x000fe400078e0207 */
[----:B------:R-:W-:Y:S02]  /*0ec0*/  IMAD.MOV.U32 R7, RZ, RZ, R15 ;  /* 0x000000ffff077224 */ /* 0x000fe400078e000f */
[----:B------:R-:W-:-:S07]  /*0ed0*/  IMAD R203, R5, 0x8, R230 ;  /* 0x0000000805cb7824 */ /* 0x000fce00078e02e6 */
.L_x_5343:
[----:B0-2-4-:R-:W0:Y:S01]  /*0ee0*/  LDC.64 R2, c[0x0][0xd88] ;  /* 0x00036200ff027b82 */ /* 0x015e220000000a00 */
[----:B------:R-:W-:Y:S01]  /*0ef0*/  ULDC.64 UR8, c[0x0][0xb20] ;  /* 0x0002c80000087ab9 */ /* 0x000fe20000000a00 */
[----:B------:R-:W-:Y:S01]  /*0f00*/  ULDC.64 UR10, c[0x0][0xb10] ;  /* 0x0002c400000a7ab9 */ /* 0x000fe20000000a00 */
[----:B0-----:R-:W-:-:S06]  /*0f10*/  IMAD.WIDE R2, R7, 0x4, R2 ;  /* 0x0000000407027825 */ /* 0x001fcc00078e0202 */
[----:B------:R-:W2:Y:S01]  /*0f20*/  LDG.E R2, desc[UR38][R2.64] ;  /* 0x0000002602027981 */ /* 0x000ea2000c1e1900 */
[----:B------:R-:W-:Y:S01]  /*0f30*/  UISETP.NE.U32.AND UP0, UPT, UR8, URZ, UPT ;  /* 0x0000003f0800728c */ /* 0x000fe2000bf05070 */
[----:B------:R-:W-:Y:S01]  /*0f40*/  IMAD.MOV.U32 R7, RZ, RZ, RZ ;  /* 0x000000ffff077224 */ /* 0x000fe200078e00ff */
[----:B------:R-:W-:Y:S02]  /*0f50*/  UISETP.NE.U32.AND UP1, UPT, UR10, URZ, UPT ;  /* 0x0000003f0a00728c */ /* 0x000fe4000bf25070 */
[----:B------:R-:W-:Y:S02]  /*0f60*/  UISETP.NE.AND.EX UP0, UPT, UR9, URZ, UPT, UP0 ;  /* 0x0000003f0900728c */ /* 0x000fe4000bf05300 */
[----:B------:R-:W-:-:S04]  /*0f70*/  UISETP.NE.AND.EX UP1, UPT, UR11, URZ, UPT, UP1 ;  /* 0x0000003f0b00728c */ /* 0x000fc8000bf25310 */
[----:B------:R-:W-:Y:S02]  /*0f80*/  PLOP3.LUT P0, PT, PT, PT, UP0, 0x80, 0x0 ;  /* 0x000000000000781c */ /* 0x000fe40003f0f008 */
[----:B------:R-:W-:Y:S02]  /*0f90*/  PLOP3.LUT P2, PT, PT, PT, UP1, 0x80, 0x0 ;  /* 0x000000000000781c */ /* 0x000fe40003f4f018 */
[----:B--2---:R-:W-:-:S13]  /*0fa0*/  R2UR UR4, R2 ;  /* 0x00000000020472ca */ /* 0x004fda00000e0000 */
[----:B------:R-:W-:Y:S02]  /*0fb0*/  USHF.R.S32.HI UR7, URZ, 0x1f, UR4 ;  /* 0x0000001f3f077899 */ /* 0x000fe40008011404 */
[----:B------:R-:W-:Y:S01]  /*0fc0*/  IMAD.U32 R209, RZ, RZ, UR4 ;  /* 0x00000004ffd17e24 */ /* 0x000fe2000f8e00ff */
[----:B------:R-:W-:-:S04]  /*0fd0*/  @UP0 ULEA UR8, UP2, UR4, UR8, 0x2 ;  /* 0x0000000804080291 */ /* 0x000fc8000f84103f */
[----:B------:R-:W-:Y:S02]  /*0fe0*/  @UP0 ULEA.HI.X UR9, UR4, UR9, UR7, 0x2, UP2 ;  /* 0x0000000904090291 */ /* 0x000fe400090f1407 */
[----:B------:R-:W-:Y:S01]  /*0ff0*/  IMAD.U32 R226, RZ, RZ, UR7 ;  /* 0x00000007ffe27e24 */ /* 0x000fe2000f8e00ff */
[----:B------:R-:W-:Y:S01]  /*1000*/  @UP1 ULEA UR10, UP0, UR4, UR10, 0x2 ;  /* 0x0000000a040a1291 */ /* 0x000fe2000f80103f */
[----:B------:R-:W-:-:S03]  /*1010*/  IMAD.U32 R2, RZ, RZ, UR8 ;  /* 0x00000008ff027e24 */ /* 0x000fc6000f8e00ff */
[----:B------:R-:W-:Y:S01]  /*1020*/  @UP1 ULEA.HI.X UR11, UR4, UR11, UR7, 0x2, UP0 ;  /* 0x0000000b040b1291 */ /* 0x000fe200080f1407 */
[----:B------:R-:W-:Y:S01]  /*1030*/  IMAD.U32 R3, RZ, RZ, UR9 ;  /* 0x00000009ff037e24 */ /* 0x000fe2000f8e00ff */
[----:B------:R-:W-:Y:S01]  /*1040*/  ULDC.64 UR8, c[0x0][0x418] ;  /* 0x0001060000087ab9 */ /* 0x000fe20000000a00 */
[----:B------:R-:W-:Y:S01]  /*1050*/  ULDC UR4, c[0x0][0x288] ;  /* 0x0000a20000047ab9 */ /* 0x000fe20000000800 */
[----:B---3--:R-:W-:Y:S01]  /*1060*/  IMAD.U32 R4, RZ, RZ, UR10 ;  /* 0x0000000aff047e24 */ /* 0x008fe2000f8e00ff */
[----:B------:R-:W-:Y:S01]  /*1070*/  ULDC UR7, c[0x0][0x2f0] ;  /* 0x0000bc0000077ab9 */ /* 0x000fe20000000800 */
[----:B------:R-:W-:Y:S01]  /*1080*/  IMAD.U32 R201, RZ, RZ, UR4 ;  /* 0x00000004ffc97e24 */ /* 0x000fe2000f8e00ff */
[----:B------:R0:W5:Y:S01]  /*1090*/  @P0 LDG.E R7, desc[UR38][R2.64] ;  /* 0x0000002602070981 */ /* 0x000162000c1e1900 */
[----:B------:R-:W-:Y:S01]  /*10a0*/  IMAD.U32 R5, RZ, RZ, UR11 ;  /* 0x0000000bff057e24 */ /* 0x000fe2000f8e00ff */
[----:B------:R-:W-:Y:S01]  /*10b0*/  UISETP.NE.U32.AND UP0, UPT, UR8, URZ, UPT ;  /* 0x0000003f0800728c */ /* 0x000fe2000bf05070 */
[----:B------:R-:W-:-:S03]  /*10c0*/  ULDC UR4, c[0x0][0x424] ;  /* 0x0001090000047ab9 */ /* 0x000fc60000000800 */
[----:B------:R0:W5:Y:S01]  /*10d0*/  @P2 LDG.E R201, desc[UR38][R4.64] ;  /* 0x0000002604c92981 */ /* 0x000162000c1e1900 */
[----:B------:R-:W-:Y:S01]  /*10e0*/  UISETP.NE.AND.EX UP0, UPT, UR9, URZ, UPT, UP0 ;  /* 0x0000003f0900728c */ /* 0x000fe2000bf05300 */
[----:B------:R-:W-:Y:S02]  /*10f0*/  IMAD.U32 R224, RZ, RZ, UR6 ;  /* 0x00000006ffe07e24 */ /* 0x000fe4000f8e00ff */
[----:B------:R-:W-:Y:S01]  /*1100*/  ULDC.64 UR8, c[0x0][0xb18] ;  /* 0x0002c60000087ab9 */ /* 0x000fe20000000a00 */
[----:B------:R-:W-:Y:S01]  /*1110*/  USEL UR4, UR4, 0x1, UP0 ;  /* 0x0000000104047887 */ /* 0x000fe20008000000 */
[----:B------:R-:W-:-:S03]  /*1120*/  ISETP.NE.U32.AND P1, PT, RZ, UR8, PT ;  /* 0x00000008ff007c0c */ /* 0x000fc6000bf25070 */
[----:B------:R-:W-:Y:S01]  /*1130*/  UIMAD UR4, UR4, UR7, URZ ;  /* 0x00000007040472a4 */ /* 0x000fe2000f8e023f */
[----:B------:R-:W-:Y:S01]  /*1140*/  ISETP.NE.AND.EX P1, PT, RZ, UR9, PT, P1 ;  /* 0x00000009ff007c0c */ /* 0x000fe2000bf25310 */
[----:B01----:R-:W-:-:S12]  /*1150*/  @P2 BRA `(.L_x_5289) ;  /* 0x0000000000302947 */ /* 0x003fd80003800000 */
[----:B------:R-:W-:Y:S02]  /*1160*/  ULDC.64 UR6, c[0x0][0xaf8] ;  /* 0x0002be0000067ab9 */ /* 0x000fe40000000a00 */
[----:B------:R-:W-:-:S04]  /*1170*/  ISETP.NE.U32.AND P0, PT, RZ, UR6, PT ;  /* 0x00000006ff007c0c */ /* 0x000fc8000bf05070 */
[----:B------:R-:W-:-:S13]  /*1180*/  ISETP.NE.AND.EX P0, PT, RZ, UR7, PT, P0 ;  /* 0x00000007ff007c0c */ /* 0x000fda000bf05300 */
[----:B------:R-:W-:Y:S05]  /*1190*/  @!P0 BRA `(.L_x_5289) ;  /* 0x0000000000208947 */ /* 0x000fea0003800000 */
[----:B------:R-:W-:Y:S01]  /*11a0*/  R2UR UR10, R209 ;  /* 0x00000000d10a72ca */ /* 0x000fe200000e0000 */
[----:B------:R-:W-:-:S12]  /*11b0*/  ULDC.64 UR6, c[0x0][0xaf8] ;  /* 0x0002be0000067ab9 */ /* 0x000fd80000000a00 */
[----:B------:R-:W-:-:S06]  /*11c0*/  UIMAD.WIDE UR6, UR10, 0x4, UR6 ;  /* 0x000000040a0678a5 */ /* 0x000fcc000f8e0206 */
[----:B------:R-:W-:Y:S02]  /*11d0*/  IMAD.U32 R2, RZ, RZ, UR6 ;  /* 0x00000006ff027e24 */ /* 0x000fe4000f8e00ff */
[----:B------:R-:W-:-:S05]  /*11e0*/  IMAD.U32 R3, RZ, RZ, UR7 ;  /* 0x00000007ff037e24 */ /* 0x000fca000f8e00ff */
[----:B-----5:R-:W2:Y:S04]  /*11f0*/  LDG.E R201, desc[UR38][R2.64] ;  /* 0x0000002602c97981 */ /* 0x020ea8000c1e1900 */
[----:B------:R-:W2:Y:S02]  /*1200*/  LDG.E R0, desc[UR38][R2.64+0x4] ;  /* 0x0000042602007981 */ /* 0x000ea4000c1e1900 */
[----:B--2---:R-:W-:-:S07]  /*1210*/  IMAD.IADD R201, R0, 0x1, -R201 ;  /* 0x0000000100c97824 */ /* 0x004fce00078e0ac9 */
.L_x_5289:
[----:B------:R-:W-:Y:S01]  /*1220*/  IMAD.U32 R202, RZ, RZ, UR4 ;  /* 0x00000004ffca7e24 */ /* 0x000fe2000f8e00ff */
[----:B------:R-:W-:Y:S06]  /*1230*/  @!P1 BRA `(.L_x_5290) ;  /* 0x0000000000209947 */ /* 0x000fec0003800000 */
[----:B------:R-:W-:Y:S02]  /*1240*/  R2UR UR6, R209 ;  /* 0x00000000d10672ca */ /* 0x000fe400000e0000 */
[----:B------:R-:W-:-:S11]  /*1250*/  R2UR UR7, R226 ;  /* 0x00000000e20772ca */ /* 0x000fd600000e0000 */
[----:B------:R-:W-:-:S04]  /*1260*/  ULEA UR4, UP0, UR6, UR8, 0x2 ;  /* 0x0000000806047291 */ /* 0x000fc8000f80103f */
[----:B------:R-:W-:Y:S02]  /*1270*/  ULEA.HI.X UR6, UR6, UR9, UR7, 0x2, UP0 ;  /* 0x0000000906067291 */ /* 0x000fe400080f1407 */
[----:B------:R-:W-:-:S04]  /*1280*/  IMAD.U32 R2, RZ, RZ, UR4 ;  /* 0x00000004ff027e24 */ /* 0x000fc8000f8e00ff */
[----:B------:R-:W-:-:S05]  /*1290*/  IMAD.U32 R3, RZ, RZ, UR6 ;  /* 0x00000006ff037e24 */ /* 0x000fca000f8e00ff */
[----:B------:R0:W5:Y:S01]  /*12a0*/  LDG.E R202, desc[UR38][R2.64] ;  /* 0x0000002602ca7981 */ /* 0x000162000c1e1900 */
[----:B------:R-:W-:Y:S05]  /*12b0*/  BRA `(.L_x_5291) ;  /* 0x0000000000307947 */ /* 0x000fea0003800000 */
.L_x_5290:
        /* <DEDUP_REMOVED lines=9> */
[----:B------:R-:W2:Y:S04]  /*1350*/  LDG.E R202, desc[UR38][R2.64] ;  /* 0x0000002602ca7981 */ /* 0x000ea8000c1e1900 */
[----:B------:R-:W2:Y:S02]  /*1360*/  LDG.E R5, desc[UR38][R2.64+0x4] ;  /* 0x0000042602057981 */ /* 0x000ea4000c1e1900 */
[----:B--2---:R-:W-:-:S07]  /*1370*/  IMAD.IADD R202, R5, 0x1, -R202 ;  /* 0x0000000105ca7824 */ /* 0x004fce00078e0aca */
.L_x_5291:
[----:B------:R-:W1:Y:S01]  /*1380*/  LDC R0, c[0x0][0x448] ;  /* 0x00011200ff007b82 */ /* 0x000e620000000800 */
[----:B------:R-:W-:Y:S01]  /*1390*/  USHF.L.U32 UR60, UR5, 0x7, URZ ;  /* 0x00000007053c7899 */ /* 0x000fe2000800063f */
[----:B-----5:R-:W-:Y:S01]  /*13a0*/  IMAD.IADD R202, R202, 0x1, -R7 ;  /* 0x00000001caca7824 */ /* 0x020fe200078e0a07 */
[----:B------:R-:W-:Y:S01]  /*13b0*/  CS2R R148, SRZ ;  /* 0x0000000000947805 */ /* 0x000fe2000001ff00 */
[----:B------:R-:W-:Y:S01]  /*13c0*/  IMAD.MOV.U32 R150, RZ, RZ, RZ ;  /* 0x000000ffff967224 */ /* 0x000fe200078e00ff */
[----:B------:R-:W-:Y:S01]  /*13d0*/  UIADD3 UR4, UR60, 0x7f, URZ ;  /* 0x0000007f3c047890 */ /* 0x000fe2000fffe03f */
[----:B------:R-:W-:Y:S02]  /*13e0*/  CS2R R146, SRZ ;  /* 0x0000000000927805 */ /* 0x000fe4000001ff00 */
[----:B0-----:R-:W-:Y:S02]  /*13f0*/  IADD3 R3, R202, 0x60, -R201 ;  /* 0x00000060ca037810 */ /* 0x001fe40007ffe8c9 */
        /* <DEDUP_REMOVED lines=16> */
[----:B-1----:R-:W-:Y:S01]  /*1500*/  ISETP.NE.AND P0, PT, R0, 0x1, PT ;  /* 0x000000010000780c */ /* 0x002fe20003f05270 */
[----:B------:R-:W-:Y:S01]  /*1510*/  IMAD.U32 R0, RZ, RZ, UR4 ;  /* 0x00000004ff007e24 */ /* 0x000fe2000f8e00ff */
[----:B------:R-:W-:Y:S02]  /*1520*/  CS2R R112, SRZ ;  /* 0x0000000000707805 */ /* 0x000fe4000001ff00 */
[----:B------:R-:W-:-:S02]  /*1530*/  CS2R R110, SRZ ;  /* 0x00000000006e7805 */ /* 0x000fc4000001ff00 */
        /* <DEDUP_REMOVED lines=34> */
[----:B------:R-:W-:-:S02]  /*1760*/  CS2R R48, SRZ ;  /* 0x0000000000307805 */ /* 0x000fc4000001ff00 */
[----:B------:R-:W-:Y:S02]  /*1770*/  CS2R R42, SRZ ;  /* 0x00000000002a7805 */ /* 0x000fe4000001ff00 */
[----:B------:R-:W-:Y:S02]  /*1780*/  CS2R R44, SRZ ;  /* 0x00000000002c7805 */ /* 0x000fe4000001ff00 */
[----:B------:R-:W-:Y:S02]  /*1790*/  CS2R R162, SRZ ;  /* 0x0000000000a27805 */ /* 0x000fe4000001ff00 */
[----:B------:R-:W-:Y:S02]  /*17a0*/  CS2R R40, SRZ ;  /* 0x0000000000287805 */ /* 0x000fe4000001ff00 */
[----:B------:R-:W-:Y:S02]  /*17b0*/  CS2R R34, SRZ ;  /* 0x0000000000227805 */ /* 0x000fe4000001ff00 */
[----:B------:R-:W-:-:S02]  /*17c0*/  CS2R R36, SRZ ;  /* 0x0000000000247805 */ /* 0x000fc4000001ff00 */
[----:B-1----:R-:W-:Y:S01]  /*17d0*/  @P0 SHF.R.U32.HI R0, RZ, R5, R2 ;  /* 0x00000005ff000219 */ /* 0x002fe20000011602 */
[----:B------:R-:W-:Y:S01]  /*17e0*/  VIADD R2, R202, 0x5f ;  /* 0x0000005fca027836 */ /* 0x000fe20000000000 */
[----:B------:R-:W-:Y:S02]  /*17f0*/  PLOP3.LUT P0, PT, PT, PT, PT, 0x80, 0x0 ;  /* 0x000000000000781c */ /* 0x000fe40003f0f070 */
[----:B------:R-:W-:Y:S02]  /*1800*/  CS2R R164, SRZ ;  /* 0x0000000000a47805 */ /* 0x000fe4000001ff00 */
[----:B------:R-:W-:Y:S01]  /*1810*/  CS2R R32, SRZ ;  /* 0x0000000000207805 */ /* 0x000fe2000001ff00 */
[----:B------:R-:W-:Y:S01]  /*1820*/  IMAD.IADD R0, R3, 0x1, R0 ;  /* 0x0000000103007824 */ /* 0x000fe200078e0200 */
[----:B------:R-:W-:Y:S01]  /*1830*/  CS2R R26, SRZ ;  /* 0x00000000001a7805 */ /* 0x000fe2000001ff00 */
[----:B------:R-:W-:Y:S01]  /*1840*/  IMAD.HI R2, R2, 0x2aaaaaab, RZ ;  /* 0x2aaaaaab02027827 */ /* 0x000fe200078e02ff */
[----:B------:R-:W-:-:S02]  /*1850*/  CS2R R28, SRZ ;  /* 0x00000000001c7805 */ /* 0x000fc4000001ff00 */
[----:B------:R-:W-:Y:S01]  /*1860*/  CS2R R24, SRZ ;  /* 0x0000000000187805 */ /* 0x000fe2000001ff00 */
[----:B------:R-:W-:Y:S01]  /*1870*/  IMAD.HI R0, R0, 0x2aaaaaab, RZ ;  /* 0x2aaaaaab00007827 */ /* 0x000fe200078e02ff */
[----:B------:R-:W-:-:S03]  /*1880*/  SHF.R.U32.HI R3, RZ, 0x1f, R2 ;  /* 0x0000001fff037819 */ /* 0x000fc60000011602 */
[----:B------:R-:W-:Y:S01]  /*1890*/  IMAD.MOV.U32 R10, RZ, RZ, RZ ;  /* 0x000000ffff0a7224 */ /* 0x000fe200078e00ff */
[----:B------:R-:W-:Y:S02]  /*18a0*/  SHF.R.U32.HI R5, RZ, 0x1f, R0 ;  /* 0x0000001fff057819 */ /* 0x000fe40000011600 */
[----:B------:R-:W-:Y:S02]  /*18b0*/  LEA.HI.SX32 R156, R2, R3, 0x1c ;  /* 0x00000003029c7211 */ /* 0x000fe400078fe2ff */
[----:B------:R-:W-:Y:S02]  /*18c0*/  CS2R R2, SRZ ;  /* 0x0000000000027805 */ /* 0x000fe4000001ff00 */
[----:B------:R-:W-:Y:S01]  /*18d0*/  LEA.HI.SX32 R5, R0, R5, 0x1c ;  /* 0x0000000500057211 */ /* 0x000fe200078fe2ff */
[----:B------:R-:W-:-:S03]  /*18e0*/  IMAD.MOV.U32 R0, RZ, RZ, RZ ;  /* 0x000000ffff007224 */ /* 0x000fc600078e00ff */
[----:B------:R-:W-:-:S04]  /*18f0*/  VIMNMX R156, R156, R5, PT ;  /* 0x000000059c9c7248 */ /* 0x000fc80003fe0100 */
[----:B------:R-:W-:-:S13]  /*1900*/  ISETP.GE.AND P1, PT, R156, 0x1, PT ;  /* 0x000000019c00780c */ /* 0x000fda0003f26270 */
[----:B------:R-:W-:Y:S05]  /*1910*/  @!P1 BRA `(.L_x_5292) ;  /* 0x0000009000b89947 */ /* 0x000fea0003800000 */
        /* <DEDUP_REMOVED lines=39> */
.L_x_5293:
        /* <DEDUP_REMOVED lines=14> */
.L_x_5474:
[----:B------:R-:W-:Y:S05]  /*1c70*/  WARPSYNC.ALL ;  /* 0x0000000000007948 */ /* 0x000fea0003800000 */
[----:B------:R-:W-:Y:S01]  /*1c80*/  R2UR UR4, R232 ;  /* 0x00000000e80472ca */ /* 0x000fe200000e0000 */
[----:B------:R1:W-:-:S12]  /*1c90*/  BAR.SYNC.DEFER_BLOCKING R176, 0x100 ;  /* 0x000400b00000751d */ /* 0x0003d80000010000 */
[----:B------:R-:W-:-:S05]  /*1ca0*/  IMAD.U32 R0, RZ, RZ, UR4 ;  /* 0x00000004ff007e24 */ /* 0x000fca000f8e00ff */
[----:B------:R-:W-:-:S13]  /*1cb0*/  ISETP.NE.AND P0, PT, R0, 0x3, PT ;  /* 0x000000030000780c */ /* 0x000fda0003f05270 */
[----:B-1----:R-:W-:Y:S05]  /*1cc0*/  @!P0 BRA `(.L_x_5295) ;  /* 0x0000000000048947 */ /* 0x002fea0003800000 */
[----:B------:R-:W-:Y:S01]  /*1cd0*/  BPT.TRAP 0x1 ;  /* 0x000000040000795c */ /* 0x000fe20000300000 */
.L_x_5295:
[----:B------:R-:W-:Y:S02]  /*1ce0*/  IMAD.U32 R3, RZ, RZ, UR37 ;  /* 0x00000025ff037e24 */ /* 0x000fe4000f8e00ff */
[----:B------:R-:W-:-:S03]  /*1cf0*/  IMAD.U32 R0, RZ, RZ, UR36 ;  /* 0x00000024ff007e24 */ /* 0x000fc6000f8e00ff */
[----:B------:R-:W-:Y:S01]  /*1d00*/  SHF.L.U32 R3, R3, 0x1f, RZ ;  /* 0x0000001f03037819 */ /* 0x000fe200000006ff */
[----:B------:R-:W-:-:S04]  /*1d10*/  IMAD R0, R0, 0x8, R5 ;  /* 0x0000000800007824 */ /* 0x000fc800078e0205 */
[----:B------:R1:W2:Y:S01]  /*1d20*/  SYNCS.PHASECHK.TRANS64.TRYWAIT P1, [R0+URZ+0x32430], R3 ;  /* 0x03243003000075a7 */ /* 0x0002a2000802017f */
[----:B------:R-:W-:Y:S05]  /*1d30*/  @!P0 BRA `(.L_x_5296) ;  /* 0x0000000000048947 */ /* 0x000fea0003800000 */
[----:B------:R-:W-:Y:S01]  /*1d40*/  BPT.TRAP 0x1 ;  /* 0x000000040000795c */ /* 0x000fe20000300000 */
.L_x_5296:
[----:B--2---:R-:W-:Y:S05]  /*1d50*/  @P1 BRA `(.L_x_5297) ;  /* 0x0000000000081947 */ /* 0x004fea0003800000 */
[----:B------:R-:W2:Y:S02]  /*1d60*/  SYNCS.PHASECHK.TRANS64.TRYWAIT P1, [R0+URZ+0x32430], R3 ;  /* 0x03243003000075a7 */ /* 0x000ea4000802017f */
[----:B--2---:R-:W-:Y:S05]  /*1d70*/  @!P1 BRA `(.L_x_5298) ;  /* 0x0000012c009c9947 */ /* 0x004fea0003800000 */
.L_x_5297:
        /* <DEDUP_REMOVED lines=48> */
.L_x_5475:
[----:B------:R-:W-:Y:S05]  /*2080*/  @!P0 BRA `(.L_x_5300) ;  /* 0x0000000000048947 */ /* 0x000fea0003800000 */
[----:B------:R-:W-:Y:S01]  /*2090*/  BPT.TRAP 0x1 ;  /* 0x000000040000795c */ /* 0x000fe20000300000 */
.L_x_5300:
[----:B------:R4:W0:Y:S01]  /*20a0*/  SYNCS.PHASECHK.TRANS64.TRYWAIT P1, [R0+URZ+0x32450], R3 ;  /* 0x03245003000075a7 */ /* 0x000822000802017f */
[----:B------:R-:W-:Y:S05]  /*20b0*/  @!P0 BRA `(.L_x_5301) ;  /* 0x0000000000048947 */ /* 0x000fea0003800000 */
[----:B------:R-:W-:Y:S01]  /*20c0*/  BPT.TRAP 0x1 ;  /* 0x000000040000795c */ /* 0x000fe20000300000 */
.L_x_5301:
[----:B0-----:R-:W-:Y:S05]  /*20d0*/  @P1 BRA `(.L_x_5302) ;  /* 0x0000000000081947 */ /* 0x001fea0003800000 */
[----:B------:R-:W0:Y:S02]  /*20e0*/  SYNCS.PHASECHK.TRANS64.TRYWAIT P1, [R0+URZ+0x32450], R3 ;  /* 0x03245003000075a7 */ /* 0x000e24000802017f */
[----:B0-----:R-:W-:Y:S05]  /*20f0*/  @!P1 BRA `(.L_x_5303) ;  /* 0x0000012800e49947 */ /* 0x001fea0003800000 */
.L_x_5302:
[----:B------:R-:W-:Y:S01]  /*2100*/  R2UR UR4, R5 ;  /* 0x00000000050472ca */ /* 0x000fe200000e0000 */
[----:B------:R-:W-:Y:S01]  /*2110*/  WARPGROUP.ARRIVE ;  /* 0x00000000000079c5 */ /* 0x000fe20000000000 */
        /* <DEDUP_REMOVED lines=16> */
[----:B------:R-:W5:Y:S01]  /*2220*/  S2R R73, SR_TID.X ;  /* 0x0000000000497919 */ /* 0x000f620000002100 */
[----:B------:R-:W-:Y:S01]  /*2230*/  UMOV UR31, 0x40000040 ;  /* 0x40000040001f7882 */ /* 0x000fe20000000000 */
[----:B------:R-:W-:Y:S01]  /*2240*/  UMOV UR33, 0x40000040 ;  /* 0x4000004000217882 */ /* 0x000fe20000000000 */
[----:B------:R-:W-:-:S02]  /*2250*/  ULOP3.LUT UR6, UR4, 0x3fff, URZ, 0xc0, !UPT ;  /* 0x00003fff04067892 */ /* 0x000fc4000f8ec03f */
[----:B------:R-:W-:Y:S02]  /*2260*/  ULOP3.LUT UR4, UR40, 0x10000, URZ, 0xfc, !UPT ;  /* 0x0001000028047892 */ /* 0x000fe4000f8efc3f */
[----:B------:R-:W-:Y:S02]  /*2270*/  ULOP3.LUT UR7, UR6, 0x10000, URZ, 0xfc, !UPT ;  /* 0x0001000006077892 */ /* 0x000fe4000f8efc3f */
[----:B------:R-:W-:Y:S02]  /*2280*/  UIADD3 UR16, UR4, 0x404, URZ ;  /* 0x0000040404107890 */ /* 0x000fe4000fffe03f */
[----:B------:R-:W-:Y:S01]  /*2290*/  UIMAD UR5, UR36, 0xc00, UR7 ;  /* 0x00000c00240578a4 */ /* 0x000fe2000f8e0207 */
[----:B------:R-:W-:Y:S01]  /*22a0*/  UMOV UR8, UR4 ;  /* 0x0000000400087c82 */ /* 0x000fe20008000000 */
[----:B------:R-:W-:Y:S01]  /*22b0*/  UIADD3 UR20, UR4, 0x406, URZ ;  /* 0x0000040604147890 */ /* 0x000fe2000fffe03f */
[----:B------:R-:W-:Y:S01]  /*22c0*/  IMAD.U32 R10, RZ, RZ, UR8 ;  /* 0x00000008ff0a7e24 */ /* 0x000fe2000f8e00ff */
[----:B------:R-:W-:-:S03]  /*22d0*/  UIADD3 UR18, UR5, 0x304, URZ ;  /* 0x0000030405127890 */ /* 0x000fc6000fffe03f */
[----:B------:R-:W-:Y:S01]  /*22e0*/  UMOV UR10, UR5 ;  /* 0x00000005000a7c82 */ /* 0x000fe20008000000 */
[----:B------:R-:W-:Y:S01]  /*22f0*/  UIADD3 UR22, UR5, 0x306, URZ ;  /* 0x0000030605167890 */ /* 0x000fe2000fffe03f */
[----:B------:R-:W-:Y:S01]  /*2300*/  HGMMA.64x96x16.F32 R24, gdesc[UR8], R24, gsb0 ;  /* 0x01600000081879f0 */ /* 0x000fe20008000818 */
[----:B------:R-:W-:Y:S01]  /*2310*/  UIADD3 UR8, UR4, 0x2, URZ ;  /* 0x0000000204087890 */ /* 0x000fe2000fffe03f */
[----:B0-----:R-:W-:Y:S01]  /*2320*/  ISETP.NE.AND P1, PT, R12, 0x1, PT ;  /* 0x000000010c00780c */ /* 0x001fe20003f25270 */
[----:B------:R-:W-:Y:S01]  /*2330*/  UIADD3 UR9, UR5, 0x2, URZ ;  /* 0x0000000205097890 */ /* 0x000fe2000fffe03f */
[----:B------:R-:W-:Y:S01]  /*2340*/  VIADD R12, R203, UR60 ;  /* 0x0000003ccb0c7c36 */ /* 0x000fe20008000000 */
[----:B------:R-:W-:Y:S01]  /*2350*/  UIADD3 UR10, UR5, 0x300, URZ ;  /* 0x00000300050a7890 */ /* 0x000fe2000fffe03f */
[----:B------:R-:W-:Y:S02]  /*2360*/  UMOV UR11, 0x40000040 ;  /* 0x40000040000b7882 */ /* 0x000fe40000000000 */
[----:B------:R-:W-:Y:S01]  /*2370*/  UMOV UR12, UR8 ;  /* 0x00000008000c7c82 */ /* 0x000fe20008000000 */
[----:B------:R-:W-:Y:S01]  /*2380*/  UIADD3 UR8, UR4, 0x4, URZ ;  /* 0x0000000404087890 */ /* 0x000fe2000fffe03f */
[----:B------:R-:W-:Y:S01]  /*2390*/  IMAD.U32 R8, RZ, RZ, UR12 ;  /* 0x0000000cff087e24 */ /* 0x000fe2000f8e00ff */
[----:B------:R-:W-:Y:S01]  /*23a0*/  UMOV UR14, UR9 ;  /* 0x00000009000e7c82 */ /* 0x000fe20008000000 */
[----:B------:R-:W-:-:S02]  /*23b0*/  UIADD3 UR9, UR5, 0x4, URZ ;  /* 0x0000000405097890 */ /* 0x000fc4000fffe03f */
[----:B------:R-:W-:Y:S01]  /*23c0*/  UIADD3 UR24, UR4, 0x800, URZ ;  /* 0x0000080004187890 */ /* 0x000fe2000fffe03f */
[----:B------:R-:W0:Y:S01]  /*23d0*/  @P1 LDC R13, c[0x0][0x44c] ;  /* 0x00011300ff0d1b82 */ /* 0x000e220000000800 */
[----:B------:R-:W-:Y:S02]  /*23e0*/  UIADD3 UR26, UR5, 0x600, URZ ;  /* 0x00000600051a7890 */ /* 0x000fe4000fffe03f */
[----:B------:R-:W-:Y:S02]  /*23f0*/  UIADD3 UR28, UR4, 0x802, URZ ;  /* 0x00000802041c7890 */ /* 0x000fe4000fffe03f */
[----:B------:R-:W-:Y:S02]  /*2400*/  UIADD3 UR30, UR5, 0x602, URZ ;  /* 0x00000602051e7890 */ /* 0x000fe4000fffe03f */
[----:B------:R-:W-:Y:S01]  /*2410*/  UIADD3 UR32, UR4, 0x804, URZ ;  /* 0x0000080404207890 */ /* 0x000fe2000fffe03f */
[----:B------:R-:W1:Y:S01]  /*2420*/  @P1 LDC R20, c[0x0][0x450] ;  /* 0x00011400ff141b82 */ /* 0x000e620000000800 */
[----:B------:R-:W-:Y:S01]  /*2430*/  UIADD3 UR34, UR5, 0x604, URZ ;  /* 0x0000060405227890 */ /* 0x000fe2000fffe03f */
        /* <DEDUP_REMOVED lines=10> */
[----:B0-----:R-:W-:Y:S01]  /*24e0*/  @P1 IMAD.HI.U32 R13, R12, R13, RZ ;  /* 0x0000000d0c0d1227 */ /* 0x001fe200078e00ff */
[----:B------:R-:W-:Y:S01]  /*24f0*/  UIADD3 UR50, UR5, 0x902, URZ ;  /* 0x0000090205327890 */ /* 0x000fe2000fffe03f */
[----:B------:R-:W-:Y:S01]  /*2500*/  UMOV UR49, 0x40000040 ;  /* 0x4000004000317882 */ /* 0x000fe20000000000 */
[----:B------:R-:W-:Y:S01]  /*2510*/  UMOV UR51, 0x40000040 ;  /* 0x4000004000337882 */ /* 0x000fe20000000000 */
[----:B------:R-:W-:-:S02]  /*2520*/  UIADD3 UR52, UR4, 0xc04, URZ ;  /* 0x00000c0404347890 */ /* 0x000fc4000fffe03f */
[----:B------:R-:W-:Y:S01]  /*2530*/  UIADD3 UR54, UR5, 0x904, URZ ;  /* 0x0000090405367890 */ /* 0x000fe2000fffe03f */
[----:B-1----:R-:W-:Y:S01]  /*2540*/  @P1 SHF.R.U32.HI R12, RZ, R20, R13 ;  /* 0x00000014ff0c1219 */ /* 0x002fe2000001160d */
[----:B------:R-:W-:Y:S01]  /*2550*/  UMOV UR53, 0x40000040 ;  /* 0x4000004000357882 */ /* 0x000fe20000000000 */
[----:B------:R-:W-:Y:S01]  /*2560*/  UMOV UR55, 0x40000040 ;  /* 0x4000004000377882 */ /* 0x000fe20000000000 */
[----:B------:R-:W-:Y:S01]  /*2570*/  UMOV UR57, 0x40000040 ;  /* 0x4000004000397882 */ /* 0x000fe20000000000 */
[----:B------:R-:W-:Y:S01]  /*2580*/  UMOV UR59, 0x40000040 ;  /* 0x40000040003b7882 */ /* 0x000fe20000000000 */
[----:B------:R-:W0:Y:S01]  /*2590*/  SHFL.IDX PT, R21, R12, RZ, 0x1c1f ;  /* 0x001c1fff0c157589 */ /* 0x000e2200000e0000 */
[----:B------:R-:W-:Y:S01]  /*25a0*/  IMAD R13, R156, -0x60, R202 ;  /* 0xffffffa09c0d7824 */ /* 0x000fe200078e02ca */
[----:B------:R-:W-:Y:S01]  /*25b0*/  ULOP3.LUT UR6, UR6, 0x3000000, URZ, 0xfc, !UPT ;  /* 0x0300000006067892 */ /* 0x000fe2000f8efc3f */
[----:B--2-4-:R-:W-:Y:S01]  /*25c0*/  IMAD.U32 R3, RZ, RZ, UR57 ;  /* 0x00000039ff037e24 */ /* 0x014fe2000f8e00ff */
[----:B------:R-:W1:Y:S01]  /*25d0*/  SHFL.IDX PT, R12, R12, 0x1, 0x1c1f ;  /* 0x003c1f000c0c7f89 */ /* 0x000e6200000e0000 */
[----:B------:R-:W-:-:S04]  /*25e0*/  VIADD R13, R13, 0x60 ;  /* 0x000000600d0d7836 */ /* 0x000fc80000000000 */
[----:B------:R-:W-:-:S05]  /*25f0*/  IMAD R20, R204, -0x2, R13 ;  /* 0xfffffffecc147824 */ /* 0x000fca00078e020d */
[----:B------:R-:W-:-:S04]  /*2600*/  IADD3 R13, -R201, 0x1, R20 ;  /* 0x00000001c90d7810 */ /* 0x000fc80007ffe114 */
[----:B0-----:R-:W-:-:S04]  /*2610*/  VIADDMNMX R21, R21, R13, R20, PT ;  /* 0x0000000d15157246 */ /* 0x001fc80003800114 */
[C---:B------:R-:W-:Y:S02]  /*2620*/  ISETP.GT.AND P6, PT, R21.reuse, RZ, PT ;  /* 0x000000ff1500720c */ /* 0x040fe40003fc4270 */
[----:B-1----:R-:W-:Y:S02]  /*2630*/  VIADDMNMX R12, R12, R13, R20, PT ;  /* 0x0000000d0c0c7246 */ /* 0x002fe40003800114 */
[C---:B------:R-:W-:Y:S02]  /*2640*/  ISETP.GT.AND P5, PT, R21.reuse, 0x1, PT ;  /* 0x000000011500780c */ /* 0x040fe40003fa4270 */
[C---:B------:R-:W-:Y:S02]  /*2650*/  ISETP.GT.AND P3, PT, R21.reuse, 0x10, PT ;  /* 0x000000101500780c */ /* 0x040fe40003f64270 */
[C---:B------:R-:W-:Y:S02]  /*2660*/  ISETP.GT.AND P2, PT, R21.reuse, 0x8, PT ;  /* 0x000000081500780c */ /* 0x040fe40003f44270 */
[----:B------:R-:W-:Y:S01]  /*2670*/  ISETP.GT.AND P4, PT, R21, 0x9, PT ;  /* 0x000000091500780c */ /* 0x000fe20003f84270 */
        /* <DEDUP_REMOVED lines=97> */
[----:B0-----:R-:W-:Y:S01]  /*2c90*/  FSEL R13, R24, -INF , P6 ;  /* 0xff800000180d7808 */ /* 0x001fe20003000000 */
[----:B------:R-:W-:Y:S01]  /*2ca0*/  FMUL.FTZ R26, R26, UR4 ;  /* 0x000000041a1a7c20 */ /* 0x000fe20008410000 */
[----:B------:R-:W-:Y:S01]  /*2cb0*/  FMUL.FTZ R65, R65, UR4 ;  /* 0x0000000441417c20 */ /* 0x000fe20008410000 */
[----:B------:R-:W-:Y:S01]  /*2cc0*/  ISETP.GT.AND P6, PT, R21, 0x11, PT ;  /* 0x000000111500780c */ /* 0x000fe20003fc4270 */
[----:B------:R-:W-:Y:S01]  /*2cd0*/  FMUL.FTZ R27, R27, UR4 ;  /* 0x000000041b1b7c20 */ /* 0x000fe20008410000 */
[----:B------:R-:W-:Y:S01]  /*2ce0*/  FMUL.FTZ R60, R60, UR4 ;  /* 0x000000043c3c7c20 */ /* 0x000fe20008410000 */
[----:B------:R-:W-:Y:S01]  /*2cf0*/  FMUL.FTZ R68, R68, UR4 ;  /* 0x0000000444447c20 */ /* 0x000fe20008410000 */
[----:B------:R-:W0:Y:S01]  /*2d00*/  MUFU.TANH R33, R33 ;  /* 0x0000002100217308 */ /* 0x000e220000002400 */
[----:B-1----:R-:W-:Y:S01]  /*2d10*/  FSEL R25, R25, -INF , P5 ;  /* 0xff80000019197808 */ /* 0x002fe20002800000 */
[----:B------:R-:W-:Y:S01]  /*2d20*/  FMUL.FTZ R30, R30, UR4 ;  /* 0x000000041e1e7c20 */ /* 0x000fe20008410000 */
[----:B------:R-:W-:Y:S01]  /*2d30*/  ISETP.GT.AND P5, PT, R21, 0x18, PT ;  /* 0x000000181500780c */ /* 0x000fe20003fa4270 */
[----:B------:R-:W-:Y:S01]  /*2d40*/  FMUL.FTZ R31, R31, UR4 ;  /* 0x000000041f1f7c20 */ /* 0x000fe20008410000 */
[----:B------:R-:W-:Y:S01]  /*2d50*/  FMNMX.FTZ R20, R13, R25, !PT ;  /* 0x000000190d147209 */ /* 0x000fe20007810000 */
[----:B------:R-:W-:Y:S01]  /*2d60*/  FMUL.FTZ R34, R34, UR4 ;  /* 0x0000000422227c20 */ /* 0x000fe20008410000 */
[----:B------:R-:W-:Y:S01]  /*2d70*/  FMUL.FTZ R35, R35, UR4 ;  /* 0x0000000423237c20 */ /* 0x000fe20008410000 */
[----:B------:R-:W-:Y:S01]  /*2d80*/  MUFU.TANH R28, R28 ;  /* 0x0000001c001c7308 */ /* 0x000fe20000002400 */
[----:B--2---:R-:W-:Y:S01]  /*2d90*/  FSEL R181, R32, -INF , P3 ;  /* 0xff80000020b57808 */ /* 0x004fe20001800000 */
[----:B------:R-:W-:Y:S01]  /*2da0*/  FMUL.FTZ R38, R38, UR4 ;  /* 0x0000000426267c20 */ /* 0x000fe20008410000 */
[----:B------:R-:W-:Y:S01]  /*2db0*/  ISETP.GT.AND P3, PT, R21, 0x21, PT ;  /* 0x000000211500780c */ /* 0x000fe20003f64270 */
[----:B------:R-:W-:Y:S01]  /*2dc0*/  FMUL.FTZ R39, R39, UR4 ;  /* 0x0000000427277c20 */ /* 0x000fe20008410000 */
[----:B------:R-:W-:Y:S01]  /*2dd0*/  FMUL.FTZ R42, R42, UR4 ;  /* 0x000000042a2a7c20 */ /* 0x000fe20008410000 */
        /* <DEDUP_REMOVED lines=19> */
[----:B-1----:R-:W-:Y:S01]  /*2f10*/  FSEL R179, R36, -INF , P5 ;  /* 0xff80000024b37808 */ /* 0x002fe20002800000 */
[----:B------:R-:W-:Y:S01]  /*2f20*/  FMUL.FTZ R70, R70, UR4 ;  /* 0x0000000446467c20 */ /* 0x000fe20008410000 */
[----:B------:R-:W-:Y:S01]  /*2f30*/  ISETP.GT.AND P5, PT, R21, 0x29, PT ;  /* 0x000000291500780c */ /* 0x000fe20003fa4270 */
[----:B------:R-:W-:Y:S01]  /*2f40*/  FMUL.FTZ R71, R71, UR4 ;  /* 0x0000000447477c20 */ /* 0x000fe20008410000 */
[----:B------:R-:W-:-:S03]  /*2f50*/  UIMAD UR4, UR36, 0xc00, UR6 ;  /* 0x00000c00240478a4 */ /* 0x000fc6000f8e0206 */
[----:B------:R-:W1:Y:S01]  /*2f60*/  MUFU.TANH R29, R29 ;  /* 0x0000001d001d7308 */ /* 0x000e620000002400 */
[----:B0-----:R-:W-:Y:S02]  /*2f70*/  FSEL R187, R41, -INF , P3 ;  /* 0xff80000029bb7808 */ /* 0x001fe40001800000 */
[----:B------:R-:W-:Y:S01]  /*2f80*/  ISETP.GT.AND P3, PT, R21, 0x38, PT ;  /* 0x000000381500780c */ /* 0x000fe20003f64270 */
[----:B------:R-:W-:-:S04]  /*2f90*/  UMOV UR10, UR4 ;  /* 0x00000004000a7c82 */ /* 0x000fc80008000000 */
[----:B------:R-:W-:Y:S01]  /*2fa0*/  MUFU.TANH R37, R37 ;  /* 0x0000002500257308 */ /* 0x000fe20000002400 */
[----:B--2---:R-:W-:Y:S02]  /*2fb0*/  FSEL R185, R44, -INF , P6 ;  /* 0xff8000002cb97808 */ /* 0x004fe40003000000 */
[----:B------:R-:W-:-:S05]  /*2fc0*/  ISETP.GT.AND P6, PT, R21, 0x39, PT ;  /* 0x000000391500780c */ /* 0x000fca0003fc4270 */
[----:B------:R-:W0:Y:S01]  /*2fd0*/  MUFU.TANH R45, R45 ;  /* 0x0000002d002d7308 */ /* 0x000e220000002400 */
[----:B-1----:R-:W-:Y:S02]  /*2fe0*/  FSEL R29, R29, -INF , P4 ;  /* 0xff8000001d1d7808 */ /* 0x002fe40002000000 */
[----:B------:R-:W-:-:S05]  /*2ff0*/  ISETP.GT.AND P4, PT, R21, 0x20, PT ;  /* 0x000000201500780c */ /* 0x000fca0003f84270 */
[----:B------:R-:W1:Y:S08]  /*3000*/  MUFU.TANH R52, R52 ;  /* 0x0000003400347308 */ /* 0x000e700000002400 */
[----:B------:R-:W2:Y:S01]  /*3010*/  MUFU.TANH R53, R53 ;  /* 0x0000003500357308 */ /* 0x000ea20000002400 */
[----:B0-----:R-:W-:Y:S02]  /*3020*/  FSEL R183, R45, -INF , P5 ;  /* 0xff8000002db77808 */ /* 0x001fe40002800000 */
[----:B------:R-:W-:-:S05]  /*3030*/  ISETP.GT.AND P5, PT, R21, 0x40, PT ;  /* 0x000000401500780c */ /* 0x000fca0003fa4270 */
[----:B------:R-:W0:Y:S01]  /*3040*/  MUFU.TANH R40, R40 ;  /* 0x0000002800287308 */ /* 0x000e220000002400 */
[----:B-1----:R-:W-:Y:S02]  /*3050*/  FSEL R214, R52, -INF , P3 ;  /* 0xff80000034d67808 */ /* 0x002fe40001800000 */
[----:B------:R-:W-:-:S05]  /*3060*/  ISETP.GT.AND P3, PT, R21, 0x49, PT ;  /* 0x000000491500780c */ /* 0x000fca0003f64270 */
[----:B------:R-:W-:Y:S01]  /*3070*/  MUFU.TANH R48, R48 ;  /* 0x0000003000307308 */ /* 0x000fe20000002400 */
[----:B--2---:R-:W-:Y:S02]  /*3080*/  FSEL R215, R53, -INF , P6 ;  /* 0xff80000035d77808 */ /* 0x004fe40003000000 */
[----:B------:R-:W-:-:S05]  /*3090*/  ISETP.GT.AND P6, PT, R21, 0x50, PT ;  /* 0x000000501500780c */ /* 0x000fca0003fc4270 */
[----:B------:R-:W1:Y:S01]  /*30a0*/  MUFU.TANH R56, R56 ;  /* 0x0000003800387308 */ /* 0x000e620000002400 */
[----:B0-----:R-:W-:Y:S02]  /*30b0*/  FSEL R197, R40, -INF , P4 ;  /* 0xff80000028c57808 */ /* 0x001fe40002000000 */
[----:B------:R-:W-:-:S05]  /*30c0*/  ISETP.GT.AND P4, PT, R21, 0x31, PT ;  /* 0x000000311500780c */ /* 0x000fca0003f84270 */
[----:B------:R-:W0:Y:S08]  /*30d0*/  MUFU.TANH R61, R61 ;  /* 0x0000003d003d7308 */ /* 0x000e300000002400 */
[----:B------:R-:W2:Y:S01]  /*30e0*/  MUFU.TANH R64, R64 ;  /* 0x0000004000407308 */ /* 0x000ea20000002400 */
[----:B-1----:R-:W-:Y:S02]  /*30f0*/  FSEL R195, R56, -INF , P5 ;  /* 0xff80000038c37808 */ /* 0x002fe40002800000 */
[----:B------:R-:W-:-:S05]  /*3100*/  ISETP.GT.AND P5, PT, R21, 0x51, PT ;  /* 0x000000511500780c */ /* 0x000fca0003fa4270 */
[----:B------:R-:W1:Y:S01]  /*3110*/  MUFU.TANH R49, R49 ;  /* 0x0000003100317308 */ /* 0x000e620000002400 */
[----:B0-----:R-:W-:Y:S02]  /*3120*/  FSEL R192, R61, -INF , P3 ;  /* 0xff8000003dc07808 */ /* 0x001fe40001800000 */
[----:B------:R-:W-:-:S05]  /*3130*/  ISETP.GT.AND P3, PT, R12, RZ, PT ;  /* 0x000000ff0c00720c */ /* 0x000fca0003f64270 */
[----:B------:R-:W-:Y:S01]  /*3140*/  MUFU.TANH R57, R57 ;  /* 0x0000003900397308 */ /* 0x000fe20000002400 */
[----:B--2---:R-:W-:Y:S02]  /*3150*/  FSEL R164, R64, -INF , P6 ;  /* 0xff80000040a47808 */ /* 0x004fe40003000000 */
[----:B------:R-:W-:-:S05]  /*3160*/  ISETP.GT.AND P6, PT, R12, 0x1, PT ;  /* 0x000000010c00780c */ /* 0x000fca0003fc4270 */
[----:B------:R-:W-:Y:S01]  /*3170*/  MUFU.TANH R26, R26 ;  /* 0x0000001a001a7308 */ /* 0x000fe20000002400 */
[----:B-1----:R-:W-:Y:S02]  /*3180*/  FSEL R213, R49, -INF , P4 ;  /* 0xff80000031d57808 */ /* 0x002fe40002000000 */
[----:B------:R-:W-:-:S05]  /*3190*/  ISETP.GT.AND P4, PT, R21, 0x48, PT ;  /* 0x000000481500780c */ /* 0x000fca0003f84270 */
[----:B------:R0:W-:Y:S08]  /*31a0*/  MUFU.TANH R72, R27 ;  /* 0x0000001b00487308 */ /* 0x0001f00000002400 */
[----:B------:R-:W1:Y:S01]  /*31b0*/  MUFU.TANH R65, R65 ;  /* 0x0000004100417308 */ /* 0x000e620000002400 */
[----:B0-----:R-:W-:Y:S02]  /*31c0*/  FSEL R27, R28, -INF , P2 ;  /* 0xff8000001c1b7808 */ /* 0x001fe40001000000 */
[----:B------:R-:W-:-:S02]  /*31d0*/  ISETP.GT.AND P2, PT, R21, 0x19, PT ;  /* 0x000000191500780c */ /* 0x000fc40003f44270 */
[----:B------:R-:W-:Y:S02]  /*31e0*/  FMNMX.FTZ R20, R27, R20, !PT ;  /* 0x000000141b147209 */ /* 0x000fe40007810000 */
[----:B------:R-:W-:Y:S01]  /*31f0*/  FSEL R177, R37, -INF , P2 ;  /* 0xff80000025b17808 */ /* 0x000fe20001000000 */
[----:B------:R-:W0:Y:S01]  /*3200*/  MUFU.TANH R60, R60 ;  /* 0x0000003c003c7308 */ /* 0x000e220000002400 */
[----:B------:R-:W-:Y:S02]  /*3210*/  ISETP.GT.AND P2, PT, R21, 0x30, PT ;  /* 0x000000301500780c */ /* 0x000fe40003f44270 */
[----:B------:R-:W-:Y:S02]  /*3220*/  FMNMX.FTZ R20, R29, R20, !PT ;  /* 0x000000141d147209 */ /* 0x000fe40007810000 */
[----:B------:R-:W-:Y:S02]  /*3230*/  FSEL R212, R48, -INF , P2 ;  /* 0xff80000030d47808 */ /* 0x000fe40001000000 */
[----:B------:R-:W-:Y:S01]  /*3240*/  ISETP.GT.AND P2, PT, R21, 0x41, PT ;  /* 0x000000411500780c */ /* 0x000fe20003f44270 */
[----:B------:R-:W2:Y:S01]  /*3250*/  MUFU.TANH R68, R68 ;  /* 0x0000004400447308 */ /* 0x000ea20000002400 */
[----:B-1----:R-:W-:-:S02]  /*3260*/  FSEL R165, R65, -INF , P5 ;  /* 0xff80000041a57808 */ /* 0x002fc40002800000 */
[----:B------:R-:W-:Y:S02]  /*3270*/  FSEL R188, R57, -INF , P2 ;  /* 0xff80000039bc7808 */ /* 0x000fe40001000000 */
[----:B------:R-:W-:Y:S02]  /*3280*/  ISETP.GT.AND P2, PT, R21, 0x58, PT ;  /* 0x000000581500780c */ /* 0x000fe40003f44270 */
[----:B------:R-:W-:Y:S01]  /*3290*/  FSEL R24, R26, -INF , P3 ;  /* 0xff8000001a187808 */ /* 0x000fe20001800000 */
[----:B------:R-:W1:Y:S01]  /*32a0*/  MUFU.TANH R30, R30 ;  /* 0x0000001e001e7308 */ /* 0x000e620000002400 */
[----:B------:R-:W-:Y:S02]  /*32b0*/  FMNMX.FTZ R20, R181, R20, !PT ;  /* 0x00000014b5147209 */ /* 0x000fe40007810000 */
[----:B------:R-:W-:Y:S02]  /*32c0*/  ISETP.GT.AND P5, PT, R12, 0x8, PT ;  /* 0x000000080c00780c */ /* 0x000fe40003fa4270 */
[----:B------:R-:W-:-:S02]  /*32d0*/  FSEL R26, R72, -INF , P6 ;  /* 0xff800000481a7808 */ /* 0x000fc40003000000 */
[----:B0-----:R-:W-:Y:S01]  /*32e0*/  FSEL R190, R60, -INF , P4 ;  /* 0xff8000003cbe7808 */ /* 0x001fe20002000000 */
[----:B------:R-:W0:Y:S01]  /*32f0*/  MUFU.TANH R31, R31 ;  /* 0x0000001f001f7308 */ /* 0x000e220000002400 */
[----:B------:R-:W-:Y:S02]  /*3300*/  ISETP.GT.AND P4, PT, R21, 0x59, PT ;  /* 0x000000591500780c */ /* 0x000fe40003f84270 */
[----:B--2---:R-:W-:Y:S02]  /*3310*/  FSEL R166, R68, -INF , P2 ;  /* 0xff80000044a67808 */ /* 0x004fe40001000000 */
[----:B------:R-:W-:Y:S02]  /*3320*/  FMNMX.FTZ R20, R175, R20, !PT ;  /* 0x00000014af147209 */ /* 0x000fe40007810000 */
[----:B------:R-:W-:Y:S01]  /*3330*/  ISETP.GT.AND P2, PT, R12, 0x9, PT ;  /* 0x000000090c00780c */ /* 0x000fe20003f44270 */
[----:B------:R-:W2:Y:S01]  /*3340*/  MUFU.TANH R34, R34 ;  /* 0x0000002200227308 */ /* 0x000ea20000002400 */
        /* <DEDUP_REMOVED lines=8> */
[----:B------:R-:W-:Y:S01]  /*33d0*/  ISETP.GT.AND P6, PT, R12, 0x11, PT ;  /* 0x000000110c00780c */ /* 0x000fe20003fc4270 */
[----:B------:R-:W0:Y:S01]  /*33e0*/  MUFU.TANH R38, R38 ;  /* 0x0000002600267308 */ /* 0x000e220000002400 */
[----:B--2---:R-:W-:Y:S02]  /*33f0*/  FSEL R178, R34, -INF , P3 ;  /* 0xff80000022b27808 */ /* 0x004fe40001800000 */
[----:B------:R-:W-:Y:S02]  /*3400*/  FMNMX.FTZ R21, R30, R21, !PT ;  /* 0x000000151e157209 */ /* 0x000fe40007810000 */
        /* <DEDUP_REMOVED lines=45> */
[----:B------:R-:W-:Y:S02]  /*36e0*/  ISETP.GT.AND P2, PT, R12, 0x39, PT ;  /* 0x000000390c00780c */ /* 0x000fe40003f44270 */
[----:B------:R-:W-:Y:S01]  /*36f0*/  FMNMX.FTZ R21, R199, R20, !PT ;  /* 0x00000014c7157209 */ /* 0x000fe20007810000 */
[----:B------:R-:W2:Y:S01]  /*3700*/  MUFU.TANH R58, R58 ;  /* 0x0000003a003a7308 */ /* 0x000ea20000002400 */
[----:B-1----:R-:W-:-:S02]  /*3710*/  FSEL R210, R54, -INF , P5 ;  /* 0xff80000036d27808 */ /* 0x002fc40002800000 */
[----:B------:R-:W-:Y:S02]  /*3720*/  FMNMX.FTZ R31, R188, R31, !PT ;  /* 0x0000001fbc1f7209 */ /* 0x000fe40007810000 */
[----:B------:R-:W-:Y:S02]  /*3730*/  ISETP.GT.AND P3, PT, R12, 0x40, PT ;  /* 0x000000400c00780c */ /* 0x000fe40003f64270 */
[----:B------:R-:W-:Y:S01]  /*3740*/  FMNMX.FTZ R20, R210, R21, !PT ;  /* 0x00000015d2147209 */ /* 0x000fe20007810000 */
[----:B------:R-:W1:Y:S01]  /*3750*/  MUFU.TANH R59, R59 ;  /* 0x0000003b003b7308 */ /* 0x000e620000002400 */
[----:B0-----:R-:W-:Y:S02]  /*3760*/  FSEL R211, R55, -INF , P2 ;  /* 0xff80000037d37808 */ /* 0x001fe40001000000 */
[----:B------:R-:W-:Y:S02]  /*3770*/  FMNMX.FTZ R31, R190, R31, !PT ;  /* 0x0000001fbe1f7209 */ /* 0x000fe40007810000 */
[----:B------:R-:W-:-:S02]  /*3780*/  ISETP.GT.AND P6, PT, R12, 0x41, PT ;  /* 0x000000410c00780c */ /* 0x000fc40003fc4270 */
[----:B------:R-:W-:Y:S01]  /*3790*/  FMNMX.FTZ R21, R211, R20, !PT ;  /* 0x00000014d3157209 */ /* 0x000fe20007810000 */
        /* <DEDUP_REMOVED lines=22> */
[----:B------:R-:W-:Y:S02]  /*3900*/  ISETP.GT.AND P3, PT, R12, 0x58, PT ;  /* 0x000000580c00780c */ /* 0x000fe40003f64270 */
[----:B------:R-:W-:-:S03]  /*3910*/  FMNMX.FTZ R20, R168, R21, !PT ;  /* 0x00000015a8147209 */ /* 0x000fc60007810000 */
[----:B------:R-:W1:Y:S01]  /*3920*/  MUFU.TANH R70, R70 ;  /* 0x0000004600467308 */ /* 0x000e620000002400 */
[----:B0-----:R-:W-:Y:S02]  /*3930*/  FSEL R169, R67, -INF , P2 ;  /* 0xff80000043a97808 */ /* 0x001fe40001000000 */
[----:B------:R-:W-:Y:S02]  /*3940*/  ISETP.GT.AND P2, PT, R12, 0x59, PT ;  /* 0x000000590c00780c */ /* 0x000fe40003f44270 */
[----:B------:R-:W-:-:S03]  /*3950*/  FMNMX.FTZ R21, R169, R20, !PT ;  /* 0x00000014a9157209 */ /* 0x000fc60007810000 */
[----:B------:R-:W0:Y:S01]  /*3960*/  MUFU.TANH R71, R71 ;  /* 0x0000004700477308 */ /* 0x000e220000002400 */
[----:B--2---:R-:W-:-:S04]  /*3970*/  FSEL R167, R69, -INF , P4 ;  /* 0xff80000045a77808 */ /* 0x004fc80002000000 */
[----:B------:R-:W-:Y:S02]  /*3980*/  FMNMX.FTZ R32, R167, R32, !PT ;  /* 0x00000020a7207209 */ /* 0x000fe40007810000 */
[----:B-1----:R-:W-:-:S03]  /*3990*/  FSEL R170, R70, -INF , P3 ;  /* 0xff80000046aa7808 */ /* 0x002fc60001800000 */
[----:B------:R-:W1:Y:S01]  /*39a0*/  SHFL.BFLY PT, R31, R32, 0x2, 0x1f ;  /* 0x0c401f00201f7f89 */ /* 0x000e6200000e0000 */
[----:B------:R-:W-:Y:S02]  /*39b0*/  FMNMX.FTZ R12, R170, R21, !PT ;  /* 0x00000015aa0c7209 */ /* 0x000fe40007810000 */
[----:B0-----:R-:W-:-:S04]  /*39c0*/  FSEL R171, R71, -INF , P2 ;  /* 0xff80000047ab7808 */ /* 0x001fc80001000000 */
[----:B------:R-:W-:-:S05]  /*39d0*/  FMNMX.FTZ R12, R171, R12, !PT ;  /* 0x0000000cab0c7209 */ /* 0x000fca0007810000 */
[----:B------:R-:W0:Y:S01]  /*39e0*/  SHFL.BFLY PT, R21, R12, 0x2, 0x1f ;  /* 0x0c401f000c157f89 */ /* 0x000e2200000e0000 */
[----:B-1----:R-:W-:-:S05]  /*39f0*/  FMNMX.FTZ R31, R32, R31, !PT ;  /* 0x0000001f201f7209 */ /* 0x002fca0007810000 */
[----:B------:R-:W1:Y:S01]  /*3a00*/  SHFL.BFLY PT, R20, R31, 0x1, 0x1f ;  /* 0x0c201f001f147f89 */ /* 0x000e6200000e0000 */
[----:B0-----:R-:W-:-:S05]  /*3a10*/  FMNMX.FTZ R32, R12, R21, !PT ;  /* 0x000000150c207209 */ /* 0x001fca0007810000 */
[----:B------:R-:W0:Y:S01]  /*3a20*/  SHFL.BFLY PT, R157, R32, 0x1, 0x1f ;  /* 0x0c201f00209d7f89 */ /* 0x000e2200000e0000 */
[----:B-1----:R-:W-:-:S04]  /*3a30*/  FMNMX.FTZ R21, R31, R20, !PT ;  /* 0x000000141f157209 */ /* 0x002fc80007810000 */
[C---:B------:R-:W-:Y:S01]  /*3a40*/  FSETP.NEU.FTZ.AND P2, PT, R21.reuse, -INF , PT ;  /* 0xff8000001500780b */ /* 0x040fe20003f5d000 */
[----:B------:R-:W-:-:S05]  /*3a50*/  FMUL.FTZ R172, R21, UR5 ;  /* 0x0000000515ac7c20 */ /* 0x000fca0008410000 */
[----:B------:R-:W-:-:S05]  /*3a60*/  FSEL R172, R172, RZ, P2 ;  /* 0x000000ffacac7208 */ /* 0x000fca0001000000 */
[--C-:B------:R-:W-:Y:S01]  /*3a70*/  FFMA.FTZ R33, R13, UR5, -R172.reuse ;  /* 0x000000050d217c23 */ /* 0x100fe200080108ac */
[----:B0-----:R-:W-:Y:S01]  /*3a80*/  FMNMX.FTZ R157, R32, R157, !PT ;  /* 0x0000009d209d7209 */ /* 0x001fe20007810000 */
        /* <DEDUP_REMOVED lines=11> */
[----:B-----5:R-:W-:Y:S01]  /*3b40*/  LOP3.LUT P2, RZ, R73, 0x7f, RZ, 0xc0, !PT ;  /* 0x0000007f49ff7812 */ /* 0x020fe2000784c0ff */
[--C-:B------:R-:W-:Y:S01]  /*3b50*/  FFMA.FTZ R212, R212, UR5, -R172.reuse ;  /* 0x00000005d4d47c23 */ /* 0x100fe200080108ac */
        /* <DEDUP_REMOVED lines=9> */
[----:B------:R-:W-:Y:S01]  /*3bf0*/  FFMA.FTZ R181, R182, UR5, -R173 ;  /* 0x00000005b6b57c23 */ /* 0x000fe200080108ad */
[----:B------:R-:W-:Y:S01]  /*3c00*/  FFMA.FTZ R182, R197, UR5, -R172 ;  /* 0x00000005c5b67c23 */ /* 0x000fe200080108ac */
[----:B------:R-:W-:-:S02]  /*3c10*/  @!P2 VIADD R24, R0, 0x32440 ;  /* 0x000324400018a836 */ /* 0x000fc40000000000 */
[----:B------:R-:W-:Y:S01]  /*3c20*/  FFMA.FTZ R197, R187, UR5, -R172 ;  /* 0x00000005bbc57c23 */ /* 0x000fe200080108ac */
[--C-:B------:R-:W-:Y:S01]  /*3c30*/  FFMA.FTZ R184, R184, UR5, -R173.reuse ;  /* 0x00000005b8b87c23 */ /* 0x100fe200080108ad */
[----:B------:R-:W-:Y:S01]  /*3c40*/  MUFU.EX2 R20, R20 ;  /* 0x0000001400147308 */ /* 0x000fe20000000800 */
[--C-:B------:R-:W-:Y:S01]  /*3c50*/  FFMA.FTZ R185, R218, UR5, -R173.reuse ;  /* 0x00000005dab97c23 */ /* 0x100fe200080108ad */
        /* <DEDUP_REMOVED lines=42> */
[----:B------:R-:W-:Y:S01]  /*3f00*/  IMAD.U32 R12, RZ, RZ, UR60 ;  /* 0x0000003cff0c7e24 */ /* 0x000fe2000f8e00ff */
[----:B------:R-:W-:Y:S01]  /*3f10*/  MUFU.EX2 R174, R174 ;  /* 0x000000ae00ae7308 */ /* 0x000fe20000000800 */
[----:B------:R-:W-:Y:S01]  /*3f20*/  FADD.FTZ R20, R20, R13 ;  /* 0x0000000d14147221 */ /* 0x000fe20000010000 */
[----:B------:R-:W-:Y:S01]  /*3f30*/  @!P2 VIADD R0, R0, 0x32460 ;  /* 0x000324600000a836 */ /* 0x000fe20000000000 */
[----:B------:R-:W0:Y:S02]  /*3f40*/  @P1 LDC R13, c[0x0][0x44c] ;  /* 0x00011300ff0d1b82 */ /* 0x000e240000000800 */
[----:B------:R-:W-:-:S02]  /*3f50*/  FADD.FTZ R159, R159, R20 ;  /* 0x000000149f9f7221 */ /* 0x000fc40000010000 */
[----:B------:R-:W-:Y:S01]  /*3f60*/  @!P2 PRMT R0, RZ, 0x654, R0 ;  /* 0x00000654ff00a816 */ /* 0x000fe20000000000 */
[----:B------:R-:W4:Y:S01]  /*3f70*/  MUFU.EX2 R175, R175 ;  /* 0x000000af00af7308 */ /* 0x000f220000000800 */
[C---:B---3--:R-:W-:Y:S01]  /*3f80*/  F2FP.F16.F32.PACK_AB R155, R163.reuse, R162 ;  /* 0x000000a2a39b723e */ /* 0x048fe200000000ff */
[----:B------:R-:W-:Y:S01]  /*3f90*/  FADD.FTZ R162, R162, R161 ;  /* 0x000000a1a2a27221 */ /* 0x000fe20000010000 */
[----:B------:R-:W3:Y:S02]  /*3fa0*/  @P1 LDC R20, c[0x0][0x450] ;  /* 0x00011400ff141b82 */ /* 0x000ee40000000800 */
[----:B--2---:R-:W-:Y:S01]  /*3fb0*/  WARPGROUP.ARRIVE ;  /* 0x00000000000079c5 */ /* 0x004fe20000000000 */
[----:B------:R-:W-:Y:S02]  /*3fc0*/  FADD.FTZ R163, R163, R162 ;  /* 0x000000a2a3a37221 */ /* 0x000fe40000010000 */
[----:B------:R-:W-:Y:S03]  /*3fd0*/  MUFU.EX2 R176, R176 ;  /* 0x000000b000b07308 */ /* 0x000fe60000000800 */
[----:B------:R-:W-:Y:S01]  /*3fe0*/  HGMMA.64x256x16.F32 R24, R152, gdesc[UR8].tnspB, RZ, !UPT, gsb0 ;  /* 0x43e0000898187df0 */ /* 0x000fe2000c0008ff */
[----:B------:R-:W-:Y:S01]  /*3ff0*/  UIADD3 UR10, UR4, 0x80, URZ ;  /* 0x00000080040a7890 */ /* 0x000fe2000fffe03f */
[----:B------:R-:W-:-:S03]  /*4000*/  UMOV UR11, 0x40000040 ;  /* 0x40000040000b7882 */ /* 0x000fc60000000000 */
[----:B------:R-:W-:Y:S01]  /*4010*/  MUFU.EX2 R177, R177 ;  /* 0x000000b100b17308 */ /* 0x000fe20000000800 */
[----:B0-----:R-:W-:-:S07]  /*4020*/  @P1 IMAD.HI.U32 R13, R13, UR60, RZ ;  /* 0x0000003c0d0d1c27 */ /* 0x001fce000f8e00ff */
[----:B------:R-:W-:Y:S01]  /*4030*/  MUFU.EX2 R178, R178 ;  /* 0x000000b200b27308 */ /* 0x000fe20000000800 */
[----:B---3--:R-:W-:Y:S01]  /*4040*/  @P1 SHF.R.U32.HI R12, RZ, R20, R13 ;  /* 0x00000014ff0c1219 */ /* 0x008fe2000001160d */
[----:B------:R-:W-:-:S03]  /*4050*/  VIADD R20, R156, 0xfffffffe ;  /* 0xfffffffe9c147836 */ /* 0x000fc60000000000 */
[----:B------:R-:W-:-:S03]  /*4060*/  IADD3 R12, R12, R202, -R201 ;  /* 0x000000ca0c0c7210 */ /* 0x000fc60007ffe8c9 */
[----:B------:R-:W0:Y:S02]  /*4070*/  MUFU.EX2 R179, R179 ;  /* 0x000000b300b37308 */ /* 0x000e240000000800 */
[----:B------:R-:W-:-:S06]  /*4080*/  IMAD.HI R12, R12, 0x2aaaaaab, RZ ;  /* 0x2aaaaaab0c0c7827 */ /* 0x000fcc00078e02ff */
[----:B------:R-:W-:Y:S01]  /*4090*/  MUFU.EX2 R180, R180 ;  /* 0x000000b400b47308 */ /* 0x000fe20000000800 */
[----:B------:R-:W-:-:S04]  /*40a0*/  SHF.R.U32.HI R13, RZ, 0x1f, R12 ;  /* 0x0000001fff0d7819 */ /* 0x000fc8000001160c */
[----:B------:R-:W-:-:S03]  /*40b0*/  LEA.HI.SX32 R13, R12, R13, 0x1c ;  /* 0x0000000d0c0d7211 */ /* 0x000fc600078fe2ff */
[----:B------:R-:W2:Y:S01]  /*40c0*/  MUFU.EX2 R181, R181 ;  /* 0x000000b500b57308 */ /* 0x000ea20000000800 */
[----:B------:R-:W-:-:S04]  /*40d0*/  VIMNMX R13, RZ, R13, !PT ;  /* 0x0000000dff0d7248 */ /* 0x000fc80007fe0100 */
[----:B------:R-:W-:-:S03]  /*40e0*/  ISETP.GE.AND P3, PT, R20, R13, PT ;  /* 0x0000000d1400720c */ /* 0x000fc60003f66270 */
[----:B------:R-:W-:Y:S08]  /*40f0*/  MUFU.EX2 R182, R182 ;  /* 0x000000b600b67308 */ /* 0x000ff00000000800 */
[----:B------:R-:W3:Y:S08]  /*4100*/  MUFU.EX2 R197, R197 ;  /* 0x000000c500c57308 */ /* 0x000ef00000000800 */
        /* <DEDUP_REMOVED lines=28> */
[----:B----4-:R-:W-:Y:S01]  /*42d0*/  F2FP.F16.F32.PACK_AB R152, R175, R174 ;  /* 0x000000aeaf98723e */ /* 0x010fe200000000ff */
[----:B------:R-:W-:Y:S01]  /*42e0*/  FADD.FTZ R174, R174, R159 ;  /* 0x0000009faeae7221 */ /* 0x000fe20000010000 */
[----:B0-----:R-:W-:Y:S01]  /*42f0*/  F2FP.F16.F32.PACK_AB R153, R179, R178 ;  /* 0x000000b2b399723e */ /* 0x001fe200000000ff */
[----:B------:R-:W-:Y:S01]  /*4300*/  FADD.FTZ R178, R178, R163 ;  /* 0x000000a3b2b27221 */ /* 0x000fe20000010000 */
[----:B------:R-:W-:Y:S01]  /*4310*/  F2FP.F16.F32.PACK_AB R154, R177, R176 ;  /* 0x000000b0b19a723e */ /* 0x000fe200000000ff */
[----:B------:R-:W0:Y:S01]  /*4320*/  MUFU.EX2 R167, R167 ;  /* 0x000000a700a77308 */ /* 0x000e220000000800 */
        /* <DEDUP_REMOVED lines=14> */
[----:B---3--:R-:W-:Y:S01]  /*4410*/  F2FP.F16.F32.PACK_AB R152, R197, R182 ;  /* 0x000000b6c598723e */ /* 0x008fe200000000ff */
        /* <DEDUP_REMOVED lines=52> */
[C---:B0-----:R-:W-:Y:S01]  /*4760*/  F2FP.F16.F32.PACK_AB R153, R167.reuse, R168 ;  /* 0x000000a8a799723e */ /* 0x041fe200000000ff */
        /* <DEDUP_REMOVED lines=11> */
[----:B------:R0:W-:Y:S02]  /*4820*/  @!P2 SYNCS.ARRIVE.TRANS64.RED.A1T0 RZ, [R0+URZ], RZ ;  /* 0x000000ff00ffa9a7 */ /* 0x0001e4000810043f */
[----:B0-----:R-:W-:Y:S01]  /*4830*/  FADD.FTZ R0, R166, R165 ;  /* 0x000000a5a6007221 */ /* 0x001fe20000010000 */
[----:B------:R-:W-:Y:S06]  /*4840*/  @!P3 BRA `(.L_x_5304) ;  /* 0x000000300010b947 */ /* 0x000fec0003800000 */
[----:B------:R-:W-:Y:S02]  /*4850*/  IMAD.MOV.U32 R211, RZ, RZ, R157 ;  /* 0x000000ffffd37224 */ /* 0x000fe400078e009d */
[----:B------:R-:W-:-:S07]  /*4860*/  IMAD.MOV.U32 R210, RZ, RZ, R21 ;  /* 0x000000ffffd27224 */ /* 0x000fce00078e0015 */
.L_x_5313:
[----:B------:R-:W-:-:S04]  /*4870*/  UIADD3 UR36, UR36, 0x1, URZ ;  /* 0x0000000124247890 */ /* 0x000fc8000fffe03f */
[----:B------:R-:W-:-:S04]  /*4880*/  UISETP.NE.AND UP0, UPT, UR36, 0x2, UPT ;  /* 0x000000022400788c */ /* 0x000fc8000bf05270 */
[----:B------:R-:W-:Y:S02]  /*4890*/  USEL UR4, URZ, 0x1, UP0 ;  /* 0x000000013f047887 */ /* 0x000fe40008000000 */
[----:B------:R-:W-:Y:S02]  /*48a0*/  USEL UR36, UR36, URZ, UP0 ;  /* 0x0000003f24247287 */ /* 0x000fe40008000000 */
[----:B------:R-:W-:Y:S01]  /*48b0*/  ULOP3.LUT UR37, UR37, UR4, URZ, 0x3c, !UPT ;  /* 0x0000000425257292 */ /* 0x000fe2000f8e3c3f */
[----:B0-----:R-:W-:Y:S11]  /*48c0*/  @!P0 BRA `(.L_x_5305) ;  /* 0x0000000000048947 */ /* 0x001ff60003800000 */
[----:B------:R-:W-:Y:S01]  /*48d0*/  BPT.TRAP 0x1 ;  /* 0x000000040000795c */ /* 0x000fe20000300000 */
.L_x_5305:
        /* <DEDUP_REMOVED lines=9> */
.L_x_5306:
[----:B-1----:R-:W-:Y:S05]  /*4970*/  @P3 BRA `(.L_x_5307) ;  /* 0x0000000000083947 */ /* 0x002fea0003800000 */
[----:B------:R-:W1:Y:S02]  /*4980*/  SYNCS.PHASECHK.TRANS64.TRYWAIT P3, [UR4+0x32430], R21 ;  /* 0x03243015ff0075a7 */ /* 0x000e640008060144 */
[----:B-1----:R-:W-:Y:S05]  /*4990*/  @!P3 BRA `(.L_x_5308) ;  /* 0x0000010000d0b947 */ /* 0x002fea0003800000 */
.L_x_5307:
        /* <DEDUP_REMOVED lines=31> */
.L_x_5309:
[----:B------:R1:W2:Y:S01]  /*4b90*/  SYNCS.PHASECHK.TRANS64.TRYWAIT P3, [UR4+0x32450], R21 ;  /* 0x03245015ff0075a7 */ /* 0x0002a20008060144 */
[----:B------:R-:W-:Y:S05]  /*4ba0*/  @!P0 BRA `(.L_x_5310) ;  /* 0x0000000000048947 */ /* 0x000fea0003800000 */
[----:B------:R-:W-:Y:S01]  /*4bb0*/  BPT.TRAP 0x1 ;  /* 0x000000040000795c */ /* 0x000fe20000300000 */
.L_x_5310:
[----:B--2---:R-:W-:Y:S05]  /*4bc0*/  @P3 BRA `(.L_x_5311) ;  /* 0x0000000000083947 */ /* 0x004fea0003800000 */
[----:B------:R-:W2:Y:S02]  /*4bd0*/  SYNCS.PHASECHK.TRANS64.TRYWAIT P3, [UR4+0x32450], R21 ;  /* 0x03245015ff0075a7 */ /* 0x000ea40008060144 */
[----:B--2---:R-:W-:Y:S05]  /*4be0*/  @!P3 BRA `(.L_x_5312) ;  /* 0x000001000054b947 */ /* 0x004fea0003800000 */
.L_x_5311:
        /* <DEDUP_REMOVED lines=13> */
[----:B------:R-:W-:-:S02]  /*4cc0*/  UMOV UR19, 0x40000040 ;  /* 0x4000004000137882 */ /* 0x000fc40000000000 */
[----:B------:R-:W-:Y:S01]  /*4cd0*/  HGMMA.64x96x16.F32 R152, gdesc[UR56], R152, gsb0 ;  /* 0x01600000389879f0 */ /* 0x000fe20008000898 */
[----:B------:R-:W-:Y:S01]  /*4ce0*/  R2UR UR56, R8 ;  /* 0x00000000083872ca */ /* 0x000fe200000e0000 */
[----:B------:R-:W-:Y:S01]  /*4cf0*/  UIADD3 UR58, UR5, 0x2, URZ ;  /* 0x00000002053a7890 */ /* 0x000fe2000fffe03f */
[----:B------:R-:W-:Y:S01]  /*4d00*/  R2UR UR57, R9 ;  /* 0x00000000093972ca */ /* 0x000fe200000e0000 */
[----:B------:R-:W-:Y:S01]  /*4d10*/  UMOV UR59, 0x40000040 ;  /* 0x40000040003b7882 */ /* 0x000fe20000000000 */
[----:B------:R-:W-:Y:S01]  /*4d20*/  UIADD3 UR22, UR5, 0x306, URZ ;  /* 0x0000030605167890 */ /* 0x000fe2000fffe03f */
[----:B--2---:R-:W2:Y:S01]  /*4d30*/  @P1 LDC R212, c[0x0][0x450] ;  /* 0x00011400ffd41b82 */ /* 0x004ea20000000800 */
        /* <DEDUP_REMOVED lines=11> */
[----:B------:R-:W-:Y:S01]  /*4df0*/  IMAD.MOV.U32 R213, RZ, RZ, R214 ;  /* 0x000000ffffd57224 */ /* 0x000fe200078e00d6 */
[----:B------:R-:W-:Y:S01]  /*4e00*/  UMOV UR47, 0x40000040 ;  /* 0x40000040002f7882 */ /* 0x000fe20000000000 */
[----:B------:R-:W-:Y:S01]  /*4e10*/  UIADD3 UR50, UR5, 0x902, URZ ;  /* 0x0000090205327890 */ /* 0x000fe2000fffe03f */
[----:B------:R-:W-:Y:S01]  /*4e20*/  UMOV UR51, 0x40000040 ;  /* 0x4000004000337882 */ /* 0x000fe20000000000 */
[----:B------:R-:W-:Y:S01]  /*4e30*/  UIADD3 UR54, UR5, 0x904, URZ ;  /* 0x0000090405367890 */ /* 0x000fe2000fffe03f */
[----:B------:R-:W-:Y:S01]  /*4e40*/  UMOV UR55, 0x40000040 ;  /* 0x4000004000377882 */ /* 0x000fe20000000000 */
[----:B--2---:R-:W-:Y:S01]  /*4e50*/  @P1 SHF.R.U32.HI R213, RZ, R212, R215 ;  /* 0x000000d4ffd51219 */ /* 0x004fe200000116d7 */
[----:B------:R-:W-:-:S04]  /*4e60*/  IMAD.MOV.U32 R215, RZ, RZ, -0x60 ;  /* 0xffffffa0ffd77424 */ /* 0x000fc800078e00ff */
[----:B------:R-:W-:-:S04]  /*4e70*/  IMAD R215, R20, R215, 0x1 ;  /* 0x0000000114d77424 */ /* 0x000fc800078e02d7 */
[----:B------:R-:W-:-:S05]  /*4e80*/  IMAD R212, R204, -0x2, R215 ;  /* 0xfffffffeccd47824 */ /* 0x000fca00078e02d7 */
[----:B------:R-:W-:Y:S01]  /*4e90*/  IADD3 R212, -R201, R212, R202 ;  /* 0x000000d4c9d47210 */ /* 0x000fe20007ffe1ca */
[----:B------:R-:W-:Y:S02]  /*4ea0*/  WARPGROUP.DEPBAR.LE gsb0, 0x0 ;  /* 0x00008000000079c5 */ /* 0x000fe40000010000 */
        /* <DEDUP_REMOVED lines=59> */
[----:B01----:R-:W-:Y:S01]  /*5260*/  FMUL.FTZ R21, R152, UR5 ;  /* 0x0000000598157c20 */ /* 0x003fe20008410000 */
        /* <DEDUP_REMOVED lines=24> */
[----:B------:R-:W0:Y:S01]  /*53f0*/  SHFL.IDX PT, R197, R213, RZ, 0x1c1f ;  /* 0x001c1fffd5c57589 */ /* 0x000e2200000e0000 */
[----:B------:R-:W-:Y:S01]  /*5400*/  FMUL.FTZ R167, R167, UR5 ;  /* 0x00000005a7a77c20 */ /* 0x000fe20008410000 */
[----:B------:R-:W-:Y:S01]  /*5410*/  FMUL.FTZ R219, R171, UR5 ;  /* 0x00000005abdb7c20 */ /* 0x000fe20008410000 */
[----:B------:R-:W-:Y:S01]  /*5420*/  FMUL.FTZ R220, R174, UR5 ;  /* 0x00000005aedc7c20 */ /* 0x000fe20008410000 */
[----:B------:R-:W1:Y:S01]  /*5430*/  SHFL.IDX PT, R213, R213, 0x1, 0x1c1f ;  /* 0x003c1f00d5d57f89 */ /* 0x000e6200000e0000 */
        /* <DEDUP_REMOVED lines=19> */
[----:B0-----:R-:W-:-:S02]  /*5570*/  IMAD.IADD R197, R212, 0x1, R197 ;  /* 0x00000001d4c57824 */ /* 0x001fc400078e02c5 */
[----:B------:R-:W-:Y:S01]  /*5580*/  FMUL.FTZ R191, R191, UR5 ;  /* 0x00000005bfbf7c20 */ /* 0x000fe20008410000 */
[----:B------:R-:W-:Y:S01]  /*5590*/  FMUL.FTZ R194, R194, UR5 ;  /* 0x00000005c2c27c20 */ /* 0x000fe20008410000 */
[----:B------:R-:W-:Y:S01]  /*55a0*/  FMUL.FTZ R195, R195, UR5 ;  /* 0x00000005c3c37c20 */ /* 0x000fe20008410000 */
[----:B-1----:R-:W-:Y:S01]  /*55b0*/  IMAD.IADD R170, R212, 0x1, R213 ;  /* 0x00000001d4aa7824 */ /* 0x002fe200078e02d5 */
[C---:B------:R-:W-:Y:S01]  /*55c0*/  ISETP.GT.AND P6, PT, R197.reuse, RZ, PT ;  /* 0x000000ffc500720c */ /* 0x040fe20003fc4270 */
[----:B------:R-:W-:Y:S01]  /*55d0*/  FMUL.FTZ R198, R198, UR5 ;  /* 0x00000005c6c67c20 */ /* 0x000fe20008410000 */
[----:B------:R-:W0:Y:S01]  /*55e0*/  MUFU.TANH R153, R153 ;  /* 0x0000009900997308 */ /* 0x000e220000002400 */
[----:B------:R-:W-:Y:S01]  /*55f0*/  ISETP.GT.AND P4, PT, R197, 0x9, PT ;  /* 0x00000009c500780c */ /* 0x000fe20003f84270 */
[----:B------:R-:W-:Y:S01]  /*5600*/  FMUL.FTZ R199, R199, UR5 ;  /* 0x00000005c7c77c20 */ /* 0x000fe20008410000 */
[----:B------:R-:W-:Y:S01]  /*5610*/  ISETP.GT.AND P5, PT, R197, 0x1, PT ;  /* 0x00000001c500780c */ /* 0x000fe20003fa4270 */
[----:B------:R-:W-:Y:S01]  /*5620*/  ULDC UR5, c[0x0][0xa80] ;  /* 0x0002a00000057ab9 */ /* 0x000fe20000000800 */
[----:B--2---:R-:W-:-:S02]  /*5630*/  FSEL R174, R156, -INF , P4 ;  /* 0xff8000009cae7808 */ /* 0x004fc40002000000 */
[C---:B------:R-:W-:Y:S01]  /*5640*/  ISETP.GT.AND P3, PT, R197.reuse, 0x8, PT ;  /* 0x00000008c500780c */ /* 0x040fe20003f64270 */
[----:B------:R-:W-:Y:S01]  /*5650*/  MUFU.TANH R165, R165 ;  /* 0x000000a500a57308 */ /* 0x000fe20000002400 */
[----:B---3--:R-:W-:Y:S02]  /*5660*/  FSEL R152, R152, -INF , P5 ;  /* 0xff80000098987808 */ /* 0x008fe40002800000 */
[C---:B------:R-:W-:Y:S02]  /*5670*/  ISETP.GT.AND P5, PT, R197.reuse, 0x11, PT ;  /* 0x00000011c500780c */ /* 0x040fe40003fa4270 */
[----:B------:R-:W-:-:S03]  /*5680*/  ISETP.GT.AND P4, PT, R197, 0x19, PT ;  /* 0x00000019c500780c */ /* 0x000fc60003f84270 */
[----:B------:R-:W1:Y:S01]  /*5690*/  MUFU.TANH R160, R160 ;  /* 0x000000a000a07308 */ /* 0x000e620000002400 */
[----:B0-----:R-:W-:Y:S02]  /*56a0*/  FSEL R153, R153, -INF , P3 ;  /* 0xff80000099997808 */ /* 0x001fe40001800000 */
[----:B------:R-:W-:-:S05]  /*56b0*/  ISETP.GT.AND P3, PT, R197, 0x18, PT ;  /* 0x00000018c500780c */ /* 0x000fca0003f64270 */
[----:B------:R-:W0:Y:S08]  /*56c0*/  MUFU.TANH R161, R161 ;  /* 0x000000a100a17308 */ /* 0x000e300000002400 */
[----:B------:R-:W-:Y:S01]  /*56d0*/  MUFU.TANH R173, R173 ;  /* 0x000000ad00ad7308 */ /* 0x000fe20000002400 */
[----:B-1----:R-:W-:Y:S02]  /*56e0*/  FSEL R160, R160, -INF , P5 ;  /* 0xff800000a0a07808 */ /* 0x002fe40002800000 */
[----:B------:R-:W-:-:S05]  /*56f0*/  ISETP.GT.AND P5, PT, R197, 0x21, PT ;  /* 0x00000021c500780c */ /* 0x000fca0003fa4270 */
[----:B------:R-:W1:Y:S01]  /*5700*/  MUFU.TANH R168, R168 ;  /* 0x000000a800a87308 */ /* 0x000e620000002400 */
[----:B0-----:R-:W-:Y:S02]  /*5710*/  FSEL R161, R161, -INF , P3 ;  /* 0xff800000a1a17808 */ /* 0x001fe40001800000 */
[----:B------:R-:W-:-:S05]  /*5720*/  ISETP.GT.AND P3, PT, R197, 0x28, PT ;  /* 0x00000028c500780c */ /* 0x000fca0003f64270 */
[----:B------:R0:W-:Y:S08]  /*5730*/  MUFU.TANH R171, R167 ;  /* 0x000000a700ab7308 */ /* 0x0001f00000002400 */
[----:B------:R-:W2:Y:S01]  /*5740*/  MUFU.TANH R164, R164 ;  /* 0x000000a400a47308 */ /* 0x000ea20000002400 */
[----:B0-----:R-:W-:Y:S02]  /*5750*/  FSEL R167, R21, -INF , P6 ;  /* 0xff80000015a77808 */ /* 0x001fe40003000000 */
[----:B------:R-:W-:-:S02]  /*5760*/  ISETP.GT.AND P6, PT, R197, 0x10, PT ;  /* 0x00000010c500780c */ /* 0x000fc40003fc4270 */
[----:B-1----:R-:W-:Y:S02]  /*5770*/  FSEL R168, R168, -INF , P5 ;  /* 0xff800000a8a87808 */ /* 0x002fe40002800000 */
[----:B------:R-:W-:Y:S01]  /*5780*/  FSEL R156, R157, -INF , P6 ;  /* 0xff8000009d9c7808 */ /* 0x000fe20003000000 */
[----:B------:R-:W0:Y:S01]  /*5790*/  MUFU.TANH R169, R169 ;  /* 0x000000a900a97308 */ /* 0x000e220000002400 */
[C---:B------:R-:W-:Y:S02]  /*57a0*/  ISETP.GT.AND P6, PT, R197.reuse, 0x20, PT ;  /* 0x00000020c500780c */ /* 0x040fe40003fc4270 */
[----:B------:R-:W-:Y:S02]  /*57b0*/  ISETP.GT.AND P5, PT, R197, 0x31, PT ;  /* 0x00000031c500780c */ /* 0x000fe40003fa4270 */
[----:B------:R-:W-:Y:S02]  /*57c0*/  FSEL R165, R165, -INF , P6 ;  /* 0xff800000a5a57808 */ /* 0x000fe40003000000 */
[----:B------:R-:W-:Y:S01]  /*57d0*/  ISETP.GT.AND P6, PT, R197, 0x30, PT ;  /* 0x00000030c500780c */ /* 0x000fe20003fc4270 */
[----:B------:R-:W1:Y:S01]  /*57e0*/  MUFU.TANH R181, R181 ;  /* 0x000000b500b57308 */ /* 0x000e620000002400 */
[----:B--2---:R-:W-:-:S02]  /*57f0*/  FSEL R164, R164, -INF , P4 ;  /* 0xff800000a4a47808 */ /* 0x004fc40002000000 */
[----:B------:R-:W-:Y:S02]  /*5800*/  FSEL R173, R173, -INF , P6 ;  /* 0xff800000adad7808 */ /* 0x000fe40003000000 */
[C---:B------:R-:W-:Y:S02]  /*5810*/  ISETP.GT.AND P6, PT, R197.reuse, 0x40, PT ;  /* 0x00000040c500780c */ /* 0x040fe40003fc4270 */
[----:B------:R-:W-:Y:S01]  /*5820*/  ISETP.GT.AND P4, PT, R197, 0x29, PT ;  /* 0x00000029c500780c */ /* 0x000fe20003f84270 */
[----:B------:R-:W2:Y:S01]  /*5830*/  MUFU.TANH R176, R176 ;  /* 0x000000b000b07308 */ /* 0x000ea20000002400 */
[----:B------:R-:W-:Y:S02]  /*5840*/  FMNMX.FTZ R157, R167, R210, !PT ;  /* 0x000000d2a79d7209 */ /* 0x000fe40007810000 */
[----:B0-----:R-:W-:Y:S02]  /*5850*/  FSEL R169, R169, -INF , P3 ;  /* 0xff800000a9a97808 */ /* 0x001fe40001800000 */
[----:B------:R-:W-:-:S02]  /*5860*/  ISETP.GT.AND P3, PT, R197, 0x38, PT ;  /* 0x00000038c500780c */ /* 0x000fc40003f64270 */
[----:B------:R-:W-:Y:S01]  /*5870*/  FMNMX.FTZ R212, R152, R157, !PT ;  /* 0x0000009d98d47209 */ /* 0x000fe20007810000 */
        /* <DEDUP_REMOVED lines=9> */
[----:B0-----:R-:W-:Y:S02]  /*5910*/  FSEL R172, R172, -INF , P4 ;  /* 0xff800000acac7808 */ /* 0x001fe40002000000 */
[----:B------:R-:W-:Y:S02]  /*5920*/  ISETP.GT.AND P4, PT, R197, 0x39, PT ;  /* 0x00000039c500780c */ /* 0x000fe40003f84270 */
[----:B------:R-:W-:-:S03]  /*5930*/  FMNMX.FTZ R157, R156, R157, !PT ;  /* 0x0000009d9c9d7209 */ /* 0x000fc60007810000 */
[----:B------:R-:W0:Y:S01]  /*5940*/  MUFU.TANH R184, R184 ;  /* 0x000000b800b87308 */ /* 0x000e220000002400 */
[----:B-1----:R-:W-:Y:S02]  /*5950*/  FSEL R177, R177, -INF , P3 ;  /* 0xff800000b1b17808 */ /* 0x002fe40001800000 */
[----:B------:R-:W-:Y:S02]  /*5960*/  ISETP.GT.AND P3, PT, R197, 0x48, PT ;  /* 0x00000048c500780c */ /* 0x000fe40003f64270 */
[----:B------:R-:W-:-:S03]  /*5970*/  FMNMX.FTZ R212, R160, R157, !PT ;  /* 0x0000009da0d47209 */ /* 0x000fc60007810000 */
[----:B------:R-:W1:Y:S01]  /*5980*/  MUFU.TANH R180, R180 ;  /* 0x000000b400b47308 */ /* 0x000e620000002400 */
[----:B--2---:R-:W-:Y:S02]  /*5990*/  FSEL R189, R189, -INF , P6 ;  /* 0xff800000bdbd7808 */ /* 0x004fe40003000000 */
[----:B------:R-:W-:-:S05]  /*59a0*/  ISETP.GT.AND P6, PT, R170, RZ, PT ;  /* 0x000000ffaa00720c */ /* 0x000fca0003fc4270 */
        /* <DEDUP_REMOVED lines=23> */
[----:B------:R-:W-:Y:S02]  /*5b20*/  FMNMX.FTZ R162, R154, R211, !PT ;  /* 0x000000d39aa27209 */ /* 0x000fe40007810000 */
[----:B------:R-:W-:-:S03]  /*5b30*/  ISETP.GT.AND P6, PT, R170, 0x20, PT ;  /* 0x00000020aa00780c */ /* 0x000fc60003fc4270 */
[----:B------:R-:W1:Y:S01]  /*5b40*/  MUFU.TANH R158, R158 ;  /* 0x0000009e009e7308 */ /* 0x000e620000002400 */
[----:B--2---:R-:W-:Y:S02]  /*5b50*/  FSEL R155, R155, -INF , P5 ;  /* 0xff8000009b9b7808 */ /* 0x004fe40002800000 */
[----:B------:R-:W-:Y:S02]  /*5b60*/  ISETP.GT.AND P5, PT, R170, 0x11, PT ;  /* 0x00000011aa00780c */ /* 0x000fe40003fa4270 */
[----:B------:R-:W-:-:S03]  /*5b70*/  FMNMX.FTZ R157, R155, R162, !PT ;  /* 0x000000a29b9d7209 */ /* 0x000fc60007810000 */
[----:B------:R-:W2:Y:S01]  /*5b80*/  MUFU.TANH R159, R159 ;  /* 0x0000009f009f7308 */ /* 0x000ea20000002400 */
[----:B0-----:R-:W-:Y:S02]  /*5b90*/  FSEL R196, R196, -INF , P4 ;  /* 0xff800000c4c47808 */ /* 0x001fe40002000000 */
[----:B------:R-:W-:-:S05]  /*5ba0*/  ISETP.GT.AND P4, PT, R170, 0x9, PT ;  /* 0x00000009aa00780c */ /* 0x000fca0003f84270 */
[----:B------:R-:W0:Y:S01]  /*5bb0*/  MUFU.TANH R163, R163 ;  /* 0x000000a300a37308 */ /* 0x000e220000002400 */
[----:B-1----:R-:W-:Y:S02]  /*5bc0*/  FSEL R158, R158, -INF , P3 ;  /* 0xff8000009e9e7808 */ /* 0x002fe40001800000 */
[----:B------:R-:W-:Y:S02]  /*5bd0*/  ISETP.GT.AND P3, PT, R170, 0x18, PT ;  /* 0x00000018aa00780c */ /* 0x000fe40003f64270 */
[----:B------:R-:W-:-:S03]  /*5be0*/  FMNMX.FTZ R162, R158, R157, !PT ;  /* 0x0000009d9ea27209 */ /* 0x000fc60007810000 */
[----:B------:R-:W1:Y:S01]  /*5bf0*/  MUFU.TANH R166, R166 ;  /* 0x000000a600a67308 */ /* 0x000e620000002400 */
[----:B--2---:R-:W-:Y:S02]  /*5c00*/  FSEL R223, R159, -INF , P4 ;  /* 0xff8000009fdf7808 */ /* 0x004fe40002000000 */
[----:B------:R-:W-:Y:S02]  /*5c10*/  FMNMX.FTZ R159, R161, R212, !PT ;  /* 0x000000d4a19f7209 */ /* 0x000fe40007810000 */
[----:B------:R-:W-:Y:S02]  /*5c20*/  FMNMX.FTZ R162, R223, R162, !PT ;  /* 0x000000a2dfa27209 */ /* 0x000fe40007810000 */
[----:B------:R-:W-:Y:S01]  /*5c30*/  FMNMX.FTZ R212, R164, R159, !PT ;  /* 0x0000009fa4d47209 */ /* 0x000fe20007810000 */
[----:B------:R-:W2:Y:S01]  /*5c40*/  MUFU.TANH R21, R214 ;  /* 0x000000d600157308 */ /* 0x000ea20000002400 */
[----:B0-----:R-:W-:Y:S02]  /*5c50*/  FSEL R215, R163, -INF , P5 ;  /* 0xff800000a3d77808 */ /* 0x001fe40002800000 */
[----:B------:R-:W-:-:S02]  /*5c60*/  FMNMX.FTZ R157, R165, R212, !PT ;  /* 0x000000d4a59d7209 */ /* 0x000fc40007810000 */
[----:B------:R-:W-:Y:S02]  /*5c70*/  FMNMX.FTZ R162, R197, R162, !PT ;  /* 0x000000a2c5a27209 */ /* 0x000fe40007810000 */
[----:B------:R-:W-:Y:S01]  /*5c80*/  ISETP.GT.AND P4, PT, R170, 0x19, PT ;  /* 0x00000019aa00780c */ /* 0x000fe20003f84270 */
[----:B------:R-:W0:Y:S01]  /*5c90*/  MUFU.TANH R219, R219 ;  /* 0x000000db00db7308 */ /* 0x000e220000002400 */
[----:B-1----:R-:W-:Y:S02]  /*5ca0*/  FSEL R218, R166, -INF , P3 ;  /* 0xff800000a6da7808 */ /* 0x002fe40001800000 */
[----:B------:R-:W-:Y:S02]  /*5cb0*/  FMNMX.FTZ R166, R168, R157, !PT ;  /* 0x0000009da8a67209 */ /* 0x000fe40007810000 */
[----:B------:R-:W-:Y:S02]  /*5cc0*/  FMNMX.FTZ R157, R215, R162, !PT ;  /* 0x000000a2d79d7209 */ /* 0x000fe40007810000 */
[----:B------:R-:W-:Y:S01]  /*5cd0*/  FMNMX.FTZ R159, R169, R166, !PT ;  /* 0x000000a6a99f7209 */ /* 0x000fe20007810000 */
[----:B------:R-:W1:Y:S01]  /*5ce0*/  MUFU.TANH R220, R220 ;  /* 0x000000dc00dc7308 */ /* 0x000e620000002400 */
[----:B------:R-:W-:-:S02]  /*5cf0*/  FSEL R222, R171, -INF , P4 ;  /* 0xff800000abde7808 */ /* 0x000fc40002000000 */
[----:B------:R-:W-:Y:S02]  /*5d00*/  FMNMX.FTZ R157, R218, R157, !PT ;  /* 0x0000009dda9d7209 */ /* 0x000fe40007810000 */
[----:B------:R-:W-:Y:S02]  /*5d10*/  FMNMX.FTZ R162, R172, R159, !PT ;  /* 0x0000009faca27209 */ /* 0x000fe40007810000 */
[----:B------:R-:W-:Y:S01]  /*5d20*/  ISETP.GT.AND P5, PT, R170, 0x21, PT ;  /* 0x00000021aa00780c */ /* 0x000fe20003fa4270 */
[----:B------:R-:W3:Y:S01]  /*5d30*/  MUFU.TANH R175, R175 ;  /* 0x000000af00af7308 */ /* 0x000ee20000002400 */
[----:B--2---:R-:W-:Y:S02]  /*5d40*/  FSEL R216, R21, -INF , P6 ;  /* 0xff80000015d87808 */ /* 0x004fe40003000000 */
[----:B------:R-:W-:Y:S02]  /*5d50*/  FMNMX.FTZ R157, R222, R157, !PT ;  /* 0x0000009dde9d7209 */ /* 0x000fe40007810000 */
[----:B------:R-:W-:-:S02]  /*5d60*/  FMNMX.FTZ R159, R173, R162, !PT ;  /* 0x000000a2ad9f7209 */ /* 0x000fc40007810000 */
[----:B------:R-:W-:Y:S01]  /*5d70*/  ISETP.GT.AND P3, PT, R170, 0x28, PT ;  /* 0x00000028aa00780c */ /* 0x000fe20003f64270 */
[----:B------:R-:W2:Y:S01]  /*5d80*/  MUFU.TANH R178, R178 ;  /* 0x000000b200b27308 */ /* 0x000ea20000002400 */
[----:B0-----:R-:W-:Y:S02]  /*5d90*/  FSEL R219, R219, -INF , P5 ;  /* 0xff800000dbdb7808 */ /* 0x001fe40002800000 */
[----:B------:R-:W-:Y:S02]  /*5da0*/  FMNMX.FTZ R162, R216, R157, !PT ;  /* 0x0000009dd8a27209 */ /* 0x000fe40007810000 */
[----:B------:R-:W-:Y:S02]  /*5db0*/  FMNMX.FTZ R166, R176, R159, !PT ;  /* 0x0000009fb0a67209 */ /* 0x000fe40007810000 */
[----:B------:R-:W-:Y:S01]  /*5dc0*/  ISETP.GT.AND P4, PT, R170, 0x29, PT ;  /* 0x00000029aa00780c */ /* 0x000fe20003f84270 */
[----:B------:R-:W0:Y:S01]  /*5dd0*/  MUFU.TANH R179, R179 ;  /* 0x000000b300b37308 */ /* 0x000e220000002400 */
[----:B-1----:R-:W-:-:S02]  /*5de0*/  FSEL R220, R220, -INF , P3 ;  /* 0xff800000dcdc7808 */ /* 0x002fc40001800000 */
[----:B------:R-:W-:Y:S02]  /*5df0*/  FMNMX.FTZ R159, R219, R162, !PT ;  /* 0x000000a2db9f7209 */ /* 0x000fe40007810000 */
[----:B------:R-:W-:Y:S02]  /*5e00*/  ISETP.GT.AND P6, PT, R170, 0x30, PT ;  /* 0x00000030aa00780c */ /* 0x000fe40003fc4270 */
[----:B---3--:R-:W-:Y:S01]  /*5e10*/  FSEL R221, R175, -INF , P4 ;  /* 0xff800000afdd7808 */ /* 0x008fe20002000000 */
[----:B------:R-:W1:Y:S01]  /*5e20*/  MUFU.TANH R182, R182 ;  /* 0x000000b600b67308 */ /* 0x000e620000002400 */
[----:B------:R-:W-:Y:S02]  /*5e30*/  FMNMX.FTZ R162, R220, R159, !PT ;  /* 0x0000009fdca27209 */ /* 0x000fe40007810000 */
[----:B------:R-:W-:Y:S02]  /*5e40*/  FMNMX.FTZ R163, R177, R166, !PT ;  /* 0x000000a6b1a37209 */ /* 0x000fe40007810000 */
[----:B------:R-:W-:-:S02]  /*5e50*/  ISETP.GT.AND P5, PT, R170, 0x31, PT ;  /* 0x00000031aa00780c */ /* 0x000fc40003fa4270 */
[----:B--2---:R-:W-:Y:S01]  /*5e60*/  FSEL R212, R178, -INF , P6 ;  /* 0xff800000b2d47808 */ /* 0x004fe20003000000 */
[----:B------:R-:W2:Y:S01]  /*5e70*/  MUFU.TANH R183, R183 ;  /* 0x000000b700b77308 */ /* 0x000ea20000002400 */
[----:B------:R-:W-:Y:S02]  /*5e80*/  FMNMX.FTZ R159, R221, R162, !PT ;  /* 0x000000a2dd9f7209 */ /* 0x000fe40007810000 */
[----:B------:R-:W-:Y:S02]  /*5e90*/  FMNMX.FTZ R166, R180, R163, !PT ;  /* 0x000000a3b4a67209 */ /* 0x000fe40007810000 */
[----:B------:R-:W-:Y:S02]  /*5ea0*/  ISETP.GT.AND P3, PT, R170, 0x38, PT ;  /* 0x00000038aa00780c */ /* 0x000fe40003f64270 */
[----:B0-----:R-:W-:Y:S01]  /*5eb0*/  FSEL R213, R179, -INF , P5 ;  /* 0xff800000b3d57808 */ /* 0x001fe20002800000 */
[----:B------:R-:W0:Y:S01]  /*5ec0*/  MUFU.TANH R186, R186 ;  /* 0x000000ba00ba7308 */ /* 0x000e220000002400 */
[----:B------:R-:W-:-:S02]  /*5ed0*/  FMNMX.FTZ R162, R212, R159, !PT ;  /* 0x0000009fd4a27209 */ /* 0x000fc40007810000 */
[----:B------:R-:W-:Y:S02]  /*5ee0*/  FMNMX.FTZ R171, R181, R166, !PT ;  /* 0x000000a6b5ab7209 */ /* 0x000fe40007810000 */
[----:B------:R-:W-:Y:S02]  /*5ef0*/  ISETP.GT.AND P4, PT, R170, 0x39, PT ;  /* 0x00000039aa00780c */ /* 0x000fe40003f84270 */
[----:B-1----:R-:W-:Y:S01]  /*5f00*/  FSEL R214, R182, -INF , P3 ;  /* 0xff800000b6d67808 */ /* 0x002fe20001800000 */
[----:B------:R-:W1:Y:S01]  /*5f10*/  MUFU.TANH R187, R187 ;  /* 0x000000bb00bb7308 */ /* 0x000e620000002400 */
[----:B------:R-:W-:Y:S02]  /*5f20*/  FMNMX.FTZ R159, R213, R162, !PT ;  /* 0x000000a2d59f7209 */ /* 0x000fe40007810000 */
[----:B------:R-:W-:Y:S02]  /*5f30*/  FMNMX.FTZ R166, R184, R171, !PT ;  /* 0x000000abb8a67209 */ /* 0x000fe40007810000 */
[----:B------:R-:W-:-:S02]  /*5f40*/  ISETP.GT.AND P6, PT, R170, 0x40, PT ;  /* 0x00000040aa00780c */ /* 0x000fc40003fc4270 */
[----:B--2---:R-:W-:Y:S01]  /*5f50*/  FSEL R217, R183, -INF , P4 ;  /* 0xff800000b7d97808 */ /* 0x004fe20002000000 */
[----:B------:R1:W2:Y:S01]  /*5f60*/  MUFU.TANH R21, R190 ;  /* 0x000000be00157308 */ /* 0x0002a20000002400 */
[----:B------:R-:W-:Y:S02]  /*5f70*/  FMNMX.FTZ R162, R214, R159, !PT ;  /* 0x0000009fd6a27209 */ /* 0x000fe40007810000 */
[----:B------:R-:W-:Y:S02]  /*5f80*/  FMNMX.FTZ R171, R185, R166, !PT ;  /* 0x000000a6b9ab7209 */ /* 0x000fe40007810000 */
[----:B------:R-:W-:Y:S02]  /*5f90*/  ISETP.GT.AND P5, PT, R170, 0x41, PT ;  /* 0x00000041aa00780c */ /* 0x000fe40003fa4270 */
[----:B0-----:R-:W-:Y:S01]  /*5fa0*/  FSEL R183, R186, -INF , P6 ;  /* 0xff800000bab77808 */ /* 0x001fe20003000000 */
[----:B------:R2:W-:Y:S01]  /*5fb0*/  MUFU.TANH R157, R191 ;  /* 0x000000bf009d7308 */ /* 0x0005e20000002400 */
[----:B------:R-:W-:-:S02]  /*5fc0*/  FMNMX.FTZ R162, R217, R162, !PT ;  /* 0x000000a2d9a27209 */ /* 0x000fc40007810000 */
[----:B------:R-:W-:Y:S02]  /*5fd0*/  FMNMX.FTZ R178, R188, R171, !PT ;  /* 0x000000abbcb27209 */ /* 0x000fe40007810000 */
[C---:B------:R-:W-:Y:S02]  /*5fe0*/  ISETP.GT.AND P3, PT, R170.reuse, 0x48, PT ;  /* 0x00000048aa00780c */ /* 0x040fe40003f64270 */
[----:B-1----:R-:W-:Y:S01]  /*5ff0*/  FSEL R190, R187, -INF , P5 ;  /* 0xff800000bbbe7808 */ /* 0x002fe20002800000 */
[----:B------:R0:W1:Y:S01]  /*6000*/  MUFU.TANH R163, R194 ;  /* 0x000000c200a37308 */ /* 0x0000620000002400 */
[----:B------:R-:W-:Y:S01]  /*6010*/  FMNMX.FTZ R171, R183, R162, !PT ;  /* 0x000000a2b7ab7209 */ /* 0x000fe20007810000 */
[----:B------:R-:W-:Y:S01]  /*6020*/  IMAD.U32 R187, RZ, RZ, UR4 ;  /* 0x00000004ffbb7e24 */ /* 0x000fe2000f8e00ff */
[----:B------:R-:W-:Y:S01]  /*6030*/  FMNMX.FTZ R175, R189, R178, !PT ;  /* 0x000000b2bdaf7209 */ /* 0x000fe20007810000 */
[----:B------:R-:W-:Y:S01]  /*6040*/  UIMAD UR4, UR36, 0xc00, UR6 ;  /* 0x00000c00240478a4 */ /* 0x000fe2000f8e0206 */
[----:B------:R-:W-:-:S02]  /*6050*/  ISETP.GT.AND P4, PT, R170, 0x49, PT ;  /* 0x00000049aa00780c */ /* 0x000fc40003f84270 */
[----:B--2---:R-:W-:Y:S01]  /*6060*/  FSEL R191, R21, -INF , P3 ;  /* 0xff80000015bf7808 */ /* 0x004fe20001800000 */
[----:B------:R-:W2:Y:S01]  /*6070*/  MUFU.TANH R166, R195 ;  /* 0x000000c300a67308 */ /* 0x000ea20000002400 */
[----:B------:R-:W-:Y:S01]  /*6080*/  FMNMX.FTZ R162, R190, R171, !PT ;  /* 0x000000abbea27209 */ /* 0x000fe20007810000 */
[----:B0-----:R-:W0:Y:S01]  /*6090*/  S2R R194, SR_TID.X ;  /* 0x0000000000c27919 */ /* 0x001e220000002100 */
[----:B------:R-:W-:Y:S01]  /*60a0*/  FMNMX.FTZ R178, R192, R175, !PT ;  /* 0x000000afc0b27209 */ /* 0x000fe20007810000 */
[----:B------:R-:W-:Y:S01]  /*60b0*/  UMOV UR10, UR4 ;  /* 0x00000004000a7c82 */ /* 0x000fe20008000000 */
[C---:B------:R-:W-:Y:S02]  /*60c0*/  ISETP.GT.AND P5, PT, R170.reuse, 0x50, PT ;  /* 0x00000050aa00780c */ /* 0x040fe40003fa4270 */
[----:B------:R-:W-:Y:S01]  /*60d0*/  FMNMX.FTZ R21, R193, R178, !PT ;  /* 0x000000b2c1157209 */ /* 0x000fe20007810000 */
[----:B------:R3:W4:Y:S01]  /*60e0*/  MUFU.TANH R159, R198 ;  /* 0x000000c6009f7308 */ /* 0x0007220000002400 */
[----:B------:R-:W-:-:S02]  /*60f0*/  ISETP.GT.AND P3, PT, R170, 0x51, PT ;  /* 0x00000051aa00780c */ /* 0x000fc40003f64270 */
[----:B-1----:R-:W-:Y:S02]  /*6100*/  FSEL R163, R163, -INF , P5 ;  /* 0xff800000a3a37808 */ /* 0x002fe40002800000 */
[----:B------:R-:W-:-:S03]  /*6110*/  FMNMX.FTZ R21, R196, R21, !PT ;  /* 0x00000015c4157209 */ /* 0x000fc60007810000 */
[----:B------:R-:W1:Y:S01]  /*6120*/  MUFU.TANH R171, R199 ;  /* 0x000000c700ab7308 */ /* 0x000e620000002400 */
[----:B---3--:R-:W-:Y:S02]  /*6130*/  FSEL R198, R157, -INF , P4 ;  /* 0xff8000009dc67808 */ /* 0x008fe40002000000 */
[----:B------:R-:W-:Y:S02]  /*6140*/  FMNMX.FTZ R157, R191, R162, !PT ;  /* 0x000000a2bf9d7209 */ /* 0x000fe40007810000 */
[----:B------:R-:W-:Y:S01]  /*6150*/  ISETP.GT.AND P4, PT, R170, 0x58, PT ;  /* 0x00000058aa00780c */ /* 0x000fe20003f84270 */
[----:B------:R-:W3:Y:S01]  /*6160*/  SHFL.BFLY PT, R162, R21, 0x2, 0x1f ;  /* 0x0c401f0015a27f89 */ /* 0x000ee200000e0000 */
[----:B------:R-:W-:Y:S02]  /*6170*/  FMNMX.FTZ R178, R198, R157, !PT ;  /* 0x0000009dc6b27209 */ /* 0x000fe40007810000 */
[----:B--2---:R-:W-:Y:S02]  /*6180*/  FSEL R166, R166, -INF , P3 ;  /* 0xff800000a6a67808 */ /* 0x004fe40001800000 */
[----:B------:R-:W-:-:S02]  /*6190*/  FMNMX.FTZ R157, R163, R178, !PT ;  /* 0x000000b2a39d7209 */ /* 0x000fc40007810000 */
[----:B------:R-:W-:Y:S02]  /*61a0*/  ISETP.GT.AND P3, PT, R170, 0x59, PT ;  /* 0x00000059aa00780c */ /* 0x000fe40003f64270 */
[----:B----4-:R-:W-:Y:S02]  /*61b0*/  FSEL R170, R159, -INF , P4 ;  /* 0xff8000009faa7808 */ /* 0x010fe40002000000 */
[----:B------:R-:W-:Y:S02]  /*61c0*/  FMNMX.FTZ R157, R166, R157, !PT ;  /* 0x0000009da69d7209 */ /* 0x000fe40007810000 */
[----:B-1----:R-:W-:Y:S02]  /*61d0*/  FSEL R171, R171, -INF , P3 ;  /* 0xff800000abab7808 */ /* 0x002fe40001800000 */
[----:B------:R-:W-:Y:S02]  /*61e0*/  FMNMX.FTZ R178, R170, R157, !PT ;  /* 0x0000009daab27209 */ /* 0x000fe40007810000 */
[----:B0-----:R-:W-:-:S02]  /*61f0*/  SHF.R.U32.HI R195, RZ, 0x7, R194 ;  /* 0x00000007ffc37819 */ /* 0x001fc400000116c2 */
[----:B------:R-:W-:-:S05]  /*6200*/  FMNMX.FTZ R178, R171, R178, !PT ;  /* 0x000000b2abb27209 */ /* 0x000fca0007810000 */
[----:B------:R-:W0:Y:S01]  /*6210*/  SHFL.BFLY PT, R157, R178, 0x2, 0x1f ;  /* 0x0c401f00b29d7f89 */ /* 0x000e2200000e0000 */
[----:B---3--:R-:W-:-:S05]  /*6220*/  FMNMX.FTZ R162, R21, R162, !PT ;  /* 0x000000a215a27209 */ /* 0x008fca0007810000 */
        /* <DEDUP_REMOVED lines=8> */
[--C-:B------:R-:W-:Y:S01]  /*62b0*/  FFMA.FTZ R167, R153, UR5, -R175.reuse ;  /* 0x0000000599a77c23 */ /* 0x100fe200080108af */
[----:B------:R-:W-:Y:S01]  /*62c0*/  FSEL R153, R21, RZ, P3 ;  /* 0x000000ff15997208 */ /* 0x000fe20001800000 */
[--C-:B------:R-:W-:Y:S01]  /*62d0*/  FFMA.FTZ R162, R152, UR5, -R175.reuse ;  /* 0x0000000598a27c23 */ /* 0x100fe200080108af */
[--C-:B------:R-:W-:Y:S01]  /*62e0*/  FFMA.FTZ R174, R174, UR5, -R175.reuse ;  /* 0x00000005aeae7c23 */ /* 0x100fe200080108af */
[--C-:B------:R-:W-:Y:S01]  /*62f0*/  FFMA.FTZ R156, R156, UR5, -R175.reuse ;  /* 0x000000059c9c7c23 */ /* 0x100fe200080108af */
[----:B------:R-:W-:Y:S01]  /*6300*/  MUFU.EX2 R159, R159 ;  /* 0x0000009f009f7308 */ /* 0x000fe20000000800 */
[----:B------:R-:W-:Y:S01]  /*6310*/  FADD.FTZ R153, -R153, R210 ;  /* 0x000000d299997221 */ /* 0x000fe20000010100 */
[----:B0-----:R-:W-:Y:S01]  /*6320*/  FMNMX.FTZ R157, R179, R182, !PT ;  /* 0x000000b6b39d7209 */ /* 0x001fe20007810000 */
[----:B------:R-:W-:Y:S02]  /*6330*/  VIADD R210, R195, 0x8 ;  /* 0x00000008c3d27836 */ /* 0x000fe40000000000 */
[--C-:B------:R-:W-:Y:S01]  /*6340*/  FFMA.FTZ R160, R160, UR5, -R175.reuse ;  /* 0x00000005a0a07c23 */ /* 0x100fe200080108af */
[----:B------:R-:W-:Y:S01]  /*6350*/  FMUL.FTZ R194, R153, UR5 ;  /* 0x0000000599c27c20 */ /* 0x000fe20008410000 */
[C---:B------:R-:W-:Y:S01]  /*6360*/  FSETP.NEU.FTZ.AND P4, PT, R157.reuse, -INF , PT ;  /* 0xff8000009d00780b */ /* 0x040fe20003f9d000 */
[----:B------:R-:W-:Y:S01]  /*6370*/  FMUL.FTZ R199, R157, UR5 ;  /* 0x000000059dc77c20 */ /* 0x000fe20008410000 */
[----:B------:R-:W-:Y:S01]  /*6380*/  @!P2 VIADD R153, R187, 0x32440 ;  /* 0x00032440bb99a836 */ /* 0x000fe20000000000 */
[----:B------:R-:W0:Y:S01]  /*6390*/  MUFU.EX2 R162, R162 ;  /* 0x000000a200a27308 */ /* 0x000e220000000800 */
[----:B------:R-:W-:Y:S01]  /*63a0*/  FSEL R152, R157, RZ, P4 ;  /* 0x000000ff9d987208 */ /* 0x000fe20002000000 */
[--C-:B------:R-:W-:Y:S01]  /*63b0*/  FFMA.FTZ R161, R161, UR5, -R175.reuse ;  /* 0x00000005a1a17c23 */ /* 0x100fe200080108af */
[----:B------:R-:W-:Y:S01]  /*63c0*/  FSEL R199, R199, RZ, P4 ;  /* 0x000000ffc7c77208 */ /* 0x000fe20002000000 */
[----:B------:R-:W-:Y:S01]  /*63d0*/  FFMA.FTZ R164, R164, UR5, -R175 ;  /* 0x00000005a4a47c23 */ /* 0x000fe200080108af */
[----:B------:R-:W-:Y:S01]  /*63e0*/  @!P2 PRMT R153, RZ, 0x654, R153 ;  /* 0x00000654ff99a816 */ /* 0x000fe20000000099 */
[----:B------:R-:W-:Y:S01]  /*63f0*/  FADD.FTZ R152, -R152, R211 ;  /* 0x000000d398987221 */ /* 0x000fe20000010100 */
[----:B------:R-:W-:Y:S01]  /*6400*/  FFMA.FTZ R165, R165, UR5, -R175 ;  /* 0x00000005a5a57c23 */ /* 0x000fe200080108af */
[--C-:B------:R-:W-:Y:S01]  /*6410*/  FFMA.FTZ R182, R158, UR5, -R199.reuse ;  /* 0x000000059eb67c23 */ /* 0x100fe200080108c7 */
[----:B------:R-:W-:Y:S01]  /*6420*/  IADD3 R158, -R195, 0xb, RZ ;  /* 0x0000000bc39e7810 */ /* 0x000fe20007ffe1ff */
[----:B------:R-:W-:Y:S01]  /*6430*/  FMUL.FTZ R195, R152, UR5 ;  /* 0x0000000598c37c20 */ /* 0x000fe20008410000 */
[--C-:B------:R-:W-:Y:S01]  /*6440*/  FFMA.FTZ R178, R154, UR5, -R199.reuse ;  /* 0x000000059ab27c23 */ /* 0x100fe200080108c7 */
[--C-:B------:R-:W-:Y:S01]  /*6450*/  FFMA.FTZ R179, R155, UR5, -R199.reuse ;  /* 0x000000059bb37c23 */ /* 0x100fe200080108c7 */
[--C-:B------:R-:W-:Y:S01]  /*6460*/  FFMA.FTZ R186, R223, UR5, -R199.reuse ;  /* 0x00000005dfba7c23 */ /* 0x100fe200080108c7 */
        /* <DEDUP_REMOVED lines=8> */
[----:B------:R-:W-:Y:S01]  /*64f0*/  FFMA.FTZ R219, R220, UR5, -R199 ;  /* 0x00000005dcdb7c23 */ /* 0x000fe200080108c7 */
[----:B------:R-:W-:Y:S01]  /*6500*/  FFMA.FTZ R168, R168, UR5, -R175 ;  /* 0x00000005a8a87c23 */ /* 0x000fe200080108af */
[----:B------:R-:W0:Y:S01]  /*6510*/  MUFU.EX2 R195, R195 ;  /* 0x000000c300c37308 */ /* 0x000e220000000800 */
[--C-:B----4-:R-:W-:Y:S01]  /*6520*/  FFMA.FTZ R210, R215, UR5, -R199.reuse ;  /* 0x00000005d7d27c23 */ /* 0x110fe200080108c7 */
[----:B------:R-:W-:Y:S01]  /*6530*/  FFMA.FTZ R215, R222, UR5, -R199 ;  /* 0x00000005ded77c23 */ /* 0x000fe200080108c7 */
[--C-:B------:R-:W-:Y:S01]  /*6540*/  FFMA.FTZ R169, R169, UR5, -R175.reuse ;  /* 0x00000005a9a97c23 */ /* 0x100fe200080108af */
[----:B------:R-:W-:Y:S01]  /*6550*/  FFMA.FTZ R172, R172, UR5, -R175 ;  /* 0x00000005acac7c23 */ /* 0x000fe200080108af */
[--C-:B------:R-:W-:Y:S01]  /*6560*/  FFMA.FTZ R216, R216, UR5, -R199.reuse ;  /* 0x00000005d8d87c23 */ /* 0x100fe200080108c7 */
[----:B------:R-:W-:Y:S01]  /*6570*/  FFMA.FTZ R220, R221, UR5, -R199 ;  /* 0x00000005dddc7c23 */ /* 0x000fe200080108c7 */
[--C-:B------:R-:W-:Y:S01]  /*6580*/  FFMA.FTZ R173, R173, UR5, -R175.reuse ;  /* 0x00000005adad7c23 */ /* 0x100fe200080108af */
[----:B------:R-:W-:Y:S01]  /*6590*/  MUFU.EX2 R167, R167 ;  /* 0x000000a700a77308 */ /* 0x000fe20000000800 */
[-C--:B---3--:R-:W-:Y:S01]  /*65a0*/  FMUL.FTZ R24, R24, R194.reuse ;  /* 0x000000c218187220 */ /* 0x088fe20000410000 */
        /* <DEDUP_REMOVED lines=132> */
[----:B---3--:R-:W-:Y:S01]  /*6df0*/  F2FP.F16.F32.PACK_AB R154, R174, R167 ;  /* 0x000000a7ae9a723e */ /* 0x008fe200000000ff */
[----:B------:R-:W0:Y:S01]  /*6e00*/  MUFU.EX2 R156, R156 ;  /* 0x0000009c009c7308 */ /* 0x000e220000000800 */
[----:B--2---:R-:W-:Y:S01]  /*6e10*/  F2FP.F16.F32.PACK_AB R153, R179, R178 ;  /* 0x000000b2b399723e */ /* 0x004fe200000000ff */
[--C-:B------:R-:W-:Y:S01]  /*6e20*/  FFMA.FTZ R176, R176, UR5, -R175.reuse ;  /* 0x00000005b0b07c23 */ /* 0x100fe200080108af */
[----:B----4-:R-:W-:Y:S01]  /*6e30*/  F2FP.F16.F32.PACK_AB R155, R186, R182 ;  /* 0x000000b6ba9b723e */ /* 0x010fe200000000ff */
[--C-:B------:R-:W-:Y:S01]  /*6e40*/  FFMA.FTZ R177, R177, UR5, -R175.reuse ;  /* 0x00000005b1b17c23 */ /* 0x100fe200080108af */
[----:B------:R-:W-:Y:S01]  /*6e50*/  FFMA.FTZ R180, R180, UR5, -R175 ;  /* 0x00000005b4b47c23 */ /* 0x000fe200080108af */
[--C-:B------:R-:W-:Y:S01]  /*6e60*/  FFMA.FTZ R212, R212, UR5, -R199.reuse ;  /* 0x00000005d4d47c23 */ /* 0x100fe200080108c7 */
[----:B------:R-:W-:Y:S01]  /*6e70*/  WARPGROUP.ARRIVE ;  /* 0x00000000000079c5 */ /* 0x000fe20000000000 */
[----:B------:R-:W2:Y:S01]  /*6e80*/  MUFU.EX2 R160, R160 ;  /* 0x000000a000a07308 */ /* 0x000ea20000000800 */
[--C-:B------:R-:W-:Y:S01]  /*6e90*/  FFMA.FTZ R213, R213, UR5, -R199.reuse ;  /* 0x00000005d5d57c23 */ /* 0x100fe200080108c7 */
[--C-:B------:R-:W-:Y:S01]  /*6ea0*/  FFMA.FTZ R214, R214, UR5, -R199.reuse ;  /* 0x00000005d6d67c23 */ /* 0x100fe200080108c7 */
[----:B------:R-:W-:Y:S01]  /*6eb0*/  FFMA.FTZ R217, R217, UR5, -R199 ;  /* 0x00000005d9d97c23 */ /* 0x000fe200080108c7 */
[--C-:B------:R-:W-:Y:S01]  /*6ec0*/  FFMA.FTZ R181, R181, UR5, -R175.reuse ;  /* 0x00000005b5b57c23 */ /* 0x100fe200080108af */
[----:B------:R-:W-:Y:S01]  /*6ed0*/  HGMMA.64x256x16.F32 R24, R152, gdesc[UR8].tnspB, R24, gsb0 ;  /* 0x43e0000898187df0 */ /* 0x000fe20008000818 */
[----:B------:R-:W-:Y:S01]  /*6ee0*/  UIADD3 UR10, UR4, 0x80, URZ ;  /* 0x00000080040a7890 */ /* 0x000fe2000fffe03f */
[--C-:B------:R-:W-:Y:S01]  /*6ef0*/  FFMA.FTZ R184, R184, UR5, -R175.reuse ;  /* 0x00000005b8b87c23 */ /* 0x100fe200080108af */
[----:B------:R-:W-:Y:S01]  /*6f00*/  MUFU.EX2 R161, R161 ;  /* 0x000000a100a17308 */ /* 0x000fe20000000800 */
[----:B------:R-:W-:Y:S01]  /*6f10*/  UMOV UR11, 0x40000040 ;  /* 0x40000040000b7882 */ /* 0x000fe20000000000 */
[--C-:B------:R-:W-:Y:S01]  /*6f20*/  FFMA.FTZ R185, R185, UR5, -R175.reuse ;  /* 0x00000005b9b97c23 */ /* 0x100fe200080108af */
[----:B------:R-:W-:Y:S01]  /*6f30*/  FFMA.FTZ R188, R188, UR5, -R175 ;  /* 0x00000005bcbc7c23 */ /* 0x000fe200080108af */
        /* <DEDUP_REMOVED lines=9> */
[--C-:B------:R-:W-:Y:S01]  /*6fd0*/  FFMA.FTZ R163, R163, UR5, -R199.reuse ;  /* 0x00000005a3a37c23 */ /* 0x100fe200080108c7 */
[--C-:B------:R-:W-:Y:S01]  /*6fe0*/  FFMA.FTZ R166, R166, UR5, -R199.reuse ;  /* 0x00000005a6a67c23 */ /* 0x100fe200080108c7 */
[--C-:B------:R-:W-:Y:S01]  /*6ff0*/  FFMA.FTZ R170, R170, UR5, -R199.reuse ;  /* 0x00000005aaaa7c23 */ /* 0x100fe200080108c7 */
[----:B------:R-:W-:Y:S01]  /*7000*/  MUFU.EX2 R197, R197 ;  /* 0x000000c500c57308 */ /* 0x000fe20000000800 */
[----:B------:R-:W-:Y:S01]  /*7010*/  FFMA.FTZ R171, R171, UR5, -R199 ;  /* 0x00000005abab7c23 */ /* 0x000fe200080108c7 */
[----:B------:R-:W-:Y:S01]  /*7020*/  FFMA.FTZ R159, R194, R0, R159 ;  /* 0x00000000c29f7223 */ /* 0x000fe2000001009f */
[----:B------:R-:W-:Y:S01]  /*7030*/  FFMA.FTZ R12, R195, R12, R178 ;  /* 0x0000000cc30c7223 */ /* 0x000fe200000100b2 */
[----:B------:R-:W-:Y:S01]  /*7040*/  ISETP.GT.AND P3, PT, R20, R13, PT ;  /* 0x0000000d1400720c */ /* 0x000fe20003f64270 */
[----:B------:R-:W-:-:S02]  /*7050*/  @!P2 VIADD R187, R187, 0x32460 ;  /* 0x00032460bbbba836 */ /* 0x000fc40000000000 */
[----:B------:R-:W-:Y:S01]  /*7060*/  FADD.FTZ R162, R162, R159 ;  /* 0x0000009fa2a27221 */ /* 0x000fe20000010000 */
[----:B------:R-:W-:Y:S01]  /*7070*/  FADD.FTZ R179, R179, R12 ;  /* 0x0000000cb3b37221 */ /* 0x000fe20000010000 */
[----:B------:R-:W3:Y:S01]  /*7080*/  MUFU.EX2 R210, R210 ;  /* 0x000000d200d27308 */ /* 0x000ee20000000800 */
[----:B------:R-:W-:Y:S02]  /*7090*/  VIADD R20, R20, 0xffffffff ;  /* 0xffffffff14147836 */ /* 0x000fe40000000000 */
[----:B------:R-:W-:Y:S01]  /*70a0*/  FADD.FTZ R167, R167, R162 ;  /* 0x000000a2a7a77221 */ /* 0x000fe20000010000 */
[----:B------:R-:W-:Y:S01]  /*70b0*/  FADD.FTZ R179, R182, R179 ;  /* 0x000000b3b6b37221 */ /* 0x000fe20000010000 */
[----:B------:R-:W-:Y:S02]  /*70c0*/  @!P2 PRMT R187, RZ, 0x654, R187 ;  /* 0x00000654ffbba816 */ /* 0x000fe400000000bb */
[----:B------:R-:W-:Y:S01]  /*70d0*/  FADD.FTZ R167, R174, R167 ;  /* 0x000000a7aea77221 */ /* 0x000fe20000010000 */
[----:B------:R-:W-:Y:S01]  /*70e0*/  FADD.FTZ R186, R186, R179 ;  /* 0x000000b3baba7221 */ /* 0x000fe20000010000 */
[----:B------:R-:W-:Y:S02]  /*70f0*/  MUFU.EX2 R211, R211 ;  /* 0x000000d300d37308 */ /* 0x000fe40000000800 */
[----:B0-----:R-:W-:-:S06]  /*7100*/  FADD.FTZ R167, R156, R167 ;  /* 0x000000a79ca77221 */ /* 0x001fcc0000010000 */
[----:B------:R-:W0:Y:S08]  /*7110*/  MUFU.EX2 R215, R215 ;  /* 0x000000d700d77308 */ /* 0x000e300000000800 */
[----:B------:R-:W-:Y:S08]  /*7120*/  MUFU.EX2 R165, R165 ;  /* 0x000000a500a57308 */ /* 0x000ff00000000800 */
[----:B------:R-:W-:Y:S08]  /*7130*/  MUFU.EX2 R168, R168 ;  /* 0x000000a800a87308 */ /* 0x000ff00000000800 */
[----:B------:R-:W-:Y:S08]  /*7140*/  MUFU.EX2 R169, R169 ;  /* 0x000000a900a97308 */ /* 0x000ff00000000800 */
[----:B------:R-:W-:Y:S08]  /*7150*/  MUFU.EX2 R172, R172 ;  /* 0x000000ac00ac7308 */ /* 0x000ff00000000800 */
[----:B------:R-:W4:Y:S08]  /*7160*/  MUFU.EX2 R216, R216 ;  /* 0x000000d800d87308 */ /* 0x000f300000000800 */
        /* <DEDUP_REMOVED lines=22> */
[----:B------:R-:W-:Y:S01]  /*72d0*/  MUFU.EX2 R196, R196 ;  /* 0x000000c400c47308 */ /* 0x000fe20000000800 */
[----:B------:R-:W-:-:S02]  /*72e0*/  WARPGROUP.DEPBAR.LE gsb0, 0x0 ;  /* 0x00008000000079c5 */ /* 0x000fc40000010000 */
[C---:B--2---:R-:W-:Y:S01]  /*72f0*/  F2FP.F16.F32.PACK_AB R152, R160.reuse, R156 ;  /* 0x0000009ca098723e */ /* 0x044fe200000000ff */
[----:B------:R-:W-:Y:S01]  /*7300*/  FADD.FTZ R160, R160, R167 ;  /* 0x000000a7a0a07221 */ /* 0x000fe20000010000 */
[----:B---3--:R-:W-:-:S03]  /*7310*/  F2FP.F16.F32.PACK_AB R153, R210, R197 ;  /* 0x000000c5d299723e */ /* 0x008fc600000000ff */
[----:B------:R-:W-:Y:S01]  /*7320*/  MUFU.EX2 R163, R163 ;  /* 0x000000a300a37308 */ /* 0x000fe20000000800 */
[----:B------:R-:W-:Y:S01]  /*7330*/  F2FP.F16.F32.PACK_AB R154, R164, R161 ;  /* 0x000000a1a49a723e */ /* 0x000fe200000000ff */
[----:B------:R-:W-:Y:S01]  /*7340*/  FADD.FTZ R197, R197, R186 ;  /* 0x000000bac5c57221 */ /* 0x000fe20000010000 */
[----:B0-----:R-:W-:Y:S01]  /*7350*/  F2FP.F16.F32.PACK_AB R155, R215, R211 ;  /* 0x000000d3d79b723e */ /* 0x001fe200000000ff */
[----:B------:R-:W-:Y:S02]  /*7360*/  FADD.FTZ R161, R161, R160 ;  /* 0x000000a0a1a17221 */ /* 0x000fe40000010000 */
[----:B------:R-:W-:Y:S01]  /*7370*/  FADD.FTZ R210, R210, R197 ;  /* 0x000000c5d2d27221 */ /* 0x000fe20000010000 */
[----:B------:R-:W-:Y:S01]  /*7380*/  WARPGROUP.ARRIVE ;  /* 0x00000000000079c5 */ /* 0x000fe20000000000 */
[----:B------:R-:W0:Y:S01]  /*7390*/  MUFU.EX2 R166, R166 ;  /* 0x000000a600a67308 */ /* 0x000e220000000800 */
        /* <DEDUP_REMOVED lines=8> */
[----:B------:R-:W-:Y:S02]  /*7420*/  IMAD.MOV.U32 R210, RZ, RZ, R21 ;  /* 0x000000ffffd27224 */ /* 0x000fe400078e0015 */
[----:B----4-:R-:W-:-:S05]  /*7430*/  FADD.FTZ R215, R216, R215 ;  /* 0x000000d7d8d77221 */ /* 0x010fca0000010000 */
        /* <DEDUP_REMOVED lines=13> */
[----:B------:R-:W-:-:S03]  /*7510*/  FADD.FTZ R172, R172, R169 ;  /* 0x000000a9acac7221 */ /* 0x000fc60000010000 */
        /* <DEDUP_REMOVED lines=55> */
.L_x_5304:
[----:B------:R-:W-:-:S13]  /*7890*/  ISETP.GE.AND P1, PT, R20, RZ, PT ;  /* 0x000000ff1400720c */ /* 0x000fda0003f26270 */
[----:B------:R-:W-:Y:S05]  /*78a0*/  @!P1 BRA `(.L_x_5314) ;  /* 0x0000002800409947 */ /* 0x000fea0003800000 */
[----:B------:R-:W-:Y:S02]  /*78b0*/  IMAD.MOV.U32 R201, RZ, RZ, R157 ;  /* 0x000000ffffc97224 */ /* 0x000fe400078e009d */
[----:B------:R-:W-:-:S07]  /*78c0*/  IMAD.MOV.U32 R13, RZ, RZ, R21 ;  /* 0x000000ffff0d7224 */ /* 0x000fce00078e0015 */
.L_x_5323:
[----:B------:R-:W-:-:S04]  /*78d0*/  UIADD3 UR36, UR36, 0x1, URZ ;  /* 0x0000000124247890 */ /* 0x000fc8000fffe03f */
[----:B------:R-:W-:-:S04]  /*78e0*/  UISETP.NE.AND UP0, UPT, UR36, 0x2, UPT ;  /* 0x000000022400788c */ /* 0x000fc8000bf05270 */
[----:B------:R-:W-:Y:S02]  /*78f0*/  USEL UR4, URZ, 0x1, UP0 ;  /* 0x000000013f047887 */ /* 0x000fe40008000000 */
[----:B------:R-:W-:Y:S02]  /*7900*/  USEL UR36, UR36, URZ, UP0 ;  /* 0x0000003f24247287 */ /* 0x000fe40008000000 */
[----:B------:R-:W-:Y:S01]  /*7910*/  ULOP3.LUT UR37, UR37, UR4, URZ, 0x3c, !UPT ;  /* 0x0000000425257292 */ /* 0x000fe2000f8e3c3f */
[----:B-1----:R-:W-:Y:S11]  /*7920*/  @!P0 BRA `(.L_x_5315) ;  /* 0x0000000000048947 */ /* 0x002ff60003800000 */
[----:B------:R-:W-:Y:S01]  /*7930*/  BPT.TRAP 0x1 ;  /* 0x000000040000795c */ /* 0x000fe20000300000 */
.L_x_5315:
        /* <DEDUP_REMOVED lines=9> */
.L_x_5316:
[----:B--2---:R-:W-:Y:S05]  /*79d0*/  @P1 BRA `(.L_x_5317) ;  /* 0x0000000000081947 */ /* 0x004fea0003800000 */
[----:B------:R-:W2:Y:S02]  /*79e0*/  SYNCS.PHASECHK.TRANS64.TRYWAIT P1, [UR4+0x32430], R21 ;  /* 0x03243015ff0075a7 */ /* 0x000ea40008020144 */
[----:B--2---:R-:W-:Y:S05]  /*79f0*/  @!P1 BRA `(.L_x_5318) ;  /* 0x000000d000e89947 */ /* 0x004fea0003800000 */
.L_x_5317:
[----:B------:R-:W-:Y:S01]  /*7a00*/  R2UR UR56, R22 ;  /* 0x00000000163872ca */ /* 0x000fe200000e0000 */
[----:B------:R-:W-:Y:S01]  /*7a10*/  UIMAD UR5, UR36, 0x300, UR61 ;  /* 0x00000300240578a4 */ /* 0x000fe2000f8e023d */
[----:B------:R-:W-:Y:S01]  /*7a20*/  R2UR UR57, R23 ;  /* 0x00000000173972ca */ /* 0x000fe200000e0000 */
[----:B0-2---:R-:W-:Y:S01]  /*7a30*/  WARPGROUP.ARRIVE ;  /* 0x00000000000079c5 */ /* 0x005fe20000000000 */
        /* <DEDUP_REMOVED lines=27> */
.L_x_5319:
[----:B------:R0:W2:Y:S01]  /*7bf0*/  SYNCS.PHASECHK.TRANS64.TRYWAIT P1, [UR4+0x32450], R21 ;  /* 0x03245015ff0075a7 */ /* 0x0000a20008020144 */
[----:B------:R-:W-:Y:S05]  /*7c00*/  @!P0 BRA `(.L_x_5320) ;  /* 0x0000000000048947 */ /* 0x000fea0003800000 */
[----:B------:R-:W-:Y:S01]  /*7c10*/  BPT.TRAP 0x1 ;  /* 0x000000040000795c */ /* 0x000fe20000300000 */
.L_x_5320:
[----:B--2---:R-:W-:Y:S05]  /*7c20*/  @P1 BRA `(.L_x_5321) ;  /* 0x0000000000081947 */ /* 0x004fea0003800000 */
[----:B------:R-:W2:Y:S02]  /*7c30*/  SYNCS.PHASECHK.TRANS64.TRYWAIT P1, [UR4+0x32450], R21 ;  /* 0x03245015ff0075a7 */ /* 0x000ea40008020144 */
[----:B--2---:R-:W-:Y:S05]  /*7c40*/  @!P1 BRA `(.L_x_5322) ;  /* 0x000000d0006c9947 */ /* 0x004fea0003800000 */
.L_x_5321:
        /* <DEDUP_REMOVED lines=99> */
[----:B--2---:R-:W-:Y:S01]  /*8280*/  FMUL.FTZ R202, R156, UR5 ;  /* 0x000000059cca7c20 */ /* 0x004fe20008410000 */
        /* <DEDUP_REMOVED lines=48> */
[----:B------:R-:W-:-:S03]  /*8590*/  FMUL.FTZ R199, R199, UR5 ;  /* 0x00000005c7c77c20 */ /* 0x000fc60008410000 */
        /* <DEDUP_REMOVED lines=28> */
[----:B------:R-:W-:Y:S01]  /*8760*/  FMUL.FTZ R193, R197, UR5 ;  /* 0x00000005c5c17c20 */ /* 0x000fe20008410000 */
[----:B------:R-:W-:-:S04]  /*8770*/  FMUL.FTZ R197, R198, UR5 ;  /* 0x00000005c6c57c20 */ /* 0x000fc80008410000 */
        /* <DEDUP_REMOVED lines=50> */
[----:B0-----:R-:W-:-:S05]  /*8aa0*/  FMNMX.FTZ R196, R193, R196, !PT ;  /* 0x000000c4c1c47209 */ /* 0x001fca0007810000 */
[----:B------:R-:W0:Y:S02]  /*8ab0*/  SHFL.BFLY PT, R157, R196, 0x2, 0x1f ;  /* 0x0c401f00c49d7f89 */ /* 0x000e2400000e0000 */
[----:B------:R-:W3:Y:S01]  /*8ac0*/  MUFU.TANH R191, R191 ;  /* 0x000000bf00bf7308 */ /* 0x000ee20000002400 */
[----:B-1----:R-:W-:-:S07]  /*8ad0*/  FMNMX.FTZ R194, R184, R21, !PT ;  /* 0x00000015b8c27209 */ /* 0x002fce0007810000 */
[----:B------:R-:W1:Y:S01]  /*8ae0*/  MUFU.TANH R190, R190 ;  /* 0x000000be00be7308 */ /* 0x000e620000002400 */
[----:B--2---:R-:W-:-:S07]  /*8af0*/  FMNMX.FTZ R194, R189, R194, !PT ;  /* 0x000000c2bdc27209 */ /* 0x004fce0007810000 */
[----:B------:R-:W2:Y:S01]  /*8b00*/  MUFU.TANH R195, R195 ;  /* 0x000000c300c37308 */ /* 0x000ea20000002400 */
[----:B---3--:R-:W-:Y:S02]  /*8b10*/  FMNMX.FTZ R21, R191, R194, !PT ;  /* 0x000000c2bf157209 */ /* 0x008fe40007810000 */
[----:B0-----:R-:W-:-:S05]  /*8b20*/  FMNMX.FTZ R198, R196, R157, !PT ;  /* 0x0000009dc4c67209 */ /* 0x001fca0007810000 */
[----:B------:R-:W0:Y:S01]  /*8b30*/  MUFU.TANH R197, R197 ;  /* 0x000000c500c57308 */ /* 0x000e220000002400 */
[----:B-1----:R-:W-:Y:S02]  /*8b40*/  FMNMX.FTZ R194, R190, R21, !PT ;  /* 0x00000015bec27209 */ /* 0x002fe40007810000 */
[----:B------:R-:W1:Y:S05]  /*8b50*/  SHFL.BFLY PT, R21, R198, 0x1, 0x1f ;  /* 0x0c201f00c6157f89 */ /* 0x000e6a00000e0000 */
[----:B------:R-:W3:Y:S01]  /*8b60*/  MUFU.TANH R199, R199 ;  /* 0x000000c700c77308 */ /* 0x000ee20000002400 */
[----:B--2---:R-:W-:-:S04]  /*8b70*/  FMNMX.FTZ R194, R195, R194, !PT ;  /* 0x000000c2c3c27209 */ /* 0x004fc80007810000 */
[----:B0-----:R-:W-:-:S04]  /*8b80*/  FMNMX.FTZ R194, R197, R194, !PT ;  /* 0x000000c2c5c27209 */ /* 0x001fc80007810000 */
[----:B---3--:R-:W-:Y:S02]  /*8b90*/  FMNMX.FTZ R194, R199, R194, !PT ;  /* 0x000000c2c7c27209 */ /* 0x008fe40007810000 */
[----:B-1----:R-:W-:-:S03]  /*8ba0*/  FMNMX.FTZ R21, R198, R21, !PT ;  /* 0x00000015c6157209 */ /* 0x002fc60007810000 */
[----:B------:R-:W0:Y:S02]  /*8bb0*/  SHFL.BFLY PT, R157, R194, 0x2, 0x1f ;  /* 0x0c401f00c29d7f89 */ /* 0x000e2400000e0000 */
[C---:B------:R-:W-:Y:S01]  /*8bc0*/  FMUL.FTZ R213, R21.reuse, UR5 ;  /* 0x0000000515d57c20 */ /* 0x040fe20008410000 */
[----:B------:R-:W-:-:S03]  /*8bd0*/  FADD.FTZ R13, -R21, R13 ;  /* 0x0000000d150d7221 */ /* 0x000fc60000010100 */
[--C-:B------:R-:W-:Y:S01]  /*8be0*/  FFMA.FTZ R215, R152, UR5, -R213.reuse ;  /* 0x0000000598d77c23 */ /* 0x100fe200080108d5 */
[--C-:B------:R-:W-:Y:S01]  /*8bf0*/  FFMA.FTZ R196, R153, UR5, -R213.reuse ;  /* 0x0000000599c47c23 */ /* 0x100fe200080108d5 */
[----:B------:R-:W-:Y:S01]  /*8c00*/  FMUL.FTZ R13, R13, UR5 ;  /* 0x000000050d0d7c20 */ /* 0x000fe20008410000 */
[--C-:B------:R-:W-:Y:S01]  /*8c10*/  FFMA.FTZ R198, R202, UR5, -R213.reuse ;  /* 0x00000005cac67c23 */ /* 0x100fe200080108d5 */
[----:B------:R-:W-:Y:S02]  /*8c20*/  VIADD R153, R218, 0x8 ;  /* 0x00000008da997836 */ /* 0x000fe40000000000 */
        /* <DEDUP_REMOVED lines=13> */
[----:B0-----:R-:W-:Y:S01]  /*8d00*/  FMNMX.FTZ R157, R194, R157, !PT ;  /* 0x0000009dc29d7209 */ /* 0x001fe20007810000 */
[--C-:B------:R-:W-:Y:S01]  /*8d10*/  FFMA.FTZ R177, R177, UR5, -R213.reuse ;  /* 0x00000005b1b17c23 */ /* 0x100fe200080108d5 */
[--C-:B------:R-:W-:Y:S01]  /*8d20*/  FFMA.FTZ R179, R179, UR5, -R213.reuse ;  /* 0x00000005b3b37c23 */ /* 0x100fe200080108d5 */
[--C-:B------:R-:W-:Y:S01]  /*8d30*/  FFMA.FTZ R178, R178, UR5, -R213.reuse ;  /* 0x00000005b2b27c23 */ /* 0x100fe200080108d5 */
[--C-:B------:R-:W-:Y:S01]  /*8d40*/  FFMA.FTZ R180, R180, UR5, -R213.reuse ;  /* 0x00000005b4b47c23 */ /* 0x100fe200080108d5 */
[----:B------:R-:W0:Y:S01]  /*8d50*/  SHFL.BFLY PT, R214, R157, 0x1, 0x1f ;  /* 0x0c201f009dd67f89 */ /* 0x000e2200000e0000 */
[----:B------:R2:W-:Y:S01]  /*8d60*/  MUFU.EX2 R194, R215 ;  /* 0x000000d700c27308 */ /* 0x0005e20000000800 */
[--C-:B------:R-:W-:Y:S01]  /*8d70*/  FFMA.FTZ R185, R185, UR5, -R213.reuse ;  /* 0x00000005b9b97c23 */ /* 0x100fe200080108d5 */
[--C-:B------:R-:W-:Y:S01]  /*8d80*/  FFMA.FTZ R187, R187, UR5, -R213.reuse ;  /* 0x00000005bbbb7c23 */ /* 0x100fe200080108d5 */
[--C-:B------:R-:W-:Y:S01]  /*8d90*/  FFMA.FTZ R219, R188, UR5, -R213.reuse ;  /* 0x00000005bcdb7c23 */ /* 0x100fe200080108d5 */
[--C-:B------:R-:W-:Y:S01]  /*8da0*/  FFMA.FTZ R188, R192, UR5, -R213.reuse ;  /* 0x00000005c0bc7c23 */ /* 0x100fe200080108d5 */
[--C-:B------:R-:W-:Y:S01]  /*8db0*/  FFMA.FTZ R186, R186, UR5, -R213.reuse ;  /* 0x00000005baba7c23 */ /* 0x100fe200080108d5 */
[----:B------:R-:W-:-:S02]  /*8dc0*/  FFMA.FTZ R193, R193, UR5, -R213 ;  /* 0x00000005c1c17c23 */ /* 0x000fc400080108d5 */
[----:B------:R-:W-:Y:S01]  /*8dd0*/  MUFU.EX2 R198, R198 ;  /* 0x000000c600c67308 */ /* 0x000fe20000000800 */
        /* <DEDUP_REMOVED lines=14> */
[----:B0-----:R-:W-:Y:S01]  /*8ec0*/  FMNMX.FTZ R157, R157, R214, !PT ;  /* 0x000000d69d9d7209 */ /* 0x001fe20007810000 */
[----:B------:R-:W-:-:S02]  /*8ed0*/  IMAD.U32 R214, RZ, RZ, UR4 ;  /* 0x00000004ffd67e24 */ /* 0x000fc4000f8e00ff */
[-C--:B------:R-:W-:Y:S01]  /*8ee0*/  FMUL.FTZ R49, R49, R13.reuse ;  /* 0x0000000d31317220 */ /* 0x080fe20000410000 */
[-C--:B------:R-:W-:Y:S01]  /*8ef0*/  FMUL.FTZ R52, R52, R13.reuse ;  /* 0x0000000d34347220 */ /* 0x080fe20000410000 */
[-C--:B------:R-:W-:Y:S01]  /*8f00*/  FMUL.FTZ R53, R53, R13.reuse ;  /* 0x0000000d35357220 */ /* 0x080fe20000410000 */
[C---:B------:R-:W-:Y:S01]  /*8f10*/  FADD.FTZ R152, -R157.reuse, R201 ;  /* 0x000000c99d987221 */ /* 0x040fe20000010100 */
[----:B------:R-:W-:Y:S01]  /*8f20*/  FMUL.FTZ R217, R157, UR5 ;  /* 0x000000059dd97c20 */ /* 0x000fe20008410000 */
[-C--:B------:R-:W-:Y:S01]  /*8f30*/  FMUL.FTZ R56, R56, R13.reuse ;  /* 0x0000000d38387220 */ /* 0x080fe20000410000 */
[-C--:B------:R-:W-:Y:S01]  /*8f40*/  FMUL.FTZ R57, R57, R13.reuse ;  /* 0x0000000d39397220 */ /* 0x080fe20000410000 */
[----:B------:R-:W-:Y:S01]  /*8f50*/  FMUL.FTZ R201, R152, UR5 ;  /* 0x0000000598c97c20 */ /* 0x000fe20008410000 */
[----:B------:R-:W-:Y:S02]  /*8f60*/  @!P2 VIADD R152, R214, 0x32440 ;  /* 0x00032440d698a836 */ /* 0x000fe40000000000 */
[--C-:B------:R-:W-:Y:S01]  /*8f70*/  FFMA.FTZ R216, R158, UR5, -R217.reuse ;  /* 0x000000059ed87c23 */ /* 0x100fe200080108d9 */
[----:B------:R-:W-:Y:S01]  /*8f80*/  IADD3 R158, -R218, 0xb, RZ ;  /* 0x0000000bda9e7810 */ /* 0x000fe20007ffe1ff */
[--C-:B------:R-:W-:Y:S01]  /*8f90*/  FFMA.FTZ R210, R154, UR5, -R217.reuse ;  /* 0x000000059ad27c23 */ /* 0x100fe200080108d9 */
[--C-:B--2---:R-:W-:Y:S01]  /*8fa0*/  FFMA.FTZ R215, R155, UR5, -R217.reuse ;  /* 0x000000059bd77c23 */ /* 0x104fe200080108d9 */
[----:B------:R-:W-:Y:S01]  /*8fb0*/  @!P2 PRMT R152, RZ, 0x654, R152 ;  /* 0x00000654ff98a816 */ /* 0x000fe20000000098 */
[--C-:B------:R-:W-:Y:S01]  /*8fc0*/  FFMA.FTZ R211, R211, UR5, -R217.reuse ;  /* 0x00000005d3d37c23 */ /* 0x100fe200080108d9 */
[----:B------:R1:W-:Y:S06]  /*8fd0*/  BAR.ARV R158, 0x100 ;  /* 0x0004009e0000751d */ /* 0x0003ec0000002000 */
[----:B------:R0:W-:Y:S01]  /*8fe0*/  @!P2 SYNCS.ARRIVE.TRANS64.RED.A1T0 RZ, [R152+URZ], RZ ;  /* 0x000000ff98ffa9a7 */ /* 0x0001e2000810043f */
        /* <DEDUP_REMOVED lines=117> */
[----:B------:R-:W-:Y:S01]  /*9740*/  UIMAD UR4, UR36, 0xc00, UR6 ;  /* 0x00000c00240478a4 */ /* 0x000fe2000f8e0206 */
[----:B------:R-:W-:Y:S01]  /*9750*/  F2FP.F16.F32.PACK_AB R154, R202, R198 ;  /* 0x000000c6ca9a723e */ /* 0x000fe200000000ff */
[--C-:B------:R-:W-:Y:S01]  /*9760*/  FFMA.FTZ R160, R160, UR5, -R217.reuse ;  /* 0x00000005a0a07c23 */ /* 0x100fe200080108d9 */
[----:B---3--:R-:W-:Y:S01]  /*9770*/  F2FP.F16.F32.PACK_AB R153, R215, R210 ;  /* 0x000000d2d799723e */ /* 0x008fe200000000ff */
[--C-:B------:R-:W-:Y:S01]  /*9780*/  FFMA.FTZ R161, R161, UR5, -R217.reuse ;  /* 0x00000005a1a17c23 */ /* 0x100fe200080108d9 */
[----:B----4-:R-:W-:Y:S01]  /*9790*/  F2FP.F16.F32.PACK_AB R155, R211, R216 ;  /* 0x000000d8d39b723e */ /* 0x010fe200000000ff */
[--C-:B------:R-:W-:Y:S01]  /*97a0*/  FFMA.FTZ R166, R166, UR5, -R217.reuse ;  /* 0x00000005a6a67c23 */ /* 0x100fe200080108d9 */
[----:B------:R-:W-:Y:S01]  /*97b0*/  UMOV UR10, UR4 ;  /* 0x00000004000a7c82 */ /* 0x000fe20008000000 */
[--C-:B------:R-:W-:Y:S01]  /*97c0*/  FFMA.FTZ R212, R212, UR5, -R217.reuse ;  /* 0x00000005d4d47c23 */ /* 0x100fe200080108d9 */
[----:B------:R-:W-:Y:S01]  /*97d0*/  WARPGROUP.ARRIVE ;  /* 0x00000000000079c5 */ /* 0x000fe20000000000 */
[----:B------:R-:W-:Y:S01]  /*97e0*/  MUFU.EX2 R156, R156 ;  /* 0x0000009c009c7308 */ /* 0x000fe20000000800 */
[--C-:B------:R-:W-:Y:S01]  /*97f0*/  FFMA.FTZ R167, R167, UR5, -R217.reuse ;  /* 0x00000005a7a77c23 */ /* 0x100fe200080108d9 */
[--C-:B------:R-:W-:Y:S01]  /*9800*/  FFMA.FTZ R168, R168, UR5, -R217.reuse ;  /* 0x00000005a8a87c23 */ /* 0x100fe200080108d9 */
[--C-:B------:R-:W-:Y:S01]  /*9810*/  FFMA.FTZ R173, R173, UR5, -R217.reuse ;  /* 0x00000005adad7c23 */ /* 0x100fe200080108d9 */
[--C-:B------:R-:W-:Y:S01]  /*9820*/  FFMA.FTZ R175, R175, UR5, -R217.reuse ;  /* 0x00000005afaf7c23 */ /* 0x100fe200080108d9 */
[----:B------:R-:W-:Y:S01]  /*9830*/  HGMMA.64x256x16.F32 R24, R152, gdesc[UR8].tnspB, R24, gsb0 ;  /* 0x43e0000898187df0 */ /* 0x000fe20008000818 */
[----:B------:R-:W-:Y:S01]  /*9840*/  UIADD3 UR10, UR4, 0x80, URZ ;  /* 0x00000080040a7890 */ /* 0x000fe2000fffe03f */
[--C-:B------:R-:W-:Y:S01]  /*9850*/  FFMA.FTZ R174, R174, UR5, -R217.reuse ;  /* 0x00000005aeae7c23 */ /* 0x100fe200080108d9 */
[----:B------:R-:W0:Y:S01]  /*9860*/  MUFU.EX2 R159, R159 ;  /* 0x0000009f009f7308 */ /* 0x000e220000000800 */
        /* <DEDUP_REMOVED lines=12> */
[----:B------:R-:W-:Y:S01]  /*9930*/  FFMA.FTZ R197, R199, UR5, -R217 ;  /* 0x00000005c7c57c23 */ /* 0x000fe200080108d9 */
[----:B------:R-:W-:Y:S01]  /*9940*/  FFMA.FTZ R13, R13, R0, R194 ;  /* 0x000000000d0d7223 */ /* 0x000fe200000100c2 */
[----:B------:R-:W-:Y:S01]  /*9950*/  FFMA.FTZ R12, R201, R12, R210 ;  /* 0x0000000cc90c7223 */ /* 0x000fe200000100d2 */
[----:B------:R-:W2:Y:S01]  /*9960*/  MUFU.EX2 R164, R164 ;  /* 0x000000a400a47308 */ /* 0x000ea20000000800 */
[----:B------:R-:W-:-:S02]  /*9970*/  @!P2 VIADD R214, R214, 0x32460 ;  /* 0x00032460d6d6a836 */ /* 0x000fc40000000000 */
[----:B------:R-:W-:Y:S01]  /*9980*/  FADD.FTZ R13, R196, R13 ;  /* 0x0000000dc40d7221 */ /* 0x000fe20000010000 */
[----:B------:R-:W-:Y:S01]  /*9990*/  FADD.FTZ R215, R215, R12 ;  /* 0x0000000cd7d77221 */ /* 0x000fe20000010000 */
[----:B------:R-:W-:Y:S02]  /*99a0*/  IMAD.MOV.U32 R201, RZ, RZ, R157 ;  /* 0x000000ffffc97224 */ /* 0x000fe400078e009d */
[----:B------:R-:W-:Y:S01]  /*99b0*/  FADD.FTZ R13, R198, R13 ;  /* 0x0000000dc60d7221 */ /* 0x000fe20000010000 */
[----:B------:R-:W-:Y:S01]  /*99c0*/  FADD.FTZ R216, R216, R215 ;  /* 0x000000d7d8d87221 */ /* 0x000fe20000010000 */
[----:B------:R-:W-:Y:S01]  /*99d0*/  MUFU.EX2 R160, R160 ;  /* 0x000000a000a07308 */ /* 0x000fe20000000800 */
[----:B------:R-:W-:Y:S01]  /*99e0*/  @!P2 PRMT R214, RZ, 0x654, R214 ;  /* 0x00000654ffd6a816 */ /* 0x000fe200000000d6 */
[----:B------:R-:W-:Y:S01]  /*99f0*/  FADD.FTZ R13, R202, R13 ;  /* 0x0000000dca0d7221 */ /* 0x000fe20000010000 */
[----:B------:R-:W-:-:S05]  /*9a00*/  FADD.FTZ R211, R211, R216 ;  /* 0x000000d8d3d37221 */ /* 0x000fca0000010000 */
[----:B------:R-:W3:Y:S08]  /*9a10*/  MUFU.EX2 R161, R161 ;  /* 0x000000a100a17308 */ /* 0x000ef00000000800 */
[----:B------:R-:W-:Y:S08]  /*9a20*/  MUFU.EX2 R166, R166 ;  /* 0x000000a600a67308 */ /* 0x000ff00000000800 */
[----:B------:R-:W4:Y:S08]  /*9a30*/  MUFU.EX2 R212, R212 ;  /* 0x000000d400d47308 */ /* 0x000f300000000800 */
[----:B------:R-:W5:Y:S08]  /*9a40*/  MUFU.EX2 R163, R163 ;  /* 0x000000a300a37308 */ /* 0x000f700000000800 */
[----:B------:R-:W1:Y:S08]  /*9a50*/  MUFU.EX2 R165, R165 ;  /* 0x000000a500a57308 */ /* 0x000e700000000800 */
[----:B------:R-:W1:Y:S08]  /*9a60*/  MUFU.EX2 R169, R169 ;  /* 0x000000a900a97308 */ /* 0x000e700000000800 */
        /* <DEDUP_REMOVED lines=28> */
[----:B------:R-:W0:Y:S01]  /*9c30*/  MUFU.EX2 R193, R193 ;  /* 0x000000c100c17308 */ /* 0x000e220000000800 */
[----:B---3--:R-:W-:Y:S01]  /*9c40*/  F2FP.F16.F32.PACK_AB R153, R161, R160 ;  /* 0x000000a0a199723e */ /* 0x008fe200000000ff */
[----:B------:R-:W-:Y:S01]  /*9c50*/  FADD.FTZ R160, R160, R211 ;  /* 0x000000d3a0a07221 */ /* 0x000fe20000010000 */
[----:B----4-:R-:W-:Y:S01]  /*9c60*/  F2FP.F16.F32.PACK_AB R155, R212, R166 ;  /* 0x000000a6d49b723e */ /* 0x010fe200000000ff */
[----:B------:R-:W-:Y:S01]  /*9c70*/  FADD.FTZ R159, R159, R156 ;  /* 0x0000009c9f9f7221 */ /* 0x000fe20000010000 */
[----:B------:R-:W-:Y:S02]  /*9c80*/  IMAD.MOV.U32 R13, RZ, RZ, R21 ;  /* 0x000000ffff0d7224 */ /* 0x000fe400078e0015 */
        /* <DEDUP_REMOVED lines=9> */
[----:B------:R-:W2:Y:S01]  /*9d20*/  MUFU.EX2 R195, R195 ;  /* 0x000000c300c37308 */ /* 0x000ea20000000800 */
[----:B------:R-:W-:Y:S01]  /*9d30*/  FADD.FTZ R212, R212, R161 ;  /* 0x000000a1d4d47221 */ /* 0x000fe20000010000 */
[----:B-----5:R-:W-:-:S04]  /*9d40*/  FADD.FTZ R164, R163, R164 ;  /* 0x000000a4a3a47221 */ /* 0x020fc80000010000 */
[----:B-1----:R-:W-:Y:S02]  /*9d50*/  FADD.FTZ R164, R165, R164 ;  /* 0x000000a4a5a47221 */ /* 0x002fe40000010000 */
[----:B------:R-:W-:Y:S02]  /*9d60*/  MUFU.EX2 R192, R192 ;  /* 0x000000c000c07308 */ /* 0x000fe40000000800 */
[----:B------:R-:W-:-:S06]  /*9d70*/  FADD.FTZ R164, R169, R164 ;  /* 0x000000a4a9a47221 */ /* 0x000fcc0000010000 */
[----:B------:R-:W1:Y:S01]  /*9d80*/  MUFU.EX2 R197, R197 ;  /* 0x000000c500c57308 */ /* 0x000e620000000800 */
[----:B------:R-:W-:Y:S02]  /*9d90*/  WARPGROUP.DEPBAR.LE gsb0, 0x0 ;  /* 0x00008000000079c5 */ /* 0x000fe40000010000 */
[----:B------:R-:W-:Y:S02]  /*9da0*/  F2FP.F16.F32.PACK_AB R152, R165, R163 ;  /* 0x000000a3a598723e */ /* 0x000fe400000000ff */
[C---:B------:R-:W-:Y:S01]  /*9db0*/  F2FP.F16.F32.PACK_AB R154, R171.reuse, R169 ;  /* 0x000000a9ab9a723e */ /* 0x040fe200000000ff */
[----:B------:R-:W-:Y:S01]  /*9dc0*/  FADD.FTZ R171, R171, R164 ;  /* 0x000000a4abab7221 */ /* 0x000fe20000010000 */
[----:B------:R-:W-:Y:S01]  /*9dd0*/  F2FP.F16.F32.PACK_AB R153, R168, R167 ;  /* 0x000000a7a899723e */ /* 0x000fe200000000ff */
[----:B------:R-:W-:Y:S01]  /*9de0*/  FADD.FTZ R167, R167, R212 ;  /* 0x000000d4a7a77221 */ /* 0x000fe20000010000 */
[----:B------:R-:W-:Y:S01]  /*9df0*/  F2FP.F16.F32.PACK_AB R155, R175, R173 ;  /* 0x000000adaf9b723e */ /* 0x000fe200000000ff */
[----:B------:R-:W-:-:S02]  /*9e00*/  FADD.FTZ R171, R170, R171 ;  /* 0x000000abaaab7221 */ /* 0x000fc40000010000 */
[----:B------:R-:W-:Y:S01]  /*9e10*/  FADD.FTZ R168, R168, R167 ;  /* 0x000000a7a8a87221 */ /* 0x000fe20000010000 */
[----:B------:R-:W-:-:S03]  /*9e20*/  WARPGROUP.ARRIVE ;  /* 0x00000000000079c5 */ /* 0x000fc60000000000 */
[----:B------:R-:W-:-:S03]  /*9e30*/  FADD.FTZ R168, R173, R168 ;  /* 0x000000a8ada87221 */ /* 0x000fc60000010000 */
        /* <DEDUP_REMOVED lines=21> */
[----:B------:R-:W-:Y:S01]  /*9f90*/  UMOV UR11, 0x40000040 ;  /* 0x40000040000b7882 */ /* 0x000fe20000000000 */
        /* <DEDUP_REMOVED lines=21> */
[----:B-1----:R-:W-:Y:S01]  /*a0f0*/  F2FP.F16.F32.PACK_AB R155, R197, R192 ;  /* 0x000000c0c59b723e */ /* 0x002fe200000000ff */
        /* <DEDUP_REMOVED lines=11> */
.L_x_5314:
        /* <DEDUP_REMOVED lines=25> */
[----:B------:R-:W-:-:S06]  /*a340*/  IMAD.MOV.U32 R2, RZ, RZ, -0x800000 ;  /* 0xff800000ff027424 */ /* 0x000fcc00078e00ff */
[----:B------:R-:W2:Y:S01]  /*a350*/  @P1 MUFU.LG2 R5, R7 ;  /* 0x0000000700051308 */ /* 0x000ea20000000c00 */
[----:B------:R-:W-:Y:S01]  /*a360*/  FSETP.NE.FTZ.AND P2, PT, R6, RZ, PT ;  /* 0x000000ff0600720b */ /* 0x000fe20003f55000 */
        /* <DEDUP_REMOVED lines=8> */
[----:B------:R-:W-:-:S04]  /*a3f0*/  FMUL.FTZ R40, R40, R4 ;  /* 0x0000000428287220 */ /* 0x000fc80000410000 */
        /* <DEDUP_REMOVED lines=8> */
[----:B------:R-:W3:Y:S01]  /*a480*/  @P2 MUFU.LG2 R6, R6 ;  /* 0x0000000600062308 */ /* 0x000ee20000000c00 */
        /* <DEDUP_REMOVED lines=49> */
[----:B------:R-:W-:Y:S01]  /*a7a0*/  @P2 FMUL.FTZ R11, R11, 0.69314718246459960938 ;  /* 0x3f3172180b0b2820 */ /* 0x000fe20000410000 */
[----:B--2---:R-:W-:Y:S01]  /*a7b0*/  @P1 FMUL.FTZ R5, R5, 0.69314718246459960938 ;  /* 0x3f31721805051820 */ /* 0x004fe20000410000 */
[----:B---3--:R-:W-:Y:S01]  /*a7c0*/  @P2 FMUL.FTZ R6, R6, 0.69314718246459960938 ;  /* 0x3f31721806062820 */ /* 0x008fe20000410000 */
[----:B------:R-:W-:Y:S01]  /*a7d0*/  @P1 FMUL.FTZ R4, R4, 0.69314718246459960938 ;  /* 0x3f31721804041820 */ /* 0x000fe20000410000 */
        /* <DEDUP_REMOVED lines=66> */
.L_x_5292:
[----:B------:R-:W2:Y:S01]  /*ac00*/  S2R R4, SR_CgaCtaId ;  /* 0x0000000000047919 */ /* 0x000ea20000008800 */
[----:B------:R-:W-:Y:S01]  /*ac10*/  MOV R151, 0x400 ;  /* 0x0000040000977802 */ /* 0x000fe20000000f00 */
[----:B------:R-:W-:Y:S01]  /*ac20*/  BSSY B0, `(.L_x_5324) ;  /* 0x00002df000007945 */ /* 0x000fe20003800000 */
[----:B------:R-:W-:Y:S02]  /*ac30*/  BAR.SYNC.DEFER_BLOCKING 0x5, 0x180 ;  /* 0x0146000000007b1d */ /* 0x000fe40000010000 */
[----:B--2---:R-:W-:-:S05]  /*ac40*/  LEA R151, R4, R151, 0x18 ;  /* 0x0000009704977211 */ /* 0x004fca00078ec0ff */
[----:B------:R-:W2:Y:S02]  /*ac50*/  LDS.128 R4, [R151+0x324d0] ;  /* 0x0324d00097047984 */ /* 0x000ea40000000c00 */
[----:B--2---:R-:W-:Y:S02]  /*ac60*/  R2UR UR5, R5 ;  /* 0x00000000050572ca */ /* 0x004fe400000e0000 */
[----:B------:R-:W-:Y:S01]  /*ac70*/  R2UR UR6, R6 ;  /* 0x00000000060672ca */ /* 0x000fe200000e0000 */
[----:B------:R-:W-:Y:S06]  /*ac80*/  BAR.ARV 0x4, 0x180 ;  /* 0x0106000000007b1d */ /* 0x000fec0000002000 */
[----:B------:R-:W-:Y:S08]  /*ac90*/  @P0 BRA `(.L_x_5325) ;  /* 0x0000001c00e80947 */ /* 0x000ff00003800000 */
[----:B------:R-:W2:Y:S01]  /*aca0*/  S2R R6, SR_SWINHI ;  /* 0x0000000000067919 */ /* 0x000ea20000002f00 */
        /* <DEDUP_REMOVED lines=20> */
[----:B--2---:R-:W-:-:S02]  /*adf0*/  MOV R5, R6 ;  /* 0x0000000600057202 */ /* 0x004fc40000000f00 */
[----:B------:R-:W-:Y:S02]  /*ae00*/  F2FP.F16.F32.PACK_AB R51, R159, R51 ;  /* 0x000000339f33723e */ /* 0x000fe400000000ff */
[----:B------:R-:W-:Y:S01]  /*ae10*/  F2FP.F16.F32.PACK_AB R57, R158, R58 ;  /* 0x0000003a9e39723e */ /* 0x000fe200000000ff */
[----:B------:R-:W-:Y:S01]  /*ae20*/  IMAD.WIDE R98, R231, 0x2, R4 ;  /* 0x00000002e7627825 */ /* 0x000fe200078e0204 */
[----:B------:R-:W-:Y:S02]  /*ae30*/  F2FP.F16.F32.PACK_AB R64, R65, R64 ;  /* 0x000000404140723e */ /* 0x000fe400000000ff */
[----:B------:R-:W-:Y:S02]  /*ae40*/  F2FP.F16.F32.PACK_AB R58, R61, R60 ;  /* 0x0000003c3d3a723e */ /* 0x000fe400000000ff */
[C---:B------:R-:W-:Y:S02]  /*ae50*/  IADD3 R157, P1, R98.reuse, 0x20, RZ ;  /* 0x00000020629d7810 */ /* 0x040fe40007f3e0ff */
[----:B------:R-:W-:-:S02]  /*ae60*/  IADD3 R169, P0, R98, 0x40, RZ ;  /* 0x0000004062a97810 */ /* 0x000fc40007f1e0ff */
[C---:B------:R-:W-:Y:S01]  /*ae70*/  LOP3.LUT R11, R98.reuse, 0x380, RZ, 0xc0, !PT ;  /* 0x00000380620b7812 */ /* 0x040fe200078ec0ff */
[--C-:B------:R-:W-:Y:S01]  /*ae80*/  IMAD.X R13, RZ, RZ, R99.reuse, P1 ;  /* 0x000000ffff0d7224 */ /* 0x100fe200008e0663 */
        /* <DEDUP_REMOVED lines=15> */
[----:B------:R-:W-:-:S02]  /*af80*/  SHF.R.U64 R11, R11, 0x3, RZ ;  /* 0x000000030b0b7819 */ /* 0x000fc400000012ff */
[----:B------:R-:W-:Y:S02]  /*af90*/  LOP3.LUT R16, R171, 0x380, RZ, 0xc0, !PT ;  /* 0x00000380ab107812 */ /* 0x000fe400078ec0ff */
[----:B------:R-:W-:Y:S02]  /*afa0*/  LOP3.LUT R18, R173, 0x380, RZ, 0xc0, !PT ;  /* 0x00000380ad127812 */ /* 0x000fe400078ec0ff */
[----:B------:R-:W-:Y:S02]  /*afb0*/  IADD3 R183, P0, R98, 0x8020, RZ ;  /* 0x0000802062b77810 */ /* 0x000fe40007f1e0ff */
[----:B------:R-:W-:Y:S02]  /*afc0*/  SHF.R.U64 R12, R12, 0x3, RZ ;  /* 0x000000030c0c7819 */ /* 0x000fe400000012ff */
[----:B------:R-:W-:Y:S01]  /*afd0*/  LOP3.LUT R20, R175, 0x380, RZ, 0xc0, !PT ;  /* 0x00000380af147812 */ /* 0x000fe200078ec0ff */
[----:B------:R-:W-:Y:S01]  /*afe0*/  IMAD.X R47, RZ, RZ, R99, P0 ;  /* 0x000000ffff2f7224 */ /* 0x000fe200000e0663 */
[----:B------:R-:W-:-:S02]  /*aff0*/  IADD3 R185, P4, R98, 0x8040, RZ ;  /* 0x0000804062b97810 */ /* 0x000fc40007f9e0ff */
[C---:B0-----:R-:W-:Y:S02]  /*b000*/  IADD3 R187, P3, R98.reuse, 0x8060, RZ ;  /* 0x0000806062bb7810 */ /* 0x041fe40007f7e0ff */
        /* <DEDUP_REMOVED lines=15> */
[----:B------:R-:W-:Y:S02]  /*b100*/  SHF.R.U64 R18, R18, 0x3, RZ ;  /* 0x0000000312127819 */ /* 0x000fe400000012ff */
        /* <DEDUP_REMOVED lines=10> */
[----:B------:R-:W-:Y:S01]  /*b1b0*/  MOV R98, R98 ;  /* 0x0000006200627202 */ /* 0x000fe20000000f00 */
[----:B------:R-:W-:Y:S01]  /*b1c0*/  BAR.SYNC.DEFER_BLOCKING 0x1, 0x100 ;  /* 0x0044000000007b1d */ /* 0x000fe20000010000 */
[----:B------:R-:W-:Y:S02]  /*b1d0*/  LOP3.LUT R18, R18, R173, RZ, 0x3c, !PT ;  /* 0x000000ad12127212 */ /* 0x000fe400078e3cff */
[----:B------:R-:W-:Y:S02]  /*b1e0*/  SHF.R.U64 R38, R38, 0x3, RZ ;  /* 0x0000000326267819 */ /* 0x000fe400000012ff */
[----:B------:R-:W-:-:S02]  /*b1f0*/  LOP3.LUT R70, R189, 0x380, RZ, 0xc0, !PT ;  /* 0x00000380bd467812 */ /* 0x000fc400078ec0ff */
[----:B------:R-:W-:Y:S02]  /*b200*/  LOP3.LUT R99, R94, 0x380, RZ, 0xc0, !PT ;  /* 0x000003805e637812 */ /* 0x000fe400078ec0ff */
[----:B------:R-:W-:Y:S02]  /*b210*/  LOP3.LUT R20, R20, R175, RZ, 0x3c, !PT ;  /* 0x000000af14147212 */ /* 0x000fe400078e3cff */
[----:B------:R-:W-:Y:S02]  /*b220*/  SHF.R.U64 R46, R46, 0x3, RZ ;  /* 0x000000032e2e7819 */ /* 0x000fe400000012ff */
[----:B------:R-:W-:Y:S02]  /*b230*/  LOP3.LUT R78, R6, 0x380, RZ, 0xc0, !PT ;  /* 0x00000380064e7812 */ /* 0x000fe400078ec0ff */
[----:B------:R-:W-:Y:S02]  /*b240*/  MOV R12, R12 ;  /* 0x0000000c000c7202 */ /* 0x000fe40000000f00 */
[----:B------:R-:W-:-:S02]  /*b250*/  LOP3.LUT R22, R22, R177, RZ, 0x3c, !PT ;  /* 0x000000b116167212 */ /* 0x000fc400078e3cff */
[----:B------:R-:W-:Y:S02]  /*b260*/  SHF.R.U64 R54, R54, 0x3, RZ ;  /* 0x0000000336367819 */ /* 0x000fe400000012ff */
[----:B------:R-:W-:Y:S02]  /*b270*/  MOV R14, R14 ;  /* 0x0000000e000e7202 */ /* 0x000fe40000000f00 */
[----:B------:R-:W-:Y:S01]  /*b280*/  LOP3.LUT R30, R30, R179, RZ, 0x3c, !PT ;  /* 0x000000b31e1e7212 */ /* 0x000fe200078e3cff */
[----:B------:R-:W-:Y:S01]  /*b290*/  STSM.16.M88.4 [R98], R24 ;  /* 0x0000001862007844 */ /* 0x000fe20000000200 */
[----:B------:R-:W-:Y:S02]  /*b2a0*/  SHF.R.U64 R62, R62, 0x3, RZ ;  /* 0x000000033e3e7819 */ /* 0x000fe400000012ff */
[----:B------:R-:W-:Y:S01]  /*b2b0*/  LOP3.LUT R157, R156, 0x380, RZ, 0xc0, !PT ;  /* 0x000003809c9d7812 */ /* 0x000fe200078ec0ff */
[----:B------:R-:W-:Y:S01]  /*b2c0*/  STSM.16.M88.4 [R12], R32 ;  /* 0x000000200c007844 */ /* 0x000fe20000000200 */
[----:B------:R-:W-:-:S02]  /*b2d0*/  MOV R16, R16 ;  /* 0x0000001000107202 */ /* 0x000fc40000000f00 */
[----:B------:R-:W-:Y:S01]  /*b2e0*/  LOP3.LUT R38, R38, R181, RZ, 0x3c, !PT ;  /* 0x000000b526267212 */ /* 0x000fe200078e3cff */
[----:B------:R-:W-:Y:S01]  /*b2f0*/  STSM.16.M88.4 [R14], R40 ;  /* 0x000000280e007844 */ /* 0x000fe20000000200 */
[----:B------:R-:W-:Y:S02]  /*b300*/  SHF.R.U64 R70, R70, 0x3, RZ ;  /* 0x0000000346467819 */ /* 0x000fe400000012ff */
[----:B------:R-:W-:Y:S01]  /*b310*/  SHF.R.U64 R99, R99, 0x3, RZ ;  /* 0x0000000363637819 */ /* 0x000fe200000012ff */
[----:B------:R-:W-:Y:S01]  /*b320*/  STSM.16.M88.4 [R16], R48 ;  /* 0x0000003010007844 */ /* 0x000fe20000000200 */
[----:B------:R-:W-:Y:S02]  /*b330*/  MOV R18, R18 ;  /* 0x0000001200127202 */ /* 0x000fe40000000f00 */
[----:B------:R-:W-:Y:S02]  /*b340*/  F2FP.F16.F32.PACK_AB R59, R155, R59 ;  /* 0x0000003b9b3b723e */ /* 0x000fe400000000ff */
[----:B------:R-:W-:-:S02]  /*b350*/  F2FP.F16.F32.PACK_AB R65, R154, R66 ;  /* 0x000000429a41723e */ /* 0x000fc400000000ff */
[----:B------:R-:W-:Y:S01]  /*b360*/  F2FP.F16.F32.PACK_AB R72, R73, R72 ;  /* 0x000000484948723e */ /* 0x000fe200000000ff */
[----:B------:R-:W-:Y:S01]  /*b370*/  STSM.16.M88.4 [R18], R56 ;  /* 0x0000003812007844 */ /* 0x000fe20000000200 */
[----:B------:R-:W-:Y:S02]  /*b380*/  LOP3.LUT R46, R46, R183, RZ, 0x3c, !PT ;  /* 0x000000b72e2e7212 */ /* 0x000fe400078e3cff */
[----:B------:R-:W-:Y:S02]  /*b390*/  SHF.R.U64 R29, R78, 0x3, RZ ;  /* 0x000000034e1d7819 */ /* 0x000fe400000012ff */
[----:B------:R-:W-:Y:S02]  /*b3a0*/  MOV R20, R20 ;  /* 0x0000001400147202 */ /* 0x000fe40000000f00 */
[----:B------:R-:W-:Y:S02]  /*b3b0*/  F2FP.F16.F32.PACK_AB R66, R69, R68 ;  /* 0x000000444542723e */ /* 0x000fe400000000ff */
[----:B------:R-:W-:-:S02]  /*b3c0*/  F2FP.F16.F32.PACK_AB R67, R153, R67 ;  /* 0x000000439943723e */ /* 0x000fc400000000ff */
[----:B------:R-:W-:Y:S02]  /*b3d0*/  F2FP.F16.F32.PACK_AB R73, R152, R74 ;  /* 0x0000004a9849723e */ /* 0x000fe400000000ff */
[----:B------:R-:W-:Y:S01]  /*b3e0*/  F2FP.F16.F32.PACK_AB R80, R81, R80 ;  /* 0x000000505150723e */ /* 0x000fe200000000ff */
[----:B------:R-:W-:Y:S01]  /*b3f0*/  STSM.16.M88.4 [R20], R64 ;  /* 0x0000004014007844 */ /* 0x000fe20000000200 */
[----:B------:R-:W-:Y:S02]  /*b400*/  LOP3.LUT R54, R54, R185, RZ, 0x3c, !PT ;  /* 0x000000b936367212 */ /* 0x000fe400078e3cff */
[----:B------:R-:W-:Y:S02]  /*b410*/  MOV R22, R22 ;  /* 0x0000001600167202 */ /* 0x000fe40000000f00 */
[----:B------:R-:W-:Y:S02]  /*b420*/  F2FP.F16.F32.PACK_AB R74, R77, R76 ;  /* 0x0000004c4d4a723e */ /* 0x000fe400000000ff */
[----:B------:R-:W-:-:S02]  /*b430*/  F2FP.F16.F32.PACK_AB R75, R9, R75 ;  /* 0x0000004b094b723e */ /* 0x000fc400000000ff */
[----:B------:R-:W-:Y:S02]  /*b440*/  F2FP.F16.F32.PACK_AB R81, R8, R82 ;  /* 0x000000520851723e */ /* 0x000fe400000000ff */
[----:B------:R-:W-:Y:S01]  /*b450*/  LOP3.LUT R62, R62, R187, RZ, 0x3c, !PT ;  /* 0x000000bb3e3e7212 */ /* 0x000fe200078e3cff */
[----:B------:R0:W-:Y:S01]  /*b460*/  STSM.16.M88.4 [R22], R72 ;  /* 0x0000004816007844 */ /* 0x0001e20000000200 */
[----:B------:R-:W-:Y:S02]  /*b470*/  SHF.R.U64 R157, R157, 0x3, RZ ;  /* 0x000000039d9d7819 */ /* 0x000fe400000012ff */
[----:B------:R-:W-:Y:S02]  /*b480*/  MOV R30, R30 ;  /* 0x0000001e001e7202 */ /* 0x000fe40000000f00 */
[----:B------:R-:W-:Y:S02]  /*b490*/  F2FP.F16.F32.PACK_AB R82, R85, R84 ;  /* 0x000000545552723e */ /* 0x000fe400000000ff */
[----:B------:R-:W-:-:S02]  /*b4a0*/  F2FP.F16.F32.PACK_AB R83, R83, R86 ;  /* 0x000000565353723e */ /* 0x000fc400000000ff */
[----:B------:R-:W-:Y:S02]  /*b4b0*/  LOP3.LUT R70, R70, R189, RZ, 0x3c, !PT ;  /* 0x000000bd46467212 */ /* 0x000fe400078e3cff */
[----:B------:R-:W-:Y:S01]  /*b4c0*/  LOP3.LUT R94, R99, R94, RZ, 0x3c, !PT ;  /* 0x0000005e635e7212 */ /* 0x000fe200078e3cff */
[----:B------:R2:W-:Y:S01]  /*b4d0*/  STSM.16.M88.4 [R30], R80 ;  /* 0x000000501e007844 */ /* 0x0005e20000000200 */
[----:B------:R-:W-:Y:S02]  /*b4e0*/  MOV R38, R38 ;  /* 0x0000002600267202 */ /* 0x000fe40000000f00 */
[----:B------:R-:W-:Y:S01]  /*b4f0*/  F2FP.F16.F32.PACK_AB R84, R89, R88 ;  /* 0x000000585954723e */ /* 0x000fe200000000ff */
[----:B0-----:R-:W0:Y:S01]  /*b500*/  LDC R73, c[0x0][0xce8] ;  /* 0x00033a00ff497b82 */ /* 0x001e220000000800 */
[----:B------:R-:W-:Y:S02]  /*b510*/  F2FP.F16.F32.PACK_AB R85, R91, R90 ;  /* 0x0000005a5b55723e */ /* 0x000fe400000000ff */
[----:B------:R-:W-:-:S02]  /*b520*/  F2FP.F16.F32.PACK_AB R86, R93, R92 ;  /* 0x0000005c5d56723e */ /* 0x000fc400000000ff */
[----:B------:R-:W-:Y:S02]  /*b530*/  F2FP.F16.F32.PACK_AB R87, R166, R87 ;  /* 0x00000057a657723e */ /* 0x000fe400000000ff */
[----:B------:R-:W-:Y:S02]  /*b540*/  F2FP.F16.F32.PACK_AB R96, R97, R96 ;  /* 0x000000606160723e */ /* 0x000fe400000000ff */
[----:B------:R-:W-:Y:S01]  /*b550*/  F2FP.F16.F32.PACK_AB R104, R105, R104 ;  /* 0x000000686968723e */ /* 0x000fe200000000ff */
[----:B------:R2:W-:Y:S01]  /*b560*/  STSM.16.M88.4 [R38], R84 ;  /* 0x0000005426007844 */ /* 0x0005e20000000200 */
[----:B------:R-:W-:Y:S02]  /*b570*/  LOP3.LUT R78, R29, R6, RZ, 0x3c, !PT ;  /* 0x000000061d4e7212 */ /* 0x000fe400078e3cff */
[----:B------:R-:W-:Y:S02]  /*b580*/  MOV R46, R46 ;  /* 0x0000002e002e7202 */ /* 0x000fe40000000f00 */
[----:B------:R-:W-:-:S02]  /*b590*/  F2FP.F16.F32.PACK_AB R97, R168, R167 ;  /* 0x000000a7a861723e */ /* 0x000fc400000000ff */
        /* <DEDUP_REMOVED lines=24> */
[----:B------:R-:W-:Y:S02]  /*b720*/  R2UR UR4, R209 ;  /* 0x00000000d10472ca */ /* 0x000fe400000e0000 */
[----:B------:R-:W-:Y:S02]  /*b730*/  MOV R78, R78 ;  /* 0x0000004e004e7202 */ /* 0x000fe40000000f00 */
[----:B------:R-:W-:Y:S02]  /*b740*/  F2FP.F16.F32.PACK_AB R130, R133, R132 ;  /* 0x000000848582723e */ /* 0x000fe400000000ff */
[----:B------:R-:W-:-:S02]  /*b750*/  F2FP.F16.F32.PACK_AB R131, R135, R134 ;  /* 0x000000868783723e */ /* 0x000fc400000000ff */
[----:B------:R-:W-:Y:S02]  /*b760*/  F2FP.F16.F32.PACK_AB R137, R139, R138 ;  /* 0x0000008a8b89723e */ /* 0x000fe400000000ff */
[----:B------:R-:W-:Y:S01]  /*b770*/  F2FP.F16.F32.PACK_AB R144, R145, R144 ;  /* 0x000000909190723e */ /* 0x000fe200000000ff */
[----:B------:R2:W-:Y:S01]  /*b780*/  STSM.16.M88.4 [R78], R128 ;  /* 0x000000804e007844 */ /* 0x0005e20000000200 */
[----:B------:R-:W-:Y:S01]  /*b790*/  MOV R94, R94 ;  /* 0x0000005e005e7202 */ /* 0x000fe20000000f00 */
[----:B------:R-:W-:Y:S01]  /*b7a0*/  USHF.L.U32 UR10, UR4, 0x2, URZ ;  /* 0x00000002040a7899 */ /* 0x000fe2000800063f */
[----:B------:R-:W-:Y:S02]  /*b7b0*/  F2FP.F16.F32.PACK_AB R138, R141, R140 ;  /* 0x0000008c8d8a723e */ /* 0x000fe400000000ff */
[----:B------:R-:W-:Y:S02]  /*b7c0*/  F2FP.F16.F32.PACK_AB R139, R143, R142 ;  /* 0x0000008e8f8b723e */ /* 0x000fe400000000ff */
[----:B------:R-:W-:-:S02]  /*b7d0*/  F2FP.F16.F32.PACK_AB R145, R147, R146 ;  /* 0x000000929391723e */ /* 0x000fc400000000ff */
[----:B------:R-:W-:Y:S01]  /*b7e0*/  MOV R10, R10 ;  /* 0x0000000a000a7202 */ /* 0x000fe20000000f00 */
[----:B------:R2:W-:Y:S01]  /*b7f0*/  STSM.16.M88.4 [R94], R136 ;  /* 0x000000885e007844 */ /* 0x0005e20000000200 */
[----:B------:R-:W-:Y:S02]  /*b800*/  F2FP.F16.F32.PACK_AB R146, R149, R148 ;  /* 0x000000949592723e */ /* 0x000fe400000000ff */
[----:B------:R-:W-:Y:S02]  /*b810*/  F2FP.F16.F32.PACK_AB R147, R0, R150 ;  /* 0x000000960093723e */ /* 0x000fe400000000ff */
[----:B------:R-:W-:Y:S02]  /*b820*/  R2UR UR7, R226 ;  /* 0x00000000e20772ca */ /* 0x000fe400000e0000 */
[----:B------:R-:W-:Y:S01]  /*b830*/  PLOP3.LUT P0, PT, PT, PT, UP0, 0x80, 0x0 ;  /* 0x000000000000781c */ /* 0x000fe20003f0f008 */
[----:B------:R2:W-:Y:S10]  /*b840*/  STSM.16.M88.4 [R10], R144 ;  /* 0x000000900a007844 */ /* 0x0005f40000000200 */
[----:B------:R-:W-:-:S02]  /*b850*/  USHF.L.U64.HI UR11, UR4, 0x2, UR7 ;  /* 0x00000002040b7899 */ /* 0x000fc40008010207 */
        /* <DEDUP_REMOVED lines=8> */
[----:B0-----:R-:W-:Y:S01]  /*b8e0*/  ISETP.NE.AND P1, PT, R73, 0x1, PT ;  /* 0x000000014900780c */ /* 0x001fe20003f25270 */
[----:B------:R-:W-:Y:S01]  /*b8f0*/  ULDC UR7, c[0x0][0xb88] ;  /* 0x0002e20000077ab9 */ /* 0x000fe20000000800 */
[----:B------:R-:W-:Y:S01]  /*b900*/  UMOV UR4, URZ ;  /* 0x0000003f00047c82 */ /* 0x000fe20008000000 */
[----:B------:R-:W-:-:S06]  /*b910*/  UISETP.NE.AND.EX UP1, UPT, UR9, URZ, UPT, UP1 ;  /* 0x0000003f0900728c */ /* 0x000fcc000bf25310 */
[----:B------:R-:W-:-:S04]  /*b920*/  PLOP3.LUT P2, PT, PT, PT, UP1, 0x80, 0x0 ;  /* 0x000000000000781c */ /* 0x000fc80003f4f018 */
[----:B------:R-:W0:Y:S01]  /*b930*/  @P1 LDC R6, c[0x0][0xcec] ;  /* 0x00033b00ff061b82 */ /* 0x000e220000000800 */
[----:B------:R-:W-:-:S04]  /*b940*/  @UP1 UIADD3 UR8, UP2, UR10, UR8, URZ ;  /* 0x000000080a081290 */ /* 0x000fc8000ff5e03f */
[----:B------:R-:W-:Y:S02]  /*b950*/  @UP1 UIADD3.X UR9, UR11, UR9, URZ, UP2, !UPT ;  /* 0x000000090b091290 */ /* 0x000fe400097fe43f */
[----:B------:R-:W-:Y:S01]  /*b960*/  IMAD.U32 R12, RZ, RZ, UR8 ;  /* 0x00000008ff0c7e24 */ /* 0x000fe2000f8e00ff */
[----:B------:R-:W4:Y:S03]  /*b970*/  @P1 LDC R11, c[0x0][0xcf0] ;  /* 0x00033c00ff0b1b82 */ /* 0x000f260000000800 */
[----:B------:R-:W-:Y:S01]  /*b980*/  IMAD.U32 R13, RZ, RZ, UR9 ;  /* 0x00000009ff0d7e24 */ /* 0x000fe2000f8e00ff */
[----:B---3--:R-:W-:Y:S01]  /*b990*/  @P0 R2UR UR4, R0 ;  /* 0x00000000000402ca */ /* 0x008fe200000e0000 */
[----:B------:R-:W-:-:S06]  /*b9a0*/  IMAD.U32 R0, RZ, RZ, UR7 ;  /* 0x00000007ff007e24 */ /* 0x000fcc000f8e00ff */
[----:B------:R2:W5:Y:S01]  /*b9b0*/  @P2 LDG.E R0, desc[UR38][R12.64] ;  /* 0x000000260c002981 */ /* 0x000562000c1e1900 */
[----:B0---4-:R-:W-:Y:S07]  /*b9c0*/  @P2 BRA `(.L_x_5326) ;  /* 0x0000000000102947 */ /* 0x011fee0003800000 */
[----:B------:R-:W-:Y:S05]  /*b9d0*/  @!P0 BRA `(.L_x_5326) ;  /* 0x00000000000c8947 */ /* 0x000fea0003800000 */
[----:B--2---:R-:W2:Y:S04]  /*b9e0*/  LDG.E R13, desc[UR38][R8.64] ;  /* 0x00000026080d7981 */ /* 0x004ea8000c1e1900 */
[----:B-----5:R-:W2:Y:S02]  /*b9f0*/  LDG.E R0, desc[UR38][R8.64+0x4] ;  /* 0x0000042608007981 */ /* 0x020ea4000c1e1900 */
[----:B--2---:R-:W-:-:S07]  /*ba00*/  IMAD.IADD R0, R0, 0x1, -R13 ;  /* 0x0000000100007824 */ /* 0x004fce00078e0a0d */
.L_x_5326:
[----:B------:R-:W-:Y:S01]  /*ba10*/  R2UR UR17, R224 ;  /* 0x00000000e01172ca */ /* 0x000fe200000e0000 */
[----:B------:R-:W-:Y:S01]  /*ba20*/  ULDC.64 UR12, c[0x0][0xc90] ;  /* 0x00032400000c7ab9 */ /* 0x000fe20000000a00 */
[----:B------:R-:W-:Y:S01]  /*ba30*/  R2UR UR16, R226 ;  /* 0x00000000e21072ca */ /* 0x000fe200000e0000 */
[----:B--2---:R-:W-:Y:S01]  /*ba40*/  VIADD R13, R203, UR60 ;  /* 0x0000003ccb0d7c36 */ /* 0x004fe20008000000 */
[----:B------:R-:W-:Y:S01]  /*ba50*/  R2UR UR15, R209 ;  /* 0x00000000d10f72ca */ /* 0x000fe200000e0000 */
[----:B------:R-:W-:Y:S01]  /*ba60*/  USHF.R.S32.HI UR11, URZ, 0x1f, UR4 ;  /* 0x0000001f3f0b7899 */ /* 0x000fe20008011404 */
[----:B------:R-:W-:Y:S01]  /*ba70*/  IMAD R9, R225, 0x40, R200 ;  /* 0x00000040e1097824 */ /* 0x000fe200078e02c8 */
[----:B------:R-:W-:Y:S01]  /*ba80*/  UMOV UR10, UR4 ;  /* 0x00000004000a7c82 */ /* 0x000fe20008000000 */
[----:B------:R-:W-:Y:S01]  /*ba90*/  @P1 IMAD.HI.U32 R6, R13, R6, RZ ;  /* 0x000000060d061227 */ /* 0x000fe200078e00ff */
[----:B------:R-:W0:Y:S03]  /*baa0*/  @P1 LDC R75, c[0x0][0xcf0] ;  /* 0x00033c00ff4b1b82 */ /* 0x000e260000000800 */
[----:B------:R-:W-:Y:S01]  /*bab0*/  IMAD.MOV.U32 R8, RZ, RZ, R13 ;  /* 0x000000ffff087224 */ /* 0x000fe200078e000d */
[----:B------:R-:W-:Y:S01]  /*bac0*/  USHF.R.S32.HI UR14, URZ, 0x1f, UR17 ;  /* 0x0000001f3f0e7899 */ /* 0x000fe20008011411 */
[----:B------:R-:W-:Y:S01]  /*bad0*/  @P1 SHF.R.U32.HI R8, RZ, R11, R6 ;  /* 0x0000000bff081219 */ /* 0x000fe20000011606 */
[----:B------:R-:W-:Y:S01]  /*bae0*/  UIMAD.WIDE.U32 UR8, UR17, UR12, UR10 ;  /* 0x0000000c110872a5 */ /* 0x000fe2000f8e000a */
[----:B------:R-:W-:Y:S01]  /*baf0*/  IMAD.WIDE R4, R9, 0x2, R4 ;  /* 0x0000000209047825 */ /* 0x000fe200078e0204 */
[----:B------:R-:W-:Y:S01]  /*bb00*/  UIMAD UR7, UR14, UR12, URZ ;  /* 0x0000000c0e0772a4 */ /* 0x000fe2000f8e023f */
[--C-:B------:R-:W-:Y:S01]  /*bb10*/  SHF.R.S32.HI R9, RZ, 0x1f, R8.reuse ;  /* 0x0000001fff097819 */ /* 0x100fe20000011408 */
[----:B------:R-:W-:Y:S01]  /*bb20*/  USEL UR16, UR16, URZ, !UP0 ;  /* 0x0000003f10107287 */ /* 0x000fe2000c000000 */
[----:B------:R-:W-:Y:S01]  /*bb30*/  IMAD.MOV R6, RZ, RZ, -R8 ;  /* 0x000000ffff067224 */ /* 0x000fe200078e0a08 */
[----:B------:R-:W-:Y:S01]  /*bb40*/  UIMAD UR7, UR17, UR13, UR7 ;  /* 0x0000000d110772a4 */ /* 0x000fe2000f8e0207 */
[----:B------:R-:W-:Y:S01]  /*bb50*/  IADD3 R29, P2, R4, 0x5000, RZ ;  /* 0x00005000041d7810 */ /* 0x000fe20007f5e0ff */
[----:B------:R-:W-:Y:S01]  /*bb60*/  USEL UR15, UR15, URZ, !UP0 ;  /* 0x0000003f0f0f7287 */ /* 0x000fe2000c000000 */
[----:B------:R-:W-:Y:S01]  /*bb70*/  IMAD R11, R73, R6, R13 ;  /* 0x00000006490b7224 */ /* 0x000fe200078e020d */
[----:B------:R-:W-:Y:S01]  /*bb80*/  ULDC.64 UR12, c[0x0][0xc98] ;  /* 0x00032600000c7ab9 */ /* 0x000fe20000000a00 */
[----:B------:R-:W-:Y:S01]  /*bb90*/  UIADD3 UR9, UR9, UR7, URZ ;  /* 0x0000000709097290 */ /* 0x000fe2000fffe03f */
[----:B------:R-:W-:Y:S01]  /*bba0*/  LOP3.LUT R28, R29, 0x380, RZ, 0xc0, !PT ;  /* 0x000003801d1c7812 */ /* 0x000fe200078ec0ff */
[----:B------:R-:W-:Y:S01]  /*bbb0*/  UIMAD UR7, UR16, UR12, URZ ;  /* 0x0000000c100772a4 */ /* 0x000fe2000f8e023f */
[----:B------:R-:W-:Y:S01]  /*bbc0*/  SHF.R.S32.HI R6, RZ, 0x1f, R11 ;  /* 0x0000001fff067819 */ /* 0x000fe2000001140b */
[----:B------:R-:W-:Y:S01]  /*bbd0*/  UIMAD.WIDE.U32 UR8, UR15, UR12, UR8 ;  /* 0x0000000c0f0872a5 */ /* 0x000fe2000f8e0008 */
[----:B------:R-:W-:Y:S01]  /*bbe0*/  SHF.R.U64 R28, R28, 0x3, RZ ;  /* 0x000000031c1c7819 */ /* 0x000fe200000012ff */
[----:B------:R-:W-:Y:S01]  /*bbf0*/  UIMAD UR7, UR15, UR13, UR7 ;  /* 0x0000000d0f0772a4 */ /* 0x000fe2000f8e0207 */
[----:B------:R-:W-:Y:S01]  /*bc00*/  IADD3 R25, P3, R4, 0x4000, RZ ;  /* 0x0000400004197810 */ /* 0x000fe20007f7e0ff */
[----:B------:R-:W-:Y:S01]  /*bc10*/  VIADD R14, R230, UR60 ;  /* 0x0000003ce60e7c36 */ /* 0x000fe20008000000 */
[----:B------:R-:W-:Y:S01]  /*bc20*/  LOP3.LUT R28, R28, R29, RZ, 0x3c, !PT ;  /* 0x0000001d1c1c7212 */ /* 0x000fe200078e3cff */
[----:B------:R-:W-:Y:S01]  /*bc30*/  IMAD.X R29, RZ, RZ, R5, P2 ;  /* 0x000000ffff1d7224 */ /* 0x000fe200010e0605 */
[----:B------:R-:W-:Y:S01]  /*bc40*/  IADD3 R8, P0, R8, UR8, RZ ;  /* 0x0000000808087c10 */ /* 0x000fe2000ff1e0ff */
[----:B------:R-:W-:Y:S01]  /*bc50*/  IMAD.U32 R10, RZ, RZ, UR7 ;  /* 0x00000007ff0a7e24 */ /* 0x000fe2000f8e00ff */
[----:B------:R-:W-:Y:S01]  /*bc60*/  IADD3 R45, P2, R4, 0xb000, RZ ;  /* 0x0000b000042d7810 */ /* 0x000fe20007f5e0ff */
[----:B-----5:R-:W-:Y:S01]  /*bc70*/  IMAD R77, R0, R73, RZ ;  /* 0x00000049004d7224 */ /* 0x020fe200078e02ff */
[----:B------:R-:W-:Y:S01]  /*bc80*/  LOP3.LUT R24, R25, 0x380, RZ, 0xc0, !PT ;  /* 0x0000038019187812 */ /* 0x000fe200078ec0ff */
[----:B------:R-:W-:Y:S01]  /*bc90*/  ULDC.64 UR12, c[0x0][0xba0] ;  /* 0x0002e800000c7ab9 */ /* 0x000fe20000000a00 */
[----:B------:R-:W-:Y:S01]  /*bca0*/  IADD3.X R9, R9, UR9, R10, P0, !PT ;  /* 0x0000000909097c10 */ /* 0x000fe200087fe40a */
[----:B------:R-:W-:Y:S01]  /*bcb0*/  ULDC.64 UR8, c[0x0][0xc88] ;  /* 0x0003220000087ab9 */ /* 0x000fe20000000a00 */
[----:B------:R-:W-:Y:S01]  /*bcc0*/  LOP3.LUT R44, R45, 0x380, RZ, 0xc0, !PT ;  /* 0x000003802d2c7812 */ /* 0x000fe200078ec0ff */
[----:B------:R-:W-:Y:S01]  /*bcd0*/  IMAD R6, R6, UR8, RZ ;  /* 0x0000000806067c24 */ /* 0x000fe2000f8e02ff */
[----:B------:R-:W-:Y:S01]  /*bce0*/  SHF.R.U64 R24, R24, 0x3, RZ ;  /* 0x0000000318187819 */ /* 0x000fe200000012ff */
[----:B------:R-:W-:Y:S01]  /*bcf0*/  IMAD.WIDE.U32 R8, R11, UR8, R8 ;  /* 0x000000080b087c25 */ /* 0x000fe2000f8e0008 */
[----:B------:R-:W-:-:S02]  /*bd00*/  SHF.R.U64 R44, R44, 0x3, RZ ;  /* 0x000000032c2c7819 */ /* 0x000fc400000012ff */
[----:B------:R-:W-:Y:S01]  /*bd10*/  IADD3 R13, P5, R4, 0x1000, RZ ;  /* 0x00001000040d7810 */ /* 0x000fe20007fbe0ff */
[----:B------:R-:W-:Y:S01]  /*bd20*/  IMAD R15, R11, UR9, R6 ;  /* 0x000000090b0f7c24 */ /* 0x000fe2000f8e0206 */
[----:B------:R-:W-:Y:S01]  /*bd30*/  ULDC.64 UR8, c[0x0][0xc50] ;  /* 0x0003140000087ab9 */ /* 0x000fe20000000a00 */
[----:B------:R-:W-:Y:S01]  /*bd40*/  VIADD R6, R14, 0x8 ;  /* 0x000000080e067836 */ /* 0x000fe20000000000 */
[----:B------:R-:W-:Y:S01]  /*bd50*/  LEA R10, P0, R8, UR8, 0x2 ;  /* 0x00000008080a7c11 */ /* 0x000fe2000f8010ff */
[----:B------:R-:W-:Y:S01]  /*bd60*/  IMAD.IADD R9, R9, 0x1, R15 ;  /* 0x0000000109097824 */ /* 0x000fe200078e020f */
[----:B------:R-:W-:Y:S01]  /*bd70*/  LOP3.LUT R44, R44, R45, RZ, 0x3c, !PT ;  /* 0x0000002d2c2c7212 */ /* 0x000fe200078e3cff */
[----:B------:R-:W-:Y:S01]  /*bd80*/  IMAD.X R45, RZ, RZ, R5, P2 ;  /* 0x000000ffff2d7224 */ /* 0x000fe200010e0605 */
[----:B------:R-:W-:Y:S01]  /*bd90*/  IADD3 R17, P4, R4, 0x2000, RZ ;  /* 0x0000200004117810 */ /* 0x000fe20007f9e0ff */
[----:B------:R-:W-:Y:S01]  /*bda0*/  SHFL.IDX PT, R42, R10, RZ, 0x1c1f ;  /* 0x001c1fff0a2a7589 */ /* 0x000fe200000e0000 */
[----:B------:R-:W-:-:S02]  /*bdb0*/  LEA.HI.X R8, R8, UR9, R9, 0x2, P0 ;  /* 0x0000000908087c11 */ /* 0x000fc400080f1409 */
[----:B------:R-:W-:Y:S01]  /*bdc0*/  IADD3 R21, P0, R4, 0x3000, RZ ;  /* 0x0000300004157810 */ /* 0x000fe20007f1e0ff */
[----:B------:R-:W-:Y:S01]  /*bdd0*/  SHFL.IDX PT, R46, R10, 0x1, 0x1c1f ;  /* 0x003c1f000a2e7f89 */ /* 0x000fe200000e0000 */
[----:B------:R-:W-:Y:S01]  /*bde0*/  LOP3.LUT R24, R24, R25, RZ, 0x3c, !PT ;  /* 0x0000001918187212 */ /* 0x000fe200078e3cff */
[----:B------:R-:W-:Y:S01]  /*bdf0*/  IMAD.X R25, RZ, RZ, R5, P3 ;  /* 0x000000ffff197224 */ /* 0x000fe200018e0605 */
[----:B------:R-:W-:Y:S01]  /*be00*/  LOP3.LUT R20, R21, 0x380, RZ, 0xc0, !PT ;  /* 0x0000038015147812 */ /* 0x000fe200078ec0ff */
[----:B------:R-:W2:Y:S01]  /*be10*/  SHFL.IDX PT, R43, R8, RZ, 0x1c1f ;  /* 0x001c1fff082b7589 */ /* 0x000ea200000e0000 */
[----:B------:R-:W-:Y:S02]  /*be20*/  IADD3 R41, P3, R4, 0xa000, RZ ;  /* 0x0000a00004297810 */ /* 0x000fe40007f7e0ff */
[----:B------:R-:W-:Y:S01]  /*be30*/  SHF.R.U64 R20, R20, 0x3, RZ ;  /* 0x0000000314147819 */ /* 0x000fe200000012ff */
[----:B------:R-:W3:Y:S01]  /*be40*/  SHFL.IDX PT, R47, R8, 0x1, 0x1c1f ;  /* 0x003c1f00082f7f89 */ /* 0x000ee200000e0000 */
[----:B------:R-:W-:-:S02]  /*be50*/  LOP3.LUT R12, R13, 0x380, RZ, 0xc0, !PT ;  /* 0x000003800d0c7812 */ /* 0x000fc400078ec0ff */
[----:B------:R-:W-:Y:S01]  /*be60*/  LOP3.LUT R20, R20, R21, RZ, 0x3c, !PT ;  /* 0x0000001514147212 */ /* 0x000fe200078e3cff */
[----:B------:R-:W-:Y:S01]  /*be70*/  IMAD.X R21, RZ, RZ, R5, P0 ;  /* 0x000000ffff157224 */ /* 0x000fe200000e0605 */
[----:B------:R-:W-:Y:S02]  /*be80*/  IADD3 R53, P0, R4, 0x9000, RZ ;  /* 0x0000900004357810 */ /* 0x000fe40007f1e0ff */
[----:B------:R-:W-:Y:S02]  /*be90*/  LOP3.LUT R16, R17, 0x380, RZ, 0xc0, !PT ;  /* 0x0000038011107812 */ /* 0x000fe400078ec0ff */
[----:B------:R-:W-:Y:S02]  /*bea0*/  LOP3.LUT R52, R53, 0x380, RZ, 0xc0, !PT ;  /* 0x0000038035347812 */ /* 0x000fe400078ec0ff */
[----:B------:R-:W-:Y:S02]  /*beb0*/  LOP3.LUT R40, R41, 0x380, RZ, 0xc0, !PT ;  /* 0x0000038029287812 */ /* 0x000fe400078ec0ff */
[----:B------:R-:W-:-:S02]  /*bec0*/  SHF.R.U64 R52, R52, 0x3, RZ ;  /* 0x0000000334347819 */ /* 0x000fc400000012ff */
[----:B------:R-:W-:Y:S02]  /*bed0*/  SHF.R.U64 R12, R12, 0x3, RZ ;  /* 0x000000030c0c7819 */ /* 0x000fe400000012ff */
[----:B------:R-:W-:Y:S01]  /*bee0*/  LOP3.LUT R52, R52, R53, RZ, 0x3c, !PT ;  /* 0x0000003534347212 */ /* 0x000fe200078e3cff */
[----:B------:R-:W-:Y:S01]  /*bef0*/  IMAD.X R53, RZ, RZ, R5, P0 ;  /* 0x000000ffff357224 */ /* 0x000fe200000e0605 */
[----:B------:R-:W-:Y:S02]  /*bf00*/  LOP3.LUT P0, RZ, R228, 0x3, RZ, 0xc0, !PT ;  /* 0x00000003e4ff7812 */ /* 0x000fe4000780c0ff */
[----:B------:R-:W-:Y:S02]  /*bf10*/  SHF.R.U64 R16, R16, 0x3, RZ ;  /* 0x0000000310107819 */ /* 0x000fe400000012ff */
[-C--:B------:R-:W-:Y:S02]  /*bf20*/  ISETP.GE.OR P2, PT, R14, R77.reuse, P0 ;  /* 0x0000004d0e00720c */ /* 0x080fe40000746670 */
[----:B------:R-:W-:-:S02]  /*bf30*/  ISETP.GE.OR P0, PT, R6, R77, P0 ;  /* 0x0000004d0600720c */ /* 0x000fc40000706670 */
[----:B------:R-:W-:Y:S02]  /*bf40*/  SHF.R.U64 R40, R40, 0x3, RZ ;  /* 0x0000000328287819 */ /* 0x000fe400000012ff */
[----:B------:R-:W-:Y:S01]  /*bf50*/  LOP3.LUT R12, R12, R13, RZ, 0x3c, !PT ;  /* 0x0000000d0c0c7212 */ /* 0x000fe200078e3cff */
[--C-:B------:R-:W-:Y:S01]  /*bf60*/  IMAD.X R13, RZ, RZ, R5.reuse, P5 ;  /* 0x000000ffff0d7224 */ /* 0x100fe200028e0605 */
[----:B------:R-:W-:Y:S01]  /*bf70*/  LOP3.LUT R16, R16, R17, RZ, 0x3c, !PT ;  /* 0x0000001110107212 */ /* 0x000fe200078e3cff */
[----:B------:R-:W-:Y:S01]  /*bf80*/  IMAD.X R17, RZ, RZ, R5, P4 ;  /* 0x000000ffff117224 */ /* 0x000fe200020e0605 */
[C---:B------:R-:W-:Y:S02]  /*bf90*/  IADD3 R33, P6, R4.reuse, 0x6000, RZ ;  /* 0x0000600004217810 */ /* 0x040fe40007fde0ff */
[C---:B------:R-:W-:Y:S01]  /*bfa0*/  IADD3 R37, P5, R4.reuse, 0x7000, RZ ;  /* 0x0000700004257810 */ /* 0x040fe20007fbe0ff */
[----:B--2---:R-:W-:Y:S01]  /*bfb0*/  @!P2 ST.E desc[UR38][R42.64], R2 ;  /* 0x000000022a00a985 */ /* 0x004fe2000c101926 */
[----:B------:R-:W-:-:S02]  /*bfc0*/  IADD3 R61, P4, R4, 0x8000, RZ ;  /* 0x00008000043d7810 */ /* 0x000fc40007f9e0ff */
[----:B------:R-:W-:Y:S01]  /*bfd0*/  LOP3.LUT R40, R40, R41, RZ, 0x3c, !PT ;  /* 0x0000002928287212 */ /* 0x000fe200078e3cff */
[----:B---3--:R2:W-:Y:S01]  /*bfe0*/  @!P0 ST.E desc[UR38][R46.64], R3 ;  /* 0x000000032e008985 */ /* 0x0085e2000c101926 */
[--C-:B------:R-:W-:Y:S01]  /*bff0*/  IMAD.X R41, RZ, RZ, R5.reuse, P3 ;  /* 0x000000ffff297224 */ /* 0x100fe200018e0605 */
[----:B------:R-:W-:Y:S02]  /*c000*/  IADD3 R9, P3, R4, 0xf000, RZ ;  /* 0x0000f00004097810 */ /* 0x000fe40007f7e0ff */
[----:B------:R-:W-:Y:S01]  /*c010*/  LOP3.LUT R32, R33, 0x380, RZ, 0xc0, !PT ;  /* 0x0000038021207812 */ /* 0x000fe200078ec0ff */
[----:B------:R-:W-:Y:S01]  /*c020*/  UIMAD UR7, UR11, UR12, URZ ;  /* 0x0000000c0b0772a4 */ /* 0x000fe2000f8e023f */
[----:B------:R-:W-:Y:S01]  /*c030*/  LOP3.LUT R36, R37, 0x380, RZ, 0xc0, !PT ;  /* 0x0000038025247812 */ /* 0x000fe200078ec0ff */
[----:B------:R-:W-:Y:S01]  /*c040*/  UIMAD.WIDE.U32 UR8, UR4, UR12, URZ ;  /* 0x0000000c040872a5 */ /* 0x000fe2000f8e003f */
[----:B------:R-:W-:Y:S01]  /*c050*/  LOP3.LUT R60, R61, 0x380, RZ, 0xc0, !PT ;  /* 0x000003803d3c7812 */ /* 0x000fe200078ec0ff */
[----:B------:R-:W-:Y:S01]  /*c060*/  ULDC.64 UR10, c[0x0][0xbe8] ;  /* 0x0002fa00000a7ab9 */ /* 0x000fe20000000a00 */
[----:B------:R-:W-:Y:S01]  /*c070*/  LOP3.LUT R0, R9, 0x380, RZ, 0xc0, !PT ;  /* 0x0000038009007812 */ /* 0x000fe200078ec0ff */
[----:B------:R-:W-:Y:S01]  /*c080*/  IMAD.X R49, RZ, RZ, R5, P3 ;  /* 0x000000ffff317224 */ /* 0x000fe200018e0605 */
[----:B--2---:R-:W2:Y:S01]  /*c090*/  @P1 LDC R3, c[0x0][0xcec] ;  /* 0x00033b00ff031b82 */ /* 0x004ea20000000800 */
[----:B------:R-:W-:Y:S01]  /*c0a0*/  SHF.R.U64 R32, R32, 0x3, RZ ;  /* 0x0000000320207819 */ /* 0x000fe200000012ff */
[----:B------:R-:W5:Y:S01]  /*c0b0*/  LD.E.128 R12, desc[UR38][R12.64] ;  /* 0x000000260c0c7980 */ /* 0x000f62000c101d00 */
[----:B------:R-:W-:-:S02]  /*c0c0*/  SHF.R.U64 R36, R36, 0x3, RZ ;  /* 0x0000000324247819 */ /* 0x000fc400000012ff */
[----:B------:R-:W-:Y:S01]  /*c0d0*/  SHF.R.U64 R60, R60, 0x3, RZ ;  /* 0x000000033c3c7819 */ /* 0x000fe200000012ff */
[----:B------:R-:W5:Y:S01]  /*c0e0*/  LD.E.128 R16, desc[UR38][R16.64] ;  /* 0x0000002610107980 */ /* 0x000f62000c101d00 */
[----:B------:R-:W-:Y:S01]  /*c0f0*/  SHF.R.U64 R0, R0, 0x3, RZ ;  /* 0x0000000300007819 */ /* 0x000fe200000012ff */
[----:B------:R-:W-:Y:S01]  /*c100*/  UIMAD UR7, UR4, UR13, UR7 ;  /* 0x0000000d040772a4 */ /* 0x000fe2000f8e0207 */
[----:B------:R-:W-:Y:S01]  /*c110*/  LOP3.LUT R32, R32, R33, RZ, 0x3c, !PT ;  /* 0x0000002120207212 */ /* 0x000fe200078e3cff */
[--C-:B------:R-:W-:Y:S01]  /*c120*/  IMAD.X R33, RZ, RZ, R5.reuse, P6 ;  /* 0x000000ffff217224 */ /* 0x100fe200030e0605 */
[----:B------:R-:W-:Y:S01]  /*c130*/  LOP3.LUT R36, R36, R37, RZ, 0x3c, !PT ;  /* 0x0000002524247212 */ /* 0x000fe200078e3cff */
[--C-:B------:R-:W-:Y:S01]  /*c140*/  IMAD.X R37, RZ, RZ, R5.reuse, P5 ;  /* 0x000000ffff257224 */ /* 0x100fe200028e0605 */
[----:B------:R-:W-:Y:S01]  /*c150*/  LOP3.LUT R60, R60, R61, RZ, 0x3c, !PT ;  /* 0x0000003d3c3c7212 */ /* 0x000fe200078e3cff */
[----:B------:R-:W-:Y:S01]  /*c160*/  IMAD.X R61, RZ, RZ, R5, P4 ;  /* 0x000000ffff3d7224 */ /* 0x000fe200020e0605 */
[C---:B------:R-:W-:Y:S01]  /*c170*/  IADD3 R69, P6, R4.reuse, 0xc000, RZ ;  /* 0x0000c00004457810 */ /* 0x040fe20007fde0ff */
[----:B------:R-:W5:Y:S01]  /*c180*/  LD.E.128 R20, desc[UR38][R20.64] ;  /* 0x0000002614147980 */ /* 0x000f62000c101d00 */
[----:B------:R-:W-:-:S02]  /*c190*/  IADD3 R65, P5, R4, 0xd000, RZ ;  /* 0x0000d00004417810 */ /* 0x000fc40007fbe0ff */
[C---:B------:R-:W-:Y:S01]  /*c1a0*/  IADD3 R57, P4, R4.reuse, 0xe000, RZ ;  /* 0x0000e00004397810 */ /* 0x040fe20007f9e0ff */
[----:B------:R-:W5:Y:S01]  /*c1b0*/  LD.E.128 R24, desc[UR38][R24.64] ;  /* 0x0000002618187980 */ /* 0x000f62000c101d00 */
[----:B------:R-:W-:Y:S02]  /*c1c0*/  LOP3.LUT R11, R4, 0x380, RZ, 0xc0, !PT ;  /* 0x00000380040b7812 */ /* 0x000fe400078ec0ff */
[----:B------:R-:W-:Y:S01]  /*c1d0*/  LOP3.LUT R48, R0, R9, RZ, 0x3c, !PT ;  /* 0x0000000900307212 */ /* 0x000fe200078e3cff */
[----:B------:R-:W-:Y:S01]  /*c1e0*/  IMAD R0, R208, 0x20, R225 ;  /* 0x00000020d0007824 */ /* 0x000fe200078e02e1 */
[----:B------:R-:W-:Y:S01]  /*c1f0*/  UIADD3 UR9, UR9, UR7, URZ ;  /* 0x0000000709097290 */ /* 0x000fe2000fffe03f */
[----:B------:R-:W-:Y:S01]  /*c200*/  LOP3.LUT R68, R69, 0x380, RZ, 0xc0, !PT ;  /* 0x0000038045447812 */ /* 0x000fe200078ec0ff */
[----:B------:R-:W-:Y:S01]  /*c210*/  UIMAD UR4, UR14, UR10, URZ ;  /* 0x0000000a0e0472a4 */ /* 0x000fe2000f8e023f */
[----:B------:R-:W-:Y:S01]  /*c220*/  LOP3.LUT R64, R65, 0x380, RZ, 0xc0, !PT ;  /* 0x0000038041407812 */ /* 0x000fe200078ec0ff */
[----:B------:R-:W5:Y:S01]  /*c230*/  LD.E.128 R28, desc[UR38][R28.64] ;  /* 0x000000261c1c7980 */ /* 0x000f62000c101d00 */
[----:B------:R-:W-:-:S02]  /*c240*/  LOP3.LUT R56, R57, 0x380, RZ, 0xc0, !PT ;  /* 0x0000038039387812 */ /* 0x000fc400078ec0ff */
[----:B------:R-:W-:Y:S01]  /*c250*/  SHF.R.U64 R11, R11, 0x3, RZ ;  /* 0x000000030b0b7819 */ /* 0x000fe200000012ff */
[----:B------:R-:W-:Y:S01]  /*c260*/  VIADD R6, R0, UR60 ;  /* 0x0000003c00067c36 */ /* 0x000fe20008000000 */
[----:B------:R-:W-:Y:S01]  /*c270*/  UIMAD UR4, UR17, UR11, UR4 ;  /* 0x0000000b110472a4 */ /* 0x000fe2000f8e0204 */
[----:B------:R-:W-:Y:S01]  /*c280*/  SHF.R.U64 R68, R68, 0x3, RZ ;  /* 0x0000000344447819 */ /* 0x000fe200000012ff */
[----:B------:R-:W-:Y:S01]  /*c290*/  UIMAD.WIDE.U32 UR8, UR17, UR10, UR8 ;  /* 0x0000000a110872a5 */ /* 0x000fe2000f8e0008 */
[----:B------:R-:W-:Y:S01]  /*c2a0*/  SHF.R.U64 R64, R64, 0x3, RZ ;  /* 0x0000000340407819 */ /* 0x000fe200000012ff */
[----:B------:R-:W5:Y:S01]  /*c2b0*/  LD.E.128 R32, desc[UR38][R32.64] ;  /* 0x0000002620207980 */ /* 0x000f62000c101d00 */
[----:B------:R-:W-:Y:S01]  /*c2c0*/  SHF.R.U64 R56, R56, 0x3, RZ ;  /* 0x0000000338387819 */ /* 0x000fe200000012ff */
[----:B------:R-:W-:Y:S01]  /*c2d0*/  ULDC.64 UR10, c[0x0][0xbf0] ;  /* 0x0002fc00000a7ab9 */ /* 0x000fe20000000a00 */
[----:B------:R-:W-:Y:S01]  /*c2e0*/  LOP3.LUT R4, R11, R4, RZ, 0x3c, !PT ;  /* 0x000000040b047212 */ /* 0x000fe200078e3cff */
[----:B--2---:R-:W-:Y:S01]  /*c2f0*/  @P1 IMAD.HI.U32 R0, R6, R3, RZ ;  /* 0x0000000306001227 */ /* 0x004fe200078e00ff */
[----:B------:R-:W-:Y:S01]  /*c300*/  UIADD3 UR9, UR9, UR4, URZ ;  /* 0x0000000409097290 */ /* 0x000fe2000fffe03f */
[----:B------:R-:W-:Y:S01]  /*c310*/  LOP3.LUT R68, R68, R69, RZ, 0x3c, !PT ;  /* 0x0000004544447212 */ /* 0x000fe200078e3cff */
[----:B------:R-:W-:Y:S01]  /*c320*/  UIMAD UR4, UR16, UR10, URZ ;  /* 0x0000000a100472a4 */ /* 0x000fe2000f8e023f */
[----:B------:R-:W-:Y:S01]  /*c330*/  LOP3.LUT R64, R64, R65, RZ, 0x3c, !PT ;  /* 0x0000004140407212 */ /* 0x000fe200078e3cff */
[--C-:B------:R-:W-:Y:S01]  /*c340*/  IMAD.X R69, RZ, RZ, R5.reuse, P6 ;  /* 0x000000ffff457224 */ /* 0x100fe200030e0605 */
[----:B------:R-:W-:Y:S01]  /*c350*/  LOP3.LUT R56, R56, R57, RZ, 0x3c, !PT ;  /* 0x0000003938387212 */ /* 0x000fe200078e3cff */
[--C-:B------:R-:W-:Y:S01]  /*c360*/  IMAD.X R65, RZ, RZ, R5.reuse, P5 ;  /* 0x000000ffff417224 */ /* 0x100fe200028e0605 */
[----:B------:R2:W5:Y:S01]  /*c370*/  LD.E.128 R8, desc[UR38][R4.64] ;  /* 0x0000002604087980 */ /* 0x000562000c101d00 */
[----:B------:R-:W-:Y:S01]  /*c380*/  IMAD.X R57, RZ, RZ, R5, P4 ;  /* 0x000000ffff397224 */ /* 0x000fe200020e0605 */
[----:B------:R-:W-:-:S02]  /*c390*/  UIMAD UR4, UR15, UR11, UR4 ;  /* 0x0000000b0f0472a4 */ /* 0x000fc4000f8e0204 */
[----:B------:R-:W-:Y:S01]  /*c3a0*/  UIMAD.WIDE.U32 UR8, UR15, UR10, UR8 ;  /* 0x0000000a0f0872a5 */ /* 0x000fe2000f8e0008 */
[----:B------:R-:W5:Y:S02]  /*c3b0*/  LD.E.128 R36, desc[UR38][R36.64] ;  /* 0x0000002624247980 */ /* 0x000f64000c101d00 */
[----:B------:R-:W-:Y:S02]  /*c3c0*/  ULDC.64 UR10, c[0x0][0xbe0] ;  /* 0x0002f800000a7ab9 */ /* 0x000fe40000000a00 */
[----:B------:R-:W5:Y:S01]  /*c3d0*/  LD.E.128 R60, desc[UR38][R60.64] ;  /* 0x000000263c3c7980 */ /* 0x000f62000c101d00 */
[----:B--2---:R-:W-:Y:S01]  /*c3e0*/  IMAD.MOV.U32 R5, RZ, RZ, R6 ;  /* 0x000000ffff057224 */ /* 0x004fe200078e0006 */
[----:B0-----:R-:W-:Y:S01]  /*c3f0*/  @P1 SHF.R.U32.HI R5, RZ, R75, R0 ;  /* 0x0000004bff051219 */ /* 0x001fe20000011600 */
[----:B------:R-:W-:Y:S01]  /*c400*/  UIADD3 UR4, UR9, UR4, URZ ;  /* 0x0000000409047290 */ /* 0x000fe2000fffe03f */
[----:B------:R-:W5:Y:S02]  /*c410*/  LD.E.128 R52, desc[UR38][R52.64] ;  /* 0x0000002634347980 */ /* 0x000f64000c101d00 */
[--C-:B------:R-:W-:Y:S01]  /*c420*/  SHF.R.S32.HI R0, RZ, 0x1f, R5.reuse ;  /* 0x0000001fff007819 */ /* 0x100fe20000011405 */
[----:B------:R-:W-:Y:S01]  /*c430*/  IMAD.MOV R4, RZ, RZ, -R5 ;  /* 0x000000ffff047224 */ /* 0x000fe200078e0a05 */
[----:B------:R-:W5:Y:S01]  /*c440*/  LD.E.128 R40, desc[UR38][R40.64] ;  /* 0x0000002628287980 */ /* 0x000f62000c101d00 */
[----:B------:R-:W-:-:S02]  /*c450*/  IMAD.U32 R3, RZ, RZ, UR9 ;  /* 0x00000009ff037e24 */ /* 0x000fc4000f8e00ff */
[----:B------:R-:W-:Y:S01]  /*c460*/  IMAD R0, R0, UR10, RZ ;  /* 0x0000000a00007c24 */ /* 0x000fe2000f8e02ff */
[----:B------:R-:W5:Y:S01]  /*c470*/  LD.E.128 R44, desc[UR38][R44.64] ;  /* 0x000000262c2c7980 */ /* 0x000f62000c101d00 */
[----:B------:R-:W-:Y:S02]  /*c480*/  IMAD R73, R73, R4, R6 ;  /* 0x0000000449497224 */ /* 0x000fe400078e0206 */
        /* <DEDUP_REMOVED lines=9> */
[----:B------:R-:W5:Y:S01]  /*c520*/  LD.E.128 R48, desc[UR38][R48.64] ;  /* 0x0000002630307980 */ /* 0x000f62000c101d00 */
[----:B------:R-:W-:Y:S01]  /*c530*/  @!PT LDS RZ, [RZ] ;  /* 0x00000000fffff984 */ /* 0x000fe20000000800 */
[----:B------:R-:W-:Y:S01]  /*c540*/  @!PT LDS RZ, [RZ] ;  /* 0x00000000fffff984 */ /* 0x000fe20000000800 */
[----:B------:R-:W-:Y:S01]  /*c550*/  @!PT LDS RZ, [RZ] ;  /* 0x00000000fffff984 */ /* 0x000fe20000000800 */
[----:B------:R-:W-:Y:S01]  /*c560*/  @!PT LDS RZ, [RZ] ;  /* 0x00000000fffff984 */ /* 0x000fe20000000800 */
[----:B------:R0:W-:Y:S06]  /*c570*/  MEMBAR.ALL.CTA ;  /* 0x0000000000007992 */ /* 0x0001ec0000008000 */
[----:B0-----:R-:W0:Y:S01]  /*c580*/  FENCE.VIEW.ASYNC.S ;  /* 0x00000000000073c6 */ /* 0x001e220000000000 */
[----:B------:R-:W-:Y:S02]  /*c590*/  IMAD.IADD R3, R3, 0x1, R75 ;  /* 0x0000000103037824 */ /* 0x000fe400078e024b */
[----:B------:R-:W-:-:S02]  /*c5a0*/  IMAD R4, R0, UR8, RZ ;  /* 0x0000000800047c24 */ /* 0x000fc4000f8e02ff */
        /* <DEDUP_REMOVED lines=13> */
[----:B0-----:R0:W2:Y:S01]  /*c680*/  SHFL.IDX PT, R74, R6, RZ, 0x181f ;  /* 0x00181fff064a7589 */ /* 0x0010a200000e0000 */
[----:B------:R-:W-:Y:S01]  /*c690*/  ISETP.GE.AND P0, PT, R0, R77, PT ;  /* 0x0000004d0000720c */ /* 0x000fe20003f06270 */
[----:B------:R-:W-:Y:S01]  /*c6a0*/  BSSY B1, `(.L_x_5327) ;  /* 0x0000015000017945 */ /* 0x000fe20003800000 */
[----:B------:R0:W-:Y:S01]  /*c6b0*/  SYNCS.ARRIVE.TRANS64.RED.A1T0 RZ, [R151+URZ], RZ ;  /* 0x000000ff97ff79a7 */ /* 0x0001e2000810043f */
[----:B------:R0:W3:Y:S02]  /*c6c0*/  SHFL.IDX PT, R0, R76, RZ, 0x181f ;  /* 0x00181fff4c007589 */ /* 0x0000e400000e0000 */
[----:B------:R-:W-:Y:S08]  /*c6d0*/  @P2 BRA `(.L_x_5328) ;  /* 0x0000000000442947 */ /* 0x000ff00003800000 */
[----:B------:R-:W-:Y:S02]  /*c6e0*/  ULDC UR4, c[0x0][0xbc8] ;  /* 0x0002f20000047ab9 */ /* 0x000fe40000000800 */
        /* <DEDUP_REMOVED lines=16> */
.L_x_5328:
[----:B------:R-:W-:Y:S05]  /*c7f0*/  BSYNC B1 ;  /* 0x0000000000017941 */ /* 0x000fea0003800000 */
.L_x_5327:
[----:B---3--:R3:W0:Y:S01]  /*c800*/  SHFL.IDX PT, R0, R76, 0x1, 0x181f ;  /* 0x00381f004c007f89 */ /* 0x00862200000e0000 */
[----:B------:R-:W-:Y:S03]  /*c810*/  BSSY B1, `(.L_x_5329) ;  /* 0x0000014000017945 */ /* 0x000fe60003800000 */
[----:B----45:R3:W4:Y:S01]  /*c820*/  SHFL.IDX PT, R10, R6, 0x1, 0x181f ;  /* 0x00381f00060a7f89 */ /* 0x03072200000e0000 */
        /* <DEDUP_REMOVED lines=18> */
.L_x_5330:
[----:B------:R-:W-:Y:S05]  /*c950*/  BSYNC B1 ;  /* 0x0000000000017941 */ /* 0x000fea0003800000 */
.L_x_5329:
[----:B0-----:R0:W0:Y:S01]  /*c960*/  SHFL.IDX PT, R0, R76, 0x2, 0x181f ;  /* 0x00581f004c007f89 */ /* 0x00102200000e0000 */
[----:B------:R-:W-:Y:S03]  /*c970*/  BSSY B1, `(.L_x_5331) ;  /* 0x0000014000017945 */ /* 0x000fe60003800000 */
[----:B----4-:R4:W0:Y:S01]  /*c980*/  SHFL.IDX PT, R10, R6, 0x2, 0x181f ;  /* 0x00581f00060a7f89 */ /* 0x01082200000e0000 */
        /* <DEDUP_REMOVED lines=18> */
.L_x_5332:
[----:B------:R-:W-:Y:S05]  /*cab0*/  BSYNC B1 ;  /* 0x0000000000017941 */ /* 0x000fea0003800000 */
.L_x_5331:
[----:B0-----:R-:W-:Y:S01]  /*cac0*/  VIADD R0, R78, 0x60 ;  /* 0x000000604e007836 */ /* 0x001fe20000000000 */
[----:B---3--:R-:W0:Y:S04]  /*cad0*/  SHFL.IDX PT, R76, R76, 0x3, 0x181f ;  /* 0x00781f004c4c7f89 */ /* 0x008e2800000e0000 */
[----:B------:R-:W-:Y:S01]  /*cae0*/  ISETP.GE.AND P0, PT, R0, R77, PT ;  /* 0x0000004d0000720c */ /* 0x000fe20003f06270 */
[----:B----4-:R-:W3:-:S12]  /*caf0*/  SHFL.IDX PT, R6, R6, 0x3, 0x181f ;  /* 0x00781f0006067f89 */ /* 0x010ed800000e0000 */
        /* <DEDUP_REMOVED lines=20> */
.L_x_5325:
[----:B------:R-:W-:Y:S01]  /*cc40*/  R2UR UR4, R209 ;  /* 0x00000000d10472ca */ /* 0x000fe200000e0000 */
[----:B------:R-:W-:Y:S01]  /*cc50*/  ULDC.64 UR8, c[0x0][0xd00] ;  /* 0x0003400000087ab9 */ /* 0x000fe20000000a00 */
[----:B------:R-:W2:Y:S01]  /*cc60*/  LDC R13, c[0x0][0xce8] ;  /* 0x00033a00ff0d7b82 */ /* 0x000ea20000000800 */
[----:B------:R-:W-:Y:S01]  /*cc70*/  UISETP.NE.U32.AND UP0, UPT, UR8, URZ, UPT ;  /* 0x0000003f0800728c */ /* 0x000fe2000bf05070 */
[----:B------:R-:W-:-:S03]  /*cc80*/  R2UR UR7, R224 ;  /* 0x00000000e00772ca */ /* 0x000fc600000e0000 */
[----:B------:R-:W-:-:S03]  /*cc90*/  UISETP.NE.AND.EX UP0, UPT, UR9, URZ, UPT, UP0 ;  /* 0x0000003f0900728c */ /* 0x000fc6000bf05300 */
[----:B------:R-:W-:-:S03]  /*cca0*/  ULDC.64 UR8, c[0x0][0xd00] ;  /* 0x0003400000087ab9 */ /* 0x000fc60000000a00 */
[----:B------:R-:W-:Y:S01]  /*ccb0*/  UIMAD.WIDE UR8, UR4, 0x4, UR8 ;  /* 0x00000004040878a5 */ /* 0x000fe2000f8e0208 */
[----:B------:R-:W-:-:S05]  /*ccc0*/  PLOP3.LUT P2, PT, PT, PT, UP0, 0x80, 0x0 ;  /* 0x000000000000781c */ /* 0x000fca0003f4f008 */
[----:B------:R-:W-:Y:S02]  /*ccd0*/  IMAD.U32 R2, RZ, RZ, UR8 ;  /* 0x00000008ff027e24 */ /* 0x000fe4000f8e00ff */
[----:B------:R-:W-:Y:S01]  /*cce0*/  IMAD.U32 R3, RZ, RZ, UR9 ;  /* 0x00000009ff037e24 */ /* 0x000fe2000f8e00ff */
[----:B------:R-:W-:Y:S02]  /*ccf0*/  ULDC.64 UR8, c[0x0][0xd08] ;  /* 0x0003420000087ab9 */ /* 0x000fe40000000a00 */
[----:B------:R-:W-:-:S03]  /*cd00*/  UISETP.NE.U32.AND UP1, UPT, UR8, URZ, UPT ;  /* 0x0000003f0800728c */ /* 0x000fc6000bf25070 */
[----:B------:R-:W3:Y:S01]  /*cd10*/  @P2 LDG.E R6, desc[UR38][R2.64] ;  /* 0x0000002602062981 */ /* 0x000ee2000c1e1900 */
[----:B------:R-:W-:-:S06]  /*cd20*/  UISETP.NE.AND.EX UP1, UPT, UR9, URZ, UPT, UP1 ;  /* 0x0000003f0900728c */ /* 0x000fcc000bf25310 */
[----:B------:R-:W-:-:S05]  /*cd30*/  PLOP3.LUT P3, PT, PT, PT, UP1, 0x80, 0x0 ;  /* 0x000000000000781c */ /* 0x000fca0003f6f018 */
[----:B------:R-:W-:Y:S02]  /*cd40*/  @UP1 ULDC.64 UR8, c[0x0][0xd08] ;  /* 0x0003420000081ab9 */ /* 0x000fe40000000a00 */
[----:B------:R-:W-:-:S03]  /*cd50*/  @UP1 UIMAD.WIDE UR8, UR4, 0x4, UR8 ;  /* 0x00000004040818a5 */ /* 0x000fc6000f8e0208 */
[----:B------:R-:W-:Y:S02]  /*cd60*/  ULDC UR4, c[0x0][0xb88] ;  /* 0x0002e20000047ab9 */ /* 0x000fe40000000800 */
[----:B------:R-:W-:Y:S02]  /*cd70*/  IMAD.U32 R0, RZ, RZ, UR4 ;  /* 0x00000004ff007e24 */ /* 0x000fe4000f8e00ff */
[----:B------:R-:W-:Y:S02]  /*cd80*/  IMAD.U32 R4, RZ, RZ, UR8 ;  /* 0x00000008ff047e24 */ /* 0x000fe4000f8e00ff */
[----:B------:R-:W-:-:S05]  /*cd90*/  IMAD.U32 R5, RZ, RZ, UR9 ;  /* 0x00000009ff057e24 */ /* 0x000fca000f8e00ff */
[----:B------:R4:W5:Y:S01]  /*cda0*/  @P3 LDG.E R0, desc[UR38][R4.64] ;  /* 0x0000002604003981 */ /* 0x000962000c1e1900 */
[----:B--2---:R-:W-:Y:S01]  /*cdb0*/  ISETP.NE.AND P0, PT, R13, 0x1, PT ;  /* 0x000000010d00780c */ /* 0x004fe20003f05270 */
[----:B------:R-:W-:Y:S01]  /*cdc0*/  UMOV UR4, URZ ;  /* 0x0000003f00047c82 */ /* 0x000fe20008000000 */
[----:B------:R-:W-:Y:S01]  /*cdd0*/  USHF.R.S32.HI UR11, URZ, 0x1f, UR7 ;  /* 0x0000001f3f0b7899 */ /* 0x000fe20008011407 */
[----:B------:R-:W-:-:S10]  /*cde0*/  ISETP.GE.AND P1, PT, R237, 0x80, PT ;  /* 0x00000080ed00780c */ /* 0x000fd40003f26270 */
[----:B------:R-:W2:Y:S01]  /*cdf0*/  @P0 LDC R11, c[0x0][0xcec] ;  /* 0x00033b00ff0b0b82 */ /* 0x000ea20000000800 */
[----:B---3--:R-:W-:-:S13]  /*ce00*/  @P2 R2UR UR4, R6 ;  /* 0x00000000060422ca */ /* 0x008fda00000e0000 */
[----:B------:R-:W-:Y:S01]  /*ce10*/  USHF.R.S32.HI UR10, URZ, 0x1f, UR4 ;  /* 0x0000001f3f0a7899 */ /* 0x000fe20008011404 */
[----:B--2-4-:R-:W-:Y:S11]  /*ce20*/  @P3 BRA `(.L_x_5334) ;  /* 0x0000000000103947 */ /* 0x014ff60003800000 */
[----:B------:R-:W-:Y:S05]  /*ce30*/  @!P2 BRA `(.L_x_5334) ;  /* 0x00000000000ca947 */ /* 0x000fea0003800000 */
[----:B------:R-:W2:Y:S04]  /*ce40*/  LDG.E R5, desc[UR38][R2.64] ;  /* 0x0000002602057981 */ /* 0x000ea8000c1e1900 */
[----:B-----5:R-:W2:Y:S02]  /*ce50*/  LDG.E R0, desc[UR38][R2.64+0x4] ;  /* 0x0000042602007981 */ /* 0x020ea4000c1e1900 */
[----:B--2---:R-:W-:-:S07]  /*ce60*/  IMAD.IADD R0, R0, 0x1, -R5 ;  /* 0x0000000100007824 */ /* 0x004fce00078e0a05 */
.L_x_5334:
[----:B------:R-:W-:Y:S01]  /*ce70*/  R2UR UR8, R209 ;  /* 0x00000000d10872ca */ /* 0x000fe200000e0000 */
[----:B------:R-:W-:Y:S01]  /*ce80*/  BSSY B1, `(.L_x_5335) ;  /* 0x000002f000017945 */ /* 0x000fe20003800000 */
[----:B------:R-:W-:-:S11]  /*ce90*/  R2UR UR7, R226 ;  /* 0x00000000e20772ca */ /* 0x000fd600000e0000 */
[----:B------:R-:W-:Y:S02]  /*cea0*/  USEL UR12, UR8, URZ, !UP0 ;  /* 0x0000003f080c7287 */ /* 0x000fe4000c000000 */
[----:B------:R-:W-:Y:S01]  /*ceb0*/  USEL UR13, UR7, URZ, !UP0 ;  /* 0x0000003f070d7287 */ /* 0x000fe2000c000000 */
[----:B------:R-:W-:Y:S11]  /*cec0*/  @P1 BRA `(.L_x_5336) ;  /* 0x0000000000a81947 */ /* 0x000ff60003800000 */
[----:B------:R-:W2:Y:S01]  /*ced0*/  S2R R3, SR_TID.X ;  /* 0x0000000000037919 */ /* 0x000ea20000002100 */
[----:B------:R-:W3:Y:S01]  /*cee0*/  LDC R9, c[0x0][0xce8] ;  /* 0x00033a00ff097b82 */ /* 0x000ee20000000800 */
[----:B------:R-:W-:Y:S02]  /*cef0*/  IMAD.U32 R4, RZ, RZ, UR60 ;  /* 0x0000003cff047e24 */ /* 0x000fe4000f8e00ff */
[----:B---3-5:R-:W-:-:S03]  /*cf00*/  IMAD R2, R0, R9, RZ ;  /* 0x0000000900027224 */ /* 0x028fc600078e02ff */
[----:B--2---:R-:W-:-:S04]  /*cf10*/  IADD3 R4, R4, -0x80, R3 ;  /* 0xffffff8004047810 */ /* 0x004fc80007ffe003 */
[----:B------:R-:W-:-:S13]  /*cf20*/  ISETP.GE.AND P1, PT, R4, R2, PT ;  /* 0x000000020400720c */ /* 0x000fda0003f26270 */
[----:B------:R-:W-:Y:S05]  /*cf30*/  @P1 BRA `(.L_x_5336) ;  /* 0x00000000008c1947 */ /* 0x000fea0003800000 */
[----:B------:R-:W-:Y:S01]  /*cf40*/  ISETP.NE.AND P1, PT, R9, 0x1, PT ;  /* 0x000000010900780c */ /* 0x000fe20003f25270 */
[----:B------:R-:W-:Y:S01]  /*cf50*/  ULDC.64 UR14, c[0x0][0xc90] ;  /* 0x00032400000e7ab9 */ /* 0x000fe20000000a00 */
[----:B------:R-:W-:Y:S01]  /*cf60*/  R2UR UR16, R224 ;  /* 0x00000000e01072ca */ /* 0x000fe200000e0000 */
[----:B------:R-:W-:Y:S01]  /*cf70*/  UIMAD UR7, UR11, UR14, URZ ;  /* 0x0000000e0b0772a4 */ /* 0x000fe2000f8e023f */
[----:B------:R-:W-:Y:S01]  /*cf80*/  IMAD.MOV.U32 R2, RZ, RZ, R4 ;  /* 0x000000ffff027224 */ /* 0x000fe200078e0004 */
[----:B------:R-:W-:Y:S01]  /*cf90*/  UMOV UR8, UR4 ;  /* 0x0000000400087c82 */ /* 0x000fe20008000000 */
[----:B------:R-:W-:-:S07]  /*cfa0*/  UMOV UR9, UR10 ;  /* 0x0000000a00097c82 */ /* 0x000fce0008000000 */
[----:B------:R-:W2:Y:S02]  /*cfb0*/  @P1 LDC R3, c[0x0][0xcec] ;  /* 0x00033b00ff031b82 */ /* 0x000ea40000000800 */
[----:B------:R-:W-:Y:S02]  /*cfc0*/  UIMAD.WIDE.U32 UR8, UR16, UR14, UR8 ;  /* 0x0000000e100872a5 */ /* 0x000fe4000f8e0008 */
[----:B------:R-:W-:-:S03]  /*cfd0*/  UIMAD UR7, UR16, UR15, UR7 ;  /* 0x0000000f100772a4 */ /* 0x000fc6000f8e0207 */
[----:B------:R-:W-:Y:S01]  /*cfe0*/  ULDC.64 UR14, c[0x0][0xc98] ;  /* 0x00032600000e7ab9 */ /* 0x000fe20000000a00 */
[----:B------:R-:W3:Y:S01]  /*cff0*/  @P1 LDC R6, c[0x0][0xcf0] ;  /* 0x00033c00ff061b82 */ /* 0x000ee20000000800 */
[----:B------:R-:W-:Y:S02]  /*d000*/  UIADD3 UR9, UR9, UR7, URZ ;  /* 0x0000000709097290 */ /* 0x000fe4000fffe03f */
[----:B------:R-:W-:Y:S02]  /*d010*/  UIMAD UR7, UR13, UR14, URZ ;  /* 0x0000000e0d0772a4 */ /* 0x000fe4000f8e023f */
[----:B------:R-:W-:Y:S02]  /*d020*/  UIMAD.WIDE.U32 UR8, UR12, UR14, UR8 ;  /* 0x0000000e0c0872a5 */ /* 0x000fe4000f8e0008 */
[----:B------:R-:W-:-:S03]  /*d030*/  UIMAD UR7, UR12, UR15, UR7 ;  /* 0x0000000f0c0772a4 */ /* 0x000fc6000f8e0207 */
[----:B------:R-:W-:Y:S01]  /*d040*/  ULDC.64 UR14, c[0x0][0xc88] ;  /* 0x00032200000e7ab9 */ /* 0x000fe20000000a00 */
[----:B--2---:R-:W-:-:S05]  /*d050*/  @P1 IMAD.HI.U32 R3, R4, R3, RZ ;  /* 0x0000000304031227 */ /* 0x004fca00078e00ff */
[----:B---3--:R-:W-:Y:S01]  /*d060*/  @P1 SHF.R.U32.HI R2, RZ, R6, R3 ;  /* 0x00000006ff021219 */ /* 0x008fe20000011603 */
        /* <DEDUP_REMOVED lines=16> */
.L_x_5336:
[----:B------:R-:W-:Y:S05]  /*d170*/  BSYNC B1 ;  /* 0x0000000000017941 */ /* 0x000fea0003800000 */
.L_x_5335:
[----:B--2---:R-:W2:Y:S01]  /*d180*/  @P0 LDC R3, c[0x0][0xcf0] ;  /* 0x00033c00ff030b82 */ /* 0x004ea20000000800 */
[----:B------:R-:W-:Y:S01]  /*d190*/  ULDC.64 UR14, c[0x0][0xba0] ;  /* 0x0002e800000e7ab9 */ /* 0x000fe20000000a00 */
[----:B------:R-:W-:Y:S01]  /*d1a0*/  R2UR UR16, R224 ;  /* 0x00000000e01072ca */ /* 0x000fe200000e0000 */
[----:B------:R-:W-:Y:S01]  /*d1b0*/  UIMAD UR7, UR10, UR14, URZ ;  /* 0x0000000e0a0772a4 */ /* 0x000fe2000f8e023f */
[----:B------:R-:W-:Y:S01]  /*d1c0*/  IMAD R2, R208, 0x20, R225 ;  /* 0x00000020d0027824 */ /* 0x000fe200078e02e1 */
[----:B------:R-:W-:Y:S01]  /*d1d0*/  UIMAD.WIDE.U32 UR8, UR4, UR14, URZ ;  /* 0x0000000e040872a5 */ /* 0x000fe2000f8e003f */
[----:B------:R-:W-:Y:S01]  /*d1e0*/  BSSY B1, `(.L_x_5337) ;  /* 0x0000040000017945 */ /* 0x000fe20003800000 */
[----:B------:R-:W-:Y:S01]  /*d1f0*/  UIMAD UR7, UR4, UR15, UR7 ;  /* 0x0000000f040772a4 */ /* 0x000fe2000f8e0207 */
[----:B------:R-:W-:Y:S02]  /*d200*/  VIADD R6, R2, UR60 ;  /* 0x0000003c02067c36 */ /* 0x000fe40008000000 */
        /* <DEDUP_REMOVED lines=10> */
[----:B--2---:R-:W-:Y:S01]  /*d2b0*/  @P0 SHF.R.U32.HI R5, RZ, R3, R2 ;  /* 0x00000003ff050219 */ /* 0x004fe20000011602 */
        /* <DEDUP_REMOVED lines=29> */
[----:B------:R2:W3:Y:S02]  /*d490*/  SHFL.IDX PT, R2, R4, RZ, 0x181f ;  /* 0x00181fff04027589 */ /* 0x0004e400000e0000 */
[----:B------:R-:W-:Y:S02]  /*d4a0*/  ISETP.GE.AND P0, PT, R0, R13, PT ;  /* 0x0000000d0000720c */ /* 0x000fe40003f06270 */
[----:B------:R2:W4:Y:S01]  /*d4b0*/  SHFL.IDX PT, R0, R5, RZ, 0x181f ;  /* 0x00181fff05007589 */ /* 0x00052200000e0000 */
[----:B------:R-:W-:Y:S10]  /*d4c0*/  @P2 BRA `(.L_x_5338) ;  /* 0x0000000000442947 */ /* 0x000ff40003800000 */
        /* <DEDUP_REMOVED lines=17> */
.L_x_5338:
[----:B------:R-:W-:Y:S05]  /*d5e0*/  BSYNC B1 ;  /* 0x0000000000017941 */ /* 0x000fea0003800000 */
.L_x_5337:
        /* <DEDUP_REMOVED lines=21> */
.L_x_5340:
[----:B------:R-:W-:Y:S05]  /*d740*/  BSYNC B1 ;  /* 0x0000000000017941 */ /* 0x000fea0003800000 */
.L_x_5339:
[----:B0-----:R0:W0:Y:S01]  /*d750*/  SHFL.IDX PT, R0, R5, 0x2, 0x181f ;  /* 0x00581f0005007f89 */ /* 0x00102200000e0000 */
[----:B------:R-:W-:Y:S03]  /*d760*/  BSSY B1, `(.L_x_5341) ;  /* 0x0000014000017945 */ /* 0x000fe60003800000 */
[----:B---3--:R3:W0:Y:S01]  /*d770*/  SHFL.IDX PT, R2, R4, 0x2, 0x181f ;  /* 0x00581f0004027f89 */ /* 0x00862200000e0000 */
        /* <DEDUP_REMOVED lines=18> */
.L_x_5342:
[----:B------:R-:W-:Y:S05]  /*d8a0*/  BSYNC B1 ;  /* 0x0000000000017941 */ /* 0x000fea0003800000 */
.L_x_5341:
[----:B0-----:R-:W-:Y:S01]  /*d8b0*/  VIADD R0, R6, 0x60 ;  /* 0x0000006006007836 */ /* 0x001fe20000000000 */
[----:B--2-4-:R-:W0:Y:S04]  /*d8c0*/  SHFL.IDX PT, R5, R5, 0x3, 0x181f ;  /* 0x00781f0005057f89 */ /* 0x014e2800000e0000 */
[----:B------:R-:W-:Y:S01]  /*d8d0*/  ISETP.GE.AND P0, PT, R0, R13, PT ;  /* 0x0000000d0000720c */ /* 0x000fe20003f06270 */
[----:B------:R2:W4:-:S12]  /*d8e0*/  SHFL.IDX PT, R2, R4, 0x3, 0x181f ;  /* 0x00781f0004027f89 */ /* 0x00051800000e0000 */
[----:B--2---:R-:W-:Y:S05]  /*d8f0*/  @P0 BRA `(.L_x_5333) ;  /* 0x0000000000440947 */ /* 0x004fea0003800000 */
[----:B------:R-:W-:Y:S02]  /*d900*/  ULDC UR4, c[0x0][0xbc8] ;  /* 0x0002f20000047ab9 */ /* 0x000fe40000000800 */
[----:B------:R-:W-:Y:S02]  /*d910*/  ISETP.GE.AND P3, PT, R200, UR4, PT ;  /* 0x00000004c8007c0c */ /* 0x000fe4000bf66270 */
[----:B------:R-:W-:Y:S02]  /*d920*/  ISETP.GE.AND P2, PT, R206, UR4, PT ;  /* 0x00000004ce007c0c */ /* 0x000fe4000bf46270 */
[----:B------:R-:W-:Y:S02]  /*d930*/  ISETP.GE.AND P1, PT, R205, UR4, PT ;  /* 0x00000004cd007c0c */ /* 0x000fe4000bf26270 */
[----:B------:R-:W-:-:S07]  /*d940*/  ISETP.GE.AND P0, PT, R207, UR4, PT ;  /* 0x00000004cf007c0c */ /* 0x000fce000bf06270 */
[-C--:B----4-:R-:W-:Y:S02]  /*d950*/  @!P3 LEA R8, P6, R200, R2.reuse, 0x1 ;  /* 0x00000002c808b211 */ /* 0x090fe400078c08ff */
        /* <DEDUP_REMOVED lines=11> */
.L_x_5333:
[----:B------:R-:W-:Y:S05]  /*da10*/  BSYNC B0 ;  /* 0x0000000000007941 */ /* 0x000fea0003800000 */
.L_x_5324:
[----:B------:R-:W-:Y:S02]  /*da20*/  ULDC UR4, c[0x0][0xd3c] ;  /* 0x00034f0000047ab9 */ /* 0x000fe40000000800 */
[----:B------:R-:W-:-:S13]  /*da30*/  ISETP.GE.AND P0, PT, R7, UR4, PT ;  /* 0x0000000407007c0c */ /* 0x000fda000bf06270 */
[----:B------:R-:W-:Y:S05]  /*da40*/  @!P0 BRA `(.L_x_5343) ;  /* 0xffffff3400248947 */ /* 0x000fea000383ffff */
[----:B------:R-:W-:Y:S05]  /*da50*/  EXIT ;  /* 0x000000000000794d */ /* 0x000fea0003800000 */
.L_x_5287:
[----:B------:R-:W-:-:S08]  /*da60*/  NOP ;  /* 0x0000000000007918 */ /* 0x000fd00000000000 */
[----:B0-----:R-:W0:-:S00]  /*da70*/  USETMAXREG.DEALLOC.CTAPOOL 0x18 ;  /* 0x00000018000079c8 */ /* 0x001e0000080e0500 */
        /* <DEDUP_REMOVED lines=16> */
.L_x_5344:
        /* <DEDUP_REMOVED lines=42> */
.L_x_5350:
        /* <DEDUP_REMOVED lines=12> */
.L_x_5349:
[----:B------:R-:W-:Y:S05]  /*dee0*/  BSYNC B0 ;  /* 0x0000000000007941 */ /* 0x000fea0003800000 */
.L_x_5348:
        /* <DEDUP_REMOVED lines=21> */
.L_x_5346:
        /* <DEDUP_REMOVED lines=18> */
[----:B------:R-:W-:-:S05]  /*e160*/  VIADD R11, R6, 0xffffffff ;  /* 0xffffffff060b7836 */ /* 0x000fca0000000000 */
[----:B------:R2:W3:Y:S02]  /*e170*/  SHFL.IDX PT, R16, R4, R11, 0x1f ;  /* 0x00001f0b04107589 */ /* 0x0004e400000e0000 */
.L_x_5351:
[----:B-1----:R-:W-:Y:S01]  /*e180*/  IMAD.MOV R2, RZ, RZ, -R3 ;  /* 0x000000ffff027224 */ /* 0x002fe200078e0a03 */
[----:B--2---:R-:W-:Y:S01]  /*e190*/  IABS R4, R8 ;  /* 0x0000000800047213 */ /* 0x004fe20000000000 */
        /* <DEDUP_REMOVED lines=17> */
[----:B------:R-:W-:-:S04]  /*e2b0*/  IMAD.MOV.U32 R9, RZ, RZ, R2 ;  /* 0x000000ffff097224 */ /* 0x000fc800078e0002 */
[----:B------:R-:W-:Y:S01]  /*e2c0*/  @!P2 IMAD.MOV R9, RZ, RZ, -R9 ;  /* 0x000000ffff09a224 */ /* 0x000fe200078e0a09 */
[----:B------:R-:W-:-:S05]  /*e2d0*/  @!P1 LOP3.LUT R9, RZ, R8, RZ, 0x33, !PT ;  /* 0x00000008ff099212 */ /* 0x000fca00078e33ff */
[----:B------:R-:W-:Y:S02]  /*e2e0*/  IMAD R4, R10, R9, RZ ;  /* 0x000000090a047224 */ /* 0x000fe400078e02ff */
[----:B------:R-:W-:Y:S02]  /*e2f0*/  IMAD.MOV R9, RZ, RZ, -R9 ;  /* 0x000000ffff097224 */ /* 0x000fe400078e0a09 */
[----:B------:R-:W-:Y:S02]  /*e300*/  IMAD.MOV R3, RZ, RZ, -R4 ;  /* 0x000000ffff037224 */ /* 0x000fe400078e0a04 */
[----:B------:R-:W-:-:S03]  /*e310*/  IMAD R7, R8, R9, R7 ;  /* 0x0000000908077224 */ /* 0x000fc600078e0207 */
[----:B------:R-:W-:Y:S01]  /*e320*/  VIADDMNMX R10, R3, UR5, R10, PT ;  /* 0x00000005030a7c46 */ /* 0x000fe2000b80010a */
[----:B------:R-:W-:Y:S01]  /*e330*/  IMAD.IADD R4, R7, 0x1, R4 ;  /* 0x0000000107047824 */ /* 0x000fe200078e0204 */
[----:B------:R-:W-:Y:S02]  /*e340*/  IABS R8, R7 ;  /* 0x0000000700087213 */ /* 0x000fe40000000000 */
[----:B------:R-:W-:-:S04]  /*e350*/  IABS R6, R10 ;  /* 0x0000000a00067213 */ /* 0x000fc80000000000 */
[----:B------:R-:W1:Y:S08]  /*e360*/  I2F.RP R11, R6 ;  /* 0x00000006000b7306 */ /* 0x000e700000209400 */
[----:B-1----:R-:W1:Y:S02]  /*e370*/  MUFU.RCP R11, R11 ;  /* 0x0000000b000b7308 */ /* 0x002e640000001000 */
[----:B-1----:R-:W-:-:S06]  /*e380*/  VIADD R2, R11, 0xffffffe ;  /* 0x0ffffffe0b027836 */ /* 0x002fcc0000000000 */
[----:B------:R1:W2:Y:S02]  /*e390*/  F2I.FTZ.U32.TRUNC.NTZ R3, R2 ;  /* 0x0000000200037305 */ /* 0x0002a4000021f000 */
[----:B-1----:R-:W-:Y:S02]  /*e3a0*/  IMAD.MOV.U32 R2, RZ, RZ, RZ ;  /* 0x000000ffff027224 */ /* 0x002fe400078e00ff */
[----:B--2---:R-:W-:-:S04]  /*e3b0*/  IMAD.MOV R9, RZ, RZ, -R3 ;  /* 0x000000ffff097224 */ /* 0x004fc800078e0a03 */
[----:B------:R-:W-:-:S04]  /*e3c0*/  IMAD R9, R9, R6, RZ ;  /* 0x0000000609097224 */ /* 0x000fc800078e02ff */
[----:B------:R-:W-:Y:S01]  /*e3d0*/  IMAD.HI.U32 R3, R3, R9, R2 ;  /* 0x0000000903037227 */ /* 0x000fe200078e0002 */
[-C--:B------:R-:W-:Y:S02]  /*e3e0*/  IABS R9, R10.reuse ;  /* 0x0000000a00097213 */ /* 0x080fe40000000000 */
[----:B------:R-:W-:-:S03]  /*e3f0*/  LOP3.LUT R2, R7, R10, RZ, 0x3c, !PT ;  /* 0x0000000a07027212 */ /* 0x000fc600078e3cff */
[----:B------:R-:W-:Y:S01]  /*e400*/  IMAD.MOV R9, RZ, RZ, -R9 ;  /* 0x000000ffff097224 */ /* 0x000fe200078e0a09 */
[----:B------:R-:W-:Y:S01]  /*e410*/  ISETP.GE.AND P2, PT, R2, RZ, PT ;  /* 0x000000ff0200720c */ /* 0x000fe20003f46270 */
[----:B------:R-:W-:-:S04]  /*e420*/  IMAD.HI.U32 R3, R3, R8, RZ ;  /* 0x0000000803037227 */ /* 0x000fc800078e00ff */
        /* <DEDUP_REMOVED lines=14> */
.L_x_5347:
[----:B------:R-:W-:Y:S02]  /*e510*/  IMAD.MOV.U32 R17, RZ, RZ, RZ ;  /* 0x000000ffff117224 */ /* 0x000fe400078e00ff */
[----:B------:R-:W-:Y:S02]  /*e520*/  IMAD.U32 R16, RZ, RZ, UR6 ;  /* 0x00000006ff107e24 */ /* 0x000fe4000f8e00ff */
[----:B------:R-:W-:-:S07]  /*e530*/  IMAD.MOV.U32 R18, RZ, RZ, RZ ;  /* 0x000000ffff127224 */ /* 0x000fce00078e00ff */
.L_x_5352:
[----:B------:R-:W-:-:S13]  /*e540*/  ISETP.NE.AND P0, PT, R0, RZ, PT ;  /* 0x000000ff0000720c */ /* 0x000fda0003f05270 */
[----:B------:R-:W1:Y:S01]  /*e550*/  @!P0 S2R R3, SR_CgaCtaId ;  /* 0x0000000000038919 */ /* 0x000e620000008800 */
[----:B------:R-:W-:-:S04]  /*e560*/  @!P0 MOV R0, 0x400 ;  /* 0x0000040000008802 */ /* 0x000fc80000000f00 */
[----:B-1----:R-:W-:-:S05]  /*e570*/  @!P0 LEA R0, R3, R0, 0x18 ;  /* 0x0000000003008211 */ /* 0x002fca00078ec0ff */
[----:B------:R2:W-:Y:S01]  /*e580*/  @!P0 STS.128 [R0+0x324d0], R16 ;  /* 0x0324d01000008388 */ /* 0x0005e20000000c00 */
[----:B------:R-:W-:Y:S06]  /*e590*/  BAR.ARV 0x5, 0x180 ;  /* 0x0146000000007b1d */ /* 0x000fec0000002000 */
.L_x_5345:
        /* <DEDUP_REMOVED lines=35> */
.L_x_5461:
[----:B-1----:R-:W1:Y:S02]  /*e7d0*/  LDC.64 R2, c[0x0][0xd88] ;  /* 0x00036200ff027b82 */ /* 0x002e640000000a00 */
        /* <DEDUP_REMOVED lines=21> */
[----:B0-----:R-:W-:Y:S01]  /*e930*/  IMAD.MOV.U32 R8, RZ, RZ, RZ ;  /* 0x000000ffff087224 */ /* 0x001fe200078e00ff */
        /* <DEDUP_REMOVED lines=17> */
[----:B---3--:R-:W-:-:S05]  /*ea50*/  @P2 IADD3.X R7, R10, UR9, RZ, P3, !PT ;  /* 0x000000090a072c10 */ /* 0x008fca0009ffe4ff */
        /* <DEDUP_REMOVED lines=11> */
[----:B------:R-:W1:Y:S04]  /*eb10*/  LDG.E R7, desc[UR38][R2.64] ;  /* 0x0000002602077981 */ /* 0x000e68000c1e1900 */
[----:B------:R-:W1:Y:S02]  /*eb20*/  LDG.E R2, desc[UR38][R2.64+0x4] ;  /* 0x0000042602027981 */ /* 0x000e64000c1e1900 */
[----:B-1----:R-:W-:-:S05]  /*eb30*/  IMAD.IADD R9, R2, 0x1, -R7 ;  /* 0x0000000102097824 */ /* 0x002fca00078e0a07 */
[----:B------:R2:W-:Y:S02]  /*eb40*/  STL [R1+0x34], R9 ;  /* 0x0000340901007387 */ /* 0x0005e40000100800 */
.L_x_5354:
[----:B------:R-:W-:Y:S01]  /*eb50*/  IMAD.MOV.U32 R2, RZ, RZ, R12 ;  /* 0x000000ffff027224 */ /* 0x000fe200078e000c */
[----:B------:R-:W-:Y:S01]  /*eb60*/  ULDC.64 UR4, c[0x0][0xb18] ;  /* 0x0002c60000047ab9 */ /* 0x000fe20000000a00 */
[----:B-----5:R-:W-:Y:S01]  /*eb70*/  IMAD.IADD R3, R8, 0x1, R0 ;  /* 0x0000000108037824 */ /* 0x020fe200078e0200 */
[----:B------:R-:W-:Y:S02]  /*eb80*/  ISETP.NE.U32.AND P1, PT, RZ, UR4, PT ;  /* 0x00000004ff007c0c */ /* 0x000fe4000bf25070 */
[----:B------:R3:W-:Y:S02]  /*eb90*/  STL [R1+0xc], R2 ;  /* 0x00000c0201007387 */ /* 0x0007e40000100800 */
[----:B------:R-:W-:Y:S02]  /*eba0*/  ISETP.NE.AND.EX P1, PT, RZ, UR5, PT, P1 ;  /* 0x00000005ff007c0c */ /* 0x000fe4000bf25310 */
[----:B------:R3:W-:Y:S11]  /*ebb0*/  STL [R1+0x20], R3 ;  /* 0x0000200301007387 */ /* 0x0007f60000100800 */
[----:B---3--:R-:W-:Y:S05]  /*ebc0*/  @!P1 BRA `(.L_x_5355) ;  /* 0x0000000000109947 */ /* 0x008fea0003800000 */
[----:B------:R-:W-:-:S04]  /*ebd0*/  IADD3 R6, P0, R11, UR4, RZ ;  /* 0x000000040b067c10 */ /* 0x000fc8000ff1e0ff */
[----:B------:R-:W-:-:S05]  /*ebe0*/  IADD3.X R7, R10, UR5, RZ, P0, !PT ;  /* 0x000000050a077c10 */ /* 0x000fca00087fe4ff */
[----:B------:R3:W5:Y:S01]  /*ebf0*/  LDG.E R6, desc[UR38][R6.64] ;  /* 0x0000002606067981 */ /* 0x000762000c1e1900 */
[----:B------:R-:W-:Y:S05]  /*ec00*/  BRA `(.L_x_5356) ;  /* 0x0000000000107947 */ /* 0x000fea0003800000 */
.L_x_5355:
[----:B------:R-:W-:Y:S05]  /*ec10*/  @!P0 BRA `(.L_x_5356) ;  /* 0x00000000000c8947 */ /* 0x000fea0003800000 */
[----:B------:R-:W3:Y:S04]  /*ec20*/  LDG.E R6, desc[UR38][R4.64] ;  /* 0x0000002604067981 */ /* 0x000ee8000c1e1900 */
[----:B------:R-:W3:Y:S02]  /*ec30*/  LDG.E R4, desc[UR38][R4.64+0x4] ;  /* 0x0000042604047981 */ /* 0x000ee4000c1e1900 */
[----:B---3--:R-:W-:-:S07]  /*ec40*/  IMAD.IADD R6, R4, 0x1, -R6 ;  /* 0x0000000104067824 */ /* 0x008fce00078e0a06 */
.L_x_5356:
[----:B-----5:R-:W-:Y:S01]  /*ec50*/  IMAD.IADD R6, R6, 0x1, -R0 ;  /* 0x0000000106067824 */ /* 0x020fe200078e0a00 */
[----:B------:R-:W-:Y:S01]  /*ec60*/  BSSY B7, `(.L_x_5357) ;  /* 0x00004ed000077945 */ /* 0x000fe20003800000 */
[----:B------:R-:W4:Y:S02]  /*ec70*/  LDC R0, c[0x0][0x448] ;  /* 0x00011200ff007b82 */ /* 0x000f240000000800 */
[----:B----4-:R-:W-:Y:S01]  /*ec80*/  ISETP.NE.AND P0, PT, R0, 0x1, PT ;  /* 0x000000010000780c */ /* 0x010fe20003f05270 */
[----:B------:R-:W-:-:S04]  /*ec90*/  IMAD.SHL.U32 R0, R17, 0x80, RZ ;  /* 0x0000008011007824 */ /* 0x000fc800078e00ff */
[----:B------:R-:W-:-:S08]  /*eca0*/  VIADD R0, R0, 0x7f ;  /* 0x0000007f00007836 */ /* 0x000fd00000000000 */
[----:B------:R-:W4:Y:S08]  /*ecb0*/  @P0 LDC R2, c[0x0][0x44c] ;  /* 0x00011300ff020b82 */ /* 0x000f300000000800 */
[----:B------:R-:W0:Y:S01]  /*ecc0*/  @P0 LDC R3, c[0x0][0x450] ;  /* 0x00011400ff030b82 */ /* 0x000e220000000800 */
[----:B----4-:R-:W-:-:S05]  /*ecd0*/  @P0 IMAD.HI.U32 R2, R0, R2, RZ ;  /* 0x0000000200020227 */ /* 0x010fca00078e00ff */
[----:B0-----:R-:W-:Y:S01]  /*ece0*/  @P0 SHF.R.U32.HI R0, RZ, R3, R2 ;  /* 0x00000003ff000219 */ /* 0x001fe20000011602 */
        /* <DEDUP_REMOVED lines=12> */
[----:B0-----:R-:W-:Y:S05]  /*edb0*/  @P0 BRA `(.L_x_5358) ;  /* 0x0000000000440947 */ /* 0x001fea0003800000 */
[----:B------:R-:W0:Y:S02]  /*edc0*/  S2R R4, SR_TID.X ;  /* 0x0000000000047919 */ /* 0x000e240000002100 */
[----:B0-----:R-:W-:-:S04]  /*edd0*/  LOP3.LUT R4, R4, 0x7f, RZ, 0xc0, !PT ;  /* 0x0000007f04047812 */ /* 0x001fc800078ec0ff */
[----:B------:R-:W-:-:S13]  /*ede0*/  ISETP.NE.AND P0, PT, R4, RZ, PT ;  /* 0x000000ff0400720c */ /* 0x000fda0003f05270 */
[----:B------:R-:W-:Y:S05]  /*edf0*/  @P0 BRA `(.L_x_5359) ;  /* 0x0000004c004c0947 */ /* 0x000fea0003800000 */
[----:B------:R-:W0:Y:S01]  /*ee00*/  S2R R3, SR_LANEID ;  /* 0x0000000000037919 */ /* 0x000e220000000000 */
[----:B------:R-:W-:Y:S02]  /*ee10*/  VOTEU.ANY UR4, UPT, PT ;  /* 0x0000000000047886 */ /* 0x000fe400038e0100 */
[----:B------:R-:W0:Y:S08]  /*ee20*/  FLO.U32 R0, UR4 ;  /* 0x0000000400007d00 */ /* 0x000e3000080e0000 */
[----:B------:R-:W4:Y:S01]  /*ee30*/  POPC R5, UR4 ;  /* 0x0000000400057d09 */ /* 0x000f220008000000 */
[----:B0-----:R-:W-:-:S02]  /*ee40*/  ISETP.EQ.U32.AND P0, PT, R0, R3, PT ;  /* 0x000000030000720c */ /* 0x001fc40003f02070 */
[----:B------:R-:W4:Y:S11]  /*ee50*/  LDC.64 R2, c[0x0][0xd60] ;  /* 0x00035800ff027b82 */ /* 0x000f360000000a00 */
[----:B----4-:R-:W4:Y:S01]  /*ee60*/  @P0 ATOMG.E.ADD.STRONG.GPU PT, R3, desc[UR38][R2.64], R5 ;  /* 0x00000005020309a8 */ /* 0x010f2200081ee1e6 */
[----:B------:R-:W0:Y:S02]  /*ee70*/  S2R R4, SR_LTMASK ;  /* 0x0000000000047919 */ /* 0x000e240000003900 */
[----:B0-----:R-:W-:-:S04]  /*ee80*/  LOP3.LUT R4, R4, UR4, RZ, 0xc0, !PT ;  /* 0x0000000404047c12 */ /* 0x001fc8000f8ec0ff */
[----:B---3--:R-:W0:Y:S01]  /*ee90*/  POPC R7, R4 ;  /* 0x0000000400077309 */ /* 0x008e220000000000 */
[----:B----4-:R-:W0:Y:S02]  /*eea0*/  SHFL.IDX PT, R0, R3, R0, 0x1f ;  /* 0x00001f0003007589 */ /* 0x010e2400000e0000 */
[----:B0-----:R-:W-:Y:S01]  /*eeb0*/  IADD3 R16, R0, UR40, R7 ;  /* 0x0000002800107c10 */ /* 0x001fe2000fffe007 */
[----:B------:R-:W-:Y:S06]  /*eec0*/  BRA `(.L_x_5359) ;  /* 0x0000004c00187947 */ /* 0x000fec0003800000 */
.L_x_5358:
        /* <DEDUP_REMOVED lines=13> */
[----:B---3--:R-:W-:-:S02]  /*efa0*/  IMAD.U32 R7, RZ, RZ, UR9 ;  /* 0x00000009ff077e24 */ /* 0x008fc4000f8e00ff */
[----:B------:R-:W-:Y:S02]  /*efb0*/  IMAD.U32 R10, RZ, RZ, UR4 ;  /* 0x00000004ff0a7e24 */ /* 0x000fe4000f8e00ff */
[----:B------:R-:W-:Y:S02]  /*efc0*/  IMAD.U32 R11, RZ, RZ, UR5 ;  /* 0x00000005ff0b7e24 */ /* 0x000fe4000f8e00ff */
[----:B------:R-:W-:Y:S02]  /*efd0*/  IMAD.MOV.U32 R8, RZ, RZ, 0x70 ;  /* 0x00000070ff087424 */ /* 0x000fe400078e00ff */
[----:B------:R-:W-:Y:S02]  /*efe0*/  IMAD.MOV.U32 R12, RZ, RZ, 0x1 ;  /* 0x00000001ff0c7424 */ /* 0x000fe400078e00ff */
[----:B------:R-:W-:-:S07]  /*eff0*/  IMAD.MOV.U32 R13, RZ, RZ, RZ ;  /* 0x000000ffff0d7224 */ /* 0x000fce00078e00ff */
[----:B------:R-:W-:-:S07]  /*f000*/  LEPC R20, `(.L_x_5361) ;  /* 0x000000001014794e */ /* 0x000fce0000000000 */
[----:B012---:R-:W-:Y:S05]  /*f010*/  CALL.ABS.NOINC R2 ;  /* 0x0000000002007343 */ /* 0x007fea0003c00000 */
.L_x_5361:
[----:B------:R-:W-:Y:S05]  /*f020*/  BSYNC B6 ;  /* 0x0000000000067941 */ /* 0x000fea0003800000 */
.L_x_5360:
        /* <DEDUP_REMOVED lines=13> */
[----:B---3--:R-:W-:-:S02]  /*f100*/  IMAD.U32 R7, RZ, RZ, UR9 ;  /* 0x00000009ff077e24 */ /* 0x008fc4000f8e00ff */
[----:B------:R-:W-:Y:S02]  /*f110*/  IMAD.U32 R10, RZ, RZ, UR4 ;  /* 0x00000004ff0a7e24 */ /* 0x000fe4000f8e00ff */
[----:B------:R-:W-:Y:S02]  /*f120*/  IMAD.U32 R11, RZ, RZ, UR5 ;  /* 0x00000005ff0b7e24 */ /* 0x000fe4000f8e00ff */
[----:B------:R-:W-:Y:S02]  /*f130*/  IMAD.MOV.U32 R8, RZ, RZ, 0x70 ;  /* 0x00000070ff087424 */ /* 0x000fe400078e00ff */
[----:B------:R-:W-:Y:S02]  /*f140*/  IMAD.MOV.U32 R12, RZ, RZ, 0x1 ;  /* 0x00000001ff0c7424 */ /* 0x000fe400078e00ff */
[----:B0-----:R-:W-:-:S07]  /*f150*/  IMAD.MOV.U32 R13, RZ, RZ, RZ ;  /* 0x000000ffff0d7224 */ /* 0x001fce00078e00ff */
[----:B------:R-:W-:-:S07]  /*f160*/  LEPC R20, `(.L_x_5364) ;  /* 0x000000001014794e */ /* 0x000fce0000000000 */
[----:B-12-4-:R-:W-:Y:S05]  /*f170*/  CALL.ABS.NOINC R2 ;  /* 0x0000000002007343 */ /* 0x016fea0003c00000 */
.L_x_5364:
        /* <DEDUP_REMOVED lines=16> */
.L_x_5363:
[----:B------:R-:W-:Y:S05]  /*f280*/  BSYNC B6 ;  /* 0x0000000000067941 */ /* 0x000fea0003800000 */
.L_x_5362:
[----:B------:R-:W4:Y:S01]  /*f290*/  LDL.LU R2, [R1] ;  /* 0x0000000001027983 */ /* 0x000f220000300800 */
[----:B------:R-:W-:-:S03]  /*f2a0*/  ULDC.64 UR4, c[0x0][0xaf0] ;  /* 0x0002bc0000047ab9 */ /* 0x000fc60000000a00 */
[----:B------:R-:W5:Y:S04]  /*f2b0*/  LDL.LU R4, [R1+0x1c] ;  /* 0x00001c0001047983 */ /* 0x000f680000300800 */
[----:B---3--:R-:W3:Y:S01]  /*f2c0*/  LDL R7, [R1+0xc] ;  /* 0x00000c0001077983 */ /* 0x008ee20000100800 */
[----:B------:R-:W-:-:S03]  /*f2d0*/  ISETP.NE.U32.AND P0, PT, RZ, UR4, PT ;  /* 0x00000004ff007c0c */ /* 0x000fc6000bf05070 */
[----:B------:R-:W2:Y:S01]  /*f2e0*/  LDL R0, [R1+0x30] ;  /* 0x0000300001007983 */ /* 0x000ea20000100800 */
[----:B------:R-:W-:-:S13]  /*f2f0*/  ISETP.NE.AND.EX P0, PT, RZ, UR5, PT, P0 ;  /* 0x00000005ff007c0c */ /* 0x000fda000bf05300 */
[----:B----4-:R-:W-:-:S04]  /*f300*/  @P0 IADD3 R2, P1, R2, UR4, RZ ;  /* 0x0000000402020c10 */ /* 0x010fc8000ff3e0ff */
[----:B-----5:R-:W-:Y:S01]  /*f310*/  @P0 IADD3.X R3, R4, UR5, RZ, P1, !PT ;  /* 0x0000000504030c10 */ /* 0x020fe20008ffe4ff */
[----:B------:R-:W-:-:S04]  /*f320*/  ULDC.64 UR4, c[0x0][0xb00] ;  /* 0x0002c00000047ab9 */ /* 0x000fc80000000a00 */
[----:B---3--:R0:W3:Y:S02]  /*f330*/  @P0 LDG.E R7, desc[UR38][R2.64] ;  /* 0x0000002602070981 */ /* 0x0080e4000c1e1900 */
[----:B0-----:R-:W0:Y:S01]  /*f340*/  LDC.64 R2, c[0x0][0x418] ;  /* 0x00010600ff027b82 */ /* 0x001e220000000a00 */
[----:B--2---:R-:W-:Y:S01]  /*f350*/  VIADD R4, R0, 0xffffffff ;  /* 0xffffffff00047836 */ /* 0x004fe20000000000 */
[----:B---3--:R-:W-:Y:S01]  /*f360*/  SHF.R.S32.HI R8, RZ, 0x1f, R7 ;  /* 0x0000001fff087819 */ /* 0x008fe20000011407 */
[----:B------:R2:W-:Y:S04]  /*f370*/  @P0 STL [R1+0xc], R7 ;  /* 0x00000c0701000387 */ /* 0x0005e80000100800 */
[----:B------:R2:W-:Y:S01]  /*f380*/  STL [R1+0x1c], R8 ;  /* 0x00001c0801007387 */ /* 0x0005e20000100800 */
[----:B0-----:R-:W-:Y:S01]  /*f390*/  LOP3.LUT P0, RZ, R2, UR4, RZ, 0xfc, !PT ;  /* 0x0000000402ff7c12 */ /* 0x001fe2000f80fcff */
[----:B------:R-:W-:-:S03]  /*f3a0*/  UMOV UR4, 0xffffffff ;  /* 0xffffffff00047882 */ /* 0x000fc60000000000 */
[----:B------:R-:W-:-:S04]  /*f3b0*/  LOP3.LUT P0, RZ, R3, UR5, RZ, 0xfc, P0 ;  /* 0x0000000503ff7c12 */ /* 0x000fc8000800fcff */
[----:B------:R-:W-:Y:S01]  /*f3c0*/  SEL R0, R7, RZ, !P0 ;  /* 0x000000ff07007207 */ /* 0x000fe20004000000 */
[----:B--2---:R-:W-:Y:S08]  /*f3d0*/  BRA.DIV UR4, `(.L_x_5365) ;  /* 0x0000005a04a07947 */ /* 0x004ff0000b800000 */
[----:B------:R-:W0:Y:S02]  /*f3e0*/  S2R R5, SR_TID.X ;  /* 0x0000000000057919 */ /* 0x000e240000002100 */
[----:B0-----:R-:W-:-:S04]  /*f3f0*/  SHF.R.U32.HI R5, RZ, 0x5, R5 ;  /* 0x00000005ff057819 */ /* 0x001fc80000011605 */
[----:B------:R-:W-:-:S05]  /*f400*/  LOP3.LUT R5, R5, 0x3, RZ, 0xc0, !PT ;  /* 0x0000000305057812 */ /* 0x000fca00078ec0ff */
[----:B------:R0:W2:Y:S02]  /*f410*/  SHFL.IDX PT, R14, R5, RZ, 0x1f ;  /* 0x00001fff050e7589 */ /* 0x0000a400000e0000 */
.L_x_5478:
        /* <DEDUP_REMOVED lines=12> */
.L_x_5481:
[----:B------:R-:W-:Y:S05]  /*f4e0*/  @!P6 BRA `(.L_x_5366) ;  /* 0x000000040014e947 */ /* 0x000fea0003800000 */
[----:B------:R-:W-:-:S04]  /*f4f0*/  ISETP.NE.U32.AND P0, PT, R2, RZ, PT ;  /* 0x000000ff0200720c */ /* 0x000fc80003f05070 */
[----:B------:R-:W-:-:S13]  /*f500*/  ISETP.NE.AND.EX P0, PT, R3, RZ, PT, P0 ;  /* 0x000000ff0300720c */ /* 0x000fda0003f05300 */
[----:B------:R-:W-:Y:S05]  /*f510*/  @!P0 BRA `(.L_x_5368) ;  /* 0x0000000000548947 */ /* 0x000fea0003800000 */
[----:B------:R-:W2:Y:S01]  /*f520*/  LDC R6, c[0x0][0x43c] ;  /* 0x00010f00ff067b82 */ /* 0x000ea20000000800 */
[----:B-1----:R-:W-:Y:S01]  /*f530*/  IMAD.MOV.U32 R9, RZ, RZ, R4 ;  /* 0x000000ffff097224 */ /* 0x002fe200078e0004 */
[----:B------:R-:W-:-:S03]  /*f540*/  ULDC.64 UR4, c[0x0][0x428] ;  /* 0x00010a0000047ab9 */ /* 0x000fc60000000a00 */
[----:B0-----:R-:W-:Y:S01]  /*f550*/  IMAD.MOV.U32 R0, RZ, RZ, R9 ;  /* 0x000000ffff007224 */ /* 0x001fe200078e0009 */
[----:B--2---:R-:W-:-:S13]  /*f560*/  ISETP.NE.AND P0, PT, R6, 0x1, PT ;  /* 0x000000010600780c */ /* 0x004fda0003f05270 */
        /* <DEDUP_REMOVED lines=16> */
.L_x_5368:
[----:B------:R-:W3:Y:S04]  /*f670*/  LDL R7, [R1+0x4] ;  /* 0x0000040001077983 */ /* 0x000ee80000100800 */
[----:B0-2---:R-:W3:Y:S04]  /*f680*/  LDL R0, [R1+0x8] ;  /* 0x0000080001007983 */ /* 0x005ee80000100800 */
[----:B------:R-:W2:Y:S01]  /*f690*/  LDL R2, [R1+0x18] ;  /* 0x0000180001027983 */ /* 0x000ea20000100800 */
[----:B---3--:R-:W-:Y:S01]  /*f6a0*/  IMAD R0, R0, 0x8, R7 ;  /* 0x0000000800007824 */ /* 0x008fe200078e0207 */
[----:B--2---:R-:W-:-:S04]  /*f6b0*/  SHF.L.U32 R2, R2, 0x1f, RZ ;  /* 0x0000001f02027819 */ /* 0x004fc800000006ff */
[----:B------:R-:W0:Y:S02]  /*f6c0*/  SYNCS.PHASECHK.TRANS64.TRYWAIT P0, [R0+URZ+0x32440], R2 ;  /* 0x03244002000075a7 */ /* 0x000e24000800017f */
[----:B0-----:R-:W-:Y:S05]  /*f6d0*/  @!P0 BRA `(.L_x_5369) ;  /* 0x0000005800348947 */ /* 0x001fea0003800000 */
.L_x_5482:
        /* <DEDUP_REMOVED lines=11> */
.L_x_5370:
        /* <DEDUP_REMOVED lines=27> */
.L_x_5366:
[----:B0-----:R-:W3:Y:S04]  /*f940*/  LDL R0, [R1+0x4] ;  /* 0x0000040001007983 */ /* 0x001ee80000100800 */
        /* <DEDUP_REMOVED lines=16> */
[----:B0-----:R-:W-:-:S05]  /*fa50*/  SHF.R.S32.HI R0, RZ, 0x1f, R18 ;  /* 0x0000001fff007819 */ /* 0x001fca0000011412 */
        /* <DEDUP_REMOVED lines=18> */
[----:B01----:R-:W-:Y:S05]  /*fb80*/  CALL.ABS.NOINC R2 ;  /* 0x0000000002007343 */ /* 0x003fea0003c00000 */
.L_x_5372:
[----:B------:R-:W-:Y:S05]  /*fb90*/  BSYNC B6 ;  /* 0x0000000000067941 */ /* 0x000fea0003800000 */
.L_x_5371:
[----:B------:R-:W3:Y:S01]  /*fba0*/  LDL R4, [R1+0x40] ;  /* 0x0000400001047983 */ /* 0x000ee20000100800 */
[----:B------:R-:W0:Y:S01]  /*fbb0*/  LDC R7, c[0x0][0x448] ;  /* 0x00011200ff077b82 */ /* 0x000e220000000800 */
[----:B------:R-:W-:Y:S01]  /*fbc0*/  ULDC.64 UR4, c[0x0][0x298] ;  /* 0x0000a60000047ab9 */ /* 0x000fe20000000a00 */
[----:B------:R-:W-:Y:S01]  /*fbd0*/  ULDC.64 UR6, c[0x0][0x280] ;  /* 0x0000a00000067ab9 */ /* 0x000fe20000000a00 */
[----:B------:R-:W4:Y:S04]  /*fbe0*/  LDL R10, [R1+0x28] ;  /* 0x00002800010a7983 */ /* 0x000f280000100800 */
[----:B-1----:R-:W4:Y:S01]  /*fbf0*/  LDL R9, [R1+0x4c] ;  /* 0x00004c0001097983 */ /* 0x002f220000100800 */
[----:B--2---:R-:W1:Y:S01]  /*fc00*/  S2R R2, SR_TID.X ;  /* 0x0000000000027919 */ /* 0x004e620000002100 */
[----:B------:R-:W2:Y:S02]  /*fc10*/  S2R R0, SR_TID.X ;  /* 0x0000000000007919 */ /* 0x000ea40000002100 */
[----:B------:R-:W4:Y:S04]  /*fc20*/  LDL R8, [R1+0x50] ;  /* 0x0000500001087983 */ /* 0x000f280000100800 */
[----:B------:R-:W4:Y:S01]  /*fc30*/  LDL R6, [R1+0x38] ;  /* 0x0000380001067983 */ /* 0x000f220000100800 */
[----:B0-----:R-:W-:-:S13]  /*fc40*/  ISETP.NE.AND P0, PT, R7, 0x1, PT ;  /* 0x000000010700780c */ /* 0x001fda0003f05270 */
[----:B------:R-:W0:Y:S01]  /*fc50*/  @P0 LDC R3, c[0x0][0x450] ;  /* 0x00011400ff030b82 */ /* 0x000e220000000800 */
[----:B-1----:R-:W-:-:S04]  /*fc60*/  LOP3.LUT R2, R2, 0x7f, RZ, 0xc0, !PT ;  /* 0x0000007f02027812 */ /* 0x002fc800078ec0ff */
[----:B------:R-:W-:Y:S01]  /*fc70*/  SHF.R.U32.HI R2, RZ, 0x3, R2 ;  /* 0x00000003ff027819 */ /* 0x000fe20000011602 */
[----:B--2---:R-:W-:-:S05]  /*fc80*/  IMAD.SHL.U32 R0, R0, 0x10, RZ ;  /* 0x0000001000007824 */ /* 0x004fca00078e00ff */
[----:B------:R-:W-:Y:S02]  /*fc90*/  LOP3.LUT R0, R2, 0x70, R0, 0xf8, !PT ;  /* 0x0000007002007812 */ /* 0x000fe400078ef800 */
[----:B------:R-:W1:Y:S03]  /*fca0*/  @P0 LDC R2, c[0x0][0x44c] ;  /* 0x00011300ff020b82 */ /* 0x000e660000000800 */
[----:B------:R-:W-:-:S04]  /*fcb0*/  IMAD R5, R17, 0x80, R0 ;  /* 0x0000008011057824 */ /* 0x000fc800078e0200 */
[----:B------:R-:W-:Y:S01]  /*fcc0*/  IMAD.MOV.U32 R0, RZ, RZ, R5 ;  /* 0x000000ffff007224 */ /* 0x000fe200078e0005 */
[----:B------:R2:W-:Y:S01]  /*fcd0*/  STL [R1+0x24], R5 ;  /* 0x0000240501007387 */ /* 0x0005e20000100800 */
[----:B-1----:R-:W-:-:S05]  /*fce0*/  @P0 IMAD.HI.U32 R2, R5, R2, RZ ;  /* 0x0000000205020227 */ /* 0x002fca00078e00ff */
[----:B0-----:R-:W-:Y:S01]  /*fcf0*/  @P0 SHF.R.U32.HI R0, RZ, R3, R2 ;  /* 0x00000003ff000219 */ /* 0x001fe20000011602 */
[----:B---3--:R-:W-:-:S04]  /*fd00*/  IMAD R2, R4, UR4, RZ ;  /* 0x0000000404027c24 */ /* 0x008fc8000f8e02ff */
[C---:B----4-:R-:W-:Y:S02]  /*fd10*/  IMAD R4, R10.reuse, UR5, R2 ;  /* 0x000000050a047c24 */ /* 0x050fe4000f8e0202 */
        /* <DEDUP_REMOVED lines=26> */
[----:B--2---:R-:W-:Y:S01]  /*fec0*/  IMAD.WIDE.U32 R4, R0, UR4, R2 ;  /* 0x0000000400047c25 */ /* 0x004fe2000f8e0002 */
        /* <DEDUP_REMOVED lines=12> */
[----:B------:R-:W-:-:S03]  /*ff90*/  IMAD R17, R17, 0x80, R8 ;  /* 0x0000008011117824 */ /* 0x000fc600078e0208 */
[----:B------:R-:W0:Y:S01]  /*ffa0*/  SHFL.IDX PT, R5, R3, RZ, 0x181f ;  /* 0x00181fff03057589 */ /* 0x000e2200000e0000 */
[----:B------:R-:W-:-:S03]  /*ffb0*/  VIADD R8, R17, 0x10 ;  /* 0x0000001011087836 */ /* 0x000fc60000000000 */
[----:B------:R-:W-:Y:S04]  /*ffc0*/  SHFL.IDX PT, R6, R3, 0x1, 0x181f ;  /* 0x00381f0003067f89 */ /* 0x000fe800000e0000 */
[----:B------:R1:W-:Y:S01]  /*ffd0*/  STL [R1+0x3c], R8 ;  /* 0x00003c0801007387 */ /* 0x0003e20000100800 */
[----:B--2---:R-:W-:-:S03]  /*ffe0*/  IMAD R2, R4, R7, RZ ;  /* 0x0000000704027224 */ /* 0x004fc600078e02ff */
[----:B------:R-:W2:Y:S02]  /*fff0*/  SHFL.IDX PT, R4, R0, RZ, 0x181f ;  /* 0x00181fff00047589 */ /* 0x000ea400000e0000 */
[CC--:B------:R-:W-:Y:S02]  /*10000*/  ISETP.GE.AND P1, PT, R17.reuse, R2.reuse, PT ;  /* 0x000000021100720c */ /* 0x0c0fe40003f26270 */
[----:B------:R-:W3:Y:S01]  /*10010*/  SHFL.IDX PT, R7, R0, 0x1, 0x181f ;  /* 0x00381f0000077f89 */ /* 0x000ee200000e0000 */
[----:B------:R-:W-:Y:S01]  /*10020*/  ISETP.GE.AND P2, PT, R8, R2, PT ;  /* 0x000000020800720c */ /* 0x000fe20003f46270 */
[----:B-1----:R-:W-:-:S05]  /*10030*/  VIADD R8, R17, 0x20 ;  /* 0x0000002011087836 */ /* 0x002fca0000000000 */
[----:B------:R-:W-:Y:S04]  /*10040*/  STL [R1+0x48], R8 ;  /* 0x0000480801007387 */ /* 0x000fe80000100800 */
[----:B0-----:R-:W-:-:S05]  /*10050*/  @!P1 LEA R5, P3, R10, R5, 0x1 ;  /* 0x000000050a059211 */ /* 0x001fca00078608ff */
[----:B--2---:R-:W-:-:S05]  /*10060*/  @!P1 IMAD.X R4, RZ, RZ, R4, P3 ;  /* 0x000000ffff049224 */ /* 0x004fca00018e0604 */
[----:B------:R-:W-:-:S04]  /*10070*/  @!P1 LOP3.LUT R5, R5, R4, RZ, 0x3c, !PT ;  /* 0x0000000405059212 */ /* 0x000fc800078e3cff */
[----:B------:R-:W-:-:S04]  /*10080*/  @!P1 LOP3.LUT R4, R5, R4, RZ, 0x3c, !PT ;  /* 0x0000000405049212 */ /* 0x000fc800078e3cff */
[----:B------:R-:W-:-:S05]  /*10090*/  @!P1 LOP3.LUT R5, R5, R4, RZ, 0x3c, !PT ;  /* 0x0000000405059212 */ /* 0x000fca00078e3cff */
[----:B-----5:R0:W-:Y:S02]  /*100a0*/  @!P1 LDGSTS.E.BYPASS.LTC128B.128 [R9+0x18400], desc[UR38][R4.64], !P0 ;  /* 0x1840000004099fae */ /* 0x0201e4000c101d66 */
[----:B0-----:R-:W-:Y:S02]  /*100b0*/  @!P2 LEA R5, P1, R10, R6, 0x1 ;  /* 0x000000060a05a211 */ /* 0x001fe400078208ff */
        /* <DEDUP_REMOVED lines=60> */
.L_x_5499:
[----:B------:R2:W5:Y:S01]  /*10480*/  LDL R8, [R1+0x4] ;  /* 0x0000040001087983 */ /* 0x0005620000100800 */
[----:B01----:R-:W-:-:S05]  /*10490*/  VIADD R4, R17, 0x70 ;  /* 0x0000007011047836 */ /* 0x003fca0000000000 */
        /* <DEDUP_REMOVED lines=10> */
.L_x_5374:
[----:B--2---:R-:W2:Y:S01]  /*10540*/  LDL R2, [R1+0x4] ;  /* 0x0000040001027983 */ /* 0x004ea20000100800 */
        /* <DEDUP_REMOVED lines=37> */
.L_x_5376:
[----:B------:R-:W-:Y:S05]  /*107a0*/  BSYNC B6 ;  /* 0x0000000000067941 */ /* 0x000fea0003800000 */
.L_x_5375:
        /* <DEDUP_REMOVED lines=134> */
.L_x_5517:
        /* <DEDUP_REMOVED lines=14> */
.L_x_5379:
[----:B------:R-:W-:Y:S05]  /*110f0*/  BSYNC B0 ;  /* 0x0000000000007941 */ /* 0x000fea0003800000 */
.L_x_5378:
[----:B------:R3:W5:Y:S01]  /*11100*/  LDL R7, [R1+0x4] ;  /* 0x0000040001077983 */ /* 0x0007620000100800 */
[----:B------:R-:W-:Y:S01]  /*11110*/  PLOP3.LUT P0, PT, PT, PT, PT, 0x80, 0x0 ;  /* 0x000000000000781c */ /* 0x000fe20003f0f070 */
[----:B------:R-:W-:-:S12]  /*11120*/  NOP ;  /* 0x0000000000007918 */ /* 0x000fd80000000000 */
.L_x_5380:
        /* <DEDUP_REMOVED lines=19> */
.L_x_5518:
[----:B------:R-:W-:Y:S05]  /*11260*/  BSYNC B0 ;  /* 0x0000000000007941 */ /* 0x000fea0003800000 */
.L_x_5381:
        /* <DEDUP_REMOVED lines=16> */
.L_x_5519:
[----:B------:R-:W-:Y:S05]  /*11370*/  BSYNC B1 ;  /* 0x0000000000017941 */ /* 0x000fea0003800000 */
.L_x_5385:
        /* <DEDUP_REMOVED lines=9> */
.L_x_5388:
[----:B------:R-:W-:Y:S05]  /*11410*/  BSYNC B1 ;  /* 0x0000000000017941 */ /* 0x000fea0003800000 */
.L_x_5387:
        /* <DEDUP_REMOVED lines=14> */
.L_x_5389:
        /* <DEDUP_REMOVED lines=16> */
.L_x_5390:
        /* <DEDUP_REMOVED lines=16> */
.L_x_5391:
        /* <DEDUP_REMOVED lines=16> */
.L_x_5392:
        /* <DEDUP_REMOVED lines=11> */
.L_x_5384:
[----:B------:R-:W-:Y:S05]  /*118b0*/  BSYNC B0 ;  /* 0x0000000000007941 */ /* 0x000fea0003800000 */
.L_x_5383:
[----:B------:R-:W4:Y:S01]  /*118c0*/  LDL R4, [R1+0x30] ;  /* 0x0000300001047983 */ /* 0x000f220000100800 */
[----:B------:R-:W-:Y:S01]  /*118d0*/  BSSY B0, `(.L_x_5393) ;  /* 0x000020a000007945 */ /* 0x000fe20003800000 */
[----:B----4-:R-:W-:-:S13]  /*118e0*/  ISETP.GE.AND P0, PT, R4, 0x2, PT ;  /* 0x000000020400780c */ /* 0x010fda0003f06270 */
[----:B------:R-:W-:Y:S05]  /*118f0*/  @!P0 BRA `(.L_x_5394) ;  /* 0x00000020001c8947 */ /* 0x000fea0003800000 */
[C---:B------:R-:W-:Y:S01]  /*11900*/  LOP3.LUT R0, R4.reuse, 0x1, RZ, 0xc0, !PT ;  /* 0x0000000104007812 */ /* 0x040fe200078ec0ff */
[----:B------:R-:W-:Y:S01]  /*11910*/  VIADD R4, R4, 0xfffffffe ;  /* 0xfffffffe04047836 */ /* 0x000fe20000000000 */
[----:B------:R-:W-:Y:S02]  /*11920*/  BSSY B2, `(.L_x_5395) ;  /* 0x00000b0000027945 */ /* 0x000fe40003800000 */
[----:B------:R-:W-:Y:S01]  /*11930*/  ISETP.NE.U32.AND P0, PT, R0, 0x1, PT ;  /* 0x000000010000780c */ /* 0x000fe20003f05070 */
[----:B------:R-:W-:-:S12]  /*11940*/  IMAD.MOV.U32 R0, RZ, RZ, R4 ;  /* 0x000000ffff007224 */ /* 0x000fd800078e0004 */
[----:B------:R-:W-:Y:S05]  /*11950*/  @!P0 BRA `(.L_x_5396) ;  /* 0x0000000800b08947 */ /* 0x000fea0003800000 */
[----:B--2---:R-:W2:Y:S04]  /*11960*/  LDL R6, [R1+0x14] ;  /* 0x0000140001067983 */ /* 0x004ea80000100800 */
[----:B------:R-:W4:Y:S04]  /*11970*/  LDL.LU R5, [R1+0x8] ;  /* 0x0000080001057983 */ /* 0x000f280000300800 */
[----:B------:R-:W3:Y:S01]  /*11980*/  LDL.LU R8, [R1+0x18] ;  /* 0x0000180001087983 */ /* 0x000ee20000300800 */
        /* <DEDUP_REMOVED lines=15> */
[----:B-----5:R-:W2:Y:S01]  /*11a80*/  LDL R7, [R1+0x1c] ;  /* 0x00001c0001077983 */ /* 0x020ea20000100800 */
        /* <DEDUP_REMOVED lines=19> */
.L_x_5399:
        /* <DEDUP_REMOVED lines=9> */
.L_x_5520:
[----:B------:R-:W-:Y:S05]  /*11c50*/  BSYNC B3 ;  /* 0x0000000000037941 */ /* 0x000fea0003800000 */
.L_x_5400:
        /* <DEDUP_REMOVED lines=9> */
.L_x_5403:
[----:B------:R-:W-:Y:S05]  /*11cf0*/  BSYNC B3 ;  /* 0x0000000000037941 */ /* 0x000fea0003800000 */
.L_x_5402:
[----:B-----5:R-:W2:Y:S04]  /*11d00*/  LDL R7, [R1+0x4] ;  /* 0x0000040001077983 */ /* 0x020ea80000100800 */
        /* <DEDUP_REMOVED lines=13> */
.L_x_5404:
        /* <DEDUP_REMOVED lines=14> */
.L_x_5521:
[----:B------:R-:W-:Y:S05]  /*11ec0*/  BSYNC B3 ;  /* 0x0000000000037941 */ /* 0x000fea0003800000 */
.L_x_5405:
        /* <DEDUP_REMOVED lines=11> */
.L_x_5408:
[----:B------:R-:W-:Y:S05]  /*11f80*/  BSYNC B3 ;  /* 0x0000000000037941 */ /* 0x000fea0003800000 */
.L_x_5407:
        /* <DEDUP_REMOVED lines=11> */
.L_x_5409:
        /* <DEDUP_REMOVED lines=16> */
.L_x_5410:
        /* <DEDUP_REMOVED lines=16> */
.L_x_5411:
        /* <DEDUP_REMOVED lines=16> */
.L_x_5412:
        /* <DEDUP_REMOVED lines=11> */
.L_x_5398:
[----:B------:R-:W-:Y:S05]  /*123f0*/  BSYNC B1 ;  /* 0x0000000000017941 */ /* 0x000fea0003800000 */
.L_x_5397:
[----:B------:R-:W2:Y:S02]  /*12400*/  LDL.LU R5, [R1+0x30] ;  /* 0x0000300001057983 */ /* 0x000ea40000300800 */
[----:B--2---:R-:W-:-:S07]  /*12410*/  VIADD R0, R5, 0xfffffffd ;  /* 0xfffffffd05007836 */ /* 0x004fce0000000000 */
.L_x_5396:
[----:B------:R-:W-:Y:S05]  /*12420*/  BSYNC B2 ;  /* 0x0000000000027941 */ /* 0x000fea0003800000 */
.L_x_5395:
[----:B------:R-:W-:-:S13]  /*12430*/  ISETP.NE.AND P0, PT, R4, RZ, PT ;  /* 0x000000ff0400720c */ /* 0x000fda0003f05270 */
[----:B------:R-:W-:Y:S05]  /*12440*/  @!P0 BRA `(.L_x_5394) ;  /* 0x0000001400488947 */ /* 0x000fea0003800000 */
.L_x_5445:
[----:B------:R-:W4:Y:S04]  /*12450*/  LDL R4, [R1+0x14] ;  /* 0x0000140001047983 */ /* 0x000f280000100800 */
[----:B------:R-:W2:Y:S04]  /*12460*/  LDL.LU R3, [R1+0x8] ;  /* 0x0000080001037983 */ /* 0x000ea80000300800 */
[----:B------:R-:W3:Y:S01]  /*12470*/  LDL.LU R2, [R1+0x18] ;  /* 0x0000180001027983 */ /* 0x000ee20000300800 */
[----:B------:R-:W-:Y:S05]  /*12480*/  YIELD ;  /* 0x0000000000007946 */ /* 0x000fea0003800000 */
[----:B------:R-:W-:Y:S01]  /*12490*/  BSSY B1, `(.L_x_5413) ;  /* 0x00000a2000017945 */ /* 0x000fe20003800000 */
[----:B----4-:R-:W-:Y:S01]  /*124a0*/  LOP3.LUT P1, RZ, R4, 0x1, RZ, 0xc0, !PT ;  /* 0x0000000104ff7812 */ /* 0x010fe2000782c0ff */
[----:B--2--5:R-:W-:-:S05]  /*124b0*/  VIADD R7, R3, 0x1 ;  /* 0x0000000103077836 */ /* 0x024fca0000000000 */
[----:B------:R-:W-:-:S04]  /*124c0*/  ISETP.NE.AND P0, PT, R7, 0x2, PT ;  /* 0x000000020700780c */ /* 0x000fc80003f05270 */
[----:B------:R-:W-:Y:S02]  /*124d0*/  SEL R6, RZ, 0x1, P0 ;  /* 0x00000001ff067807 */ /* 0x000fe40000000000 */
[----:B------:R-:W-:Y:S02]  /*124e0*/  SEL R7, R7, RZ, P0 ;  /* 0x000000ff07077207 */ /* 0x000fe40000000000 */
[----:B---3--:R-:W-:Y:S01]  /*124f0*/  LOP3.LUT R6, R2, R6, RZ, 0x3c, !PT ;  /* 0x0000000602067212 */ /* 0x008fe200078e3cff */
[----:B------:R-:W-:Y:S06]  /*12500*/  @!P1 BRA `(.L_x_5414) ;  /* 0x0000000800689947 */ /* 0x000fec0003800000 */
[----:B------:R-:W-:Y:S01]  /*12510*/  ULDC.64 UR4, c[0x0][0x418] ;  /* 0x0001060000047ab9 */ /* 0x000fe20000000a00 */
[----:B0-----:R-:W-:Y:S01]  /*12520*/  IMAD.MOV.U32 R8, RZ, RZ, R0 ;  /* 0x000000ffff087224 */ /* 0x001fe200078e0000 */
        /* <DEDUP_REMOVED lines=23> */
.L_x_5415:
        /* <DEDUP_REMOVED lines=9> */
.L_x_5522:
[----:B------:R-:W-:Y:S05]  /*12730*/  BSYNC B2 ;  /* 0x0000000000027941 */ /* 0x000fea0003800000 */
.L_x_5416:
        /* <DEDUP_REMOVED lines=9> */
.L_x_5419:
[----:B------:R-:W-:Y:S05]  /*127d0*/  BSYNC B2 ;  /* 0x0000000000027941 */ /* 0x000fea0003800000 */
.L_x_5418:
        /* <DEDUP_REMOVED lines=13> */
.L_x_5420:
        /* <DEDUP_REMOVED lines=14> */
.L_x_5523:
[----:B------:R-:W-:Y:S05]  /*12990*/  BSYNC B2 ;  /* 0x0000000000027941 */ /* 0x000fea0003800000 */
.L_x_5421:
        /* <DEDUP_REMOVED lines=11> */
.L_x_5424:
[----:B------:R-:W-:Y:S05]  /*12a50*/  BSYNC B2 ;  /* 0x0000000000027941 */ /* 0x000fea0003800000 */
.L_x_5423:
        /* <DEDUP_REMOVED lines=10> */
.L_x_5425:
        /* <DEDUP_REMOVED lines=16> */
.L_x_5426:
        /* <DEDUP_REMOVED lines=16> */
.L_x_5427:
        /* <DEDUP_REMOVED lines=16> */
.L_x_5428:
        /* <DEDUP_REMOVED lines=11> */
.L_x_5414:
[----:B------:R-:W-:Y:S05]  /*12eb0*/  BSYNC B1 ;  /* 0x0000000000017941 */ /* 0x000fea0003800000 */
.L_x_5413:
[----:B------:R-:W2:Y:S01]  /*12ec0*/  LDL R2, [R1+0x14] ;  /* 0x0000140001027983 */ /* 0x000ea20000100800 */
[----:B------:R-:W-:Y:S01]  /*12ed0*/  VIADD R7, R7, 0x1 ;  /* 0x0000000107077836 */ /* 0x000fe20000000000 */
[----:B------:R-:W-:Y:S04]  /*12ee0*/  BSSY B1, `(.L_x_5429) ;  /* 0x00000a5000017945 */ /* 0x000fe80003800000 */
[----:B------:R-:W-:-:S04]  /*12ef0*/  ISETP.NE.AND P0, PT, R7, 0x2, PT ;  /* 0x000000020700780c */ /* 0x000fc80003f05270 */
[----:B0-----:R-:W-:Y:S02]  /*12f00*/  SEL R9, R7, RZ, P0 ;  /* 0x000000ff07097207 */ /* 0x001fe40000000000 */
        /* <DEDUP_REMOVED lines=31> */
.L_x_5431:
        /* <DEDUP_REMOVED lines=9> */
.L_x_5524:
[----:B------:R-:W-:Y:S05]  /*13190*/  BSYNC B2 ;  /* 0x0000000000027941 */ /* 0x000fea0003800000 */
.L_x_5432:
        /* <DEDUP_REMOVED lines=9> */
.L_x_5435:
[----:B------:R-:W-:Y:S05]  /*13230*/  BSYNC B2 ;  /* 0x0000000000027941 */ /* 0x000fea0003800000 */
.L_x_5434:
        /* <DEDUP_REMOVED lines=14> */
.L_x_5436:
        /* <DEDUP_REMOVED lines=14> */
.L_x_5525:
[----:B------:R-:W-:Y:S05]  /*13400*/  BSYNC B2 ;  /* 0x0000000000027941 */ /* 0x000fea0003800000 */
.L_x_5437:
        /* <DEDUP_REMOVED lines=11> */
.L_x_5440:
[----:B------:R-:W-:Y:S05]  /*134c0*/  BSYNC B2 ;  /* 0x0000000000027941 */ /* 0x000fea0003800000 */
.L_x_5439:
        /* <DEDUP_REMOVED lines=11> */
.L_x_5441:
        /* <DEDUP_REMOVED lines=16> */
.L_x_5442:
        /* <DEDUP_REMOVED lines=16> */
.L_x_5443:
        /* <DEDUP_REMOVED lines=16> */
.L_x_5444:
        /* <DEDUP_REMOVED lines=11> */
.L_x_5430:
[----:B------:R-:W-:Y:S05]  /*13930*/  BSYNC B1 ;  /* 0x0000000000017941 */ /* 0x000fea0003800000 */
.L_x_5429:
[C---:B------:R-:W-:Y:S01]  /*13940*/  ISETP.GT.AND P0, PT, R0.reuse, 0x1, PT ;  /* 0x000000010000780c */ /* 0x040fe20003f04270 */
[----:B------:R-:W-:-:S12]  /*13950*/  VIADD R0, R0, 0xfffffffe ;  /* 0xfffffffe00007836 */ /* 0x000fd80000000000 */
[----:B------:R-:W-:Y:S05]  /*13960*/  @P0 BRA `(.L_x_5445) ;  /* 0xffffffe800b80947 */ /* 0x000fea000383ffff */
.L_x_5394:
[----:B------:R-:W-:Y:S05]  /*13970*/  BSYNC B0 ;  /* 0x0000000000007941 */ /* 0x000fea0003800000 */
.L_x_5393:
        /* <DEDUP_REMOVED lines=21> */
[----:B-----5:R-:W1:Y:S01]  /*13ad0*/  POPC R7, R6 ;  /* 0x0000000600077309 */ /* 0x020e620000000000 */
[----:B--2---:R-:W1:Y:S02]  /*13ae0*/  SHFL.IDX PT, R4, R3, R4, 0x1f ;  /* 0x00001f0403047589 */ /* 0x004e6400000e0000 */
[----:B-1----:R-:W-:-:S07]  /*13af0*/  IADD3 R16, R4, UR40, R7 ;  /* 0x0000002804107c10 */ /* 0x002fce000fffe007 */
.L_x_5447:
[----:B------:R-:W-:Y:S05]  /*13b00*/  BSYNC B0 ;  /* 0x0000000000007941 */ /* 0x000fea0003800000 */
.L_x_5446:
[----:B------:R-:W-:-:S05]  /*13b10*/  SEL R0, R0, RZ, P0 ;  /* 0x000000ff00007207 */ /* 0x000fca0000000000 */
[----:B------:R2:W-:Y:S02]  /*13b20*/  STL [R1+0x8], R0 ;  /* 0x0000080001007387 */ /* 0x0005e40000100800 */
.L_x_5359:
[----:B------:R-:W-:Y:S05]  /*13b30*/  BSYNC B7 ;  /* 0x0000000000077941 */ /* 0x000fea0003800000 */
.L_x_5357:
        /* <DEDUP_REMOVED lines=13> */
.L_x_5448:
        /* <DEDUP_REMOVED lines=36> */
.L_x_5535:
[----:B------:R-:W-:Y:S02]  /*13e50*/  ULDC UR4, c[0x0][0xd38] ;  /* 0x00034e0000047ab9 */ /* 0x000fe40000000800 */
[----:B------:R-:W-:-:S04]  /*13e60*/  IMAD.U32 R4, RZ, RZ, UR4 ;  /* 0x00000004ff047e24 */ /* 0x000fc8000f8e00ff */
[----:B--2---:R-:W-:-:S04]  /*13e70*/  IMAD R16, R16, R4, RZ ;  /* 0x0000000410107224 */ /* 0x004fc800078e02ff */
[----:B------:R-:W-:-:S05]  /*13e80*/  IMAD.IADD R5, R5, 0x1, R16 ;  /* 0x0000000105057824 */ /* 0x000fca00078e0210 */
[----:B------:R-:W-:-:S13]  /*13e90*/  ISETP.GT.AND P6, PT, R5, R0, PT ;  /* 0x000000000500720c */ /* 0x000fda0003fc4270 */
[----:B------:R-:W-:Y:S05]  /*13ea0*/  @P6 BRA `(.L_x_5451) ;  /* 0x00000000009c6947 */ /* 0x000fea0003800000 */
.L_x_5456:
[----:B-1----:R-:W1:Y:S01]  /*13eb0*/  LDC R3, c[0x0][0xd3c] ;  /* 0x00034f00ff037b82 */ /* 0x002e620000000800 */
        /* <DEDUP_REMOVED lines=13> */
.L_x_5454:
[----:B------:R-:W-:Y:S05]  /*13f90*/  BSYNC B0 ;  /* 0x0000000000007941 */ /* 0x000fea0003800000 */
.L_x_5453:
[----:B------:R-:W-:-:S03]  /*13fa0*/  UMOV UR4, 0xffffffff ;  /* 0xffffffff00047882 */ /* 0x000fc60000000000 */
[----:B------:R-:W-:Y:S05]  /*13fb0*/  BRA.DIV UR4, `(.L_x_5455) ;  /* 0x0000003204007947 */ /* 0x000fea000b800000 */
[----:B-----5:R-:W1:Y:S02]  /*13fc0*/  SHFL.UP PT, R14, R2, 0x1, RZ ;  /* 0x04200000020e7989 */ /* 0x020e6400000e00ff */
        /* <DEDUP_REMOVED lines=15> */
.L_x_5543:
[----:B------:R-:W-:Y:S02]  /*140c0*/  ULDC UR4, c[0x0][0xd38] ;  /* 0x00034e0000047ab9 */ /* 0x000fe40000000800 */
[----:B------:R-:W-:-:S04]  /*140d0*/  IMAD.U32 R4, RZ, RZ, UR4 ;  /* 0x00000004ff047e24 */ /* 0x000fc8000f8e00ff */
[----:B--2---:R-:W-:-:S04]  /*140e0*/  IMAD R16, R16, R4, RZ ;  /* 0x0000000410107224 */ /* 0x004fc800078e02ff */
[----:B------:R-:W-:-:S05]  /*140f0*/  IMAD.IADD R5, R16, 0x1, R5 ;  /* 0x0000000110057824 */ /* 0x000fca00078e0205 */
[----:B------:R-:W-:-:S13]  /*14100*/  ISETP.GT.AND P6, PT, R5, R0, PT ;  /* 0x000000000500720c */ /* 0x000fda0003fc4270 */
[----:B------:R-:W-:Y:S05]  /*14110*/  @!P6 BRA `(.L_x_5456) ;  /* 0xfffffffc0064e947 */ /* 0x000fea000383ffff */
.L_x_5451:
[----:B------:R-:W-:Y:S01]  /*14120*/  IMAD.IADD R16, R5, 0x1, -R16 ;  /* 0x0000000105107824 */ /* 0x000fe200078e0a10 */
[----:B------:R-:W-:-:S03]  /*14130*/  UMOV UR4, 0xffffffff ;  /* 0xffffffff00047882 */ /* 0x000fc60000000000 */
[----:B------:R-:W-:-:S05]  /*14140*/  IMAD R5, R3, R4, R16 ;  /* 0x0000000403057224 */ /* 0x000fca00078e0210 */
[----:B------:R-:W-:Y:S01]  /*14150*/  ISETP.GT.AND P6, PT, R5, R0, PT ;  /* 0x000000000500720c */ /* 0x000fe20003fc4270 */
[----:B------:R-:W-:-:S12]  /*14160*/  BRA.DIV UR4, `(.L_x_5457) ;  /* 0x0000003204687947 */ /* 0x000fd8000b800000 */
[----:B------:R-:W-:-:S04]  /*14170*/  VOTE.ANY R5, PT, !P6 ;  /* 0x0000000000057806 */ /* 0x000fc800070e0100 */
[----:B------:R-:W2:Y:S02]  /*14180*/  POPC R6, R5 ;  /* 0x0000000500067309 */ /* 0x000ea40000000000 */
[----:B--2---:R2:W4:Y:S02]  /*14190*/  SHFL.IDX PT, R17, R2, R6, 0x1f ;  /* 0x00001f0602117589 */ /* 0x00452400000e0000 */
.L_x_5547:
[----:B------:R-:W-:Y:S01]  /*141a0*/  ISETP.NE.AND P0, PT, R5, RZ, PT ;  /* 0x000000ff0500720c */ /* 0x000fe20003f05270 */
[----:B------:R-:W-:-:S12]  /*141b0*/  IMAD.MOV.U32 R5, RZ, RZ, RZ ;  /* 0x000000ffff057224 */ /* 0x000fd800078e00ff */
[----:B------:R-:W-:Y:S05]  /*141c0*/  @!P0 BRA `(.L_x_5458) ;  /* 0x0000000000148947 */ /* 0x000fea0003800000 */
[----:B------:R-:W-:Y:S01]  /*141d0*/  UMOV UR4, 0xffffffff ;  /* 0xffffffff00047882 */ /* 0x000fe20000000000 */
[----:B------:R-:W-:Y:S02]  /*141e0*/  VIADD R12, R6, 0xffffffff ;  /* 0xffffffff060c7836 */ /* 0x000fe40000000000 */
[----:B------:R-:W-:Y:S05]  /*141f0*/  BRA.DIV UR4, `(.L_x_5459) ;  /* 0x00000032048c7947 */ /* 0x000fea000b800000 */
[----:B-1----:R1:W0:Y:S02]  /*14200*/  SHFL.IDX PT, R3, R3, R12, 0x1f ;  /* 0x00001f0c03037589 */ /* 0x00222400000e0000 */
.L_x_5550:
[----:B0-----:R-:W-:-:S07]  /*14210*/  IMAD.MOV.U32 R5, RZ, RZ, R3 ;  /* 0x000000ffff057224 */ /* 0x001fce00078e0003 */
.L_x_5458:
[----:B-12---:R-:W1:Y:S01]  /*14220*/  LDC.64 R2, c[0x0][0xd90] ;  /* 0x00036400ff027b82 */ /* 0x006e620000000a00 */
[----:B------:R-:W-:-:S04]  /*14230*/  IMAD.IADD R19, R6, 0x1, R19 ;  /* 0x0000000106137824 */ /* 0x000fc800078e0213 */
[----:B-1----:R-:W-:-:S05]  /*14240*/  IMAD.WIDE R2, R19, 0x4, R2 ;  /* 0x0000000413027825 */ /* 0x002fca00078e0202 */
[----:B---3-5:R-:W4:Y:S01]  /*14250*/  LDG.E R7, desc[UR38][R2.64] ;  /* 0x0000002602077981 */ /* 0x028f22000c1e1900 */
[----:B------:R-:W-:-:S04]  /*14260*/  IMAD R16, R5, R4, R16 ;  /* 0x0000000405107224 */ /* 0x000fc800078e0210 */
[----:B------:R-:W-:Y:S02]  /*14270*/  IMAD.IADD R0, R0, 0x1, -R16 ;  /* 0x0000000100007824 */ /* 0x000fe400078e0a10 */
[----:B----4-:R-:W-:-:S05]  /*14280*/  IMAD R6, R17, R7, RZ ;  /* 0x0000000711067224 */ /* 0x010fca00078e02ff */
[----:B0-----:R-:W-:-:S04]  /*14290*/  IABS R8, R6 ;  /* 0x0000000600087213 */ /* 0x001fc80000000000 */
        /* <DEDUP_REMOVED lines=58> */
.L_x_5452:
[----:B------:R-:W-:Y:S01]  /*14640*/  UMOV UR4, URZ ;  /* 0x0000003f00047c82 */ /* 0x000fe20008000000 */
[----:B------:R-:W-:Y:S01]  /*14650*/  UMOV UR5, URZ ;  /* 0x0000003f00057c82 */ /* 0x000fe20008000000 */
[----:B------:R-:W-:Y:S01]  /*14660*/  ULDC UR6, c[0x0][0xd3c] ;  /* 0x00034f0000067ab9 */ /* 0x000fe20000000800 */
[----:B------:R-:W-:Y:S02]  /*14670*/  IMAD.MOV.U32 R16, RZ, RZ, R0 ;  /* 0x000000ffff107224 */ /* 0x000fe400078e0000 */
[----:B------:R-:W-:Y:S02]  /*14680*/  IMAD.U32 R17, RZ, RZ, UR4 ;  /* 0x00000004ff117e24 */ /* 0x000fe4000f8e00ff */
[----:B------:R-:W-:Y:S02]  /*14690*/  IMAD.U32 R18, RZ, RZ, UR5 ;  /* 0x00000005ff127e24 */ /* 0x000fe4000f8e00ff */
[----:B------:R-:W-:-:S07]  /*146a0*/  IMAD.U32 R19, RZ, RZ, UR6 ;  /* 0x00000006ff137e24 */ /* 0x000fce000f8e00ff */
.L_x_5460:
[----:B------:R1:W2:Y:S01]  /*146b0*/  LDL R3, [R1+0x4] ;  /* 0x0000040001037983 */ /* 0x0002a20000100800 */
[----:B------:R-:W4:Y:S01]  /*146c0*/  S2R R0, SR_TID.X ;  /* 0x0000000000007919 */ /* 0x000f220000002100 */
[----:B------:R-:W-:Y:S05]  /*146d0*/  WARPSYNC.ALL ;  /* 0x0000000000007948 */ /* 0x000fea0003800000 */
[----:B----4-:R-:W-:Y:S01]  /*146e0*/  LOP3.LUT R0, R0, 0x1f, RZ, 0xc0, !PT ;  /* 0x0000001f00007812 */ /* 0x010fe200078ec0ff */
        /* <DEDUP_REMOVED lines=8> */
.L_x_5449:
[----:B------:R-:W-:Y:S02]  /*14770*/  ULDC UR4, c[0x0][0xd3c] ;  /* 0x00034f0000047ab9 */ /* 0x000fe40000000800 */
[----:B----4-:R-:W-:-:S13]  /*14780*/  ISETP.GE.AND P0, PT, R19, UR4, PT ;  /* 0x0000000413007c0c */ /* 0x010fda000bf06270 */
[----:B------:R-:W-:Y:S05]  /*14790*/  @!P0 BRA `(.L_x_5461) ;  /* 0xffffffa0000c8947 */ /* 0x000fea000383ffff */
[----:B------:R-:W-:Y:S05]  /*147a0*/  BSYNC B8 ;  /* 0x0000000000087941 */ /* 0x000fea0003800000 */
.L_x_5353:
[----:B--2---:R-:W2:Y:S01]  /*147b0*/  LDL.LU R0, [R1+0x68] ;  /* 0x0000680001007983 */ /* 0x004ea20000300800 */
[----:B------:R-:W-:Y:S01]  /*147c0*/  BSSY B0, `(.L_x_5462) ;  /* 0x000000b000007945 */ /* 0x000fe20003800000 */
[----:B------:R-:W4:Y:S01]  /*147d0*/  S2R R5, SR_CgaCtaId ;  /* 0x0000000000057919 */ /* 0x000f220000008800 */
[----:B--2---:R-:W-:-:S05]  /*147e0*/  VIADD R0, R0, 0x1 ;  /* 0x0000000100007836 */ /* 0x004fca0000000000 */
        /* <DEDUP_REMOVED lines=8> */
.L_x_5551:
[----:B------:R-:W-:Y:S05]  /*14870*/  BSYNC B0 ;  /* 0x0000000000007941 */ /* 0x000fea0003800000 */
.L_x_5462:
[----:B------:R-:W-:-:S03]  /*14880*/  UMOV UR4, 0xffffffff ;  /* 0xffffffff00047882 */ /* 0x000fc60000000000 */
[----:B------:R-:W-:Y:S05]  /*14890*/  BRA.DIV UR4, `(.L_x_5464) ;  /* 0x0000002e04207947 */ /* 0x000fea000b800000 */
[----:B------:R-:W1:Y:S02]  /*148a0*/  S2R R2, SR_TID.X ;  /* 0x0000000000027919 */ /* 0x000e640000002100 */
[----:B-1----:R-:W-:-:S04]  /*148b0*/  SHF.R.U32.HI R2, RZ, 0x5, R2 ;  /* 0x00000005ff027819 */ /* 0x002fc80000011602 */
[----:B------:R-:W-:-:S05]  /*148c0*/  LOP3.LUT R2, R2, 0x3, RZ, 0xc0, !PT ;  /* 0x0000000302027812 */ /* 0x000fca00078ec0ff */
[----:B------:R1:W2:Y:S02]  /*148d0*/  SHFL.IDX PT, R14, R2, RZ, 0x1f ;  /* 0x00001fff020e7589 */ /* 0x0002a400000e0000 */
.L_x_5554:
[----:B--2---:R-:W-:Y:S01]  /*148e0*/  ISETP.NE.AND P0, PT, R14, RZ, PT ;  /* 0x000000ff0e00720c */ /* 0x004fe20003f05270 */
[----:B------:R-:W-:-:S12]  /*148f0*/  BSSY B0, `(.L_x_5465) ;  /* 0x0000029000007945 */ /* 0x000fd80003800000 */
[----:B------:R-:W-:Y:S05]  /*14900*/  @P0 BRA `(.L_x_5466) ;  /* 0x00000000009c0947 */ /* 0x000fea0003800000 */
[----:B------:R-:W-:-:S03]  /*14910*/  UMOV UR4, 0xffffffff ;  /* 0xffffffff00047882 */ /* 0x000fc60000000000 */
[----:B------:R-:W-:Y:S05]  /*14920*/  BRA.DIV UR4, `(.L_x_5467) ;  /* 0x0000002e04307947 */ /* 0x000fea000b800000 */
[----:B------:R-:W-:-:S13]  /*14930*/  ELECT P6, URZ, PT ;  /* 0x00000000003f782f */ /* 0x000fda00038c0000 */
.L_x_5557:
        /* <DEDUP_REMOVED lines=8> */
.L_x_5468:
[----:B0-----:R-:W2:Y:S04]  /*149c0*/  LDL R3, [R1+0x8] ;  /* 0x0000080001037983 */ /* 0x001ea80000100800 */
[----:B---3-5:R-:W3:Y:S01]  /*149d0*/  LDL.LU R7, [R1+0x18] ;  /* 0x0000180001077983 */ /* 0x028ee20000300800 */
        /* <DEDUP_REMOVED lines=12> */
.L_x_5558:
[----:B------:R-:W1:Y:S02]  /*14aa0*/  SYNCS.PHASECHK.TRANS64.TRYWAIT P0, [R7+URZ], R2 ;  /* 0x00000002070075a7 */ /* 0x000e64000800017f */
[----:B-1----:R-:W-:Y:S05]  /*14ab0*/  @!P0 BRA `(.L_x_5470) ;  /* 0x0000002c00008947 */ /* 0x002fea0003800000 */
.L_x_5559:
[----:B------:R-:W-:Y:S05]  /*14ac0*/  @!P2 BRA `(.L_x_5471) ;  /* 0x000000000004a947 */ /* 0x000fea0003800000 */
[----:B------:R-:W-:Y:S01]  /*14ad0*/  BPT.TRAP 0x1 ;  /* 0x000000040000795c */ /* 0x000fe20000300000 */
.L_x_5471:
[----:B------:R-:W2:Y:S01]  /*14ae0*/  LDL.LU R4, [R1+0x8] ;  /* 0x0000080001047983 */ /* 0x000ea20000300800 */
[----:B------:R-:W-:-:S04]  /*14af0*/  VIADD R0, R0, 0x32460 ;  /* 0x0003246000007836 */ /* 0x000fc80000000000 */
[----:B--2---:R-:W-:-:S04]  /*14b00*/  IMAD R4, R4, 0x8, R0 ;  /* 0x0000000804047824 */ /* 0x004fc800078e0200 */
[----:B------:R-:W2:Y:S02]  /*14b10*/  SYNCS.PHASECHK.TRANS64.TRYWAIT P0, [R4+URZ], R5 ;  /* 0x00000005040075a7 */ /* 0x000ea4000800017f */
[----:B--2---:R-:W-:Y:S05]  /*14b20*/  @!P0 BRA `(.L_x_5472) ;  /* 0x0000002800f88947 */ /* 0x004fea0003800000 */
.L_x_5560:
[----:B------:R-:W-:-:S07]  /*14b30*/  IMAD R3, R3, 0x8, R0 ;  /* 0x0000000803037824 */ /* 0x000fce00078e0200 */
.L_x_5473:
[----:B---3--:R3:W4:Y:S02]  /*14b40*/  SYNCS.PHASECHK.TRANS64.TRYWAIT P0, [R3+URZ], R2 ;  /* 0x00000002030075a7 */ /* 0x008724000800017f */
[----:B----4-:R-:W-:Y:S05]  /*14b50*/  @!P0 NANOSLEEP.SYNCS 0x989680 ;  /* 0x009896800000895d */ /* 0x010fea0003900000 */
[----:B------:R-:W4:Y:S02]  /*14b60*/  @!P0 SYNCS.PHASECHK.TRANS64 P0, [R3+URZ], R2 ;  /* 0x00000002030085a7 */ /* 0x000f24000800007f */
[----:B----4-:R-:W-:Y:S05]  /*14b70*/  @!P0 BRA `(.L_x_5473) ;  /* 0xfffffffc00f08947 */ /* 0x010fea000383ffff */
.L_x_5466:
[----:B------:R-:W-:Y:S05]  /*14b80*/  BSYNC B0 ;  /* 0x0000000000007941 */ /* 0x000fea0003800000 */
.L_x_5465:
[----:B------:R-:W-:Y:S05]  /*14b90*/  EXIT ;  /* 0x000000000000794d */ /* 0x000fea0003800000 */
.L_x_5294:
[----:B0-----:R0:W1:Y:S02]  /*14ba0*/  SYNCS.PHASECHK.TRANS64.TRYWAIT P0, [R5+URZ+0x32400], R2 ;  /* 0x03240002050075a7 */ /* 0x001064000800017f */
[----:B-1----:R-:W-:Y:S05]  /*14bb0*/  @!P0 NANOSLEEP.SYNCS 0x989680 ;  /* 0x009896800000895d */ /* 0x002fea0003900000 */
[----:B------:R-:W1:Y:S02]  /*14bc0*/  @!P0 SYNCS.PHASECHK.TRANS64 P0, [R5+URZ+0x32400], R2 ;  /* 0x03240002050085a7 */ /* 0x000e64000800007f */
[----:B-1----:R-:W-:Y:S05]  /*14bd0*/  @!P0 BRA `(.L_x_5294) ;  /* 0xfffffffc00f08947 */ /* 0x002fea000383ffff */
[----:B------:R-:W-:Y:S05]  /*14be0*/  BRA `(.L_x_5474) ;  /* 0xfffffed000207947 */ /* 0x000fea000383ffff */
.L_x_5298:
[----:B--2---:R2:W3:Y:S02]  /*14bf0*/  SYNCS.PHASECHK.TRANS64.TRYWAIT P1, [R0+URZ+0x32430], R3 ;  /* 0x03243003000075a7 */ /* 0x0044e4000802017f */
[----:B---3--:R-:W-:Y:S05]  /*14c00*/  @!P1 NANOSLEEP.SYNCS 0x989680 ;  /* 0x009896800000995d */ /* 0x008fea0003900000 */
[----:B------:R-:W3:Y:S02]  /*14c10*/  @!P1 SYNCS.PHASECHK.TRANS64 P1, [R0+URZ+0x32430], R3 ;  /* 0x03243003000095a7 */ /* 0x000ee4000802007f */
[----:B---3--:R-:W-:Y:S05]  /*14c20*/  @!P1 BRA `(.L_x_5298) ;  /* 0xfffffffc00f09947 */ /* 0x008fea000383ffff */
[----:B------:R-:W-:Y:S05]  /*14c30*/  BRA `(.L_x_5297) ;  /* 0xfffffed000507947 */ /* 0x000fea000383ffff */
.L_x_5299:
[----:B---3--:R3:W4:Y:S02]  /*14c40*/  SYNCS.PHASECHK.TRANS64.TRYWAIT P1, [R5+URZ+0x32410], R2 ;  /* 0x03241002050075a7 */ /* 0x008724000802017f */
[----:B----4-:R-:W-:Y:S05]  /*14c50*/  @!P1 NANOSLEEP.SYNCS 0x989680 ;  /* 0x009896800000995d */ /* 0x010fea0003900000 */
[----:B------:R-:W4:Y:S02]  /*14c60*/  @!P1 SYNCS.PHASECHK.TRANS64 P1, [R5+URZ+0x32410], R2 ;  /* 0x03241002050095a7 */ /* 0x000f24000802007f */
[----:B----4-:R-:W-:Y:S05]  /*14c70*/  @!P1 BRA `(.L_x_5299) ;  /* 0xfffffffc00f09947 */ /* 0x010fea000383ffff */
[----:B------:R-:W-:Y:S05]  /*14c80*/  BRA `(.L_x_5475) ;  /* 0xfffffed000fc7947 */ /* 0x000fea000383ffff */
.L_x_5303:
[----:B------:R0:W0:Y:S02]  /*14c90*/  SYNCS.PHASECHK.TRANS64.TRYWAIT P1, [R0+URZ+0x32450], R3 ;  /* 0x03245003000075a7 */ /* 0x000024000802017f */
[----:B0-----:R-:W-:Y:S05]  /*14ca0*/  @!P1 NANOSLEEP.SYNCS 0x989680 ;  /* 0x009896800000995d */ /* 0x001fea0003900000 */
[----:B------:R-:W0:Y:S02]  /*14cb0*/  @!P1 SYNCS.PHASECHK.TRANS64 P1, [R0+URZ+0x32450], R3 ;  /* 0x03245003000095a7 */ /* 0x000e24000802007f */
[----:B0-----:R-:W-:Y:S05]  /*14cc0*/  @!P1 BRA `(.L_x_5303) ;  /* 0xfffffffc00f09947 */ /* 0x001fea000383ffff */
[----:B------:R-:W-:Y:S05]  /*14cd0*/  BRA `(.L_x_5302) ;  /* 0xfffffed400087947 */ /* 0x000fea000383ffff */
.L_x_5308:
[----:B-1----:R-:W-:-:S04]  /*14ce0*/  IMAD.U32 R152, RZ, RZ, UR4 ;  /* 0x00000004ff987e24 */ /* 0x002fc8000f8e00ff */
[----:B------:R1:W2:Y:S03]  /*14cf0*/  SYNCS.PHASECHK.TRANS64.TRYWAIT P3, [R152+URZ+0x32430], R21 ;  /* 0x03243015980075a7 */ /* 0x0002a6000806017f */
[----:B--2---:R-:W-:Y:S05]  /*14d00*/  @!P3 NANOSLEEP.SYNCS 0x989680 ;  /* 0x009896800000b95d */ /* 0x004fea0003900000 */
[----:B------:R-:W2:Y:S02]  /*14d10*/  @!P3 SYNCS.PHASECHK.TRANS64 P3, [R152+URZ+0x32430], R21 ;  /* 0x032430159800b5a7 */ /* 0x000ea4000806007f */
[----:B--2---:R-:W-:Y:S05]  /*14d20*/  @!P3 BRA `(.L_x_5308) ;  /* 0xfffffffc00ecb947 */ /* 0x004fea000383ffff */
[----:B------:R-:W-:Y:S05]  /*14d30*/  BRA `(.L_x_5307) ;  /* 0xfffffefc00187947 */ /* 0x000fea000383ffff */
.L_x_5312:
[----:B--2---:R-:W-:-:S04]  /*14d40*/  IMAD.U32 R212, RZ, RZ, UR4 ;  /* 0x00000004ffd47e24 */ /* 0x004fc8000f8e00ff */
[----:B------:R2:W3:Y:S03]  /*14d50*/  SYNCS.PHASECHK.TRANS64.TRYWAIT P3, [R212+URZ+0x32450], R21 ;  /* 0x03245015d40075a7 */ /* 0x0004e6000806017f */
[----:B---3--:R-:W-:Y:S05]  /*14d60*/  @!P3 NANOSLEEP.SYNCS 0x989680 ;  /* 0x009896800000b95d */ /* 0x008fea0003900000 */
[----:B------:R-:W3:Y:S02]  /*14d70*/  @!P3 SYNCS.PHASECHK.TRANS64 P3, [R212+URZ+0x32450], R21 ;  /* 0x03245015d400b5a7 */ /* 0x000ee4000806007f */
[----:B---3--:R-:W-:Y:S05]  /*14d80*/  @!P3 BRA `(.L_x_5312) ;  /* 0xfffffffc00ecb947 */ /* 0x008fea000383ffff */
[----:B------:R-:W-:Y:S05]  /*14d90*/  BRA `(.L_x_5311) ;  /* 0xfffffefc00947947 */ /* 0x000fea000383ffff */
.L_x_5318:
[----:B--2---:R-:W-:-:S04]  /*14da0*/  IMAD.U32 R152, RZ, RZ, UR4 ;  /* 0x00000004ff987e24 */ /* 0x004fc8000f8e00ff */
[----:B------:R2:W3:Y:S03]  /*14db0*/  SYNCS.PHASECHK.TRANS64.TRYWAIT P1, [R152+URZ+0x32430], R21 ;  /* 0x03243015980075a7 */ /* 0x0004e6000802017f */
[----:B---3--:R-:W-:Y:S05]  /*14dc0*/  @!P1 NANOSLEEP.SYNCS 0x989680 ;  /* 0x009896800000995d */ /* 0x008fea0003900000 */
[----:B------:R-:W3:Y:S02]  /*14dd0*/  @!P1 SYNCS.PHASECHK.TRANS64 P1, [R152+URZ+0x32430], R21 ;  /* 0x03243015980095a7 */ /* 0x000ee4000802007f */
[----:B---3--:R-:W-:Y:S05]  /*14de0*/  @!P1 BRA `(.L_x_5318) ;  /* 0xfffffffc00ec9947 */ /* 0x008fea000383ffff */
[----:B------:R-:W-:Y:S05]  /*14df0*/  BRA `(.L_x_5317) ;  /* 0xffffff2c00007947 */ /* 0x000fea000383ffff */
.L_x_5322:
[----:B--2---:R-:W-:-:S04]  /*14e00*/  IMAD.U32 R202, RZ, RZ, UR4 ;  /* 0x00000004ffca7e24 */ /* 0x004fc8000f8e00ff */
[----:B------:R2:W3:Y:S03]  /*14e10*/  SYNCS.PHASECHK.TRANS64.TRYWAIT P1, [R202+URZ+0x32450], R21 ;  /* 0x03245015ca0075a7 */ /* 0x0004e6000802017f */
[----:B---3--:R-:W-:Y:S05]  /*14e20*/  @!P1 NANOSLEEP.SYNCS 0x989680 ;  /* 0x009896800000995d */ /* 0x008fea0003900000 */
[----:B------:R-:W3:Y:S02]  /*14e30*/  @!P1 SYNCS.PHASECHK.TRANS64 P1, [R202+URZ+0x32450], R21 ;  /* 0x03245015ca0095a7 */ /* 0x000ee4000802007f */
[----:B---3--:R-:W-:Y:S05]  /*14e40*/  @!P1 BRA `(.L_x_5322) ;  /* 0xfffffffc00ec9947 */ /* 0x008fea000383ffff */
[----:B------:R-:W-:Y:S05]  /*14e50*/  BRA `(.L_x_5321) ;  /* 0xffffff2c007c7947 */ /* 0x000fea000383ffff */
.L_x_5365:
        /* <DEDUP_REMOVED lines=8> */
[----:B-1----:R-:W-:Y:S05]  /*14ee0*/  WARPSYNC.COLLECTIVE R15, `(.L_x_5477) ;  /* 0x000000000f087348 */ /* 0x002fea0003c00000 */
[----:B------:R0:W2:Y:S02]  /*14ef0*/  SHFL.IDX P6, R14, R13, R12, R11 ;  /* 0x0000000c0d0e7389 */ /* 0x0000a400000c000b */
[----:B012---:R-:W-:Y:S01]  /*14f00*/  ENDCOLLECTIVE ;  /* 0x000000000000791b */ /* 0x007fe20003800000 */
.L_x_5477:
[----:B------:R-:W-:Y:S05]  /*14f10*/  BSYNC B0 ;  /* 0x0000000000007941 */ /* 0x000fea0003800000 */
.L_x_5476:
[----:B------:R-:W-:Y:S05]  /*14f20*/  BRA `(.L_x_5478) ;  /* 0xffffffa4003c7947 */ /* 0x000fea000383ffff */
.L_x_5367:
[----:B------:R-:W-:Y:S01]  /*14f30*/  BSSY B0, `(.L_x_5479) ;  /* 0x0000006000007945 */ /* 0x000fe20003800000 */
[----:B------:R-:W-:-:S07]  /*14f40*/  IMAD.MOV.U32 R15, RZ, RZ, -0x1 ;  /* 0xffffffffff0f7424 */ /* 0x000fce00078e00ff */
[----:B01----:R-:W-:Y:S05]  /*14f50*/  WARPSYNC.COLLECTIVE R15, `(.L_x_5480) ;  /* 0x000000000f0c7348 */ /* 0x003fea0003c00000 */
[----:B------:R-:W-:Y:S02]  /*14f60*/  ELECT P6, UR62, PT ;  /* 0x00000000003e782f */ /* 0x000fe400038c0000 */
[----:B------:R-:W-:Y:S01]  /*14f70*/  MOV R14, UR62 ;  /* 0x0000003e000e7c02 */ /* 0x000fe20008000f00 */
[----:B01----:R-:W-:Y:S10]  /*14f80*/  ENDCOLLECTIVE ;  /* 0x000000000000791b */ /* 0x003ff40003800000 */
.L_x_5480:
[----:B------:R-:W-:Y:S05]  /*14f90*/  BSYNC B0 ;  /* 0x0000000000007941 */ /* 0x000fea0003800000 */
.L_x_5479:
[----:B------:R-:W-:Y:S05]  /*14fa0*/  BRA `(.L_x_5481) ;  /* 0xffffffa4004c7947 */ /* 0x000fea000383ffff */
.L_x_5369:
[----:B0-----:R0:W2:Y:S02]  /*14fb0*/  SYNCS.PHASECHK.TRANS64.TRYWAIT P0, [R0+URZ+0x32440], R2 ;  /* 0x03244002000075a7 */ /* 0x0010a4000800017f */
[----:B--2---:R-:W-:Y:S05]  /*14fc0*/  @!P0 NANOSLEEP.SYNCS 0x989680 ;  /* 0x009896800000895d */ /* 0x004fea0003900000 */
[----:B------:R-:W2:Y:S02]  /*14fd0*/  @!P0 SYNCS.PHASECHK.TRANS64 P0, [R0+URZ+0x32440], R2 ;  /* 0x03244002000085a7 */ /* 0x000ea4000800007f */
[----:B--2---:R-:W-:Y:S05]  /*14fe0*/  @!P0 BRA `(.L_x_5369) ;  /* 0xfffffffc00f08947 */ /* 0x004fea000383ffff */
[----:B------:R-:W-:Y:S05]  /*14ff0*/  BRA `(.L_x_5482) ;  /* 0xffffffa400b87947 */ /* 0x000fea000383ffff */
.L_x_5373:
[----:B------:R0:W5:Y:S01]  /*15000*/  LDL R2, [R1+0x34] ;  /* 0x0000340001027983 */ /* 0x0001620000100800 */
[----:B------:R-:W-:Y:S02]  /*15010*/  IMAD.MOV.U32 R13, RZ, RZ, R0 ;  /* 0x000000ffff0d7224 */ /* 0x000fe400078e0000 */
[----:B------:R-:W-:Y:S02]  /*15020*/  IMAD.MOV.U32 R12, RZ, RZ, RZ ;  /* 0x000000ffff0c7224 */ /* 0x000fe400078e00ff */
[----:B------:R-:W-:Y:S02]  /*15030*/  IMAD.MOV.U32 R11, RZ, RZ, 0x181f ;  /* 0x0000181fff0b7424 */ /* 0x000fe400078e00ff */
[----:B------:R-:W-:Y:S02]  /*15040*/  IMAD.MOV.U32 R15, RZ, RZ, -0x1 ;  /* 0xffffffffff0f7424 */ /* 0x000fe400078e00ff */
[----:B0-----:R-:W-:-:S07]  /*15050*/  IMAD R17, R17, 0x80, R8 ;  /* 0x0000008011117824 */ /* 0x001fce00078e0208 */
[----:B-----5:R-:W-:Y:S05]  /*15060*/  WARPSYNC.COLLECTIVE R15, `(.L_x_5483) ;  /* 0x000000000f087348 */ /* 0x020fea0003c00000 */
[----:B------:R0:W1:Y:S02]  /*15070*/  SHFL.IDX P6, R14, R13, R12, R11 ;  /* 0x0000000c0d0e7389 */ /* 0x00006400000c000b */
[----:B01---5:R-:W-:Y:S01]  /*15080*/  ENDCOLLECTIVE ;  /* 0x000000000000791b */ /* 0x023fe20003800000 */
.L_x_5483:
[----:B------:R-:W-:-:S05]  /*15090*/  VIADD R8, R17, 0x10 ;  /* 0x0000001011087836 */ /* 0x000fca0000000000 */
[----:B------:R0:W-:Y:S01]  /*150a0*/  STL [R1+0x3c], R8 ;  /* 0x00003c0801007387 */ /* 0x0001e20000100800 */
[----:B------:R-:W-:Y:S02]  /*150b0*/  IMAD.MOV.U32 R13, RZ, RZ, R3 ;  /* 0x000000ffff0d7224 */ /* 0x000fe400078e0003 */
[----:B------:R-:W-:-:S07]  /*150c0*/  IMAD.MOV.U32 R4, RZ, RZ, R14 ;  /* 0x000000ffff047224 */ /* 0x000fce00078e000e */
[----:B0-----:R-:W-:Y:S05]  /*150d0*/  WARPSYNC.COLLECTIVE R15, `(.L_x_5484) ;  /* 0x000000000f087348 */ /* 0x001fea0003c00000 */
[----:B------:R1:W2:Y:S02]  /*150e0*/  SHFL.IDX P6, R14, R13, R12, R11 ;  /* 0x0000000c0d0e7389 */ /* 0x0002a400000c000b */
[----:B012---:R-:W-:Y:S01]  /*150f0*/  ENDCOLLECTIVE ;  /* 0x000000000000791b */ /* 0x007fe20003800000 */
.L_x_5484:
[----:B------:R-:W-:Y:S02]  /*15100*/  IMAD.MOV.U32 R13, RZ, RZ, R0 ;  /* 0x000000ffff0d7224 */ /* 0x000fe400078e0000 */
[----:B------:R-:W-:Y:S02]  /*15110*/  IMAD.MOV.U32 R12, RZ, RZ, 0x1 ;  /* 0x00000001ff0c7424 */ /* 0x000fe400078e00ff */
[----:B------:R-:W-:-:S07]  /*15120*/  IMAD.MOV.U32 R5, RZ, RZ, R14 ;  /* 0x000000ffff057224 */ /* 0x000fce00078e000e */
[----:B------:R-:W-:Y:S05]  /*15130*/  WARPSYNC.COLLECTIVE R15, `(.L_x_5485) ;  /* 0x000000000f087348 */ /* 0x000fea0003c00000 */
[----:B------:R0:W1:Y:S02]  /*15140*/  SHFL.IDX P6, R14, R13, R12, R11 ;  /* 0x0000000c0d0e7389 */ /* 0x00006400000c000b */
[----:B01----:R-:W-:Y:S01]  /*15150*/  ENDCOLLECTIVE ;  /* 0x000000000000791b */ /* 0x003fe20003800000 */
.L_x_5485:
[----:B------:R-:W-:Y:S02]  /*15160*/  IMAD.MOV.U32 R13, RZ, RZ, R3 ;  /* 0x000000ffff0d7224 */ /* 0x000fe400078e0003 */
[----:B------:R-:W-:Y:S02]  /*15170*/  IMAD R2, R2, R7, RZ ;  /* 0x0000000702027224 */ /* 0x000fe400078e02ff */
[----:B------:R-:W-:-:S07]  /*15180*/  IMAD.MOV.U32 R7, RZ, RZ, R14 ;  /* 0x000000ffff077224 */ /* 0x000fce00078e000e */
[----:B------:R-:W-:Y:S05]  /*15190*/  WARPSYNC.COLLECTIVE R15, `(.L_x_5486) ;  /* 0x000000000f087348 */ /* 0x000fea0003c00000 */
[----:B------:R0:W1:Y:S02]  /*151a0*/  SHFL.IDX P6, R14, R13, R12, R11 ;  /* 0x0000000c0d0e7389 */ /* 0x00006400000c000b */
[----:B01----:R-:W-:Y:S01]  /*151b0*/  ENDCOLLECTIVE ;  /* 0x000000000000791b */ /* 0x003fe20003800000 */
.L_x_5486:
        /* <DEDUP_REMOVED lines=13> */
.L_x_5487:
        /* <DEDUP_REMOVED lines=12> */
.L_x_5488:
        /* <DEDUP_REMOVED lines=17> */
.L_x_5489:
        /* <DEDUP_REMOVED lines=10> */
.L_x_5490:
        /* <DEDUP_REMOVED lines=13> */
.L_x_5491:
        /* <DEDUP_REMOVED lines=10> */
.L_x_5492:
        /* <DEDUP_REMOVED lines=13> */
.L_x_5493:
        /* <DEDUP_REMOVED lines=10> */
.L_x_5494:
        /* <DEDUP_REMOVED lines=13> */
.L_x_5495:
        /* <DEDUP_REMOVED lines=10> */
.L_x_5496:
        /* <DEDUP_REMOVED lines=11> */
.L_x_5497:
        /* <DEDUP_REMOVED lines=10> */
.L_x_5498:
[----:B------:R-:W-:Y:S01]  /*15aa0*/  @!PT LDS RZ, [RZ] ;  /* 0x00000000fffff984 */ /* 0x000fe20000000800 */
[----:B------:R-:W-:Y:S01]  /*15ab0*/  @!PT LDS RZ, [RZ] ;  /* 0x00000000fffff984 */ /* 0x000fe20000000800 */
[----:B------:R-:W-:Y:S01]  /*15ac0*/  @!PT LDS RZ, [RZ] ;  /* 0x00000000fffff984 */ /* 0x000fe20000000800 */
[----:B------:R1:W-:Y:S01]  /*15ad0*/  @!P1 LDGSTS.E.BYPASS.LTC128B.128 [R9+0x1b400], desc[UR38][R4.64], !P0 ;  /* 0x1b40000004099fae */ /* 0x0003e2000c101d66 */
[----:B------:R-:W-:Y:S01]  /*15ae0*/  IMAD.MOV.U32 R3, RZ, RZ, R14 ;  /* 0x000000ffff037224 */ /* 0x000fe200078e000e */
[----:B------:R-:W-:Y:S06]  /*15af0*/  BRA `(.L_x_5499) ;  /* 0xffffffa800607947 */ /* 0x000fec000383ffff */
.L_x_5377:
        /* <DEDUP_REMOVED lines=35> */
.L_x_5501:
[----:B------:R-:W-:Y:S05]  /*15d30*/  BSYNC B0 ;  /* 0x0000000000007941 */ /* 0x000fea0003800000 */
.L_x_5500:
        /* <DEDUP_REMOVED lines=12> */
.L_x_5502:
        /* <DEDUP_REMOVED lines=14> */
.L_x_5503:
[----:B------:R-:W-:-:S04]  /*15ee0*/  @!P5 LOP3.LUT R2, R3, R2, RZ, 0x3c, !PT ;  /* 0x000000020302d212 */ /* 0x000fc800078e3cff */
[----:B------:R-:W-:Y:S01]  /*15ef0*/  @!P5 LOP3.LUT R3, R3, R2, RZ, 0x3c, !PT ;  /* 0x000000020303d212 */ /* 0x000fe200078e3cff */
[----:B------:R-:W-:Y:S02]  /*15f00*/  IMAD.MOV.U32 R13, RZ, RZ, R4 ;  /* 0x000000ffff0d7224 */ /* 0x000fe400078e0004 */
[----:B------:R-:W-:-:S07]  /*15f10*/  IMAD.MOV.U32 R6, RZ, RZ, R14 ;  /* 0x000000ffff067224 */ /* 0x000fce00078e000e */
[----:B------:R-:W-:Y:S05]  /*15f20*/  WARPSYNC.COLLECTIVE R15, `(.L_x_5504) ;  /* 0x000000000f087348 */ /* 0x000fea0003c00000 */
[----:B------:R0:W1:Y:S02]  /*15f30*/  SHFL.IDX P6, R14, R13, R12, R11 ;  /* 0x0000000c0d0e7389 */ /* 0x00006400000c000b */
[----:B01----:R-:W-:Y:S01]  /*15f40*/  ENDCOLLECTIVE ;  /* 0x000000000000791b */ /* 0x003fe20003800000 */
.L_x_5504:
        /* <DEDUP_REMOVED lines=17> */
.L_x_5505:
        /* <DEDUP_REMOVED lines=12> */
.L_x_5506:
        /* <DEDUP_REMOVED lines=12> */
.L_x_5507:
        /* <DEDUP_REMOVED lines=12> */
.L_x_5508:
        /* <DEDUP_REMOVED lines=12> */
.L_x_5509:
        /* <DEDUP_REMOVED lines=12> */
.L_x_5510:
        /* <DEDUP_REMOVED lines=12> */
.L_x_5511:
        /* <DEDUP_REMOVED lines=11> */
.L_x_5512:
        /* <DEDUP_REMOVED lines=16> */
.L_x_5513:
[----:B------:R-:W-:Y:S02]  /*16690*/  IMAD.MOV.U32 R13, RZ, RZ, R4 ;  /* 0x000000ffff0d7224 */ /* 0x000fe400078e0004 */
[----:B------:R-:W-:-:S07]  /*166a0*/  IMAD.MOV.U32 R6, RZ, RZ, R14 ;  /* 0x000000ffff067224 */ /* 0x000fce00078e000e */
[----:B------:R-:W-:Y:S05]  /*166b0*/  WARPSYNC.COLLECTIVE R15, `(.L_x_5514) ;  /* 0x000000000f087348 */ /* 0x000fea0003c00000 */
[----:B------:R0:W1:Y:S02]  /*166c0*/  SHFL.IDX P6, R14, R13, R12, R11 ;  /* 0x0000000c0d0e7389 */ /* 0x00006400000c000b */
[----:B01----:R-:W-:Y:S01]  /*166d0*/  ENDCOLLECTIVE ;  /* 0x000000000000791b */ /* 0x003fe20003800000 */
.L_x_5514:
[----:B------:R-:W-:Y:S02]  /*166e0*/  IMAD.MOV.U32 R13, RZ, RZ, R0 ;  /* 0x000000ffff0d7224 */ /* 0x000fe400078e0000 */
[----:B------:R-:W-:Y:S02]  /*166f0*/  IMAD.MOV.U32 R12, RZ, RZ, 0x7 ;  /* 0x00000007ff0c7424 */ /* 0x000fe400078e00ff */
[----:B------:R-:W-:-:S07]  /*16700*/  IMAD.MOV.U32 R2, RZ, RZ, R14 ;  /* 0x000000ffff027224 */ /* 0x000fce00078e000e */
[----:B------:R-:W-:Y:S05]  /*16710*/  WARPSYNC.COLLECTIVE R15, `(.L_x_5515) ;  /* 0x000000000f087348 */ /* 0x000fea0003c00000 */
[----:B------:R0:W1:Y:S02]  /*16720*/  SHFL.IDX P6, R14, R13, R12, R11 ;  /* 0x0000000c0d0e7389 */ /* 0x00006400000c000b */
[----:B01----:R-:W-:Y:S01]  /*16730*/  ENDCOLLECTIVE ;  /* 0x000000000000791b */ /* 0x003fe20003800000 */
.L_x_5515:
        /* <DEDUP_REMOVED lines=14> */
.L_x_5516:
[----:B------:R-:W-:Y:S01]  /*16820*/  IMAD.MOV.U32 R2, RZ, RZ, R14 ;  /* 0x000000ffff027224 */ /* 0x000fe200078e000e */
[----:B------:R-:W-:Y:S06]  /*16830*/  BRA `(.L_x_5517) ;  /* 0xffffffa400f47947 */ /* 0x000fec000383ffff */
.L_x_5382:
[----:B0-----:R-:W4:Y:S02]  /*16840*/  LDL R2, [R1+0x4] ;  /* 0x0000040001027983 */ /* 0x001f240000100800 */
[----:B----4-:R0:W1:Y:S02]  /*16850*/  SYNCS.PHASECHK.TRANS64.TRYWAIT P0, [R2+URZ+0x32420], R0 ;  /* 0x03242000020075a7 */ /* 0x010064000800017f */
[----:B-1----:R-:W-:Y:S05]  /*16860*/  @!P0 NANOSLEEP.SYNCS 0x989680 ;  /* 0x009896800000895d */ /* 0x002fea0003900000 */
[----:B------:R-:W1:Y:S02]  /*16870*/  @!P0 SYNCS.PHASECHK.TRANS64 P0, [R2+URZ+0x32420], R0 ;  /* 0x03242000020085a7 */ /* 0x000e64000800007f */
[----:B-1----:R-:W-:Y:S05]  /*16880*/  @!P0 BRA `(.L_x_5382) ;  /* 0xfffffffc00ec8947 */ /* 0x002fea000383ffff */
[----:B------:R-:W-:Y:S05]  /*16890*/  BRA `(.L_x_5518) ;  /* 0xffffffa800707947 */ /* 0x000fea000383ffff */
.L_x_5386:
[----:B0-----:R0:W1:Y:S02]  /*168a0*/  SYNCS.PHASECHK.TRANS64.TRYWAIT P0, [R2+URZ+0x32460], R0 ;  /* 0x03246000020075a7 */ /* 0x001064000800017f */
[----:B-1----:R-:W-:Y:S05]  /*168b0*/  @!P0 NANOSLEEP.SYNCS 0x989680 ;  /* 0x009896800000895d */ /* 0x002fea0003900000 */
[----:B------:R-:W1:Y:S02]  /*168c0*/  @!P0 SYNCS.PHASECHK.TRANS64 P0, [R2+URZ+0x32460], R0 ;  /* 0x03246000020085a7 */ /* 0x000e64000800007f */
[----:B-1----:R-:W-:Y:S05]  /*168d0*/  @!P0 BRA `(.L_x_5386) ;  /* 0xfffffffc00f08947 */ /* 0x002fea000383ffff */
[----:B------:R-:W-:Y:S05]  /*168e0*/  BRA `(.L_x_5519) ;  /* 0xffffffa800a07947 */ /* 0x000fea000383ffff */
.L_x_5401:
[----:B-1----:R1:W2:Y:S02]  /*168f0*/  SYNCS.PHASECHK.TRANS64.TRYWAIT P0, [R3+URZ+0x32440], R2 ;  /* 0x03244002030075a7 */ /* 0x0022a4000800017f */
[----:B--2---:R-:W-:Y:S05]  /*16900*/  @!P0 NANOSLEEP.SYNCS 0x989680 ;  /* 0x009896800000895d */ /* 0x004fea0003900000 */
[----:B------:R-:W2:Y:S02]  /*16910*/  @!P0 SYNCS.PHASECHK.TRANS64 P0, [R3+URZ+0x32440], R2 ;  /* 0x03244002030085a7 */ /* 0x000ea4000800007f */
[----:B--2---:R-:W-:Y:S05]  /*16920*/  @!P0 BRA `(.L_x_5401) ;  /* 0xfffffffc00f08947 */ /* 0x004fea000383ffff */
[----:B------:R-:W-:Y:S05]  /*16930*/  BRA `(.L_x_5520) ;  /* 0xffffffb000c47947 */ /* 0x000fea000383ffff */
.L_x_5406:
[----:B0-----:R0:W2:Y:S02]  /*16940*/  SYNCS.PHASECHK.TRANS64.TRYWAIT P0, [R3+URZ+0x32460], R2 ;  /* 0x03246002030075a7 */ /* 0x0010a4000800017f */
[----:B--2---:R-:W-:Y:S05]  /*16950*/  @!P0 NANOSLEEP.SYNCS 0x989680 ;  /* 0x009896800000895d */ /* 0x004fea0003900000 */
[----:B------:R-:W2:Y:S02]  /*16960*/  @!P0 SYNCS.PHASECHK.TRANS64 P0, [R3+URZ+0x32460], R2 ;  /* 0x03246002030085a7 */ /* 0x000ea4000800007f */
[----:B--2---:R-:W-:Y:S05]  /*16970*/  @!P0 BRA `(.L_x_5406) ;  /* 0xfffffffc00f08947 */ /* 0x004fea000383ffff */
[----:B------:R-:W-:Y:S05]  /*16980*/  BRA `(.L_x_5521) ;  /* 0xffffffb4004c7947 */ /* 0x000fea000383ffff */
.L_x_5417:
[----:B0-----:R0:W1:Y:S02]  /*16990*/  SYNCS.PHASECHK.TRANS64.TRYWAIT P0, [R4+URZ+0x32440], R2 ;  /* 0x03244002040075a7 */ /* 0x001064000800017f */
[----:B-1----:R-:W-:Y:S05]  /*169a0*/  @!P0 NANOSLEEP.SYNCS 0x989680 ;  /* 0x009896800000895d */ /* 0x002fea0003900000 */
[----:B------:R-:W1:Y:S02]  /*169b0*/  @!P0 SYNCS.PHASECHK.TRANS64 P0, [R4+URZ+0x32440], R2 ;  /* 0x03244002040085a7 */ /* 0x000e64000800007f */
[----:B-1----:R-:W-:Y:S05]  /*169c0*/  @!P0 BRA `(.L_x_5417) ;  /* 0xfffffffc00f08947 */ /* 0x002fea000383ffff */
[----:B------:R-:W-:Y:S05]  /*169d0*/  BRA `(.L_x_5522) ;  /* 0xffffffbc00547947 */ /* 0x000fea000383ffff */
.L_x_5422:
[----:B-1----:R1:W2:Y:S02]  /*169e0*/  SYNCS.PHASECHK.TRANS64.TRYWAIT P0, [R4+URZ+0x32460], R2 ;  /* 0x03246002040075a7 */ /* 0x0022a4000800017f */
[----:B--2---:R-:W-:Y:S05]  /*169f0*/  @!P0 NANOSLEEP.SYNCS 0x989680 ;  /* 0x009896800000895d */ /* 0x004fea0003900000 */
[----:B------:R-:W2:Y:S02]  /*16a00*/  @!P0 SYNCS.PHASECHK.TRANS64 P0, [R4+URZ+0x32460], R2 ;  /* 0x03246002040085a7 */ /* 0x000ea4000800007f */
[----:B--2---:R-:W-:Y:S05]  /*16a10*/  @!P0 BRA `(.L_x_5422) ;  /* 0xfffffffc00f08947 */ /* 0x004fea000383ffff */
[----:B------:R-:W-:Y:S05]  /*16a20*/  BRA `(.L_x_5523) ;  /* 0xffffffbc00d87947 */ /* 0x000fea000383ffff */
.L_x_5433:
[----:B-1----:R1:W2:Y:S02]  /*16a30*/  SYNCS.PHASECHK.TRANS64.TRYWAIT P0, [R4+URZ+0x32440], R2 ;  /* 0x03244002040075a7 */ /* 0x0022a4000800017f */
[----:B--2---:R-:W-:Y:S05]  /*16a40*/  @!P0 NANOSLEEP.SYNCS 0x989680 ;  /* 0x009896800000895d */ /* 0x004fea0003900000 */
[----:B------:R-:W2:Y:S02]  /*16a50*/  @!P0 SYNCS.PHASECHK.TRANS64 P0, [R4+URZ+0x32440], R2 ;  /* 0x03244002040085a7 */ /* 0x000ea4000800007f */
[----:B--2---:R-:W-:Y:S05]  /*16a60*/  @!P0 BRA `(.L_x_5433) ;  /* 0xfffffffc00f08947 */ /* 0x004fea000383ffff */
[----:B------:R-:W-:Y:S05]  /*16a70*/  BRA `(.L_x_5524) ;  /* 0xffffffc400c47947 */ /* 0x000fea000383ffff */
.L_x_5438:
[----:B0-----:R0:W2:Y:S02]  /*16a80*/  SYNCS.PHASECHK.TRANS64.TRYWAIT P0, [R4+URZ+0x32460], R2 ;  /* 0x03246002040075a7 */ /* 0x0010a4000800017f */
[----:B--2---:R-:W-:Y:S05]  /*16a90*/  @!P0 NANOSLEEP.SYNCS 0x989680 ;  /* 0x009896800000895d */ /* 0x004fea0003900000 */
[----:B------:R-:W2:Y:S02]  /*16aa0*/  @!P0 SYNCS.PHASECHK.TRANS64 P0, [R4+URZ+0x32460], R2 ;  /* 0x03246002040085a7 */ /* 0x000ea4000800007f */
[----:B--2---:R-:W-:Y:S05]  /*16ab0*/  @!P0 BRA `(.L_x_5438) ;  /* 0xfffffffc00f08947 */ /* 0x004fea000383ffff */
[----:B------:R-:W-:Y:S05]  /*16ac0*/  BRA `(.L_x_5525) ;  /* 0xffffffc8004c7947 */ /* 0x000fea000383ffff */
.L_x_5450:
[----:B------:R-:W-:Y:S01]  /*16ad0*/  BSSY B0, `(.L_x_5526) ;  /* 0x0000008000007945 */ /* 0x000fe20003800000 */
[----:B------:R-:W-:Y:S02]  /*16ae0*/  IMAD.MOV.U32 R13, RZ, RZ, R16 ;  /* 0x000000ffff0d7224 */ /* 0x000fe400078e0010 */
[----:B------:R-:W-:Y:S02]  /*16af0*/  IMAD.MOV.U32 R12, RZ, RZ, RZ ;  /* 0x000000ffff0c7224 */ /* 0x000fe400078e00ff */
[----:B------:R-:W-:Y:S02]  /*16b00*/  IMAD.MOV.U32 R11, RZ, RZ, 0x1f ;  /* 0x0000001fff0b7424 */ /* 0x000fe400078e00ff */
[----:B------:R-:W-:-:S07]  /*16b10*/  IMAD.MOV.U32 R15, RZ, RZ, -0x1 ;  /* 0xffffffffff0f7424 */ /* 0x000fce00078e00ff */
[----:B01-3-5:R-:W-:Y:S05]  /*16b20*/  WARPSYNC.COLLECTIVE R15, `(.L_x_5527) ;  /* 0x000000000f087348 */ /* 0x02bfea0003c00000 */
[----:B------:R2:W4:Y:S02]  /*16b30*/  SHFL.IDX P6, R14, R13, R12, R11 ;  /* 0x0000000c0d0e7389 */ /* 0x00052400000c000b */
[----:B012345:R-:W-:Y:S01]  /*16b40*/  ENDCOLLECTIVE ;  /* 0x000000000000791b */ /* 0x03ffe20003800000 */
.L_x_5527:
[----:B------:R-:W-:Y:S05]  /*16b50*/  BSYNC B0 ;  /* 0x0000000000007941 */ /* 0x000fea0003800000 */
.L_x_5526:
        /* <DEDUP_REMOVED lines=9> */
.L_x_5528:
        /* <DEDUP_REMOVED lines=18> */
.L_x_5529:
        /* <DEDUP_REMOVED lines=8> */
.L_x_5530:
        /* <DEDUP_REMOVED lines=8> */
.L_x_5531:
        /* <DEDUP_REMOVED lines=8> */
.L_x_5532:
        /* <DEDUP_REMOVED lines=8> */
.L_x_5533:
        /* <DEDUP_REMOVED lines=9> */
.L_x_5534:
[----:B------:R-:W-:Y:S01]  /*16fa0*/  IMAD.MOV.U32 R16, RZ, RZ, R14 ;  /* 0x000000ffff107224 */ /* 0x000fe200078e000e */
[----:B------:R-:W-:Y:S06]  /*16fb0*/  BRA `(.L_x_5535) ;  /* 0xffffffcc00a47947 */ /* 0x000fec000383ffff */
.L_x_5455:
[----:B------:R-:W-:Y:S01]  /*16fc0*/  BSSY B0, `(.L_x_5536) ;  /* 0x0000008000007945 */ /* 0x000fe20003800000 */
[----:B-----5:R-:W-:Y:S02]  /*16fd0*/  IMAD.MOV.U32 R13, RZ, RZ, R2 ;  /* 0x000000ffff0d7224 */ /* 0x020fe400078e0002 */
[----:B------:R-:W-:Y:S02]  /*16fe0*/  IMAD.MOV.U32 R12, RZ, RZ, 0x1 ;  /* 0x00000001ff0c7424 */ /* 0x000fe400078e00ff */
[----:B------:R-:W-:Y:S02]  /*16ff0*/  IMAD.MOV.U32 R11, RZ, RZ, RZ ;  /* 0x000000ffff0b7224 */ /* 0x000fe400078e00ff */
[----:B------:R-:W-:-:S07]  /*17000*/  IMAD.MOV.U32 R15, RZ, RZ, -0x1 ;  /* 0xffffffffff0f7424 */ /* 0x000fce00078e00ff */
[----:B01-3--:R-:W-:Y:S05]  /*17010*/  WARPSYNC.COLLECTIVE R15, `(.L_x_5537) ;  /* 0x000000000f087348 */ /* 0x00bfea0003c00000 */
[----:B------:R2:W4:Y:S02]  /*17020*/  SHFL.UP P6, R14, R13, R12, R11 ;  /* 0x0400000c0d0e7389 */ /* 0x00052400000c000b */
[----:B01234-:R-:W-:Y:S01]  /*17030*/  ENDCOLLECTIVE ;  /* 0x000000000000791b */ /* 0x01ffe20003800000 */
.L_x_5537:
[----:B------:R-:W-:Y:S05]  /*17040*/  BSYNC B0 ;  /* 0x0000000000007941 */ /* 0x000fea0003800000 */
.L_x_5536:
        /* <DEDUP_REMOVED lines=9> */
.L_x_5538:
        /* <DEDUP_REMOVED lines=8> */
.L_x_5539:
        /* <DEDUP_REMOVED lines=8> */
.L_x_5540:
        /* <DEDUP_REMOVED lines=8> */
.L_x_5541:
        /* <DEDUP_REMOVED lines=9> */
.L_x_5542:
[----:B------:R-:W-:Y:S01]  /*172f0*/  IMAD.MOV.U32 R16, RZ, RZ, R14 ;  /* 0x000000ffff107224 */ /* 0x000fe200078e000e */
[----:B------:R-:W-:Y:S06]  /*17300*/  BRA `(.L_x_5543) ;  /* 0xffffffcc006c7947 */ /* 0x000fec000383ffff */
.L_x_5457:
[----:B------:R-:W-:Y:S01]  /*17310*/  BSSY B0, `(.L_x_5544) ;  /* 0x0000006000007945 */ /* 0x000fe20003800000 */
[----:B------:R-:W-:Y:S01]  /*17320*/  PLOP3.LUT P6, PT, P6, PT, PT, 0x8, 0x0 ;  /* 0x000000000000781c */ /* 0x000fe200037ce170 */
[----:B------:R-:W-:-:S12]  /*17330*/  IMAD.MOV.U32 R15, RZ, RZ, -0x1 ;  /* 0xffffffffff0f7424 */ /* 0x000fd800078e00ff */
[----:B01-3-5:R-:W-:Y:S05]  /*17340*/  WARPSYNC.COLLECTIVE R15, `(.L_x_5545) ;  /* 0x000000000f087348 */ /* 0x02bfea0003c00000 */
[----:B------:R-:W-:Y:S01]  /*17350*/  VOTE.ANY R14, PT, P6 ;  /* 0x00000000000e7806 */ /* 0x000fe200030e0100 */
[----:B01-3-5:R-:W-:Y:S06]  /*17360*/  ENDCOLLECTIVE ;  /* 0x000000000000791b */ /* 0x02bfec0003800000 */
.L_x_5545:
[----:B------:R-:W-:Y:S05]  /*17370*/  BSYNC B0 ;  /* 0x0000000000007941 */ /* 0x000fea0003800000 */
.L_x_5544:
        /* <DEDUP_REMOVED lines=9> */
.L_x_5546:
[----:B------:R-:W-:Y:S01]  /*17410*/  IMAD.MOV.U32 R17, RZ, RZ, R14 ;  /* 0x000000ffff117224 */ /* 0x000fe200078e000e */
[----:B------:R-:W-:Y:S06]  /*17420*/  BRA `(.L_x_5547) ;  /* 0xffffffcc005c7947 */ /* 0x000fec000383ffff */
.L_x_5459:
[----:B------:R-:W-:Y:S01]  /*17430*/  BSSY B0, `(.L_x_5548) ;  /* 0x0000007000007945 */ /* 0x000fe20003800000 */
[----:B------:R-:W-:Y:S02]  /*17440*/  IMAD.MOV.U32 R13, RZ, RZ, R3 ;  /* 0x000000ffff0d7224 */ /* 0x000fe400078e0003 */
[----:B------:R-:W-:Y:S02]  /*17450*/  IMAD.MOV.U32 R11, RZ, RZ, 0x1f ;  /* 0x0000001fff0b7424 */ /* 0x000fe400078e00ff */
[----:B------:R-:W-:-:S07]  /*17460*/  IMAD.MOV.U32 R15, RZ, RZ, -0x1 ;  /* 0xffffffffff0f7424 */ /* 0x000fce00078e00ff */
[----:B012345:R-:W-:Y:S05]  /*17470*/  WARPSYNC.COLLECTIVE R15, `(.L_x_5549) ;  /* 0x000000000f087348 */ /* 0x03ffea0003c00000 */
[----:B------:R0:W0:Y:S02]  /*17480*/  SHFL.IDX P6, R14, R13, R12, R11 ;  /* 0x0000000c0d0e7389 */ /* 0x00002400000c000b */
[----:B012345:R-:W-:Y:S01]  /*17490*/  ENDCOLLECTIVE ;  /* 0x000000000000791b */ /* 0x03ffe20003800000 */
.L_x_5549:
[----:B------:R-:W-:Y:S05]  /*174a0*/  BSYNC B0 ;  /* 0x0000000000007941 */ /* 0x000fea0003800000 */
.L_x_5548:
[----:B------:R-:W-:Y:S01]  /*174b0*/  IMAD.MOV.U32 R3, RZ, RZ, R14 ;  /* 0x000000ffff037224 */ /* 0x000fe200078e000e */
[----:B------:R-:W-:Y:S06]  /*174c0*/  BRA `(.L_x_5550) ;  /* 0xffffffcc00507947 */ /* 0x000fec000383ffff */
.L_x_5463:
[----:B0-----:R0:W1:Y:S02]  /*174d0*/  SYNCS.PHASECHK.TRANS64.TRYWAIT P0, [R0+URZ+0x32420], R3 ;  /* 0x03242003000075a7 */ /* 0x001064000800017f */
[----:B-1----:R-:W-:Y:S05]  /*174e0*/  @!P0 NANOSLEEP.SYNCS 0x989680 ;  /* 0x009896800000895d */ /* 0x002fea0003900000 */
[----:B------:R-:W1:Y:S02]  /*174f0*/  @!P0 SYNCS.PHASECHK.TRANS64 P0, [R0+URZ+0x32420], R3 ;  /* 0x03242003000085a7 */ /* 0x000e64000800007f */
[----:B-1----:R-:W-:Y:S05]  /*17500*/  @!P0 BRA `(.L_x_5463) ;  /* 0xfffffffc00f08947 */ /* 0x002fea000383ffff */
[----:B------:R-:W-:Y:S05]  /*17510*/  BRA `(.L_x_5551) ;  /* 0xffffffd000d47947 */ /* 0x000fea000383ffff */
.L_x_5464:
        /* <DEDUP_REMOVED lines=11> */
.L_x_5553:
[----:B------:R-:W-:Y:S05]  /*175d0*/  BSYNC B0 ;  /* 0x0000000000007941 */ /* 0x000fea0003800000 */
.L_x_5552:
[----:B------:R-:W-:Y:S05]  /*175e0*/  BRA `(.L_x_5554) ;  /* 0xffffffd000bc7947 */ /* 0x000fea000383ffff */
.L_x_5467:
[----:B------:R-:W-:Y:S01]  /*175f0*/  BSSY B1, `(.L_x_5555) ;  /* 0x0000006000017945 */ /* 0x000fe20003800000 */
[----:B------:R-:W-:-:S07]  /*17600*/  IMAD.MOV.U32 R15, RZ, RZ, -0x1 ;  /* 0xffffffffff0f7424 */ /* 0x000fce00078e00ff */
[----:B01-3-5:R-:W-:Y:S05]  /*17610*/  WARPSYNC.COLLECTIVE R15, `(.L_x_5556) ;  /* 0x000000000f0c7348 */ /* 0x02bfea0003c00000 */
[----:B------:R-:W-:Y:S02]  /*17620*/  ELECT P6, UR62, PT ;  /* 0x00000000003e782f */ /* 0x000fe400038c0000 */
[----:B------:R-:W-:Y:S01]  /*17630*/  MOV R14, UR62 ;  /* 0x0000003e000e7c02 */ /* 0x000fe20008000f00 */
[----:B01-3-5:R-:W-:Y:S10]  /*17640*/  ENDCOLLECTIVE ;  /* 0x000000000000791b */ /* 0x02bff40003800000 */
.L_x_5556:
[----:B------:R-:W-:Y:S05]  /*17650*/  BSYNC B1 ;  /* 0x0000000000017941 */ /* 0x000fea0003800000 */
.L_x_5555:
[----:B------:R-:W-:Y:S05]  /*17660*/  BRA `(.L_x_5557) ;  /* 0xffffffd000b47947 */ /* 0x000fea000383ffff */
.L_x_5469:
[----:B0-----:R0:W1:Y:S02]  /*17670*/  SYNCS.PHASECHK.TRANS64.TRYWAIT P0, [R6+URZ], R5 ;  /* 0x00000005060075a7 */ /* 0x001064000800017f */
[----:B-1----:R-:W-:Y:S05]  /*17680*/  @!P0 NANOSLEEP.SYNCS 0x989680 ;  /* 0x009896800000895d */ /* 0x002fea0003900000 */
[----:B------:R-:W1:Y:S02]  /*17690*/  @!P0 SYNCS.PHASECHK.TRANS64 P0, [R6+URZ], R5 ;  /* 0x00000005060085a7 */ /* 0x000e64000800007f */
[----:B-1----:R-:W-:Y:S05]  /*176a0*/  @!P0 BRA `(.L_x_5469) ;  /* 0xfffffffc00f08947 */ /* 0x002fea000383ffff */
[----:B------:R-:W-:Y:S05]  /*176b0*/  BRA `(.L_x_5558) ;  /* 0xffffffd000f87947 */ /* 0x000fea000383ffff */
.L_x_5470:
[----:B-1----:R1:W2:Y:S02]  /*176c0*/  SYNCS.PHASECHK.TRANS64.TRYWAIT P0, [R7+URZ], R2 ;  /* 0x00000002070075a7 */ /* 0x0022a4000800017f */
[----:B--2---:R-:W-:Y:S05]  /*176d0*/  @!P0 NANOSLEEP.SYNCS 0x989680 ;  /* 0x009896800000895d */ /* 0x004fea0003900000 */
[----:B------:R-:W2:Y:S02]  /*176e0*/  @!P0 SYNCS.PHASECHK.TRANS64 P0, [R7+URZ], R2 ;  /* 0x00000002070085a7 */ /* 0x000ea4000800007f */
[----:B--2---:R-:W-:Y:S05]  /*176f0*/  @!P0 BRA `(.L_x_5470) ;  /* 0xfffffffc00f08947 */ /* 0x004fea000383ffff */
[----:B------:R-:W-:Y:S05]  /*17700*/  BRA `(.L_x_5559) ;  /* 0xffffffd000ec7947 */ /* 0x000fea000383ffff */
.L_x_5472:
[----:B--2---:R2:W3:Y:S02]  /*17710*/  SYNCS.PHASECHK.TRANS64.TRYWAIT P0, [R4+URZ], R5 ;  /* 0x00000005040075a7 */ /* 0x0044e4000800017f */
[----:B---3--:R-:W-:Y:S05]  /*17720*/  @!P0 NANOSLEEP.SYNCS 0x989680 ;  /* 0x009896800000895d */ /* 0x008fea0003900000 */
[----:B------:R-:W3:Y:S02]  /*17730*/  @!P0 SYNCS.PHASECHK.TRANS64 P0, [R4+URZ], R5 ;  /* 0x00000005040085a7 */ /* 0x000ee4000800007f */
[----:B---3--:R-:W-:Y:S05]  /*17740*/  @!P0 BRA `(.L_x_5472) ;  /* 0xfffffffc00f08947 */ /* 0x008fea000383ffff */
[----:B------:R-:W-:Y:S05]  /*17750*/  BRA `(.L_x_5560) ;  /* 0xffffffd000f47947 */ /* 0x000fea000383ffff */
.L_x_5561:
        /* <DEDUP_REMOVED lines=10> */
.L_x_6049:


//--------------------- .text._ZN7cutlass13device_kernelIN5flash11enable_sm90INS1_16FlashAttnFwdSm90INS1_25CollectiveMainloopFwdSm90ILi2EN4cute5tupleIJNS5_1CILi1EEES8_S8_EEENS6_IJNS7_ILi128EEENS7_ILi96EEENS7_ILi64EEEEEELi256ENS_6half_tEfNS_4arch4Sm90ELb1ELb0ELb1ELb1ELb0ELb1ELb1ELb1ELb0ELb1ELb0ELb0EEENS1_21CollectiveEpilogueFwdINS6_IJSA_NS7_ILi256EEESB_EEES9_SE_SG_Li256ELb1ELb1ELb0ELb0EEENS1_36VarlenDynamicPersistentTileSchedulerILi128ELi96ELi256ELi128ELb0ELb1ELb1ELb1ELb1ELb1EEEEEEEEEvNT_6ParamsE --------------------------
	.section	.text._ZN7cutlass13device_kernelIN5flash11enable_sm90INS1_16FlashAttnFwdSm90INS1_25CollectiveMainloopFwdSm90ILi2EN4cute5tupleIJNS5_1CILi1EEES8_S8_EEENS6_IJNS7_ILi128EEENS7_ILi96EEENS7_ILi64EEEEEELi256ENS_6half_tEfNS_4arch4Sm90ELb1ELb0ELb1ELb1ELb0ELb1ELb1ELb1ELb0ELb1ELb0ELb0EEENS1_21CollectiveEpilogueFwdINS6_IJSA_NS7_ILi256EEESB_EEES9_SE_SG_Li256ELb1ELb1ELb0ELb0EEENS1_36VarlenDynamicPersistentTileSchedulerILi128ELi96ELi256ELi128ELb0ELb1ELb1ELb1ELb1ELb1EEEEEEEEEvNT_6ParamsE,"ax",@progbits
	.align	128
.text._ZN7cutlass13device_kernelIN5flash11enable_sm90INS1_16FlashAttnFwdSm90INS1_25CollectiveMainloopFwdSm90ILi2EN4cute5tupleIJNS5_1CILi1EEES8_S8_EEENS6_IJNS7_ILi128EEENS7_ILi96EEENS7_ILi64EEEEEELi256ENS_6half_tEfNS_4arch4Sm90ELb1ELb0ELb1ELb1ELb0ELb1ELb1ELb1ELb0ELb1ELb0ELb0EEENS1_21CollectiveEpilogueFwdINS6_IJSA_NS7_ILi256EEESB_EEES9_SE_SG_Li256ELb1ELb1ELb0ELb0EEENS1_36VarlenDynamicPersistentTileSchedulerILi128ELi96ELi256ELi128ELb0ELb1ELb1ELb1ELb1ELb1EEEEEEEEEvNT_6ParamsE:
        .type           _ZN7cutlass13device_kernelIN5flash11enable_sm90INS1_16FlashAttnFwdSm90INS1_25CollectiveMainloopFwdSm90ILi2EN4cute5tupleIJNS5_1CILi1EEES8_S8_EEENS6_IJNS7_ILi128EEENS7_ILi96EEENS7_ILi64EEEEEELi256ENS_6half_tEfNS_4arch4Sm90ELb1ELb0ELb1ELb1ELb0ELb1ELb1ELb1ELb0ELb1ELb0ELb0EEENS1_21CollectiveEpilogueFwdINS6_IJSA_NS7_ILi256EEESB_EEES9_SE_SG_Li256ELb1ELb1ELb0ELb0EEENS1_36VarlenDynamicPersistentTileSchedulerILi128ELi96ELi256ELi128ELb0ELb1ELb1ELb1ELb1ELb1EEEEEEEEEvNT_6ParamsE,@function
        .size           _ZN7cutlass13device_kernelIN5flash11enable_sm90INS1_16FlashAttnFwdSm90INS1_25CollectiveMainloopFwdSm90ILi2EN4cute5tupleIJNS5_1CILi1EEES8_S8_EEENS6_IJNS7_ILi128EEENS7_ILi96EEENS7_ILi64EEEEEELi256ENS_6half_tEfNS_4arch4Sm90ELb1ELb0ELb1ELb1ELb0ELb1ELb1ELb1ELb0ELb1ELb0ELb0EEENS1_21CollectiveEpilogueFwdINS6_IJSA_NS7_ILi256EEESB_EEES9_SE_SG_Li256ELb1ELb1ELb0ELb0EEENS1_36VarlenDynamicPersistentTileSchedulerILi128ELi96ELi256ELi128ELb0ELb1ELb1ELb1ELb1ELb1EEEEEEEEEvNT_6ParamsE,(.L_x_6050 - _ZN7cutlass13device_kernelIN5flash11enable_sm90INS1_16FlashAttnFwdSm90INS1_25CollectiveMainloopFwdSm90ILi2EN4cute5tupleIJNS5_1CILi1EEES8_S8_EEENS6_IJNS7_ILi128EEENS7_ILi96EEENS7_ILi64EEEEEELi256ENS_6half_tEfNS_4arch4Sm90ELb1ELb0ELb1ELb1ELb0ELb1ELb1ELb1ELb0ELb1ELb0ELb0EEENS1_21CollectiveEpilogueFwdINS6_IJSA_NS7_ILi256EEESB_EEES9_SE_SG_Li256ELb1ELb1ELb0ELb0EEENS1_36VarlenDynamicPersistentTileSchedulerILi128ELi96ELi256ELi128ELb0ELb1ELb1ELb1ELb1ELb1EEEEEEEEEvNT_6ParamsE)
        .other          _ZN7cutlass13device_kernelIN5flash11enable_sm90INS1_16FlashAttnFwdSm90INS1_25CollectiveMainloopFwdSm90ILi2EN4cute5tupleIJNS5_1CILi1EEES8_S8_EEENS6_IJNS7_ILi128EEENS7_ILi96EEENS7_ILi64EEEEEELi256ENS_6half_tEfNS_4arch4Sm90ELb1ELb0ELb1ELb1ELb0ELb1ELb1ELb1ELb0ELb1ELb0ELb0EEENS1_21CollectiveEpilogueFwdINS6_IJSA_NS7_ILi256EEESB_EEES9_SE_SG_Li256ELb1ELb1ELb0ELb0EEENS1_36VarlenDynamicPersistentTileSchedulerILi128ELi96ELi256ELi128ELb0ELb1ELb1ELb1ELb1ELb1EEEEEEEEEvNT_6ParamsE,@"STO_CUDA_ENTRY STV_DEFAULT"
_ZN7cutlass13device_kernelIN5flash11enable_sm90INS1_16FlashAttnFwdSm90INS1_25CollectiveMainloopFwdSm90ILi2EN4cute5tupleIJNS5_1CILi1EEES8_S8_EEENS6_IJNS7_ILi128EEENS7_ILi96EEENS7_ILi64EEEEEELi256ENS_6half_tEfNS_4arch4Sm90ELb1ELb0ELb1ELb1ELb0ELb1ELb1ELb1ELb0ELb1ELb0ELb0EEENS1_21CollectiveEpilogueFwdINS6_IJSA_NS7_ILi256EEESB_EEES9_SE_SG_Li256ELb1ELb1ELb0ELb0EEENS1_36VarlenDynamicPersistentTileSchedulerILi128ELi96ELi256ELi128ELb0ELb1ELb1ELb1ELb1ELb1EEEEEEEEEvNT_6ParamsE:
        /* <DEDUP_REMOVED lines=23> */
.L_x_5563:
[----:B------:R-:W-:Y:S05]  /*0170*/  BSYNC B0 ;  /* 0x0000000000007941 */ /* 0x000fea0003800000 */
.L_x_5562:
        /* <DEDUP_REMOVED lines=42> */
.L_x_5564:
        /* <DEDUP_REMOVED lines=22> */
.L_x_5565:
        /* <DEDUP_REMOVED lines=18> */
.L_x_5566:
        /* <DEDUP_REMOVED lines=22> */
.L_x_5567:
        /* <DEDUP_REMOVED lines=22> */
.L_x_5568:
        /* <DEDUP_REMOVED lines=9> */
.L_x_5571:
[----:B------:R-:W-:-:S08]  /*09f0*/  NOP ;  /* 0x0000000000007918 */ /* 0x000fd00000000000 */
[----:B------:R-:W0:Y:S02]  /*0a00*/  USETMAXREG.TRY_ALLOC.CTAPOOL UP0, 0xf0 ;  /* 0x000000f0000079c8 */ /* 0x000e240008000600 */
[----:B0-----:R-:W-:-:S13]  /*0a10*/  PLOP3.LUT P0, PT, PT, PT, UP0, 0x80, 0x0 ;  /* 0x000000000000781c */ /* 0x001fda0003f0f008 */
[----:B------:R-:W-:Y:S05]  /*0a20*/  @!P0 BRA `(.L_x_5571) ;  /* 0xfffffffc00f08947 */ /* 0x000fea000383ffff */
[----:B------:R-:W3:Y:S01]  /*0a30*/  LDL.LU R0, [R1+0x38] ;  /* 0x0000380001007983 */ /* 0x000ee20000300800 */
[----:B--2---:R-:W0:Y:S01]  /*0a40*/  S2R R2, SR_TID.X ;  /* 0x0000000000027919 */ /* 0x004e220000002100 */
[----:B------:R-:W1:Y:S01]  /*0a50*/  S2UR UR5, SR_CgaCtaId ;  /* 0x00000000000579c3 */ /* 0x000e620000008800 */
[----:B------:R-:W-:Y:S01]  /*0a60*/  UMOV UR4, 0x400 ;  /* 0x0000040000047882 */ /* 0x000fe20000000000 */
[----:B0-----:R-:W-:-:S06]  /*0a70*/  SHF.R.U32.HI R2, RZ, 0x7, R2 ;  /* 0x00000007ff027819 */ /* 0x001fcc0000011602 */
[----:B------:R-:W-:Y:S06]  /*0a80*/  BAR.ARV 0x8, 0x180 ;  /* 0x0206000000007b1d */ /* 0x000fec0000002000 */
[----:B------:R-:W-:-:S13]  /*0a90*/  ISETP.NE.AND P0, PT, R2, 0x1, PT ;  /* 0x000000010200780c */ /* 0x000fda0003f05270 */
[----:B------:R-:W-:Y:S08]  /*0aa0*/  @!P0 BAR.ARV 0x9, 0x100 ;  /* 0x0244000000008b1d */ /* 0x000ff00000002000 */
[----:B------:R-:W-:Y:S01]  /*0ab0*/  BAR.SYNC.DEFER_BLOCKING 0x5, 0x180 ;  /* 0x0146000000007b1d */ /* 0x000fe20000010000 */
[----:B-1----:R-:W-:-:S06]  /*0ac0*/  ULEA UR4, UR5, UR4, 0x18 ;  /* 0x0000000405047291 */ /* 0x002fcc000f8ec03f */
[----:B------:R-:W-:Y:S01]  /*0ad0*/  IMAD.U32 R19, RZ, RZ, UR4 ;  /* 0x00000004ff137e24 */ /* 0x000fe2000f8e00ff */
[----:B------:R-:W-:-:S04]  /*0ae0*/  ULDC UR4, c[0x0][0xd3c] ;  /* 0x00034f0000047ab9 */ /* 0x000fc80000000800 */
[----:B------:R-:W0:Y:S01]  /*0af0*/  LDS.128 R84, [R19+0x324d0] ;  /* 0x0324d00013547984 */ /* 0x000e220000000c00 */
[----:B------:R-:W-:Y:S06]  /*0b00*/  BAR.ARV 0x4, 0x180 ;  /* 0x0106000000007b1d */ /* 0x000fec0000002000 */
[----:B---3--:R-:W-:-:S04]  /*0b10*/  LOP3.LUT R0, R0, 0xfffffffb, RZ, 0xc0, !PT ;  /* 0xfffffffb00007812 */ /* 0x008fc800078ec0ff */
[----:B------:R-:W-:-:S05]  /*0b20*/  @P0 LOP3.LUT R0, R0, 0x4, RZ, 0xfc, !PT ;  /* 0x0000000400000812 */ /* 0x000fca00078efcff */
[----:B------:R1:W-:Y:S01]  /*0b30*/  STL [R1+0x38], R0 ;  /* 0x0000380001007387 */ /* 0x0003e20000100800 */
[----:B0-----:R-:W-:-:S13]  /*0b40*/  ISETP.GE.AND P0, PT, R87, UR4, PT ;  /* 0x0000000457007c0c */ /* 0x001fda000bf06270 */
[----:B-1----:R-:W-:Y:S05]  /*0b50*/  @P0 BRA `(.L_x_5572) ;  /* 0x000001e0001c0947 */ /* 0x002fea0003800000 */
[----:B------:R-:W2:Y:S01]  /*0b60*/  LDL.LU R12, [R1+0x8c] ;  /* 0x00008c00010c7983 */ /* 0x000ea20000300800 */
        /* <DEDUP_REMOVED lines=17> */
[----:B------:R-:W-:Y:S01]  /*0c80*/  LEA.HI R3, R3, R6, RZ, 0x1 ;  /* 0x0000000603037211 */ /* 0x000fe200078f08ff */
[----:B------:R-:W-:Y:S01]  /*0c90*/  IMAD.IADD R4, R13, 0x1, -R4 ;  /* 0x000000010d047824 */ /* 0x000fe200078e0a04 */
[----:B------:R-:W-:Y:S02]  /*0ca0*/  SHF.R.S32.HI R15, RZ, 0x5, R5 ;  /* 0x00000005ff0f7819 */ /* 0x000fe40000011405 */
[----:B------:R-:W-:-:S03]  /*0cb0*/  LOP3.LUT R3, R3, 0x1ffffffe, RZ, 0xc0, !PT ;  /* 0x1ffffffe03037812 */ /* 0x000fc600078ec0ff */
[----:B------:R-:W-:Y:S02]  /*0cc0*/  IMAD R4, R15, 0x10, R4 ;  /* 0x000000100f047824 */ /* 0x000fe400078e0204 */
[----:B------:R-:W-:Y:S01]  /*0cd0*/  IMAD.IADD R3, R6, 0x1, -R3 ;  /* 0x0000000106037824 */ /* 0x000fe200078e0a03 */
[----:B------:R-:W-:-:S03]  /*0ce0*/  SHF.R.S32.HI R14, RZ, 0x7, R2 ;  /* 0x00000007ff0e7819 */ /* 0x000fc60000011402 */
[----:B------:R-:W-:Y:S01]  /*0cf0*/  IMAD R6, R4, 0x8, R3 ;  /* 0x0000000804067824 */ /* 0x000fe200078e0203 */
[----:B------:R-:W-:Y:S02]  /*0d00*/  LEA.HI R4, R0, R13, RZ, 0x2 ;  /* 0x0000000d00047211 */ /* 0x000fe400078f10ff */
[----:B------:R-:W-:Y:S02]  /*0d10*/  LEA.HI R7, R7, R11, RZ, 0x5 ;  /* 0x0000000b07077211 */ /* 0x000fe400078f28ff */
[----:B------:R-:W-:Y:S02]  /*0d20*/  LEA.HI R2, R2, R14, RZ, 0x1 ;  /* 0x0000000e02027211 */ /* 0x000fe400078f08ff */
[----:B------:R-:W-:Y:S02]  /*0d30*/  LEA.HI R3, R0, R13, RZ, 0x3 ;  /* 0x0000000d00037211 */ /* 0x000fe400078f18ff */
[--C-:B------:R-:W-:Y:S02]  /*0d40*/  SHF.R.S32.HI R22, RZ, 0x2, R4.reuse ;  /* 0x00000002ff167819 */ /* 0x100fe40000011404 */
[----:B------:R-:W-:-:S02]  /*0d50*/  SHF.R.S32.HI R5, RZ, 0x1f, R4 ;  /* 0x0000001fff057819 */ /* 0x000fc40000011404 */
[----:B------:R-:W-:Y:S02]  /*0d60*/  SHF.R.S32.HI R7, RZ, 0x5, R7 ;  /* 0x00000005ff077819 */ /* 0x000fe40000011407 */
[----:B------:R-:W-:Y:S02]  /*0d70*/  LOP3.LUT R2, R2, 0x3fffffe, RZ, 0xc0, !PT ;  /* 0x03fffffe02027812 */ /* 0x000fe400078ec0ff */
[----:B------:R-:W-:Y:S02]  /*0d80*/  LOP3.LUT R0, R3, 0xfffffff8, RZ, 0xc0, !PT ;  /* 0xfffffff803007812 */ /* 0x000fe400078ec0ff */
[----:B------:R-:W-:Y:S01]  /*0d90*/  LEA.HI R5, R5, R22, RZ, 0x3 ;  /* 0x0000001605057211 */ /* 0x000fe200078f18ff */
[----:B------:R-:W-:Y:S01]  /*0da0*/  IMAD R7, R7, 0x10, R10 ;  /* 0x0000001007077824 */ /* 0x000fe200078e020a */
[----:B------:R-:W-:Y:S01]  /*0db0*/  LOP3.LUT R4, R4, 0xfffffffc, RZ, 0xc0, !PT ;  /* 0xfffffffc04047812 */ /* 0x000fe200078ec0ff */
[----:B------:R-:W-:Y:S01]  /*0dc0*/  IMAD.IADD R2, R14, 0x1, -R2 ;  /* 0x000000010e027824 */ /* 0x000fe200078e0a02 */
[----:B------:R-:W-:Y:S01]  /*0dd0*/  LOP3.LUT R5, R5, 0xfffffff8, RZ, 0xc0, !PT ;  /* 0xfffffff805057812 */ /* 0x000fe200078ec0ff */
[----:B------:R-:W-:-:S02]  /*0de0*/  VIADD R10, R22, 0x40 ;  /* 0x00000040160a7836 */ /* 0x000fc40000000000 */
[----:B------:R-:W-:Y:S02]  /*0df0*/  IMAD R7, R2, 0x40, R7 ;  /* 0x0000004002077824 */ /* 0x000fe400078e0207 */
[----:B------:R-:W-:Y:S01]  /*0e00*/  IMAD.IADD R9, R13, 0x1, -R4 ;  /* 0x000000010d097824 */ /* 0x000fe200078e0a04 */
[----:B------:R-:W-:Y:S01]  /*0e10*/  SHF.R.S32.HI R4, RZ, 0x1f, R10 ;  /* 0x0000001fff047819 */ /* 0x000fe2000001140a */
[----:B------:R-:W-:Y:S01]  /*0e20*/  IMAD.IADD R5, R22, 0x1, -R5 ;  /* 0x0000000116057824 */ /* 0x000fe200078e0a05 */
[----:B------:R-:W-:Y:S01]  /*0e30*/  STL [R1+0xa0], R7 ;  /* 0x0000a00701007387 */ /* 0x000fe20000100800 */
[----:B------:R-:W-:Y:S01]  /*0e40*/  IMAD.SHL.U32 R200, R9, 0x4, RZ ;  /* 0x0000000409c87824 */ /* 0x000fe200078e00ff */
[----:B------:R-:W-:Y:S02]  /*0e50*/  LEA.HI R4, R4, R10, RZ, 0x3 ;  /* 0x0000000a04047211 */ /* 0x000fe400078f18ff */
[----:B------:R-:W-:Y:S01]  /*0e60*/  STL [R1+0x8c], RZ ;  /* 0x00008cff01007387 */ /* 0x000fe20000100800 */
[----:B------:R-:W-:Y:S01]  /*0e70*/  SHF.R.S32.HI R3, RZ, 0x3, R3 ;  /* 0x00000003ff037819 */ /* 0x000fe20000011403 */
[----:B------:R-:W-:-:S02]  /*0e80*/  IMAD.SHL.U32 R3, R10, 0x40, RZ ;  /* 0x000000400a037824 */ /* 0x000fc400078e00ff */
[----:B------:R-:W-:Y:S02]  /*0e90*/  VIADD R211, R200, 0x10 ;  /* 0x00000010c8d37836 */ /* 0x000fe40000000000 */
[----:B------:R-:W-:Y:S01]  /*0ea0*/  IMAD.SHL.U32 R4, R4, 0x40, RZ ;  /* 0x0000004004047824 */ /* 0x000fe200078e00ff */
[----:B------:R-:W-:Y:S01]  /*0eb0*/  LOP3.LUT R3, R3, 0x1c0, RZ, 0xc0, !PT ;  /* 0x000001c003037812 */ /* 0x000fe200078ec0ff */
[----:B------:R-:W-:-:S03]  /*0ec0*/  IMAD.SHL.U32 R16, R9, 0x8, RZ ;  /* 0x0000000809107824 */ /* 0x000fc600078e00ff */
[----:B------:R-:W-:Y:S02]  /*0ed0*/  LOP3.LUT R4, R4, 0xfffffe00, RZ, 0xc0, !PT ;  /* 0xfffffe0004047812 */ /* 0x000fe400078ec0ff */
[----:B------:R-:W-:-:S05]  /*0ee0*/  LOP3.LUT R8, R8, 0x7ffffffc, RZ, 0xc0, !PT ;  /* 0x7ffffffc08087812 */ /* 0x000fca00078ec0ff */
[----:B------:R-:W-:Y:S01]  /*0ef0*/  IMAD.IADD R8, R11, 0x1, -R8 ;  /* 0x000000010b087824 */ /* 0x000fe200078e0a08 */
[----:B------:R-:W-:Y:S01]  /*0f00*/  MOV R18, RZ ;  /* 0x000000ff00127202 */ /* 0x000fe20000000f00 */
[----:B------:R-:W-:Y:S01]  /*0f10*/  IMAD.MOV.U32 R202, RZ, RZ, RZ ;  /* 0x000000ffffca7224 */ /* 0x000fe200078e00ff */
[----:B------:R-:W-:Y:S01]  /*0f20*/  SHF.R.S32.HI R17, RZ, 0x1f, R16 ;  /* 0x0000001fff117819 */ /* 0x000fe20000011410 */
[----:B------:R-:W-:Y:S02]  /*0f30*/  IMAD.MOV.U32 R23, RZ, RZ, RZ ;  /* 0x000000ffff177224 */ /* 0x000fe400078e00ff */
[----:B------:R-:W-:Y:S01]  /*0f40*/  IMAD.MOV.U32 R2, RZ, RZ, RZ ;  /* 0x000000ffff027224 */ /* 0x000fe200078e00ff */
[----:B--2---:R-:W-:Y:S01]  /*0f50*/  LOP3.LUT R232, R12, 0x1, RZ, 0xfc, !PT ;  /* 0x000000010ce87812 */ /* 0x004fe200078efcff */
[----:B------:R-:W-:-:S04]  /*0f60*/  IMAD.IADD R12, R13, 0x1, -R0 ;  /* 0x000000010d0c7824 */ /* 0x000fc800078e0a00 */
[----:B------:R-:W-:Y:S01]  /*0f70*/  IMAD.SHL.U32 R13, R12, 0x8, RZ ;  /* 0x000000080c0d7824 */ /* 0x000fe200078e00ff */
[----:B------:R-:W-:Y:S02]  /*0f80*/  SHF.R.S32.HI R0, RZ, 0x1f, R22 ;  /* 0x0000001fff007819 */ /* 0x000fe40000011416 */
[----:B------:R-:W-:Y:S02]  /*0f90*/  LEA.HI R0, R9, R9, RZ, 0x1 ;  /* 0x0000000909007211 */ /* 0x000fe400078f08ff */
[----:B------:R-:W-:Y:S04]  /*0fa0*/  STL [R1+0x3c], R13 ;  /* 0x00003c0d01007387 */ /* 0x000fe80000100800 */
[----:B------:R0:W-:Y:S01]  /*0fb0*/  STL [R1+0x90], R5 ;  /* 0x0000900501007387 */ /* 0x0001e20000100800 */
[----:B------:R-:W-:Y:S01]  /*0fc0*/  LOP3.LUT R0, R0, 0x1ffffffe, RZ, 0xc0, !PT ;  /* 0x1ffffffe00007812 */ /* 0x000fe200078ec0ff */
[C---:B------:R-:W-:Y:S01]  /*0fd0*/  VIADD R12, R13.reuse, 0x40 ;  /* 0x000000400d0c7836 */ /* 0x040fe20000000000 */
[----:B------:R-:W-:-:S02]  /*0fe0*/  IADD3 R10, R13, 0x80, RZ ;  /* 0x000000800d0a7810 */ /* 0x000fc40007ffe0ff */
[----:B0-----:R-:W-:Y:S01]  /*0ff0*/  SHF.R.S32.HI R5, RZ, 0x1f, R13 ;  /* 0x0000001fff057819 */ /* 0x001fe2000001140d */
[----:B------:R-:W-:-:S04]  /*1000*/  IMAD.IADD R0, R9, 0x1, -R0 ;  /* 0x0000000109007824 */ /* 0x000fc800078e0a00 */
[----:B------:R0:W-:Y:S01]  /*1010*/  STL [R1+0xb4], R5 ;  /* 0x0000b40501007387 */ /* 0x0001e20000100800 */
[----:B------:R-:W-:Y:S02]  /*1020*/  SHF.R.U32.HI R9, RZ, 0x3, R3 ;  /* 0x00000003ff097819 */ /* 0x000fe40000011603 */
[----:B------:R-:W-:Y:S01]  /*1030*/  LOP3.LUT R3, R3, 0x38, R16, 0xf8, !PT ;  /* 0x0000003803037812 */ /* 0x000fe200078ef810 */
[----:B------:R1:W-:Y:S01]  /*1040*/  STL [R1+0x70], R12 ;  /* 0x0000700c01007387 */ /* 0x0003e20000100800 */
[----:B0-----:R-:W-:Y:S01]  /*1050*/  VIADD R5, R13, 0xc0 ;  /* 0x000000c00d057836 */ /* 0x001fe20000000000 */
[----:B------:R-:W-:Y:S02]  /*1060*/  SHF.R.S32.HI R13, RZ, 0x1f, R211 ;  /* 0x0000001fff0d7819 */ /* 0x000fe400000114d3 */
[----:B------:R0:W-:Y:S01]  /*1070*/  STL [R1+0x6c], R10 ;  /* 0x00006c0a01007387 */ /* 0x0001e20000100800 */
[----:B-1----:R-:W-:-:S03]  /*1080*/  SHF.R.S32.HI R12, RZ, 0x1f, R12 ;  /* 0x0000001fff0c7819 */ /* 0x002fc6000001140c */
[----:B------:R-:W-:Y:S04]  /*1090*/  STL [R1+0x74], R5 ;  /* 0x0000740501007387 */ /* 0x000fe80000100800 */
[----:B------:R-:W-:Y:S01]  /*10a0*/  STL [R1+0x98], R13 ;  /* 0x0000980d01007387 */ /* 0x000fe20000100800 */
[----:B0-----:R-:W-:-:S03]  /*10b0*/  SHF.R.S32.HI R10, RZ, 0x1f, R10 ;  /* 0x0000001fff0a7819 */ /* 0x001fc6000001140a */
[----:B------:R0:W-:Y:S01]  /*10c0*/  STL [R1+0x60], R4 ;  /* 0x0000600401007387 */ /* 0x0001e20000100800 */
[----:B------:R-:W-:-:S03]  /*10d0*/  IMAD R0, R0, 0x8, R7 ;  /* 0x0000000800007824 */ /* 0x000fc600078e0207 */
[----:B------:R-:W-:Y:S01]  /*10e0*/  STL [R1+0xb0], R12 ;  /* 0x0000b00c01007387 */ /* 0x000fe20000100800 */
[----:B0-----:R-:W-:Y:S02]  /*10f0*/  LOP3.LUT R4, R4, R3, R9, 0xf6, !PT ;  /* 0x0000000304047212 */ /* 0x001fe400078ef609 */
[----:B------:R-:W-:Y:S01]  /*1100*/  SHF.R.S32.HI R3, RZ, 0x1f, R5 ;  /* 0x0000001fff037819 */ /* 0x000fe20000011405 */
[----:B------:R-:W-:Y:S01]  /*1110*/  STL [R1+0xac], R10 ;  /* 0x0000ac0a01007387 */ /* 0x000fe20000100800 */
[----:B------:R-:W-:-:S03]  /*1120*/  IMAD.SHL.U32 R5, R6, 0x8, RZ ;  /* 0x0000000806057824 */ /* 0x000fc600078e00ff */
[----:B------:R0:W-:Y:S04]  /*1130*/  STL [R1+0xa8], R3 ;  /* 0x0000a80301007387 */ /* 0x0001e80000100800 */
[----:B------:R1:W-:Y:S01]  /*1140*/  STL [R1+0x68], R8 ;  /* 0x0000680801007387 */ /* 0x0003e20000100800 */
[----:B0-----:R-:W-:-:S03]  /*1150*/  IMAD R3, R4, 0x2, R19 ;  /* 0x0000000204037824 */ /* 0x001fc600078e0213 */
[----:B------:R1:W-:Y:S04]  /*1160*/  STL [R1+0xa4], R5 ;  /* 0x0000a40501007387 */ /* 0x0003e80000100800 */
[----:B------:R1:W-:Y:S04]  /*1170*/  STL [R1+0x64], R0 ;  /* 0x0000640001007387 */ /* 0x0003e80000100800 */
[----:B------:R1:W-:Y:S02]  /*1180*/  STL [R1+0x9c], R3 ;  /* 0x00009c0301007387 */ /* 0x0003e40000100800 */
.L_x_5721:
[----:B01--4-:R-:W0:Y:S02]  /*1190*/  LDC.64 R4, c[0x0][0xd88] ;  /* 0x00036200ff047b82 */ /* 0x013e240000000a00 */
        /* <DEDUP_REMOVED lines=8> */
[----:B------:R-:W-:-:S02]  /*1220*/  ISETP.NE.U32.AND P0, PT, RZ, UR6, PT ;  /* 0x00000006ff007c0c */ /* 0x000fc4000bf05070 */
[----:B------:R-:W-:Y:S02]  /*1230*/  ISETP.NE.AND.EX P1, PT, RZ, UR5, PT, P1 ;  /* 0x00000005ff007c0c */ /* 0x000fe4000bf25310 */
[----:B------:R-:W-:Y:S02]  /*1240*/  ISETP.NE.AND.EX P0, PT, RZ, UR7, PT, P0 ;  /* 0x00000007ff007c0c */ /* 0x000fe4000bf05300 */
[----:B--2---:R-:W-:Y:S01]  /*1250*/  SHF.R.S32.HI R3, RZ, 0x1f, R0 ;  /* 0x0000001fff037819 */ /* 0x004fe20000011400 */
[----:B------:R-:W-:Y:S08]  /*1260*/  STL [R1+0x88], R0 ;  /* 0x0000880001007387 */ /* 0x000ff00000100800 */
[C---:B------:R-:W-:Y:S01]  /*1270*/  @P1 LEA R6, P2, R0.reuse, UR4, 0x2 ;  /* 0x0000000400061c11 */ /* 0x040fe2000f8410ff */
[C---:B------:R-:W-:Y:S01]  /*1280*/  IMAD.SHL.U32 R36, R0.reuse, 0x4, RZ ;  /* 0x0000000400247824 */ /* 0x040fe200078e00ff */
[C-C-:B------:R-:W-:Y:S01]  /*1290*/  SHF.L.U64.HI R35, R0.reuse, 0x2, R3.reuse ;  /* 0x0000000200237819 */ /* 0x140fe20000010203 */
[----:B------:R0:W-:Y:S01]  /*12a0*/  STL [R1+0x94], R3 ;  /* 0x0000940301007387 */ /* 0x0001e20000100800 */
[----:B------:R-:W-:-:S02]  /*12b0*/  @P1 LEA.HI.X R7, R0, UR5, R3, 0x2, P2 ;  /* 0x0000000500071c11 */ /* 0x000fc400090f1403 */
[----:B------:R-:W-:Y:S01]  /*12c0*/  ISETP.NE.U32.AND P2, PT, RZ, UR8, PT ;  /* 0x00000008ff007c0c */ /* 0x000fe2000bf45070 */
[----:B------:R-:W-:Y:S01]  /*12d0*/  ULDC UR4, c[0x0][0x288] ;  /* 0x0000a20000047ab9 */ /* 0x000fe20000000800 */
[C---:B------:R-:W-:Y:S01]  /*12e0*/  IADD3 R8, P3, R36.reuse, UR6, RZ ;  /* 0x0000000624087c10 */ /* 0x040fe2000ff7e0ff */
[----:B------:R1:W-:Y:S01]  /*12f0*/  STL [R1+0x80], R36 ;  /* 0x0000802401007387 */ /* 0x0003e20000100800 */
[----:B------:R-:W-:Y:S01]  /*1300*/  ISETP.NE.AND.EX P2, PT, RZ, UR9, PT, P2 ;  /* 0x00000009ff007c0c */ /* 0x000fe2000bf45320 */
[----:B0-----:R-:W-:Y:S01]  /*1310*/  IMAD.MOV.U32 R3, RZ, RZ, RZ ;  /* 0x000000ffff037224 */ /* 0x001fe200078e00ff */
[C---:B------:R-:W-:Y:S01]  /*1320*/  IADD3.X R9, R35.reuse, UR7, RZ, P3, !PT ;  /* 0x0000000723097c10 */ /* 0x040fe20009ffe4ff */
[----:B---3--:R-:W-:Y:S01]  /*1330*/  IMAD.U32 R10, RZ, RZ, UR4 ;  /* 0x00000004ff0a7e24 */ /* 0x008fe2000f8e00ff */
[----:B------:R-:W-:Y:S01]  /*1340*/  ULDC.64 UR4, c[0x0][0x418] ;  /* 0x0001060000047ab9 */ /* 0x000fe20000000a00 */
[----:B------:R1:W-:Y:S04]  /*1350*/  STL [R1+0x84], R35 ;  /* 0x0000842301007387 */ /* 0x0003e80000100800 */
[----:B------:R1:W5:Y:S04]  /*1360*/  @P1 LDG.E R3, desc[UR40][R6.64] ;  /* 0x0000002806031981 */ /* 0x000368000c1e1900 */
[----:B------:R-:W-:Y:S01]  /*1370*/  @P2 IADD3 R4, P1, R36, UR8, RZ ;  /* 0x0000000824042c10 */ /* 0x000fe2000ff3e0ff */
[----:B------:R1:W5:Y:S03]  /*1380*/  @P0 LDG.E R33, desc[UR40][R8.64] ;  /* 0x0000002808210981 */ /* 0x000366000c1e1900 */
[----:B------:R-:W-:-:S05]  /*1390*/  @P2 IADD3.X R5, R35, UR9, RZ, P1, !PT ;  /* 0x0000000923052c10 */ /* 0x000fca0008ffe4ff */
[----:B------:R-:W2:Y:S01]  /*13a0*/  @P2 LDG.E R10, desc[UR40][R4.64] ;  /* 0x00000028040a2981 */ /* 0x000ea2000c1e1900 */
[----:B------:R-:W-:Y:S01]  /*13b0*/  UISETP.NE.U32.AND UP0, UPT, UR4, URZ, UPT ;  /* 0x0000003f0400728c */ /* 0x000fe2000bf05070 */
[----:B------:R-:W-:Y:S02]  /*13c0*/  IMAD.MOV.U32 R31, RZ, RZ, R0 ;  /* 0x000000ffff1f7224 */ /* 0x000fe400078e0000 */
[----:B------:R-:W-:Y:S01]  /*13d0*/  ULDC UR4, c[0x0][0x424] ;  /* 0x0001090000047ab9 */ /* 0x000fe20000000800 */
[----:B------:R-:W-:-:S03]  /*13e0*/  UISETP.NE.AND.EX UP0, UPT, UR5, URZ, UPT, UP0 ;  /* 0x0000003f0500728c */ /* 0x000fc6000bf05300 */
[----:B------:R-:W-:Y:S01]  /*13f0*/  ULDC UR5, c[0x0][0x2f0] ;  /* 0x0000bc0000057ab9 */ /* 0x000fe20000000800 */
[----:B------:R-:W-:-:S04]  /*1400*/  USEL UR4, UR4, 0x1, UP0 ;  /* 0x0000000104047887 */ /* 0x000fc80008000000 */
[----:B------:R-:W-:-:S03]  /*1410*/  UIMAD UR4, UR4, UR5, URZ ;  /* 0x00000005040472a4 */ /* 0x000fc6000f8e023f */
[----:B------:R-:W-:Y:S02]  /*1420*/  ULDC UR5, c[0x0][0x348] ;  /* 0x0000d20000057ab9 */ /* 0x000fe40000000800 */
[----:B------:R-:W-:Y:S01]  /*1430*/  IMAD.U32 R24, RZ, RZ, UR5 ;  /* 0x00000005ff187e24 */ /* 0x000fe2000f8e00ff */
[----:B------:R-:W-:Y:S01]  /*1440*/  MOV R32, UR4 ;  /* 0x0000000400207c02 */ /* 0x000fe20008000f00 */
[----:B--2---:R1:W-:Y:S01]  /*1450*/  STL [R1+0x30], R10 ;  /* 0x0000300a01007387 */ /* 0x0043e20000100800 */
[----:B------:R-:W-:Y:S05]  /*1460*/  @P2 BRA `(.L_x_5573) ;  /* 0x0000000000282947 */ /* 0x000fea0003800000 */
[----:B------:R-:W-:Y:S02]  /*1470*/  ULDC.64 UR4, c[0x0][0xaf8] ;  /* 0x0002be0000047ab9 */ /* 0x000fe40000000a00 */
[----:B------:R-:W-:-:S04]  /*1480*/  ISETP.NE.U32.AND P1, PT, RZ, UR4, PT ;  /* 0x00000004ff007c0c */ /* 0x000fc8000bf25070 */
[----:B------:R-:W-:-:S13]  /*1490*/  ISETP.NE.AND.EX P1, PT, RZ, UR5, PT, P1 ;  /* 0x00000005ff007c0c */ /* 0x000fda000bf25310 */
[----:B------:R-:W-:Y:S05]  /*14a0*/  @!P1 BRA `(.L_x_5573) ;  /* 0x0000000000189947 */ /* 0x000fea0003800000 */
[----:B------:R-:W0:Y:S02]  /*14b0*/  LDC.64 R4, c[0x0][0xaf8] ;  /* 0x0002be00ff047b82 */ /* 0x000e240000000a00 */
[----:B0-----:R-:W-:-:S05]  /*14c0*/  IMAD.WIDE R4, R31, 0x4, R4 ;  /* 0x000000041f047825 */ /* 0x001fca00078e0204 */
[----:B------:R-:W2:Y:S04]  /*14d0*/  LDG.E R0, desc[UR40][R4.64] ;  /* 0x0000002804007981 */ /* 0x000ea8000c1e1900 */
[----:B-1----:R-:W2:Y:S02]  /*14e0*/  LDG.E R7, desc[UR40][R4.64+0x4] ;  /* 0x0000042804077981 */ /* 0x002ea4000c1e1900 */
[----:B--2---:R-:W-:-:S05]  /*14f0*/  IMAD.IADD R10, R7, 0x1, -R0 ;  /* 0x00000001070a7824 */ /* 0x004fca00078e0a00 */
[----:B------:R0:W-:Y:S02]  /*1500*/  STL [R1+0x30], R10 ;  /* 0x0000300a01007387 */ /* 0x0001e40000100800 */
.L_x_5573:
[----:B------:R-:W-:Y:S01]  /*1510*/  ULDC.64 UR4, c[0x0][0xb18] ;  /* 0x0002c60000047ab9 */ /* 0x000fe20000000a00 */
[----:B------:R2:W-:Y:S01]  /*1520*/  STL [R1+0x7c], R86 ;  /* 0x00007c5601007387 */ /* 0x0005e20000100800 */
[----:B------:R-:W-:-:S04]  /*1530*/  ISETP.NE.U32.AND P1, PT, RZ, UR4, PT ;  /* 0x00000004ff007c0c */ /* 0x000fc8000bf25070 */
[----:B------:R-:W-:-:S13]  /*1540*/  ISETP.NE.AND.EX P1, PT, RZ, UR5, PT, P1 ;  /* 0x00000005ff007c0c */ /* 0x000fda000bf25310 */
[----:B--2---:R-:W-:Y:S05]  /*1550*/  @!P1 BRA `(.L_x_5574) ;  /* 0x0000000000109947 */ /* 0x004fea0003800000 */
[----:B------:R-:W-:-:S04]  /*1560*/  IADD3 R4, P0, R36, UR4, RZ ;  /* 0x0000000424047c10 */ /* 0x000fc8000ff1e0ff */
[----:B------:R-:W-:-:S05]  /*1570*/  IADD3.X R5, R35, UR5, RZ, P0, !PT ;  /* 0x0000000523057c10 */ /* 0x000fca00087fe4ff */
[----:B------:R2:W5:Y:S01]  /*1580*/  LDG.E R32, desc[UR40][R4.64] ;  /* 0x0000002804207981 */ /* 0x000562000c1e1900 */
[----:B------:R-:W-:Y:S05]  /*1590*/  BRA `(.L_x_5575) ;  /* 0x0000000000107947 */ /* 0x000fea0003800000 */
.L_x_5574:
[----:B------:R-:W-:Y:S05]  /*15a0*/  @!P0 BRA `(.L_x_5575) ;  /* 0x00000000000c8947 */ /* 0x000fea0003800000 */
[----:B------:R-:W2:Y:S04]  /*15b0*/  LDG.E R5, desc[UR40][R8.64] ;  /* 0x0000002808057981 */ /* 0x000ea8000c1e1900 */
[----:B------:R-:W2:Y:S02]  /*15c0*/  LDG.E R32, desc[UR40][R8.64+0x4] ;  /* 0x0000042808207981 */ /* 0x000ea4000c1e1900 */
[----:B--2---:R-:W-:-:S07]  /*15d0*/  IMAD.IADD R32, R32, 0x1, -R5 ;  /* 0x0000000120207824 */ /* 0x004fce00078e0a05 */
.L_x_5575:
[----:B------:R-:W-:Y:S01]  /*15e0*/  ULDC.64 UR4, c[0x0][0xb08] ;  /* 0x0002c20000047ab9 */ /* 0x000fe20000000a00 */
[----:B-1----:R-:W1:Y:S01]  /*15f0*/  LDC R8, c[0x0][0x448] ;  /* 0x00011200ff087b82 */ /* 0x002e620000000800 */
[----:B------:R-:W-:-:S04]  /*1600*/  ISETP.NE.U32.AND P0, PT, RZ, UR4, PT ;  /* 0x00000004ff007c0c */ /* 0x000fc8000bf05070 */
[----:B------:R-:W-:Y:S01]  /*1610*/  ISETP.NE.AND.EX P0, PT, RZ, UR5, PT, P0 ;  /* 0x00000005ff007c0c */ /* 0x000fe2000bf05300 */
[----:B------:R-:W-:-:S12]  /*1620*/  ULDC.64 UR4, c[0x0][0xb28] ;  /* 0x0002ca0000047ab9 */ /* 0x000fd80000000a00 */
[----:B--2---:R-:W2:Y:S02]  /*1630*/  @P0 LDC.64 R4, c[0x0][0xb08] ;  /* 0x0002c200ff040b82 */ /* 0x004ea40000000a00 */
[----:B--2---:R-:W-:-:S05]  /*1640*/  @P0 IMAD.WIDE R4, R31, 0x4, R4 ;  /* 0x000000041f040825 */ /* 0x004fca00078e0204 */
        /* <DEDUP_REMOVED lines=9> */
[----:B------:R-:W-:-:S04]  /*16e0*/  IMAD.SHL.U32 R12, R85, 0x80, RZ ;  /* 0x00000080550c7824 */ /* 0x000fc800078e00ff */
[----:B---3--:R-:W-:Y:S01]  /*16f0*/  VIADD R4, R12, 0x7f ;  /* 0x0000007f0c047836 */ /* 0x008fe20000000000 */
[----:B------:R1:W-:Y:S07]  /*1700*/  STL [R1+0x50], R12 ;  /* 0x0000500c01007387 */ /* 0x0003ee0000100800 */
[----:B------:R-:W3:Y:S08]  /*1710*/  @P1 LDC R11, c[0x0][0x44c] ;  /* 0x00011300ff0b1b82 */ /* 0x000ef00000000800 */
[----:B------:R-:W0:Y:S01]  /*1720*/  @P1 LDC R5, c[0x0][0x450] ;  /* 0x00011400ff051b82 */ /* 0x000e220000000800 */
[----:B--2---:R-:W-:-:S02]  /*1730*/  @P0 IMAD.IADD R24, R9, 0x1, -R0 ;  /* 0x0000000109180824 */ /* 0x004fc400078e0a00 */
[----:B------:R-:W-:Y:S02]  /*1740*/  IMAD.IADD R9, R32, 0x1, -R3 ;  /* 0x0000000120097824 */ /* 0x000fe400078e0a03 */
[----:B---3--:R-:W-:-:S04]  /*1750*/  @P1 IMAD.HI.U32 R0, R4, R11, RZ ;  /* 0x0000000b04001227 */ /* 0x008fc800078e00ff */
[----:B----4-:R-:W-:Y:S01]  /*1760*/  IMAD.IADD R6, R9, 0x1, R24 ;  /* 0x0000000109067824 */ /* 0x010fe200078e0218 */
[----:B0-----:R-:W-:-:S03]  /*1770*/  @P1 SHF.R.U32.HI R4, RZ, R5, R0 ;  /* 0x00000005ff041219 */ /* 0x001fc60000011600 */
[C---:B------:R-:W-:Y:S01]  /*1780*/  VIADD R0, R6.reuse, 0x5f ;  /* 0x0000005f06007836 */ /* 0x040fe20000000000 */
[----:B------:R-:W-:Y:S01]  /*1790*/  IADD3 R29, R6, 0x60, -R10 ;  /* 0x00000060061d7810 */ /* 0x000fe20007ffe80a */
[----:B------:R1:W-:Y:S02]  /*17a0*/  STL [R1+0x34], R6 ;  /* 0x0000340601007387 */ /* 0x0003e40000100800 */
[----:B------:R-:W-:-:S04]  /*17b0*/  IMAD.HI R0, R0, 0x2aaaaaab, RZ ;  /* 0x2aaaaaab00007827 */ /* 0x000fc800078e02ff */
[----:B------:R-:W-:Y:S01]  /*17c0*/  IMAD.IADD R4, R29, 0x1, R4 ;  /* 0x000000011d047824 */ /* 0x000fe200078e0204 */
[----:B------:R-:W-:-:S03]  /*17d0*/  SHF.R.U32.HI R203, RZ, 0x1f, R0 ;  /* 0x0000001fffcb7819 */ /* 0x000fc60000011600 */
[----:B------:R-:W-:Y:S01]  /*17e0*/  IMAD.HI R4, R4, 0x2aaaaaab, RZ ;  /* 0x2aaaaaab04047827 */ /* 0x000fe200078e02ff */
[----:B------:R-:W-:-:S03]  /*17f0*/  LEA.HI.SX32 R203, R0, R203, 0x1c ;  /* 0x000000cb00cb7211 */ /* 0x000fc600078fe2ff */
[----:B------:R-:W-:Y:S01]  /*1800*/  IMAD.MOV R0, RZ, RZ, -R9 ;  /* 0x000000ffff007224 */ /* 0x000fe200078e0a09 */
[----:B------:R-:W-:-:S04]  /*1810*/  SHF.R.U32.HI R3, RZ, 0x1f, R4 ;  /* 0x0000001fff037819 */ /* 0x000fc80000011604 */
[----:B------:R-:W-:-:S04]  /*1820*/  LEA.HI.SX32 R4, R4, R3, 0x1c ;  /* 0x0000000304047211 */ /* 0x000fc800078fe2ff */
[----:B------:R-:W-:-:S05]  /*1830*/  VIMNMX R4, R203, R4, PT ;  /* 0x00000004cb047248 */ /* 0x000fca0003fe0100 */
[----:B------:R-:W-:Y:S01]  /*1840*/  IMAD R3, R4, 0x60, -R9 ;  /* 0x0000006004037824 */ /* 0x000fe200078e0a09 */
[----:B------:R-:W-:-:S04]  /*1850*/  VIMNMX R4, RZ, R0, !PT ;  /* 0x00000000ff047248 */ /* 0x000fc80007fe0100 */
        /* <DEDUP_REMOVED lines=11> */
[----:B-1----:R-:W-:Y:S05]  /*1910*/  @!P1 BRA `(.L_x_5576) ;  /* 0x00000040004c9947 */ /* 0x002fea0003800000 */
        /* <DEDUP_REMOVED lines=20> */
.L_x_5578:
[----:B------:R-:W-:Y:S05]  /*1a60*/  BSYNC B6 ;  /* 0x0000000000067941 */ /* 0x000fea0003800000 */
.L_x_5577:
        /* <DEDUP_REMOVED lines=20> */
.L_x_5580:
[----:B------:R-:W-:Y:S05]  /*1bb0*/  BSYNC B6 ;  /* 0x0000000000067941 */ /* 0x000fea0003800000 */
.L_x_5579:
[----:B------:R-:W-:Y:S01]  /*1bc0*/  ULDC.64 UR4, c[0x0][0xaf0] ;  /* 0x0002bc0000047ab9 */ /* 0x000fe20000000a00 */
[----:B------:R-:W0:Y:S01]  /*1bd0*/  S2R R44, SR_TID.X ;  /* 0x00000000002c7919 */ /* 0x000e220000002100 */
[----:B------:R-:W-:Y:S01]  /*1be0*/  ISETP.NE.U32.AND P0, PT, RZ, UR4, PT ;  /* 0x00000004ff007c0c */ /* 0x000fe2000bf05070 */
[----:B------:R-:W1:Y:S01]  /*1bf0*/  LDC.64 R8, c[0x0][0x300] ;  /* 0x0000c000ff087b82 */ /* 0x000e620000000a00 */
[----:B------:R-:W-:Y:S01]  /*1c00*/  IMAD.IADD R61, R33, 0x1, R32 ;  /* 0x00000001213d7824 */ /* 0x000fe200078e0220 */
[----:B------:R-:W-:Y:S01]  /*1c10*/  ULDC.64 UR6, c[0x0][0xb00] ;  /* 0x0002c00000067ab9 */ /* 0x000fe20000000a00 */
[----:B------:R-:W-:Y:S01]  /*1c20*/  ISETP.NE.AND.EX P0, PT, RZ, UR5, PT, P0 ;  /* 0x00000005ff007c0c */ /* 0x000fe2000bf05300 */
[----:B------:R-:W2:Y:S01]  /*1c30*/  LDL R45, [R1+0x90] ;  /* 0x00009000012d7983 */ /* 0x000ea20000100800 */
[----:B------:R-:W-:Y:S02]  /*1c40*/  SHF.R.S32.HI R11, RZ, 0x1f, R86 ;  /* 0x0000001fff0b7819 */ /* 0x000fe40000011456 */
[----:B------:R-:W-:Y:S01]  /*1c50*/  SHF.R.S32.HI R42, RZ, 0x1f, R22 ;  /* 0x0000001fff2a7819 */ /* 0x000fe20000011416 */
[----:B------:R-:W-:Y:S01]  /*1c60*/  VIADD R62, R16, 0x20 ;  /* 0x00000020103e7836 */ /* 0x000fe20000000000 */
[----:B------:R-:W3:Y:S07]  /*1c70*/  LDC.64 R14, c[0x0][0x408] ;  /* 0x00010200ff0e7b82 */ /* 0x000eee0000000a00 */
[----:B------:R-:W-:Y:S01]  /*1c80*/  @P0 IADD3 R4, P1, R36, UR4, RZ ;  /* 0x0000000424040c10 */ /* 0x000fe2000ff3e0ff */
[C---:B------:R-:W-:Y:S01]  /*1c90*/  VIADD R63, R16.reuse, 0x40 ;  /* 0x00000040103f7836 */ /* 0x040fe20000000000 */
[----:B------:R-:W-:Y:S01]  /*1ca0*/  IADD3 R64, R16, 0x60, RZ ;  /* 0x0000006010407810 */ /* 0x000fe20007ffe0ff */
[----:B------:R-:W4:Y:S01]  /*1cb0*/  LDC.64 R58, c[0x0][0x3f8] ;  /* 0x0000fe00ff3a7b82 */ /* 0x000f220000000a00 */
[----:B------:R-:W-:Y:S01]  /*1cc0*/  @P0 IADD3.X R5, R35, UR5, RZ, P1, !PT ;  /* 0x0000000523050c10 */ /* 0x000fe20008ffe4ff */
[----:B------:R-:W-:-:S04]  /*1cd0*/  ULDC.64 UR4, c[0x0][0x308] ;  /* 0x0000c20000047ab9 */ /* 0x000fc80000000a00 */
[----:B------:R0:W3:Y:S01]  /*1ce0*/  @P0 LDG.E R31, desc[UR40][R4.64] ;  /* 0x00000028041f0981 */ /* 0x0000e2000c1e1900 */
[----:B------:R-:W-:Y:S01]  /*1cf0*/  SHF.R.S32.HI R43, RZ, 0x1f, R61 ;  /* 0x0000001fff2b7819 */ /* 0x000fe2000001143d */
[-C--:B-1----:R-:W-:Y:S01]  /*1d00*/  IMAD.WIDE.U32 R6, R61, R8.reuse, RZ ;  /* 0x000000083d067225 */ /* 0x082fe200078e00ff */
[----:B------:R-:W1:Y:S03]  /*1d10*/  LDC R41, c[0x0][0x3f4] ;  /* 0x0000fd00ff297b82 */ /* 0x000e660000000800 */
[----:B------:R-:W-:Y:S01]  /*1d20*/  IMAD R0, R43, R8, RZ ;  /* 0x000000082b007224 */ /* 0x000fe200078e02ff */
[----:B------:R-:W-:Y:S02]  /*1d30*/  ISETP.NE.U32.AND P0, PT, RZ, UR6, PT ;  /* 0x00000006ff007c0c */ /* 0x000fe4000bf05070 */
[----:B0-----:R-:W-:Y:S01]  /*1d40*/  SHF.R.U32.HI R40, RZ, 0x7, R44 ;  /* 0x00000007ff287819 */ /* 0x001fe2000001162c */
[----:B------:R-:W-:Y:S01]  /*1d50*/  IMAD R3, R61, R9, R0 ;  /* 0x000000093d037224 */ /* 0x000fe200078e0200 */
[----:B------:R-:W-:-:S02]  /*1d60*/  ISETP.NE.AND.EX P0, PT, RZ, UR7, PT, P0 ;  /* 0x00000007ff007c0c */ /* 0x000fc4000bf05300 */
[----:B------:R-:W-:Y:S01]  /*1d70*/  ISETP.NE.AND P6, PT, R40, 0x1, PT ;  /* 0x000000012800780c */ /* 0x000fe20003fc5270 */
[----:B------:R-:W-:Y:S02]  /*1d80*/  IMAD.IADD R7, R7, 0x1, R3 ;  /* 0x0000000107077824 */ /* 0x000fe400078e0203 */
[----:B------:R-:W-:Y:S02]  /*1d90*/  IMAD R3, R11, UR4, RZ ;  /* 0x000000040b037c24 */ /* 0x000fe4000f8e02ff */
[----:B------:R-:W-:-:S04]  /*1da0*/  IMAD.WIDE.U32 R4, R86, UR4, R6 ;  /* 0x0000000456047c25 */ /* 0x000fc8000f8e0006 */
[----:B------:R-:W-:Y:S01]  /*1db0*/  IMAD R3, R86, UR5, R3 ;  /* 0x0000000556037c24 */ /* 0x000fe2000f8e0203 */
[----:B------:R-:W-:-:S03]  /*1dc0*/  ULDC.64 UR4, c[0x0][0x310] ;  /* 0x0000c40000047ab9 */ /* 0x000fc60000000a00 */
[----:B------:R-:W-:Y:S02]  /*1dd0*/  IMAD.IADD R5, R5, 0x1, R3 ;  /* 0x0000000105057824 */ /* 0x000fe400078e0203 */
[-C--:B------:R-:W-:Y:S02]  /*1de0*/  IMAD R10, R42, R8.reuse, RZ ;  /* 0x000000082a0a7224 */ /* 0x080fe400078e02ff */
[----:B------:R-:W-:-:S04]  /*1df0*/  IMAD.WIDE.U32 R6, R22, R8, R16 ;  /* 0x0000000816067225 */ /* 0x000fc800078e0010 */
[C---:B------:R-:W-:Y:S02]  /*1e00*/  VIADD R12, R16.reuse, 0xc0 ;  /* 0x000000c0100c7836 */ /* 0x040fe40000000000 */
[C---:B------:R-:W-:Y:S02]  /*1e10*/  VIADD R65, R16.reuse, 0x80 ;  /* 0x0000008010417836 */ /* 0x040fe40000000000 */
[C---:B------:R-:W-:Y:S02]  /*1e20*/  VIADD R66, R16.reuse, 0xa0 ;  /* 0x000000a010427836 */ /* 0x040fe40000000000 */
[----:B------:R-:W-:Y:S01]  /*1e30*/  VIADD R32, R16, 0xe0 ;  /* 0x000000e010207836 */ /* 0x000fe20000000000 */
[----:B------:R-:W-:Y:S02]  /*1e40*/  SHF.R.S32.HI R201, RZ, 0x1f, R200 ;  /* 0x0000001fffc97819 */ /* 0x000fe400000114c8 */
[----:B---3--:R-:W-:-:S04]  /*1e50*/  SHF.R.S32.HI R0, RZ, 0x1f, R31 ;  /* 0x0000001fff007819 */ /* 0x008fc8000001141f */
[----:B------:R-:W-:Y:S02]  /*1e60*/  SEL R20, R0, RZ, !P0 ;  /* 0x000000ff00147207 */ /* 0x000fe40004000000 */
[----:B------:R-:W-:-:S03]  /*1e70*/  SEL R21, R31, RZ, !P0 ;  /* 0x000000ff1f157207 */ /* 0x000fc60004000000 */
[----:B------:R-:W-:Y:S02]  /*1e80*/  IMAD R0, R20, UR4, RZ ;  /* 0x0000000414007c24 */ /* 0x000fe4000f8e02ff */
[----:B------:R-:W-:-:S04]  /*1e90*/  IMAD.WIDE.U32 R4, R21, UR4, R4 ;  /* 0x0000000415047c25 */ /* 0x000fc8000f8e0004 */
[----:B------:R-:W-:Y:S01]  /*1ea0*/  IMAD R3, R21, UR5, R0 ;  /* 0x0000000515037c24 */ /* 0x000fe2000f8e0200 */
[----:B------:R-:W-:Y:S05]  /*1eb0*/  @!P6 WARPSYNC.ALL ;  /* 0x000000000000e948 */ /* 0x000fea0003800000 */
[----:B------:R-:W-:Y:S01]  /*1ec0*/  ULDC UR4, c[0x0][0x320] ;  /* 0x0000c80000047ab9 */ /* 0x000fe20000000800 */
[----:B------:R-:W-:Y:S01]  /*1ed0*/  IMAD R0, R22, R9, R10 ;  /* 0x0000000916007224 */ /* 0x000fe200078e020a */
[----:B------:R-:W-:Y:S01]  /*1ee0*/  ISETP.GE.AND P1, PT, R62, UR4, PT ;  /* 0x000000043e007c0c */ /* 0x000fe2000bf26270 */
[----:B------:R-:W-:Y:S01]  /*1ef0*/  IMAD.IADD R3, R5, 0x1, R3 ;  /* 0x0000000105037824 */ /* 0x000fe200078e0203 */
[----:B------:R-:W-:Y:S01]  /*1f00*/  IADD3 R31, P0, R4, R6, RZ ;  /* 0x00000006041f7210 */ /* 0x000fe20007f1e0ff */
[----:B------:R-:W-:Y:S01]  /*1f10*/  ULDC.64 UR6, c[0x0][0x330] ;  /* 0x0000cc0000067ab9 */ /* 0x000fe20000000a00 */
[----:B------:R-:W-:-:S02]  /*1f20*/  SEL R6, RZ, 0xffffffff, P1 ;  /* 0xffffffffff067807 */ /* 0x000fc40000800000 */
[----:B------:R-:W-:Y:S02]  /*1f30*/  IADD3.X R0, R3, R7, R0, P0, !PT ;  /* 0x0000000703007210 */ /* 0x000fe400007fe400 */
[----:B------:R-:W-:Y:S01]  /*1f40*/  ISETP.GE.AND P0, PT, R16, UR4, PT ;  /* 0x0000000410007c0c */ /* 0x000fe2000bf06270 */
[----:B------:R-:W-:Y:S02]  /*1f50*/  IMAD R7, R11, UR6, RZ ;  /* 0x000000060b077c24 */ /* 0x000fe4000f8e02ff */
[----:B------:R-:W-:Y:S01]  /*1f60*/  IMAD.SHL.U32 R11, R6, 0x2, RZ ;  /* 0x00000002060b7824 */ /* 0x000fe200078e00ff */
[----:B------:R-:W-:Y:S02]  /*1f70*/  SEL R10, RZ, 0x1, P0 ;  /* 0x00000001ff0a7807 */ /* 0x000fe40000000000 */
[----:B------:R-:W-:Y:S02]  /*1f80*/  ISETP.GE.AND P0, PT, R63, UR4, PT ;  /* 0x000000043f007c0c */ /* 0x000fe4000bf06270 */
[----:B------:R-:W-:-:S02]  /*1f90*/  ISETP.GE.AND P1, PT, R64, UR4, PT ;  /* 0x0000000440007c0c */ /* 0x000fc4000bf26270 */
[----:B------:R-:W-:Y:S02]  /*1fa0*/  ISETP.GE.AND P2, PT, R12, UR4, PT ;  /* 0x000000040c007c0c */ /* 0x000fe4000bf46270 */
[----:B------:R-:W-:Y:S02]  /*1fb0*/  LOP3.LUT R10, R11, 0x2, R10, 0xe2, !PT ;  /* 0x000000020b0a7812 */ /* 0x000fe400078ee20a */
[----:B------:R-:W-:Y:S02]  /*1fc0*/  SEL R11, RZ, 0x4, P0 ;  /* 0x00000004ff0b7807 */ /* 0x000fe40000000000 */
[----:B------:R-:W-:Y:S02]  /*1fd0*/  SEL R12, RZ, 0x8, P1 ;  /* 0x00000008ff0c7807 */ /* 0x000fe40000800000 */
[----:B------:R-:W-:Y:S02]  /*1fe0*/  ISETP.GE.AND P0, PT, R65, UR4, PT ;  /* 0x0000000441007c0c */ /* 0x000fe4000bf06270 */
[----:B------:R-:W-:-:S02]  /*1ff0*/  ISETP.GE.AND P1, PT, R66, UR4, PT ;  /* 0x0000000442007c0c */ /* 0x000fc4000bf26270 */
[----:B------:R-:W-:Y:S02]  /*2000*/  LOP3.LUT R10, R12, R10, R11, 0xfe, !PT ;  /* 0x0000000a0c0a7212 */ /* 0x000fe400078efe0b */
[----:B------:R-:W-:Y:S02]  /*2010*/  SEL R11, RZ, 0x10, P0 ;  /* 0x00000010ff0b7807 */ /* 0x000fe40000000000 */
[----:B------:R-:W-:Y:S01]  /*2020*/  SEL R12, RZ, 0x20, P1 ;  /* 0x00000020ff0c7807 */ /* 0x000fe20000800000 */
[----:B------:R-:W-:Y:S01]  /*2030*/  IMAD R13, R86, UR7, R7 ;  /* 0x00000007560d7c24 */ /* 0x000fe2000f8e0207 */
[----:B------:R-:W-:Y:S02]  /*2040*/  ISETP.GE.AND P3, PT, R32, UR4, PT ;  /* 0x0000000420007c0c */ /* 0x000fe4000bf66270 */
[----:B------:R-:W-:Y:S01]  /*2050*/  LOP3.LUT R11, R12, R10, R11, 0xfe, !PT ;  /* 0x0000000a0c0b7212 */ /* 0x000fe200078efe0b */
[----:B------:R-:W-:Y:S01]  /*2060*/  IMAD.WIDE.U32 R6, R86, UR6, R16 ;  /* 0x0000000656067c25 */ /* 0x000fe2000f8e0010 */
[----:B------:R-:W-:Y:S01]  /*2070*/  SEL R10, RZ, 0x40, P2 ;  /* 0x00000040ff0a7807 */ /* 0x000fe20001000000 */
[----:B------:R-:W-:-:S02]  /*2080*/  ULDC.64 UR4, c[0x0][0x338] ;  /* 0x0000ce0000047ab9 */ /* 0x000fc40000000a00 */
[----:B------:R-:W-:Y:S01]  /*2090*/  IMAD R12, R20, UR4, RZ ;  /* 0x00000004140c7c24 */ /* 0x000fe2000f8e02ff */
[----:B------:R-:W-:Y:S01]  /*20a0*/  LOP3.LUT R95, R11, R10, RZ, 0xfc, !PT ;  /* 0x0000000a0b5f7212 */ /* 0x000fe200078efcff */
[----:B------:R-:W-:Y:S02]  /*20b0*/  IMAD.IADD R7, R7, 0x1, R13 ;  /* 0x0000000107077824 */ /* 0x000fe400078e020d */
[C---:B------:R-:W-:Y:S02]  /*20c0*/  IMAD R10, R42.reuse, R14, RZ ;  /* 0x0000000e2a0a7224 */ /* 0x040fe400078e02ff */
[----:B----4-:R-:W-:Y:S02]  /*20d0*/  IMAD R32, R42, R58, RZ ;  /* 0x0000003a2a207224 */ /* 0x010fe400078e02ff */
[C---:B------:R-:W-:Y:S02]  /*20e0*/  IMAD R93, R21.reuse, UR5, R12 ;  /* 0x00000005155d7c24 */ /* 0x040fe4000f8e020c */
[----:B------:R-:W-:Y:S01]  /*20f0*/  IMAD.WIDE.U32 R6, R21, UR4, R6 ;  /* 0x0000000415067c25 */ /* 0x000fe2000f8e0006 */
[----:B-1----:R-:W-:Y:S01]  /*2100*/  ISETP.GE.AND P0, PT, R16, R41, PT ;  /* 0x000000291000720c */ /* 0x002fe20003f06270 */
[----:B------:R-:W-:-:S02]  /*2110*/  ULDC UR4, c[0x0][0x2f4] ;  /* 0x0000bd0000047ab9 */ /* 0x000fc40000000800 */
[C---:B------:R-:W-:Y:S02]  /*2120*/  IMAD R35, R22.reuse, R15, R10 ;  /* 0x0000000f16237224 */ /* 0x040fe400078e020a */
[----:B------:R-:W-:-:S04]  /*2130*/  IMAD.WIDE.U32 R12, R22, R14, R200 ;  /* 0x0000000e160c7225 */ /* 0x000fc800078e00c8 */
[----:B------:R-:W-:-:S04]  /*2140*/  IMAD.WIDE.U32 R20, R22, R14, R16 ;  /* 0x0000000e16147225 */ /* 0x000fc800078e0010 */
[----:B------:R-:W-:-:S04]  /*2150*/  IMAD.WIDE.U32 R10, R22, R58, R200 ;  /* 0x0000003a160a7225 */ /* 0x000fc800078e00c8 */
[----:B------:R-:W-:Y:S02]  /*2160*/  IMAD R39, R22, R59, R32 ;  /* 0x0000003b16277224 */ /* 0x000fe400078e0220 */
[----:B------:R-:W-:Y:S02]  /*2170*/  IMAD.IADD R13, R13, 0x1, R35 ;  /* 0x000000010d0d7824 */ /* 0x000fe400078e0223 */
[----:B------:R-:W-:Y:S02]  /*2180*/  IMAD.IADD R35, R35, 0x1, R21 ;  /* 0x0000000123237824 */ /* 0x000fe400078e0215 */
[----:B------:R-:W-:Y:S01]  /*2190*/  IMAD.IADD R21, R11, 0x1, R39 ;  /* 0x000000010b157824 */ /* 0x000fe200078e0227 */
[----:B-----5:R-:W-:Y:S01]  /*21a0*/  SHF.R.S32.HI R11, RZ, 0x1f, R30 ;  /* 0x0000001fff0b7819 */ /* 0x020fe2000001141e */
[----:B------:R-:W-:Y:S02]  /*21b0*/  IMAD.MOV.U32 R34, RZ, RZ, R20 ;  /* 0x000000ffff227224 */ /* 0x000fe400078e0014 */
[----:B------:R-:W-:-:S02]  /*21c0*/  IMAD.MOV.U32 R20, RZ, RZ, R10 ;  /* 0x000000ffff147224 */ /* 0x000fc400078e000a */
[C---:B------:R-:W-:Y:S02]  /*21d0*/  IMAD R10, R11.reuse, R14, RZ ;  /* 0x0000000e0b0a7224 */ /* 0x040fe400078e02ff */
[----:B------:R-:W-:Y:S02]  /*21e0*/  IMAD R38, R11, R58, RZ ;  /* 0x0000003a0b267224 */ /* 0x000fe400078e02ff */
[C---:B------:R-:W-:Y:S02]  /*21f0*/  IMAD R85, R30.reuse, R15, R10 ;  /* 0x0000000f1e557224 */ /* 0x040fe400078e020a */
[----:B------:R-:W-:-:S04]  /*2200*/  IMAD.WIDE.U32 R10, R30, R14, R12 ;  /* 0x0000000e1e0a7225 */ /* 0x000fc800078e000c */
[----:B------:R-:W-:Y:S02]  /*2210*/  IMAD.WIDE.U32 R12, R30, R14, R34 ;  /* 0x0000000e1e0c7225 */ /* 0x000fe400078e0022 */
[----:B------:R-:W3:Y:S01]  /*2220*/  LDL R34, [R1+0x60] ;  /* 0x0000600001227983 */ /* 0x000ee20000100800 */
[----:B------:R-:W-:Y:S02]  /*2230*/  IADD3 R60, P2, R22, R61, RZ ;  /* 0x0000003d163c7210 */ /* 0x000fe40007f5e0ff */
[----:B------:R-:W-:-:S03]  /*2240*/  SEL R37, R41, RZ, P0 ;  /* 0x000000ff29257207 */ /* 0x000fc60000000000 */
[----:B------:R-:W-:Y:S02]  /*2250*/  IMAD.X R61, R42, 0x1, R43, P2 ;  /* 0x000000012a3d7824 */ /* 0x000fe400010e062b */
[----:B------:R-:W-:Y:S02]  /*2260*/  IMAD.IADD R37, R16, 0x1, R37 ;  /* 0x0000000110257824 */ /* 0x000fe400078e0225 */
[C---:B------:R-:W-:Y:S02]  /*2270*/  VIADD R42, R22.reuse, 0x40 ;  /* 0x00000040162a7836 */ /* 0x040fe40000000000 */
[----:B------:R-:W-:Y:S01]  /*2280*/  IMAD.WIDE.U32 R32, R22, R58, R16 ;  /* 0x0000003a16207225 */ /* 0x000fe200078e0010 */
[----:B------:R-:W-:-:S03]  /*2290*/  SHF.R.S32.HI R36, RZ, 0x1f, R37 ;  /* 0x0000001fff247819 */ /* 0x000fc60000011425 */
[----:B------:R-:W-:Y:S01]  /*22a0*/  IMAD.SHL.U32 R42, R42, 0x40, RZ ;  /* 0x000000402a2a7824 */ /* 0x000fe200078e00ff */
[----:B------:R-:W-:Y:S01]  /*22b0*/  LEA.HI R36, R36, R37, RZ, 0x3 ;  /* 0x0000002524247211 */ /* 0x000fe200078f18ff */
[----:B------:R-:W-:Y:S02]  /*22c0*/  IMAD.IADD R33, R39, 0x1, R33 ;  /* 0x0000000127217824 */ /* 0x000fe400078e0221 */
[----:B--2---:R-:W-:Y:S01]  /*22d0*/  IMAD.SHL.U32 R71, R45, 0x40, RZ ;  /* 0x000000402d477824 */ /* 0x004fe200078e00ff */
[----:B------:R-:W-:Y:S01]  /*22e0*/  LOP3.LUT R42, R42, 0x1c0, RZ, 0xc0, !PT ;  /* 0x000001c02a2a7812 */ /* 0x000fe200078ec0ff */
[----:B------:R-:W-:Y:S02]  /*22f0*/  VIADD R44, R44, 0xffffff80 ;  /* 0xffffff802c2c7836 */ /* 0x000fe40000000000 */
[----:B------:R-:W-:Y:S01]  /*2300*/  IMAD.WIDE.U32 R56, R30, R58, R32 ;  /* 0x0000003a1e387225 */ /* 0x000fe200078e0020 */
[----:B------:R-:W-:Y:S02]  /*2310*/  LOP3.LUT R71, R71, 0x1c0, RZ, 0xc0, !PT ;  /* 0x000001c047477812 */ /* 0x000fe400078ec0ff */
[----:B------:R-:W-:Y:S01]  /*2320*/  LOP3.LUT R32, R42, 0x38, R36, 0xf8, !PT ;  /* 0x000000382a207812 */ /* 0x000fe200078ef824 */
[----:B------:R-:W-:Y:S01]  /*2330*/  VIADD R76, R40, 0x8 ;  /* 0x00000008284c7836 */ /* 0x000fe20000000000 */
[----:B------:R-:W-:Y:S01]  /*2340*/  SHF.R.S32.HI R40, RZ, 0x1f, R44 ;  /* 0x0000001fff287819 */ /* 0x000fe2000001142c */
[----:B------:R-:W-:Y:S01]  /*2350*/  VIADD R42, R22, 0x40 ;  /* 0x00000040162a7836 */ /* 0x000fe20000000000 */
[----:B------:R-:W-:-:S02]  /*2360*/  SHF.R.U32.HI R74, RZ, 0x3, R71 ;  /* 0x00000003ff4a7819 */ /* 0x000fc40000011647 */
[----:B------:R-:W-:Y:S01]  /*2370*/  LOP3.LUT R33, R71, 0x18, R16, 0xf8, !PT ;  /* 0x0000001847217812 */ /* 0x000fe200078ef810 */
[----:B------:R-:W-:Y:S01]  /*2380*/  IMAD.SHL.U32 R42, R42, 0x40, RZ ;  /* 0x000000402a2a7824 */ /* 0x000fe200078e00ff */
[----:B------:R-:W-:Y:S02]  /*2390*/  LEA.HI R40, R40, R44, RZ, 0x5 ;  /* 0x0000002c28287211 */ /* 0x000fe400078f28ff */
[----:B------:R-:W-:Y:S02]  /*23a0*/  LOP3.LUT R33, R33, R74, RZ, 0x3c, !PT ;  /* 0x0000004a21217212 */ /* 0x000fe400078e3cff */
[----:B------:R-:W-:Y:S02]  /*23b0*/  SHF.R.S32.HI R40, RZ, 0x5, R40 ;  /* 0x00000005ff287819 */ /* 0x000fe40000011428 */
[----:B------:R-:W-:Y:S01]  /*23c0*/  LOP3.LUT R42, R42, 0x1c0, RZ, 0xc0, !PT ;  /* 0x000001c02a2a7812 */ /* 0x000fe200078ec0ff */
[----:B------:R-:W-:Y:S01]  /*23d0*/  IMAD.MOV.U32 R77, RZ, RZ, 0x20 ;  /* 0x00000020ff4d7424 */ /* 0x000fe200078e00ff */
[----:B------:R-:W-:Y:S01]  /*23e0*/  LOP3.LUT P1, RZ, R45, 0x4, RZ, 0xc0, !PT ;  /* 0x000000042dff7812 */ /* 0x000fe2000782c0ff */
[----:B------:R-:W-:Y:S01]  /*23f0*/  IMAD R79, R40, 0x200, R33 ;  /* 0x00000200284f7824 */ /* 0x000fe200078e0221 */
[----:B------:R-:W-:-:S02]  /*2400*/  LOP3.LUT R33, R71, 0x38, R36, 0xf8, !PT ;  /* 0x0000003847217812 */ /* 0x000fc400078ef824 */
[----:B------:R-:W-:Y:S01]  /*2410*/  SHF.R.U32.HI R42, RZ, 0x3, R42 ;  /* 0x00000003ff2a7819 */ /* 0x000fe2000001162a */
[----:B------:R-:W-:Y:S01]  /*2420*/  IMAD R37, R9, 0x60, RZ ;  /* 0x0000006009257824 */ /* 0x000fe200078e02ff */
[C---:B------:R-:W-:Y:S01]  /*2430*/  SHF.L.U64.HI R67, R8.reuse, 0x6, R9 ;  /* 0x0000000608437819 */ /* 0x040fe20000010209 */
[----:B------:R-:W-:Y:S01]  /*2440*/  IMAD.SHL.U32 R68, R8, 0x40, RZ ;  /* 0x0000004008447824 */ /* 0x000fe200078e00ff */
[C---:B------:R-:W-:Y:S01]  /*2450*/  SHF.L.U64.HI R69, R14.reuse, 0x6, R15 ;  /* 0x000000060e457819 */ /* 0x040fe2000001020f */
[----:B------:R-:W-:Y:S01]  /*2460*/  IMAD R81, R15, 0x60, RZ ;  /* 0x000000600f517824 */ /* 0x000fe200078e02ff */
[----:B------:R-:W-:Y:S01]  /*2470*/  SHF.L.U32 R70, R14, 0x6, RZ ;  /* 0x000000060e467819 */ /* 0x000fe200000006ff */
[----:B------:R-:W-:Y:S01]  /*2480*/  IMAD R87, R30, R59, R38 ;  /* 0x0000003b1e577224 */ /* 0x000fe200078e0226 */
[C---:B------:R-:W-:Y:S01]  /*2490*/  SHF.L.U64.HI R72, R58.reuse, 0x6, R59 ;  /* 0x000000063a487819 */ /* 0x040fe2000001023b */
[----:B------:R-:W-:Y:S01]  /*24a0*/  IMAD R35, R59, 0x60, RZ ;  /* 0x000000603b237824 */ /* 0x000fe200078e02ff */
[----:B------:R-:W-:Y:S01]  /*24b0*/  SEL R77, R77, 0xffffffe0, !P1 ;  /* 0xffffffe04d4d7807 */ /* 0x000fe20004800000 */
[----:B------:R-:W-:Y:S01]  /*24c0*/  IMAD.SHL.U32 R73, R58, 0x40, RZ ;  /* 0x000000403a497824 */ /* 0x000fe200078e00ff */
[----:B------:R-:W-:Y:S01]  /*24d0*/  LOP3.LUT R33, R33, R74, RZ, 0x3c, !PT ;  /* 0x0000004a21217212 */ /* 0x000fe200078e3cff */
[----:B------:R-:W-:Y:S01]  /*24e0*/  IMAD.WIDE.U32 R20, R30, R58, R20 ;  /* 0x0000003a1e147225 */ /* 0x000fe200078e0014 */
[----:B------:R-:W-:-:S02]  /*24f0*/  LOP3.LUT R32, R32, R42, RZ, 0x3c, !PT ;  /* 0x0000002a20207212 */ /* 0x000fc400078e3cff */
[----:B------:R-:W-:Y:S01]  /*2500*/  SEL R94, RZ, 0xffffff80, P3 ;  /* 0xffffff80ff5e7807 */ /* 0x000fe20001800000 */
[----:B------:R-:W-:Y:S01]  /*2510*/  VIADD R45, R22, 0x40 ;  /* 0x00000040162d7836 */ /* 0x000fe20000000000 */
[----:B------:R-:W-:Y:S01]  /*2520*/  LOP3.LUT R89, R36, 0xfffffff8, RZ, 0xc0, !PT ;  /* 0xfffffff824597812 */ /* 0x000fe200078ec0ff */
[----:B------:R-:W-:Y:S01]  /*2530*/  IMAD.WIDE.U32 R8, R8, 0x60, RZ ;  /* 0x0000006008087825 */ /* 0x000fe200078e00ff */
[----:B------:R-:W-:-:S03]  /*2540*/  LOP3.LUT R94, R95, 0x80, R94, 0xc8, !PT ;  /* 0x000000805f5e7812 */ /* 0x000fc600078ec85e */
[----:B------:R-:W-:-:S04]  /*2550*/  IMAD.WIDE.U32 R14, R14, 0x60, RZ ;  /* 0x000000600e0e7825 */ /* 0x000fc800078e00ff */
[----:B------:R-:W-:Y:S01]  /*2560*/  IMAD.WIDE.U32 R58, R58, 0x60, RZ ;  /* 0x000000603a3a7825 */ /* 0x000fe200078e00ff */
[----:B------:R-:W-:Y:S02]  /*2570*/  SHF.R.S32.HI R75, RZ, 0x1f, R45 ;  /* 0x0000001fff4b7819 */ /* 0x000fe4000001142d */
[----:B------:R-:W-:Y:S01]  /*2580*/  SHF.R.S32.HI R88, RZ, 0x3, R36 ;  /* 0x00000003ff587819 */ /* 0x000fe20000011424 */
[----:B------:R-:W-:Y:S01]  /*2590*/  IMAD.IADD R84, R11, 0x1, R85 ;  /* 0x000000010b547824 */ /* 0x000fe200078e0255 */
[----:B------:R-:W-:Y:S01]  /*25a0*/  IADD3 R85, R85, R13, RZ ;  /* 0x0000000d55557210 */ /* 0x000fe20007ffe0ff */
[----:B------:R-:W-:Y:S01]  /*25b0*/  IMAD.IADD R86, R21, 0x1, R87 ;  /* 0x0000000115567824 */ /* 0x000fe200078e0257 */
[----:B------:R-:W-:Y:S01]  /*25c0*/  SHF.R.S32.HI R90, RZ, 0x1f, R89 ;  /* 0x0000001fff5a7819 */ /* 0x000fe20000011459 */
[----:B------:R-:W-:Y:S01]  /*25d0*/  IMAD.SHL.U32 R78, R41, 0x2, RZ ;  /* 0x00000002294e7824 */ /* 0x000fe200078e00ff */
[----:B------:R-:W-:Y:S01]  /*25e0*/  ISETP.GE.AND P1, PT, R16, UR4, PT ;  /* 0x0000000410007c0c */ /* 0x000fe2000bf26270 */
[----:B------:R-:W-:Y:S01]  /*25f0*/  IMAD.IADD R80, R9, 0x1, R37 ;  /* 0x0000000109507824 */ /* 0x000fe200078e0225 */
[----:B------:R-:W-:Y:S01]  /*2600*/  ISETP.GE.AND P2, PT, R62, UR4, PT ;  /* 0x000000043e007c0c */ /* 0x000fe2000bf46270 */
[----:B------:R-:W-:Y:S01]  /*2610*/  IMAD.IADD R81, R15, 0x1, R81 ;  /* 0x000000010f517824 */ /* 0x000fe200078e0251 */
[----:B------:R-:W-:Y:S01]  /*2620*/  LOP3.LUT R95, R95, 0x40, RZ, 0xc0, !PT ;  /* 0x000000405f5f7812 */ /* 0x000fe200078ec0ff */
[----:B------:R-:W-:-:S02]  /*2630*/  IMAD.IADD R82, R59, 0x1, R35 ;  /* 0x000000013b527824 */ /* 0x000fc400078e0223 */
[----:B------:R-:W-:Y:S02]  /*2640*/  IMAD.IADD R83, R77, 0x1, R79 ;  /* 0x000000014d537824 */ /* 0x000fe400078e024f */
[----:B------:R-:W-:Y:S02]  /*2650*/  IMAD.IADD R87, R87, 0x1, R57 ;  /* 0x0000000157577824 */ /* 0x000fe400078e0239 */
[----:B------:R-:W-:Y:S02]  /*2660*/  IMAD R91, R40, 0x200, R33 ;  /* 0x00000200285b7824 */ /* 0x000fe400078e0221 */
[----:B------:R-:W-:Y:S01]  /*2670*/  IMAD.IADD R93, R7, 0x1, R93 ;  /* 0x00000001075d7824 */ /* 0x000fe200078e025d */
[----:B------:R-:W-:Y:S01]  /*2680*/  @!P6 BAR.SYNC.DEFER_BLOCKING 0x9, 0x100 ;  /* 0x024400000000eb1d */ /* 0x000fe20000010000 */
[----:B---3--:R-:W-:-:S07]  /*2690*/  IMAD.IADD R92, R34, 0x1, R32 ;  /* 0x00000001225c7824 */ /* 0x008fce00078e0220 */
.L_x_5628:
        /* <DEDUP_REMOVED lines=23> */
[----:B------:R-:W-:Y:S01]  /*2810*/  IMAD.MOV.U32 R27, RZ, RZ, R45 ;  /* 0x000000ffff1b7224 */ /* 0x000fe200078e002d */
[----:B------:R-:W-:Y:S02]  /*2820*/  P2R R97, PR, RZ, 0x10 ;  /* 0x00000010ff617803 */ /* 0x000fe40000000000 */
[----:B------:R-:W-:-:S03]  /*2830*/  LEA R102, R33, R26, 0x1 ;  /* 0x0000001a21667211 */ /* 0x000fc600078e08ff */
[----:B---3--:R-:W-:Y:S05]  /*2840*/  @!P3 BRA `(.L_x_5582) ;  /* 0x000000280018b947 */ /* 0x008fea0003800000 */
        /* <DEDUP_REMOVED lines=41> */
.L_x_5585:
[----:B------:R-:W-:Y:S05]  /*2ae0*/  BSYNC B1 ;  /* 0x0000000000017941 */ /* 0x000fea0003800000 */
.L_x_5584:
[----:B0-----:R-:W-:Y:S01]  /*2af0*/  VIADD R36, R22, 0x40 ;  /* 0x0000004016247836 */ /* 0x001fe20000000000 */
[----:B------:R-:W-:Y:S01]  /*2b00*/  BSSY B1, `(.L_x_5586) ;  /* 0x000001c000017945 */ /* 0x000fe20003800000 */
[----:B------:R-:W-:Y:S01]  /*2b10*/  CS2R R44, SRZ ;  /* 0x00000000002c7805 */ /* 0x000fe2000001ff00 */
[----:B-----5:R-:W-:Y:S01]  /*2b20*/  IMAD.MOV.U32 R98, RZ, RZ, R50 ;  /* 0x000000ffff627224 */ /* 0x020fe200078e0032 */
[----:B------:R-:W-:Y:S02]  /*2b30*/  CS2R R46, SRZ ;  /* 0x00000000002e7805 */ /* 0x000fe4000001ff00 */
[----:B------:R-:W-:Y:S02]  /*2b40*/  ISETP.GE.AND P5, PT, R36, R106, PT ;  /* 0x0000006a2400720c */ /* 0x000fe40003fa6270 */
[----:B------:R-:W-:Y:S01]  /*2b50*/  CS2R R36, SRZ ;  /* 0x0000000000247805 */ /* 0x000fe2000001ff00 */
[----:B------:R-:W-:-:S10]  /*2b60*/  IMAD.MOV.U32 R99, RZ, RZ, R51 ;  /* 0x000000ffff637224 */ /* 0x000fd400078e0033 */
        /* <DEDUP_REMOVED lines=21> */
.L_x_5587:
[----:B------:R-:W-:Y:S05]  /*2cc0*/  BSYNC B1 ;  /* 0x0000000000017941 */ /* 0x000fea0003800000 */
.L_x_5586:
        /* <DEDUP_REMOVED lines=27> */
.L_x_5588:
[----:B------:R-:W-:Y:S01]  /*2e80*/  IMAD R96, R18, 0x8, R19 ;  /* 0x0000000812607824 */ /* 0x000fe200078e0213 */
[----:B------:R-:W-:Y:S01]  /*2e90*/  SHF.L.U32 R107, R202, 0x1f, RZ ;  /* 0x0000001fca6b7819 */ /* 0x000fe200000006ff */
[----:B------:R-:W-:Y:S03]  /*2ea0*/  BSSY B1, `(.L_x_5589) ;  /* 0x0000003000017945 */ /* 0x000fe60003800000 */
[----:B------:R-:W0:Y:S02]  /*2eb0*/  SYNCS.PHASECHK.TRANS64.TRYWAIT P6, [R96+URZ+0x32490], R107 ;  /* 0x0324906b600075a7 */ /* 0x000e2400080c017f */
[----:B0-----:R-:W-:Y:S05]  /*2ec0*/  @!P6 BRA `(.L_x_5590) ;  /* 0x000001bc0048e947 */ /* 0x001fea0003800000 */
.L_x_5888:
[----:B------:R-:W-:Y:S05]  /*2ed0*/  BSYNC B1 ;  /* 0x0000000000017941 */ /* 0x000fea0003800000 */
.L_x_5589:
        /* <DEDUP_REMOVED lines=49> */
.L_x_5596:
[----:B------:R-:W-:Y:S05]  /*31f0*/  BSYNC B3 ;  /* 0x0000000000037941 */ /* 0x000fea0003800000 */
.L_x_5595:
[----:B--2---:R1:W-:Y:S02]  /*3200*/  STG.E.128 desc[UR40][R42.64], R32 ;  /* 0x000000202a007986 */ /* 0x0043e4000c101d28 */
.L_x_5594:
[----:B------:R-:W-:Y:S05]  /*3210*/  BSYNC B2 ;  /* 0x0000000000027941 */ /* 0x000fea0003800000 */
.L_x_5593:
        /* <DEDUP_REMOVED lines=46> */
.L_x_5598:
[----:B------:R-:W-:Y:S05]  /*3500*/  BSYNC B2 ;  /* 0x0000000000027941 */ /* 0x000fea0003800000 */
.L_x_5597:
[----:B--2---:R2:W-:Y:S02]  /*3510*/  STG.E.128 desc[UR40][R42.64+0x40], R32 ;  /* 0x000040202a007986 */ /* 0x0045e4000c101d28 */
.L_x_5592:
[----:B------:R-:W-:Y:S05]  /*3520*/  BSYNC B1 ;  /* 0x0000000000017941 */ /* 0x000fea0003800000 */
.L_x_5591:
        /* <DEDUP_REMOVED lines=48> */
.L_x_5603:
[----:B------:R-:W-:Y:S05]  /*3830*/  BSYNC B2 ;  /* 0x0000000000027941 */ /* 0x000fea0003800000 */
.L_x_5602:
[----:B--2---:R3:W-:Y:S02]  /*3840*/  STG.E.128 desc[UR40][R40.64], R32 ;  /* 0x0000002028007986 */ /* 0x0047e4000c101d28 */
.L_x_5601:
[----:B------:R-:W-:Y:S05]  /*3850*/  BSYNC B1 ;  /* 0x0000000000017941 */ /* 0x000fea0003800000 */
.L_x_5600:
        /* <DEDUP_REMOVED lines=46> */
.L_x_5605:
[----:B------:R-:W-:Y:S05]  /*3b40*/  BSYNC B1 ;  /* 0x0000000000017941 */ /* 0x000fea0003800000 */
.L_x_5604:
[----:B--2---:R1:W-:Y:S01]  /*3b50*/  STG.E.128 desc[UR40][R40.64+0x40], R32 ;  /* 0x0000402028007986 */ /* 0x0043e2000c101d28 */
[----:B------:R-:W-:Y:S05]  /*3b60*/  BRA `(.L_x_5599) ;  /* 0x0000001400b87947 */ /* 0x000fea0003800000 */
.L_x_5583:
[----:B------:R-:W-:Y:S02]  /*3b70*/  IADD3 R36, R22, 0x40, RZ ;  /* 0x0000004016247810 */ /* 0x000fe40007ffe0ff */
[----:B------:R-:W-:Y:S02]  /*3b80*/  CS2R R38, SRZ ;  /* 0x0000000000267805 */ /* 0x000fe4000001ff00 */
[----:B------:R-:W-:Y:S02]  /*3b90*/  ISETP.GE.AND P3, PT, R36, R106, PT ;  /* 0x0000006a2400720c */ /* 0x000fe40003f66270 */
        /* <DEDUP_REMOVED lines=49> */
[----:B------:R-:W-:Y:S01]  /*3eb0*/  MOV R51, R41 ;  /* 0x0000002900337202 */ /* 0x000fe20000000f00 */
[----:B------:R-:W-:Y:S01]  /*3ec0*/  IMAD.MOV.U32 R50, RZ, RZ, R40 ;  /* 0x000000ffff327224 */ /* 0x000fe200078e0028 */
[----:B------:R-:W-:Y:S01]  /*3ed0*/  PRMT R114, R48, 0x7610, R114 ;  /* 0x0000761030727816 */ /* 0x000fe20000000072 */
[----:B------:R-:W-:Y:S01]  /*3ee0*/  IMAD.MOV.U32 R52, RZ, RZ, R34 ;  /* 0x000000ffff347224 */ /* 0x000fe200078e0022 */
[----:B------:R-:W-:Y:S01]  /*3ef0*/  PRMT R117, R51, 0x7610, R117 ;  /* 0x0000761033757816 */ /* 0x000fe20000000075 */
[----:B------:R-:W-:Y:S01]  /*3f00*/  IMAD.MOV.U32 R54, RZ, RZ, R32 ;  /* 0x000000ffff367224 */ /* 0x000fe200078e0020 */
[----:B------:R-:W-:Y:S01]  /*3f10*/  PRMT R115, R50, 0x5410, R49 ;  /* 0x0000541032737816 */ /* 0x000fe20000000031 */
[----:B-----5:R-:W-:-:S02]  /*3f20*/  IMAD.MOV.U32 R48, RZ, RZ, R46 ;  /* 0x000000ffff307224 */ /* 0x020fc400078e002e */
[----:B------:R-:W-:Y:S02]  /*3f30*/  IMAD.MOV.U32 R49, RZ, RZ, R47 ;  /* 0x000000ffff317224 */ /* 0x000fe400078e002f */
[----:B------:R-:W-:Y:S02]  /*3f40*/  IMAD.MOV.U32 R50, RZ, RZ, R44 ;  /* 0x000000ffff327224 */ /* 0x000fe400078e002c */
[----:B------:R-:W-:Y:S01]  /*3f50*/  IMAD.MOV.U32 R51, RZ, RZ, R45 ;  /* 0x000000ffff337224 */ /* 0x000fe200078e002d */
[----:B------:R-:W-:Y:S02]  /*3f60*/  PRMT R129, R52, 0x5410, R54 ;  /* 0x0000541034817816 */ /* 0x000fe40000000036 */
[----:B------:R-:W-:Y:S02]  /*3f70*/  PRMT R114, R114, 0x5410, R48 ;  /* 0x0000541072727816 */ /* 0x000fe40000000030 */
[----:B------:R-:W-:Y:S02]  /*3f80*/  PRMT R116, R50, 0x5410, R49 ;  /* 0x0000541032747816 */ /* 0x000fe40000000031 */
[----:B------:R-:W-:Y:S01]  /*3f90*/  PRMT R117, R117, 0x5410, R51 ;  /* 0x0000541075757816 */ /* 0x000fe20000000033 */
[----:B------:R-:W-:Y:S06]  /*3fa0*/  @!P3 BRA `(.L_x_5606) ;  /* 0x000000000004b947 */ /* 0x000fec0003800000 */
[----:B------:R-:W-:Y:S01]  /*3fb0*/  BPT.TRAP 0x1 ;  /* 0x000000040000795c */ /* 0x000fe20000300000 */
.L_x_5606:
        /* <DEDUP_REMOVED lines=9> */
.L_x_5889:
[----:B------:R-:W-:Y:S05]  /*4050*/  BSYNC B1 ;  /* 0x0000000000017941 */ /* 0x000fea0003800000 */
.L_x_5607:
[----:B------:R-:W-:Y:S01]  /*4060*/  ISETP.GE.OR P5, PT, R22, R106, P1 ;  /* 0x0000006a1600720c */ /* 0x000fe20000fa6670 */
[----:B------:R-:W-:-:S12]  /*4070*/  BSSY B1, `(.L_x_5609) ;  /* 0x000007f000017945 */ /* 0x000fd80003800000 */
[----:B------:R-:W-:Y:S05]  /*4080*/  @P5 BRA `(.L_x_5610) ;  /* 0x0000000400f45947 */ /* 0x000fea0003800000 */
[----:B------:R-:W1:Y:S01]  /*4090*/  S2R R50, SR_TID.X ;  /* 0x0000000000327919 */ /* 0x000e620000002100 */
[----:B------:R-:W-:Y:S01]  /*40a0*/  SHF.R.S32.HI R48, RZ, 0x1f, R22 ;  /* 0x0000001fff307819 */ /* 0x000fe20000011416 */
[-C--:B--2---:R-:W-:Y:S01]  /*40b0*/  IMAD.WIDE.U32 R104, R22, R102.reuse, R100 ;  /* 0x0000006616687225 */ /* 0x084fe200078e0064 */
[----:B------:R-:W-:Y:S03]  /*40c0*/  BSSY B2, `(.L_x_5611) ;  /* 0x000006d000027945 */ /* 0x000fe60003800000 */
[----:B------:R-:W-:Y:S01]  /*40d0*/  IMAD R48, R48, R102, RZ ;  /* 0x0000006630307224 */ /* 0x000fe200078e02ff */
[----:B------:R-:W-:-:S03]  /*40e0*/  IADD3 R108, P5, P6, R4, R104, R89 ;  /* 0x00000068046c7210 */ /* 0x000fc60007ebe059 */
[----:B------:R-:W-:Y:S01]  /*40f0*/  IMAD R49, R22, R103, R48 ;  /* 0x0000006716317224 */ /* 0x000fe200078e0230 */
[----:B------:R-:W-:-:S03]  /*4100*/  SEL R48, R78, R111, !P0 ;  /* 0x0000006f4e307207 */ /* 0x000fc60004000000 */
[----:B------:R-:W-:Y:S01]  /*4110*/  IMAD.IADD R112, R49, 0x1, R105 ;  /* 0x0000000131707824 */ /* 0x000fe200078e0269 */
[----:B------:R-:W-:-:S04]  /*4120*/  SHF.R.S32.HI R49, RZ, 0x1f, R48 ;  /* 0x0000001fff317819 */ /* 0x000fc80000011430 */
[----:B------:R-:W-:Y:S01]  /*4130*/  LEA.HI R49, R49, R48, RZ, 0x4 ;  /* 0x0000003031317211 */ /* 0x000fe200078f20ff */
[----:B------:R-:W-:Y:S01]  /*4140*/  IMAD R48, R18, 0x1800, R91 ;  /* 0x0000180012307824 */ /* 0x000fe200078e025b */
[----:B------:R-:W-:Y:S02]  /*4150*/  IADD3.X R110, R3, R112, R90, P5, P6 ;  /* 0x00000070036e7210 */ /* 0x000fe40002fec45a */
[----:B------:R-:W-:Y:S01]  /*4160*/  LEA.HI.SX32 R49, R49, R88, 0x1c ;  /* 0x0000005831317211 */ /* 0x000fe200078fe2ff */
[----:B------:R-:W-:-:S04]  /*4170*/  IMAD R48, R48, 0x2, R19 ;  /* 0x0000000230307824 */ /* 0x000fc800078e0213 */
[----:B------:R-:W-:Y:S02]  /*4180*/  IMAD.SHL.U32 R113, R49, 0x8, RZ ;  /* 0x0000000831717824 */ /* 0x000fe400078e00ff */
[----:B-1----:R-:W-:-:S03]  /*4190*/  VIADD R51, R50, 0xffffff80 ;  /* 0xffffff8032337836 */ /* 0x002fc60000000000 */
[----:B------:R-:W-:Y:S02]  /*41a0*/  LOP3.LUT R49, R71, 0x38, R113, 0xf8, !PT ;  /* 0x0000003847317812 */ /* 0x000fe400078ef871 */
[----:B------:R-:W-:Y:S02]  /*41b0*/  SHF.R.S32.HI R50, RZ, 0x1f, R51 ;  /* 0x0000001fff327819 */ /* 0x000fe40000011433 */
[----:B------:R-:W-:Y:S02]  /*41c0*/  LOP3.LUT R49, R49, R74, RZ, 0x3c, !PT ;  /* 0x0000004a31317212 */ /* 0x000fe400078e3cff */
[----:B------:R-:W-:-:S04]  /*41d0*/  LEA.HI R50, R50, R51, RZ, 0x5 ;  /* 0x0000003332327211 */ /* 0x000fc800078f28ff */
[----:B------:R-:W-:-:S05]  /*41e0*/  SHF.R.S32.HI R50, RZ, 0x5, R50 ;  /* 0x00000005ff327819 */ /* 0x000fca0000011432 */
[----:B------:R-:W-:-:S04]  /*41f0*/  IMAD R49, R50, 0x200, R49 ;  /* 0x0000020032317824 */ /* 0x000fc800078e0231 */
        /* <DEDUP_REMOVED lines=49> */
[----:B------:R-:W-:Y:S01]  /*4510*/  HADD2.F32 R36, -RZ, R130.H1_H1 ;  /* 0x30000082ff247230 */ /* 0x000fe20000004100 */
[----:B------:R-:W-:Y:S01]  /*4520*/  F2FP.F16.F32.PACK_AB R122, R125, R122 ;  /* 0x0000007a7d7a723e */ /* 0x000fe200000000ff */
[----:B------:R-:W-:Y:S01]  /*4530*/  HADD2.F32 R33, -RZ, R48.H0_H0 ;  /* 0x20000030ff217230 */ /* 0x000fe20000004100 */
[----:B------:R-:W-:Y:S01]  /*4540*/  F2FP.F16.F32.PACK_AB R123, R124, R123 ;  /* 0x0000007b7c7b723e */ /* 0x000fe200000000ff */
[----:B------:R-:W-:Y:S02]  /*4550*/  HADD2.F32 R52, -RZ, R52.H1_H1 ;  /* 0x30000034ff347230 */ /* 0x000fe40000004100 */
[-C--:B------:R-:W-:Y:S01]  /*4560*/  FMUL.FTZ R38, R34, R36.reuse ;  /* 0x0000002422267220 */ /* 0x080fe20000410000 */
        /* <DEDUP_REMOVED lines=25> */
[----:B------:R-:W-:Y:S01]  /*4700*/  MOV R49, R118 ;  /* 0x0000007600317202 */ /* 0x000fe20000000f00 */
        /* <DEDUP_REMOVED lines=8> */
.L_x_5612:
[----:B------:R-:W-:Y:S05]  /*4790*/  BSYNC B2 ;  /* 0x0000000000027941 */ /* 0x000fea0003800000 */
.L_x_5611:
        /* <DEDUP_REMOVED lines=12> */
.L_x_5610:
[----:B------:R-:W-:Y:S05]  /*4860*/  BSYNC B1 ;  /* 0x0000000000017941 */ /* 0x000fea0003800000 */
.L_x_5609:
[----:B-1----:R-:W-:Y:S02]  /*4870*/  VIADD R33, R22, 0x40 ;  /* 0x0000004016217836 */ /* 0x002fe40000000000 */
[-C--:B--2---:R-:W-:Y:S02]  /*4880*/  IMAD R32, R75, R102.reuse, RZ ;  /* 0x000000664b207224 */ /* 0x084fe400078e02ff */
[C---:B------:R-:W-:Y:S01]  /*4890*/  IMAD.WIDE.U32 R100, R33.reuse, R102, R100 ;  /* 0x0000006621647225 */ /* 0x040fe200078e0064 */
[----:B------:R-:W-:-:S03]  /*48a0*/  ISETP.GE.OR P5, PT, R33, R106, P1 ;  /* 0x0000006a2100720c */ /* 0x000fc60000fa6670 */
[----:B------:R-:W-:-:S10]  /*48b0*/  IMAD R103, R33, R103, R32 ;  /* 0x0000006721677224 */ /* 0x000fd400078e0220 */
[----:B------:R-:W-:Y:S05]  /*48c0*/  @P5 BRA `(.L_x_5599) ;  /* 0x0000000800605947 */ /* 0x000fea0003800000 */
[----:B------:R-:W2:Y:S01]  /*48d0*/  LDL R34, [R1+0x60] ;  /* 0x0000600001227983 */ /* 0x000ea20000100800 */
[----:B------:R-:W-:Y:S01]  /*48e0*/  IMAD.IADD R50, R101, 0x1, R103 ;  /* 0x0000000165327824 */ /* 0x000fe200078e0267 */
[----:B------:R-:W-:Y:S01]  /*48f0*/  IADD3 R32, P5, P6, R4, R100, R89 ;  /* 0x0000006404207210 */ /* 0x000fe20007ebe059 */
[----:B------:R-:W-:Y:S01]  /*4900*/  VIADD R35, R22, 0x40 ;  /* 0x0000004016237836 */ /* 0x000fe20000000000 */
[----:B------:R-:W-:Y:S01]  /*4910*/  SEL R111, R78, R111, !P0 ;  /* 0x0000006f4e6f7207 */ /* 0x000fe20004000000 */
[----:B------:R-:W-:Y:S01]  /*4920*/  VIADD R36, R22, 0x40 ;  /* 0x0000004016247836 */ /* 0x000fe20000000000 */
[----:B------:R-:W-:Y:S01]  /*4930*/  IADD3.X R33, R3, R50, R90, P5, P6 ;  /* 0x0000003203217210 */ /* 0x000fe20002fec45a */
[----:B------:R-:W-:Y:S01]  /*4940*/  IMAD.SHL.U32 R35, R35, 0x40, RZ ;  /* 0x0000004023237824 */ /* 0x000fe200078e00ff */
[----:B------:R-:W-:Y:S01]  /*4950*/  LEA R48, P5, R32, R98, 0x1 ;  /* 0x0000006220307211 */ /* 0x000fe200078a08ff */
[----:B------:R-:W-:Y:S01]  /*4960*/  IMAD.SHL.U32 R36, R36, 0x40, RZ ;  /* 0x0000004024247824 */ /* 0x000fe200078e00ff */
[----:B------:R-:W-:Y:S02]  /*4970*/  BSSY B1, `(.L_x_5613) ;  /* 0x0000069000017945 */ /* 0x000fe40003800000 */
[----:B------:R-:W-:-:S02]  /*4980*/  LEA.HI.X R49, R32, R99, R33, 0x1, P5 ;  /* 0x0000006320317211 */ /* 0x000fc400028f0c21 */
[----:B------:R-:W-:Y:S02]  /*4990*/  SHF.R.S32.HI R32, RZ, 0x1f, R111 ;  /* 0x0000001fff207819 */ /* 0x000fe4000001146f */
[----:B------:R-:W-:Y:S02]  /*49a0*/  LOP3.LUT R35, R35, 0x1c0, RZ, 0xc0, !PT ;  /* 0x000001c023237812 */ /* 0x000fe400078ec0ff */
[----:B------:R-:W-:Y:S02]  /*49b0*/  LEA.HI R111, R32, R111, RZ, 0x4 ;  /* 0x0000006f206f7211 */ /* 0x000fe400078f20ff */
[----:B------:R-:W-:Y:S02]  /*49c0*/  LOP3.LUT R36, R36, 0x1c0, RZ, 0xc0, !PT ;  /* 0x000001c024247812 */ /* 0x000fe400078ec0ff */
[----:B------:R-:W-:Y:S02]  /*49d0*/  LEA.HI.SX32 R51, R111, R88, 0x1c ;  /* 0x000000586f337211 */ /* 0x000fe400078fe2ff */
[----:B------:R-:W-:-:S03]  /*49e0*/  SHF.R.U32.HI R35, RZ, 0x3, R35 ;  /* 0x00000003ff237819 */ /* 0x000fc60000011623 */
[----:B------:R-:W-:-:S05]  /*49f0*/  IMAD.SHL.U32 R51, R51, 0x8, RZ ;  /* 0x0000000833337824 */ /* 0x000fca00078e00ff */
[----:B------:R-:W-:-:S04]  /*4a00*/  LOP3.LUT R32, R36, 0x38, R51, 0xf8, !PT ;  /* 0x0000003824207812 */ /* 0x000fc800078ef833 */
[----:B------:R-:W-:-:S05]  /*4a10*/  LOP3.LUT R32, R32, R35, RZ, 0x3c, !PT ;  /* 0x0000002320207212 */ /* 0x000fca00078e3cff */
[----:B--2---:R-:W-:Y:S02]  /*4a20*/  IMAD.IADD R33, R34, 0x1, R32 ;  /* 0x0000000122217824 */ /* 0x004fe400078e0220 */
        /* <DEDUP_REMOVED lines=8> */
[----:B------:R-:W-:Y:S02]  /*4ab0*/  SHF.R.U32.HI R44, RZ, 0x10, R45 ;  /* 0x00000010ff2c7819 */ /* 0x000fe4000001162d */
[--C-:B------:R-:W-:Y:S02]  /*4ac0*/  SHF.R.U64 R108, R40, 0x10, R41.reuse ;  /* 0x00000010286c7819 */ /* 0x100fe40000001229 */
[----:B------:R-:W-:Y:S01]  /*4ad0*/  SHF.R.U32.HI R52, RZ, 0x10, R41 ;  /* 0x00000010ff347819 */ /* 0x000fe20000011629 */
[----:B--2---:R-:W-:Y:S01]  /*4ae0*/  IMAD.MOV.U32 R41, RZ, RZ, R38 ;  /* 0x000000ffff297224 */ /* 0x004fe200078e0026 */
[----:B------:R-:W-:Y:S01]  /*4af0*/  MOV R40, R36 ;  /* 0x0000002400287202 */ /* 0x000fe20000000f00 */
[----:B-1----:R-:W-:Y:S01]  /*4b00*/  IMAD.MOV.U32 R36, RZ, RZ, R34 ;  /* 0x000000ffff247224 */ /* 0x002fe200078e0022 */
[--C-:B------:R-:W-:Y:S01]  /*4b10*/  SHF.R.U64 R105, R42, 0x10, R43.reuse ;  /* 0x000000102a697819 */ /* 0x100fe2000000122b */
[--C-:B------:R-:W-:Y:S01]  /*4b20*/  HADD2.F32 R38, -RZ, R37.reuse.H0_H0 ;  /* 0x20000025ff267230 */ /* 0x100fe20000004100 */
[----:B------:R-:W-:Y:S01]  /*4b30*/  SHF.R.U32.HI R54, RZ, 0x10, R43 ;  /* 0x00000010ff367819 */ /* 0x000fe2000001162b */
[----:B------:R-:W-:Y:S01]  /*4b40*/  HADD2.F32 R37, -RZ, R37.H1_H1 ;  /* 0x30000025ff257230 */ /* 0x000fe20000004100 */
[--C-:B------:R-:W-:Y:S01]  /*4b50*/  SHF.R.U64 R53, R46, 0x10, R47.reuse ;  /* 0x000000102e357819 */ /* 0x100fe2000000122f */
[----:B------:R-:W-:Y:S01]  /*4b60*/  HADD2.F32 R34, -RZ, R33.H0_H0 ;  /* 0x20000021ff227230 */ /* 0x000fe20000004100 */
[----:B------:R-:W-:Y:S01]  /*4b70*/  SHF.R.U32.HI R47, RZ, 0x10, R47 ;  /* 0x00000010ff2f7819 */ /* 0x000fe2000001162f */
[----:B------:R-:W-:-:S02]  /*4b80*/  HADD2.F32 R44, -RZ, R44.H0_H0 ;  /* 0x2000002cff2c7230 */ /* 0x000fc40000004100 */
[----:B------:R-:W-:Y:S02]  /*4b90*/  HADD2.F32 R43, -RZ, R117.H0_H0 ;  /* 0x20000075ff2b7230 */ /* 0x000fe40000004100 */
[----:B------:R-:W-:Y:S02]  /*4ba0*/  HADD2.F32 R33, -RZ, R33.H1_H1 ;  /* 0x30000021ff217230 */ /* 0x000fe40000004100 */
[-C--:B------:R-:W-:Y:S01]  /*4bb0*/  FMUL.FTZ R46, R37, R44.reuse ;  /* 0x0000002c252e7220 */ /* 0x080fe20000410000 */
[----:B------:R-:W-:Y:S02]  /*4bc0*/  HADD2.F32 R117, -RZ, R117.H1_H1 ;  /* 0x30000075ff757230 */ /* 0x000fe40000004100 */
[----:B------:R-:W-:Y:S02]  /*4bd0*/  HADD2.F32 R42, -RZ, R52.H0_H0 ;  /* 0x20000034ff2a7230 */ /* 0x000fe40000004100 */
[C---:B------:R-:W-:Y:S01]  /*4be0*/  FMUL.FTZ R44, R33.reuse, R44 ;  /* 0x0000002c212c7220 */ /* 0x040fe20000410000 */
[-C--:B------:R-:W-:Y:S01]  /*4bf0*/  FMUL.FTZ R45, R38, R117.reuse ;  /* 0x00000075262d7220 */ /* 0x080fe20000410000 */
[C---:B------:R-:W-:Y:S01]  /*4c00*/  FMUL.FTZ R117, R34.reuse, R117 ;  /* 0x0000007522757220 */ /* 0x040fe20000410000 */
[-C--:B------:R-:W-:Y:S01]  /*4c10*/  FFMA.FTZ R46, R33, R42.reuse, -R46 ;  /* 0x0000002a212e7223 */ /* 0x080fe2000001082e */
[----:B------:R-:W-:Y:S01]  /*4c20*/  FFMA.FTZ R52, R37, R42, R44 ;  /* 0x0000002a25347223 */ /* 0x000fe2000001002c */
[----:B------:R-:W-:Y:S01]  /*4c30*/  FFMA.FTZ R45, R34, R43, -R45 ;  /* 0x0000002b222d7223 */ /* 0x000fe2000001082d */
[----:B------:R-:W-:-:S02]  /*4c40*/  HADD2.F32 R42, -RZ, R116.H1_H1 ;  /* 0x30000074ff2a7230 */ /* 0x000fc40000004100 */
[----:B------:R-:W-:Y:S01]  /*4c50*/  FFMA.FTZ R117, R38, R43, R117 ;  /* 0x0000002b26757223 */ /* 0x000fe20000010075 */
[----:B------:R-:W-:Y:S02]  /*4c60*/  HADD2.F32 R33, -RZ, R35.H0_H0 ;  /* 0x20000023ff217230 */ /* 0x000fe40000004100 */
[--C-:B------:R-:W-:Y:S02]  /*4c70*/  HADD2.F32 R34, -RZ, R39.reuse.H0_H0 ;  /* 0x20000027ff227230 */ /* 0x100fe40000004100 */
[----:B------:R-:W-:Y:S02]  /*4c80*/  HADD2.F32 R39, -RZ, R39.H1_H1 ;  /* 0x30000027ff277230 */ /* 0x000fe40000004100 */
[----:B------:R-:W-:Y:S01]  /*4c90*/  FMUL.FTZ R43, R33, R42 ;  /* 0x0000002a212b7220 */ /* 0x000fe20000410000 */
[----:B------:R-:W-:Y:S02]  /*4ca0*/  HADD2.F32 R44, -RZ, R47.H0_H0 ;  /* 0x2000002fff2c7230 */ /* 0x000fe40000004100 */
[----:B------:R-:W-:-:S02]  /*4cb0*/  HADD2.F32 R35, -RZ, R35.H1_H1 ;  /* 0x30000023ff237230 */ /* 0x000fc40000004100 */
[----:B------:R-:W-:Y:S02]  /*4cc0*/  HADD2.F32 R37, -RZ, R115.H1_H1 ;  /* 0x30000073ff257230 */ /* 0x000fe40000004100 */
[----:B------:R-:W-:Y:S02]  /*4cd0*/  HADD2.F32 R38, -RZ, R54.H0_H0 ;  /* 0x20000036ff267230 */ /* 0x000fe40000004100 */
[C---:B------:R-:W-:Y:S01]  /*4ce0*/  FMUL.FTZ R54, R34.reuse, R42 ;  /* 0x0000002a22367220 */ /* 0x040fe20000410000 */
[-C--:B------:R-:W-:Y:S01]  /*4cf0*/  FMUL.FTZ R42, R39, R44.reuse ;  /* 0x0000002c272a7220 */ /* 0x080fe20000410000 */
[----:B------:R-:W-:Y:S01]  /*4d00*/  FMUL.FTZ R102, R35, R44 ;  /* 0x0000002c23667220 */ /* 0x000fe20000410000 */
[-C--:B------:R-:W-:Y:S01]  /*4d10*/  FFMA.FTZ R44, R34, R37.reuse, R43 ;  /* 0x00000025222c7223 */ /* 0x080fe2000001002b */
[----:B------:R-:W-:Y:S01]  /*4d20*/  FFMA.FTZ R54, R33, R37, -R54 ;  /* 0x0000002521367223 */ /* 0x000fe20000010836 */
[----:B------:R-:W-:Y:S02]  /*4d30*/  HADD2.F32 R34, -RZ, R40.H0_H0 ;  /* 0x20000028ff227230 */ /* 0x000fe40000004100 */
[----:B------:R-:W-:Y:S01]  /*4d40*/  FFMA.FTZ R55, R35, R38, -R42 ;  /* 0x0000002623377223 */ /* 0x000fe2000001082a */
[----:B------:R-:W-:-:S02]  /*4d50*/  HADD2.F32 R116, -RZ, R116.H0_H0 ;  /* 0x20000074ff747230 */ /* 0x000fc40000004100 */
[----:B------:R-:W-:Y:S01]  /*4d60*/  FFMA.FTZ R103, R39, R38, R102 ;  /* 0x0000002627677223 */ /* 0x000fe20000010066 */
[----:B------:R-:W-:Y:S02]  /*4d70*/  HADD2.F32 R37, -RZ, R104.H0_H0 ;  /* 0x20000068ff257230 */ /* 0x000fe40000004100 */
[----:B------:R-:W-:Y:S02]  /*4d80*/  HADD2.F32 R33, -RZ, R32.H0_H0 ;  /* 0x20000020ff217230 */ /* 0x000fe40000004100 */
[----:B------:R-:W-:Y:S01]  /*4d90*/  FMUL.FTZ R38, R34, R116 ;  /* 0x0000007422267220 */ /* 0x000fe20000410000 */
[----:B------:R-:W-:Y:S01]  /*4da0*/  HADD2.F32 R40, -RZ, R40.H1_H1 ;  /* 0x30000028ff287230 */ /* 0x000fe20000004100 */
[----:B------:R-:W-:Y:S01]  /*4db0*/  F2FP.F16.F32.PACK_AB R54, R55, R54 ;  /* 0x000000363736723e */ /* 0x000fe200000000ff */
        /* <DEDUP_REMOVED lines=11> */
[----:B------:R-:W-:Y:S02]  /*4e70*/  HADD2.F32 R34, -RZ, R114.H0_H0 ;  /* 0x20000072ff227230 */ /* 0x000fe40000004100 */
[----:B------:R-:W-:-:S02]  /*4e80*/  HADD2.F32 R33, -RZ, R41.H0_H0 ;  /* 0x20000029ff217230 */ /* 0x000fc40000004100 */
[----:B------:R-:W-:Y:S01]  /*4e90*/  HADD2.F32 R114, -RZ, R114.H1_H1 ;  /* 0x30000072ff727230 */ /* 0x000fe20000004100 */
[----:B------:R-:W-:Y:S01]  /*4ea0*/  F2FP.F16.F32.PACK_AB R40, R40, R39 ;  /* 0x000000272828723e */ /* 0x000fe200000000ff */
[----:B------:R-:W-:Y:S02]  /*4eb0*/  HADD2.F32 R37, -RZ, R53.H0_H0 ;  /* 0x20000035ff257230 */ /* 0x000fe40000004100 */
[--C-:B------:R-:W-:Y:S02]  /*4ec0*/  HADD2.F32 R32, -RZ, R36.reuse.H0_H0 ;  /* 0x20000024ff207230 */ /* 0x100fe40000004100 */
[-C--:B------:R-:W-:Y:S01]  /*4ed0*/  FMUL.FTZ R47, R33, R114.reuse ;  /* 0x00000072212f7220 */ /* 0x080fe20000410000 */
[----:B------:R-:W-:Y:S02]  /*4ee0*/  HADD2.F32 R41, -RZ, R41.H1_H1 ;  /* 0x30000029ff297230 */ /* 0x000fe40000004100 */
[----:B------:R-:W-:Y:S02]  /*4ef0*/  HADD2.F32 R36, -RZ, R36.H1_H1 ;  /* 0x30000024ff247230 */ /* 0x000fe40000004100 */
[----:B------:R-:W-:Y:S01]  /*4f00*/  FMUL.FTZ R114, R32, R114 ;  /* 0x0000007220727220 */ /* 0x000fe20000410000 */
[----:B------:R-:W-:-:S02]  /*4f10*/  HADD2.F32 R35, -RZ, R105.H0_H0 ;  /* 0x20000069ff237230 */ /* 0x000fc40000004100 */
[-C--:B------:R-:W-:Y:S01]  /*4f20*/  FMUL.FTZ R53, R41, R37.reuse ;  /* 0x0000002529357220 */ /* 0x080fe20000410000 */
[-C--:B------:R-:W-:Y:S01]  /*4f30*/  FFMA.FTZ R47, R32, R34.reuse, -R47 ;  /* 0x00000022202f7223 */ /* 0x080fe2000001082f */
[C---:B------:R-:W-:Y:S01]  /*4f40*/  FMUL.FTZ R42, R36.reuse, R37 ;  /* 0x00000025242a7220 */ /* 0x040fe20000410000 */
[----:B------:R-:W-:Y:S01]  /*4f50*/  FFMA.FTZ R114, R33, R34, R114 ;  /* 0x0000002221727223 */ /* 0x000fe20000010072 */
[-C--:B------:R-:W-:Y:S01]  /*4f60*/  FFMA.FTZ R36, R36, R35.reuse, -R53 ;  /* 0x0000002324247223 */ /* 0x080fe20000010835 */
[----:B------:R-:W-:Y:S01]  /*4f70*/  F2FP.F16.F32.PACK_AB R32, R43, R38 ;  /* 0x000000262b20723e */ /* 0x000fe200000000ff */
[----:B------:R-:W-:Y:S01]  /*4f80*/  FFMA.FTZ R35, R41, R35, R42 ;  /* 0x0000002329237223 */ /* 0x000fe2000001002a */
[----:B------:R-:W-:Y:S01]  /*4f90*/  F2FP.F16.F32.PACK_AB R33, R46, R45 ;  /* 0x0000002d2e21723e */ /* 0x000fe200000000ff */
[----:B------:R-:W-:Y:S01]  /*4fa0*/  IMAD.MOV.U32 R39, RZ, RZ, R44 ;  /* 0x000000ffff277224 */ /* 0x000fe200078e002c */
[----:B------:R-:W-:Y:S01]  /*4fb0*/  F2FP.F16.F32.PACK_AB R34, R36, R47 ;  /* 0x0000002f2422723e */ /* 0x000fe200000000ff */
[----:B------:R-:W-:Y:S01]  /*4fc0*/  IMAD.MOV.U32 R36, RZ, RZ, R40 ;  /* 0x000000ffff247224 */ /* 0x000fe200078e0028 */
[----:B------:R-:W-:Y:S01]  /*4fd0*/  F2FP.F16.F32.PACK_AB R38, R35, R114 ;  /* 0x000000722326723e */ /* 0x000fe200000000ff */
[----:B------:R-:W-:Y:S01]  /*4fe0*/  IMAD.MOV.U32 R35, RZ, RZ, R54 ;  /* 0x000000ffff237224 */ /* 0x000fe200078e0036 */
[----:B------:R-:W-:-:S07]  /*4ff0*/  F2FP.F16.F32.PACK_AB R37, R52, R117 ;  /* 0x000000753425723e */ /* 0x000fce00000000ff */
.L_x_5614:
[----:B------:R-:W-:Y:S05]  /*5000*/  BSYNC B1 ;  /* 0x0000000000017941 */ /* 0x000fea0003800000 */
.L_x_5613:
        /* <DEDUP_REMOVED lines=10> */
.L_x_5582:
[----:B------:R-:W-:-:S13]  /*50b0*/  ISETP.NE.AND P3, PT, R232, 0x3, PT ;  /* 0x00000003e800780c */ /* 0x000fda0003f65270 */
[----:B------:R-:W-:Y:S05]  /*50c0*/  @!P3 BRA `(.L_x_5615) ;  /* 0x000000000004b947 */ /* 0x000fea0003800000 */
[----:B------:R-:W-:Y:S01]  /*50d0*/  BPT.TRAP 0x1 ;  /* 0x000000040000795c */ /* 0x000fe20000300000 */
.L_x_5615:
[----:B------:R-:W-:Y:S01]  /*50e0*/  IMAD R96, R18, 0x8, R19 ;  /* 0x0000000812607824 */ /* 0x000fe200078e0213 */
[----:B------:R-:W-:Y:S01]  /*50f0*/  SHF.L.U32 R107, R202, 0x1f, RZ ;  /* 0x0000001fca6b7819 */ /* 0x000fe200000006ff */
[----:B------:R-:W-:Y:S01]  /*5100*/  IMAD R106, R27, -0x60, R24 ;  /* 0xffffffa01b6a7824 */ /* 0x000fe200078e0218 */
[----:B------:R-:W-:Y:S02]  /*5110*/  BSSY B1, `(.L_x_5616) ;  /* 0x0000004000017945 */ /* 0x000fe40003800000 */
[----:B------:R-:W0:Y:S02]  /*5120*/  SYNCS.PHASECHK.TRANS64.TRYWAIT P4, [R96+URZ+0x32490], R107 ;  /* 0x0324906b600075a7 */ /* 0x000e24000808017f */
[----:B------:R-:W-:Y:S01]  /*5130*/  VIMNMX R106, R106, 0x60, PT ;  /* 0x000000606a6a7848 */ /* 0x000fe20003fe0100 */
[----:B0-----:R-:W-:Y:S06]  /*5140*/  @!P4 BRA `(.L_x_5617) ;  /* 0x0000019800d0c947 */ /* 0x001fec0003800000 */
.L_x_5890:
[----:B------:R-:W-:Y:S05]  /*5150*/  BSYNC B1 ;  /* 0x0000000000017941 */ /* 0x000fea0003800000 */
.L_x_5616:
[CC--:B------:R-:W-:Y:S01]  /*5160*/  ISETP.GE.AND P5, PT, R22.reuse, R106.reuse, PT ;  /* 0x0000006a1600720c */ /* 0x0c0fe20003fa6270 */
[----:B------:R-:W-:Y:S01]  /*5170*/  VIADD R32, R22, 0x40 ;  /* 0x0000004016207836 */ /* 0x000fe20000000000 */
[----:B------:R-:W-:Y:S04]  /*5180*/  BSSY B1, `(.L_x_5618) ;  /* 0x0000007000017945 */ /* 0x000fe80003800000 */
[----:B------:R-:W-:-:S07]  /*5190*/  ISETP.GE.AND P4, PT, R32, R106, PT ;  /* 0x0000006a2000720c */ /* 0x000fce0003f86270 */
[----:B------:R-:W-:Y:S06]  /*51a0*/  @P5 BRA `(.L_x_5619) ;  /* 0x0000000000105947 */ /* 0x000fec0003800000 */
[----:B------:R-:W1:Y:S04]  /*51b0*/  @!P1 LDS.128 R32, [R104] ;  /* 0x0000000068209984 */ /* 0x000e680000000c00 */
[----:B------:R-:W2:Y:S04]  /*51c0*/  @!P2 LDS.128 R36, [R102] ;  /* 0x000000006624a984 */ /* 0x000ea80000000c00 */
[----:B-1----:R1:W-:Y:S04]  /*51d0*/  @!P1 STG.E.128 desc[UR40][R42.64], R32 ;  /* 0x000000202a009986 */ /* 0x0023e8000c101d28 */
[----:B--2---:R1:W-:Y:S02]  /*51e0*/  @!P2 STG.E.128 desc[UR40][R42.64+0x40], R36 ;  /* 0x000040242a00a986 */ /* 0x0043e4000c101d28 */
.L_x_5619:
[----:B------:R-:W-:Y:S05]  /*51f0*/  BSYNC B1 ;  /* 0x0000000000017941 */ /* 0x000fea0003800000 */
.L_x_5618:
[----:B------:R-:W-:Y:S05]  /*5200*/  @P4 BRA `(.L_x_5599) ;  /* 0x0000000000104947 */ /* 0x000fea0003800000 */
[----:B-1----:R-:W1:Y:S04]  /*5210*/  @!P1 LDS.128 R32, [R104+0x2000] ;  /* 0x0020000068209984 */ /* 0x002e680000000c00 */
[----:B------:R-:W2:Y:S04]  /*5220*/  @!P2 LDS.128 R36, [R102+0x2000] ;  /* 0x002000006624a984 */ /* 0x000ea80000000c00 */
[----:B-1----:R3:W-:Y:S04]  /*5230*/  @!P1 STG.E.128 desc[UR40][R40.64], R32 ;  /* 0x0000002028009986 */ /* 0x0027e8000c101d28 */
[----:B--2---:R3:W-:Y:S02]  /*5240*/  @!P2 STG.E.128 desc[UR40][R40.64+0x40], R36 ;  /* 0x000040242800a986 */ /* 0x0047e4000c101d28 */
.L_x_5599:
[----:B------:R-:W-:Y:S05]  /*5250*/  BSYNC B0 ;  /* 0x0000000000007941 */ /* 0x000fea0003800000 */
.L_x_5581:
        /* <DEDUP_REMOVED lines=17> */
.L_x_5621:
[----:B------:R-:W-:Y:S05]  /*5370*/  BSYNC B0 ;  /* 0x0000000000007941 */ /* 0x000fea0003800000 */
.L_x_5620:
[----:B------:R-:W2:Y:S01]  /*5380*/  SYNCS.PHASECHK.TRANS64.TRYWAIT P3, [R96+URZ+0x324b0], R107 ;  /* 0x0324b06b600075a7 */ /* 0x000ea2000806017f */
[----:B------:R-:W-:Y:S01]  /*5390*/  ULDC UR44, c[0x0][0x320] ;  /* 0x0000c800002c7ab9 */ /* 0x000fe20000000800 */
[----:B------:R-:W-:Y:S01]  /*53a0*/  ULDC.64 UR38, c[0x0][0x328] ;  /* 0x0000ca0000267ab9 */ /* 0x000fe20000000a00 */
[----:B------:R-:W-:Y:S01]  /*53b0*/  ULDC.64 UR36, c[0x0][0x318] ;  /* 0x0000c60000247ab9 */ /* 0x000fe20000000a00 */
[----:B------:R-:W-:Y:S01]  /*53c0*/  BSSY B0, `(.L_x_5622) ;  /* 0x0000003000007945 */ /* 0x000fe20003800000 */
[----:B-1----:R-:W-:-:S03]  /*53d0*/  IMAD R32, R18, 0x6000, R79 ;  /* 0x0000600012207824 */ /* 0x002fc600078e024f */
[----:B--2---:R-:W-:Y:S05]  /*53e0*/  @!P3 BRA `(.L_x_5623) ;  /* 0x00000198003cb947 */ /* 0x004fea0003800000 */
.L_x_5891:
[----:B------:R-:W-:Y:S05]  /*53f0*/  BSYNC B0 ;  /* 0x0000000000007941 */ /* 0x000fea0003800000 */
.L_x_5622:
        /* <DEDUP_REMOVED lines=11> */
[----:B------:R-:W-:-:S05]  /*54b0*/  IMAD.WIDE.U32 R32, R36, UR38, R32 ;  /* 0x0000002624207c25 */ /* 0x000fca000f8e0020 */
[----:B------:R-:W-:Y:S02]  /*54c0*/  IADD3 R33, R33, R35, RZ ;  /* 0x0000002321217210 */ /* 0x000fe40007ffe0ff */
        /* <DEDUP_REMOVED lines=26> */
.L_x_5625:
[----:B------:R-:W-:Y:S05]  /*5670*/  BSYNC B0 ;  /* 0x0000000000007941 */ /* 0x000fea0003800000 */
.L_x_5624:
[----:B--2---:R-:W-:Y:S01]  /*5680*/  VIADD R32, R22, 0x40 ;  /* 0x0000004016207836 */ /* 0x004fe20000000000 */
[----:B------:R-:W-:Y:S04]  /*5690*/  BSSY B0, `(.L_x_5626) ;  /* 0x0000025000007945 */ /* 0x000fe80003800000 */
[----:B------:R-:W-:-:S13]  /*56a0*/  ISETP.GE.AND P3, PT, R32, R106, PT ;  /* 0x0000006a2000720c */ /* 0x000fda0003f66270 */
[----:B------:R-:W-:Y:S05]  /*56b0*/  @P3 BRA `(.L_x_5627) ;  /* 0x0000000000883947 */ /* 0x000fea0003800000 */
[----:B------:R-:W-:Y:S01]  /*56c0*/  IADD3 R35, P3, R36, 0x40, RZ ;  /* 0x0000004024237810 */ /* 0x000fe20007f7e0ff */
        /* <DEDUP_REMOVED lines=33> */
.L_x_5627:
[----:B------:R-:W-:Y:S05]  /*58e0*/  BSYNC B0 ;  /* 0x0000000000007941 */ /* 0x000fea0003800000 */
.L_x_5626:
[----:B------:R-:W-:Y:S01]  /*58f0*/  @!PT LDS RZ, [RZ] ;  /* 0x00000000fffff984 */ /* 0x000fe20000000800 */
[----:B------:R-:W-:Y:S01]  /*5900*/  @!PT LDS RZ, [RZ] ;  /* 0x00000000fffff984 */ /* 0x000fe20000000800 */
[----:B------:R-:W-:Y:S01]  /*5910*/  @!PT LDS RZ, [RZ] ;  /* 0x00000000fffff984 */ /* 0x000fe20000000800 */
[----:B------:R-:W-:Y:S01]  /*5920*/  @!PT LDS RZ, [RZ] ;  /* 0x00000000fffff984 */ /* 0x000fe20000000800 */
[----:B------:R3:W-:Y:S06]  /*5930*/  MEMBAR.ALL.CTA ;  /* 0x0000000000007992 */ /* 0x0007ec0000008000 */
[----:B---3--:R-:W3:Y:S02]  /*5940*/  FENCE.VIEW.ASYNC.S ;  /* 0x00000000000073c6 */ /* 0x008ee40000000000 */
[----:B---3--:R3:W-:Y:S01]  /*5950*/  BAR.SYNC.DEFER_BLOCKING R76, 0x80 ;  /* 0x0002004c0000751d */ /* 0x0087e20000010000 */
[----:B------:R-:W-:Y:S01]  /*5960*/  ISETP.NE.AND P5, PT, R97, RZ, PT ;  /* 0x000000ff6100720c */ /* 0x000fe20003fa5270 */
[----:B------:R-:W-:-:S02]  /*5970*/  VIADD R18, R18, 0x1 ;  /* 0x0000000112127836 */ /* 0x000fc40000000000 */
[----:B01----:R-:W-:-:S03]  /*5980*/  @!P4 VIADD R96, R96, 0x324c0 ;  /* 0x000324c06060c836 */ /* 0x003fc60000000000 */
[C---:B------:R-:W-:Y:S02]  /*5990*/  ISETP.NE.AND P3, PT, R18.reuse, 0x2, PT ;  /* 0x000000021200780c */ /* 0x040fe40003f65270 */
[----:B------:R-:W-:Y:S02]  /*59a0*/  @!P4 PRMT R96, RZ, 0x654, R96 ;  /* 0x00000654ff60c816 */ /* 0x000fe40000000060 */
[----:B--2---:R-:W-:Y:S02]  /*59b0*/  SEL R33, RZ, 0x1, P3 ;  /* 0x00000001ff217807 */ /* 0x004fe40001800000 */
        /* <DEDUP_REMOVED lines=9> */
.L_x_5576:
[----:B------:R-:W2:Y:S01]  /*5a50*/  LDL R5, [R1+0x50] ;  /* 0x0000500001057983 */ /* 0x000ea20000100800 */
[----:B------:R-:W0:Y:S01]  /*5a60*/  LDC R0, c[0x0][0x448] ;  /* 0x00011200ff007b82 */ /* 0x000e220000000800 */
        /* <DEDUP_REMOVED lines=23> */
[----:B0-----:R-:W-:Y:S02]  /*5be0*/  ISETP.NE.AND P1, PT, R0, 0x1, PT ;  /* 0x000000010000780c */ /* 0x001fe40003f25270 */
        /* <DEDUP_REMOVED lines=9> */
[----:B---3--:R-:W-:Y:S02]  /*5c80*/  CS2R R96, SRZ ;  /* 0x0000000000607805 */ /* 0x008fe4000001ff00 */
[----:B------:R-:W-:Y:S02]  /*5c90*/  CS2R R92, SRZ ;  /* 0x00000000005c7805 */ /* 0x000fe4000001ff00 */
[----:B------:R-:W-:Y:S01]  /*5ca0*/  CS2R R166, SRZ ;  /* 0x0000000000a67805 */ /* 0x000fe2000001ff00 */
[----:B------:R-:W0:Y:S01]  /*5cb0*/  @P1 LDC R3, c[0x0][0x44c] ;  /* 0x00011300ff031b82 */ /* 0x000e220000000800 */
[----:B------:R-:W-:-:S02]  /*5cc0*/  CS2R R78, SRZ ;  /* 0x00000000004e7805 */ /* 0x000fc4000001ff00 */
[----:B------:R-:W-:Y:S02]  /*5cd0*/  CS2R R70, SRZ ;  /* 0x0000000000467805 */ /* 0x000fe4000001ff00 */
[----:B------:R-:W-:Y:S02]  /*5ce0*/  CS2R R88, SRZ ;  /* 0x0000000000587805 */ /* 0x000fe4000001ff00 */
[----:B------:R-:W-:Y:S02]  /*5cf0*/  CS2R R62, SRZ ;  /* 0x00000000003e7805 */ /* 0x000fe4000001ff00 */
[----:B------:R-:W-:Y:S02]  /*5d00*/  CS2R R54, SRZ ;  /* 0x0000000000367805 */ /* 0x000fe4000001ff00 */
[----:B------:R-:W-:Y:S02]  /*5d10*/  CS2R R82, SRZ ;  /* 0x0000000000527805 */ /* 0x000fe4000001ff00 */
[----:B------:R-:W-:Y:S01]  /*5d20*/  CS2R R80, SRZ ;  /* 0x0000000000507805 */ /* 0x000fe2000001ff00 */
[----:B------:R-:W1:Y:S01]  /*5d30*/  @P1 LDC R4, c[0x0][0x450] ;  /* 0x00011400ff041b82 */ /* 0x000e620000000800 */
        /* <DEDUP_REMOVED lines=20> */
[----:B--2---:R-:W-:-:S04]  /*5e80*/  VIADD R0, R5, 0x7f ;  /* 0x0000007f05007836 */ /* 0x004fc80000000000 */
[----:B0-----:R-:W-:-:S05]  /*5e90*/  @P1 IMAD.HI.U32 R3, R0, R3, RZ ;  /* 0x0000000300031227 */ /* 0x001fca00078e00ff */
        /* <DEDUP_REMOVED lines=16> */
.L_x_5629:
[----:B------:R-:W-:Y:S01]  /*5fa0*/  CS2R R24, SRZ ;  /* 0x0000000000187805 */ /* 0x000fe2000001ff00 */
        /* <DEDUP_REMOVED lines=9> */
.L_x_5894:
[----:B01----:R-:W-:Y:S01]  /*6040*/  LEA.HI R0, R14, R14, RZ, 0x1 ;  /* 0x0000000e0e007211 */ /* 0x003fe200078f08ff */
[----:B------:R-:W-:Y:S01]  /*6050*/  VIADD R24, R19, 0x18400 ;  /* 0x0001840013187836 */ /* 0x000fe20000000000 */
[----:B------:R-:W-:Y:S01]  /*6060*/  BSSY B6, `(.L_x_5632) ;  /* 0x000001d000067945 */ /* 0x000fe20003800000 */
[----:B------:R-:W-:Y:S01]  /*6070*/  IMAD.MOV.U32 R225, RZ, RZ, 0x40000040 ;  /* 0x40000040ffe17424 */ /* 0x000fe200078e00ff */
[----:B------:R-:W-:Y:S02]  /*6080*/  LOP3.LUT R3, R0, 0x7fffe, RZ, 0xc0, !PT ;  /* 0x0007fffe00037812 */ /* 0x000fe400078ec0ff */
[----:B------:R-:W-:-:S03]  /*6090*/  LOP3.LUT P0, RZ, R24, 0x1bf, RZ, 0xc0, !PT ;  /* 0x000001bf18ff7812 */ /* 0x000fc6000780c0ff */
[----:B------:R-:W-:-:S04]  /*60a0*/  IMAD.IADD R3, R14, 0x1, -R3 ;  /* 0x000000010e037824 */ /* 0x000fc800078e0a03 */
[----:B------:R-:W-:-:S05]  /*60b0*/  IMAD R3, R3, 0x2000, R24 ;  /* 0x0000200003037824 */ /* 0x000fca00078e0218 */
[----:B------:R-:W-:Y:S01]  /*60c0*/  SHF.R.U32.HI R0, RZ, 0x4, R3 ;  /* 0x00000004ff007819 */ /* 0x000fe20000011603 */
[----:B------:R-:W-:-:S03]  /*60d0*/  VIADD R3, R3, 0xa000 ;  /* 0x0000a00003037836 */ /* 0x000fc60000000000 */
[----:B------:R-:W-:Y:S02]  /*60e0*/  LOP3.LUT R0, R0, 0x3fff, RZ, 0xc0, !PT ;  /* 0x00003fff00007812 */ /* 0x000fe400078ec0ff */
[----:B------:R-:W-:Y:S02]  /*60f0*/  SHF.R.U32.HI R3, RZ, 0x4, R3 ;  /* 0x00000004ff037819 */ /* 0x000fe40000011603 */
[----:B------:R-:W-:Y:S02]  /*6100*/  LOP3.LUT R224, R0, 0x10000, RZ, 0xfc, !PT ;  /* 0x0001000000e07812 */ /* 0x000fe400078efcff */
        /* <DEDUP_REMOVED lines=10> */
[----:B------:R-:W-:Y:S01]  /*61b0*/  MOV R13, RZ ;  /* 0x000000ff000d7202 */ /* 0x000fe20000000f00 */
[----:B------:R-:W-:Y:S02]  /*61c0*/  IMAD.U32 R7, RZ, RZ, UR7 ;  /* 0x00000007ff077e24 */ /* 0x000fe4000f8e00ff */
[----:B------:R-:W-:-:S02]  /*61d0*/  IMAD.U32 R10, RZ, RZ, UR4 ;  /* 0x00000004ff0a7e24 */ /* 0x000fc4000f8e00ff */
[----:B------:R-:W-:Y:S02]  /*61e0*/  IMAD.U32 R11, RZ, RZ, UR5 ;  /* 0x00000005ff0b7e24 */ /* 0x000fe4000f8e00ff */
[----:B------:R-:W-:Y:S02]  /*61f0*/  IMAD.MOV.U32 R8, RZ, RZ, 0x70 ;  /* 0x00000070ff087424 */ /* 0x000fe400078e00ff */
[----:B0-----:R-:W-:-:S07]  /*6200*/  IMAD.MOV.U32 R12, RZ, RZ, 0x1 ;  /* 0x00000001ff0c7424 */ /* 0x001fce00078e00ff */
[----:B------:R-:W-:-:S07]  /*6210*/  LEPC R20, `(.L_x_5633) ;  /* 0x000000001014794e */ /* 0x000fce0000000000 */
[----:B-1---5:R-:W-:Y:S05]  /*6220*/  CALL.ABS.NOINC R14 ;  /* 0x000000000e007343 */ /* 0x022fea0003c00000 */
.L_x_5633:
[----:B------:R-:W-:Y:S05]  /*6230*/  BSYNC B6 ;  /* 0x0000000000067941 */ /* 0x000fea0003800000 */
.L_x_5632:
[----:B------:R-:W-:Y:S02]  /*6240*/  ULDC UR4, c[0x0][0x3f4] ;  /* 0x0000fd0000047ab9 */ /* 0x000fe40000000800 */
[----:B------:R-:W-:-:S13]  /*6250*/  ISETP.LT.AND P0, PT, RZ, UR4, PT ;  /* 0x00000004ff007c0c */ /* 0x000fda000bf01270 */
[----:B------:R-:W-:Y:S05]  /*6260*/  @P0 BRA `(.L_x_5634) ;  /* 0x0000000000400947 */ /* 0x000fea0003800000 */
[----:B------:R-:W2:Y:S02]  /*6270*/  LDL R20, [R1+0x8c] ;  /* 0x00008c0001147983 */ /* 0x000ea40000100800 */
[----:B--2---:R-:W-:-:S04]  /*6280*/  LEA.HI R0, R20, R20, RZ, 0x1 ;  /* 0x0000001414007211 */ /* 0x004fc800078f08ff */
        /* <DEDUP_REMOVED lines=8> */
.L_x_5637:
[----:B-1----:R1:W2:Y:S02]  /*6310*/  SYNCS.PHASECHK.TRANS64.TRYWAIT P0, [R19+URZ+0x32400], R0 ;  /* 0x03240000130075a7 */ /* 0x0022a4000800017f */
[----:B--2---:R-:W-:Y:S05]  /*6320*/  @!P0 NANOSLEEP.SYNCS 0x989680 ;  /* 0x009896800000895d */ /* 0x004fea0003900000 */
[----:B------:R-:W2:Y:S02]  /*6330*/  @!P0 SYNCS.PHASECHK.TRANS64 P0, [R19+URZ+0x32400], R0 ;  /* 0x03240000130085a7 */ /* 0x000ea4000800007f */
[----:B--2---:R-:W-:Y:S05]  /*6340*/  @!P0 BRA `(.L_x_5637) ;  /* 0xfffffffc00f08947 */ /* 0x004fea000383ffff */
.L_x_5636:
[----:B------:R-:W-:Y:S05]  /*6350*/  BSYNC B0 ;  /* 0x0000000000007941 */ /* 0x000fea0003800000 */
.L_x_5635:
[----:B------:R-:W-:Y:S05]  /*6360*/  BRA `(.L_x_5638) ;  /* 0x0000002c00887947 */ /* 0x000fea0003800000 */
.L_x_5634:
        /* <DEDUP_REMOVED lines=30> */
.L_x_5640:
[----:B------:R-:W-:Y:S05]  /*6550*/  BSYNC B6 ;  /* 0x0000000000067941 */ /* 0x000fea0003800000 */
.L_x_5639:
[----:B------:R-:W2:Y:S01]  /*6560*/  LDL R41, [R1+0x50] ;  /* 0x0000500001297983 */ /* 0x000ea20000100800 */
[----:B------:R-:W-:Y:S01]  /*6570*/  ULDC.U8 UR4, c[0x0][0x410] ;  /* 0x0001040000047ab9 */ /* 0x000fe20000000000 */
[----:B------:R-:W-:Y:S01]  /*6580*/  BSSY B0, `(.L_x_5641) ;  /* 0x00002b8000007945 */ /* 0x000fe20003800000 */
[----:B------:R-:W-:Y:S01]  /*6590*/  ISETP.NE.AND P0, PT, RZ, UR4, PT ;  /* 0x00000004ff007c0c */ /* 0x000fe2000bf05270 */
[----:B--2---:R-:W-:-:S12]  /*65a0*/  IMAD.IADD R39, R22, 0x1, R41 ;  /* 0x0000000116277824 */ /* 0x004fd800078e0229 */
[----:B------:R-:W-:Y:S05]  /*65b0*/  @!P0 BRA `(.L_x_5642) ;  /* 0x0000001400948947 */ /* 0x000fea0003800000 */
[----:B------:R-:W0:Y:S01]  /*65c0*/  LDC R35, c[0x0][0x448] ;  /* 0x00011200ff237b82 */ /* 0x000e220000000800 */
[----:B------:R-:W1:Y:S01]  /*65d0*/  S2R R20, SR_TID.X ;  /* 0x0000000000147919 */ /* 0x000e620000002100 */
[----:B------:R-:W-:Y:S01]  /*65e0*/  ULDC.64 UR4, c[0x0][0x3f8] ;  /* 0x0000fe0000047ab9 */ /* 0x000fe20000000a00 */
[----:B------:R-:W-:Y:S01]  /*65f0*/  ULDC.64 UR6, c[0x0][0x408] ;  /* 0x0001020000067ab9 */ /* 0x000fe20000000a00 */
[----:B------:R-:W-:Y:S02]  /*6600*/  IMAD.MOV.U32 R6, RZ, RZ, R24 ;  /* 0x000000ffff067224 */ /* 0x000fe400078e0018 */
[----:B------:R-:W-:Y:S02]  /*6610*/  IMAD.MOV.U32 R7, RZ, RZ, R29 ;  /* 0x000000ffff077224 */ /* 0x000fe400078e001d */
[----:B------:R-:W-:Y:S02]  /*6620*/  IMAD.MOV.U32 R8, RZ, RZ, R30 ;  /* 0x000000ffff087224 */ /* 0x000fe400078e001e */
[----:B------:R-:W-:Y:S01]  /*6630*/  IMAD.MOV.U32 R9, RZ, RZ, R27 ;  /* 0x000000ffff097224 */ /* 0x000fe200078e001b */
[----:B0-----:R-:W-:-:S02]  /*6640*/  ISETP.NE.AND P0, PT, R35, 0x1, PT ;  /* 0x000000012300780c */ /* 0x001fc40003f05270 */
[----:B-1----:R-:W-:-:S11]  /*6650*/  IADD3 R21, R20, -0x80, RZ ;  /* 0xffffff8014157810 */ /* 0x002fd60007ffe0ff */
[----:B------:R-:W0:Y:S01]  /*6660*/  @P0 LDC R0, c[0x0][0x44c] ;  /* 0x00011300ff000b82 */ /* 0x000e220000000800 */
[----:B------:R-:W-:-:S04]  /*6670*/  SHF.R.S32.HI R20, RZ, 0x1f, R21 ;  /* 0x0000001fff147819 */ /* 0x000fc80000011415 */
[----:B------:R-:W-:-:S03]  /*6680*/  LEA.HI R20, R20, R21, RZ, 0x2 ;  /* 0x0000001514147211 */ /* 0x000fc600078f10ff */
[----:B------:R-:W1:Y:S01]  /*6690*/  @P0 LDC R5, c[0x0][0x450] ;  /* 0x00011400ff050b82 */ /* 0x000e620000000800 */
[----:B------:R-:W-:-:S05]  /*66a0*/  LOP3.LUT R20, R20, 0xfffffffc, RZ, 0xc0, !PT ;  /* 0xfffffffc14147812 */ /* 0x000fca00078ec0ff */
[----:B------:R-:W-:-:S04]  /*66b0*/  IMAD.IADD R20, R21, 0x1, -R20 ;  /* 0x0000000115147824 */ /* 0x000fc800078e0a14 */
[----:B------:R-:W-:-:S04]  /*66c0*/  IMAD R3, R20, 0x40, R39 ;  /* 0x0000004014037824 */ /* 0x000fc800078e0227 */
        /* <DEDUP_REMOVED lines=23> */
.L_x_5900:
[----:B------:R-:W5:Y:S01]  /*6840*/  LDL R9, [R1+0x30] ;  /* 0x0000300001097983 */ /* 0x000f620000100800 */
[----:B------:R-:W-:Y:S01]  /*6850*/  BSSY B1, `(.L_x_5644) ;  /* 0x000001f000017945 */ /* 0x000fe20003800000 */
[----:B------:R-:W-:Y:S02]  /*6860*/  CS2R R30, SRZ ;  /* 0x00000000001e7805 */ /* 0x000fe4000001ff00 */
[----:B------:R-:W-:Y:S02]  /*6870*/  CS2R R20, SRZ ;  /* 0x0000000000147805 */ /* 0x000fe4000001ff00 */
[----:B------:R-:W-:Y:S02]  /*6880*/  CS2R R28, SRZ ;  /* 0x00000000001c7805 */ /* 0x000fe4000001ff00 */
[----:B------:R-:W-:Y:S01]  /*6890*/  CS2R R24, SRZ ;  /* 0x0000000000187805 */ /* 0x000fe2000001ff00 */
[----:B-----5:R-:W-:-:S05]  /*68a0*/  IMAD R35, R9, R35, RZ ;  /* 0x0000002309237224 */ /* 0x020fca00078e02ff */
[----:B------:R-:W-:-:S13]  /*68b0*/  ISETP.GE.AND P0, PT, R39, R35, PT ;  /* 0x000000232700720c */ /* 0x000fda0003f06270 */
[----:B------:R-:W-:Y:S05]  /*68c0*/  @P0 BRA `(.L_x_5645) ;  /* 0x00000000005c0947 */ /* 0x000fea0003800000 */
[----:B------:R-:W4:Y:S01]  /*68d0*/  LDL R9, [R1+0x98] ;  /* 0x0000980001097983 */ /* 0x000f220000100800 */
        /* <DEDUP_REMOVED lines=8> */
[----:B------:R-:W-:Y:S02]  /*6960*/  CS2R R30, SRZ ;  /* 0x00000000001e7805 */ /* 0x000fe4000001ff00 */
[----:B------:R-:W-:Y:S01]  /*6970*/  CS2R R24, SRZ ;  /* 0x0000000000187805 */ /* 0x000fe2000001ff00 */
[----:B------:R-:W-:Y:S01]  /*6980*/  @!P2 IMAD.WIDE R10, R200, 0x2, R10 ;  /* 0x00000002c80aa825 */ /* 0x000fe200078e020a */
[-C--:B------:R-:W-:Y:S02]  /*6990*/  @!P3 IADD3 R26, P0, R0, R33.reuse, RZ ;  /* 0x00000021001ab210 */ /* 0x080fe40007f1e0ff */
[----:B----4-:R-:W-:Y:S01]  /*69a0*/  @!P3 IADD3 R32, P1, R14, R33, RZ ;  /* 0x000000210e20b210 */ /* 0x010fe20007f3e0ff */
[----:B------:R-:W-:Y:S01]  /*69b0*/  @!P2 IMAD.WIDE R12, R200, 0x2, R14 ;  /* 0x00000002c80ca825 */ /* 0x000fe200078e020e */
[----:B------:R1:W5:Y:S04]  /*69c0*/  @!P2 LD.E.64 R28, desc[UR40][R10.64] ;  /* 0x000000280a1ca980 */ /* 0x000368000c101b00 */
[----:B------:R1:W5:Y:S01]  /*69d0*/  @!P2 LD.E.64 R30, desc[UR40][R12.64] ;  /* 0x000000280c1ea980 */ /* 0x000362000c101b00 */
[----:B------:R-:W-:-:S04]  /*69e0*/  @!P3 SHF.L.U64.HI R20, R211, 0x1, R9 ;  /* 0x00000001d314b819 */ /* 0x000fc80000010209 */
[----:B------:R-:W-:Y:S01]  /*69f0*/  @!P3 IADD3.X R33, R5, R20, RZ, P1, !PT ;  /* 0x000000140521b210 */ /* 0x000fe20000ffe4ff */
[----:B------:R-:W-:Y:S01]  /*6a00*/  @!P3 IMAD.X R27, R3, 0x1, R20, P0 ;  /* 0x00000001031bb824 */ /* 0x000fe200000e0614 */
[----:B------:R-:W-:-:S04]  /*6a10*/  CS2R R20, SRZ ;  /* 0x0000000000147805 */ /* 0x000fc8000001ff00 */
[----:B------:R1:W5:Y:S04]  /*6a20*/  @!P3 LD.E.64 R24, desc[UR40][R26.64] ;  /* 0x000000281a18b980 */ /* 0x000368000c101b00 */
[----:B------:R1:W5:Y:S02]  /*6a30*/  @!P3 LD.E.64 R20, desc[UR40][R32.64] ;  /* 0x000000282014b980 */ /* 0x000364000c101b00 */
.L_x_5645:
[----:B------:R-:W-:Y:S05]  /*6a40*/  BSYNC B1 ;  /* 0x0000000000017941 */ /* 0x000fea0003800000 */
.L_x_5644:
[----:B--2--5:R-:W-:Y:S01]  /*6a50*/  IMAD.MOV.U32 R0, RZ, RZ, R30 ;  /* 0x000000ffff007224 */ /* 0x024fe200078e001e */
[----:B------:R-:W-:Y:S01]  /*6a60*/  UMOV UR4, 0xffffffff ;  /* 0xffffffff00047882 */ /* 0x000fe20000000000 */
[----:B-1----:R-:W-:Y:S01]  /*6a70*/  IMAD.MOV.U32 R3, RZ, RZ, R31 ;  /* 0x000000ffff037224 */ /* 0x002fe200078e001f */
        /* <DEDUP_REMOVED lines=18> */
.L_x_5906:
[----:B01----:R-:W5:Y:S04]  /*6ba0*/  LDL R7, [R1+0x8c] ;  /* 0x00008c0001077983 */ /* 0x003f680000100800 */
[----:B------:R-:W2:Y:S01]  /*6bb0*/  LDL R37, [R1+0x90] ;  /* 0x0000900001257983 */ /* 0x000ea20000100800 */
[----:B------:R-:W-:Y:S01]  /*6bc0*/  VIADD R4, R39, 0x40 ;  /* 0x0000004027047836 */ /* 0x000fe20000000000 */
[----:B------:R-:W-:Y:S01]  /*6bd0*/  BSSY B1, `(.L_x_5647) ;  /* 0x0000022000017945 */ /* 0x000fe20003800000 */
[----:B------:R-:W-:Y:S02]  /*6be0*/  CS2R R8, SRZ ;  /* 0x0000000000087805 */ /* 0x000fe4000001ff00 */
[----:B------:R-:W-:Y:S02]  /*6bf0*/  CS2R R12, SRZ ;  /* 0x00000000000c7805 */ /* 0x000fe4000001ff00 */
[----:B------:R-:W-:-:S02]  /*6c00*/  CS2R R10, SRZ ;  /* 0x00000000000a7805 */ /* 0x000fc4000001ff00 */
[----:B------:R-:W-:Y:S02]  /*6c10*/  ISETP.GE.AND P0, PT, R4, R35, PT ;  /* 0x000000230400720c */ /* 0x000fe40003f06270 */
[----:B-----5:R-:W-:-:S04]  /*6c20*/  LEA.HI R6, R7, R7, RZ, 0x1 ;  /* 0x0000000707067211 */ /* 0x020fc800078f08ff */
[----:B------:R-:W-:Y:S01]  /*6c30*/  LOP3.LUT R6, R6, 0xfffffffe, RZ, 0xc0, !PT ;  /* 0xfffffffe06067812 */ /* 0x000fe200078ec0ff */
[----:B--2---:R-:W-:-:S04]  /*6c40*/  IMAD.SHL.U32 R36, R37, 0x40, RZ ;  /* 0x0000004025247824 */ /* 0x004fc800078e00ff */
[----:B------:R-:W-:-:S05]  /*6c50*/  IMAD.IADD R73, R7, 0x1, -R6 ;  /* 0x0000000107497824 */ /* 0x000fca00078e0a06 */
[----:B------:R-:W-:Y:S01]  /*6c60*/  SHF.L.U32 R34, R73, 0x1f, RZ ;  /* 0x0000001f49227819 */ /* 0x000fe200000006ff */
[----:B------:R-:W-:Y:S06]  /*6c70*/  @P0 BRA `(.L_x_5648) ;  /* 0x00000000005c0947 */ /* 0x000fec0003800000 */
[----:B------:R-:W2:Y:S01]  /*6c80*/  LDL R15, [R1+0x98] ;  /* 0x00009800010f7983 */ /* 0x000ea20000100800 */
[----:B------:R-:W-:Y:S01]  /*6c90*/  ULDC UR4, c[0x0][0x3f4] ;  /* 0x0000fd0000047ab9 */ /* 0x000fe20000000800 */
[----:B------:R-:W-:Y:S01]  /*6ca0*/  MOV R7, R3 ;  /* 0x0000000300077202 */ /* 0x000fe20000000f00 */
[----:B---3--:R-:W-:Y:S01]  /*6cb0*/  IMAD.MOV.U32 R6, RZ, RZ, R0 ;  /* 0x000000ffff067224 */ /* 0x008fe200078e0000 */
[----:B------:R-:W-:Y:S02]  /*6cc0*/  ISETP.GE.AND P3, PT, R211, UR4, PT ;  /* 0x00000004d3007c0c */ /* 0x000fe4000bf66270 */
[----:B------:R-:W-:Y:S02]  /*6cd0*/  CS2R R12, SRZ ;  /* 0x00000000000c7805 */ /* 0x000fe4000001ff00 */
[----:B------:R-:W-:-:S09]  /*6ce0*/  ISETP.GE.AND P2, PT, R200, UR4, PT ;  /* 0x00000004c8007c0c */ /* 0x000fd2000bf46270 */
[C---:B------:R-:W-:Y:S01]  /*6cf0*/  @!P3 IMAD.SHL.U32 R9, R211.reuse, 0x2, RZ ;  /* 0x00000002d309b824 */ /* 0x040fe200078e00ff */
[----:B------:R-:W-:Y:S02]  /*6d00*/  CS2R R26, SRZ ;  /* 0x00000000001a7805 */ /* 0x000fe4000001ff00 */
[----:B------:R-:W-:Y:S01]  /*6d10*/  CS2R R10, SRZ ;  /* 0x00000000000a7805 */ /* 0x000fe2000001ff00 */
[----:B------:R-:W-:Y:S01]  /*6d20*/  @!P2 IMAD.WIDE R6, R200, 0x2, R6 ;  /* 0x00000002c806a825 */ /* 0x000fe200078e0206 */
[-C--:B------:R-:W-:Y:S02]  /*6d30*/  @!P3 IADD3 R32, P0, R0, R9.reuse, RZ ;  /* 0x000000090020b210 */ /* 0x080fe40007f1e0ff */
[----:B----4-:R-:W-:Y:S02]  /*6d40*/  @!P3 IADD3 R4, P1, R14, R9, RZ ;  /* 0x000000090e04b210 */ /* 0x010fe40007f3e0ff */
[----:B------:R0:W5:Y:S01]  /*6d50*/  @!P2 LD.E.64 R12, desc[UR40][R6.64] ;  /* 0x00000028060ca980 */ /* 0x000162000c101b00 */
[----:B--2---:R-:W-:Y:S01]  /*6d60*/  @!P3 SHF.L.U64.HI R8, R211, 0x1, R15 ;  /* 0x00000001d308b819 */ /* 0x004fe2000001020f */
[----:B------:R-:W-:-:S04]  /*6d70*/  IMAD.MOV.U32 R15, RZ, RZ, R5 ;  /* 0x000000ffff0f7224 */ /* 0x000fc800078e0005 */
[--C-:B------:R-:W-:Y:S02]  /*6d80*/  @!P3 IMAD.X R33, R3, 0x1, R8.reuse, P0 ;  /* 0x000000010321b824 */ /* 0x100fe400000e0608 */
[----:B------:R-:W-:Y:S01]  /*6d90*/  @!P3 IMAD.X R5, R5, 0x1, R8, P1 ;  /* 0x000000010505b824 */ /* 0x000fe200008e0608 */
[----:B------:R-:W-:Y:S01]  /*6da0*/  CS2R R8, SRZ ;  /* 0x0000000000087805 */ /* 0x000fe2000001ff00 */
[----:B------:R-:W-:Y:S01]  /*6db0*/  @!P2 IMAD.WIDE R14, R200, 0x2, R14 ;  /* 0x00000002c80ea825 */ /* 0x000fe200078e020e */
[----:B------:R0:W5:Y:S04]  /*6dc0*/  @!P3 LD.E.64 R10, desc[UR40][R32.64] ;  /* 0x00000028200ab980 */ /* 0x000168000c101b00 */
[----:B------:R0:W5:Y:S04]  /*6dd0*/  @!P2 LD.E.64 R26, desc[UR40][R14.64] ;  /* 0x000000280e1aa980 */ /* 0x000168000c101b00 */
[----:B------:R0:W5:Y:S02]  /*6de0*/  @!P3 LD.E.64 R8, desc[UR40][R4.64] ;  /* 0x000000280408b980 */ /* 0x000164000c101b00 */
.L_x_5648:
[----:B------:R-:W-:Y:S05]  /*6df0*/  BSYNC B1 ;  /* 0x0000000000017941 */ /* 0x000fea0003800000 */
.L_x_5647:
[----:B0-----:R-:W4:Y:S01]  /*6e00*/  S2R R7, SR_TID.X ;  /* 0x0000000000077919 */ /* 0x001f220000002100 */
[----:B------:R-:W0:Y:S01]  /*6e10*/  SYNCS.PHASECHK.TRANS64.TRYWAIT P0, [R19+URZ+0x32400], R34 ;  /* 0x03240022130075a7 */ /* 0x000e22000800017f */
[----:B------:R-:W-:Y:S01]  /*6e20*/  LOP3.LUT R3, R36, 0x1c0, RZ, 0xc0, !PT ;  /* 0x000001c024037812 */ /* 0x000fe200078ec0ff */
[----:B-----5:R-:W-:Y:S01]  /*6e30*/  IMAD.MOV.U32 R4, RZ, RZ, R26 ;  /* 0x000000ffff047224 */ /* 0x020fe200078e001a */
[----:B------:R-:W-:Y:S01]  /*6e40*/  VIADDMNMX R41, R35, -R41, 0x80, PT ;  /* 0x0000008023297446 */ /* 0x000fe20003800929 */
[----:B------:R-:W-:Y:S01]  /*6e50*/  IMAD.MOV.U32 R5, RZ, RZ, R9 ;  /* 0x000000ffff057224 */ /* 0x000fe200078e0009 */
[----:B---3--:R-:W-:Y:S01]  /*6e60*/  LOP3.LUT R0, R3, 0x18, R16, 0xf8, !PT ;  /* 0x0000001803007812 */ /* 0x008fe200078ef810 */
[----:B------:R-:W-:Y:S01]  /*6e70*/  IMAD.MOV.U32 R6, RZ, RZ, R12 ;  /* 0x000000ffff067224 */ /* 0x000fe200078e000c */
[----:B------:R-:W-:Y:S01]  /*6e80*/  SHF.R.U32.HI R3, RZ, 0x3, R3 ;  /* 0x00000003ff037819 */ /* 0x000fe20000011603 */
[----:B------:R-:W-:Y:S01]  /*6e90*/  BSSY B1, `(.L_x_5649) ;  /* 0x0000018000017945 */ /* 0x000fe20003800000 */
[----:B------:R-:W-:Y:S01]  /*6ea0*/  PRMT R44, R4, 0x7610, R44 ;  /* 0x00007610042c7816 */ /* 0x000fe2000000002c */
[----:B------:R-:W-:Y:S01]  /*6eb0*/  IMAD.MOV.U32 R4, RZ, RZ, R8 ;  /* 0x000000ffff047224 */ /* 0x000fe200078e0008 */
[----:B------:R-:W-:Y:S01]  /*6ec0*/  LOP3.LUT R0, R0, R3, RZ, 0x3c, !PT ;  /* 0x0000000300007212 */ /* 0x000fe200078e3cff */
[----:B------:R-:W-:Y:S01]  /*6ed0*/  IMAD.MOV.U32 R3, RZ, RZ, R27 ;  /* 0x000000ffff037224 */ /* 0x000fe200078e001b */
[----:B------:R-:W-:-:S02]  /*6ee0*/  PRMT R46, R6, 0x7610, R46 ;  /* 0x00007610062e7816 */ /* 0x000fc4000000002e */
[----:B------:R-:W-:Y:S01]  /*6ef0*/  PRMT R45, R4, 0x5410, R5 ;  /* 0x00005410042d7816 */ /* 0x000fe20000000005 */
[----:B------:R-:W-:Y:S01]  /*6f00*/  IMAD.MOV.U32 R4, RZ, RZ, R13 ;  /* 0x000000ffff047224 */ /* 0x000fe200078e000d */
[----:B------:R-:W-:Y:S02]  /*6f10*/  PRMT R44, R44, 0x5410, R3 ;  /* 0x000054102c2c7816 */ /* 0x000fe40000000003 */
[----:B------:R-:W-:Y:S02]  /*6f20*/  MOV R5, R10 ;  /* 0x0000000a00057202 */ /* 0x000fe40000000f00 */
[----:B------:R-:W-:Y:S02]  /*6f30*/  PRMT R46, R46, 0x5410, R4 ;  /* 0x000054102e2e7816 */ /* 0x000fe40000000004 */
[----:B------:R-:W-:Y:S01]  /*6f40*/  PRMT R47, R5, 0x7610, R47 ;  /* 0x00007610052f7816 */ /* 0x000fe2000000002f */
[----:B------:R-:W-:Y:S01]  /*6f50*/  IMAD.MOV.U32 R5, RZ, RZ, R11 ;  /* 0x000000ffff057224 */ /* 0x000fe200078e000b */
[----:B------:R-:W-:-:S02]  /*6f60*/  LOP3.LUT P2, RZ, R37, 0x4, RZ, 0xc0, !PT ;  /* 0x0000000425ff7812 */ /* 0x000fc4000784c0ff */
[----:B------:R-:W-:Y:S01]  /*6f70*/  ISETP.GE.AND P1, PT, R22, R41, PT ;  /* 0x000000291600720c */ /* 0x000fe20003f26270 */
[----:B----4-:R-:W-:-:S05]  /*6f80*/  VIADD R14, R7, 0xffffff80 ;  /* 0xffffff80070e7836 */ /* 0x010fca0000000000 */
[----:B------:R-:W-:-:S04]  /*6f90*/  SHF.R.S32.HI R7, RZ, 0x1f, R14 ;  /* 0x0000001fff077819 */ /* 0x000fc8000001140e */
[----:B------:R-:W-:-:S04]  /*6fa0*/  LEA.HI R7, R7, R14, RZ, 0x5 ;  /* 0x0000000e07077211 */ /* 0x000fc800078f28ff */
[----:B------:R-:W-:-:S05]  /*6fb0*/  SHF.R.S32.HI R7, RZ, 0x5, R7 ;  /* 0x00000005ff077819 */ /* 0x000fca0000011407 */
[----:B------:R-:W-:-:S04]  /*6fc0*/  IMAD R0, R7, 0x200, R0 ;  /* 0x0000020007007824 */ /* 0x000fc800078e0200 */
[----:B------:R-:W-:-:S04]  /*6fd0*/  IMAD R3, R0, 0x2, R19 ;  /* 0x0000000200037824 */ /* 0x000fc800078e0213 */
[C---:B------:R-:W-:Y:S02]  /*6fe0*/  VIADD R4, R3.reuse, 0x18400 ;  /* 0x0001840003047836 */ /* 0x040fe40000000000 */
[----:B------:R-:W-:Y:S01]  /*6ff0*/  VIADD R0, R3, 0x18440 ;  /* 0x0001844003007836 */ /* 0x000fe20000000000 */
[----:B0-----:R-:W-:Y:S06]  /*7000*/  @!P0 BRA `(.L_x_5650) ;  /* 0x0000018000648947 */ /* 0x001fec0003800000 */
.L_x_5907:
[----:B------:R-:W-:Y:S05]  /*7010*/  BSYNC B1 ;  /* 0x0000000000017941 */ /* 0x000fea0003800000 */
.L_x_5649:
        /* <DEDUP_REMOVED lines=10> */
[----:B------:R-:W-:Y:S01]  /*70c0*/  SHF.R.U32.HI R14, RZ, 0x10, R29 ;  /* 0x00000010ff0e7819 */ /* 0x000fe2000001161d */
        /* <DEDUP_REMOVED lines=12> */
[----:B------:R-:W-:Y:S01]  /*7190*/  FMUL.FTZ R35, R29, R33 ;  /* 0x000000211d237220 */ /* 0x000fe20000410000 */
[----:B------:R-:W-:-:S02]  /*71a0*/  HADD2.F32 R14, -RZ, R6.H0_H0 ;  /* 0x20000006ff0e7230 */ /* 0x000fc40000004100 */
[----:B0-----:R-:W-:Y:S01]  /*71b0*/  FMUL.FTZ R34, R4, R32 ;  /* 0x0000002004227220 */ /* 0x001fe20000410000 */
        /* <DEDUP_REMOVED lines=25> */
.L_x_5654:
[----:B------:R-:W-:Y:S05]  /*7350*/  BSYNC B2 ;  /* 0x0000000000027941 */ /* 0x000fea0003800000 */
.L_x_5653:
[----:B------:R-:W-:Y:S05]  /*7360*/  @P1 BRA `(.L_x_5652) ;  /* 0x0000000000a81947 */ /* 0x000fea0003800000 */
[----:B-1----:R-:W1:Y:S01]  /*7370*/  LDS.128 R4, [R0] ;  /* 0x0000000000047984 */ /* 0x002e620000000c00 */
        /* <DEDUP_REMOVED lines=14> */
[----:B------:R-:W-:-:S02]  /*7460*/  HADD2.F32 R14, -RZ, R6.H0_H0 ;  /* 0x20000006ff0e7230 */ /* 0x000fc40000004100 */
[----:B------:R-:W-:Y:S01]  /*7470*/  FMUL.FTZ R30, R4, R28 ;  /* 0x0000001c041e7220 */ /* 0x000fe20000410000 */
[----:B0-----:R-:W-:Y:S01]  /*7480*/  FFMA.FTZ R34, R20, R29, R32 ;  /* 0x0000001d14227223 */ /* 0x001fe20000010020 */
        /* <DEDUP_REMOVED lines=24> */
.L_x_5652:
[----:B------:R-:W-:Y:S05]  /*7610*/  BSYNC B1 ;  /* 0x0000000000017941 */ /* 0x000fea0003800000 */
.L_x_5651:
[----:B-12---:R-:W-:-:S05]  /*7620*/  VIADD R4, R22, 0x40 ;  /* 0x0000004016047836 */ /* 0x006fca0000000000 */
[----:B------:R-:W-:-:S13]  /*7630*/  ISETP.GE.AND P0, PT, R4, R41, PT ;  /* 0x000000290400720c */ /* 0x000fda0003f06270 */
        /* <DEDUP_REMOVED lines=15> */
[----:B-1----:R-:W-:-:S02]  /*7730*/  HADD2.F32 R14, -RZ, R7.H0_H0 ;  /* 0x20000007ff0e7230 */ /* 0x002fc40000004100 */
        /* <DEDUP_REMOVED lines=32> */
.L_x_5657:
[----:B------:R-:W-:Y:S05]  /*7940*/  BSYNC B1 ;  /* 0x0000000000017941 */ /* 0x000fea0003800000 */
.L_x_5656:
[----:B------:R-:W-:Y:S05]  /*7950*/  @P1 BRA `(.L_x_5655) ;  /* 0x0000001400e81947 */ /* 0x000fea0003800000 */
[----:B-1----:R-:W1:Y:S01]  /*7960*/  LDS.128 R4, [R0+0x2000] ;  /* 0x0020000000047984 */ /* 0x002e620000000c00 */
[----:B------:R-:W-:Y:S01]  /*7970*/  SHF.R.U32.HI R12, RZ, 0x10, R11 ;  /* 0x00000010ff0c7819 */ /* 0x000fe2000001160b */
[----:B------:R-:W-:Y:S01]  /*7980*/  HADD2.F32 R13, -RZ, R45.H0_H0 ;  /* 0x2000002dff0d7230 */ /* 0x000fe20000004100 */
[----:B------:R-:W-:Y:S02]  /*7990*/  SHF.R.U32.HI R14, RZ, 0x10, R9 ;  /* 0x00000010ff0e7819 */ /* 0x000fe40000011609 */
        /* <DEDUP_REMOVED lines=18> */
[----:B------:R-:W-:Y:S02]  /*7ac0*/  HADD2.F32 R6, -RZ, R5.H0_H0 ;  /* 0x20000005ff067230 */ /* 0x000fe40000004100 */
        /* <DEDUP_REMOVED lines=20> */
.L_x_5642:
[----:B------:R-:W0:Y:S01]  /*7c10*/  S2R R0, SR_TID.X ;  /* 0x0000000000007919 */ /* 0x000e220000002100 */
[----:B------:R-:W1:Y:S01]  /*7c20*/  LDC R6, c[0x0][0x448] ;  /* 0x00011200ff067b82 */ /* 0x000e620000000800 */
[----:B------:R-:W-:Y:S01]  /*7c30*/  ULDC.64 UR4, c[0x0][0x3f8] ;  /* 0x0000fe0000047ab9 */ /* 0x000fe20000000a00 */
[----:B------:R-:W-:Y:S01]  /*7c40*/  ULDC.64 UR6, c[0x0][0x408] ;  /* 0x0001020000067ab9 */ /* 0x000fe20000000a00 */
[----:B------:R-:W-:Y:S02]  /*7c50*/  IMAD.MOV.U32 R28, RZ, RZ, R24 ;  /* 0x000000ffff1c7224 */ /* 0x000fe400078e0018 */
[----:B------:R-:W-:Y:S02]  /*7c60*/  IMAD.MOV.U32 R20, RZ, RZ, R30 ;  /* 0x000000ffff147224 */ /* 0x000fe400078e001e */
[----:B------:R-:W-:Y:S01]  /*7c70*/  IMAD.MOV.U32 R21, RZ, RZ, R27 ;  /* 0x000000ffff157224 */ /* 0x000fe200078e001b */
[----:B-1----:R-:W-:Y:S01]  /*7c80*/  ISETP.NE.AND P0, PT, R6, 0x1, PT ;  /* 0x000000010600780c */ /* 0x002fe20003f05270 */
[----:B0-----:R-:W-:-:S05]  /*7c90*/  VIADD R0, R0, 0xffffff80 ;  /* 0xffffff8000007836 */ /* 0x001fca0000000000 */
[----:B------:R-:W-:-:S07]  /*7ca0*/  SHF.R.S32.HI R3, RZ, 0x1f, R0 ;  /* 0x0000001fff037819 */ /* 0x000fce0000011400 */
[----:B------:R-:W0:Y:S01]  /*7cb0*/  @P0 LDC R5, c[0x0][0x450] ;  /* 0x00011400ff050b82 */ /* 0x000e220000000800 */
[----:B------:R-:W-:-:S04]  /*7cc0*/  LEA.HI R3, R3, R0, RZ, 0x2 ;  /* 0x0000000003037211 */ /* 0x000fc800078f10ff */
[----:B------:R-:W-:-:S05]  /*7cd0*/  LOP3.LUT R3, R3, 0xfffffffc, RZ, 0xc0, !PT ;  /* 0xfffffffc03037812 */ /* 0x000fca00078ec0ff */
[----:B------:R-:W-:Y:S02]  /*7ce0*/  IMAD.IADD R3, R0, 0x1, -R3 ;  /* 0x0000000100037824 */ /* 0x000fe400078e0a03 */
[----:B------:R-:W1:Y:S02]  /*7cf0*/  @P0 LDC R0, c[0x0][0x44c] ;  /* 0x00011300ff000b82 */ /* 0x000e640000000800 */
[----:B------:R-:W-:-:S04]  /*7d00*/  IMAD R3, R3, 0x40, R39 ;  /* 0x0000004003037824 */ /* 0x000fc800078e0227 */
[----:B-1----:R-:W-:-:S05]  /*7d10*/  @P0 IMAD.HI.U32 R0, R3, R0, RZ ;  /* 0x0000000003000227 */ /* 0x002fca00078e00ff */
[----:B0-----:R-:W-:-:S04]  /*7d20*/  @P0 SHF.R.U32.HI R3, RZ, R5, R0 ;  /* 0x00000005ff030219 */ /* 0x001fc80000011600 */
        /* <DEDUP_REMOVED lines=17> */
[----:B------:R-:W2:Y:S01]  /*7e40*/  LDL R11, [R1+0x30] ;  /* 0x00003000010b7983 */ /* 0x000ea20000100800 */
[----:B------:R-:W0:Y:S03]  /*7e50*/  LDC R31, c[0x0][0x3f4] ;  /* 0x0000fd00ff1f7b82 */ /* 0x000e260000000800 */
[----:B------:R-:W1:Y:S04]  /*7e60*/  SHFL.IDX PT, R3, R10, RZ, 0x1c1f ;  /* 0x001c1fff0a037589 */ /* 0x000e6800000e0000 */
[----:B------:R-:W3:Y:S04]  /*7e70*/  SHFL.IDX PT, R0, R28, RZ, 0x1c1f ;  /* 0x001c1fff1c007589 */ /* 0x000ee800000e0000 */
[----:B------:R-:W4:Y:S04]  /*7e80*/  SHFL.IDX PT, R14, R29, RZ, 0x1c1f ;  /* 0x001c1fff1d0e7589 */ /* 0x000f2800000e0000 */
[----:B------:R-:W5:Y:S01]  /*7e90*/  SHFL.IDX PT, R8, R20, RZ, 0x1c1f ;  /* 0x001c1fff14087589 */ /* 0x000f6200000e0000 */
[----:B0-----:R-:W-:Y:S01]  /*7ea0*/  ISETP.GE.AND P0, PT, R16, R31, PT ;  /* 0x0000001f1000720c */ /* 0x001fe20003f06270 */
[----:B--2---:R-:W-:-:S05]  /*7eb0*/  IMAD R30, R11, R6, RZ ;  /* 0x000000060b1e7224 */ /* 0x004fca00078e02ff */
[----:B------:R-:W-:-:S13]  /*7ec0*/  ISETP.GE.OR P1, PT, R39, R30, P0 ;  /* 0x0000001e2700720c */ /* 0x000fda0000726670 */
[C---:B------:R-:W-:Y:S01]  /*7ed0*/  @!P1 IMAD.SHL.U32 R9, R16.reuse, 0x2, RZ ;  /* 0x0000000210099824 */ /* 0x040fe200078e00ff */
[----:B------:R-:W-:-:S04]  /*7ee0*/  @!P1 SHF.L.U64.HI R21, R16, 0x1, R17 ;  /* 0x0000000110159819 */ /* 0x000fc80000010211 */
[----:B-1----:R-:W-:-:S05]  /*7ef0*/  @!P1 IADD3 R4, P2, R3, R9, RZ ;  /* 0x0000000903049210 */ /* 0x002fca0007f5e0ff */
[----:B---3--:R-:W-:-:S06]  /*7f00*/  @!P1 IMAD.X R5, R0, 0x1, R21, P2 ;  /* 0x0000000100059824 */ /* 0x008fcc00010e0615 */
[----:B------:R-:W2:Y:S01]  /*7f10*/  @!P1 LD.E.128 R4, desc[UR40][R4.64] ;  /* 0x0000002804049980 */ /* 0x000ea2000c101d00 */
[----:B----4-:R-:W-:-:S05]  /*7f20*/  @!P1 IADD3 R14, P2, R14, R9, RZ ;  /* 0x000000090e0e9210 */ /* 0x010fca0007f5e0ff */
[----:B-----5:R-:W-:-:S04]  /*7f30*/  @!P1 IMAD.X R3, R8, 0x1, R21, P2 ;  /* 0x0000000108039824 */ /* 0x020fc800010e0615 */
[----:B------:R-:W-:-:S05]  /*7f40*/  @!P1 IMAD.MOV.U32 R15, RZ, RZ, R3 ;  /* 0x000000ffff0f9224 */ /* 0x000fca00078e0003 */
[----:B------:R-:W3:Y:S01]  /*7f50*/  @!P1 LD.E.128 R24, desc[UR40][R14.64] ;  /* 0x000000280e189980 */ /* 0x000ee2000c101d00 */
[----:B------:R-:W-:Y:S02]  /*7f60*/  CS2R R36, SRZ ;  /* 0x0000000000247805 */ /* 0x000fe4000001ff00 */
[----:B------:R-:W-:Y:S01]  /*7f70*/  CS2R R34, SRZ ;  /* 0x0000000000227805 */ /* 0x000fe2000001ff00 */
[----:B------:R-:W0:Y:S04]  /*7f80*/  SHFL.IDX PT, R21, R29, 0x1, 0x1c1f ;  /* 0x003c1f001d157f89 */ /* 0x000e2800000e0000 */
[----:B------:R-:W1:Y:S01]  /*7f90*/  SHFL.IDX PT, R20, R20, 0x1, 0x1c1f ;  /* 0x003c1f0014147f89 */ /* 0x000e6200000e0000 */
[----:B--2---:R-:W-:Y:S02]  /*7fa0*/  @!P1 IMAD.MOV.U32 R36, RZ, RZ, R4 ;  /* 0x000000ffff249224 */ /* 0x004fe400078e0004 */
[----:B------:R-:W-:Y:S01]  /*7fb0*/  @!P1 IMAD.MOV.U32 R37, RZ, RZ, R5 ;  /* 0x000000ffff259224 */ /* 0x000fe200078e0005 */
[----:B------:R-:W-:Y:S01]  /*7fc0*/  CS2R R4, SRZ ;  /* 0x0000000000047805 */ /* 0x000fe2000001ff00 */
[----:B------:R-:W-:-:S02]  /*7fd0*/  IMAD.MOV.U32 R0, RZ, RZ, R36 ;  /* 0x000000ffff007224 */ /* 0x000fc400078e0024 */
[----:B------:R-:W-:Y:S02]  /*7fe0*/  @!P1 IMAD.MOV.U32 R34, RZ, RZ, R6 ;  /* 0x000000ffff229224 */ /* 0x000fe400078e0006 */
[----:B------:R-:W-:Y:S01]  /*7ff0*/  @!P1 IMAD.MOV.U32 R35, RZ, RZ, R7 ;  /* 0x000000ffff239224 */ /* 0x000fe200078e0007 */
[----:B------:R-:W-:Y:S01]  /*8000*/  PRMT R46, R46, 0x5410, R0 ;  /* 0x000054102e2e7816 */ /* 0x000fe20000000000 */
[----:B------:R-:W-:Y:S01]  /*8010*/  IMAD.MOV.U32 R3, RZ, RZ, R37 ;  /* 0x000000ffff037224 */ /* 0x000fe200078e0025 */
[----:B------:R-:W2:Y:S01]  /*8020*/  SHFL.IDX PT, R0, R28, 0x1, 0x1c1f ;  /* 0x003c1f001c007f89 */ /* 0x000ea200000e0000 */
[----:B------:R-:W-:Y:S01]  /*8030*/  CS2R R6, SRZ ;  /* 0x0000000000067805 */ /* 0x000fe2000001ff00 */
[----:B------:R-:W-:Y:S01]  /*8040*/  IMAD.MOV.U32 R8, RZ, RZ, R34 ;  /* 0x000000ffff087224 */ /* 0x000fe200078e0022 */
[----:B------:R-:W-:Y:S01]  /*8050*/  MOV R9, R35 ;  /* 0x0000002300097202 */ /* 0x000fe20000000f00 */
[----:B---3--:R-:W-:Y:S01]  /*8060*/  @!P1 IMAD.MOV.U32 R6, RZ, RZ, R24 ;  /* 0x000000ffff069224 */ /* 0x008fe200078e0018 */
[----:B------:R-:W-:Y:S01]  /*8070*/  PRMT R33, R33, 0x5410, R3 ;  /* 0x0000541021217816 */ /* 0x000fe20000000003 */
[----:B------:R-:W-:Y:S01]  /*8080*/  @!P1 IMAD.MOV.U32 R7, RZ, RZ, R25 ;  /* 0x000000ffff079224 */ /* 0x000fe200078e0019 */
[----:B------:R-:W-:Y:S01]  /*8090*/  PRMT R32, R8, 0x5410, R9 ;  /* 0x0000541008207816 */ /* 0x000fe20000000009 */
[----:B------:R-:W-:Y:S01]  /*80a0*/  @!P1 IMAD.MOV.U32 R4, RZ, RZ, R26 ;  /* 0x000000ffff049224 */ /* 0x000fe200078e001a */
[----:B------:R3:W4:Y:S01]  /*80b0*/  SHFL.IDX PT, R3, R10, 0x1, 0x1c1f ;  /* 0x003c1f000a037f89 */ /* 0x00072200000e0000 */
[----:B------:R-:W-:-:S02]  /*80c0*/  @!P1 IMAD.MOV.U32 R5, RZ, RZ, R27 ;  /* 0x000000ffff059224 */ /* 0x000fc400078e001b */
[----:B------:R-:W-:Y:S02]  /*80d0*/  IMAD.MOV.U32 R8, RZ, RZ, R6 ;  /* 0x000000ffff087224 */ /* 0x000fe400078e0006 */
[----:B------:R-:W-:Y:S02]  /*80e0*/  IMAD.MOV.U32 R9, RZ, RZ, R7 ;  /* 0x000000ffff097224 */ /* 0x000fe400078e0007 */
[----:B------:R-:W-:Y:S01]  /*80f0*/  IMAD.MOV.U32 R11, RZ, RZ, R5 ;  /* 0x000000ffff0b7224 */ /* 0x000fe200078e0005 */
[----:B------:R-:W-:Y:S01]  /*8100*/  PRMT R46, R8, 0x7610, R46 ;  /* 0x00007610082e7816 */ /* 0x000fe2000000002e */
[----:B---3--:R-:W-:Y:S01]  /*8110*/  IMAD.MOV.U32 R10, RZ, RZ, R4 ;  /* 0x000000ffff0a7224 */ /* 0x008fe200078e0004 */
[----:B------:R-:W-:Y:S02]  /*8120*/  PRMT R33, R9, 0x7610, R33 ;  /* 0x0000761009217816 */ /* 0x000fe40000000021 */
[----:B------:R-:W-:Y:S02]  /*8130*/  CS2R R8, SRZ ;  /* 0x0000000000087805 */ /* 0x000fe4000001ff00 */
[----:B------:R-:W-:-:S02]  /*8140*/  PRMT R40, R11, 0x7610, R40 ;  /* 0x000076100b287816 */ /* 0x000fc40000000028 */
[----:B012---:R-:W-:-:S07]  /*8150*/  PRMT R51, R10, 0x7610, R51 ;  /* 0x000076100a337816 */ /* 0x007fce0000000033 */
.L_x_5917:
        /* <DEDUP_REMOVED lines=20> */
[----:B------:R-:W-:Y:S01]  /*82a0*/  IMAD.X R13, R0, 0x1, R9, P1 ;  /* 0x00000001000d7824 */ /* 0x000fe200008e0609 */
[----:B------:R-:W-:-:S05]  /*82b0*/  IADD3.X R9, R20, R9, RZ, P2, !PT ;  /* 0x0000000914097210 */ /* 0x000fca00017fe4ff */
[----:B------:R-:W5:Y:S04]  /*82c0*/  LD.E.128 R12, desc[UR40][R12.64] ;  /* 0x000000280c0c7980 */ /* 0x000f68000c101d00 */
[----:B------:R-:W5:Y:S02]  /*82d0*/  LD.E.128 R8, desc[UR40][R8.64] ;  /* 0x0000002808087980 */ /* 0x000f64000c101d00 */
.L_x_5660:
[----:B------:R-:W-:Y:S05]  /*82e0*/  BSYNC B1 ;  /* 0x0000000000017941 */ /* 0x000fea0003800000 */
.L_x_5659:
[----:B------:R-:W4:Y:S01]  /*82f0*/  LDL R0, [R1+0x50] ;  /* 0x0000500001007983 */ /* 0x000f220000100800 */
[----:B------:R-:W0:Y:S01]  /*8300*/  SYNCS.PHASECHK.TRANS64.TRYWAIT P1, [R19+URZ+0x32400], R24 ;  /* 0x03240018130075a7 */ /* 0x000e22000802017f */
[----:B------:R-:W-:Y:S01]  /*8310*/  VIADD R21, R22, 0x40 ;  /* 0x0000004016157836 */ /* 0x000fe20000000000 */
[----:B------:R-:W-:Y:S01]  /*8320*/  BSSY B1, `(.L_x_5661) ;  /* 0x0000011000017945 */ /* 0x000fe20003800000 */
[----:B-----5:R-:W-:-:S05]  /*8330*/  IMAD.MOV.U32 R20, RZ, RZ, R9 ;  /* 0x000000ffff147224 */ /* 0x020fca00078e0009 */
[----:B------:R-:W-:Y:S01]  /*8340*/  PRMT R52, R20, 0x7610, R52 ;  /* 0x0000761014347816 */ /* 0x000fe20000000034 */
[----:B------:R-:W-:Y:S01]  /*8350*/  IMAD.MOV.U32 R20, RZ, RZ, R12 ;  /* 0x000000ffff147224 */ /* 0x000fe200078e000c */
[----:B----4-:R-:W-:Y:S01]  /*8360*/  VIADDMNMX R3, R30, -R0, 0x80, PT ;  /* 0x000000801e037446 */ /* 0x010fe20003800900 */
[----:B------:R-:W-:-:S03]  /*8370*/  IMAD.MOV.U32 R0, RZ, RZ, R8 ;  /* 0x000000ffff007224 */ /* 0x000fc600078e0008 */
[-C--:B------:R-:W-:Y:S02]  /*8380*/  ISETP.GE.OR P2, PT, R22, R3.reuse, P0 ;  /* 0x000000031600720c */ /* 0x080fe40000746670 */
[----:B------:R-:W-:Y:S01]  /*8390*/  PRMT R51, R51, 0x5410, R0 ;  /* 0x0000541033337816 */ /* 0x000fe20000000000 */
[----:B------:R-:W-:Y:S01]  /*83a0*/  IMAD.MOV.U32 R0, RZ, RZ, R10 ;  /* 0x000000ffff007224 */ /* 0x000fe200078e000a */
[----:B------:R-:W-:Y:S01]  /*83b0*/  ISETP.GE.OR P0, PT, R21, R3, P0 ;  /* 0x000000031500720c */ /* 0x000fe20000706670 */
[----:B------:R-:W-:Y:S02]  /*83c0*/  IMAD.MOV.U32 R3, RZ, RZ, R11 ;  /* 0x000000ffff037224 */ /* 0x000fe400078e000b */
[----:B------:R-:W-:Y:S01]  /*83d0*/  IMAD.MOV.U32 R21, RZ, RZ, R13 ;  /* 0x000000ffff157224 */ /* 0x000fe200078e000d */
[----:B------:R-:W-:Y:S01]  /*83e0*/  PRMT R52, R52, 0x5410, R0 ;  /* 0x0000541034347816 */ /* 0x000fe20000000000 */
[----:B------:R-:W-:Y:S01]  /*83f0*/  IMAD.IADD R0, R16, 0x1, R31 ;  /* 0x0000000110007824 */ /* 0x000fe200078e021f */
[----:B------:R-:W-:-:S02]  /*8400*/  PRMT R53, R3, 0x5410, R20 ;  /* 0x0000541003357816 */ /* 0x000fc40000000014 */
[----:B------:R-:W-:Y:S01]  /*8410*/  PRMT R54, R21, 0x7610, R54 ;  /* 0x0000761015367816 */ /* 0x000fe20000000036 */
[----:B0-----:R-:W-:Y:S06]  /*8420*/  @!P1 BRA `(.L_x_5662) ;  /* 0x0000017000e09947 */ /* 0x001fec0003800000 */
.L_x_5918:
[----:B------:R-:W-:Y:S05]  /*8430*/  BSYNC B1 ;  /* 0x0000000000017941 */ /* 0x000fea0003800000 */
.L_x_5661:
[----:B------:R-:W-:Y:S01]  /*8440*/  BSSY B1, `(.L_x_5663) ;  /* 0x0000069000017945 */ /* 0x000fe20003800000 */
[----:B------:R-:W-:Y:S01]  /*8450*/  IMAD.MOV.U32 R55, RZ, RZ, R14 ;  /* 0x000000ffff377224 */ /* 0x000fe200078e000e */
[----:B------:R-:W-:Y:S01]  /*8460*/  LOP3.LUT R0, R0, 0x38, RZ, 0xc0, !PT ;  /* 0x0000003800007812 */ /* 0x000fe200078ec0ff */
[----:B------:R-:W-:Y:S01]  /*8470*/  IMAD.MOV.U32 R56, RZ, RZ, R15 ;  /* 0x000000ffff387224 */ /* 0x000fe200078e000f */
[----:B------:R-:W-:Y:S06]  /*8480*/  @P2 BRA `(.L_x_5664) ;  /* 0x0000000400902947 */ /* 0x000fec0003800000 */
[----:B------:R-:W2:Y:S01]  /*8490*/  LDL R3, [R1+0x90] ;  /* 0x0000900001037983 */ /* 0x000ea20000100800 */
[----:B------:R-:W1:Y:S02]  /*84a0*/  S2R R20, SR_TID.X ;  /* 0x0000000000147919 */ /* 0x000e640000002100 */
[----:B-1----:R-:W-:-:S05]  /*84b0*/  VIADD R20, R20, 0xffffff80 ;  /* 0xffffff8014147836 */ /* 0x002fca0000000000 */
[----:B------:R-:W-:-:S04]  /*84c0*/  SHF.R.S32.HI R28, RZ, 0x1f, R20 ;  /* 0x0000001fff1c7819 */ /* 0x000fc80000011414 */
[----:B------:R-:W-:-:S04]  /*84d0*/  LEA.HI R28, R28, R20, RZ, 0x5 ;  /* 0x000000141c1c7211 */ /* 0x000fc800078f28ff */
[----:B------:R-:W-:Y:S02]  /*84e0*/  SHF.R.S32.HI R28, RZ, 0x5, R28 ;  /* 0x00000005ff1c7819 */ /* 0x000fe4000001141c */
[--C-:B------:R-:W-:Y:S02]  /*84f0*/  SHF.R.U64 R50, R36, 0x10, R37.reuse ;  /* 0x0000001024327819 */ /* 0x100fe40000001225 */
[----:B------:R-:W-:Y:S01]  /*8500*/  SHF.R.U32.HI R38, RZ, 0x10, R37 ;  /* 0x00000010ff267819 */ /* 0x000fe20000011625 */
[--C-:B------:R-:W-:Y:S01]  /*8510*/  HADD2.F32 R37, -RZ, R33.reuse.H0_H0 ;  /* 0x20000021ff257230 */ /* 0x100fe20000004100 */
[----:B------:R-:W-:Y:S02]  /*8520*/  SHF.R.U32.HI R36, RZ, 0x10, R7 ;  /* 0x00000010ff247819 */ /* 0x000fe40000011607 */
[--C-:B------:R-:W-:Y:S02]  /*8530*/  SHF.R.U64 R49, R34, 0x10, R35.reuse ;  /* 0x0000001022317819 */ /* 0x100fe40000001223 */
[----:B------:R-:W-:Y:S01]  /*8540*/  SHF.R.U32.HI R44, RZ, 0x10, R35 ;  /* 0x00000010ff2c7819 */ /* 0x000fe20000011623 */
[----:B------:R-:W-:Y:S01]  /*8550*/  HADD2.F32 R35, -RZ, R33.H1_H1 ;  /* 0x30000021ff237230 */ /* 0x000fe20000004100 */
[--C-:B------:R-:W-:Y:S01]  /*8560*/  SHF.R.U64 R47, R4, 0x10, R5.reuse ;  /* 0x00000010042f7819 */ /* 0x100fe20000001205 */
[----:B------:R-:W-:Y:S01]  /*8570*/  HADD2.F32 R34, -RZ, R36.H0_H0 ;  /* 0x20000024ff227230 */ /* 0x000fe20000004100 */
[----:B------:R-:W-:-:S02]  /*8580*/  SHF.R.U32.HI R42, RZ, 0x10, R5 ;  /* 0x00000010ff2a7819 */ /* 0x000fc40000011605 */
[----:B------:R-:W-:Y:S01]  /*8590*/  SHF.R.U64 R48, R6, 0x10, R7 ;  /* 0x0000001006307819 */ /* 0x000fe20000001207 */
[----:B--2---:R-:W-:-:S05]  /*85a0*/  IMAD.SHL.U32 R3, R3, 0x40, RZ ;  /* 0x0000004003037824 */ /* 0x004fca00078e00ff */
[----:B------:R-:W-:-:S04]  /*85b0*/  LOP3.LUT R21, R3, 0x1c0, RZ, 0xc0, !PT ;  /* 0x000001c003157812 */ /* 0x000fc800078ec0ff */
[----:B------:R-:W-:Y:S02]  /*85c0*/  LOP3.LUT R3, R21, 0x38, R16, 0xf8, !PT ;  /* 0x0000003815037812 */ /* 0x000fe400078ef810 */
[----:B0-----:R-:W-:-:S04]  /*85d0*/  SHF.R.U32.HI R24, RZ, 0x3, R21 ;  /* 0x00000003ff187819 */ /* 0x001fc80000011615 */
[----:B------:R-:W-:-:S04]  /*85e0*/  LOP3.LUT R3, R3, R24, RZ, 0x3c, !PT ;  /* 0x0000001803037212 */ /* 0x000fc800078e3cff */
[----:B------:R-:W-:Y:S02]  /*85f0*/  LEA R20, R28, R3, 0x9 ;  /* 0x000000031c147211 */ /* 0x000fe400078e48ff */
[----:B------:R-:W-:-:S03]  /*8600*/  LOP3.LUT R3, R24, R0, R21, 0x1e, !PT ;  /* 0x0000000018037212 */ /* 0x000fc600078e1e15 */
[----:B------:R-:W-:Y:S02]  /*8610*/  IMAD R43, R20, 0x2, R19 ;  /* 0x00000002142b7824 */ /* 0x000fe400078e0213 */
[----:B------:R-:W-:-:S03]  /*8620*/  IMAD R20, R28, 0x200, R3 ;  /* 0x000002001c147824 */ /* 0x000fc600078e0203 */
[----:B------:R-:W0:Y:S01]  /*8630*/  LDS.128 R24, [R43+0x18400] ;  /* 0x018400002b187984 */ /* 0x000e220000000c00 */
[----:B------:R-:W-:-:S05]  /*8640*/  IMAD R45, R20, 0x2, R19 ;  /* 0x00000002142d7824 */ /* 0x000fca00078e0213 */
[----:B------:R-:W1:Y:S01]  /*8650*/  LDS.128 R28, [R45+0x18400] ;  /* 0x018400002d1c7984 */ /* 0x000e620000000c00 */
[----:B0-----:R-:W-:Y:S02]  /*8660*/  HADD2.F32 R4, -RZ, R25.H0_H0 ;  /* 0x20000019ff047230 */ /* 0x001fe40000004100 */
[--C-:B-1----:R-:W-:Y:S02]  /*8670*/  HADD2.F32 R20, -RZ, R29.reuse.H0_H0 ;  /* 0x2000001dff147230 */ /* 0x102fe40000004100 */
[----:B------:R-:W-:-:S03]  /*8680*/  HADD2.F32 R29, -RZ, R29.H1_H1 ;  /* 0x3000001dff1d7230 */ /* 0x000fc60000004100 */
[C---:B------:R-:W-:Y:S01]  /*8690*/  FMUL.FTZ R39, R20.reuse, R37 ;  /* 0x0000002514277220 */ /* 0x040fe20000410000 */
[-C--:B------:R-:W-:Y:S01]  /*86a0*/  FMUL.FTZ R41, R20, R35.reuse ;  /* 0x0000002314297220 */ /* 0x080fe20000410000 */
[----:B------:R-:W-:Y:S02]  /*86b0*/  HADD2.F32 R25, -RZ, R25.H1_H1 ;  /* 0x30000019ff197230 */ /* 0x000fe40000004100 */
[----:B------:R-:W-:Y:S01]  /*86c0*/  FMUL.FTZ R36, R29, R34 ;  /* 0x000000221d247220 */ /* 0x000fe20000410000 */
[----:B------:R-:W-:Y:S02]  /*86d0*/  HADD2.F32 R20, -RZ, R38.H0_H0 ;  /* 0x20000026ff147230 */ /* 0x000fe40000004100 */
[C---:B------:R-:W-:Y:S01]  /*86e0*/  FFMA.FTZ R39, R4.reuse, R35, -R39 ;  /* 0x0000002304277223 */ /* 0x040fe20000010827 */
[----:B------:R-:W-:Y:S01]  /*86f0*/  FFMA.FTZ R41, R4, R37, R41 ;  /* 0x0000002504297223 */ /* 0x000fe20000010029 */
[----:B------:R-:W-:Y:S02]  /*8700*/  HADD2.F32 R33, -RZ, R31.H0_H0 ;  /* 0x2000001fff217230 */ /* 0x000fe40000004100 */
[----:B------:R-:W-:-:S02]  /*8710*/  HADD2.F32 R35, -RZ, R40.H0_H0 ;  /* 0x20000028ff237230 */ /* 0x000fc40000004100 */
[----:B------:R-:W-:Y:S02]  /*8720*/  HADD2.F32 R4, -RZ, R32.H1_H1 ;  /* 0x30000020ff047230 */ /* 0x000fe40000004100 */
[-C--:B------:R-:W-:Y:S01]  /*8730*/  FFMA.FTZ R38, R25, R20.reuse, -R36 ;  /* 0x0000001419267223 */ /* 0x080fe20000010824 */
[----:B------:R-:W-:Y:S02]  /*8740*/  HADD2.F32 R6, -RZ, R27.H0_H0 ;  /* 0x2000001bff067230 */ /* 0x000fe40000004100 */
[----:B------:R-:W-:Y:S01]  /*8750*/  FMUL.FTZ R40, R29, R20 ;  /* 0x000000141d287220 */ /* 0x000fe20000410000 */
[----:B------:R-:W-:Y:S02]  /*8760*/  HADD2.F32 R36, -RZ, R42.H0_H0 ;  /* 0x2000002aff247230 */ /* 0x000fe40000004100 */
[C---:B------:R-:W-:Y:S01]  /*8770*/  FMUL.FTZ R29, R33.reuse, R35 ;  /* 0x00000023211d7220 */ /* 0x040fe20000410000 */
[----:B------:R-:W-:Y:S02]  /*8780*/  HADD2.F32 R31, -RZ, R31.H1_H1 ;  /* 0x3000001fff1f7230 */ /* 0x000fe40000004100 */
[----:B------:R-:W-:Y:S01]  /*8790*/  FMUL.FTZ R42, R33, R4 ;  /* 0x00000004212a7220 */ /* 0x000fe20000410000 */
[----:B------:R-:W-:-:S02]  /*87a0*/  HADD2.F32 R27, -RZ, R27.H1_H1 ;  /* 0x3000001bff1b7230 */ /* 0x000fc40000004100 */
[----:B------:R-:W-:Y:S01]  /*87b0*/  FFMA.FTZ R40, R25, R34, R40 ;  /* 0x0000002219287223 */ /* 0x000fe20000010028 */
[C---:B------:R-:W-:Y:S01]  /*87c0*/  FFMA.FTZ R33, R6.reuse, R4, -R29 ;  /* 0x0000000406217223 */ /* 0x040fe2000001081d */
[----:B------:R-:W-:Y:S02]  /*87d0*/  HADD2.F32 R20, -RZ, R44.H0_H0 ;  /* 0x2000002cff147230 */ /* 0x000fe40000004100 */
[----:B------:R-:W-:Y:S01]  /*87e0*/  FFMA.FTZ R42, R6, R35, R42 ;  /* 0x00000023062a7223 */ /* 0x000fe2000001002a */
[----:B------:R-:W-:Y:S02]  /*87f0*/  HADD2.F32 R7, -RZ, R28.H0_H0 ;  /* 0x2000001cff077230 */ /* 0x000fe40000004100 */
[----:B------:R-:W-:Y:S01]  /*8800*/  FMUL.FTZ R34, R31, R36 ;  /* 0x000000241f227220 */ /* 0x000fe20000410000 */
[--C-:B------:R-:W-:Y:S02]  /*8810*/  HADD2.F32 R6, -RZ, R46.reuse.H0_H0 ;  /* 0x2000002eff067230 */ /* 0x100fe40000004100 */
[----:B------:R-:W-:-:S02]  /*8820*/  HADD2.F32 R4, -RZ, R46.H1_H1 ;  /* 0x3000002eff047230 */ /* 0x000fc40000004100 */
[-C--:B------:R-:W-:Y:S01]  /*8830*/  FMUL.FTZ R46, R31, R20.reuse ;  /* 0x000000141f2e7220 */ /* 0x080fe20000410000 */
[----:B------:R-:W-:Y:S02]  /*8840*/  HADD2.F32 R3, -RZ, R24.H0_H0 ;  /* 0x20000018ff037230 */ /* 0x000fe40000004100 */
[----:B------:R-:W-:Y:S01]  /*8850*/  FFMA.FTZ R44, R27, R20, -R34 ;  /* 0x000000141b2c7223 */ /* 0x000fe20000010822 */
[----:B------:R-:W-:Y:S02]  /*8860*/  HADD2.F32 R21, -RZ, R30.H0_H0 ;  /* 0x2000001eff157230 */ /* 0x000fe40000004100 */
[C---:B------:R-:W-:Y:S01]  /*8870*/  FMUL.FTZ R34, R7.reuse, R6 ;  /* 0x0000000607227220 */ /* 0x040fe20000410000 */
[----:B------:R-:W-:Y:S02]  /*8880*/  HADD2.F32 R20, -RZ, R51.H0_H0 ;  /* 0x20000033ff147230 */ /* 0x000fe40000004100 */
[----:B------:R-:W-:Y:S02]  /*8890*/  HADD2.F32 R32, -RZ, R32.H0_H0 ;  /* 0x20000020ff207230 */ /* 0x000fe40000004100 */
[----:B------:R-:W-:Y:S01]  /*88a0*/  FMUL.FTZ R7, R7, R4 ;  /* 0x0000000407077220 */ /* 0x000fe20000410000 */
[----:B------:R-:W-:Y:S01]  /*88b0*/  FFMA.FTZ R35, R27, R36, R46 ;  /* 0x000000241b237223 */ /* 0x000fe2000001002e */
[----:B------:R-:W-:Y:S01]  /*88c0*/  FFMA.FTZ R4, R3, R4, -R34 ;  /* 0x0000000403047223 */ /* 0x000fe20000010822 */
[----:B------:R-:W-:-:S02]  /*88d0*/  HADD2.F32 R5, -RZ, R26.H0_H0 ;  /* 0x2000001aff057230 */ /* 0x000fc40000004100 */
[C---:B------:R-:W-:Y:S01]  /*88e0*/  FMUL.FTZ R36, R21.reuse, R20 ;  /* 0x0000001415247220 */ /* 0x040fe20000410000 */
[----:B------:R-:W-:Y:S01]  /*88f0*/  FMUL.FTZ R34, R21, R32 ;  /* 0x0000002015227220 */ /* 0x000fe20000410000 */
[----:B------:R-:W-:Y:S02]  /*8900*/  HADD2.F32 R28, -RZ, R28.H1_H1 ;  /* 0x3000001cff1c7230 */ /* 0x000fe40000004100 */
[----:B------:R-:W-:Y:S01]  /*8910*/  FFMA.FTZ R6, R3, R6, R7 ;  /* 0x0000000603067223 */ /* 0x000fe20000010007 */
[----:B------:R-:W-:Y:S02]  /*8920*/  HADD2.F32 R21, -RZ, R48.H0_H0 ;  /* 0x20000030ff157230 */ /* 0x000fe40000004100 */
[----:B------:R-:W-:Y:S02]  /*8930*/  HADD2.F32 R3, -RZ, R50.H0_H0 ;  /* 0x20000032ff037230 */ /* 0x000fe40000004100 */
[----:B------:R-:W-:Y:S02]  /*8940*/  HADD2.F32 R30, -RZ, R30.H1_H1 ;  /* 0x3000001eff1e7230 */ /* 0x000fe40000004100 */
[----:B------:R-:W-:-:S02]  /*8950*/  HADD2.F32 R25, -RZ, R47.H0_H0 ;  /* 0x2000002fff197230 */ /* 0x000fc40000004100 */
[C---:B------:R-:W-:Y:S01]  /*8960*/  FFMA.FTZ R36, R5.reuse, R32, -R36 ;  /* 0x0000002005247223 */ /* 0x040fe20000010824 */
[----:B------:R-:W-:Y:S02]  /*8970*/  HADD2.F32 R7, -RZ, R49.H0_H0 ;  /* 0x20000031ff077230 */ /* 0x000fe40000004100 */
[----:B------:R-:W-:Y:S01]  /*8980*/  FFMA.FTZ R34, R5, R20, R34 ;  /* 0x0000001405227223 */ /* 0x000fe20000010022 */
[----:B------:R-:W-:Y:S02]  /*8990*/  HADD2.F32 R24, -RZ, R24.H1_H1 ;  /* 0x30000018ff187230 */ /* 0x000fe40000004100 */
[C---:B------:R-:W-:Y:S01]  /*89a0*/  FMUL.FTZ R5, R28.reuse, R21 ;  /* 0x000000151c057220 */ /* 0x040fe20000410000 */
[----:B------:R-:W-:Y:S02]  /*89b0*/  HADD2.F32 R26, -RZ, R26.H1_H1 ;  /* 0x3000001aff1a7230 */ /* 0x000fe40000004100 */
[----:B------:R-:W-:Y:S01]  /*89c0*/  FMUL.FTZ R28, R28, R3 ;  /* 0x000000031c1c7220 */ /* 0x000fe20000410000 */
[C---:B------:R-:W-:Y:S01]  /*89d0*/  FMUL.FTZ R27, R30.reuse, R25 ;  /* 0x000000191e1b7220 */ /* 0x040fe20000410000 */
        /* <DEDUP_REMOVED lines=15> */
.L_x_5664:
[----:B------:R-:W-:Y:S05]  /*8ad0*/  BSYNC B1 ;  /* 0x0000000000017941 */ /* 0x000fea0003800000 */
.L_x_5663:
[----:B------:R-:W-:Y:S01]  /*8ae0*/  PRMT R40, R55, 0x5410, R56 ;  /* 0x0000541037287816 */ /* 0x000fe20000000038 */
[----:B------:R-:W-:Y:S06]  /*8af0*/  @P0 BRA `(.L_x_5655) ;  /* 0x0000000400800947 */ /* 0x000fec0003800000 */
[----:B------:R-:W2:Y:S01]  /*8b00*/  LDL R3, [R1+0x60] ;  /* 0x0000600001037983 */ /* 0x000ea20000100800 */
[C---:B-1----:R-:W-:Y:S02]  /*8b10*/  VIADD R4, R22.reuse, 0x40 ;  /* 0x0000004016047836 */ /* 0x042fe40000000000 */
[----:B------:R-:W-:Y:S01]  /*8b20*/  VIADD R5, R22, 0x40 ;  /* 0x0000004016057836 */ /* 0x000fe20000000000 */
[----:B------:R-:W3:Y:S01]  /*8b30*/  LDL R41, [R1+0x9c] ;  /* 0x00009c0001297983 */ /* 0x000ee20000100800 */
[----:B------:R-:W-:Y:S02]  /*8b40*/  IMAD.SHL.U32 R4, R4, 0x40, RZ ;  /* 0x0000004004047824 */ /* 0x000fe400078e00ff */
[----:B------:R-:W-:-:S03]  /*8b50*/  IMAD.SHL.U32 R5, R5, 0x40, RZ ;  /* 0x0000004005057824 */ /* 0x000fc600078e00ff */
[----:B------:R-:W-:Y:S02]  /*8b60*/  LOP3.LUT R4, R4, 0x1c0, RZ, 0xc0, !PT ;  /* 0x000001c004047812 */ /* 0x000fe400078ec0ff */
[----:B------:R-:W-:Y:S02]  /*8b70*/  LOP3.LUT R5, R5, 0x1c0, RZ, 0xc0, !PT ;  /* 0x000001c005057812 */ /* 0x000fe400078ec0ff */
[----:B------:R-:W-:-:S04]  /*8b80*/  SHF.R.U32.HI R4, RZ, 0x3, R4 ;  /* 0x00000003ff047819 */ /* 0x000fc80000011604 */
[----:B------:R-:W-:Y:S02]  /*8b90*/  LOP3.LUT R0, R4, R0, R5, 0x1e, !PT ;  /* 0x0000000004007212 */ /* 0x000fe400078e1e05 */
[----:B------:R-:W-:Y:S01]  /*8ba0*/  SHF.R.U32.HI R28, RZ, 0x10, R9 ;  /* 0x00000010ff1c7819 */ /* 0x000fe20000011609 */
[----:B------:R-:W-:Y:S01]  /*8bb0*/  HADD2.F32 R21, -RZ, R52.H0_H0 ;  /* 0x20000034ff157230 */ /* 0x000fe20000004100 */
[----:B------:R-:W-:Y:S02]  /*8bc0*/  SHF.R.U64 R39, R12, 0x10, R13 ;  /* 0x000000100c277819 */ /* 0x000fe4000000120d */
[--C-:B------:R-:W-:Y:S02]  /*8bd0*/  SHF.R.U64 R38, R14, 0x10, R15.reuse ;  /* 0x000000100e267819 */ /* 0x100fe4000000120f */
[----:B------:R-:W-:Y:S01]  /*8be0*/  SHF.R.U32.HI R36, RZ, 0x10, R15 ;  /* 0x00000010ff247819 */ /* 0x000fe2000001160f */
[----:B------:R-:W-:Y:S01]  /*8bf0*/  HADD2.F32 R15, -RZ, R54.H0_H0 ;  /* 0x20000036ff0f7230 */ /* 0x000fe20000004100 */
[----:B------:R-:W-:Y:S01]  /*8c00*/  SHF.R.U32.HI R20, RZ, 0x10, R13 ;  /* 0x00000010ff147819 */ /* 0x000fe2000001160d */
[----:B------:R-:W-:Y:S01]  /*8c10*/  HADD2.F32 R28, -RZ, R28.H0_H0 ;  /* 0x2000001cff1c7230 */ /* 0x000fe20000004100 */
[----:B------:R-:W-:-:S02]  /*8c20*/  SHF.R.U64 R37, R8, 0x10, R9 ;  /* 0x0000001008257819 */ /* 0x000fc40000001209 */
[--C-:B------:R-:W-:Y:S02]  /*8c30*/  SHF.R.U64 R35, R10, 0x10, R11.reuse ;  /* 0x000000100a237819 */ /* 0x100fe4000000120b */
[----:B------:R-:W-:Y:S01]  /*8c40*/  SHF.R.U32.HI R33, RZ, 0x10, R11 ;  /* 0x00000010ff217819 */ /* 0x000fe2000001160b */
[----:B--2---:R-:W-:-:S04]  /*8c50*/  IMAD.IADD R0, R3, 0x1, R0 ;  /* 0x0000000103007824 */ /* 0x004fc800078e0200 */
[----:B------:R-:W-:Y:S01]  /*8c60*/  IMAD R0, R0, 0x2, R19 ;  /* 0x0000000200007824 */ /* 0x000fe200078e0213 */
[----:B---3--:R-:W1:Y:S04]  /*8c70*/  LDS.128 R4, [R41+0x18400] ;  /* 0x0184000029047984 */ /* 0x008e680000000c00 */
[----:B0-----:R-:W0:Y:S01]  /*8c80*/  LDS.128 R24, [R0+0x18400] ;  /* 0x0184000000187984 */ /* 0x001e220000000c00 */
[----:B-1----:R-:W-:Y:S02]  /*8c90*/  HADD2.F32 R8, -RZ, R5.H0_H0 ;  /* 0x20000005ff087230 */ /* 0x002fe40000004100 */
[--C-:B0-----:R-:W-:Y:S02]  /*8ca0*/  HADD2.F32 R12, -RZ, R25.reuse.H0_H0 ;  /* 0x20000019ff0c7230 */ /* 0x101fe40000004100 */
[----:B------:R-:W-:-:S03]  /*8cb0*/  HADD2.F32 R25, -RZ, R25.H1_H1 ;  /* 0x30000019ff197230 */ /* 0x000fc60000004100 */
[C---:B------:R-:W-:Y:S01]  /*8cc0*/  FMUL.FTZ R29, R12.reuse, R21 ;  /* 0x000000150c1d7220 */ /* 0x040fe20000410000 */
[-C--:B------:R-:W-:Y:S01]  /*8cd0*/  FMUL.FTZ R31, R12, R15.reuse ;  /* 0x0000000f0c1f7220 */ /* 0x080fe20000410000 */
[----:B------:R-:W-:Y:S02]  /*8ce0*/  HADD2.F32 R5, -RZ, R5.H1_H1 ;  /* 0x30000005ff057230 */ /* 0x000fe40000004100 */
[----:B------:R-:W-:Y:S01]  /*8cf0*/  FMUL.FTZ R30, R25, R28 ;  /* 0x0000001c191e7220 */ /* 0x000fe20000410000 */
[----:B------:R-:W-:Y:S02]  /*8d00*/  HADD2.F32 R12, -RZ, R20.H0_H0 ;  /* 0x20000014ff0c7230 */ /* 0x000fe40000004100 */
[C---:B------:R-:W-:Y:S01]  /*8d10*/  FFMA.FTZ R29, R8.reuse, R15, -R29 ;  /* 0x0000000f081d7223 */ /* 0x040fe2000001081d */
[----:B------:R-:W-:Y:S02]  /*8d20*/  HADD2.F32 R11, -RZ, R24.H0_H0 ;  /* 0x20000018ff0b7230 */ /* 0x000fe40000004100 */
[----:B------:R-:W-:Y:S01]  /*8d30*/  FFMA.FTZ R31, R8, R21, R31 ;  /* 0x00000015081f7223 */ /* 0x000fe2000001001f */
[----:B------:R-:W-:-:S02]  /*8d40*/  HADD2.F32 R20, -RZ, R51.H1_H1 ;  /* 0x30000033ff147230 */ /* 0x000fc40000004100 */
[----:B------:R-:W-:Y:S02]  /*8d50*/  HADD2.F32 R8, -RZ, R53.H1_H1 ;  /* 0x30000035ff087230 */ /* 0x000fe40000004100 */
[----:B------:R-:W-:Y:S01]  /*8d60*/  FFMA.FTZ R32, R5, R12, -R30 ;  /* 0x0000000c05207223 */ /* 0x000fe2000001081e */
[----:B------:R-:W-:Y:S02]  /*8d70*/  HADD2.F32 R3, -RZ, R4.H0_H0 ;  /* 0x20000004ff037230 */ /* 0x000fe40000004100 */
[----:B------:R-:W-:Y:S01]  /*8d80*/  FMUL.FTZ R30, R11, R20 ;  /* 0x000000140b1e7220 */ /* 0x000fe20000410000 */
[----:B------:R-:W-:Y:S01]  /*8d90*/  FMUL.FTZ R34, R25, R12 ;  /* 0x0000000c19227220 */ /* 0x000fe20000410000 */
[----:B------:R-:W-:Y:S02]  /*8da0*/  HADD2.F32 R13, -RZ, R26.H0_H0 ;  /* 0x2000001aff0d7230 */ /* 0x000fe40000004100 */
[----:B------:R-:W-:Y:S01]  /*8db0*/  FMUL.FTZ R11, R11, R8 ;  /* 0x000000080b0b7220 */ /* 0x000fe20000410000 */
[----:B------:R-:W-:-:S02]  /*8dc0*/  HADD2.F32 R12, -RZ, R52.H1_H1 ;  /* 0x30000034ff0c7230 */ /* 0x000fc40000004100 */
[----:B------:R-:W-:Y:S01]  /*8dd0*/  FFMA.FTZ R30, R3, R8, -R30 ;  /* 0x00000008031e7223 */ /* 0x000fe2000001081e */
[----:B------:R-:W-:Y:S01]  /*8de0*/  FFMA.FTZ R34, R5, R28, R34 ;  /* 0x0000001c05227223 */ /* 0x000fe20000010022 */
[----:B------:R-:W-:Y:S02]  /*8df0*/  HADD2.F32 R8, -RZ, R40.H0_H0 ;  /* 0x20000028ff087230 */ /* 0x000fe40000004100 */
[----:B------:R-:W-:Y:S01]  /*8e00*/  FFMA.FTZ R15, R3, R20, R11 ;  /* 0x00000014030f7223 */ /* 0x000fe2000001000b */
[----:B------:R-:W-:Y:S02]  /*8e10*/  HADD2.F32 R9, -RZ, R6.H0_H0 ;  /* 0x20000006ff097230 */ /* 0x000fe40000004100 */
[----:B------:R-:W-:Y:S01]  /*8e20*/  FMUL.FTZ R20, R13, R12 ;  /* 0x0000000c0d147220 */ /* 0x000fe20000410000 */
[----:B------:R-:W-:Y:S02]  /*8e30*/  HADD2.F32 R14, -RZ, R27.H0_H0 ;  /* 0x2000001bff0e7230 */ /* 0x000fe40000004100 */
[----:B------:R-:W-:-:S02]  /*8e40*/  HADD2.F32 R5, -RZ, R53.H0_H0 ;  /* 0x20000035ff057230 */ /* 0x000fc40000004100 */
[----:B------:R-:W-:Y:S02]  /*8e50*/  HADD2.F32 R3, -RZ, R40.H1_H1 ;  /* 0x30000028ff037230 */ /* 0x000fe40000004100 */
[-C--:B------:R-:W-:Y:S01]  /*8e60*/  FMUL.FTZ R28, R13, R8.reuse ;  /* 0x000000080d1c7220 */ /* 0x080fe20000410000 */
[----:B------:R-:W-:Y:S02]  /*8e70*/  HADD2.F32 R10, -RZ, R7.H0_H0 ;  /* 0x20000007ff0a7230 */ /* 0x000fe40000004100 */
[----:B------:R-:W-:Y:S01]  /*8e80*/  FFMA.FTZ R13, R9, R8, -R20 ;  /* 0x00000008090d7223 */ /* 0x000fe20000010814 */
[C---:B------:R-:W-:Y:S01]  /*8e90*/  FMUL.FTZ R11, R14.reuse, R5 ;  /* 0x000000050e0b7220 */ /* 0x040fe20000410000 */
[----:B------:R-:W-:Y:S02]  /*8ea0*/  HADD2.F32 R27, -RZ, R27.H1_H1 ;  /* 0x3000001bff1b7230 */ /* 0x000fe40000004100 */
[----:B------:R-:W-:Y:S01]  /*8eb0*/  FMUL.FTZ R14, R14, R3 ;  /* 0x000000030e0e7220 */ /* 0x000fe20000410000 */
[----:B------:R-:W-:-:S02]  /*8ec0*/  HADD2.F32 R20, -RZ, R33.H0_H0 ;  /* 0x20000021ff147230 */ /* 0x000fc40000004100 */
[----:B------:R-:W-:Y:S02]  /*8ed0*/  HADD2.F32 R8, -RZ, R36.H0_H0 ;  /* 0x20000024ff087230 */ /* 0x000fe40000004100 */
[----:B------:R-:W-:Y:S01]  /*8ee0*/  FFMA.FTZ R28, R9, R12, R28 ;  /* 0x0000000c091c7223 */ /* 0x000fe2000001001c */
[----:B------:R-:W-:Y:S02]  /*8ef0*/  HADD2.F32 R7, -RZ, R7.H1_H1 ;  /* 0x30000007ff077230 */ /* 0x000fe40000004100 */
[C---:B------:R-:W-:Y:S01]  /*8f00*/  FFMA.FTZ R12, R10.reuse, R3, -R11 ;  /* 0x000000030a0c7223 */ /* 0x040fe2000001080b */
[----:B------:R-:W-:Y:S01]  /*8f10*/  FFMA.FTZ R14, R10, R5, R14 ;  /* 0x000000050a0e7223 */ /* 0x000fe2000001000e */
[----:B------:R-:W-:Y:S02]  /*8f20*/  HADD2.F32 R24, -RZ, R24.H1_H1 ;  /* 0x30000018ff187230 */ /* 0x000fe40000004100 */
[----:B------:R-:W-:Y:S01]  /*8f30*/  FMUL.FTZ R36, R27, R20 ;  /* 0x000000141b247220 */ /* 0x000fe20000410000 */
[----:B------:R-:W-:-:S02]  /*8f40*/  HADD2.F32 R26, -RZ, R26.H1_H1 ;  /* 0x3000001aff1a7230 */ /* 0x000fc40000004100 */
        /* <DEDUP_REMOVED lines=27> */
.L_x_5655:
[----:B------:R-:W-:Y:S05]  /*9100*/  BSYNC B0 ;  /* 0x0000000000007941 */ /* 0x000fea0003800000 */
.L_x_5641:
        /* <DEDUP_REMOVED lines=8> */
.L_x_5638:
[----:B0123--:R-:W0:Y:S01]  /*9190*/  S2R R0, SR_TID.X ;  /* 0x0000000000007919 */ /* 0x00fe220000002100 */
[----:B------:R-:W-:Y:S01]  /*91a0*/  ISETP.NE.AND P1, PT, R232, 0x3, PT ;  /* 0x00000003e800780c */ /* 0x000fe20003f25270 */
[----:B------:R-:W-:Y:S05]  /*91b0*/  WARPSYNC.ALL ;  /* 0x0000000000007948 */ /* 0x000fea0003800000 */
[----:B0-----:R-:W-:-:S05]  /*91c0*/  SHF.R.U32.HI R0, RZ, 0x7, R0 ;  /* 0x00000007ff007819 */ /* 0x001fca0000011600 */
[----:B------:R-:W-:-:S05]  /*91d0*/  VIADD R0, R0, 0x8 ;  /* 0x0000000800007836 */ /* 0x000fca0000000000 */
[----:B------:R0:W-:Y:S06]  /*91e0*/  BAR.SYNC.DEFER_BLOCKING R0, 0x100 ;  /* 0x000400000000751d */ /* 0x0001ec0000010000 */
[----:B------:R-:W-:Y:S05]  /*91f0*/  @!P1 BRA `(.L_x_5665) ;  /* 0x0000000000049947 */ /* 0x000fea0003800000 */
[----:B------:R-:W-:Y:S01]  /*9200*/  BPT.TRAP 0x1 ;  /* 0x000000040000795c */ /* 0x000fe20000300000 */
.L_x_5665:
[----:B------:R-:W-:Y:S01]  /*9210*/  IMAD R180, R2, 0x8, R19 ;  /* 0x0000000802b47824 */ /* 0x000fe200078e0213 */
[----:B------:R-:W-:-:S04]  /*9220*/  SHF.L.U32 R7, R23, 0x1f, RZ ;  /* 0x0000001f17077819 */ /* 0x000fc800000006ff */
[----:B------:R1:W2:Y:S01]  /*9230*/  SYNCS.PHASECHK.TRANS64.TRYWAIT P0, [R180+URZ+0x32430], R7 ;  /* 0x03243007b40075a7 */ /* 0x0002a2000800017f */
[----:B------:R-:W-:Y:S05]  /*9240*/  @!P1 BRA `(.L_x_5666) ;  /* 0x0000000000049947 */ /* 0x000fea0003800000 */
[----:B------:R-:W-:Y:S01]  /*9250*/  BPT.TRAP 0x1 ;  /* 0x000000040000795c */ /* 0x000fe20000300000 */
.L_x_5666:
[----:B------:R-:W-:-:S05]  /*9260*/  VIADD R3, R19, 0x1c400 ;  /* 0x0001c40013037836 */ /* 0x000fca0000000000 */
[----:B------:R-:W-:-:S04]  /*9270*/  SHF.R.U32.HI R3, RZ, 0x4, R3 ;  /* 0x00000004ff037819 */ /* 0x000fc80000011603 */
[----:B------:R-:W-:-:S04]  /*9280*/  LOP3.LUT R3, R3, 0x3fff, RZ, 0xc0, !PT ;  /* 0x00003fff03037812 */ /* 0x000fc800078ec0ff */
[----:B------:R-:W-:-:S05]  /*9290*/  LOP3.LUT R3, R3, 0x10000, RZ, 0xfc, !PT ;  /* 0x0001000003037812 */ /* 0x000fca00078efcff */
[----:B------:R3:W-:Y:S01]  /*92a0*/  STL [R1+0x44], R3 ;  /* 0x0000440301007387 */ /* 0x0007e20000100800 */
[----:B--2---:R-:W-:Y:S05]  /*92b0*/  @P0 BRA `(.L_x_5667) ;  /* 0x0000000000080947 */ /* 0x004fea0003800000 */
[----:B------:R-:W2:Y:S02]  /*92c0*/  SYNCS.PHASECHK.TRANS64.TRYWAIT P0, [R180+URZ+0x32430], R7 ;  /* 0x03243007b40075a7 */ /* 0x000ea4000800017f */
[----:B--2---:R-:W-:Y:S05]  /*92d0*/  @!P0 BRA `(.L_x_5668) ;  /* 0x0000016400488947 */ /* 0x004fea0003800000 */
.L_x_5667:
[----:B---3--:R-:W3:Y:S01]  /*92e0*/  LDL R3, [R1+0x44] ;  /* 0x0000440001037983 */ /* 0x008ee20000100800 */
[----:B------:R-:W-:Y:S01]  /*92f0*/  MOV R5, 0x40000040 ;  /* 0x4000004000057802 */ /* 0x000fe20000000f00 */
[----:B------:R-:W-:Y:S05]  /*9300*/  WARPSYNC.ALL ;  /* 0x0000000000007948 */ /* 0x000fea0003800000 */
[C---:B------:R-:W-:Y:S01]  /*9310*/  R2UR UR4, R224.reuse ;  /* 0x00000000e00472ca */ /* 0x040fe200000e0000 */
[----:B-----5:R-:W-:Y:S01]  /*9320*/  WARPGROUP.ARRIVE ;  /* 0x00000000000079c5 */ /* 0x020fe20000000000 */
[----:B------:R-:W-:Y:S01]  /*9330*/  R2UR UR5, R225 ;  /* 0x00000000e10572ca */ /* 0x000fe200000e0000 */
[----:B------:R-:W-:Y:S01]  /*9340*/  VIADD R14, R224, 0x2 ;  /* 0x00000002e00e7836 */ /* 0x000fe20000000000 */
[----:B------:R-:W-:Y:S01]  /*9350*/  R2UR UR7, R5 ;  /* 0x00000000050772ca */ /* 0x000fe200000e0000 */
[----:B------:R-:W-:Y:S01]  /*9360*/  IMAD.MOV.U32 R15, RZ, RZ, 0x40000040 ;  /* 0x40000040ff0f7424 */ /* 0x000fe200078e00ff */
[----:B------:R-:W-:Y:S01]  /*9370*/  BSSY B0, `(.L_x_5669) ;  /* 0x000002a000007945 */ /* 0x000fe20003800000 */
[----:B------:R-:W-:-:S02]  /*9380*/  IMAD.MOV.U32 R9, RZ, RZ, 0x40000040 ;  /* 0x40000040ff097424 */ /* 0x000fc400078e00ff */
[C---:B------:R-:W-:Y:S01]  /*9390*/  VIADD R12, R224.reuse, 0x4 ;  /* 0x00000004e00c7836 */ /* 0x040fe20000000000 */
[----:B------:R4:W-:Y:S01]  /*93a0*/  STL.64 [R1+0x18], R14 ;  /* 0x0000180e01007387 */ /* 0x0009e20000100a00 */
[----:B------:R-:W-:Y:S02]  /*93b0*/  IMAD.MOV.U32 R13, RZ, RZ, 0x40000040 ;  /* 0x40000040ff0d7424 */ /* 0x000fe400078e00ff */
[----:B------:R-:W-:Y:S02]  /*93c0*/  VIADD R10, R224, 0x6 ;  /* 0x00000006e00a7836 */ /* 0x000fe40000000000 */
[----:B------:R-:W-:Y:S01]  /*93d0*/  IMAD.MOV.U32 R11, RZ, RZ, 0x40000040 ;  /* 0x40000040ff0b7424 */ /* 0x000fe200078e00ff */
[----:B------:R4:W-:Y:S01]  /*93e0*/  STL.64 [R1+0x10], R12 ;  /* 0x0000100c01007387 */ /* 0x0009e20000100a00 */
[----:B------:R-:W-:-:S03]  /*93f0*/  IMAD.MOV.U32 R5, RZ, RZ, 0x40000040 ;  /* 0x40000040ff057424 */ /* 0x000fc600078e00ff */
[----:B------:R4:W-:Y:S01]  /*9400*/  STL.64 [R1+0x8], R10 ;  /* 0x0000080a01007387 */ /* 0x0009e20000100a00 */
[----:B---3--:R-:W-:-:S04]  /*9410*/  IMAD R4, R2, 0x300, R3 ;  /* 0x0000030002047824 */ /* 0x008fc800078e0203 */
[C---:B------:R-:W-:Y:S01]  /*9420*/  VIADD R8, R4.reuse, 0x2 ;  /* 0x0000000204087836 */ /* 0x040fe20000000000 */
[----:B------:R-:W-:-:S13]  /*9430*/  R2UR UR6, R4 ;  /* 0x00000000040672ca */ /* 0x000fda00000e0000 */
[----:B------:R-:W-:Y:S01]  /*9440*/  HGMMA.64x96x16.F32 R24, gdesc[UR4], RZ, !UPT, gsb0 ;  /* 0x01600000041879f0 */ /* 0x000fe2000c0008ff */
[----:B------:R-:W-:Y:S02]  /*9450*/  R2UR UR4, R14 ;  /* 0x000000000e0472ca */ /* 0x000fe400000e0000 */
[----:B------:R-:W-:Y:S02]  /*9460*/  R2UR UR5, R15 ;  /* 0x000000000f0572ca */ /* 0x000fe400000e0000 */
[----:B------:R-:W-:Y:S01]  /*9470*/  R2UR UR6, R8 ;  /* 0x00000000080672ca */ /* 0x000fe200000e0000 */
[C---:B------:R-:W-:Y:S01]  /*9480*/  VIADD R8, R4.reuse, 0x4 ;  /* 0x0000000404087836 */ /* 0x040fe20000000000 */
[----:B------:R-:W-:Y:S01]  /*9490*/  R2UR UR7, R9 ;  /* 0x00000000090772ca */ /* 0x000fe200000e0000 */
[----:B------:R-:W-:Y:S02]  /*94a0*/  IMAD.MOV.U32 R9, RZ, RZ, 0x40000040 ;  /* 0x40000040ff097424 */ /* 0x000fe400078e00ff */
        /* <DEDUP_REMOVED lines=15> */
[----:B------:R-:W-:Y:S01]  /*95a0*/  SHF.L.U32 R4, R73, 0x1f, RZ ;  /* 0x0000001f49047819 */ /* 0x000fe200000006ff */
[----:B------:R-:W-:-:S02]  /*95b0*/  WARPGROUP.DEPBAR.LE gsb0, 0x0 ;  /* 0x00008000000079c5 */ /* 0x000fc40000010000 */
[----:B------:R-:W-:-:S08]  /*95c0*/  WARPGROUP.ARRIVE ;  /* 0x00000000000079c5 */ /* 0x000fd00000000000 */
[----:B------:R-:W-:Y:S03]  /*95d0*/  HGMMA.64x96x16.F32 R24, gdesc[UR4], R24, gsb0 ;  /* 0x01600000041879f0 */ /* 0x000fe60008000818 */
[----:B------:R-:W-:Y:S02]  /*95e0*/  WARPGROUP.DEPBAR.LE gsb0, 0x0 ;  /* 0x00008000000079c5 */ /* 0x000fe40000010000 */
[----:B------:R-:W3:Y:S02]  /*95f0*/  SYNCS.PHASECHK.TRANS64.TRYWAIT P0, [R19+URZ+0x32410], R4 ;  /* 0x03241004130075a7 */ /* 0x000ee4000800017f */
[----:B---34-:R-:W-:Y:S05]  /*9600*/  @!P0 BRA `(.L_x_5670) ;  /* 0x0000016000908947 */ /* 0x018fea0003800000 */
.L_x_5919:
[----:B------:R-:W-:Y:S05]  /*9610*/  BSYNC B0 ;  /* 0x0000000000007941 */ /* 0x000fea0003800000 */
.L_x_5669:
[----:B------:R-:W-:Y:S05]  /*9620*/  @!P1 BRA `(.L_x_5671) ;  /* 0x0000000000049947 */ /* 0x000fea0003800000 */
[----:B------:R-:W-:Y:S01]  /*9630*/  BPT.TRAP 0x1 ;  /* 0x000000040000795c */ /* 0x000fe20000300000 */
.L_x_5671:
[----:B------:R4:W0:Y:S01]  /*9640*/  SYNCS.PHASECHK.TRANS64.TRYWAIT P2, [R180+URZ+0x32450], R7 ;  /* 0x03245007b40075a7 */ /* 0x000822000804017f */
[----:B------:R-:W-:Y:S05]  /*9650*/  @!P1 BRA `(.L_x_5672) ;  /* 0x0000000000049947 */ /* 0x000fea0003800000 */
[----:B------:R-:W-:Y:S01]  /*9660*/  BPT.TRAP 0x1 ;  /* 0x000000040000795c */ /* 0x000fe20000300000 */
.L_x_5672:
[----:B------:R-:W5:Y:S01]  /*9670*/  S2R R3, SR_TID.X ;  /* 0x0000000000037919 */ /* 0x000f620000002100 */
[----:B------:R-:W-:Y:S01]  /*9680*/  BSSY B0, `(.L_x_5673) ;  /* 0x0000006000007945 */ /* 0x000fe20003800000 */
[----:B-----5:R-:W-:-:S04]  /*9690*/  LOP3.LUT R3, R3, 0x7f, RZ, 0xc0, !PT ;  /* 0x0000007f03037812 */ /* 0x020fc800078ec0ff */
[----:B------:R-:W-:Y:S01]  /*96a0*/  ISETP.NE.AND P0, PT, R3, RZ, PT ;  /* 0x000000ff0300720c */ /* 0x000fe20003f05270 */
[----:B0-----:R-:W-:-:S12]  /*96b0*/  @P2 BRA `(.L_x_5674) ;  /* 0x0000000000082947 */ /* 0x001fd80003800000 */
[----:B------:R-:W0:Y:S02]  /*96c0*/  SYNCS.PHASECHK.TRANS64.TRYWAIT P2, [R180+URZ+0x32450], R7 ;  /* 0x03245007b40075a7 */ /* 0x000e24000804017f */
[----:B0-----:R-:W-:Y:S05]  /*96d0*/  @!P2 BRA `(.L_x_5675) ;  /* 0x000001600070a947 */ /* 0x001fea0003800000 */
.L_x_5674:
[----:B------:R-:W-:Y:S05]  /*96e0*/  BSYNC B0 ;  /* 0x0000000000007941 */ /* 0x000fea0003800000 */
.L_x_5673:
[----:B------:R-:W-:Y:S05]  /*96f0*/  WARPSYNC.ALL ;  /* 0x0000000000007948 */ /* 0x000fea0003800000 */
[----:B------:R-:W-:Y:S01]  /*9700*/  IADD3 R3, R19, 0x400, RZ ;  /* 0x0000040013037810 */ /* 0x000fe20007ffe0ff */
[----:B------:R-:W-:Y:S01]  /*9710*/  IMAD.MOV.U32 R5, RZ, RZ, 0x40000040 ;  /* 0x40000040ff057424 */ /* 0x000fe200078e00ff */
[----:B---3--:R-:W-:Y:S01]  /*9720*/  LOP3.LUT R4, R72, 0x10000, RZ, 0xfc, !PT ;  /* 0x0001000048047812 */ /* 0x008fe200078efcff */
[----:B------:R-:W-:Y:S01]  /*9730*/  IMAD.MOV.U32 R73, RZ, RZ, 0x40000040 ;  /* 0x40000040ff497424 */ /* 0x000fe200078e00ff */
[----:B------:R-:W-:Y:S01]  /*9740*/  SHF.R.U32.HI R3, RZ, 0x4, R3 ;  /* 0x00000004ff037819 */ /* 0x000fe20000011603 */
[----:B------:R-:W-:Y:S01]  /*9750*/  WARPGROUP.ARRIVE ;  /* 0x00000000000079c5 */ /* 0x000fe20000000000 */
[C---:B------:R-:W-:Y:S01]  /*9760*/  R2UR UR4, R4.reuse ;  /* 0x00000000040472ca */ /* 0x040fe200000e0000 */
[----:B------:R-:W-:Y:S01]  /*9770*/  VIADD R74, R4, 0x2 ;  /* 0x00000002044a7836 */ /* 0x000fe20000000000 */
[----:B------:R-:W-:Y:S01]  /*9780*/  LOP3.LUT R3, R3, 0x3fff, RZ, 0xc0, !PT ;  /* 0x00003fff03037812 */ /* 0x000fe200078ec0ff */
[----:B------:R-:W-:Y:S01]  /*9790*/  IMAD.MOV.U32 R75, RZ, RZ, 0x40000040 ;  /* 0x40000040ff4b7424 */ /* 0x000fe200078e00ff */
[----:B------:R-:W-:Y:S01]  /*97a0*/  R2UR UR5, R5 ;  /* 0x00000000050572ca */ /* 0x000fe200000e0000 */
[----:B-12-4-:R-:W-:Y:S01]  /*97b0*/  IMAD.MOV.U32 R7, RZ, RZ, 0x40000040 ;  /* 0x40000040ff077424 */ /* 0x016fe200078e00ff */
[----:B------:R-:W-:Y:S01]  /*97c0*/  LOP3.LUT R6, R3, 0x10000, RZ, 0xfc, !PT ;  /* 0x0001000003067812 */ /* 0x000fe200078efcff */
[----:B------:R-:W-:Y:S01]  /*97d0*/  IMAD.MOV.U32 R231, RZ, RZ, 0x40000040 ;  /* 0x40000040ffe77424 */ /* 0x000fe200078e00ff */
[----:B------:R-:W-:-:S02]  /*97e0*/  R2UR UR7, R73 ;  /* 0x00000000490772ca */ /* 0x000fc400000e0000 */
[----:B------:R-:W-:Y:S01]  /*97f0*/  MOV R229, 0x40000040 ;  /* 0x4000004000e57802 */ /* 0x000fe20000000f00 */
[----:B------:R-:W-:Y:S01]  /*9800*/  IMAD R72, R2, 0xc00, R6 ;  /* 0x00000c0002487824 */ /* 0x000fe200078e0206 */
[----:B------:R0:W-:Y:S01]  /*9810*/  STL [R1+0x48], R6 ;  /* 0x0000480601007387 */ /* 0x0001e20000100800 */
[----:B------:R-:W-:Y:S01]  /*9820*/  IMAD.MOV.U32 R227, RZ, RZ, 0x40000040 ;  /* 0x40000040ffe37424 */ /* 0x000fe200078e00ff */
[----:B------:R-:W1:Y:S01]  /*9830*/  LDC R77, c[0x0][0x448] ;  /* 0x00011200ff4d7b82 */ /* 0x000e620000000800 */
[----:B------:R-:W-:Y:S01]  /*9840*/  IMAD.MOV.U32 R215, RZ, RZ, 0x40000040 ;  /* 0x40000040ffd77424 */ /* 0x000fe200078e00ff */
[----:B------:R-:W-:Y:S01]  /*9850*/  R2UR UR6, R72 ;  /* 0x00000000480672ca */ /* 0x000fe200000e0000 */
[----:B------:R-:W-:Y:S02]  /*9860*/  VIADD R230, R4, 0x4 ;  /* 0x0000000404e67836 */ /* 0x000fe40000000000 */
[----:B------:R-:W-:Y:S02]  /*9870*/  IMAD.MOV.U32 R213, RZ, RZ, 0x40000040 ;  /* 0x40000040ffd57424 */ /* 0x000fe400078e00ff */
[----:B------:R-:W-:-:S02]  /*9880*/  IMAD.MOV.U32 R209, RZ, RZ, 0x40000040 ;  /* 0x40000040ffd17424 */ /* 0x000fc400078e00ff */
[----:B------:R-:W-:Y:S02]  /*9890*/  IMAD.MOV.U32 R207, RZ, RZ, 0x40000040 ;  /* 0x40000040ffcf7424 */ /* 0x000fe400078e00ff */
[----:B------:R-:W-:Y:S01]  /*98a0*/  IMAD.MOV.U32 R205, RZ, RZ, 0x40000040 ;  /* 0x40000040ffcd7424 */ /* 0x000fe200078e00ff */
[----:B------:R-:W-:Y:S01]  /*98b0*/  IADD3 R20, R4, 0x804, RZ ;  /* 0x0000080404147810 */ /* 0x000fe20007ffe0ff */
[----:B0-----:R-:W-:Y:S01]  /*98c0*/  VIADD R6, R72, 0x2 ;  /* 0x0000000248067836 */ /* 0x001fe20000000000 */
[----:B------:R0:W-:Y:S01]  /*98d0*/  STL.64 [R1], R74 ;  /* 0x0000004a01007387 */ /* 0x0001e20000100a00 */
[----:B------:R-:W-:Y:S01]  /*98e0*/  HGMMA.64x96x16.F32 R24, gdesc[UR4], R24, gsb0 ;  /* 0x01600000041879f0 */ /* 0x000fe20008000818 */
[----:B------:R-:W-:Y:S01]  /*98f0*/  R2UR UR4, R74 ;  /* 0x000000004a0472ca */ /* 0x000fe200000e0000 */
[----:B------:R-:W-:Y:S01]  /*9900*/  IMAD.MOV.U32 R21, RZ, RZ, 0x40000040 ;  /* 0x40000040ff157424 */ /* 0x000fe200078e00ff */
[----:B------:R-:W-:Y:S01]  /*9910*/  R2UR UR5, R75 ;  /* 0x000000004b0572ca */ /* 0x000fe200000e0000 */
[----:B------:R-:W-:Y:S01]  /*9920*/  IMAD.MOV.U32 R15, RZ, RZ, 0x40000040 ;  /* 0x40000040ff0f7424 */ /* 0x000fe200078e00ff */
[----:B------:R-:W-:Y:S01]  /*9930*/  R2UR UR6, R6 ;  /* 0x00000000060672ca */ /* 0x000fe200000e0000 */
[----:B------:R-:W-:Y:S01]  /*9940*/  IMAD.MOV.U32 R13, RZ, RZ, 0x40000040 ;  /* 0x40000040ff0d7424 */ /* 0x000fe200078e00ff */
[----:B------:R-:W-:Y:S01]  /*9950*/  R2UR UR7, R7 ;  /* 0x00000000070772ca */ /* 0x000fe200000e0000 */
[----:B------:R-:W-:Y:S01]  /*9960*/  VIADD R6, R72, 0x4 ;  /* 0x0000000448067836 */ /* 0x000fe20000000000 */
[----:B------:R-:W-:Y:S01]  /*9970*/  ULDC UR42, c[0x0][0xad0] ;  /* 0x0002b400002a7ab9 */ /* 0x000fe20000000800 */
[----:B------:R-:W-:Y:S01]  /*9980*/  IMAD.MOV.U32 R7, RZ, RZ, 0x40000040 ;  /* 0x40000040ff077424 */ /* 0x000fe200078e00ff */
[----:B0-----:R-:W2:Y:S01]  /*9990*/  LDL.LU R75, [R1+0x38] ;  /* 0x00003800014b7983 */ /* 0x001ea20000300800 */
[C---:B------:R-:W-:Y:S01]  /*99a0*/  VIADD R228, R4.reuse, 0x6 ;  /* 0x0000000604e47836 */ /* 0x040fe20000000000 */
[----:B------:R-:W-:Y:S01]  /*99b0*/  ULDC UR43, c[0x0][0xad0] ;  /* 0x0002b400002b7ab9 */ /* 0x000fe20000000800 */
[C---:B------:R-:W-:Y:S01]  /*99c0*/  VIADD R226, R4.reuse, 0x400 ;  /* 0x0000040004e27836 */ /* 0x040fe20000000000 */
[----:B------:R-:W3:Y:S01]  /*99d0*/  LDL R79, [R1+0x64] ;  /* 0x00006400014f7983 */ /* 0x000ee20000100800 */
[----:B------:R-:W-:-:S02]  /*99e0*/  VIADD R214, R4, 0x402 ;  /* 0x0000040204d67836 */ /* 0x000fc40000000000 */
[C---:B------:R-:W-:Y:S01]  /*99f0*/  VIADD R212, R4.reuse, 0x404 ;  /* 0x0000040404d47836 */ /* 0x040fe20000000000 */
[----:B------:R-:W3:Y:S01]  /*9a00*/  LDL R76, [R1+0x50] ;  /* 0x00005000014c7983 */ /* 0x000ee20000100800 */
[C---:B------:R-:W-:Y:S02]  /*9a10*/  VIADD R208, R4.reuse, 0x406 ;  /* 0x0000040604d07836 */ /* 0x040fe40000000000 */
[C---:B------:R-:W-:Y:S01]  /*9a20*/  VIADD R206, R4.reuse, 0x800 ;  /* 0x0000080004ce7836 */ /* 0x040fe20000000000 */
[----:B------:R-:W4:Y:S01]  /*9a30*/  LDL R182, [R1+0x34] ;  /* 0x0000340001b67983 */ /* 0x000f220000100800 */
[C---:B------:R-:W-:Y:S02]  /*9a40*/  VIADD R204, R4.reuse, 0x802 ;  /* 0x0000080204cc7836 */ /* 0x040fe40000000000 */
[C---:B------:R-:W-:Y:S01]  /*9a50*/  VIADD R14, R4.reuse, 0x806 ;  /* 0x00000806040e7836 */ /* 0x040fe20000000000 */
[----:B------:R-:W5:Y:S01]  /*9a60*/  LDL R78, [R1+0x68] ;  /* 0x00006800014e7983 */ /* 0x000f620000100800 */
[----:B------:R-:W-:-:S02]  /*9a70*/  VIADD R12, R4, 0xc00 ;  /* 0x00000c00040c7836 */ /* 0x000fc40000000000 */
[----:B------:R-:W-:Y:S01]  /*9a80*/  VIADD R10, R4, 0xc02 ;  /* 0x00000c02040a7836 */ /* 0x000fe20000000000 */
[----:B------:R-:W5:Y:S01]  /*9a90*/  LDL R183, [R1+0x30] ;  /* 0x0000300001b77983 */ /* 0x000f620000100800 */
        /* <DEDUP_REMOVED lines=34> */
[----:B------:R-:W-:Y:S01]  /*9cc0*/  VIADD R6, R72, 0x304 ;  /* 0x0000030448067836 */ /* 0x000fe20000000000 */
[----:B------:R-:W-:Y:S01]  /*9cd0*/  MOV R7, 0x40000040 ;  /* 0x4000004000077802 */ /* 0x000fe20000000f00 */
[----:B------:R-:W-:-:S02]  /*9ce0*/  WARPGROUP.DEPBAR.LE gsb0, 0x0 ;  /* 0x00008000000079c5 */ /* 0x000fc40000010000 */
[----:B------:R-:W-:-:S08]  /*9cf0*/  WARPGROUP.ARRIVE ;  /* 0x00000000000079c5 */ /* 0x000fd00000000000 */
        /* <DEDUP_REMOVED lines=70> */
[----:B------:R-:W-:-:S02]  /*a160*/  VIADD R6, R72, 0x904 ;  /* 0x0000090448067836 */ /* 0x000fc40000000000 */
[----:B------:R-:W-:Y:S02]  /*a170*/  IMAD.MOV.U32 R9, RZ, RZ, 0x40000040 ;  /* 0x40000040ff097424 */ /* 0x000fe400078e00ff */
[----:B------:R-:W-:Y:S01]  /*a180*/  IMAD.MOV.U32 R7, RZ, RZ, 0x40000040 ;  /* 0x40000040ff077424 */ /* 0x000fe200078e00ff */
        /* <DEDUP_REMOVED lines=17> */
[----:B------:R-:W-:Y:S02]  /*a2a0*/  R2UR UR7, R73 ;  /* 0x00000000490772ca */ /* 0x000fe400000e0000 */
[----:B-1----:R-:W-:-:S13]  /*a2b0*/  ISETP.NE.AND P5, PT, R77, 0x1, PT ;  /* 0x000000014d00780c */ /* 0x002fda0003fa5270 */
[----:B------:R-:W0:Y:S01]  /*a2c0*/  @P5 LDC R77, c[0x0][0x44c] ;  /* 0x00011300ff4d5b82 */ /* 0x000e220000000800 */
[----:B------:R-:W-:Y:S02]  /*a2d0*/  WARPGROUP.DEPBAR.LE gsb0, 0x0 ;  /* 0x00008000000079c5 */ /* 0x000fe40000010000 */
[----:B------:R-:W-:-:S06]  /*a2e0*/  WARPGROUP.ARRIVE ;  /* 0x00000000000079c5 */ /* 0x000fcc0000000000 */
[----:B------:R-:W-:Y:S01]  /*a2f0*/  HGMMA.64x96x16.F32 R24, gdesc[UR4], R24, gsb0 ;  /* 0x01600000041879f0 */ /* 0x000fe20008000818 */
[----:B------:R-:W-:Y:S01]  /*a300*/  ULDC UR4, c[0x0][0xad0] ;  /* 0x0002b40000047ab9 */ /* 0x000fe20000000800 */
[----:B--2---:R-:W-:-:S04]  /*a310*/  LOP3.LUT R75, R75, 0xfffffffe, RZ, 0xc0, !PT ;  /* 0xfffffffe4b4b7812 */ /* 0x004fc800078ec0ff */
[----:B------:R-:W-:-:S05]  /*a320*/  @P5 LOP3.LUT R75, R75, 0x1, RZ, 0xfc, !PT ;  /* 0x000000014b4b5812 */ /* 0x000fca00078efcff */
[----:B------:R1:W-:Y:S01]  /*a330*/  STL [R1+0x38], R75 ;  /* 0x0000384b01007387 */ /* 0x0003e20000100800 */
[----:B------:R-:W-:Y:S02]  /*a340*/  WARPGROUP.DEPBAR.LE gsb0, 0x0 ;  /* 0x00008000000079c5 */ /* 0x000fe40000010000 */
[----:B------:R-:W-:-:S04]  /*a350*/  FMUL.FTZ R72, R24, UR4 ;  /* 0x0000000418487c20 */ /* 0x000fc80008410000 */
[----:B------:R2:W5:Y:S01]  /*a360*/  MUFU.TANH R74, R72 ;  /* 0x00000048004a7308 */ /* 0x0005620000002400 */
[----:B------:R-:W-:Y:S01]  /*a370*/  FMUL.FTZ R28, R28, UR4 ;  /* 0x000000041c1c7c20 */ /* 0x000fe20008410000 */
[----:B--2---:R-:W2:Y:S06]  /*a380*/  @P5 LDC R72, c[0x0][0x450] ;  /* 0x00011400ff485b82 */ /* 0x004eac0000000800 */
[----:B------:R3:W-:Y:S01]  /*a390*/  MUFU.TANH R87, R28 ;  /* 0x0000001c00577308 */ /* 0x0007e20000002400 */
[----:B------:R-:W-:Y:S01]  /*a3a0*/  FMUL.FTZ R33, R33, UR4 ;  /* 0x0000000421217c20 */ /* 0x000fe20008410000 */
[----:B---3--:R-:W-:Y:S01]  /*a3b0*/  FMUL.FTZ R28, R35, UR4 ;  /* 0x00000004231c7c20 */ /* 0x008fe20008410000 */
[----:B------:R-:W-:Y:S01]  /*a3c0*/  FMUL.FTZ R35, R36, UR4 ;  /* 0x0000000424237c20 */ /* 0x000fe20008410000 */
[----:B------:R-:W-:-:S04]  /*a3d0*/  IMAD.IADD R36, R79, 0x1, R76 ;  /* 0x000000014f247824 */ /* 0x000fc800078e024c */
[----:B------:R0:W-:Y:S02]  /*a3e0*/  MUFU.TANH R81, R33 ;  /* 0x0000002100517308 */ /* 0x0001e40000002400 */
[----:B0-----:R-:W-:-:S06]  /*a3f0*/  @P5 IMAD.HI.U32 R33, R36, R77, RZ ;  /* 0x0000004d24215227 */ /* 0x001fcc00078e00ff */
[----:B-1----:R0:W-:Y:S01]  /*a400*/  MUFU.TANH R75, R35 ;  /* 0x00000023004b7308 */ /* 0x0021e20000002400 */
[----:B--2---:R-:W-:-:S05]  /*a410*/  @P5 SHF.R.U32.HI R36, RZ, R72, R33 ;  /* 0x00000048ff245219 */ /* 0x004fca0000011621 */
[----:B0-----:R-:W0:Y:S01]  /*a420*/  SHFL.IDX PT, R35, R36, RZ, 0x1c1f ;  /* 0x001c1fff24237589 */ /* 0x001e2200000e0000 */
[----:B----4-:R-:W-:Y:S02]  /*a430*/  IMAD R33, R203, -0x60, R182 ;  /* 0xffffffa0cb217824 */ /* 0x010fe400078e02b6 */
[----:B------:R-:W-:Y:S01]  /*a440*/  FMUL.FTZ R73, R25, UR4 ;  /* 0x0000000419497c20 */ /* 0x000fe20008410000 */
[----:B------:R-:W-:Y:S01]  /*a450*/  FMUL.FTZ R40, R40, UR4 ;  /* 0x0000000428287c20 */ /* 0x000fe20008410000 */
[----:B------:R-:W-:Y:S01]  /*a460*/  FMUL.FTZ R25, R27, UR4 ;  /* 0x000000041b197c20 */ /* 0x000fe20008410000 */
[----:B------:R-:W-:Y:S02]  /*a470*/  VIADD R33, R33, 0x60 ;  /* 0x0000006021217836 */ /* 0x000fe40000000000 */
[----:B------:R-:W-:Y:S01]  /*a480*/  FMUL.FTZ R27, R30, UR4 ;  /* 0x000000041e1b7c20 */ /* 0x000fe20008410000 */
[----:B------:R-:W-:Y:S01]  /*a490*/  FMUL.FTZ R30, R39, UR4 ;  /* 0x00000004271e7c20 */ /* 0x000fe20008410000 */
[----:B------:R-:W1:Y:S01]  /*a4a0*/  MUFU.TANH R73, R73 ;  /* 0x0000004900497308 */ /* 0x000e620000002400 */
[----:B------:R-:W-:-:S07]  /*a4b0*/  FMUL.FTZ R29, R29, UR4 ;  /* 0x000000041d1d7c20 */ /* 0x000fce0008410000 */
[----:B------:R5:W-:Y:S01]  /*a4c0*/  MUFU.TANH R39, R40 ;  /* 0x0000002800277308 */ /* 0x000be20000002400 */
[----:B------:R-:W-:Y:S01]  /*a4d0*/  FMUL.FTZ R32, R32, UR4 ;  /* 0x0000000420207c20 */ /* 0x000fe20008410000 */
[----:B-----5:R-:W-:-:S06]  /*a4e0*/  IMAD R40, R78, -0x2, R33 ;  /* 0xfffffffe4e287824 */ /* 0x020fcc00078e0221 */
[----:B------:R-:W2:Y:S01]  /*a4f0*/  MUFU.TANH R85, R29 ;  /* 0x0000001d00557308 */ /* 0x000ea20000002400 */
[----:B------:R-:W-:-:S04]  /*a500*/  IADD3 R91, -R183, 0x1, R40 ;  /* 0x00000001b75b7810 */ /* 0x000fc80007ffe128 */
[----:B0-----:R-:W-:-:S03]  /*a510*/  VIADDMNMX R72, R35, R91, R40, PT ;  /* 0x0000005b23487246 */ /* 0x001fc60003800128 */
[----:B------:R0:W3:Y:S01]  /*a520*/  MUFU.TANH R83, R32 ;  /* 0x0000002000537308 */ /* 0x0000e20000002400 */
[----:B------:R-:W-:Y:S01]  /*a530*/  FMUL.FTZ R24, R26, UR4 ;  /* 0x000000041a187c20 */ /* 0x000fe20008410000 */
[C---:B------:R-:W-:Y:S02]  /*a540*/  ISETP.GT.AND P3, PT, R72.reuse, RZ, PT ;  /* 0x000000ff4800720c */ /* 0x040fe40003f64270 */
[----:B------:R-:W-:Y:S01]  /*a550*/  ISETP.GT.AND P4, PT, R72, 0x1, PT ;  /* 0x000000014800780c */ /* 0x000fe20003f84270 */
[----:B------:R-:W-:Y:S01]  /*a560*/  FMUL.FTZ R26, R31, UR4 ;  /* 0x000000041f1a7c20 */ /* 0x000fe20008410000 */
[----:B------:R-:W-:Y:S01]  /*a570*/  FMUL.FTZ R31, R38, UR4 ;  /* 0x00000004261f7c20 */ /* 0x000fe20008410000 */
[----:B------:R-:W-:Y:S01]  /*a580*/  ISETP.GT.AND P2, PT, R72, 0x8, PT ;  /* 0x000000084800780c */ /* 0x000fe20003f44270 */
[----:B------:R-:W-:Y:S01]  /*a590*/  FMUL.FTZ R37, R37, UR4 ;  /* 0x0000000425257c20 */ /* 0x000fe20008410000 */
[----:B------:R-:W-:Y:S02]  /*a5a0*/  FSEL R38, R74, -INF , P3 ;  /* 0xff8000004a267808 */ /* 0x000fe40001800000 */
[----:B-1----:R-:W-:Y:S01]  /*a5b0*/  FSEL R89, R73, -INF , P4 ;  /* 0xff80000049597808 */ /* 0x002fe20002000000 */
[----:B0-----:R-:W-:Y:S01]  /*a5c0*/  FMUL.FTZ R32, R42, UR4 ;  /* 0x000000042a207c20 */ /* 0x001fe20008410000 */
[----:B------:R-:W-:-:S02]  /*a5d0*/  ISETP.GT.AND P3, PT, R72, 0x9, PT ;  /* 0x000000094800780c */ /* 0x000fc40003f64270 */
[----:B------:R-:W-:Y:S02]  /*a5e0*/  FSEL R87, R87, -INF , P2 ;  /* 0xff80000057577808 */ /* 0x000fe40001000000 */
[----:B------:R-:W-:Y:S01]  /*a5f0*/  FMNMX.FTZ R42, R38, R89, !PT ;  /* 0x00000059262a7209 */ /* 0x000fe20007810000 */
[----:B------:R-:W0:Y:S01]  /*a600*/  MUFU.TANH R37, R37 ;  /* 0x0000002500257308 */ /* 0x000e220000002400 */
[----:B------:R-:W-:Y:S01]  /*a610*/  ISETP.GT.AND P2, PT, R72, 0x10, PT ;  /* 0x000000104800780c */ /* 0x000fe20003f44270 */
[----:B------:R-:W-:Y:S01]  /*a620*/  FMUL.FTZ R41, R41, UR4 ;  /* 0x0000000429297c20 */ /* 0x000fe20008410000 */
[----:B--2---:R-:W-:Y:S02]  /*a630*/  FSEL R85, R85, -INF , P3 ;  /* 0xff80000055557808 */ /* 0x004fe40001800000 */
[----:B------:R-:W-:Y:S01]  /*a640*/  FMNMX.FTZ R42, R87, R42, !PT ;  /* 0x0000002a572a7209 */ /* 0x000fe20007810000 */
[----:B------:R-:W-:Y:S01]  /*a650*/  FMUL.FTZ R44, R44, UR4 ;  /* 0x000000042c2c7c20 */ /* 0x000fe20008410000 */
[----:B------:R-:W-:-:S02]  /*a660*/  ISETP.GT.AND P3, PT, R72, 0x11, PT ;  /* 0x000000114800780c */ /* 0x000fc40003f64270 */
[----:B---3--:R-:W-:Y:S02]  /*a670*/  FSEL R83, R83, -INF , P2 ;  /* 0xff80000053537808 */ /* 0x008fe40001000000 */
[----:B------:R-:W-:Y:S01]  /*a680*/  FMNMX.FTZ R42, R85, R42, !PT ;  /* 0x0000002a552a7209 */ /* 0x000fe20007810000 */
[----:B------:R-:W1:Y:S01]  /*a690*/  MUFU.TANH R41, R41 ;  /* 0x0000002900297308 */ /* 0x000e620000002400 */
[----:B------:R-:W-:Y:S01]  /*a6a0*/  ISETP.GT.AND P2, PT, R72, 0x18, PT ;  /* 0x000000184800780c */ /* 0x000fe20003f44270 */
[----:B------:R-:W-:Y:S01]  /*a6b0*/  FMUL.FTZ R45, R45, UR4 ;  /* 0x000000042d2d7c20 */ /* 0x000fe20008410000 */
[----:B------:R-:W-:Y:S02]  /*a6c0*/  FSEL R81, R81, -INF , P3 ;  /* 0xff80000051517808 */ /* 0x000fe40001800000 */
[----:B------:R-:W-:Y:S01]  /*a6d0*/  FMNMX.FTZ R42, R83, R42, !PT ;  /* 0x0000002a532a7209 */ /* 0x000fe20007810000 */
[----:B------:R-:W-:Y:S01]  /*a6e0*/  FMUL.FTZ R34, R34, UR4 ;  /* 0x0000000422227c20 */ /* 0x000fe20008410000 */
[----:B------:R-:W-:Y:S01]  /*a6f0*/  ISETP.GT.AND P3, PT, R72, 0x19, PT ;  /* 0x000000194800780c */ /* 0x000fe20003f64270 */
[----:B------:R-:W2:Y:S01]  /*a700*/  MUFU.TANH R44, R44 ;  /* 0x0000002c002c7308 */ /* 0x000ea20000002400 */
[----:B------:R-:W-:Y:S01]  /*a710*/  FSEL R73, R75, -INF , P2 ;  /* 0xff8000004b497808 */ /* 0x000fe20001000000 */
[----:B------:R-:W-:Y:S01]  /*a720*/  FMUL.FTZ R48, R48, UR4 ;  /* 0x0000000430307c20 */ /* 0x000fe20008410000 */
[----:B------:R-:W-:Y:S01]  /*a730*/  FMNMX.FTZ R42, R81, R42, !PT ;  /* 0x0000002a512a7209 */ /* 0x000fe20007810000 */
[----:B------:R-:W-:Y:S01]  /*a740*/  FMUL.FTZ R49, R49, UR4 ;  /* 0x0000000431317c20 */ /* 0x000fe20008410000 */
[----:B------:R-:W-:-:S03]  /*a750*/  ISETP.GT.AND P2, PT, R72, 0x20, PT ;  /* 0x000000204800780c */ /* 0x000fc60003f44270 */
[----:B------:R3:W-:Y:S01]  /*a760*/  MUFU.TANH R29, R34 ;  /* 0x00000022001d7308 */ /* 0x0007e20000002400 */
[----:B------:R-:W-:Y:S01]  /*a770*/  FMNMX.FTZ R42, R73, R42, !PT ;  /* 0x0000002a492a7209 */ /* 0x000fe20007810000 */
[----:B------:R-:W-:-:S06]  /*a780*/  FMUL.FTZ R52, R52, UR4 ;  /* 0x0000000434347c20 */ /* 0x000fcc0008410000 */
[----:B------:R-:W4:Y:S01]  /*a790*/  MUFU.TANH R45, R45 ;  /* 0x0000002d002d7308 */ /* 0x000f220000002400 */
[----:B---3--:R-:W-:Y:S01]  /*a7a0*/  FMUL.FTZ R34, R43, UR4 ;  /* 0x000000042b227c20 */ /* 0x008fe20008410000 */
[----:B0-----:R-:W-:Y:S02]  /*a7b0*/  FSEL R43, R37, -INF , P3 ;  /* 0xff800000252b7808 */ /* 0x001fe40001800000 */
[C---:B------:R-:W-:Y:S02]  /*a7c0*/  ISETP.GT.AND P3, PT, R72.reuse, 0x21, PT ;  /* 0x000000214800780c */ /* 0x040fe40003f64270 */
[----:B------:R-:W-:Y:S02]  /*a7d0*/  FSEL R37, R39, -INF , P2 ;  /* 0xff80000027257808 */ /* 0x000fe40001000000 */
[----:B------:R-:W0:Y:S01]  /*a7e0*/  MUFU.TANH R48, R48 ;  /* 0x0000003000307308 */ /* 0x000e220000002400 */
[----:B------:R-:W-:Y:S01]  /*a7f0*/  FMNMX.FTZ R42, R43, R42, !PT ;  /* 0x0000002a2b2a7209 */ /* 0x000fe20007810000 */
[----:B------:R-:W-:Y:S01]  /*a800*/  FMUL.FTZ R53, R53, UR4 ;  /* 0x0000000435357c20 */ /* 0x000fe20008410000 */
[----:B------:R-:W-:-:S02]  /*a810*/  ISETP.GT.AND P2, PT, R72, 0x28, PT ;  /* 0x000000284800780c */ /* 0x000fc40003f44270 */
[----:B-1----:R-:W-:Y:S02]  /*a820*/  FSEL R35, R41, -INF , P3 ;  /* 0xff80000029237808 */ /* 0x002fe40001800000 */
[----:B------:R-:W-:Y:S01]  /*a830*/  FMNMX.FTZ R42, R37, R42, !PT ;  /* 0x0000002a252a7209 */ /* 0x000fe20007810000 */
[----:B------:R-:W1:Y:S01]  /*a840*/  MUFU.TANH R49, R49 ;  /* 0x0000003100317308 */ /* 0x000e620000002400 */
[----:B------:R-:W-:Y:S01]  /*a850*/  ISETP.GT.AND P3, PT, R72, 0x29, PT ;  /* 0x000000294800780c */ /* 0x000fe20003f64270 */
[----:B------:R-:W-:Y:S01]  /*a860*/  FMUL.FTZ R56, R56, UR4 ;  /* 0x0000000438387c20 */ /* 0x000fe20008410000 */
[----:B--2---:R-:W-:Y:S02]  /*a870*/  FSEL R33, R44, -INF , P2 ;  /* 0xff8000002c217808 */ /* 0x004fe40001000000 */
[----:B------:R-:W-:-:S03]  /*a880*/  FMNMX.FTZ R42, R35, R42, !PT ;  /* 0x0000002a232a7209 */ /* 0x000fc60007810000 */
[----:B------:R-:W2:Y:S01]  /*a890*/  MUFU.TANH R52, R52 ;  /* 0x0000003400347308 */ /* 0x000ea20000002400 */
[----:B------:R-:W-:Y:S02]  /*a8a0*/  ISETP.GT.AND P2, PT, R72, 0x30, PT ;  /* 0x000000304800780c */ /* 0x000fe40003f44270 */
[----:B----4-:R-:W-:Y:S02]  /*a8b0*/  FSEL R39, R45, -INF , P3 ;  /* 0xff8000002d277808 */ /* 0x010fe40001800000 */
[----:B------:R-:W-:-:S03]  /*a8c0*/  FMNMX.FTZ R42, R33, R42, !PT ;  /* 0x0000002a212a7209 */ /* 0x000fc60007810000 */
[----:B------:R-:W3:Y:S01]  /*a8d0*/  MUFU.TANH R53, R53 ;  /* 0x0000003500357308 */ /* 0x000ee20000002400 */
[----:B------:R-:W-:Y:S01]  /*a8e0*/  FMUL.FTZ R57, R57, UR4 ;  /* 0x0000000439397c20 */ /* 0x000fe20008410000 */
[----:B------:R-:W-:Y:S01]  /*a8f0*/  ISETP.GT.AND P3, PT, R72, 0x31, PT ;  /* 0x000000314800780c */ /* 0x000fe20003f64270 */
[----:B------:R-:W-:Y:S01]  /*a900*/  FMUL.FTZ R60, R60, UR4 ;  /* 0x000000043c3c7c20 */ /* 0x000fe20008410000 */
[----:B0-----:R-:W-:Y:S02]  /*a910*/  FSEL R41, R48, -INF , P2 ;  /* 0xff80000030297808 */ /* 0x001fe40001000000 */
[----:B------:R-:W-:Y:S02]  /*a920*/  FMNMX.FTZ R42, R39, R42, !PT ;  /* 0x0000002a272a7209 */ /* 0x000fe40007810000 */
[----:B------:R-:W0:Y:S01]  /*a930*/  MUFU.TANH R56, R56 ;  /* 0x0000003800387308 */ /* 0x000e220000002400 */
[----:B------:R-:W-:Y:S02]  /*a940*/  ISETP.GT.AND P2, PT, R72, 0x38, PT ;  /* 0x000000384800780c */ /* 0x000fe40003f44270 */
[----:B-1----:R-:W-:-:S02]  /*a950*/  FSEL R45, R49, -INF , P3 ;  /* 0xff800000312d7808 */ /* 0x002fc40001800000 */
[----:B------:R-:W-:-:S03]  /*a960*/  FMNMX.FTZ R42, R41, R42, !PT ;  /* 0x0000002a292a7209 */ /* 0x000fc60007810000 */
[----:B------:R0:W1:Y:S01]  /*a970*/  MUFU.TANH R74, R57 ;  /* 0x00000039004a7308 */ /* 0x0000620000002400 */
[----:B------:R-:W-:Y:S01]  /*a980*/  FMUL.FTZ R61, R61, UR4 ;  /* 0x000000043d3d7c20 */ /* 0x000fe20008410000 */
[----:B------:R-:W-:Y:S01]  /*a990*/  ISETP.GT.AND P3, PT, R72, 0x39, PT ;  /* 0x000000394800780c */ /* 0x000fe20003f64270 */
[----:B------:R-:W-:Y:S01]  /*a9a0*/  FMUL.FTZ R64, R64, UR4 ;  /* 0x0000000440407c20 */ /* 0x000fe20008410000 */
[----:B--2---:R-:W-:Y:S02]  /*a9b0*/  FSEL R49, R52, -INF , P2 ;  /* 0xff80000034317808 */ /* 0x004fe40001000000 */
[----:B------:R-:W-:Y:S02]  /*a9c0*/  FMNMX.FTZ R42, R45, R42, !PT ;  /* 0x0000002a2d2a7209 */ /* 0x000fe40007810000 */
[----:B------:R-:W2:Y:S01]  /*a9d0*/  MUFU.TANH R60, R60 ;  /* 0x0000003c003c7308 */ /* 0x000ea20000002400 */
[----:B------:R-:W-:Y:S02]  /*a9e0*/  ISETP.GT.AND P2, PT, R72, 0x40, PT ;  /* 0x000000404800780c */ /* 0x000fe40003f44270 */
[----:B---3--:R-:W-:-:S02]  /*a9f0*/  FSEL R53, R53, -INF , P3 ;  /* 0xff80000035357808 */ /* 0x008fc40001800000 */
[----:B------:R-:W-:-:S03]  /*aa00*/  FMNMX.FTZ R42, R49, R42, !PT ;  /* 0x0000002a312a7209 */ /* 0x000fc60007810000 */
[----:B------:R1:W3:Y:S01]  /*aa10*/  MUFU.TANH R75, R61 ;  /* 0x0000003d004b7308 */ /* 0x0002e20000002400 */
        /* <DEDUP_REMOVED lines=11> */
[----:B------:R-:W-:Y:S02]  /*aad0*/  ISETP.GT.AND P3, PT, R72, 0x49, PT ;  /* 0x000000494800780c */ /* 0x000fe40003f64270 */
[----:B------:R-:W-:-:S04]  /*aae0*/  FMNMX.FTZ R44, R61, R44, !PT ;  /* 0x0000002c3d2c7209 */ /* 0x000fc80007810000 */
[----:B------:R-:W4:Y:S01]  /*aaf0*/  MUFU.TANH R68, R68 ;  /* 0x0000004400447308 */ /* 0x000f220000002400 */
[----:B--2---:R-:W-:Y:S02]  /*ab00*/  FSEL R65, R60, -INF , P2 ;  /* 0xff8000003c417808 */ /* 0x004fe40001000000 */
[C---:B------:R-:W-:Y:S02]  /*ab10*/  ISETP.GT.AND P2, PT, R72.reuse, 0x50, PT ;  /* 0x000000504800780c */ /* 0x040fe40003f44270 */
[----:B---3--:R-:W-:Y:S02]  /*ab20*/  FSEL R69, R75, -INF , P3 ;  /* 0xff8000004b457808 */ /* 0x008fe40001800000 */
[----:B------:R-:W-:Y:S01]  /*ab30*/  FMNMX.FTZ R44, R65, R44, !PT ;  /* 0x0000002c412c7209 */ /* 0x000fe20007810000 */
[----:B------:R2:W3:Y:S01]  /*ab40*/  MUFU.TANH R79, R42 ;  /* 0x0000002a004f7308 */ /* 0x0004e20000002400 */
[----:B------:R-:W-:Y:S02]  /*ab50*/  ISETP.GT.AND P3, PT, R72, 0x51, PT ;  /* 0x000000514800780c */ /* 0x000fe40003f64270 */
[----:B0-----:R-:W-:-:S02]  /*ab60*/  FSEL R75, R64, -INF , P2 ;  /* 0xff800000404b7808 */ /* 0x001fc40001000000 */
[----:B------:R-:W-:Y:S02]  /*ab70*/  FMNMX.FTZ R44, R69, R44, !PT ;  /* 0x0000002c452c7209 */ /* 0x000fe40007810000 */
[C---:B------:R-:W-:Y:S02]  /*ab80*/  ISETP.GT.AND P2, PT, R72.reuse, 0x58, PT ;  /* 0x000000584800780c */ /* 0x040fe40003f44270 */
[----:B-1----:R-:W-:Y:S02]  /*ab90*/  FSEL R77, R77, -INF , P3 ;  /* 0xff8000004d4d7808 */ /* 0x002fe40001800000 */
[----:B------:R-:W-:Y:S01]  /*aba0*/  FMNMX.FTZ R44, R75, R44, !PT ;  /* 0x0000002c4b2c7209 */ /* 0x000fe20007810000 */
[----:B--2---:R-:W-:Y:S01]  /*abb0*/  FMUL.FTZ R42, R47, UR4 ;  /* 0x000000042f2a7c20 */ /* 0x004fe20008410000 */
[----:B------:R-:W-:Y:S02]  /*abc0*/  ISETP.GT.AND P3, PT, R72, 0x59, PT ;  /* 0x000000594800780c */ /* 0x000fe40003f64270 */
[----:B----4-:R-:W-:-:S02]  /*abd0*/  FSEL R47, R68, -INF , P2 ;  /* 0xff800000442f7808 */ /* 0x010fc40001000000 */
[----:B------:R-:W-:Y:S02]  /*abe0*/  FMNMX.FTZ R44, R77, R44, !PT ;  /* 0x0000002c4d2c7209 */ /* 0x000fe40007810000 */
[----:B---3--:R-:W-:Y:S02]  /*abf0*/  FSEL R79, R79, -INF , P3 ;  /* 0xff8000004f4f7808 */ /* 0x008fe40001800000 */
[----:B------:R-:W-:Y:S01]  /*ac00*/  FMNMX.FTZ R44, R47, R44, !PT ;  /* 0x0000002c2f2c7209 */ /* 0x000fe20007810000 */
[----:B------:R-:W0:Y:S03]  /*ac10*/  SHFL.IDX PT, R36, R36, 0x1, 0x1c1f ;  /* 0x003c1f0024247f89 */ /* 0x000e2600000e0000 */
[----:B------:R-:W-:-:S05]  /*ac20*/  FMNMX.FTZ R44, R79, R44, !PT ;  /* 0x0000002c4f2c7209 */ /* 0x000fca0007810000 */
[----:B------:R-:W1:Y:S01]  /*ac30*/  SHFL.BFLY PT, R93, R44, 0x2, 0x1f ;  /* 0x0c401f002c5d7f89 */ /* 0x000e6200000e0000 */
[----:B------:R-:W-:Y:S08]  /*ac40*/  MUFU.TANH R24, R24 ;  /* 0x0000001800187308 */ /* 0x000ff00000002400 */
[----:B------:R-:W2:Y:S08]  /*ac50*/  MUFU.TANH R25, R25 ;  /* 0x0000001900197308 */ /* 0x000eb00000002400 */
[----:B------:R-:W3:Y:S01]  /*ac60*/  MUFU.TANH R27, R27 ;  /* 0x0000001b001b7308 */ /* 0x000ee20000002400 */
[----:B0-----:R-:W-:Y:S01]  /*ac70*/  VIADDMNMX R36, R36, R91, R40, PT ;  /* 0x0000005b24247246 */ /* 0x001fe20003800128 */
[----:B------:R-:W-:-:S06]  /*ac80*/  FMUL.FTZ R51, R51, UR4 ;  /* 0x0000000433337c20 */ /* 0x000fcc0008410000 */
[----:B------:R-:W0:Y:S01]  /*ac90*/  MUFU.TANH R26, R26 ;  /* 0x0000001a001a7308 */ /* 0x000e220000002400 */
[----:B-1----:R-:W-:Y:S02]  /*aca0*/  FMNMX.FTZ R93, R44, R93, !PT ;  /* 0x0000005d2c5d7209 */ /* 0x002fe40007810000 */
[C---:B------:R-:W-:Y:S02]  /*acb0*/  ISETP.GT.AND P2, PT, R36.reuse, RZ, PT ;  /* 0x000000ff2400720c */ /* 0x040fe40003f44270 */
[C---:B------:R-:W-:Y:S01]  /*acc0*/  ISETP.GT.AND P3, PT, R36.reuse, 0x1, PT ;  /* 0x000000012400780c */ /* 0x040fe20003f64270 */
[----:B------:R-:W-:Y:S01]  /*acd0*/  FMUL.FTZ R55, R55, UR4 ;  /* 0x0000000437377c20 */ /* 0x000fe20008410000 */
[----:B------:R-:W-:Y:S01]  /*ace0*/  ISETP.GT.AND P4, PT, R36, 0x8, PT ;  /* 0x000000082400780c */ /* 0x000fe20003f84270 */
[----:B------:R-:W1:Y:S01]  /*acf0*/  MUFU.TANH R28, R28 ;  /* 0x0000001c001c7308 */ /* 0x000e620000002400 */
[----:B--2---:R-:W-:Y:S01]  /*ad00*/  FSEL R25, R25, -INF , P3 ;  /* 0xff80000019197808 */ /* 0x004fe20001800000 */
[----:B------:R-:W-:-:S06]  /*ad10*/  FMUL.FTZ R59, R59, UR4 ;  /* 0x000000043b3b7c20 */ /* 0x000fcc0008410000 */
[----:B------:R2:W-:Y:S08]  /*ad20*/  MUFU.TANH R48, R42 ;  /* 0x0000002a00307308 */ /* 0x0005f00000002400 */
[----:B------:R4:W-:Y:S01]  /*ad30*/  MUFU.TANH R52, R51 ;  /* 0x0000003300347308 */ /* 0x0009e20000002400 */
[----:B--2---:R-:W2:Y:S01]  /*ad40*/  SHFL.BFLY PT, R42, R93, 0x1, 0x1f ;  /* 0x0c201f005d2a7f89 */ /* 0x004ea200000e0000 */
[----:B----4-:R-:W-:-:S06]  /*ad50*/  FSEL R51, R24, -INF , P2 ;  /* 0xff80000018337808 */ /* 0x010fcc0001000000 */
[----:B------:R-:W-:Y:S01]  /*ad60*/  MUFU.TANH R31, R31 ;  /* 0x0000001f001f7308 */ /* 0x000fe20000002400 */
[----:B------:R-:W-:Y:S02]  /*ad70*/  ISETP.GT.AND P2, PT, R36, 0x9, PT ;  /* 0x000000092400780c */ /* 0x000fe40003f44270 */
[----:B------:R-:W-:-:S05]  /*ad80*/  FMNMX.FTZ R40, R51, R25, !PT ;  /* 0x0000001933287209 */ /* 0x000fca0007810000 */
[----:B------:R3:W-:Y:S01]  /*ad90*/  MUFU.TANH R56, R55 ;  /* 0x0000003700387308 */ /* 0x0007e20000002400 */
[----:B------:R-:W-:Y:S01]  /*ada0*/  ISETP.GT.AND P3, PT, R36, 0x10, PT ;  /* 0x000000102400780c */ /* 0x000fe20003f64270 */
[----:B------:R-:W-:Y:S01]  /*adb0*/  FMUL.FTZ R63, R63, UR4 ;  /* 0x000000043f3f7c20 */ /* 0x000fe20008410000 */
[----:B---3--:R-:W-:-:S05]  /*adc0*/  FSEL R55, R27, -INF , P4 ;  /* 0xff8000001b377808 */ /* 0x008fca0002000000 */
[----:B------:R-:W3:Y:S01]  /*add0*/  MUFU.TANH R30, R30 ;  /* 0x0000001e001e7308 */ /* 0x000ee20000002400 */
[----:B------:R-:W-:-:S07]  /*ade0*/  FMNMX.FTZ R40, R55, R40, !PT ;  /* 0x0000002837287209 */ /* 0x000fce0007810000 */
[----:B------:R0:W-:Y:S01]  /*adf0*/  MUFU.TANH R44, R59 ;  /* 0x0000003b002c7308 */ /* 0x0001e20000002400 */
[----:B------:R-:W-:Y:S01]  /*ae00*/  FSEL R29, R29, -INF , P3 ;  /* 0xff8000001d1d7808 */ /* 0x000fe20001800000 */
[----:B------:R-:W-:Y:S01]  /*ae10*/  FMUL.FTZ R46, R46, UR4 ;  /* 0x000000042e2e7c20 */ /* 0x000fe20008410000 */
[----:B0-----:R-:W-:-:S05]  /*ae20*/  FSEL R59, R26, -INF , P2 ;  /* 0xff8000001a3b7808 */ /* 0x001fca0001000000 */
[----:B------:R-:W0:Y:S01]  /*ae30*/  MUFU.TANH R32, R32 ;  /* 0x0000002000207308 */ /* 0x000e220000002400 */
[C---:B------:R-:W-:Y:S02]  /*ae40*/  ISETP.GT.AND P2, PT, R36.reuse, 0x11, PT ;  /* 0x000000112400780c */ /* 0x040fe40003f44270 */
[----:B------:R-:W-:Y:S01]  /*ae50*/  FMNMX.FTZ R40, R59, R40, !PT ;  /* 0x000000283b287209 */ /* 0x000fe20007810000 */
[----:B------:R-:W-:Y:S01]  /*ae60*/  FMUL.FTZ R67, R67, UR4 ;  /* 0x0000000443437c20 */ /* 0x000fe20008410000 */
[----:B------:R-:W-:Y:S02]  /*ae70*/  ISETP.GT.AND P3, PT, R36, 0x18, PT ;  /* 0x000000182400780c */ /* 0x000fe40003f64270 */
[----:B------:R-:W-:Y:S01]  /*ae80*/  FMNMX.FTZ R40, R29, R40, !PT ;  /* 0x000000281d287209 */ /* 0x000fe20007810000 */
[----:B------:R-:W4:Y:S01]  /*ae90*/  MUFU.TANH R34, R34 ;  /* 0x0000002200227308 */ /* 0x000f220000002400 */
[----:B------:R-:W-:Y:S01]  /*aea0*/  FMUL.FTZ R50, R50, UR4 ;  /* 0x0000000432327c20 */ /* 0x000fe20008410000 */
[----:B------:R-:W-:-:S06]  /*aeb0*/  FMUL.FTZ R54, R54, UR4 ;  /* 0x0000000436367c20 */ /* 0x000fcc0008410000 */
[----:B------:R1:W-:Y:S01]  /*aec0*/  MUFU.TANH R103, R63 ;  /* 0x0000003f00677308 */ /* 0x0003e20000002400 */
[----:B------:R-:W-:Y:S01]  /*aed0*/  FMUL.FTZ R58, R58, UR4 ;  /* 0x000000043a3a7c20 */ /* 0x000fe20008410000 */
[----:B------:R-:W-:Y:S01]  /*aee0*/  FMUL.FTZ R62, R62, UR4 ;  /* 0x000000043e3e7c20 */ /* 0x000fe20008410000 */
[----:B------:R-:W-:Y:S01]  /*aef0*/  FMUL.FTZ R66, R66, UR4 ;  /* 0x0000000442427c20 */ /* 0x000fe20008410000 */
[----:B------:R-:W-:Y:S01]  /*af00*/  FMUL.FTZ R70, R70, UR4 ;  /* 0x0000000446467c20 */ /* 0x000fe20008410000 */
[----:B-1----:R-:W-:-:S03]  /*af10*/  FSEL R63, R28, -INF , P2 ;  /* 0xff8000001c3f7808 */ /* 0x002fc60001000000 */
[----:B------:R-:W1:Y:S01]  /*af20*/  MUFU.TANH R46, R46 ;  /* 0x0000002e002e7308 */ /* 0x000e620000002400 */
[----:B------:R-:W-:Y:S01]  /*af30*/  ISETP.GT.AND P2, PT, R36, 0x19, PT ;  /* 0x000000192400780c */ /* 0x000fe20003f44270 */
[----:B------:R-:W-:Y:S01]  /*af40*/  FMUL.FTZ R71, R71, UR4 ;  /* 0x0000000447477c20 */ /* 0x000fe20008410000 */
[----:B------:R-:W-:Y:S01]  /*af50*/  FMNMX.FTZ R40, R63, R40, !PT ;  /* 0x000000283f287209 */ /* 0x000fe20007810000 */
[----:B------:R-:W-:-:S04]  /*af60*/  ULDC UR4, c[0x0][0xa80] ;  /* 0x0002a00000047ab9 */ /* 0x000fc80000000800 */
[----:B------:R5:W-:Y:S01]  /*af70*/  MUFU.TANH R107, R67 ;  /* 0x00000043006b7308 */ /* 0x000be20000002400 */
[----:B--2---:R-:W-:Y:S01]  /*af80*/  FMNMX.FTZ R177, R93, R42, !PT ;  /* 0x0000002a5db17209 */ /* 0x004fe20007810000 */
[----:B------:R-:W2:Y:S01]  /*af90*/  S2R R78, SR_TID.X ;  /* 0x00000000004e7919 */ /* 0x000ea20000002100 */
[----:B------:R-:W-:Y:S01]  /*afa0*/  MOV R176, UR4 ;  /* 0x0000000400b07c02 */ /* 0x000fe20008000f00 */
[----:B------:R-:W2:Y:S01]  /*afb0*/  @P5 LDC R28, c[0x0][0x450] ;  /* 0x00011400ff1c5b82 */ /* 0x000ea20000000800 */
[----:B---3--:R-:W-:Y:S02]  /*afc0*/  FSEL R95, R30, -INF , P2 ;  /* 0xff8000001e5f7808 */ /* 0x008fe40001000000 */
[----:B-----5:R-:W-:Y:S02]  /*afd0*/  FSEL R67, R31, -INF , P3 ;  /* 0xff8000001f437808 */ /* 0x020fe40001800000 */
[C---:B------:R-:W-:Y:S02]  /*afe0*/  ISETP.GT.AND P3, PT, R36.reuse, 0x20, PT ;  /* 0x000000202400780c */ /* 0x040fe40003f64270 */
[----:B------:R-:W-:Y:S01]  /*aff0*/  FMNMX.FTZ R40, R67, R40, !PT ;  /* 0x0000002843287209 */ /* 0x000fe20007810000 */
[----:B------:R-:W3:Y:S01]  /*b000*/  MUFU.TANH R50, R50 ;  /* 0x0000003200327308 */ /* 0x000ee20000002400 */
[----:B------:R-:W-:Y:S01]  /*b010*/  ISETP.GT.AND P2, PT, R36, 0x21, PT ;  /* 0x000000212400780c */ /* 0x000fe20003f44270 */
[----:B------:R-:W-:Y:S01]  /*b020*/  FMUL.FTZ R24, R177, R176 ;  /* 0x000000b0b1187220 */ /* 0x000fe20000410000 */
[----:B0-----:R-:W-:-:S02]  /*b030*/  FSEL R97, R32, -INF , P3 ;  /* 0xff80000020617808 */ /* 0x001fc40001800000 */
[----:B------:R-:W-:Y:S02]  /*b040*/  FMNMX.FTZ R40, R95, R40, !PT ;  /* 0x000000285f287209 */ /* 0x000fe40007810000 */
[----:B------:R-:W-:Y:S02]  /*b050*/  FSETP.NEU.FTZ.AND P4, PT, R177, -INF , PT ;  /* 0xff800000b100780b */ /* 0x000fe40003f9d000 */
[----:B------:R-:W-:Y:S02]  /*b060*/  ISETP.GT.AND P3, PT, R36, 0x28, PT ;  /* 0x000000282400780c */ /* 0x000fe40003f64270 */
[----:B----4-:R-:W-:Y:S02]  /*b070*/  FSEL R99, R34, -INF , P2 ;  /* 0xff80000022637808 */ /* 0x010fe40001000000 */
[----:B------:R-:W-:Y:S01]  /*b080*/  FMNMX.FTZ R40, R97, R40, !PT ;  /* 0x0000002861287209 */ /* 0x000fe20007810000 */
[----:B------:R-:W0:Y:S01]  /*b090*/  MUFU.TANH R54, R54 ;  /* 0x0000003600367308 */ /* 0x000e220000002400 */
[----:B------:R-:W-:-:S02]  /*b0a0*/  FSEL R24, R24, RZ, P4 ;  /* 0x000000ff18187208 */ /* 0x000fc40002000000 */
[----:B------:R-:W-:Y:S02]  /*b0b0*/  ISETP.GT.AND P2, PT, R36, 0x29, PT ;  /* 0x000000292400780c */ /* 0x000fe40003f44270 */
[----:B-1----:R-:W-:Y:S02]  /*b0c0*/  FSEL R101, R46, -INF , P3 ;  /* 0xff8000002e657808 */ /* 0x002fe40001800000 */
[----:B------:R-:W-:Y:S01]  /*b0d0*/  FMNMX.FTZ R40, R99, R40, !PT ;  /* 0x0000002863287209 */ /* 0x000fe20007810000 */
[--C-:B------:R-:W-:Y:S01]  /*b0e0*/  FFMA.FTZ R154, R87, R176, -R24.reuse ;  /* 0x000000b0579a7223 */ /* 0x100fe20000010818 */
[----:B------:R-:W-:Y:S02]  /*b0f0*/  ISETP.GT.AND P3, PT, R36, 0x30, PT ;  /* 0x000000302400780c */ /* 0x000fe40003f64270 */
[----:B------:R-:W-:Y:S02]  /*b100*/  FSEL R87, R48, -INF , P2 ;  /* 0xff80000030577808 */ /* 0x000fe40001000000 */
[----:B------:R-:W-:Y:S01]  /*b110*/  FMNMX.FTZ R40, R101, R40, !PT ;  /* 0x0000002865287209 */ /* 0x000fe20007810000 */
[----:B------:R-:W1:Y:S01]  /*b120*/  MUFU.TANH R58, R58 ;  /* 0x0000003a003a7308 */ /* 0x000e620000002400 */
[----:B------:R-:W-:Y:S01]  /*b130*/  FFMA.FTZ R31, R85, R176, -R24 ;  /* 0x000000b0551f7223 */ /* 0x000fe20000010818 */
[----:B------:R-:W-:-:S02]  /*b140*/  ISETP.GT.AND P2, PT, R36, 0x31, PT ;  /* 0x000000312400780c */ /* 0x000fc40003f44270 */
[----:B---3--:R-:W-:Y:S02]  /*b150*/  FSEL R85, R50, -INF , P3 ;  /* 0xff80000032557808 */ /* 0x008fe40001800000 */
[----:B------:R-:W-:Y:S01]  /*b160*/  FMNMX.FTZ R40, R87, R40, !PT ;  /* 0x0000002857287209 */ /* 0x000fe20007810000 */
[--C-:B------:R-:W-:Y:S01]  /*b170*/  FFMA.FTZ R156, R83, R176, -R24.reuse ;  /* 0x000000b0539c7223 */ /* 0x100fe20000010818 */
[----:B------:R-:W-:Y:S02]  /*b180*/  ISETP.GT.AND P3, PT, R36, 0x38, PT ;  /* 0x000000382400780c */ /* 0x000fe40003f64270 */
[----:B------:R-:W-:Y:S02]  /*b190*/  FSEL R83, R52, -INF , P2 ;  /* 0xff80000034537808 */ /* 0x000fe40001000000 */
[----:B------:R-:W-:Y:S01]  /*b1a0*/  FMNMX.FTZ R40, R85, R40, !PT ;  /* 0x0000002855287209 */ /* 0x000fe20007810000 */
[----:B------:R-:W3:Y:S01]  /*b1b0*/  MUFU.TANH R62, R62 ;  /* 0x0000003e003e7308 */ /* 0x000ee20000002400 */
[----:B------:R-:W-:Y:S01]  /*b1c0*/  FFMA.FTZ R27, R89, R176, -R24 ;  /* 0x000000b0591b7223 */ /* 0x000fe20000010818 */
[----:B------:R-:W-:-:S02]  /*b1d0*/  ISETP.GT.AND P2, PT, R36, 0x39, PT ;  /* 0x000000392400780c */ /* 0x000fc40003f44270 */
[----:B0-----:R-:W-:Y:S02]  /*b1e0*/  FSEL R89, R54, -INF , P3 ;  /* 0xff80000036597808 */ /* 0x001fe40001800000 */
[----:B------:R-:W-:Y:S02]  /*b1f0*/  FMNMX.FTZ R40, R83, R40, !PT ;  /* 0x0000002853287209 */ /* 0x000fe40007810000 */
[----:B------:R0:W-:Y:S01]  /*b200*/  MUFU.TANH R111, R71 ;  /* 0x00000047006f7308 */ /* 0x0001e20000002400 */
[----:B------:R-:W-:Y:S02]  /*b210*/  ISETP.GT.AND P3, PT, R36, 0x40, PT ;  /* 0x000000402400780c */ /* 0x000fe40003f64270 */
[----:B------:R-:W-:Y:S01]  /*b220*/  FMNMX.FTZ R40, R89, R40, !PT ;  /* 0x0000002859287209 */ /* 0x000fe20007810000 */
[----:B0-----:R-:W-:Y:S01]  /*b230*/  FFMA.FTZ R71, R81, R176, -R24 ;  /* 0x000000b051477223 */ /* 0x001fe20000010818 */
[----:B------:R-:W-:-:S03]  /*b240*/  FSEL R81, R56, -INF , P2 ;  /* 0xff80000038517808 */ /* 0x000fc60001000000 */
[----:B------:R-:W0:Y:S01]  /*b250*/  MUFU.TANH R66, R66 ;  /* 0x0000004200427308 */ /* 0x000e220000002400 */
[----:B------:R-:W-:Y:S02]  /*b260*/  ISETP.GT.AND P2, PT, R36, 0x41, PT ;  /* 0x000000412400780c */ /* 0x000fe40003f44270 */
[----:B-1----:R-:W-:Y:S02]  /*b270*/  FSEL R91, R58, -INF , P3 ;  /* 0xff8000003a5b7808 */ /* 0x002fe40001800000 */
[----:B------:R-:W-:Y:S01]  /*b280*/  FMNMX.FTZ R40, R81, R40, !PT ;  /* 0x0000002851287209 */ /* 0x000fe20007810000 */
[----:B------:R-:W-:Y:S01]  /*b290*/  FFMA.FTZ R158, R73, R176, -R24 ;  /* 0x000000b0499e7223 */ /* 0x000fe20000010818 */
[----:B------:R-:W-:Y:S02]  /*b2a0*/  ISETP.GT.AND P3, PT, R36, 0x48, PT ;  /* 0x000000482400780c */ /* 0x000fe40003f64270 */
[----:B------:R-:W-:Y:S02]  /*b2b0*/  FSEL R73, R44, -INF , P2 ;  /* 0xff8000002c497808 */ /* 0x000fe40001000000 */
[----:B------:R-:W-:Y:S01]  /*b2c0*/  FMNMX.FTZ R40, R91, R40, !PT ;  /* 0x000000285b287209 */ /* 0x000fe20007810000 */
[----:B------:R-:W1:Y:S01]  /*b2d0*/  MUFU.TANH R70, R70 ;  /* 0x0000004600467308 */ /* 0x000e620000002400 */
[----:B------:R-:W-:-:S02]  /*b2e0*/  ISETP.GT.AND P2, PT, R36, 0x49, PT ;  /* 0x000000492400780c */ /* 0x000fc40003f44270 */
[----:B---3--:R-:W-:Y:S02]  /*b2f0*/  FSEL R93, R62, -INF , P3 ;  /* 0xff8000003e5d7808 */ /* 0x008fe40001800000 */
[----:B------:R-:W-:Y:S02]  /*b300*/  FMNMX.FTZ R40, R73, R40, !PT ;  /* 0x0000002849287209 */ /* 0x000fe40007810000 */
[C---:B------:R-:W-:Y:S02]  /*b310*/  ISETP.GT.AND P3, PT, R36.reuse, 0x50, PT ;  /* 0x000000502400780c */ /* 0x040fe40003f64270 */
[----:B------:R-:W-:Y:S02]  /*b320*/  FSEL R103, R103, -INF , P2 ;  /* 0xff80000067677808 */ /* 0x000fe40001000000 */
[----:B------:R-:W-:Y:S02]  /*b330*/  FMNMX.FTZ R40, R93, R40, !PT ;  /* 0x000000285d287209 */ /* 0x000fe40007810000 */
[----:B------:R-:W-:-:S02]  /*b340*/  ISETP.GT.AND P2, PT, R36, 0x51, PT ;  /* 0x000000512400780c */ /* 0x000fc40003f44270 */
[----:B0-----:R-:W-:Y:S02]  /*b350*/  FSEL R105, R66, -INF , P3 ;  /* 0xff80000042697808 */ /* 0x001fe40001800000 */
[----:B------:R-:W-:Y:S02]  /*b360*/  FMNMX.FTZ R40, R103, R40, !PT ;  /* 0x0000002867287209 */ /* 0x000fe40007810000 */
[C---:B------:R-:W-:Y:S02]  /*b370*/  ISETP.GT.AND P3, PT, R36.reuse, 0x58, PT ;  /* 0x000000582400780c */ /* 0x040fe40003f64270 */
[----:B------:R-:W-:Y:S02]  /*b380*/  FSEL R107, R107, -INF , P2 ;  /* 0xff8000006b6b7808 */ /* 0x000fe40001000000 */
[----:B------:R-:W-:Y:S02]  /*b390*/  FMNMX.FTZ R40, R105, R40, !PT ;  /* 0x0000002869287209 */ /* 0x000fe40007810000 */
[----:B------:R-:W-:-:S02]  /*b3a0*/  ISETP.GT.AND P2, PT, R36, 0x59, PT ;  /* 0x000000592400780c */ /* 0x000fc40003f44270 */
[----:B-1----:R-:W-:Y:S02]  /*b3b0*/  FSEL R109, R70, -INF , P3 ;  /* 0xff800000466d7808 */ /* 0x002fe40001800000 */
[----:B------:R-:W-:Y:S02]  /*b3c0*/  FMNMX.FTZ R40, R107, R40, !PT ;  /* 0x000000286b287209 */ /* 0x000fe40007810000 */
[----:B------:R-:W-:Y:S02]  /*b3d0*/  FSEL R111, R111, -INF , P2 ;  /* 0xff8000006f6f7808 */ /* 0x000fe40001000000 */
[----:B------:R-:W-:-:S04]  /*b3e0*/  FMNMX.FTZ R40, R109, R40, !PT ;  /* 0x000000286d287209 */ /* 0x000fc80007810000 */
[----:B------:R-:W-:Y:S01]  /*b3f0*/  FMNMX.FTZ R40, R111, R40, !PT ;  /* 0x000000286f287209 */ /* 0x000fe20007810000 */
[----:B------:R-:W-:-:S04]  /*b400*/  FFMA.FTZ R162, R33, R176, -R24 ;  /* 0x000000b021a27223 */ /* 0x000fc80000010818 */
[----:B------:R-:W0:Y:S02]  /*b410*/  SHFL.BFLY PT, R33, R40, 0x2, 0x1f ;  /* 0x0c401f0028217f89 */ /* 0x000e2400000e0000 */
[----:B0-----:R-:W-:-:S05]  /*b420*/  FMNMX.FTZ R33, R40, R33, !PT ;  /* 0x0000002128217209 */ /* 0x001fca0007810000 */
[----:B------:R-:W0:Y:S02]  /*b430*/  SHFL.BFLY PT, R178, R33, 0x1, 0x1f ;  /* 0x0c201f0021b27f89 */ /* 0x000e2400000e0000 */
[----:B0-----:R-:W-:-:S04]  /*b440*/  FMNMX.FTZ R178, R33, R178, !PT ;  /* 0x000000b221b27209 */ /* 0x001fc80007810000 */
[C---:B------:R-:W-:Y:S01]  /*b450*/  FSETP.NEU.FTZ.AND P2, PT, R178.reuse, -INF , PT ;  /* 0xff800000b200780b */ /* 0x040fe20003f5d000 */
[----:B------:R-:W-:-:S05]  /*b460*/  FMUL.FTZ R26, R178, R176 ;  /* 0x000000b0b21a7220 */ /* 0x000fca0000410000 */
[----:B------:R-:W-:-:S05]  /*b470*/  FSEL R26, R26, RZ, P2 ;  /* 0x000000ff1a1a7208 */ /* 0x000fca0001000000 */
[----:B------:R-:W-:-:S04]  /*b480*/  FFMA.FTZ R25, R25, R176, -R26 ;  /* 0x000000b019197223 */ /* 0x000fc8000001081a */
[----:B------:R0:W-:Y:S01]  /*b490*/  MUFU.EX2 R30, R25 ;  /* 0x00000019001e7308 */ /* 0x0001e20000000800 */
[-C--:B------:R-:W-:Y:S01]  /*b4a0*/  FFMA.FTZ R152, R38, R176.reuse, -R24 ;  /* 0x000000b026987223 */ /* 0x080fe20000010818 */
[----:B0-----:R-:W0:Y:S01]  /*b4b0*/  @P5 LDC R25, c[0x0][0x44c] ;  /* 0x00011300ff195b82 */ /* 0x001e220000000800 */
[----:B------:R-:W-:-:S05]  /*b4c0*/  FFMA.FTZ R153, R51, R176, -R26 ;  /* 0x000000b033997223 */ /* 0x000fca000001081a */
[----:B------:R-:W-:Y:S01]  /*b4d0*/  MUFU.EX2 R152, R152 ;  /* 0x0000009800987308 */ /* 0x000fe20000000800 */
[----:B------:R-:W-:-:S07]  /*b4e0*/  FFMA.FTZ R55, R55, R176, -R26 ;  /* 0x000000b037377223 */ /* 0x000fce000001081a */
[----:B------:R-:W1:Y:S01]  /*b4f0*/  MUFU.EX2 R27, R27 ;  /* 0x0000001b001b7308 */ /* 0x000e620000000800 */
[-C--:B------:R-:W-:Y:S01]  /*b500*/  FFMA.FTZ R160, R37, R176.reuse, -R24 ;  /* 0x000000b025a07223 */ /* 0x080fe20000010818 */
[-C--:B------:R-:W-:Y:S01]  /*b510*/  FFMA.FTZ R59, R59, R176.reuse, -R26 ;  /* 0x000000b03b3b7223 */ /* 0x080fe2000001081a */
[----:B------:R-:W-:-:S05]  /*b520*/  FFMA.FTZ R37, R39, R176, -R24 ;  /* 0x000000b027257223 */ /* 0x000fca0000010818 */
[----:B------:R-:W3:Y:S01]  /*b530*/  MUFU.EX2 R153, R153 ;  /* 0x0000009900997308 */ /* 0x000ee20000000800 */
[-CC-:B------:R-:W-:Y:S01]  /*b540*/  FFMA.FTZ R164, R41, R176.reuse, -R24.reuse ;  /* 0x000000b029a47223 */ /* 0x180fe20000010818 */
[-CC-:B------:R-:W-:Y:S01]  /*b550*/  FFMA.FTZ R39, R45, R176.reuse, -R24.reuse ;  /* 0x000000b02d277223 */ /* 0x180fe20000010818 */
[----:B------:R-:W-:-:S05]  /*b560*/  FFMA.FTZ R166, R49, R176, -R24 ;  /* 0x000000b031a67223 */ /* 0x000fca0000010818 */
[----:B------:R-:W4:Y:S01]  /*b570*/  MUFU.EX2 R154, R154 ;  /* 0x0000009a009a7308 */ /* 0x000f220000000800 */
        /* <DEDUP_REMOVED lines=11> */
[-C--:B------:R-:W-:Y:S02]  /*b630*/  FFMA.FTZ R47, R79, R176.reuse, -R24 ;  /* 0x000000b04f2f7223 */ /* 0x080fe40000010818 */
[----:B------:R-:W5:Y:S01]  /*b640*/  MUFU.EX2 R31, R31 ;  /* 0x0000001f001f7308 */ /* 0x000f620000000800 */
[----:B--2---:R-:W-:Y:S01]  /*b650*/  SHF.R.U32.HI R78, RZ, 0x7, R78 ;  /* 0x00000007ff4e7819 */ /* 0x004fe2000001164e */
[----:B------:R-:W-:Y:S01]  /*b660*/  FFMA.FTZ R29, R29, R176, -R26 ;  /* 0x000000b01d1d7223 */ /* 0x000fe2000001081a */
[----:B------:R-:W-:Y:S01]  /*b670*/  LOP3.LUT R32, R3, 0x3000000, RZ, 0xfc, !PT ;  /* 0x0300000003207812 */ /* 0x000fe200078efcff */
[----:B------:R-:W-:-:S02]  /*b680*/  @!P0 VIADD R24, R180, 0x32440 ;  /* 0x00032440b4188836 */ /* 0x000fc40000000000 */
[----:B0-----:R-:W-:Y:S02]  /*b690*/  @P5 IMAD.HI.U32 R3, R76, R25, RZ ;  /* 0x000000194c035227 */ /* 0x001fe400078e00ff */
[----:B------:R-:W0:Y:S01]  /*b6a0*/  MUFU.EX2 R34, R59 ;  /* 0x0000003b00227308 */ /* 0x000e220000000800 */
[----:B------:R-:W-:Y:S01]  /*b6b0*/  IADD3 R179, -R78, 0xb, RZ ;  /* 0x0000000b4eb37810 */ /* 0x000fe20007ffe1ff */
[----:B------:R-:W-:Y:S01]  /*b6c0*/  FFMA.FTZ R63, R63, R176, -R26 ;  /* 0x000000b03f3f7223 */ /* 0x000fe2000001081a */
[----:B------:R-:W-:Y:S01]  /*b6d0*/  IMAD.MOV.U32 R181, RZ, RZ, R76 ;  /* 0x000000ffffb57224 */ /* 0x000fe200078e004c */
[----:B------:R-:W-:-:S04]  /*b6e0*/  @!P0 PRMT R24, RZ, 0x654, R24 ;  /* 0x00000654ff188816 */ /* 0x000fc80000000018 */
[----:B------:R-:W2:Y:S01]  /*b6f0*/  MUFU.EX2 R156, R156 ;  /* 0x0000009c009c7308 */ /* 0x000ea20000000800 */
[----:B------:R-:W-:Y:S01]  /*b700*/  @P5 SHF.R.U32.HI R181, RZ, R28, R3 ;  /* 0x0000001cffb55219 */ /* 0x000fe20000011603 */
[-CC-:B------:R-:W-:Y:S01]  /*b710*/  FFMA.FTZ R67, R67, R176.reuse, -R26.reuse ;  /* 0x000000b043437223 */ /* 0x180fe2000001081a */
[----:B-1----:R-:W-:Y:S01]  /*b720*/  FADD.FTZ R3, R152, R27 ;  /* 0x0000001b98037221 */ /* 0x002fe20000010000 */
[-CC-:B------:R-:W-:Y:S01]  /*b730*/  FFMA.FTZ R95, R95, R176.reuse, -R26.reuse ;  /* 0x000000b05f5f7223 */ /* 0x180fe2000001081a */
[----:B------:R-:W-:-:S03]  /*b740*/  FFMA.FTZ R161, R97, R176, -R26 ;  /* 0x000000b061a17223 */ /* 0x000fc6000001081a */
[----:B------:R-:W-:Y:S01]  /*b750*/  MUFU.EX2 R71, R71 ;  /* 0x0000004700477308 */ /* 0x000fe20000000800 */
[-CC-:B------:R-:W-:Y:S01]  /*b760*/  FFMA.FTZ R99, R99, R176.reuse, -R26.reuse ;  /* 0x000000b063637223 */ /* 0x180fe2000001081a */
[-CC-:B------:R-:W-:Y:S01]  /*b770*/  FFMA.FTZ R101, R101, R176.reuse, -R26.reuse ;  /* 0x000000b065657223 */ /* 0x180fe2000001081a */
[----:B------:R1:W-:Y:S06]  /*b780*/  BAR.ARV R179, 0x100 ;  /* 0x000400b30000751d */ /* 0x0003ec0000002000 */
        /* <DEDUP_REMOVED lines=14> */
[----:B------:R-:W-:Y:S01]  /*b870*/  FFMA.FTZ R111, R111, R176, -R26 ;  /* 0x000000b06f6f7223 */ /* 0x000fe2000001081a */
[----:B------:R-:W-:Y:S01]  /*b880*/  IMAD.MOV.U32 R25, RZ, RZ, 0x40000040 ;  /* 0x40000040ff197424 */ /* 0x000fe200078e00ff */
[----:B------:R-:W1:Y:S01]  /*b890*/  MUFU.EX2 R158, R158 ;  /* 0x0000009e009e7308 */ /* 0x000e620000000800 */
[----:B------:R0:W-:Y:S01]  /*b8a0*/  @!P0 SYNCS.ARRIVE.TRANS64.RED.A1T0 RZ, [R24+URZ], RZ ;  /* 0x000000ff18ff89a7 */ /* 0x0001e2000810043f */
[----:B---3--:R-:W-:Y:S01]  /*b8b0*/  FADD.FTZ R26, R153, R30 ;  /* 0x0000001e991a7221 */ /* 0x008fe20000010000 */
[----:B----4-:R-:W-:Y:S01]  /*b8c0*/  FADD.FTZ R44, R154, R3 ;  /* 0x000000039a2c7221 */ /* 0x010fe20000010000 */
[----:B------:R3:W-:Y:S01]  /*b8d0*/  STL [R1+0x40], R32 ;  /* 0x0000402001007387 */ /* 0x0007e20000100800 */
[----:B------:R-:W-:Y:S01]  /*b8e0*/  R2UR UR7, R25 ;  /* 0x00000000190772ca */ /* 0x000fe200000e0000 */
[----:B-----5:R-:W-:Y:S01]  /*b8f0*/  FADD.FTZ R3, R55, R26 ;  /* 0x0000001a37037221 */ /* 0x020fe20000010000 */
[----:B0-----:R-:W-:Y:S01]  /*b900*/  IMAD R24, R2, 0xc00, R32 ;  /* 0x00000c0002187824 */ /* 0x001fe200078e0220 */
[----:B------:R-:W0:Y:S01]  /*b910*/  MUFU.EX2 R67, R67 ;  /* 0x0000004300437308 */ /* 0x000e220000000800 */
[----:B------:R-:W-:Y:S01]  /*b920*/  FADD.FTZ R25, R31, R44 ;  /* 0x0000002c1f197221 */ /* 0x000fe20000010000 */
[----:B------:R4:W-:Y:S01]  /*b930*/  BAR.SYNC.DEFER_BLOCKING R0, 0x100 ;  /* 0x000400000000751d */ /* 0x0009e20000010000 */
[----:B---3--:R-:W-:-:S05]  /*b940*/  VIADD R32, R24, 0x80 ;  /* 0x0000008018207836 */ /* 0x008fca0000000000 */
[----:B------:R-:W3:Y:S01]  /*b950*/  MUFU.EX2 R43, R43 ;  /* 0x0000002b002b7308 */ /* 0x000ee20000000800 */
[----:B------:R-:W-:Y:S01]  /*b960*/  FADD.FTZ R44, R34, R3 ;  /* 0x00000003222c7221 */ /* 0x000fe20000010000 */
[----:B--2---:R-:W-:Y:S01]  /*b970*/  FADD.FTZ R46, R156, R25 ;  /* 0x000000199c2e7221 */ /* 0x004fe20000010000 */
[----:B------:R-:W-:Y:S01]  /*b980*/  R2UR UR10, R32 ;  /* 0x00000000200a72ca */ /* 0x000fe200000e0000 */
[----:B------:R-:W-:-:S04]  /*b990*/  VIADD R32, R24, 0x180 ;  /* 0x0000018018207836 */ /* 0x000fc80000000000 */
[----:B------:R-:W2:Y:S01]  /*b9a0*/  MUFU.EX2 R38, R95 ;  /* 0x0000005f00267308 */ /* 0x000ea20000000800 */
[----:B-1----:R-:W-:Y:S01]  /*b9b0*/  FADD.FTZ R3, R157, R44 ;  /* 0x0000002c9d037221 */ /* 0x002fe20000010000 */
[----:B------:R-:W-:Y:S02]  /*b9c0*/  VIADD R28, R24, 0x100 ;  /* 0x00000100181c7836 */ /* 0x000fe40000000000 */
[----:B------:R-:W-:-:S04]  /*b9d0*/  FADD.FTZ R25, R71, R46 ;  /* 0x0000002e47197221 */ /* 0x000fc80000010000 */
[----:B------:R-:W1:Y:S01]  /*b9e0*/  MUFU.EX2 R160, R160 ;  /* 0x000000a000a07308 */ /* 0x000e620000000800 */
[----:B------:R-:W-:Y:S01]  /*b9f0*/  FADD.FTZ R44, R36, R3 ;  /* 0x00000003242c7221 */ /* 0x000fe20000010000 */
[----:B------:R-:W-:-:S06]  /*ba00*/  R2UR UR18, R32 ;  /* 0x00000000201272ca */ /* 0x000fcc00000e0000 */
[----:B------:R-:W5:Y:S01]  /*ba10*/  MUFU.EX2 R161, R161 ;  /* 0x000000a100a17308 */ /* 0x000f620000000800 */
[----:B------:R-:W-:Y:S01]  /*ba20*/  FADD.FTZ R32, R158, R25 ;  /* 0x000000199e207221 */ /* 0x000fe20000010000 */
[----:B------:R-:W-:Y:S01]  /*ba30*/  R2UR UR14, R28 ;  /* 0x000000001c0e72ca */ /* 0x000fe200000e0000 */
[----:B------:R-:W-:-:S05]  /*ba40*/  VIADD R28, R24, 0x200 ;  /* 0x00000200181c7836 */ /* 0x000fca0000000000 */
[----:B------:R-:W4:Y:S01]  /*ba50*/  MUFU.EX2 R35, R35 ;  /* 0x0000002300237308 */ /* 0x000f220000000800 */
[----:B0-----:R-:W-:Y:S01]  /*ba60*/  FADD.FTZ R3, R67, R44 ;  /* 0x0000002c43037221 */ /* 0x001fe20000010000 */
[----:B---3--:R-:W-:-:S06]  /*ba70*/  FADD.FTZ R25, R43, R32 ;  /* 0x000000202b197221 */ /* 0x008fcc0000010000 */
[----:B------:R-:W0:Y:S01]  /*ba80*/  MUFU.EX2 R40, R99 ;  /* 0x0000006300287308 */ /* 0x000e220000000800 */
[----:B--2---:R-:W-:Y:S01]  /*ba90*/  FADD.FTZ R44, R38, R3 ;  /* 0x00000003262c7221 */ /* 0x004fe20000010000 */
[----:B------:R-:W-:-:S06]  /*baa0*/  R2UR UR22, R28 ;  /* 0x000000001c1672ca */ /* 0x000fcc00000e0000 */
[----:B------:R-:W2:Y:S01]  /*bab0*/  MUFU.EX2 R162, R162 ;  /* 0x000000a200a27308 */ /* 0x000ea20000000800 */
[----:B------:R-:W-:Y:S01]  /*bac0*/  R2UR UR6, R24 ;  /* 0x00000000180672ca */ /* 0x000fe200000e0000 */
[----:B-1----:R-:W-:-:S06]  /*bad0*/  FADD.FTZ R28, R160, R25 ;  /* 0x00000019a01c7221 */ /* 0x002fcc0000010000 */
[----:B------:R-:W1:Y:S01]  /*bae0*/  MUFU.EX2 R101, R101 ;  /* 0x0000006500657308 */ /* 0x000e620000000800 */
[----:B------:R-:W-:Y:S01]  /*baf0*/  VIADD R24, R24, 0x280 ;  /* 0x0000028018187836 */ /* 0x000fe20000000000 */
[----:B------:R-:W-:-:S06]  /*bb00*/  MOV R25, 0x40000040 ;  /* 0x4000004000197802 */ /* 0x000fcc0000000f00 */
[----:B------:R-:W3:Y:S01]  /*bb10*/  MUFU.EX2 R37, R37 ;  /* 0x0000002500257308 */ /* 0x000ee20000000800 */
[----:B-----5:R-:W-:-:S07]  /*bb20*/  FADD.FTZ R3, R161, R44 ;  /* 0x0000002ca1037221 */ /* 0x020fce0000010000 */
[----:B------:R-:W5:Y:S01]  /*bb30*/  MUFU.EX2 R42, R87 ;  /* 0x00000057002a7308 */ /* 0x000f620000000800 */
[----:B------:R-:W-:Y:S01]  /*bb40*/  R2UR UR27, R25 ;  /* 0x00000000191b72ca */ /* 0x000fe200000e0000 */
[----:B----4-:R-:W-:Y:S01]  /*bb50*/  FADD.FTZ R25, R35, R28 ;  /* 0x0000001c23197221 */ /* 0x010fe20000010000 */
[----:B------:R-:W-:-:S05]  /*bb60*/  R2UR UR26, R24 ;  /* 0x00000000181a72ca */ /* 0x000fca00000e0000 */
[----:B------:R-:W4:Y:S01]  /*bb70*/  MUFU.EX2 R164, R164 ;  /* 0x000000a400a47308 */ /* 0x000f220000000800 */
[----:B0-----:R-:W-:-:S07]  /*bb80*/  FADD.FTZ R24, R40, R3 ;  /* 0x0000000328187221 */ /* 0x001fce0000010000 */
[----:B------:R-:W0:Y:S01]  /*bb90*/  MUFU.EX2 R85, R85 ;  /* 0x0000005500557308 */ /* 0x000e220000000800 */
[----:B--2---:R-:W-:Y:S01]  /*bba0*/  FADD.FTZ R28, R162, R25 ;  /* 0x00000019a21c7221 */ /* 0x004fe20000010000 */
[----:B-1----:R-:W-:-:S06]  /*bbb0*/  FADD.FTZ R3, R101, R24 ;  /* 0x0000001865037221 */ /* 0x002fcc0000010000 */
[----:B------:R-:W1:Y:S08]  /*bbc0*/  MUFU.EX2 R39, R39 ;  /* 0x0000002700277308 */ /* 0x000e700000000800 */
[----:B------:R-:W2:Y:S01]  /*bbd0*/  MUFU.EX2 R0, R83 ;  /* 0x0000005300007308 */ /* 0x000ea20000000800 */
[----:B---3--:R-:W-:Y:S01]  /*bbe0*/  FADD.FTZ R25, R37, R28 ;  /* 0x0000001c25197221 */ /* 0x008fe20000010000 */
[----:B-----5:R-:W-:-:S06]  /*bbf0*/  FADD.FTZ R28, R42, R3 ;  /* 0x000000032a1c7221 */ /* 0x020fcc0000010000 */
[----:B------:R-:W3:Y:S01]  /*bc00*/  MUFU.EX2 R166, R166 ;  /* 0x000000a600a67308 */ /* 0x000ee20000000800 */
[----:B------:R-:W-:-:S07]  /*bc10*/  F2FP.F16.F32.PACK_AB R153, R30, R153 ;  /* 0x000000991e99723e */ /* 0x000fce00000000ff */
[----:B------:R-:W5:Y:S01]  /*bc20*/  MUFU.EX2 R89, R89 ;  /* 0x0000005900597308 */ /* 0x000f620000000800 */
[----:B----4-:R-:W-:Y:S01]  /*bc30*/  FADD.FTZ R30, R164, R25 ;  /* 0x00000019a41e7221 */ /* 0x010fe20000010000 */
[----:B0-----:R-:W-:-:S06]  /*bc40*/  FADD.FTZ R3, R85, R28 ;  /* 0x0000001c55037221 */ /* 0x001fcc0000010000 */
[----:B------:R-:W0:Y:S08]  /*bc50*/  MUFU.EX2 R41, R41 ;  /* 0x0000002900297308 */ /* 0x000e300000000800 */
[----:B------:R-:W4:Y:S01]  /*bc60*/  MUFU.EX2 R26, R81 ;  /* 0x00000051001a7308 */ /* 0x000f220000000800 */
[----:B-1----:R-:W-:Y:S01]  /*bc70*/  FADD.FTZ R25, R39, R30 ;  /* 0x0000001e27197221 */ /* 0x002fe20000010000 */
[----:B--2---:R-:W-:-:S06]  /*bc80*/  FADD.FTZ R28, R0, R3 ;  /* 0x00000003001c7221 */ /* 0x004fcc0000010000 */
[----:B------:R-:W1:Y:S08]  /*bc90*/  MUFU.EX2 R168, R168 ;  /* 0x000000a800a87308 */ /* 0x000e700000000800 */
[----:B------:R-:W2:Y:S01]  /*bca0*/  MUFU.EX2 R91, R91 ;  /* 0x0000005b005b7308 */ /* 0x000ea20000000800 */
[----:B---3--:R-:W-:Y:S01]  /*bcb0*/  FADD.FTZ R30, R166, R25 ;  /* 0x00000019a61e7221 */ /* 0x008fe20000010000 */
[----:B-----5:R-:W-:-:S06]  /*bcc0*/  FADD.FTZ R3, R89, R28 ;  /* 0x0000001c59037221 */ /* 0x020fcc0000010000 */
[----:B------:R-:W3:Y:S08]  /*bcd0*/  MUFU.EX2 R45, R45 ;  /* 0x0000002d002d7308 */ /* 0x000ef00000000800 */
[----:B------:R-:W5:Y:S01]  /*bce0*/  MUFU.EX2 R32, R73 ;  /* 0x0000004900207308 */ /* 0x000f620000000800 */
[----:B0-----:R-:W-:Y:S01]  /*bcf0*/  FADD.FTZ R25, R41, R30 ;  /* 0x0000001e29197221 */ /* 0x001fe20000010000 */
[----:B----4-:R-:W-:-:S06]  /*bd00*/  FADD.FTZ R30, R26, R3 ;  /* 0x000000031a1e7221 */ /* 0x010fcc0000010000 */
[----:B------:R-:W0:Y:S01]  /*bd10*/  MUFU.EX2 R170, R170 ;  /* 0x000000aa00aa7308 */ /* 0x000e220000000800 */
[----:B------:R-:W-:-:S07]  /*bd20*/  F2FP.F16.F32.PACK_AB R155, R34, R55 ;  /* 0x00000037229b723e */ /* 0x000fce00000000ff */
        /* <DEDUP_REMOVED lines=11> */
[----:B------:R-:W0:Y:S08]  /*bde0*/  MUFU.EX2 R53, R53 ;  /* 0x0000003500357308 */ /* 0x000e300000000800 */
[----:B------:R-:W4:Y:S01]  /*bdf0*/  MUFU.EX2 R28, R107 ;  /* 0x0000006b001c7308 */ /* 0x000f220000000800 */
[----:B------:R-:W-:Y:S01]  /*be00*/  F2FP.F16.F32.PACK_AB R165, R0, R85 ;  /* 0x0000005500a5723e */ /* 0x000fe200000000ff */
[----:B-1----:R-:W-:-:S06]  /*be10*/  FADD.FTZ R25, R49, R34 ;  /* 0x0000002231197221 */ /* 0x002fcc0000010000 */
[----:B------:R-:W1:Y:S01]  /*be20*/  MUFU.EX2 R174, R174 ;  /* 0x000000ae00ae7308 */ /* 0x000e620000000800 */
[----:B--2---:R-:W-:-:S07]  /*be30*/  FADD.FTZ R0, R24, R3 ;  /* 0x0000000318007221 */ /* 0x004fce0000010000 */
[----:B------:R-:W2:Y:S01]  /*be40*/  MUFU.EX2 R109, R109 ;  /* 0x0000006d006d7308 */ /* 0x000ea20000000800 */
[----:B------:R-:W-:Y:S01]  /*be50*/  F2FP.F16.F32.PACK_AB R167, R26, R89 ;  /* 0x000000591aa7723e */ /* 0x000fe200000000ff */
[----:B---3--:R-:W-:Y:S01]  /*be60*/  FADD.FTZ R26, R172, R25 ;  /* 0x00000019ac1a7221 */ /* 0x008fe20000010000 */
[----:B-----5:R-:W-:-:S05]  /*be70*/  FADD.FTZ R3, R105, R0 ;  /* 0x0000000069037221 */ /* 0x020fca0000010000 */
[----:B------:R-:W3:Y:S01]  /*be80*/  MUFU.EX2 R47, R47 ;  /* 0x0000002f002f7308 */ /* 0x000ee20000000800 */
[----:B------:R-:W-:-:S07]  /*be90*/  IMAD.MOV.U32 R33, RZ, RZ, 0x40000040 ;  /* 0x40000040ff217424 */ /* 0x000fce00078e00ff */
[----:B------:R-:W5:Y:S01]  /*bea0*/  MUFU.EX2 R30, R111 ;  /* 0x0000006f001e7308 */ /* 0x000f620000000800 */
[----:B------:R-:W-:Y:S02]  /*beb0*/  IMAD.MOV.U32 R29, RZ, RZ, 0x40000040 ;  /* 0x40000040ff1d7424 */ /* 0x000fe400078e00ff */
[----:B0-----:R-:W-:Y:S01]  /*bec0*/  FADD.FTZ R25, R53, R26 ;  /* 0x0000001a35197221 */ /* 0x001fe20000010000 */
[----:B----4-:R-:W-:Y:S01]  /*bed0*/  FADD.FTZ R0, R28, R3 ;  /* 0x000000031c007221 */ /* 0x010fe20000010000 */
[----:B------:R-:W-:Y:S01]  /*bee0*/  R2UR UR11, R33 ;  /* 0x00000000210b72ca */ /* 0x000fe200000e0000 */
[----:B------:R-:W-:Y:S01]  /*bef0*/  IMAD.MOV.U32 R33, RZ, RZ, 0x40000040 ;  /* 0x40000040ff217424 */ /* 0x000fe200078e00ff */
[----:B------:R-:W-:Y:S01]  /*bf00*/  R2UR UR15, R29 ;  /* 0x000000001d0f72ca */ /* 0x000fe200000e0000 */
[----:B------:R-:W-:Y:S01]  /*bf10*/  IMAD.MOV.U32 R29, RZ, RZ, 0x40000040 ;  /* 0x40000040ff1d7424 */ /* 0x000fe200078e00ff */
[----:B------:R-:W-:Y:S01]  /*bf20*/  F2FP.F16.F32.PACK_AB R171, R24, R93 ;  /* 0x0000005d18ab723e */ /* 0x000fe200000000ff */
[----:B-1----:R-:W-:Y:S01]  /*bf30*/  FADD.FTZ R24, R174, R25 ;  /* 0x00000019ae187221 */ /* 0x002fe20000010000 */
[----:B--2---:R-:W-:Y:S01]  /*bf40*/  FADD.FTZ R3, R109, R0 ;  /* 0x000000006d037221 */ /* 0x004fe20000010000 */
[----:B------:R-:W-:-:S02]  /*bf50*/  F2FP.F16.F32.PACK_AB R152, R27, R152 ;  /* 0x000000981b98723e */ /* 0x000fc400000000ff */
[----:B------:R-:W-:Y:S01]  /*bf60*/  F2FP.F16.F32.PACK_AB R154, R31, R154 ;  /* 0x0000009a1f9a723e */ /* 0x000fe200000000ff */
[----:B---3--:R-:W-:Y:S01]  /*bf70*/  FADD.FTZ R0, R47, R24 ;  /* 0x000000182f007221 */ /* 0x008fe20000010000 */
[----:B------:R-:W-:Y:S02]  /*bf80*/  R2UR UR19, R33 ;  /* 0x00000000211372ca */ /* 0x000fe400000e0000 */
[----:B------:R-:W-:Y:S01]  /*bf90*/  R2UR UR23, R29 ;  /* 0x000000001d1772ca */ /* 0x000fe200000e0000 */
[----:B-----5:R-:W-:Y:S01]  /*bfa0*/  FADD.FTZ R3, R30, R3 ;  /* 0x000000031e037221 */ /* 0x020fe20000010000 */
        /* <DEDUP_REMOVED lines=17> */
[----:B------:R-:W-:-:S06]  /*c0c0*/  WARPGROUP.ARRIVE ;  /* 0x00000000000079c5 */ /* 0x000fcc0000000000 */
[----:B------:R-:W-:Y:S03]  /*c0d0*/  HGMMA.64x256x16.F32 R24, R152, gdesc[UR4].tnspB, RZ, !UPT, gsb0 ;  /* 0x43e0000498187df0 */ /* 0x000fe6000c0008ff */
[----:B------:R-:W-:Y:S02]  /*c0e0*/  WARPGROUP.DEPBAR.LE gsb0, 0x0 ;  /* 0x00008000000079c5 */ /* 0x000fe40000010000 */
[----:B------:R-:W-:-:S15]  /*c0f0*/  WARPGROUP.ARRIVE ;  /* 0x00000000000079c5 */ /* 0x000fde0000000000 */
[----:B------:R-:W-:-:S08]  /*c100*/  NOP ;  /* 0x0000000000007918 */ /* 0x000fd00000000000 */
[----:B------:R-:W-:Y:S03]  /*c110*/  HGMMA.64x256x16.F32 R24, R156, gdesc[UR8].tnspB, R24, gsb0 ;  /* 0x43e000089c187df0 */ /* 0x000fe60008000818 */
        /* <DEDUP_REMOVED lines=11> */
[----:B------:R-:W-:Y:S01]  /*c1d0*/  HGMMA.64x256x16.F32 R24, R168, gdesc[UR20].tnspB, R24, gsb0 ;  /* 0x43e00014a8187df0 */ /* 0x000fe20008000818 */
[----:B------:R-:W-:-:S05]  /*c1e0*/  IADD3 R152, R181, R182, -R183 ;  /* 0x000000b6b5987210 */ /* 0x000fca0007ffe8b7 */
[----:B------:R-:W-:-:S05]  /*c1f0*/  IMAD.HI R152, R152, 0x2aaaaaab, RZ ;  /* 0x2aaaaaab98987827 */ /* 0x000fca00078e02ff */
[----:B------:R-:W-:-:S04]  /*c200*/  SHF.R.U32.HI R153, RZ, 0x1f, R152 ;  /* 0x0000001fff997819 */ /* 0x000fc80000011698 */
[----:B------:R-:W-:-:S04]  /*c210*/  LEA.HI.SX32 R153, R152, R153, 0x1c ;  /* 0x0000009998997211 */ /* 0x000fc800078fe2ff */
[----:B------:R-:W-:Y:S01]  /*c220*/  VIMNMX R154, RZ, R153, !PT ;  /* 0x00000099ff9a7248 */ /* 0x000fe20007fe0100 */
[----:B------:R-:W-:-:S04]  /*c230*/  VIADD R203, R203, 0xfffffffe ;  /* 0xfffffffecbcb7836 */ /* 0x000fc80000000000 */
[----:B------:R0:W-:Y:S01]  /*c240*/  STL [R1+0x54], R154 ;  /* 0x0000549a01007387 */ /* 0x0001e20000100800 */
[----:B------:R-:W-:Y:S01]  /*c250*/  ISETP.GE.AND P2, PT, R203, R154, PT ;  /* 0x0000009acb00720c */ /* 0x000fe20003f46270 */
[----:B------:R-:W-:-:S05]  /*c260*/  @!P0 VIADD R180, R180, 0x32460 ;  /* 0x00032460b4b48836 */ /* 0x000fca0000000000 */
[----:B------:R-:W-:Y:S01]  /*c270*/  @!P0 PRMT R180, RZ, 0x654, R180 ;  /* 0x00000654ffb48816 */ /* 0x000fe200000000b4 */
[----:B------:R-:W-:Y:S02]  /*c280*/  WARPGROUP.DEPBAR.LE gsb0, 0x0 ;  /* 0x00008000000079c5 */ /* 0x000fe40000010000 */
[----:B------:R-:W-:-:S06]  /*c290*/  WARPGROUP.ARRIVE ;  /* 0x00000000000079c5 */ /* 0x000fcc0000000000 */
[----:B------:R-:W-:Y:S03]  /*c2a0*/  HGMMA.64x256x16.F32 R24, R172, gdesc[UR24].tnspB, R24, gsb0 ;  /* 0x43e00018ac187df0 */ /* 0x000fe60008000818 */
[----:B------:R-:W-:Y:S02]  /*c2b0*/  WARPGROUP.DEPBAR.LE gsb0, 0x0 ;  /* 0x00008000000079c5 */ /* 0x000fe40000010000 */
[----:B------:R0:W-:Y:S01]  /*c2c0*/  @!P0 SYNCS.ARRIVE.TRANS64.RED.A1T0 RZ, [R180+URZ], RZ ;  /* 0x000000ffb4ff89a7 */ /* 0x0001e2000810043f */
[----:B------:R-:W-:Y:S05]  /*c2d0*/  @!P2 BRA `(.L_x_5676) ;  /* 0x000000340080a947 */ /* 0x000fea0003800000 */
[----:B------:R-:W-:Y:S02]  /*c2e0*/  IMAD.MOV.U32 R216, RZ, RZ, R178 ;  /* 0x000000ffffd87224 */ /* 0x000fe400078e00b2 */
[----:B------:R-:W-:-:S07]  /*c2f0*/  IMAD.MOV.U32 R217, RZ, RZ, R177 ;  /* 0x000000ffffd97224 */ /* 0x000fce00078e00b1 */
.L_x_5686:
        /* <DEDUP_REMOVED lines=8> */
.L_x_5677:
[----:B------:R-:W-:Y:S01]  /*c380*/  IMAD R210, R2, 0x8, R19 ;  /* 0x0000000802d27824 */ /* 0x000fe200078e0213 */
[----:B------:R-:W-:-:S04]  /*c390*/  SHF.L.U32 R218, R23, 0x1f, RZ ;  /* 0x0000001f17da7819 */ /* 0x000fc800000006ff */
[----:B------:R1:W2:Y:S01]  /*c3a0*/  SYNCS.PHASECHK.TRANS64.TRYWAIT P2, [R210+URZ+0x32430], R218 ;  /* 0x032430dad20075a7 */ /* 0x0002a2000804017f */
[----:B------:R-:W-:Y:S05]  /*c3b0*/  @!P1 BRA `(.L_x_5678) ;  /* 0x0000000000049947 */ /* 0x000fea0003800000 */
[----:B------:R-:W-:Y:S01]  /*c3c0*/  BPT.TRAP 0x1 ;  /* 0x000000040000795c */ /* 0x000fe20000300000 */
.L_x_5678:
[----:B------:R-:W3:Y:S01]  /*c3d0*/  LDL R152, [R1+0x44] ;  /* 0x0000440001987983 */ /* 0x000ee20000100800 */
[----:B------:R-:W-:Y:S02]  /*c3e0*/  IMAD.MOV.U32 R157, RZ, RZ, 0x40000040 ;  /* 0x40000040ff9d7424 */ /* 0x000fe400078e00ff */
[----:B---3--:R-:W-:Y:S01]  /*c3f0*/  IMAD R156, R2, 0x300, R152 ;  /* 0x00000300029c7824 */ /* 0x008fe200078e0298 */
[----:B--2---:R-:W-:Y:S06]  /*c400*/  @P2 BRA `(.L_x_5679) ;  /* 0x0000000000082947 */ /* 0x004fec0003800000 */
[----:B------:R-:W2:Y:S02]  /*c410*/  SYNCS.PHASECHK.TRANS64.TRYWAIT P2, [R210+URZ+0x32430], R218 ;  /* 0x032430dad20075a7 */ /* 0x000ea4000804017f */
[----:B--2---:R-:W-:Y:S05]  /*c420*/  @!P2 BRA `(.L_x_5680) ;  /* 0x000001340030a947 */ /* 0x004fea0003800000 */
.L_x_5679:
[----:B------:R-:W3:Y:S04]  /*c430*/  LDL.64 R234, [R1+0x18] ;  /* 0x0000180001ea7983 */ /* 0x000ee80000100a00 */
[----:B------:R-:W4:Y:S01]  /*c440*/  LDL.64 R222, [R1+0x10] ;  /* 0x0000100001de7983 */ /* 0x000f220000100a00 */
[----:B------:R-:W-:Y:S05]  /*c450*/  WARPSYNC.ALL ;  /* 0x0000000000007948 */ /* 0x000fea0003800000 */
[----:B------:R-:W5:Y:S01]  /*c460*/  LDL.64 R220, [R1+0x8] ;  /* 0x0000080001dc7983 */ /* 0x000f620000100a00 */
[C---:B------:R-:W-:Y:S01]  /*c470*/  R2UR UR6, R156.reuse ;  /* 0x000000009c0672ca */ /* 0x040fe200000e0000 */
[C---:B0-----:R-:W-:Y:S01]  /*c480*/  VIADD R154, R156.reuse, 0x2 ;  /* 0x000000029c9a7836 */ /* 0x041fe20000000000 */
[----:B------:R-:W-:Y:S01]  /*c490*/  R2UR UR7, R157 ;  /* 0x000000009d0772ca */ /* 0x000fe200000e0000 */
[----:B------:R-:W-:Y:S01]  /*c4a0*/  VIADD R152, R156, 0x4 ;  /* 0x000000049c987836 */ /* 0x000fe20000000000 */
[----:B------:R-:W-:Y:S01]  /*c4b0*/  R2UR UR4, R224 ;  /* 0x00000000e00472ca */ /* 0x000fe200000e0000 */
[----:B------:R-:W-:Y:S01]  /*c4c0*/  VIADD R156, R156, 0x6 ;  /* 0x000000069c9c7836 */ /* 0x000fe20000000000 */
[----:B------:R-:W-:Y:S01]  /*c4d0*/  R2UR UR5, R225 ;  /* 0x00000000e10572ca */ /* 0x000fe200000e0000 */
[----:B------:R-:W-:Y:S01]  /*c4e0*/  IMAD.MOV.U32 R155, RZ, RZ, 0x40000040 ;  /* 0x40000040ff9b7424 */ /* 0x000fe200078e00ff */
[----:B------:R-:W-:Y:S01]  /*c4f0*/  MOV R157, 0x40000040 ;  /* 0x40000040009d7802 */ /* 0x000fe20000000f00 */
[----:B------:R-:W-:Y:S01]  /*c500*/  IMAD.MOV.U32 R153, RZ, RZ, 0x40000040 ;  /* 0x40000040ff997424 */ /* 0x000fe200078e00ff */
[----:B------:R-:W-:-:S02]  /*c510*/  R2UR UR10, R154 ;  /* 0x000000009a0a72ca */ /* 0x000fc400000e0000 */
[----:B------:R-:W-:Y:S02]  /*c520*/  R2UR UR11, R155 ;  /* 0x000000009b0b72ca */ /* 0x000fe400000e0000 */
[----:B------:R-:W-:Y:S02]  /*c530*/  R2UR UR14, R152 ;  /* 0x00000000980e72ca */ /* 0x000fe400000e0000 */
[----:B------:R-:W-:Y:S02]  /*c540*/  R2UR UR15, R153 ;  /* 0x00000000990f72ca */ /* 0x000fe400000e0000 */
[----:B------:R-:W-:Y:S02]  /*c550*/  R2UR UR18, R156 ;  /* 0x000000009c1272ca */ /* 0x000fe400000e0000 */
[----:B------:R-:W-:Y:S02]  /*c560*/  R2UR UR19, R157 ;  /* 0x000000009d1372ca */ /* 0x000fe400000e0000 */
[----:B------:R-:W-:-:S06]  /*c570*/  WARPGROUP.ARRIVE ;  /* 0x00000000000079c5 */ /* 0x000fcc0000000000 */
[----:B------:R-:W-:Y:S03]  /*c580*/  HGMMA.64x96x16.F32 R152, gdesc[UR4], RZ, !UPT, gsb0 ;  /* 0x01600000049879f0 */ /* 0x000fe6000c0008ff */
[----:B------:R-:W-:Y:S02]  /*c590*/  WARPGROUP.DEPBAR.LE gsb0, 0x0 ;  /* 0x00008000000079c5 */ /* 0x000fe40000010000 */
[----:B------:R-:W-:Y:S01]  /*c5a0*/  WARPGROUP.ARRIVE ;  /* 0x00000000000079c5 */ /* 0x000fe20000000000 */
[----:B---3--:R-:W-:Y:S02]  /*c5b0*/  R2UR UR8, R234 ;  /* 0x00000000ea0872ca */ /* 0x008fe400000e0000 */
[----:B------:R-:W-:Y:S02]  /*c5c0*/  R2UR UR9, R235 ;  /* 0x00000000eb0972ca */ /* 0x000fe400000e0000 */
[----:B----4-:R-:W-:-:S02]  /*c5d0*/  R2UR UR12, R222 ;  /* 0x00000000de0c72ca */ /* 0x010fc400000e0000 */
[----:B------:R-:W-:Y:S02]  /*c5e0*/  R2UR UR13, R223 ;  /* 0x00000000df0d72ca */ /* 0x000fe400000e0000 */
[----:B-----5:R-:W-:Y:S02]  /*c5f0*/  R2UR UR16, R220 ;  /* 0x00000000dc1072ca */ /* 0x020fe400000e0000 */
[----:B------:R-:W-:-:S05]  /*c600*/  R2UR UR17, R221 ;  /* 0x00000000dd1172ca */ /* 0x000fca00000e0000 */
        /* <DEDUP_REMOVED lines=10> */
.L_x_5681:
[----:B------:R0:W3:Y:S01]  /*c6b0*/  SYNCS.PHASECHK.TRANS64.TRYWAIT P2, [R210+URZ+0x32450], R218 ;  /* 0x032450dad20075a7 */ /* 0x0000e2000804017f */
[----:B------:R-:W-:Y:S05]  /*c6c0*/  @!P1 BRA `(.L_x_5682) ;  /* 0x0000000000049947 */ /* 0x000fea0003800000 */
[----:B------:R-:W-:Y:S01]  /*c6d0*/  BPT.TRAP 0x1 ;  /* 0x000000040000795c */ /* 0x000fe20000300000 */
.L_x_5682:
[----:B------:R-:W-:Y:S04]  /*c6e0*/  BSSY B0, `(.L_x_5683) ;  /* 0x0000004000007945 */ /* 0x000fe80003800000 */
[----:B---3--:R-:W-:Y:S05]  /*c6f0*/  @P2 BRA `(.L_x_5684) ;  /* 0x0000000000082947 */ /* 0x008fea0003800000 */
[----:B------:R-:W3:Y:S02]  /*c700*/  SYNCS.PHASECHK.TRANS64.TRYWAIT P2, [R210+URZ+0x32450], R218 ;  /* 0x032450dad20075a7 */ /* 0x000ee4000804017f */
[----:B---3--:R-:W-:Y:S05]  /*c710*/  @!P2 BRA `(.L_x_5685) ;  /* 0x000001300088a947 */ /* 0x008fea0003800000 */
.L_x_5684:
[----:B------:R-:W-:Y:S05]  /*c720*/  BSYNC B0 ;  /* 0x0000000000007941 */ /* 0x000fea0003800000 */
.L_x_5683:
[----:B------:R-:W-:Y:S05]  /*c730*/  WARPSYNC.ALL ;  /* 0x0000000000007948 */ /* 0x000fea0003800000 */
[----:B0123--:R-:W2:Y:S01]  /*c740*/  LDL R218, [R1+0x50] ;  /* 0x0000500001da7983 */ /* 0x00fea20000100800 */
[----:B------:R-:W0:Y:S03]  /*c750*/  LDC R219, c[0x0][0x448] ;  /* 0x00011200ffdb7b82 */ /* 0x000e260000000800 */
[----:B------:R-:W2:Y:S04]  /*c760*/  LDL R233, [R1+0x64] ;  /* 0x0000640001e97983 */ /* 0x000ea80000100800 */
[----:B------:R-:W3:Y:S04]  /*c770*/  LDL R222, [R1+0x48] ;  /* 0x0000480001de7983 */ /* 0x000ee80000100800 */
[----:B------:R-:W4:Y:S01]  /*c780*/  LDL.64 R234, [R1] ;  /* 0x0000000001ea7983 */ /* 0x000f220000100a00 */
[----:B------:R-:W-:Y:S01]  /*c790*/  IMAD.MOV.U32 R221, RZ, RZ, 0x40000040 ;  /* 0x40000040ffdd7424 */ /* 0x000fe200078e00ff */
[----:B------:R-:W-:Y:S01]  /*c7a0*/  R2UR UR4, R4 ;  /* 0x00000000040472ca */ /* 0x000fe200000e0000 */
[----:B------:R-:W-:Y:S01]  /*c7b0*/  WARPGROUP.ARRIVE ;  /* 0x00000000000079c5 */ /* 0x000fe20000000000 */
[----:B------:R-:W-:Y:S01]  /*c7c0*/  R2UR UR5, R5 ;  /* 0x00000000050572ca */ /* 0x000fe200000e0000 */
[----:B------:R-:W-:Y:S01]  /*c7d0*/  IMAD.MOV.U32 R223, RZ, RZ, 0x40000040 ;  /* 0x40000040ffdf7424 */ /* 0x000fe200078e00ff */
[----:B------:R-:W-:Y:S01]  /*c7e0*/  R2UR UR7, R221 ;  /* 0x00000000dd0772ca */ /* 0x000fe200000e0000 */
[----:B------:R-:W-:Y:S01]  /*c7f0*/  IMAD.MOV.U32 R221, RZ, RZ, 0x40000040 ;  /* 0x40000040ffdd7424 */ /* 0x000fe200078e00ff */
[----:B0-----:R-:W-:-:S13]  /*c800*/  ISETP.NE.AND P2, PT, R219, 0x1, PT ;  /* 0x00000001db00780c */ /* 0x001fda0003f45270 */
[----:B------:R-:W0:Y:S08]  /*c810*/  @P2 LDC R220, c[0x0][0x44c] ;  /* 0x00011300ffdc2b82 */ /* 0x000e300000000800 */
[----:B------:R-:W1:Y:S01]  /*c820*/  @P2 LDC R219, c[0x0][0x450] ;  /* 0x00011400ffdb2b82 */ /* 0x000e620000000800 */
[----:B--2---:R-:W-:-:S04]  /*c830*/  IMAD.IADD R218, R233, 0x1, R218 ;  /* 0x00000001e9da7824 */ /* 0x004fc800078e02da */
[----:B0-----:R-:W-:-:S05]  /*c840*/  @P2 IMAD.HI.U32 R220, R218, R220, RZ ;  /* 0x000000dcdadc2227 */ /* 0x001fca00078e00ff */
[----:B-1----:R-:W-:Y:S01]  /*c850*/  @P2 SHF.R.U32.HI R218, RZ, R219, R220 ;  /* 0x000000dbffda2219 */ /* 0x002fe200000116dc */
[----:B---3--:R-:W-:-:S04]  /*c860*/  IMAD R220, R2, 0xc00, R222 ;  /* 0x00000c0002dc7824 */ /* 0x008fc800078e02de */
[C---:B------:R-:W-:Y:S01]  /*c870*/  VIADD R222, R220.reuse, 0x2 ;  /* 0x00000002dcde7836 */ /* 0x040fe20000000000 */
[----:B------:R-:W-:-:S13]  /*c880*/  R2UR UR6, R220 ;  /* 0x00000000dc0672ca */ /* 0x000fda00000e0000 */
[----:B------:R-:W-:Y:S01]  /*c890*/  HGMMA.64x96x16.F32 R152, gdesc[UR4], R152, gsb0 ;  /* 0x01600000049879f0 */ /* 0x000fe20008000898 */
[----:B------:R-:W-:Y:S01]  /*c8a0*/  R2UR UR6, R222 ;  /* 0x00000000de0672ca */ /* 0x000fe200000e0000 */
[----:B------:R-:W-:Y:S01]  /*c8b0*/  VIADD R222, R220, 0x4 ;  /* 0x00000004dcde7836 */ /* 0x000fe20000000000 */
[----:B------:R-:W-:Y:S01]  /*c8c0*/  R2UR UR7, R223 ;  /* 0x00000000df0772ca */ /* 0x000fe200000e0000 */
[----:B------:R-:W-:Y:S01]  /*c8d0*/  IMAD.MOV.U32 R223, RZ, RZ, 0x40000040 ;  /* 0x40000040ffdf7424 */ /* 0x000fe200078e00ff */
[----:B----4-:R-:W-:Y:S02]  /*c8e0*/  R2UR UR4, R234 ;  /* 0x00000000ea0472ca */ /* 0x010fe400000e0000 */
[----:B------:R-:W-:Y:S01]  /*c8f0*/  R2UR UR5, R235 ;  /* 0x00000000eb0572ca */ /* 0x000fe200000e0000 */
[----:B------:R-:W-:Y:S02]  /*c900*/  WARPGROUP.DEPBAR.LE gsb0, 0x0 ;  /* 0x00008000000079c5 */ /* 0x000fe40000010000 */
[----:B------:R-:W-:-:S10]  /*c910*/  WARPGROUP.ARRIVE ;  /* 0x00000000000079c5 */ /* 0x000fd40000000000 */
[----:B------:R-:W-:Y:S01]  /*c920*/  HGMMA.64x96x16.F32 R152, gdesc[UR4], R152, gsb0 ;  /* 0x01600000049879f0 */ /* 0x000fe20008000898 */
[----:B------:R-:W-:Y:S01]  /*c930*/  R2UR UR6, R222 ;  /* 0x00000000de0672ca */ /* 0x000fe200000e0000 */
[----:B------:R-:W-:Y:S01]  /*c940*/  VIADD R222, R220, 0x6 ;  /* 0x00000006dcde7836 */ /* 0x000fe20000000000 */
[----:B------:R-:W-:Y:S01]  /*c950*/  R2UR UR7, R223 ;  /* 0x00000000df0772ca */ /* 0x000fe200000e0000 */
[----:B------:R-:W-:Y:S01]  /*c960*/  IMAD.MOV.U32 R223, RZ, RZ, 0x40000040 ;  /* 0x40000040ffdf7424 */ /* 0x000fe200078e00ff */
[----:B------:R-:W-:Y:S02]  /*c970*/  R2UR UR4, R230 ;  /* 0x00000000e60472ca */ /* 0x000fe400000e0000 */
        /* <DEDUP_REMOVED lines=22> */
[----:B------:R-:W-:Y:S02]  /*cae0*/  R2UR UR6, R222 ;  /* 0x00000000de0672ca */ /* 0x000fe400000e0000 */
[----:B------:R-:W-:Y:S01]  /*caf0*/  R2UR UR7, R223 ;  /* 0x00000000df0772ca */ /* 0x000fe200000e0000 */
[----:B------:R-:W-:Y:S01]  /*cb00*/  IMAD.MOV.U32 R223, RZ, RZ, 0x40000040 ;  /* 0x40000040ffdf7424 */ /* 0x000fe200078e00ff */
[----:B------:R-:W-:Y:S02]  /*cb10*/  R2UR UR4, R214 ;  /* 0x00000000d60472ca */ /* 0x000fe400000e0000 */
[----:B------:R-:W-:Y:S02]  /*cb20*/  R2UR UR5, R215 ;  /* 0x00000000d70572ca */ /* 0x000fe400000e0000 */
[----:B------:R-:W-:Y:S01]  /*cb30*/  IADD3 R222, R220, 0x304, RZ ;  /* 0x00000304dcde7810 */ /* 0x000fe20007ffe0ff */
[----:B------:R-:W-:-:S02]  /*cb40*/  WARPGROUP.DEPBAR.LE gsb0, 0x0 ;  /* 0x00008000000079c5 */ /* 0x000fc40000010000 */
[----:B------:R-:W-:-:S08]  /*cb50*/  WARPGROUP.ARRIVE ;  /* 0x00000000000079c5 */ /* 0x000fd00000000000 */
        /* <DEDUP_REMOVED lines=48> */
[----:B------:R-:W-:Y:S02]  /*ce60*/  R2UR UR7, R223 ;  /* 0x00000000df0772ca */ /* 0x000fe400000e0000 */
[----:B------:R-:W-:Y:S02]  /*ce70*/  R2UR UR4, R14 ;  /* 0x000000000e0472ca */ /* 0x000fe400000e0000 */
[----:B------:R-:W-:Y:S02]  /*ce80*/  R2UR UR5, R15 ;  /* 0x000000000f0572ca */ /* 0x000fe400000e0000 */
[----:B------:R-:W-:Y:S01]  /*ce90*/  MOV R223, 0x40000040 ;  /* 0x4000004000df7802 */ /* 0x000fe20000000f00 */
        /* <DEDUP_REMOVED lines=16> */
[----:B------:R-:W-:Y:S01]  /*cfa0*/  R2UR UR4, R10 ;  /* 0x000000000a0472ca */ /* 0x000fe200000e0000 */
[----:B------:R-:W-:Y:S01]  /*cfb0*/  VIADD R220, R220, 0x906 ;  /* 0x00000906dcdc7836 */ /* 0x000fe20000000000 */
[----:B------:R-:W-:Y:S01]  /*cfc0*/  R2UR UR5, R11 ;  /* 0x000000000b0572ca */ /* 0x000fe200000e0000 */
[----:B------:R-:W-:Y:S02]  /*cfd0*/  WARPGROUP.DEPBAR.LE gsb0, 0x0 ;  /* 0x00008000000079c5 */ /* 0x000fe40000010000 */
[----:B------:R-:W-:-:S10]  /*cfe0*/  WARPGROUP.ARRIVE ;  /* 0x00000000000079c5 */ /* 0x000fd40000000000 */
        /* <DEDUP_REMOVED lines=14> */
[----:B------:R-:W-:Y:S03]  /*d0d0*/  HGMMA.64x96x16.F32 R152, gdesc[UR4], R152, gsb0 ;  /* 0x01600000049879f0 */ /* 0x000fe60008000898 */
[----:B------:R-:W-:Y:S02]  /*d0e0*/  WARPGROUP.DEPBAR.LE gsb0, 0x0 ;  /* 0x00008000000079c5 */ /* 0x000fe40000010000 */
[----:B------:R-:W-:Y:S01]  /*d0f0*/  FMUL.FTZ R158, R158, UR43 ;  /* 0x0000002b9e9e7c20 */ /* 0x000fe20008410000 */
[----:B------:R-:W-:Y:S01]  /*d100*/  FMUL.FTZ R159, R159, UR43 ;  /* 0x0000002b9f9f7c20 */ /* 0x000fe20008410000 */
[----:B------:R-:W-:Y:S01]  /*d110*/  FMUL.FTZ R219, R162, UR43 ;  /* 0x0000002ba2db7c20 */ /* 0x000fe20008410000 */
[----:B------:R-:W-:Y:S01]  /*d120*/  FMUL.FTZ R162, R168, UR43 ;  /* 0x0000002ba8a27c20 */ /* 0x000fe20008410000 */
[----:B------:R0:W1:Y:S01]  /*d130*/  MUFU.TANH R234, R158 ;  /* 0x0000009e00ea7308 */ /* 0x0000620000002400 */
[----:B------:R-:W-:Y:S01]  /*d140*/  FMUL.FTZ R235, R170, UR43 ;  /* 0x0000002baaeb7c20 */ /* 0x000fe20008410000 */
[----:B------:R-:W2:Y:S01]  /*d150*/  LDL R168, [R1+0x68] ;  /* 0x0000680001a87983 */ /* 0x000ea20000100800 */
[----:B------:R-:W-:Y:S01]  /*d160*/  FMUL.FTZ R154, R154, UR43 ;  /* 0x0000002b9a9a7c20 */ /* 0x000fe20008410000 */
[----:B------:R-:W-:Y:S01]  /*d170*/  FMUL.FTZ R152, R152, UR43 ;  /* 0x0000002b98987c20 */ /* 0x000fe20008410000 */
[----:B------:R-:W-:Y:S01]  /*d180*/  FMUL.FTZ R155, R155, UR43 ;  /* 0x0000002b9b9b7c20 */ /* 0x000fe20008410000 */
[----:B------:R-:W-:Y:S01]  /*d190*/  FMUL.FTZ R163, R163, UR43 ;  /* 0x0000002ba3a37c20 */ /* 0x000fe20008410000 */
[----:B------:R-:W-:Y:S01]  /*d1a0*/  FMUL.FTZ R153, R153, UR43 ;  /* 0x0000002b99997c20 */ /* 0x000fe20008410000 */
[----:B------:R3:W4:Y:S01]  /*d1b0*/  MUFU.TANH R223, R159 ;  /* 0x0000009f00df7308 */ /* 0x0007220000002400 */
[----:B0-----:R-:W-:Y:S01]  /*d1c0*/  FMUL.FTZ R158, R164, UR43 ;  /* 0x0000002ba49e7c20 */ /* 0x001fe20008410000 */
[----:B------:R-:W-:Y:S01]  /*d1d0*/  FMUL.FTZ R164, R173, UR43 ;  /* 0x0000002bada47c20 */ /* 0x000fe20008410000 */
[----:B------:R-:W-:Y:S01]  /*d1e0*/  FMUL.FTZ R237, R166, UR43 ;  /* 0x0000002ba6ed7c20 */ /* 0x000fe20008410000 */
[----:B------:R-:W5:Y:S01]  /*d1f0*/  LDL R173, [R1+0x30] ;  /* 0x0000300001ad7983 */ /* 0x000f620000100800 */
[----:B------:R-:W-:-:S03]  /*d200*/  FMUL.FTZ R236, R167, UR43 ;  /* 0x0000002ba7ec7c20 */ /* 0x000fc60008410000 */
[----:B------:R0:W-:Y:S01]  /*d210*/  MUFU.TANH R221, R154 ;  /* 0x0000009a00dd7308 */ /* 0x0001e20000002400 */
[----:B-1----:R-:W-:Y:S02]  /*d220*/  IMAD.MOV.U32 R170, RZ, RZ, R234 ;  /* 0x000000ffffaa7224 */ /* 0x002fe400078e00ea */
[----:B------:R-:W-:Y:S01]  /*d230*/  FMUL.FTZ R234, R171, UR43 ;  /* 0x0000002babea7c20 */ /* 0x000fe20008410000 */
[----:B---3--:R-:W-:Y:S01]  /*d240*/  FMUL.FTZ R159, R161, UR43 ;  /* 0x0000002ba19f7c20 */ /* 0x008fe20008410000 */
[----:B------:R-:W-:-:S03]  /*d250*/  FMUL.FTZ R161, R169, UR43 ;  /* 0x0000002ba9a17c20 */ /* 0x000fc60008410000 */
[----:B------:R-:W-:Y:S01]  /*d260*/  MUFU.TANH R152, R152 ;  /* 0x0000009800987308 */ /* 0x000fe20000002400 */
[----:B----4-:R-:W-:Y:S02]  /*d270*/  IMAD.MOV.U32 R171, RZ, RZ, R223 ;  /* 0x000000ffffab7224 */ /* 0x010fe400078e00df */
[----:B------:R-:W-:Y:S01]  /*d280*/  FMUL.FTZ R223, R174, UR43 ;  /* 0x0000002baedf7c20 */ /* 0x000fe20008410000 */
[----:B0-----:R-:W-:Y:S01]  /*d290*/  FMUL.FTZ R154, R157, UR43 ;  /* 0x0000002b9d9a7c20 */ /* 0x001fe20008410000 */
[----:B------:R-:W5:Y:S01]  /*d2a0*/  LDL R174, [R1+0x34] ;  /* 0x0000340001ae7983 */ /* 0x000f620000100800 */
[----:B------:R-:W-:-:S03]  /*d2b0*/  FMUL.FTZ R157, R165, UR43 ;  /* 0x0000002ba59d7c20 */ /* 0x000fc60008410000 */
[----:B------:R-:W0:Y:S01]  /*d2c0*/  SHFL.IDX PT, R169, R218, RZ, 0x1c1f ;  /* 0x001c1fffdaa97589 */ /* 0x000e2200000e0000 */
[----:B------:R-:W-:Y:S01]  /*d2d0*/  FMUL.FTZ R165, R176, UR43 ;  /* 0x0000002bb0a57c20 */ /* 0x000fe20008410000 */
[----:B------:R-:W-:Y:S01]  /*d2e0*/  IMAD.MOV.U32 R176, RZ, RZ, -0x60 ;  /* 0xffffffa0ffb07424 */ /* 0x000fe200078e00ff */
[----:B------:R1:W-:Y:S03]  /*d2f0*/  MUFU.TANH R220, R155 ;  /* 0x0000009b00dc7308 */ /* 0x0003e60000002400 */
[----:B------:R-:W-:-:S05]  /*d300*/  IMAD R176, R203, R176, 0x1 ;  /* 0x00000001cbb07424 */ /* 0x000fca00078e02b0 */
[----:B------:R-:W3:Y:S01]  /*d310*/  MUFU.TANH R233, R163 ;  /* 0x000000a300e97308 */ /* 0x000ee20000002400 */
[----:B-1----:R-:W-:Y:S01]  /*d320*/  FMUL.FTZ R155, R156, UR43 ;  /* 0x0000002b9c9b7c20 */ /* 0x002fe20008410000 */
[----:B------:R-:W-:Y:S01]  /*d330*/  FMUL.FTZ R156, R160, UR43 ;  /* 0x0000002ba09c7c20 */ /* 0x000fe20008410000 */
[----:B------:R-:W-:-:S05]  /*d340*/  FMUL.FTZ R160, R172, UR43 ;  /* 0x0000002baca07c20 */ /* 0x000fca0008410000 */
[----:B------:R-:W1:Y:S08]  /*d350*/  MUFU.TANH R154, R154 ;  /* 0x0000009a009a7308 */ /* 0x000e700000002400 */
[----:B------:R-:W4:Y:S01]  /*d360*/  MUFU.TANH R153, R153 ;  /* 0x0000009900997308 */ /* 0x000f220000002400 */
[----:B---3--:R-:W-:-:S07]  /*d370*/  IMAD.MOV.U32 R172, RZ, RZ, R233 ;  /* 0x000000ffffac7224 */ /* 0x008fce00078e00e9 */
[----:B------:R-:W3:Y:S08]  /*d380*/  MUFU.TANH R155, R155 ;  /* 0x0000009b009b7308 */ /* 0x000ef00000002400 */
[----:B------:R-:W3:Y:S01]  /*d390*/  MUFU.TANH R158, R158 ;  /* 0x0000009e009e7308 */ /* 0x000ee20000002400 */
[----:B------:R-:W-:-:S07]  /*d3a0*/  FMUL.FTZ R166, R181, UR43 ;  /* 0x0000002bb5a67c20 */ /* 0x000fce0008410000 */
[----:B------:R-:W3:Y:S08]  /*d3b0*/  MUFU.TANH R156, R156 ;  /* 0x0000009c009c7308 */ /* 0x000ef00000002400 */
[----:B------:R-:W3:Y:S01]  /*d3c0*/  MUFU.TANH R159, R159 ;  /* 0x0000009f009f7308 */ /* 0x000ee20000002400 */
[----:B------:R-:W-:-:S07]  /*d3d0*/  FMUL.FTZ R163, R177, UR43 ;  /* 0x0000002bb1a37c20 */ /* 0x000fce0008410000 */
[----:B------:R-:W3:Y:S01]  /*d3e0*/  MUFU.TANH R161, R161 ;  /* 0x000000a100a17308 */ /* 0x000ee20000002400 */
[----:B------:R-:W-:Y:S01]  /*d3f0*/  FMUL.FTZ R167, R180, UR43 ;  /* 0x0000002bb4a77c20 */ /* 0x000fe20008410000 */
[----:B------:R-:W-:-:S06]  /*d400*/  IMAD.MOV.U32 R180, RZ, RZ, R172 ;  /* 0x000000ffffb47224 */ /* 0x000fcc00078e00ac */
[----:B------:R-:W3:Y:S01]  /*d410*/  MUFU.TANH R157, R157 ;  /* 0x0000009d009d7308 */ /* 0x000ee20000002400 */
[----:B------:R-:W3:Y:S01]  /*d420*/  SHFL.IDX PT, R218, R218, 0x1, 0x1c1f ;  /* 0x003c1f00dada7f89 */ /* 0x000ee200000e0000 */
[----:B------:R-:W-:-:S06]  /*d430*/  FMUL.FTZ R172, R188, UR43 ;  /* 0x0000002bbcac7c20 */ /* 0x000fcc0008410000 */
[----:B------:R-:W3:Y:S08]  /*d440*/  MUFU.TANH R162, R162 ;  /* 0x000000a200a27308 */ /* 0x000ef00000002400 */
[----:B------:R-:W3:Y:S08]  /*d450*/  MUFU.TANH R165, R165 ;  /* 0x000000a500a57308 */ /* 0x000ef00000002400 */
[----:B------:R-:W3:Y:S08]  /*d460*/  MUFU.TANH R160, R160 ;  /* 0x000000a000a07308 */ /* 0x000ef00000002400 */
[----:B------:R-:W3:Y:S01]  /*d470*/  MUFU.TANH R164, R164 ;  /* 0x000000a400a47308 */ /* 0x000ee20000002400 */
[----:B------:R-:W-:-:S07]  /*d480*/  IMAD.MOV.U32 R181, RZ, RZ, R171 ;  /* 0x000000ffffb57224 */ /* 0x000fce00078e00ab */
[----:B------:R-:W3:Y:S01]  /*d490*/  MUFU.TANH R166, R166 ;  /* 0x000000a600a67308 */ /* 0x000ee20000002400 */
[----:B------:R-:W-:-:S07]  /*d4a0*/  FMUL.FTZ R171, R189, UR43 ;  /* 0x0000002bbdab7c20 */ /* 0x000fce0008410000 */
[----:B------:R-:W3:Y:S08]  /*d4b0*/  MUFU.TANH R163, R163 ;  /* 0x000000a300a37308 */ /* 0x000ef00000002400 */
[----:B------:R-:W3:Y:S08]  /*d4c0*/  MUFU.TANH R167, R167 ;  /* 0x000000a700a77308 */ /* 0x000ef00000002400 */
[----:B------:R-:W3:Y:S08]  /*d4d0*/  MUFU.TANH R172, R172 ;  /* 0x000000ac00ac7308 */ /* 0x000ef00000002400 */
[----:B------:R-:W-:Y:S01]  /*d4e0*/  MUFU.TANH R171, R171 ;  /* 0x000000ab00ab7308 */ /* 0x000fe20000002400 */
[----:B------:R-:W-:-:S07]  /*d4f0*/  FMUL.FTZ R222, R178, UR43 ;  /* 0x0000002bb2de7c20 */ /* 0x000fce0008410000 */
[----:B------:R-:W-:Y:S01]  /*d500*/  MUFU.TANH R237, R237 ;  /* 0x000000ed00ed7308 */ /* 0x000fe20000002400 */
[----:B------:R-:W-:-:S07]  /*d510*/  FMUL.FTZ R177, R183, UR43 ;  /* 0x0000002bb7b17c20 */ /* 0x000fce0008410000 */
[----:B------:R-:W-:Y:S01]  /*d520*/  MUFU.TANH R234, R234 ;  /* 0x000000ea00ea7308 */ /* 0x000fe20000002400 */
[----:B------:R-:W-:Y:S01]  /*d530*/  FMUL.FTZ R233, R175, UR43 ;  /* 0x0000002bafe97c20 */ /* 0x000fe20008410000 */
[----:B------:R-:W-:Y:S01]  /*d540*/  MOV R175, R170 ;  /* 0x000000aa00af7202 */ /* 0x000fe20000000f00 */
[----:B------:R-:W-:-:S05]  /*d550*/  IMAD.MOV.U32 R170, RZ, RZ, R220 ;  /* 0x000000ffffaa7224 */ /* 0x000fca00078e00dc */
[----:B------:R-:W-:Y:S01]  /*d560*/  MUFU.TANH R222, R222 ;  /* 0x000000de00de7308 */ /* 0x000fe20000002400 */
[----:B------:R-:W-:-:S07]  /*d570*/  FMUL.FTZ R220, R182, UR43 ;  /* 0x0000002bb6dc7c20 */ /* 0x000fce0008410000 */
[----:B------:R-:W-:Y:S01]  /*d580*/  MUFU.TANH R177, R177 ;  /* 0x000000b100b17308 */ /* 0x000fe20000002400 */
[----:B------:R-:W-:Y:S01]  /*d590*/  FMUL.FTZ R188, R197, UR43 ;  /* 0x0000002bc5bc7c20 */ /* 0x000fe20008410000 */
[----:B------:R-:W-:-:S06]  /*d5a0*/  FMUL.FTZ R197, R191, UR43 ;  /* 0x0000002bbfc57c20 */ /* 0x000fcc0008410000 */
[----:B------:R-:W-:Y:S08]  /*d5b0*/  MUFU.TANH R219, R219 ;  /* 0x000000db00db7308 */ /* 0x000ff00000002400 */
[----:B------:R-:W-:Y:S08]  /*d5c0*/  MUFU.TANH R236, R236 ;  /* 0x000000ec00ec7308 */ /* 0x000ff00000002400 */
[----:B------:R-:W-:Y:S01]  /*d5d0*/  MUFU.TANH R235, R235 ;  /* 0x000000eb00eb7308 */ /* 0x000fe20000002400 */
[----:B--2---:R-:W-:-:S02]  /*d5e0*/  IMAD R176, R168, -0x2, R176 ;  /* 0xfffffffea8b07824 */ /* 0x004fc400078e02b0 */
[----:B------:R-:W-:-:S03]  /*d5f0*/  FMUL.FTZ R168, R184, UR43 ;  /* 0x0000002bb8a87c20 */ /* 0x000fc60008410000 */
[----:B-----5:R-:W-:-:S05]  /*d600*/  IADD3 R176, -R173, R176, R174 ;  /* 0x000000b0adb07210 */ /* 0x020fca0007ffe1ae */
[----:B0-----:R-:W-:-:S05]  /*d610*/  IMAD.IADD R169, R176, 0x1, R169 ;  /* 0x00000001b0a97824 */ /* 0x001fca00078e02a9 */
[----:B------:R-:W-:-:S04]  /*d620*/  ISETP.GT.AND P3, PT, R169, RZ, PT ;  /* 0x000000ffa900720c */ /* 0x000fc80003f64270 */
[----:B------:R-:W-:Y:S02]  /*d630*/  FSEL R152, R152, -INF , P3 ;  /* 0xff80000098987808 */ /* 0x000fe40001800000 */
[C---:B------:R-:W-:Y:S02]  /*d640*/  ISETP.GT.AND P3, PT, R169.reuse, 0x9, PT ;  /* 0x00000009a900780c */ /* 0x040fe40003f64270 */
[C---:B------:R-:W-:Y:S02]  /*d650*/  ISETP.GT.AND P4, PT, R169.reuse, 0x1, PT ;  /* 0x00000001a900780c */ /* 0x040fe40003f84270 */
[C---:B------:R-:W-:Y:S02]  /*d660*/  ISETP.GT.AND P2, PT, R169.reuse, 0x8, PT ;  /* 0x00000008a900780c */ /* 0x040fe40003f44270 */
[----:B-1----:R-:W-:Y:S02]  /*d670*/  FSEL R154, R154, -INF , P3 ;  /* 0xff8000009a9a7808 */ /* 0x002fe40001800000 */
[----:B------:R-:W-:-:S02]  /*d680*/  ISETP.GT.AND P3, PT, R169, 0x18, PT ;  /* 0x00000018a900780c */ /* 0x000fc40003f64270 */
[----:B----4-:R-:W-:Y:S02]  /*d690*/  FSEL R153, R153, -INF , P4 ;  /* 0xff80000099997808 */ /* 0x010fe40002000000 */
[----:B---3--:R-:W-:Y:S01]  /*d6a0*/  FSEL R155, R155, -INF , P2 ;  /* 0xff8000009b9b7808 */ /* 0x008fe20001000000 */
[----:B------:R-:W-:Y:S01]  /*d6b0*/  FMUL.FTZ R174, R185, UR43 ;  /* 0x0000002bb9ae7c20 */ /* 0x000fe20008410000 */
[C---:B------:R-:W-:Y:S02]  /*d6c0*/  ISETP.GT.AND P4, PT, R169.reuse, 0x10, PT ;  /* 0x00000010a900780c */ /* 0x040fe40003f84270 */
[----:B------:R-:W-:Y:S02]  /*d6d0*/  ISETP.GT.AND P2, PT, R169, 0x11, PT ;  /* 0x00000011a900780c */ /* 0x000fe40003f44270 */
[----:B------:R-:W-:Y:S01]  /*d6e0*/  FSEL R158, R158, -INF , P3 ;  /* 0xff8000009e9e7808 */ /* 0x000fe20001800000 */
[----:B------:R-:W-:Y:S01]  /*d6f0*/  FMUL.FTZ R185, R193, UR43 ;  /* 0x0000002bc1b97c20 */ /* 0x000fe20008410000 */
[----:B------:R-:W-:-:S02]  /*d700*/  ISETP.GT.AND P3, PT, R169, 0x21, PT ;  /* 0x00000021a900780c */ /* 0x000fc40003f64270 */
[----:B------:R-:W-:Y:S02]  /*d710*/  FSEL R156, R156, -INF , P4 ;  /* 0xff8000009c9c7808 */ /* 0x000fe40002000000 */
[----:B------:R-:W-:Y:S01]  /*d720*/  FSEL R159, R159, -INF , P2 ;  /* 0xff8000009f9f7808 */ /* 0x000fe20001000000 */
[----:B------:R-:W-:Y:S01]  /*d730*/  FMUL.FTZ R173, R192, UR43 ;  /* 0x0000002bc0ad7c20 */ /* 0x000fe20008410000 */
[C---:B------:R-:W-:Y:S02]  /*d740*/  ISETP.GT.AND P4, PT, R169.reuse, 0x19, PT ;  /* 0x00000019a900780c */ /* 0x040fe40003f84270 */
[----:B------:R-:W-:Y:S01]  /*d750*/  ISETP.GT.AND P2, PT, R169, 0x20, PT ;  /* 0x00000020a900780c */ /* 0x000fe20003f44270 */
[----:B------:R-:W0:Y:S01]  /*d760*/  MUFU.TANH R168, R168 ;  /* 0x000000a800a87308 */ /* 0x000e220000002400 */
[----:B------:R-:W-:Y:S02]  /*d770*/  FSEL R161, R161, -INF , P3 ;  /* 0xff800000a1a17808 */ /* 0x000fe40001800000 */
[----:B------:R-:W-:-:S02]  /*d780*/  ISETP.GT.AND P3, PT, R169, 0x30, PT ;  /* 0x00000030a900780c */ /* 0x000fc40003f64270 */
[----:B------:R-:W-:-:S03]  /*d790*/  FSEL R157, R157, -INF , P4 ;  /* 0xff8000009d9d7808 */ /* 0x000fc60002000000 */
[----:B------:R-:W1:Y:S01]  /*d7a0*/  MUFU.TANH R174, R174 ;  /* 0x000000ae00ae7308 */ /* 0x000e620000002400 */
[----:B------:R-:W-:Y:S02]  /*d7b0*/  FSEL R162, R162, -INF , P2 ;  /* 0xff800000a2a27808 */ /* 0x000fe40001000000 */
[C---:B------:R-:W-:Y:S02]  /*d7c0*/  ISETP.GT.AND P4, PT, R169.reuse, 0x28, PT ;  /* 0x00000028a900780c */ /* 0x040fe40003f84270 */
[----:B------:R-:W-:-:S03]  /*d7d0*/  ISETP.GT.AND P2, PT, R169, 0x29, PT ;  /* 0x00000029a900780c */ /* 0x000fc60003f44270 */
[----:B------:R-:W2:Y:S01]  /*d7e0*/  MUFU.TANH R185, R185 ;  /* 0x000000b900b97308 */ /* 0x000ea20000002400 */
[----:B------:R-:W-:Y:S02]  /*d7f0*/  FSEL R165, R165, -INF , P3 ;  /* 0xff800000a5a57808 */ /* 0x000fe40001800000 */
[----:B------:R-:W-:Y:S02]  /*d800*/  ISETP.GT.AND P3, PT, R169, 0x39, PT ;  /* 0x00000039a900780c */ /* 0x000fe40003f64270 */
[----:B------:R-:W-:-:S03]  /*d810*/  FSEL R160, R160, -INF , P4 ;  /* 0xff800000a0a07808 */ /* 0x000fc60002000000 */
[----:B------:R-:W3:Y:S01]  /*d820*/  MUFU.TANH R173, R173 ;  /* 0x000000ad00ad7308 */ /* 0x000ee20000002400 */
[----:B------:R-:W-:Y:S02]  /*d830*/  FSEL R164, R164, -INF , P2 ;  /* 0xff800000a4a47808 */ /* 0x000fe40001000000 */
[C---:B------:R-:W-:Y:S02]  /*d840*/  ISETP.GT.AND P4, PT, R169.reuse, 0x31, PT ;  /* 0x00000031a900780c */ /* 0x040fe40003f84270 */
[C---:B------:R-:W-:Y:S02]  /*d850*/  ISETP.GT.AND P2, PT, R169.reuse, 0x38, PT ;  /* 0x00000038a900780c */ /* 0x040fe40003f44270 */
[----:B------:R-:W-:Y:S02]  /*d860*/  FSEL R166, R166, -INF , P3 ;  /* 0xff800000a6a67808 */ /* 0x000fe40001800000 */
[----:B------:R-:W-:Y:S02]  /*d870*/  ISETP.GT.AND P3, PT, R169, 0x48, PT ;  /* 0x00000048a900780c */ /* 0x000fe40003f64270 */
[----:B------:R-:W-:-:S02]  /*d880*/  FSEL R163, R163, -INF , P4 ;  /* 0xff800000a3a37808 */ /* 0x000fc40002000000 */
[----:B------:R-:W-:Y:S02]  /*d890*/  FSEL R167, R167, -INF , P2 ;  /* 0xff800000a7a77808 */ /* 0x000fe40001000000 */
[C---:B------:R-:W-:Y:S02]  /*d8a0*/  ISETP.GT.AND P4, PT, R169.reuse, 0x40, PT ;  /* 0x00000040a900780c */ /* 0x040fe40003f84270 */
[C---:B------:R-:W-:Y:S01]  /*d8b0*/  ISETP.GT.AND P2, PT, R169.reuse, 0x41, PT ;  /* 0x00000041a900780c */ /* 0x040fe20003f44270 */
[----:B------:R-:W-:Y:S01]  /*d8c0*/  IMAD.IADD R176, R176, 0x1, R218 ;  /* 0x00000001b0b07824 */ /* 0x000fe200078e02da */
[----:B------:R-:W-:Y:S02]  /*d8d0*/  FSEL R172, R172, -INF , P3 ;  /* 0xff800000acac7808 */ /* 0x000fe40001800000 */
[----:B------:R-:W-:Y:S02]  /*d8e0*/  ISETP.GT.AND P3, PT, R169, 0x51, PT ;  /* 0x00000051a900780c */ /* 0x000fe40003f64270 */
[----:B0-----:R-:W-:-:S02]  /*d8f0*/  FSEL R168, R168, -INF , P4 ;  /* 0xff800000a8a87808 */ /* 0x001fc40002000000 */
[----:B-1----:R-:W-:Y:S01]  /*d900*/  FSEL R174, R174, -INF , P2 ;  /* 0xff800000aeae7808 */ /* 0x002fe20001000000 */
[----:B------:R-:W-:Y:S01]  /*d910*/  IMAD.MOV.U32 R184, RZ, RZ, R221 ;  /* 0x000000ffffb87224 */ /* 0x000fe200078e00dd */
[C---:B------:R-:W-:Y:S02]  /*d920*/  ISETP.GT.AND P4, PT, R169.reuse, 0x49, PT ;  /* 0x00000049a900780c */ /* 0x040fe40003f84270 */
[----:B------:R-:W-:Y:S02]  /*d930*/  ISETP.GT.AND P2, PT, R169, 0x50, PT ;  /* 0x00000050a900780c */ /* 0x000fe40003f44270 */
[----:B--2---:R-:W-:Y:S02]  /*d940*/  FSEL R185, R185, -INF , P3 ;  /* 0xff800000b9b97808 */ /* 0x004fe40001800000 */
[----:B------:R-:W-:Y:S02]  /*d950*/  ISETP.GT.AND P3, PT, R176, RZ, PT ;  /* 0x000000ffb000720c */ /* 0x000fe40003f64270 */
[----:B------:R-:W-:-:S02]  /*d960*/  FSEL R171, R171, -INF , P4 ;  /* 0xff800000abab7808 */ /* 0x000fc40002000000 */
[----:B---3--:R-:W-:Y:S02]  /*d970*/  FSEL R173, R173, -INF , P2 ;  /* 0xff800000adad7808 */ /* 0x008fe40001000000 */
[C---:B------:R-:W-:Y:S02]  /*d980*/  ISETP.GT.AND P4, PT, R169.reuse, 0x58, PT ;  /* 0x00000058a900780c */ /* 0x040fe40003f84270 */
[----:B------:R-:W-:Y:S02]  /*d990*/  ISETP.GT.AND P2, PT, R169, 0x59, PT ;  /* 0x00000059a900780c */ /* 0x000fe40003f44270 */
[----:B------:R-:W-:Y:S02]  /*d9a0*/  FSEL R169, R184, -INF , P3 ;  /* 0xff800000b8a97808 */ /* 0x000fe40001800000 */
[----:B------:R-:W-:Y:S01]  /*d9b0*/  ISETP.GT.AND P3, PT, R176, 0x9, PT ;  /* 0x00000009b000780c */ /* 0x000fe20003f64270 */
[----:B------:R-:W-:-:S03]  /*d9c0*/  FMUL.FTZ R221, R179, UR43 ;  /* 0x0000002bb3dd7c20 */ /* 0x000fc60008410000 */
[----:B------:R-:W-:Y:S02]  /*d9d0*/  FSEL R179, R181, -INF , P3 ;  /* 0xff800000b5b37808 */ /* 0x000fe40001800000 */
[----:B------:R-:W-:-:S04]  /*d9e0*/  ISETP.GT.AND P3, PT, R176, 0x18, PT ;  /* 0x00000018b000780c */ /* 0x000fc80003f64270 */
[----:B------:R-:W-:Y:S02]  /*d9f0*/  FSEL R182, R237, -INF , P3 ;  /* 0xff800000edb67808 */ /* 0x000fe40001800000 */
[----:B------:R-:W-:-:S04]  /*da00*/  ISETP.GT.AND P3, PT, R176, 0x21, PT ;  /* 0x00000021b000780c */ /* 0x000fc80003f64270 */
[----:B------:R-:W-:Y:S02]  /*da10*/  FSEL R193, R234, -INF , P3 ;  /* 0xff800000eac17808 */ /* 0x000fe40001800000 */
[----:B------:R-:W-:-:S04]  /*da20*/  ISETP.GT.AND P3, PT, R176, 0x30, PT ;  /* 0x00000030b000780c */ /* 0x000fc80003f64270 */
[----:B------:R-:W-:Y:S02]  /*da30*/  FSEL R189, R222, -INF , P3 ;  /* 0xff800000debd7808 */ /* 0x000fe40001800000 */
[----:B------:R-:W-:-:S04]  /*da40*/  ISETP.GT.AND P3, PT, R176, 0x39, PT ;  /* 0x00000039b000780c */ /* 0x000fc80003f64270 */
[----:B------:R-:W-:Y:S02]  /*da50*/  FSEL R191, R177, -INF , P3 ;  /* 0xff800000b1bf7808 */ /* 0x000fe40001800000 */
[----:B------:R-:W-:-:S04]  /*da60*/  FMNMX.FTZ R177, R152, R217, !PT ;  /* 0x000000d998b17209 */ /* 0x000fc80007810000 */
[----:B------:R-:W-:-:S04]  /*da70*/  FMNMX.FTZ R177, R153, R177, !PT ;  /* 0x000000b199b17209 */ /* 0x000fc80007810000 */
[----:B------:R-:W-:-:S04]  /*da80*/  FMNMX.FTZ R177, R155, R177, !PT ;  /* 0x000000b19bb17209 */ /* 0x000fc80007810000 */
[----:B------:R-:W-:-:S04]  /*da90*/  FMNMX.FTZ R177, R154, R177, !PT ;  /* 0x000000b19ab17209 */ /* 0x000fc80007810000 */
[----:B------:R-:W-:-:S04]  /*daa0*/  FMNMX.FTZ R177, R156, R177, !PT ;  /* 0x000000b19cb17209 */ /* 0x000fc80007810000 */
[----:B------:R-:W-:-:S04]  /*dab0*/  FMNMX.FTZ R177, R159, R177, !PT ;  /* 0x000000b19fb17209 */ /* 0x000fc80007810000 */
[----:B------:R-:W-:Y:S01]  /*dac0*/  FMNMX.FTZ R177, R158, R177, !PT ;  /* 0x000000b19eb17209 */ /* 0x000fe20007810000 */
[----:B------:R-:W-:-:S03]  /*dad0*/  FMUL.FTZ R178, R196, UR43 ;  /* 0x0000002bc4b27c20 */ /* 0x000fc60008410000 */
[----:B------:R-:W-:-:S04]  /*dae0*/  FMNMX.FTZ R177, R157, R177, !PT ;  /* 0x000000b19db17209 */ /* 0x000fc80007810000 */
[----:B------:R-:W-:Y:S01]  /*daf0*/  FMNMX.FTZ R177, R162, R177, !PT ;  /* 0x000000b1a2b17209 */ /* 0x000fe20007810000 */
[----:B------:R-:W0:Y:S03]  /*db00*/  MUFU.TANH R178, R178 ;  /* 0x000000b200b27308 */ /* 0x000e260000002400 */
[----:B------:R-:W-:-:S04]  /*db10*/  FMNMX.FTZ R177, R161, R177, !PT ;  /* 0x000000b1a1b17209 */ /* 0x000fc80007810000 */
[----:B------:R-:W-:Y:S01]  /*db20*/  FMNMX.FTZ R177, R160, R177, !PT ;  /* 0x000000b1a0b17209 */ /* 0x000fe20007810000 */
[----:B------:R-:W1:Y:S03]  /*db30*/  MUFU.TANH R188, R188 ;  /* 0x000000bc00bc7308 */ /* 0x000e660000002400 */
[----:B------:R-:W-:-:S04]  /*db40*/  FMNMX.FTZ R177, R164, R177, !PT ;  /* 0x000000b1a4b17209 */ /* 0x000fc80007810000 */
[----:B------:R-:W-:Y:S02]  /*db50*/  FMNMX.FTZ R177, R165, R177, !PT ;  /* 0x000000b1a5b17209 */ /* 0x000fe40007810000 */
[----:B0-----:R-:W-:Y:S02]  /*db60*/  FSEL R178, R178, -INF , P4 ;  /* 0xff800000b2b27808 */ /* 0x001fe40002000000 */
[----:B------:R-:W-:Y:S02]  /*db70*/  ISETP.GT.AND P4, PT, R176, 0x1, PT ;  /* 0x00000001b000780c */ /* 0x000fe40003f84270 */
[----:B------:R-:W-:Y:S01]  /*db80*/  FMNMX.FTZ R177, R163, R177, !PT ;  /* 0x000000b1a3b17209 */ /* 0x000fe20007810000 */
[----:B------:R-:W0:Y:S01]  /*db90*/  MUFU.TANH R223, R223 ;  /* 0x000000df00df7308 */ /* 0x000e220000002400 */
[----:B------:R-:W-:Y:S02]  /*dba0*/  FSEL R170, R170, -INF , P4 ;  /* 0xff800000aaaa7808 */ /* 0x000fe40002000000 */
[----:B-1----:R-:W-:-:S02]  /*dbb0*/  FSEL R188, R188, -INF , P2 ;  /* 0xff800000bcbc7808 */ /* 0x002fc40001000000 */
[----:B------:R-:W-:Y:S01]  /*dbc0*/  FMNMX.FTZ R177, R167, R177, !PT ;  /* 0x000000b1a7b17209 */ /* 0x000fe20007810000 */
[----:B------:R-:W-:Y:S01]  /*dbd0*/  FMUL.FTZ R192, R186, UR43 ;  /* 0x0000002bbac07c20 */ /* 0x000fe20008410000 */
[C---:B------:R-:W-:Y:S02]  /*dbe0*/  ISETP.GT.AND P2, PT, R176.reuse, 0x8, PT ;  /* 0x00000008b000780c */ /* 0x040fe40003f44270 */
[----:B------:R-:W-:Y:S01]  /*dbf0*/  ISETP.GT.AND P4, PT, R176, 0x10, PT ;  /* 0x00000010b000780c */ /* 0x000fe20003f84270 */
[----:B------:R-:W1:Y:S01]  /*dc00*/  MUFU.TANH R233, R233 ;  /* 0x000000e900e97308 */ /* 0x000e620000002400 */
[----:B------:R-:W-:Y:S02]  /*dc10*/  FMNMX.FTZ R177, R166, R177, !PT ;  /* 0x000000b1a6b17209 */ /* 0x000fe40007810000 */
[----:B------:R-:W-:Y:S02]  /*dc20*/  FSEL R175, R175, -INF , P2 ;  /* 0xff800000afaf7808 */ /* 0x000fe40001000000 */
[----:B------:R-:W-:-:S03]  /*dc30*/  FSEL R181, R219, -INF , P4 ;  /* 0xff800000dbb57808 */ /* 0x000fc60002000000 */
[----:B------:R-:W2:Y:S01]  /*dc40*/  MUFU.TANH R221, R221 ;  /* 0x000000dd00dd7308 */ /* 0x000ea20000002400 */
[----:B------:R-:W-:Y:S01]  /*dc50*/  ISETP.GT.AND P2, PT, R176, 0x11, PT ;  /* 0x00000011b000780c */ /* 0x000fe20003f44270 */
[----:B------:R-:W-:Y:S01]  /*dc60*/  FMUL.FTZ R196, R190, UR43 ;  /* 0x0000002bbec47c20 */ /* 0x000fe20008410000 */
[----:B------:R-:W-:Y:S01]  /*dc70*/  ISETP.GT.AND P4, PT, R176, 0x19, PT ;  /* 0x00000019b000780c */ /* 0x000fe20003f84270 */
[----:B------:R-:W-:Y:S01]  /*dc80*/  FMUL.FTZ R187, R187, UR43 ;  /* 0x0000002bbbbb7c20 */ /* 0x000fe20008410000 */
[----:B------:R-:W-:-:S03]  /*dc90*/  FMNMX.FTZ R177, R168, R177, !PT ;  /* 0x000000b1a8b17209 */ /* 0x000fc60007810000 */
[----:B------:R-:W3:Y:S01]  /*dca0*/  MUFU.TANH R220, R220 ;  /* 0x000000dc00dc7308 */ /* 0x000ee20000002400 */
[----:B------:R-:W-:Y:S02]  /*dcb0*/  FSEL R180, R180, -INF , P2 ;  /* 0xff800000b4b47808 */ /* 0x000fe40001000000 */
[----:B------:R-:W-:Y:S02]  /*dcc0*/  FSEL R183, R236, -INF , P4 ;  /* 0xff800000ecb77808 */ /* 0x000fe40002000000 */
[----:B------:R-:W-:-:S03]  /*dcd0*/  ISETP.GT.AND P2, PT, R176, 0x20, PT ;  /* 0x00000020b000780c */ /* 0x000fc60003f44270 */
[----:B------:R-:W4:Y:S01]  /*dce0*/  MUFU.TANH R192, R192 ;  /* 0x000000c000c07308 */ /* 0x000f220000002400 */
[----:B------:R-:W-:Y:S02]  /*dcf0*/  ISETP.GT.AND P4, PT, R176, 0x28, PT ;  /* 0x00000028b000780c */ /* 0x000fe40003f84270 */
[----:B------:R-:W-:Y:S02]  /*dd00*/  FMNMX.FTZ R177, R174, R177, !PT ;  /* 0x000000b1aeb17209 */ /* 0x000fe40007810000 */
[----:B------:R-:W-:-:S03]  /*dd10*/  FSEL R184, R235, -INF , P2 ;  /* 0xff800000ebb87808 */ /* 0x000fc60001000000 */
[----:B------:R1:W5:Y:S01]  /*dd20*/  MUFU.TANH R219, R187 ;  /* 0x000000bb00db7308 */ /* 0x0003620000002400 */
[----:B0-----:R-:W-:Y:S02]  /*dd30*/  FSEL R186, R223, -INF , P4 ;  /* 0xff800000dfba7808 */ /* 0x001fe40002000000 */
[C---:B------:R-:W-:Y:S02]  /*dd40*/  ISETP.GT.AND P2, PT, R176.reuse, 0x29, PT ;  /* 0x00000029b000780c */ /* 0x040fe40003f44270 */
[----:B------:R-:W-:-:S03]  /*dd50*/  ISETP.GT.AND P4, PT, R176, 0x31, PT ;  /* 0x00000031b000780c */ /* 0x000fc60003f84270 */
[----:B------:R-:W0:Y:S01]  /*dd60*/  MUFU.TANH R196, R196 ;  /* 0x000000c400c47308 */ /* 0x000e220000002400 */
[----:B------:R-:W-:-:S07]  /*dd70*/  FMNMX.FTZ R177, R172, R177, !PT ;  /* 0x000000b1acb17209 */ /* 0x000fce0007810000 */
[----:B------:R-:W0:Y:S01]  /*dd80*/  MUFU.TANH R197, R197 ;  /* 0x000000c500c57308 */ /* 0x000e220000002400 */
[----:B-1----:R-:W-:Y:S02]  /*dd90*/  FSEL R187, R233, -INF , P2 ;  /* 0xff800000e9bb7808 */ /* 0x002fe40001000000 */
[----:B--2---:R-:W-:Y:S02]  /*dda0*/  FSEL R218, R221, -INF , P4 ;  /* 0xff800000ddda7808 */ /* 0x004fe40002000000 */
[----:B------:R-:W-:Y:S02]  /*ddb0*/  FMNMX.FTZ R177, R171, R177, !PT ;  /* 0x000000b1abb17209 */ /* 0x000fe40007810000 */
[C---:B------:R-:W-:Y:S02]  /*ddc0*/  ISETP.GT.AND P2, PT, R176.reuse, 0x38, PT ;  /* 0x00000038b000780c */ /* 0x040fe40003f44270 */
[----:B------:R-:W-:Y:S02]  /*ddd0*/  ISETP.GT.AND P4, PT, R176, 0x40, PT ;  /* 0x00000040b000780c */ /* 0x000fe40003f84270 */
[----:B------:R-:W-:-:S02]  /*dde0*/  FMNMX.FTZ R177, R173, R177, !PT ;  /* 0x000000b1adb17209 */ /* 0x000fc40007810000 */
[----:B---3--:R-:W-:Y:S02]  /*ddf0*/  FSEL R190, R220, -INF , P2 ;  /* 0xff800000dcbe7808 */ /* 0x008fe40001000000 */
[----:B----4-:R-:W-:Y:S02]  /*de00*/  FSEL R192, R192, -INF , P4 ;  /* 0xff800000c0c07808 */ /* 0x010fe40002000000 */
[C---:B------:R-:W-:Y:S02]  /*de10*/  ISETP.GT.AND P2, PT, R176.reuse, 0x41, PT ;  /* 0x00000041b000780c */ /* 0x040fe40003f44270 */
[C---:B------:R-:W-:Y:S02]  /*de20*/  ISETP.GT.AND P3, PT, R176.reuse, 0x48, PT ;  /* 0x00000048b000780c */ /* 0x040fe40003f64270 */
[----:B------:R-:W-:Y:S02]  /*de30*/  ISETP.GT.AND P4, PT, R176, 0x49, PT ;  /* 0x00000049b000780c */ /* 0x000fe40003f84270 */
[----:B------:R-:W-:-:S02]  /*de40*/  FMNMX.FTZ R177, R185, R177, !PT ;  /* 0x000000b1b9b17209 */ /* 0x000fc40007810000 */
[----:B-----5:R-:W-:Y:S02]  /*de50*/  FSEL R219, R219, -INF , P2 ;  /* 0xff800000dbdb7808 */ /* 0x020fe40001000000 */
[----:B0-----:R-:W-:Y:S02]  /*de60*/  FSEL R196, R196, -INF , P3 ;  /* 0xff800000c4c47808 */ /* 0x001fe40001800000 */
[----:B------:R-:W-:Y:S02]  /*de70*/  FSEL R197, R197, -INF , P4 ;  /* 0xff800000c5c57808 */ /* 0x000fe40002000000 */
[C---:B------:R-:W-:Y:S02]  /*de80*/  ISETP.GT.AND P2, PT, R176.reuse, 0x50, PT ;  /* 0x00000050b000780c */ /* 0x040fe40003f44270 */
[C---:B------:R-:W-:Y:S02]  /*de90*/  ISETP.GT.AND P3, PT, R176.reuse, 0x51, PT ;  /* 0x00000051b000780c */ /* 0x040fe40003f64270 */
[----:B------:R-:W-:-:S02]  /*dea0*/  ISETP.GT.AND P4, PT, R176, 0x58, PT ;  /* 0x00000058b000780c */ /* 0x000fc40003f84270 */
[----:B------:R-:W-:Y:S02]  /*deb0*/  ISETP.GT.AND P5, PT, R176, 0x59, PT ;  /* 0x00000059b000780c */ /* 0x000fe40003fa4270 */
[----:B------:R-:W-:-:S04]  /*dec0*/  FMNMX.FTZ R176, R178, R177, !PT ;  /* 0x000000b1b2b07209 */ /* 0x000fc80007810000 */
[----:B------:R-:W-:-:S05]  /*ded0*/  FMNMX.FTZ R176, R188, R176, !PT ;  /* 0x000000b0bcb07209 */ /* 0x000fca0007810000 */
[----:B------:R-:W0:Y:S02]  /*dee0*/  SHFL.BFLY PT, R177, R176, 0x2, 0x1f ;  /* 0x0c401f00b0b17f89 */ /* 0x000e2400000e0000 */
[----:B0-----:R-:W-:-:S05]  /*def0*/  FMNMX.FTZ R177, R176, R177, !PT ;  /* 0x000000b1b0b17209 */ /* 0x001fca0007810000 */
[----:B------:R-:W0:Y:S02]  /*df00*/  SHFL.BFLY PT, R176, R177, 0x1, 0x1f ;  /* 0x0c201f00b1b07f89 */ /* 0x000e2400000e0000 */
[----:B0-----:R-:W-:Y:S02]  /*df10*/  FMNMX.FTZ R177, R177, R176, !PT ;  /* 0x000000b0b1b17209 */ /* 0x001fe40007810000 */
[----:B------:R-:W0:Y:S02]  /*df20*/  LDC R176, c[0x0][0xa80] ;  /* 0x0002a000ffb07b82 */ /* 0x000e240000000800 */
[----:B------:R-:W-:-:S04]  /*df30*/  FSETP.NEU.FTZ.AND P6, PT, R177, -INF , PT ;  /* 0xff800000b100780b */ /* 0x000fc80003fdd000 */
[----:B------:R-:W-:-:S05]  /*df40*/  FSEL R220, R177, RZ, P6 ;  /* 0x000000ffb1dc7208 */ /* 0x000fca0003000000 */
[----:B------:R-:W-:Y:S01]  /*df50*/  FADD.FTZ R220, -R220, R217 ;  /* 0x000000d9dcdc7221 */ /* 0x000fe20000010100 */
[----:B0-----:R-:W-:-:S05]  /*df60*/  FMUL.FTZ R217, R177, R176 ;  /* 0x000000b0b1d97220 */ /* 0x001fca0000410000 */
[----:B------:R-:W-:-:S05]  /*df70*/  FSEL R217, R217, RZ, P6 ;  /* 0x000000ffd9d97208 */ /* 0x000fca0003000000 */
        /* <DEDUP_REMOVED lines=23> */
[----:B------:R-:W-:-:S02]  /*e0f0*/  FFMA.FTZ R188, R188, R176, -R217 ;  /* 0x000000b0bcbc7223 */ /* 0x000fc400000108d9 */
[----:B------:R-:W2:Y:S01]  /*e100*/  LDL R217, [R1+0x40] ;  /* 0x0000400001d97983 */ /* 0x000ea20000100800 */
[----:B------:R-:W-:Y:S01]  /*e110*/  FMUL.FTZ R156, R220, R176 ;  /* 0x000000b0dc9c7220 */ /* 0x000fe20000410000 */
[----:B------:R-:W-:Y:S08]  /*e120*/  MUFU.EX2 R152, R152 ;  /* 0x0000009800987308 */ /* 0x000ff00000000800 */
[----:B------:R-:W0:Y:S08]  /*e130*/  MUFU.EX2 R156, R156 ;  /* 0x0000009c009c7308 */ /* 0x000e300000000800 */
[----:B------:R-:W1:Y:S01]  /*e140*/  MUFU.EX2 R153, R153 ;  /* 0x0000009900997308 */ /* 0x000e620000000800 */
[----:B0-----:R-:W-:-:S04]  /*e150*/  FFMA.FTZ R0, R156, R0, R152 ;  /* 0x000000009c007223 */ /* 0x001fc80000010098 */
[C---:B-1----:R-:W-:Y:S01]  /*e160*/  FADD.FTZ R0, R153.reuse, R0 ;  /* 0x0000000099007221 */ /* 0x042fe20000010000 */
[----:B------:R-:W-:Y:S02]  /*e170*/  F2FP.F16.F32.PACK_AB R152, R153, R152 ;  /* 0x000000989998723e */ /* 0x000fe400000000ff */
        /* <DEDUP_REMOVED lines=9> */
[----:B------:R-:W0:Y:S03]  /*e210*/  MUFU.EX2 R155, R155 ;  /* 0x0000009b009b7308 */ /* 0x000e260000000800 */
[----:B------:R-:W-:-:S04]  /*e220*/  FMNMX.FTZ R153, R193, R153, !PT ;  /* 0x00000099c1997209 */ /* 0x000fc80007810000 */
[----:B------:R-:W-:Y:S01]  /*e230*/  FMNMX.FTZ R153, R186, R153, !PT ;  /* 0x00000099ba997209 */ /* 0x000fe20007810000 */
[----:B------:R-:W1:Y:S03]  /*e240*/  MUFU.EX2 R154, R154 ;  /* 0x0000009a009a7308 */ /* 0x000e660000000800 */
[----:B------:R-:W-:-:S04]  /*e250*/  FMNMX.FTZ R153, R187, R153, !PT ;  /* 0x00000099bb997209 */ /* 0x000fc80007810000 */
[----:B------:R-:W-:Y:S01]  /*e260*/  FMNMX.FTZ R153, R189, R153, !PT ;  /* 0x00000099bd997209 */ /* 0x000fe20007810000 */
[----:B------:R-:W-:-:S03]  /*e270*/  FMUL.FTZ R194, R194, UR43 ;  /* 0x0000002bc2c27c20 */ /* 0x000fc60008410000 */
[----:B------:R-:W-:Y:S01]  /*e280*/  FMNMX.FTZ R153, R218, R153, !PT ;  /* 0x00000099da997209 */ /* 0x000fe20007810000 */
[----:B0-----:R-:W-:Y:S01]  /*e290*/  FADD.FTZ R0, R155, R0 ;  /* 0x000000009b007221 */ /* 0x001fe20000010000 */
[----:B------:R-:W-:Y:S02]  /*e2a0*/  FMUL.FTZ R162, R195, UR43 ;  /* 0x0000002bc3a27c20 */ /* 0x000fe40008410000 */
[----:B------:R-:W-:Y:S01]  /*e2b0*/  FMNMX.FTZ R153, R190, R153, !PT ;  /* 0x00000099be997209 */ /* 0x000fe20007810000 */
[----:B------:R-:W0:Y:S01]  /*e2c0*/  MUFU.TANH R194, R194 ;  /* 0x000000c200c27308 */ /* 0x000e220000002400 */
[C---:B-1----:R-:W-:Y:S01]  /*e2d0*/  FADD.FTZ R0, R154.reuse, R0 ;  /* 0x000000009a007221 */ /* 0x042fe20000010000 */
[----:B------:R-:W-:Y:S01]  /*e2e0*/  F2FP.F16.F32.PACK_AB R154, R154, R155 ;  /* 0x0000009b9a9a723e */ /* 0x000fe200000000ff */
[----:B------:R-:W-:Y:S01]  /*e2f0*/  FMUL.FTZ R155, R198, UR43 ;  /* 0x0000002bc69b7c20 */ /* 0x000fe20008410000 */
[----:B------:R-:W-:-:S04]  /*e300*/  FMNMX.FTZ R153, R191, R153, !PT ;  /* 0x00000099bf997209 */ /* 0x000fc80007810000 */
[----:B------:R-:W1:Y:S01]  /*e310*/  MUFU.TANH R162, R162 ;  /* 0x000000a200a27308 */ /* 0x000e620000002400 */
[----:B------:R-:W-:Y:S01]  /*e320*/  FMNMX.FTZ R153, R192, R153, !PT ;  /* 0x00000099c0997209 */ /* 0x000fe20007810000 */
[----:B------:R-:W-:-:S03]  /*e330*/  FMUL.FTZ R199, R199, UR43 ;  /* 0x0000002bc7c77c20 */ /* 0x000fc60008410000 */
[----:B------:R-:W-:-:S03]  /*e340*/  FMNMX.FTZ R160, R219, R153, !PT ;  /* 0x00000099dba07209 */ /* 0x000fc60007810000 */
[----:B------:R-:W3:Y:S01]  /*e350*/  MUFU.TANH R155, R155 ;  /* 0x0000009b009b7308 */ /* 0x000ee20000002400 */
[----:B------:R-:W-:Y:S02]  /*e360*/  FMNMX.FTZ R160, R196, R160, !PT ;  /* 0x000000a0c4a07209 */ /* 0x000fe40007810000 */
[----:B0-----:R-:W-:-:S05]  /*e370*/  FSEL R194, R194, -INF , P2 ;  /* 0xff800000c2c27808 */ /* 0x001fca0001000000 */
[----:B------:R-:W0:Y:S01]  /*e380*/  MUFU.TANH R153, R199 ;  /* 0x000000c700997308 */ /* 0x000e220000002400 */
[----:B------:R-:W-:Y:S02]  /*e390*/  FMNMX.FTZ R160, R197, R160, !PT ;  /* 0x000000a0c5a07209 */ /* 0x000fe40007810000 */
[----:B-1----:R-:W-:Y:S02]  /*e3a0*/  FSEL R162, R162, -INF , P3 ;  /* 0xff800000a2a27808 */ /* 0x002fe40001800000 */
[----:B------:R-:W-:Y:S02]  /*e3b0*/  FMNMX.FTZ R160, R194, R160, !PT ;  /* 0x000000a0c2a07209 */ /* 0x000fe40007810000 */
[----:B---3--:R-:W-:Y:S02]  /*e3c0*/  FSEL R155, R155, -INF , P4 ;  /* 0xff8000009b9b7808 */ /* 0x008fe40002000000 */
[----:B------:R-:W-:-:S04]  /*e3d0*/  FMNMX.FTZ R160, R162, R160, !PT ;  /* 0x000000a0a2a07209 */ /* 0x000fc80007810000 */
[----:B------:R-:W-:Y:S02]  /*e3e0*/  FMNMX.FTZ R160, R155, R160, !PT ;  /* 0x000000a09ba07209 */ /* 0x000fe40007810000 */
[----:B0-----:R-:W-:-:S04]  /*e3f0*/  FSEL R153, R153, -INF , P5 ;  /* 0xff80000099997808 */ /* 0x001fc80002800000 */
[----:B------:R-:W-:-:S05]  /*e400*/  FMNMX.FTZ R160, R153, R160, !PT ;  /* 0x000000a099a07209 */ /* 0x000fca0007810000 */
[----:B------:R-:W0:Y:S02]  /*e410*/  SHFL.BFLY PT, R161, R160, 0x2, 0x1f ;  /* 0x0c401f00a0a17f89 */ /* 0x000e2400000e0000 */
[----:B0-----:R-:W-:-:S05]  /*e420*/  FMNMX.FTZ R161, R160, R161, !PT ;  /* 0x000000a1a0a17209 */ /* 0x001fca0007810000 */
[----:B------:R-:W0:Y:S02]  /*e430*/  SHFL.BFLY PT, R178, R161, 0x1, 0x1f ;  /* 0x0c201f00a1b27f89 */ /* 0x000e2400000e0000 */
[----:B0-----:R-:W-:-:S04]  /*e440*/  FMNMX.FTZ R178, R161, R178, !PT ;  /* 0x000000b2a1b27209 */ /* 0x001fc80007810000 */
[C---:B------:R-:W-:Y:S01]  /*e450*/  FSETP.NEU.FTZ.AND P2, PT, R178.reuse, -INF , PT ;  /* 0xff800000b200780b */ /* 0x040fe20003f5d000 */
[----:B------:R-:W-:-:S03]  /*e460*/  FMUL.FTZ R161, R178, R176 ;  /* 0x000000b0b2a17220 */ /* 0x000fc60000410000 */
[----:B------:R-:W-:Y:S02]  /*e470*/  FSEL R160, R178, RZ, P2 ;  /* 0x000000ffb2a07208 */ /* 0x000fe40001000000 */
[----:B------:R-:W-:-:S03]  /*e480*/  FSEL R161, R161, RZ, P2 ;  /* 0x000000ffa1a17208 */ /* 0x000fc60001000000 */
[----:B------:R-:W-:Y:S02]  /*e490*/  FADD.FTZ R160, -R160, R216 ;  /* 0x000000d8a0a07221 */ /* 0x000fe40000010100 */
[-CC-:B------:R-:W-:Y:S02]  /*e4a0*/  FFMA.FTZ R165, R155, R176.reuse, -R161.reuse ;  /* 0x000000b09ba57223 */ /* 0x180fe400000108a1 */
[-C--:B------:R-:W-:Y:S01]  /*e4b0*/  FMUL.FTZ R155, R160, R176.reuse ;  /* 0x000000b0a09b7220 */ /* 0x080fe20000410000 */
[-CC-:B------:R-:W-:Y:S01]  /*e4c0*/  FFMA.FTZ R169, R169, R176.reuse, -R161.reuse ;  /* 0x000000b0a9a97223 */ /* 0x180fe200000108a1 */
[----:B------:R-:W-:-:S03]  /*e4d0*/  FFMA.FTZ R167, R153, R176, -R161 ;  /* 0x000000b099a77223 */ /* 0x000fc600000108a1 */
[----:B------:R0:W-:Y:S08]  /*e4e0*/  MUFU.EX2 R153, R169 ;  /* 0x000000a900997308 */ /* 0x0001f00000000800 */
[----:B------:R-:W1:Y:S01]  /*e4f0*/  MUFU.EX2 R155, R155 ;  /* 0x0000009b009b7308 */ /* 0x000e620000000800 */
        /* <DEDUP_REMOVED lines=39> */
[----:B--2---:R-:W-:-:S02]  /*e770*/  IMAD R160, R2, 0xc00, R217 ;  /* 0x00000c0002a07824 */ /* 0x004fc400078e02d9 */
[----:B------:R-:W0:Y:S01]  /*e780*/  S2R R217, SR_TID.X ;  /* 0x0000000000d97919 */ /* 0x000e220000002100 */
        /* <DEDUP_REMOVED lines=25> */
[----:B------:R-:W-:-:S02]  /*e920*/  @!P0 VIADD R156, R210, 0x32440 ;  /* 0x00032440d29c8836 */ /* 0x000fc40000000000 */
[----:B------:R-:W-:Y:S01]  /*e930*/  FFMA.FTZ R163, R179, R176, -R161 ;  /* 0x000000b0b3a37223 */ /* 0x000fe200000108a1 */
[----:B0-----:R-:W-:Y:S01]  /*e940*/  SHF.R.U32.HI R169, RZ, 0x7, R217 ;  /* 0x00000007ffa97819 */ /* 0x001fe200000116d9 */
[----:B-1----:R-:W-:Y:S01]  /*e950*/  FFMA.FTZ R3, R155, R3, R153 ;  /* 0x000000039b037223 */ /* 0x002fe20000010099 */
[-C--:B------:R-:W-:Y:S01]  /*e960*/  FMUL.FTZ R26, R26, R155.reuse ;  /* 0x0000009b1a1a7220 */ /* 0x080fe20000410000 */
[-C--:B------:R-:W-:Y:S01]  /*e970*/  FMUL.FTZ R27, R27, R155.reuse ;  /* 0x0000009b1b1b7220 */ /* 0x080fe20000410000 */
[----:B------:R-:W-:Y:S01]  /*e980*/  IADD3 R179, -R169, 0xb, RZ ;  /* 0x0000000ba9b37810 */ /* 0x000fe20007ffe1ff */
        /* <DEDUP_REMOVED lines=62> */
[----:B------:R-:W-:Y:S01]  /*ed70*/  @!P0 PRMT R156, RZ, 0x654, R156 ;  /* 0x00000654ff9c8816 */ /* 0x000fe2000000009c */
[----:B------:R-:W-:-:S02]  /*ed80*/  VIADD R155, R169, 0x8 ;  /* 0x00000008a99b7836 */ /* 0x000fc40000000000 */
[-CC-:B------:R-:W-:Y:S01]  /*ed90*/  FFMA.FTZ R170, R170, R176.reuse, -R161.reuse ;  /* 0x000000b0aaaa7223 */ /* 0x180fe200000108a1 */
[-CC-:B------:R-:W-:Y:S01]  /*eda0*/  FFMA.FTZ R175, R175, R176.reuse, -R161.reuse ;  /* 0x000000b0afaf7223 */ /* 0x180fe200000108a1 */
[----:B------:R1:W-:Y:S06]  /*edb0*/  BAR.ARV R179, 0x100 ;  /* 0x000400b30000751d */ /* 0x0003ec0000002000 */
[----:B------:R0:W-:Y:S01]  /*edc0*/  @!P0 SYNCS.ARRIVE.TRANS64.RED.A1T0 RZ, [R156+URZ], RZ ;  /* 0x000000ff9cff89a7 */ /* 0x0001e2000810043f */
        /* <DEDUP_REMOVED lines=17> */
[----:B------:R3:W-:Y:S01]  /*eee0*/  BAR.SYNC.DEFER_BLOCKING R155, 0x100 ;  /* 0x0004009b0000751d */ /* 0x0007e20000010000 */
[-CC-:B------:R-:W-:Y:S01]  /*eef0*/  FFMA.FTZ R196, R196, R176.reuse, -R161.reuse ;  /* 0x000000b0c4c47223 */ /* 0x180fe200000108a1 */
[-CC-:B------:R-:W-:Y:S01]  /*ef00*/  FFMA.FTZ R197, R197, R176.reuse, -R161.reuse ;  /* 0x000000b0c5c57223 */ /* 0x180fe200000108a1 */
[-CC-:B------:R-:W-:Y:S01]  /*ef10*/  FFMA.FTZ R194, R194, R176.reuse, -R161.reuse ;  /* 0x000000b0c2c27223 */ /* 0x180fe200000108a1 */
[----:B------:R-:W-:Y:S01]  /*ef20*/  FFMA.FTZ R162, R162, R176, -R161 ;  /* 0x000000b0a2a27223 */ /* 0x000fe200000108a1 */
[----:B------:R-:W-:Y:S01]  /*ef30*/  IMAD.MOV.U32 R161, RZ, RZ, 0x40000040 ;  /* 0x40000040ffa17424 */ /* 0x000fe200078e00ff */
[----:B------:R-:W-:Y:S01]  /*ef40*/  R2UR UR6, R160 ;  /* 0x00000000a00672ca */ /* 0x000fe200000e0000 */
[----:B------:R-:W4:Y:S01]  /*ef50*/  MUFU.EX2 R222, R222 ;  /* 0x000000de00de7308 */ /* 0x000f220000000800 */
[----:B0-----:R-:W5:Y:S02]  /*ef60*/  LDL R156, [R1+0x54] ;  /* 0x00005400019c7983 */ /* 0x001f640000100800 */
[----:B------:R-:W-:-:S02]  /*ef70*/  R2UR UR7, R161 ;  /* 0x00000000a10772ca */ /* 0x000fc400000e0000 */
[----:B--2---:R-:W-:Y:S02]  /*ef80*/  F2FP.F16.F32.PACK_AB R153, R170, R153 ;  /* 0x00000099aa99723e */ /* 0x004fe400000000ff */
[----:B---3--:R-:W-:-:S04]  /*ef90*/  F2FP.F16.F32.PACK_AB R155, R163, R175 ;  /* 0x000000afa39b723e */ /* 0x008fc800000000ff */
[----:B------:R-:W-:-:S06]  /*efa0*/  WARPGROUP.ARRIVE ;  /* 0x00000000000079c5 */ /* 0x000fcc0000000000 */
[----:B------:R-:W-:Y:S01]  /*efb0*/  HGMMA.64x256x16.F32 R24, R152, gdesc[UR4].tnspB, R24, gsb0 ;  /* 0x43e0000498187df0 */ /* 0x000fe20008000818 */
[----:B------:R-:W0:Y:S08]  /*efc0*/  MUFU.EX2 R159, R159 ;  /* 0x0000009f009f7308 */ /* 0x000e300000000800 */
[----:B------:R-:W-:Y:S08]  /*efd0*/  MUFU.EX2 R157, R157 ;  /* 0x0000009d009d7308 */ /* 0x000ff00000000800 */
[----:B------:R-:W-:Y:S08]  /*efe0*/  MUFU.EX2 R181, R181 ;  /* 0x000000b500b57308 */ /* 0x000ff00000000800 */
[----:B------:R-:W2:Y:S08]  /*eff0*/  MUFU.EX2 R180, R180 ;  /* 0x000000b400b47308 */ /* 0x000eb00000000800 */
[----:B------:R-:W-:Y:S08]  /*f000*/  MUFU.EX2 R182, R182 ;  /* 0x000000b600b67308 */ /* 0x000ff00000000800 */
[----:B------:R-:W3:Y:S01]  /*f010*/  MUFU.EX2 R183, R183 ;  /* 0x000000b700b77308 */ /* 0x000ee20000000800 */
[----:B----4-:R-:W-:-:S04]  /*f020*/  FADD.FTZ R0, R222, R0 ;  /* 0x00000000de007221 */ /* 0x010fc80000010000 */
[----:B0-----:R-:W-:-:S03]  /*f030*/  FADD.FTZ R0, R159, R0 ;  /* 0x000000009f007221 */ /* 0x001fc60000010000 */
[----:B------:R-:W-:Y:S08]  /*f040*/  MUFU.EX2 R234, R234 ;  /* 0x000000ea00ea7308 */ /* 0x000ff00000000800 */
[----:B------:R-:W-:Y:S08]  /*f050*/  MUFU.EX2 R223, R223 ;  /* 0x000000df00df7308 */ /* 0x000ff00000000800 */
[----:B------:R-:W-:Y:S08]  /*f060*/  MUFU.EX2 R164, R164 ;  /* 0x000000a400a47308 */ /* 0x000ff00000000800 */
[----:B------:R-:W-:Y:S01]  /*f070*/  MUFU.EX2 R184, R184 ;  /* 0x000000b800b87308 */ /* 0x000fe20000000800 */
[----:B------:R-:W-:-:S07]  /*f080*/  WARPGROUP.DEPBAR.LE gsb0, 0x0 ;  /* 0x00008000000079c5 */ /* 0x000fce0000010000 */
[----:B------:R-:W0:Y:S01]  /*f090*/  MUFU.EX2 R154, R158 ;  /* 0x0000009e009a7308 */ /* 0x000e220000000800 */
[----:B------:R-:W-:Y:S02]  /*f0a0*/  VIADD R152, R160, 0x80 ;  /* 0x00000080a0987836 */ /* 0x000fe40000000000 */
[----:B------:R-:W-:-:S03]  /*f0b0*/  IMAD.MOV.U32 R153, RZ, RZ, 0x40000040 ;  /* 0x40000040ff997424 */ /* 0x000fc600078e00ff */
[----:B------:R-:W-:Y:S02]  /*f0c0*/  R2UR UR6, R152 ;  /* 0x00000000980672ca */ /* 0x000fe400000e0000 */
[----:B------:R-:W-:Y:S02]  /*f0d0*/  R2UR UR7, R153 ;  /* 0x00000000990772ca */ /* 0x000fe400000e0000 */
[----:B------:R-:W-:Y:S02]  /*f0e0*/  F2FP.F16.F32.PACK_AB R152, R159, R222 ;  /* 0x000000de9f98723e */ /* 0x000fe400000000ff */
[----:B--2---:R-:W-:Y:S02]  /*f0f0*/  F2FP.F16.F32.PACK_AB R153, R180, R181 ;  /* 0x000000b5b499723e */ /* 0x004fe400000000ff */
[----:B---3--:R-:W-:Y:S01]  /*f100*/  F2FP.F16.F32.PACK_AB R155, R183, R182 ;  /* 0x000000b6b79b723e */ /* 0x008fe200000000ff */
[----:B0-----:R-:W-:Y:S01]  /*f110*/  FADD.FTZ R0, R154, R0 ;  /* 0x000000009a007221 */ /* 0x001fe20000010000 */
[----:B------:R-:W-:-:S04]  /*f120*/  F2FP.F16.F32.PACK_AB R154, R157, R154 ;  /* 0x0000009a9d9a723e */ /* 0x000fc800000000ff */
[----:B------:R-:W-:-:S06]  /*f130*/  WARPGROUP.ARRIVE ;  /* 0x00000000000079c5 */ /* 0x000fcc0000000000 */
[----:B------:R-:W-:Y:S01]  /*f140*/  HGMMA.64x256x16.F32 R24, R152, gdesc[UR4].tnspB, R24, gsb0 ;  /* 0x43e0000498187df0 */ /* 0x000fe20008000818 */
[----:B------:R-:W0:Y:S01]  /*f150*/  MUFU.EX2 R193, R193 ;  /* 0x000000c100c17308 */ /* 0x000e220000000800 */
[----:B------:R-:W-:-:S07]  /*f160*/  FADD.FTZ R0, R157, R0 ;  /* 0x000000009d007221 */ /* 0x000fce0000010000 */
[----:B------:R-:W-:Y:S08]  /*f170*/  MUFU.EX2 R186, R186 ;  /* 0x000000ba00ba7308 */ /* 0x000ff00000000800 */
[----:B------:R-:W2:Y:S01]  /*f180*/  MUFU.EX2 R187, R187 ;  /* 0x000000bb00bb7308 */ /* 0x000ea20000000800 */
[----:B------:R-:W-:-:S04]  /*f190*/  FADD.FTZ R0, R234, R0 ;  /* 0x00000000ea007221 */ /* 0x000fc80000010000 */
[----:B------:R-:W-:-:S03]  /*f1a0*/  FADD.FTZ R0, R223, R0 ;  /* 0x00000000df007221 */ /* 0x000fc60000010000 */
        /* <DEDUP_REMOVED lines=8> */
[----:B------:R-:W3:Y:S01]  /*f230*/  MUFU.EX2 R154, R221 ;  /* 0x000000dd009a7308 */ /* 0x000ee20000000800 */
[----:B------:R-:W-:Y:S02]  /*f240*/  VIADD R152, R160, 0x100 ;  /* 0x00000100a0987836 */ /* 0x000fe40000000000 */
[----:B------:R-:W-:-:S03]  /*f250*/  IMAD.MOV.U32 R153, RZ, RZ, 0x40000040 ;  /* 0x40000040ff997424 */ /* 0x000fc600078e00ff */
[----:B------:R-:W-:Y:S02]  /*f260*/  R2UR UR6, R152 ;  /* 0x00000000980672ca */ /* 0x000fe400000e0000 */
[----:B------:R-:W-:Y:S02]  /*f270*/  R2UR UR7, R153 ;  /* 0x00000000990772ca */ /* 0x000fe400000e0000 */
[----:B------:R-:W-:Y:S02]  /*f280*/  F2FP.F16.F32.PACK_AB R152, R223, R234 ;  /* 0x000000eadf98723e */ /* 0x000fe400000000ff */
[----:B0-----:R-:W-:Y:S02]  /*f290*/  F2FP.F16.F32.PACK_AB R153, R193, R184 ;  /* 0x000000b8c199723e */ /* 0x001fe400000000ff */
[----:B--2---:R-:W-:Y:S01]  /*f2a0*/  F2FP.F16.F32.PACK_AB R155, R187, R186 ;  /* 0x000000babb9b723e */ /* 0x004fe200000000ff */
[----:B---3--:R-:W-:Y:S01]  /*f2b0*/  FADD.FTZ R0, R154, R0 ;  /* 0x000000009a007221 */ /* 0x008fe20000010000 */
[----:B------:R-:W-:-:S04]  /*f2c0*/  F2FP.F16.F32.PACK_AB R154, R164, R154 ;  /* 0x0000009aa49a723e */ /* 0x000fc800000000ff */
[----:B------:R-:W-:-:S06]  /*f2d0*/  WARPGROUP.ARRIVE ;  /* 0x00000000000079c5 */ /* 0x000fcc0000000000 */
[----:B------:R-:W-:Y:S01]  /*f2e0*/  HGMMA.64x256x16.F32 R24, R152, gdesc[UR4].tnspB, R24, gsb0 ;  /* 0x43e0000498187df0 */ /* 0x000fe20008000818 */
[----:B------:R-:W-:-:S04]  /*f2f0*/  FADD.FTZ R0, R164, R0 ;  /* 0x00000000a4007221 */ /* 0x000fc80000010000 */
[----:B------:R-:W-:-:S04]  /*f300*/  FADD.FTZ R0, R236, R0 ;  /* 0x00000000ec007221 */ /* 0x000fc80000010000 */
[----:B------:R-:W-:Y:S01]  /*f310*/  FADD.FTZ R0, R235, R0 ;  /* 0x00000000eb007221 */ /* 0x000fe20000010000 */
        /* <DEDUP_REMOVED lines=8> */
[----:B------:R-:W0:Y:S01]  /*f3a0*/  MUFU.EX2 R154, R233 ;  /* 0x000000e9009a7308 */ /* 0x000e220000000800 */
[----:B------:R-:W-:Y:S01]  /*f3b0*/  VIADD R152, R160, 0x180 ;  /* 0x00000180a0987836 */ /* 0x000fe20000000000 */
[----:B------:R-:W-:-:S04]  /*f3c0*/  MOV R153, 0x40000040 ;  /* 0x4000004000997802 */ /* 0x000fc80000000f00 */
[----:B------:R-:W-:Y:S02]  /*f3d0*/  R2UR UR6, R152 ;  /* 0x00000000980672ca */ /* 0x000fe400000e0000 */
[----:B------:R-:W-:Y:S02]  /*f3e0*/  R2UR UR7, R153 ;  /* 0x00000000990772ca */ /* 0x000fe400000e0000 */
[----:B------:R-:W-:Y:S02]  /*f3f0*/  F2FP.F16.F32.PACK_AB R152, R235, R236 ;  /* 0x000000eceb98723e */ /* 0x000fe400000000ff */
[----:B------:R-:W-:Y:S02]  /*f400*/  F2FP.F16.F32.PACK_AB R153, R218, R189 ;  /* 0x000000bdda99723e */ /* 0x000fe400000000ff */
[----:B------:R-:W-:Y:S01]  /*f410*/  F2FP.F16.F32.PACK_AB R155, R191, R190 ;  /* 0x000000bebf9b723e */ /* 0x000fe200000000ff */
[----:B0-----:R-:W-:Y:S01]  /*f420*/  FADD.FTZ R0, R154, R0 ;  /* 0x000000009a007221 */ /* 0x001fe20000010000 */
        /* <DEDUP_REMOVED lines=11> */
[----:B------:R-:W-:Y:S01]  /*f4e0*/  MUFU.EX2 R167, R167 ;  /* 0x000000a700a77308 */ /* 0x000fe20000000800 */
[----:B------:R-:W-:Y:S01]  /*f4f0*/  IMAD.MOV.U32 R161, RZ, RZ, 0x40000040 ;  /* 0x40000040ffa17424 */ /* 0x000fe200078e00ff */
[----:B------:R-:W-:-:S06]  /*f500*/  WARPGROUP.DEPBAR.LE gsb0, 0x0 ;  /* 0x00008000000079c5 */ /* 0x000fcc0000010000 */
[----:B------:R-:W0:Y:S01]  /*f510*/  MUFU.EX2 R154, R172 ;  /* 0x000000ac009a7308 */ /* 0x000e220000000800 */
[----:B------:R-:W-:Y:S02]  /*f520*/  VIADD R152, R160, 0x200 ;  /* 0x00000200a0987836 */ /* 0x000fe40000000000 */
[----:B------:R-:W-:-:S03]  /*f530*/  IMAD.MOV.U32 R153, RZ, RZ, 0x40000040 ;  /* 0x40000040ff997424 */ /* 0x000fc600078e00ff */
        /* <DEDUP_REMOVED lines=9> */
[----:B------:R-:W-:Y:S01]  /*f5d0*/  FADD.FTZ R0, R171, R0 ;  /* 0x00000000ab007221 */ /* 0x000fe20000010000 */
[----:B------:R-:W-:Y:S01]  /*f5e0*/  VIADD R160, R160, 0x280 ;  /* 0x00000280a0a07836 */ /* 0x000fe20000000000 */
        /* <DEDUP_REMOVED lines=20> */
[----:B-----5:R-:W-:-:S03]  /*f730*/  ISETP.GT.AND P2, PT, R203, R156, PT ;  /* 0x0000009ccb00720c */ /* 0x020fc60003f44270 */
[----:B------:R-:W-:Y:S01]  /*f740*/  FADD.FTZ R3, R197, R3 ;  /* 0x00000003c5037221 */ /* 0x000fe20000010000 */
[----:B------:R-:W-:Y:S02]  /*f750*/  WARPGROUP.DEPBAR.LE gsb0, 0x0 ;  /* 0x00008000000079c5 */ /* 0x000fe40000010000 */
[----:B------:R-:W0:Y:S08]  /*f760*/  MUFU.EX2 R152, R173 ;  /* 0x000000ad00987308 */ /* 0x000e300000000800 */
[----:B------:R-:W2:Y:S01]  /*f770*/  MUFU.EX2 R154, R168 ;  /* 0x000000a8009a7308 */ /* 0x000ea20000000800 */
[----:B0-----:R-:W-:-:S04]  /*f780*/  FADD.FTZ R0, R152, R0 ;  /* 0x0000000098007221 */ /* 0x001fc80000010000 */
[C---:B------:R-:W-:Y:S01]  /*f790*/  FADD.FTZ R0, R185.reuse, R0 ;  /* 0x00000000b9007221 */ /* 0x040fe20000010000 */
[----:B------:R-:W-:Y:S02]  /*f7a0*/  F2FP.F16.F32.PACK_AB R152, R185, R152 ;  /* 0x00000098b998723e */ /* 0x000fe400000000ff */
[----:B------:R-:W-:Y:S01]  /*f7b0*/  F2FP.F16.F32.PACK_AB R153, R162, R194 ;  /* 0x000000c2a299723e */ /* 0x000fe200000000ff */
[----:B--2---:R-:W-:Y:S01]  /*f7c0*/  FADD.FTZ R0, R154, R0 ;  /* 0x000000009a007221 */ /* 0x004fe20000010000 */
[----:B------:R-:W-:Y:S02]  /*f7d0*/  F2FP.F16.F32.PACK_AB R154, R188, R154 ;  /* 0x0000009abc9a723e */ /* 0x000fe400000000ff */
[----:B------:R-:W-:-:S04]  /*f7e0*/  F2FP.F16.F32.PACK_AB R155, R167, R165 ;  /* 0x000000a5a79b723e */ /* 0x000fc800000000ff */
[----:B------:R-:W-:-:S06]  /*f7f0*/  WARPGROUP.ARRIVE ;  /* 0x00000000000079c5 */ /* 0x000fcc0000000000 */
[----:B------:R-:W-:Y:S01]  /*f800*/  HGMMA.64x256x16.F32 R24, R152, gdesc[UR4].tnspB, R24, gsb0 ;  /* 0x43e0000498187df0 */ /* 0x000fe20008000818 */
[----:B------:R-:W-:Y:S02]  /*f810*/  @!P0 VIADD R210, R210, 0x32460 ;  /* 0x00032460d2d28836 */ /* 0x000fe40000000000 */
[----:B------:R-:W-:-:S04]  /*f820*/  FADD.FTZ R3, R194, R3 ;  /* 0x00000003c2037221 */ /* 0x000fc80000010000 */
[----:B------:R-:W-:Y:S01]  /*f830*/  FADD.FTZ R162, R162, R3 ;  /* 0x00000003a2a27221 */ /* 0x000fe20000010000 */
[----:B------:R-:W-:-:S03]  /*f840*/  @!P0 PRMT R210, RZ, 0x654, R210 ;  /* 0x00000654ffd28816 */ /* 0x000fc600000000d2 */
[----:B------:R-:W-:Y:S01]  /*f850*/  FADD.FTZ R162, R165, R162 ;  /* 0x000000a2a5a27221 */ /* 0x000fe20000010000 */
[----:B------:R-:W-:Y:S01]  /*f860*/  FADD.FTZ R0, R188, R0 ;  /* 0x00000000bc007221 */ /* 0x000fe20000010000 */
[----:B------:R-:W-:Y:S02]  /*f870*/  VIADD R203, R203, 0xffffffff ;  /* 0xffffffffcbcb7836 */ /* 0x000fe40000000000 */
[----:B------:R-:W-:Y:S01]  /*f880*/  FADD.FTZ R3, R167, R162 ;  /* 0x000000a2a7037221 */ /* 0x000fe20000010000 */
[----:B------:R-:W-:Y:S02]  /*f890*/  IMAD.MOV.U32 R216, RZ, RZ, R178 ;  /* 0x000000ffffd87224 */ /* 0x000fe400078e00b2 */
[----:B------:R-:W-:Y:S01]  /*f8a0*/  IMAD.MOV.U32 R217, RZ, RZ, R177 ;  /* 0x000000ffffd97224 */ /* 0x000fe200078e00b1 */
[----:B------:R-:W-:Y:S02]  /*f8b0*/  WARPGROUP.DEPBAR.LE gsb0, 0x0 ;  /* 0x00008000000079c5 */ /* 0x000fe40000010000 */
[----:B------:R1:W-:Y:S01]  /*f8c0*/  @!P0 SYNCS.ARRIVE.TRANS64.RED.A1T0 RZ, [R210+URZ], RZ ;  /* 0x000000ffd2ff89a7 */ /* 0x0003e2000810043f */
[----:B------:R-:W-:Y:S05]  /*f8d0*/  @P2 BRA `(.L_x_5686) ;  /* 0xffffffc800882947 */ /* 0x000fea000383ffff */
.L_x_5676:
[----:B------:R-:W-:-:S13]  /*f8e0*/  ISETP.GE.AND P2, PT, R203, RZ, PT ;  /* 0x000000ffcb00720c */ /* 0x000fda0003f46270 */
[----:B------:R-:W-:Y:S05]  /*f8f0*/  @!P2 BRA `(.L_x_5687) ;  /* 0x0000002c009ca947 */ /* 0x000fea0003800000 */
[----:B------:R-:W-:Y:S02]  /*f900*/  IMAD.MOV.U32 R216, RZ, RZ, R178 ;  /* 0x000000ffffd87224 */ /* 0x000fe400078e00b2 */
[----:B------:R-:W-:-:S07]  /*f910*/  IMAD.MOV.U32 R217, RZ, RZ, R177 ;  /* 0x000000ffffd97224 */ /* 0x000fce00078e00b1 */
.L_x_5697:
        /* <DEDUP_REMOVED lines=8> */
.L_x_5688:
[----:B-1----:R-:W-:Y:S01]  /*f9a0*/  IMAD R210, R2, 0x8, R19 ;  /* 0x0000000802d27824 */ /* 0x002fe200078e0213 */
[----:B------:R-:W-:-:S04]  /*f9b0*/  SHF.L.U32 R218, R23, 0x1f, RZ ;  /* 0x0000001f17da7819 */ /* 0x000fc800000006ff */
[----:B------:R1:W2:Y:S01]  /*f9c0*/  SYNCS.PHASECHK.TRANS64.TRYWAIT P2, [R210+URZ+0x32430], R218 ;  /* 0x032430dad20075a7 */ /* 0x0002a2000804017f */
[----:B------:R-:W-:Y:S05]  /*f9d0*/  @!P1 BRA `(.L_x_5689) ;  /* 0x0000000000049947 */ /* 0x000fea0003800000 */
[----:B------:R-:W-:Y:S01]  /*f9e0*/  BPT.TRAP 0x1 ;  /* 0x000000040000795c */ /* 0x000fe20000300000 */
.L_x_5689:
[----:B------:R-:W3:Y:S01]  /*f9f0*/  LDL R152, [R1+0x44] ;  /* 0x0000440001987983 */ /* 0x000ee20000100800 */
[----:B------:R-:W-:Y:S01]  /*fa00*/  MOV R157, 0x40000040 ;  /* 0x40000040009d7802 */ /* 0x000fe20000000f00 */
[----:B---3--:R-:W-:Y:S01]  /*fa10*/  IMAD R156, R2, 0x300, R152 ;  /* 0x00000300029c7824 */ /* 0x008fe200078e0298 */
[----:B--2---:R-:W-:Y:S06]  /*fa20*/  @P2 BRA `(.L_x_5690) ;  /* 0x0000000000082947 */ /* 0x004fec0003800000 */
[----:B------:R-:W2:Y:S02]  /*fa30*/  SYNCS.PHASECHK.TRANS64.TRYWAIT P2, [R210+URZ+0x32430], R218 ;  /* 0x032430dad20075a7 */ /* 0x000ea4000804017f */
[----:B--2---:R-:W-:Y:S05]  /*fa40*/  @!P2 BRA `(.L_x_5691) ;  /* 0x000000fc00d0a947 */ /* 0x004fea0003800000 */
.L_x_5690:
        /* <DEDUP_REMOVED lines=40> */
.L_x_5692:
[----:B------:R0:W3:Y:S01]  /*fcd0*/  SYNCS.PHASECHK.TRANS64.TRYWAIT P2, [R210+URZ+0x32450], R218 ;  /* 0x032450dad20075a7 */ /* 0x0000e2000804017f */
[----:B------:R-:W-:Y:S05]  /*fce0*/  @!P1 BRA `(.L_x_5693) ;  /* 0x0000000000049947 */ /* 0x000fea0003800000 */
[----:B------:R-:W-:Y:S01]  /*fcf0*/  BPT.TRAP 0x1 ;  /* 0x000000040000795c */ /* 0x000fe20000300000 */
.L_x_5693:
[----:B------:R-:W-:Y:S04]  /*fd00*/  BSSY B0, `(.L_x_5694) ;  /* 0x0000004000007945 */ /* 0x000fe80003800000 */
[----:B---3--:R-:W-:Y:S05]  /*fd10*/  @P2 BRA `(.L_x_5695) ;  /* 0x0000000000082947 */ /* 0x008fea0003800000 */
[----:B------:R-:W3:Y:S02]  /*fd20*/  SYNCS.PHASECHK.TRANS64.TRYWAIT P2, [R210+URZ+0x32450], R218 ;  /* 0x032450dad20075a7 */ /* 0x000ee4000804017f */
[----:B---3--:R-:W-:Y:S05]  /*fd30*/  @!P2 BRA `(.L_x_5696) ;  /* 0x000000fc0028a947 */ /* 0x008fea0003800000 */
.L_x_5695:
[----:B------:R-:W-:Y:S05]  /*fd40*/  BSYNC B0 ;  /* 0x0000000000007941 */ /* 0x000fea0003800000 */
.L_x_5694:
[----:B------:R-:W-:Y:S05]  /*fd50*/  WARPSYNC.ALL ;  /* 0x0000000000007948 */ /* 0x000fea0003800000 */
[----:B------:R-:W0:Y:S04]  /*fd60*/  LDL R220, [R1+0x48] ;  /* 0x0000480001dc7983 */ /* 0x000e280000100800 */
[----:B------:R-:W4:Y:S01]  /*fd70*/  LDL.64 R222, [R1] ;  /* 0x0000000001de7983 */ /* 0x000f220000100a00 */
[----:B------:R-:W-:Y:S01]  /*fd80*/  IMAD.MOV.U32 R219, RZ, RZ, 0x40000040 ;  /* 0x40000040ffdb7424 */ /* 0x000fe200078e00ff */
[----:B------:R-:W-:Y:S01]  /*fd90*/  R2UR UR4, R4 ;  /* 0x00000000040472ca */ /* 0x000fe200000e0000 */
[----:B------:R-:W-:Y:S01]  /*fda0*/  WARPGROUP.ARRIVE ;  /* 0x00000000000079c5 */ /* 0x000fe20000000000 */
[----:B------:R-:W-:Y:S01]  /*fdb0*/  R2UR UR5, R5 ;  /* 0x00000000050572ca */ /* 0x000fe200000e0000 */
[----:B------:R-:W-:Y:S01]  /*fdc0*/  IMAD.MOV.U32 R221, RZ, RZ, 0x40000040 ;  /* 0x40000040ffdd7424 */ /* 0x000fe200078e00ff */
[----:B------:R-:W-:Y:S01]  /*fdd0*/  R2UR UR7, R219 ;  /* 0x00000000db0772ca */ /* 0x000fe200000e0000 */
[----:B------:R-:W-:-:S02]  /*fde0*/  IMAD.MOV.U32 R219, RZ, RZ, 0x40000040 ;  /* 0x40000040ffdb7424 */ /* 0x000fc400078e00ff */
[----:B0123--:R-:W-:-:S04]  /*fdf0*/  IMAD R218, R2, 0xc00, R220 ;  /* 0x00000c0002da7824 */ /* 0x00ffc800078e02dc */
        /* <DEDUP_REMOVED lines=196> */
[----:B------:R0:W3:Y:S01]  /*10a40*/  MUFU.TANH R168, R181 ;  /* 0x000000b500a87308 */ /* 0x0000e20000002400 */
[----:B-1----:R-:W-:-:S07]  /*10a50*/  FMNMX.FTZ R172, R165, R172, !PT ;  /* 0x000000aca5ac7209 */ /* 0x002fce0007810000 */
[----:B------:R-:W1:Y:S01]  /*10a60*/  MUFU.TANH R184, R184 ;  /* 0x000000b800b87308 */ /* 0x000e620000002400 */
[----:B--2---:R-:W-:Y:S01]  /*10a70*/  FMNMX.FTZ R172, R164, R172, !PT ;  /* 0x000000aca4ac7209 */ /* 0x004fe20007810000 */
[----:B0-----:R-:W-:Y:S01]  /*10a80*/  FMUL.FTZ R181, R192, UR42 ;  /* 0x0000002ac0b57c20 */ /* 0x001fe20008410000 */
[----:B------:R-:W-:-:S05]  /*10a90*/  FMUL.FTZ R192, R197, UR42 ;  /* 0x0000002ac5c07c20 */ /* 0x000fca0008410000 */
[----:B------:R-:W0:Y:S01]  /*10aa0*/  MUFU.TANH R169, R185 ;  /* 0x000000b900a97308 */ /* 0x000e220000002400 */
[----:B---3--:R-:W-:-:S07]  /*10ab0*/  FMNMX.FTZ R172, R168, R172, !PT ;  /* 0x000000aca8ac7209 */ /* 0x008fce0007810000 */
[----:B------:R-:W2:Y:S01]  /*10ac0*/  MUFU.TANH R235, R235 ;  /* 0x000000eb00eb7308 */ /* 0x000ea20000002400 */
[----:B-1----:R-:W-:-:S07]  /*10ad0*/  FMNMX.FTZ R176, R184, R172, !PT ;  /* 0x000000acb8b07209 */ /* 0x002fce0007810000 */
[----:B------:R-:W1:Y:S01]  /*10ae0*/  MUFU.TANH R234, R234 ;  /* 0x000000ea00ea7308 */ /* 0x000e620000002400 */
[----:B0-----:R-:W-:-:S07]  /*10af0*/  FMNMX.FTZ R176, R169, R176, !PT ;  /* 0x000000b0a9b07209 */ /* 0x001fce0007810000 */
[----:B------:R-:W0:Y:S01]  /*10b00*/  MUFU.TANH R181, R181 ;  /* 0x000000b500b57308 */ /* 0x000e220000002400 */
[----:B--2---:R-:W-:-:S07]  /*10b10*/  FMNMX.FTZ R176, R235, R176, !PT ;  /* 0x000000b0ebb07209 */ /* 0x004fce0007810000 */
[----:B------:R-:W2:Y:S01]  /*10b20*/  MUFU.TANH R173, R173 ;  /* 0x000000ad00ad7308 */ /* 0x000ea20000002400 */
[----:B-1----:R-:W-:-:S07]  /*10b30*/  FMNMX.FTZ R176, R234, R176, !PT ;  /* 0x000000b0eab07209 */ /* 0x002fce0007810000 */
[----:B------:R-:W1:Y:S01]  /*10b40*/  MUFU.TANH R172, R196 ;  /* 0x000000c400ac7308 */ /* 0x000e620000002400 */
[----:B0-----:R-:W-:-:S07]  /*10b50*/  FMNMX.FTZ R176, R181, R176, !PT ;  /* 0x000000b0b5b07209 */ /* 0x001fce0007810000 */
[----:B------:R-:W0:Y:S01]  /*10b60*/  MUFU.TANH R192, R192 ;  /* 0x000000c000c07308 */ /* 0x000e220000002400 */
[----:B--2---:R-:W-:-:S07]  /*10b70*/  FMNMX.FTZ R176, R173, R176, !PT ;  /* 0x000000b0adb07209 */ /* 0x004fce0007810000 */
[----:B------:R-:W-:Y:S01]  /*10b80*/  MUFU.TANH R180, R162 ;  /* 0x000000a200b47308 */ /* 0x000fe20000002400 */
[----:B-1----:R-:W-:-:S07]  /*10b90*/  FMNMX.FTZ R176, R172, R176, !PT ;  /* 0x000000b0acb07209 */ /* 0x002fce0007810000 */
[----:B------:R-:W1:Y:S01]  /*10ba0*/  MUFU.TANH R185, R154 ;  /* 0x0000009a00b97308 */ /* 0x000e620000002400 */
[----:B0-----:R-:W-:-:S05]  /*10bb0*/  FMNMX.FTZ R176, R192, R176, !PT ;  /* 0x000000b0c0b07209 */ /* 0x001fca0007810000 */
[----:B------:R-:W0:Y:S02]  /*10bc0*/  SHFL.BFLY PT, R177, R176, 0x2, 0x1f ;  /* 0x0c401f00b0b17f89 */ /* 0x000e2400000e0000 */
[----:B------:R-:W2:Y:S08]  /*10bd0*/  MUFU.TANH R154, R163 ;  /* 0x000000a3009a7308 */ /* 0x000eb00000002400 */
[----:B------:R-:W-:Y:S01]  /*10be0*/  MUFU.TANH R193, R155 ;  /* 0x0000009b00c17308 */ /* 0x000fe20000002400 */
[----:B-1----:R-:W-:-:S07]  /*10bf0*/  IMAD.MOV.U32 R162, RZ, RZ, R185 ;  /* 0x000000ffffa27224 */ /* 0x002fce00078e00b9 */
[----:B------:R-:W-:Y:S01]  /*10c00*/  MUFU.TANH R196, R158 ;  /* 0x0000009e00c47308 */ /* 0x000fe20000002400 */
[----:B0-----:R-:W-:-:S07]  /*10c10*/  FMNMX.FTZ R176, R176, R177, !PT ;  /* 0x000000b1b0b07209 */ /* 0x001fce0007810000 */
[----:B------:R0:W1:Y:S01]  /*10c20*/  MUFU.TANH R158, R166 ;  /* 0x000000a6009e7308 */ /* 0x0000620000002400 */
[----:B------:R-:W3:Y:S07]  /*10c30*/  SHFL.BFLY PT, R177, R176, 0x1, 0x1f ;  /* 0x0c201f00b0b17f89 */ /* 0x000eee00000e0000 */
[----:B------:R4:W-:Y:S01]  /*10c40*/  MUFU.TANH R197, R159 ;  /* 0x0000009f00c57308 */ /* 0x0009e20000002400 */
[----:B0-----:R-:W-:-:S07]  /*10c50*/  MOV R166, R180 ;  /* 0x000000b400a67202 */ /* 0x001fce0000000f00 */
[----:B------:R-:W-:Y:S08]  /*10c60*/  MUFU.TANH R237, R237 ;  /* 0x000000ed00ed7308 */ /* 0x000ff00000002400 */
[----:B------:R-:W-:Y:S01]  /*10c70*/  MUFU.TANH R236, R236 ;  /* 0x000000ec00ec7308 */ /* 0x000fe20000002400 */
[----:B---3--:R-:W-:Y:S02]  /*10c80*/  FMNMX.FTZ R177, R176, R177, !PT ;  /* 0x000000b1b0b17209 */ /* 0x008fe40007810000 */
[----:B------:R-:W0:Y:S03]  /*10c90*/  LDC R176, c[0x0][0xa80] ;  /* 0x0002a000ffb07b82 */ /* 0x000e260000000800 */
[----:B------:R-:W-:Y:S01]  /*10ca0*/  FADD.FTZ R155, -R177, R217 ;  /* 0x000000d9b19b7221 */ /* 0x000fe20000010100 */
[----:B--2---:R-:W-:-:S02]  /*10cb0*/  IMAD.MOV.U32 R217, RZ, RZ, R154 ;  /* 0x000000ffffd97224 */ /* 0x004fc400078e009a */
[-C--:B0-----:R-:W-:Y:S01]  /*10cc0*/  FMUL.FTZ R180, R177, R176.reuse ;  /* 0x000000b0b1b47220 */ /* 0x081fe20000410000 */
[----:B------:R-:W-:-:S03]  /*10cd0*/  FMUL.FTZ R155, R155, R176 ;  /* 0x000000b09b9b7220 */ /* 0x000fc60000410000 */
[-CC-:B------:R-:W-:Y:S01]  /*10ce0*/  FFMA.FTZ R188, R233, R176.reuse, -R180.reuse ;  /* 0x000000b0e9bc7223 */ /* 0x180fe200000108b4 */
[-CC-:B------:R-:W-:Y:S01]  /*10cf0*/  FFMA.FTZ R154, R222, R176.reuse, -R180.reuse ;  /* 0x000000b0de9a7223 */ /* 0x180fe200000108b4 */
[-C--:B------:R-:W-:Y:S01]  /*10d00*/  FFMA.FTZ R189, R223, R176.reuse, -R180 ;  /* 0x000000b0dfbd7223 */ /* 0x080fe200000108b4 */
[----:B------:R-:W-:Y:S02]  /*10d10*/  IMAD.MOV.U32 R222, RZ, RZ, R162 ;  /* 0x000000ffffde7224 */ /* 0x000fe400078e00a2 */
[-CC-:B------:R-:W-:Y:S01]  /*10d20*/  FFMA.FTZ R162, R152, R176.reuse, -R180.reuse ;  /* 0x000000b098a27223 */ /* 0x180fe200000108b4 */
[----:B------:R-:W-:Y:S01]  /*10d30*/  MUFU.EX2 R155, R155 ;  /* 0x0000009b009b7308 */ /* 0x000fe20000000800 */
[-CC-:B------:R-:W-:Y:S01]  /*10d40*/  FFMA.FTZ R185, R221, R176.reuse, -R180.reuse ;  /* 0x000000b0ddb97223 */ /* 0x180fe200000108b4 */
[-C--:B------:R-:W-:Y:S01]  /*10d50*/  FFMA.FTZ R163, R218, R176.reuse, -R180 ;  /* 0x000000b0daa37223 */ /* 0x080fe200000108b4 */
[----:B------:R-:W-:Y:S02]  /*10d60*/  IMAD.MOV.U32 R218, RZ, RZ, R166 ;  /* 0x000000ffffda7224 */ /* 0x000fe400078e00a6 */
[----:B------:R-:W-:Y:S01]  /*10d70*/  FFMA.FTZ R166, R168, R176, -R180 ;  /* 0x000000b0a8a67223 */ /* 0x000fe200000108b4 */
[----:B-1----:R-:W-:-:S02]  /*10d80*/  IMAD.MOV.U32 R233, RZ, RZ, R158 ;  /* 0x000000ffffe97224 */ /* 0x002fc400078e009e */
[-CC-:B------:R-:W-:Y:S01]  /*10d90*/  FFMA.FTZ R156, R156, R176.reuse, -R180.reuse ;  /* 0x000000b09c9c7223 */ /* 0x180fe200000108b4 */
[-CC-:B------:R-:W-:Y:S01]  /*10da0*/  FFMA.FTZ R157, R157, R176.reuse, -R180.reuse ;  /* 0x000000b09d9d7223 */ /* 0x180fe200000108b4 */
[----:B------:R0:W1:Y:S01]  /*10db0*/  MUFU.EX2 R152, R188 ;  /* 0x000000bc00987308 */ /* 0x0000620000000800 */
[-CC-:B------:R-:W-:Y:S01]  /*10dc0*/  FFMA.FTZ R158, R220, R176.reuse, -R180.reuse ;  /* 0x000000b0dc9e7223 */ /* 0x180fe200000108b4 */
[-CC-:B----4-:R-:W-:Y:S01]  /*10dd0*/  FFMA.FTZ R159, R219, R176.reuse, -R180.reuse ;  /* 0x000000b0db9f7223 */ /* 0x190fe200000108b4 */
[-CC-:B------:R-:W-:Y:S01]  /*10de0*/  FFMA.FTZ R161, R161, R176.reuse, -R180.reuse ;  /* 0x000000b0a1a17223 */ /* 0x180fe200000108b4 */
[-CC-:B------:R-:W-:Y:S01]  /*10df0*/  FFMA.FTZ R160, R160, R176.reuse, -R180.reuse ;  /* 0x000000b0a0a07223 */ /* 0x180fe200000108b4 */
[-CC-:B------:R-:W-:Y:S01]  /*10e00*/  FFMA.FTZ R167, R153, R176.reuse, -R180.reuse ;  /* 0x000000b099a77223 */ /* 0x180fe200000108b4 */
[-CC-:B------:R-:W-:Y:S01]  /*10e10*/  FFMA.FTZ R165, R165, R176.reuse, -R180.reuse ;  /* 0x000000b0a5a57223 */ /* 0x180fe200000108b4 */
[----:B------:R-:W-:Y:S01]  /*10e20*/  FFMA.FTZ R164, R164, R176, -R180 ;  /* 0x000000b0a4a47223 */ /* 0x000fe200000108b4 */
[----:B------:R-:W2:Y:S01]  /*10e30*/  MUFU.EX2 R189, R189 ;  /* 0x000000bd00bd7308 */ /* 0x000ea20000000800 */
[----:B0-----:R-:W-:Y:S01]  /*10e40*/  FMUL.FTZ R188, R179, UR42 ;  /* 0x0000002ab3bc7c20 */ /* 0x001fe20008410000 */
[----:B------:R-:W-:-:S02]  /*10e50*/  IMAD.MOV.U32 R179, RZ, RZ, R222 ;  /* 0x000000ffffb37224 */ /* 0x000fc400078e00de */
[-CC-:B------:R-:W-:Y:S01]  /*10e60*/  FFMA.FTZ R184, R184, R176.reuse, -R180.reuse ;  /* 0x000000b0b8b87223 */ /* 0x180fe200000108b4 */
[-CC-:B------:R-:W-:Y:S01]  /*10e70*/  FFMA.FTZ R169, R169, R176.reuse, -R180.reuse ;  /* 0x000000b0a9a97223 */ /* 0x180fe200000108b4 */
[-CC-:B------:R-:W-:Y:S01]  /*10e80*/  FFMA.FTZ R168, R235, R176.reuse, -R180.reuse ;  /* 0x000000b0eba87223 */ /* 0x180fe200000108b4 */
[-CC-:B------:R-:W-:Y:S01]  /*10e90*/  FFMA.FTZ R170, R234, R176.reuse, -R180.reuse ;  /* 0x000000b0eaaa7223 */ /* 0x180fe200000108b4 */
[----:B------:R-:W-:Y:S01]  /*10ea0*/  FFMA.FTZ R181, R181, R176, -R180 ;  /* 0x000000b0b5b57223 */ /* 0x000fe200000108b4 */
[----:B------:R-:W0:Y:S01]  /*10eb0*/  MUFU.EX2 R154, R154 ;  /* 0x0000009a009a7308 */ /* 0x000e220000000800 */
[----:B-1----:R-:W-:Y:S01]  /*10ec0*/  FFMA.FTZ R0, R155, R0, R152 ;  /* 0x000000009b007223 */ /* 0x002fe20000010098 */
[-CC-:B------:R-:W-:Y:S01]  /*10ed0*/  FFMA.FTZ R173, R173, R176.reuse, -R180.reuse ;  /* 0x000000b0adad7223 */ /* 0x180fe200000108b4 */
[-CC-:B------:R-:W-:Y:S01]  /*10ee0*/  FFMA.FTZ R172, R172, R176.reuse, -R180.reuse ;  /* 0x000000b0acac7223 */ /* 0x180fe200000108b4 */
[----:B------:R-:W-:Y:S01]  /*10ef0*/  FFMA.FTZ R180, R192, R176, -R180 ;  /* 0x000000b0c0b47223 */ /* 0x000fe200000108b4 */
[----:B------:R-:W-:-:S02]  /*10f00*/  IMAD.MOV.U32 R234, RZ, RZ, R193 ;  /* 0x000000ffffea7224 */ /* 0x000fc400078e00c1 */
[----:B------:R-:W-:Y:S01]  /*10f10*/  FMUL.FTZ R223, R171, UR42 ;  /* 0x0000002aabdf7c20 */ /* 0x000fe20008410000 */
[----:B------:R-:W-:Y:S01]  /*10f20*/  IMAD.MOV.U32 R220, RZ, RZ, R196 ;  /* 0x000000ffffdc7224 */ /* 0x000fe200078e00c4 */
[----:B------:R-:W1:Y:S01]  /*10f30*/  MUFU.EX2 R185, R185 ;  /* 0x000000b900b97308 */ /* 0x000e620000000800 */
[----:B--2---:R-:W-:Y:S01]  /*10f40*/  FADD.FTZ R0, R189, R0 ;  /* 0x00000000bd007221 */ /* 0x004fe20000010000 */
[----:B------:R-:W-:Y:S02]  /*10f50*/  IMAD.MOV.U32 R235, RZ, RZ, R197 ;  /* 0x000000ffffeb7224 */ /* 0x000fe400078e00c5 */
[----:B------:R-:W-:Y:S01]  /*10f60*/  FMUL.FTZ R197, R174, UR42 ;  /* 0x0000002aaec57c20 */ /* 0x000fe20008410000 */
[----:B------:R-:W-:Y:S01]  /*10f70*/  FMUL.FTZ R196, R175, UR42 ;  /* 0x0000002aafc47c20 */ /* 0x000fe20008410000 */
[----:B------:R-:W-:Y:S01]  /*10f80*/  FMUL.FTZ R193, R178, UR42 ;  /* 0x0000002ab2c17c20 */ /* 0x000fe20008410000 */
[----:B------:R-:W-:Y:S01]  /*10f90*/  FMUL.FTZ R175, R182, UR42 ;  /* 0x0000002ab6af7c20 */ /* 0x000fe20008410000 */
[----:B------:R-:W-:Y:S01]  /*10fa0*/  FMUL.FTZ R171, R186, UR42 ;  /* 0x0000002abaab7c20 */ /* 0x000fe20008410000 */
[----:B------:R-:W2:Y:S01]  /*10fb0*/  MUFU.TANH R223, R223 ;  /* 0x000000df00df7308 */ /* 0x000ea20000002400 */
[----:B0-----:R-:W-:Y:S01]  /*10fc0*/  FADD.FTZ R0, R154, R0 ;  /* 0x000000009a007221 */ /* 0x001fe20000010000 */
[----:B------:R-:W-:Y:S01]  /*10fd0*/  FMUL.FTZ R222, R187, UR42 ;  /* 0x0000002abbde7c20 */ /* 0x000fe20008410000 */
[----:B------:R-:W-:Y:S01]  /*10fe0*/  F2FP.F16.F32.PACK_AB R152, R189, R152 ;  /* 0x00000098bd98723e */ /* 0x000fe200000000ff */
[----:B------:R-:W-:Y:S01]  /*10ff0*/  FMUL.FTZ R189, R190, UR42 ;  /* 0x0000002abebd7c20 */ /* 0x000fe20008410000 */
[----:B------:R-:W-:Y:S01]  /*11000*/  FMUL.FTZ R190, R191, UR42 ;  /* 0x0000002abfbe7c20 */ /* 0x000fe20008410000 */
[----:B------:R-:W-:Y:S01]  /*11010*/  FMUL.FTZ R221, R194, UR42 ;  /* 0x0000002ac2dd7c20 */ /* 0x000fe20008410000 */
[----:B------:R-:W-:Y:S01]  /*11020*/  FMUL.FTZ R182, R195, UR42 ;  /* 0x0000002ac3b67c20 */ /* 0x000fe20008410000 */
[----:B------:R-:W0:Y:S01]  /*11030*/  MUFU.TANH R197, R197 ;  /* 0x000000c500c57308 */ /* 0x000e220000002400 */
[----:B-1----:R-:W-:Y:S01]  /*11040*/  FADD.FTZ R192, R185, R0 ;  /* 0x00000000b9c07221 */ /* 0x002fe20000010000 */
[----:B------:R-:W-:Y:S01]  /*11050*/  FMNMX.FTZ R0, R179, R216, !PT ;  /* 0x000000d8b3007209 */ /* 0x000fe20007810000 */
[----:B------:R-:W-:Y:S01]  /*11060*/  FMUL.FTZ R186, R199, UR42 ;  /* 0x0000002ac7ba7c20 */ /* 0x000fe20008410000 */
[----:B------:R-:W-:-:S02]  /*11070*/  F2FP.F16.F32.PACK_AB R154, R185, R154 ;  /* 0x0000009ab99a723e */ /* 0x000fc400000000ff */
[----:B------:R-:W-:Y:S02]  /*11080*/  FMNMX.FTZ R0, R234, R0, !PT ;  /* 0x00000000ea007209 */ /* 0x000fe40007810000 */
[----:B------:R-:W1:Y:S02]  /*11090*/  MUFU.TANH R196, R196 ;  /* 0x000000c400c47308 */ /* 0x000e640000002400 */
[----:B------:R-:W-:-:S04]  /*110a0*/  FMNMX.FTZ R153, R220, R0, !PT ;  /* 0x00000000dc997209 */ /* 0x000fc80007810000 */
[----:B------:R-:W-:Y:S02]  /*110b0*/  FMNMX.FTZ R153, R235, R153, !PT ;  /* 0x00000099eb997209 */ /* 0x000fe40007810000 */
[----:B------:R-:W3:Y:S02]  /*110c0*/  MUFU.TANH R193, R193 ;  /* 0x000000c100c17308 */ /* 0x000ee40000002400 */
[----:B------:R-:W-:-:S04]  /*110d0*/  FMNMX.FTZ R153, R218, R153, !PT ;  /* 0x00000099da997209 */ /* 0x000fc80007810000 */
[----:B------:R-:W-:Y:S02]  /*110e0*/  FMNMX.FTZ R153, R217, R153, !PT ;  /* 0x00000099d9997209 */ /* 0x000fe40007810000 */
[----:B------:R-:W4:Y:S02]  /*110f0*/  MUFU.TANH R188, R188 ;  /* 0x000000bc00bc7308 */ /* 0x000f240000002400 */
[----:B------:R-:W-:-:S04]  /*11100*/  FMNMX.FTZ R153, R233, R153, !PT ;  /* 0x00000099e9997209 */ /* 0x000fc80007810000 */
[----:B------:R-:W-:Y:S02]  /*11110*/  FMNMX.FTZ R153, R237, R153, !PT ;  /* 0x00000099ed997209 */ /* 0x000fe40007810000 */
[----:B------:R-:W5:Y:S02]  /*11120*/  MUFU.TANH R175, R175 ;  /* 0x000000af00af7308 */ /* 0x000f640000002400 */
[----:B------:R-:W-:-:S04]  /*11130*/  FMNMX.FTZ R153, R236, R153, !PT ;  /* 0x00000099ec997209 */ /* 0x000fc80007810000 */
[----:B--2---:R-:W-:Y:S02]  /*11140*/  FMNMX.FTZ R153, R223, R153, !PT ;  /* 0x00000099df997209 */ /* 0x004fe40007810000 */
[----:B------:R2:W5:Y:S02]  /*11150*/  MUFU.TANH R0, R183 ;  /* 0x000000b700007308 */ /* 0x0005640000002400 */
[----:B0-----:R-:W-:-:S04]  /*11160*/  FMNMX.FTZ R153, R197, R153, !PT ;  /* 0x00000099c5997209 */ /* 0x001fc80007810000 */
[----:B-1----:R-:W-:Y:S02]  /*11170*/  FMNMX.FTZ R153, R196, R153, !PT ;  /* 0x00000099c4997209 */ /* 0x002fe40007810000 */
[----:B------:R-:W0:Y:S01]  /*11180*/  MUFU.TANH R171, R171 ;  /* 0x000000ab00ab7308 */ /* 0x000e220000002400 */
[----:B--2---:R-:W-:Y:S01]  /*11190*/  FMUL.FTZ R183, R198, UR42 ;  /* 0x0000002ac6b77c20 */ /* 0x004fe20008410000 */
[----:B---3--:R-:W-:-:S04]  /*111a0*/  FMNMX.FTZ R153, R193, R153, !PT ;  /* 0x00000099c1997209 */ /* 0x008fc80007810000 */
[----:B----4-:R-:W-:Y:S02]  /*111b0*/  FMNMX.FTZ R153, R188, R153, !PT ;  /* 0x00000099bc997209 */ /* 0x010fe40007810000 */
[----:B------:R-:W1:Y:S02]  /*111c0*/  MUFU.TANH R222, R222 ;  /* 0x000000de00de7308 */ /* 0x000e640000002400 */
[----:B-----5:R-:W-:-:S04]  /*111d0*/  FMNMX.FTZ R153, R175, R153, !PT ;  /* 0x00000099af997209 */ /* 0x020fc80007810000 */
[----:B------:R-:W-:Y:S02]  /*111e0*/  FMNMX.FTZ R153, R0, R153, !PT ;  /* 0x0000009900997209 */ /* 0x000fe40007810000 */
[----:B------:R-:W2:Y:S02]  /*111f0*/  MUFU.TANH R189, R189 ;  /* 0x000000bd00bd7308 */ /* 0x000ea40000002400 */
[----:B0-----:R-:W-:-:S06]  /*11200*/  FMNMX.FTZ R153, R171, R153, !PT ;  /* 0x00000099ab997209 */ /* 0x001fcc0007810000 */
        /* <DEDUP_REMOVED lines=9> */
[----:B--2---:R-:W-:-:S04]  /*112a0*/  FMNMX.FTZ R153, R182, R153, !PT ;  /* 0x00000099b6997209 */ /* 0x004fc80007810000 */
[----:B0-----:R-:W-:-:S04]  /*112b0*/  FMNMX.FTZ R153, R183, R153, !PT ;  /* 0x00000099b7997209 */ /* 0x001fc80007810000 */
[----:B-1----:R-:W-:-:S05]  /*112c0*/  FMNMX.FTZ R153, R186, R153, !PT ;  /* 0x00000099ba997209 */ /* 0x002fca0007810000 */
[----:B------:R-:W0:Y:S02]  /*112d0*/  SHFL.BFLY PT, R174, R153, 0x2, 0x1f ;  /* 0x0c401f0099ae7f89 */ /* 0x000e2400000e0000 */
[----:B0-----:R-:W-:-:S05]  /*112e0*/  FMNMX.FTZ R174, R153, R174, !PT ;  /* 0x000000ae99ae7209 */ /* 0x001fca0007810000 */
[----:B------:R-:W0:Y:S02]  /*112f0*/  SHFL.BFLY PT, R178, R174, 0x1, 0x1f ;  /* 0x0c201f00aeb27f89 */ /* 0x000e2400000e0000 */
[----:B0-----:R-:W-:-:S05]  /*11300*/  FMNMX.FTZ R178, R174, R178, !PT ;  /* 0x000000b2aeb27209 */ /* 0x001fca0007810000 */
[C---:B------:R-:W-:Y:S01]  /*11310*/  FMUL.FTZ R185, R178.reuse, R176 ;  /* 0x000000b0b2b97220 */ /* 0x040fe20000410000 */
[----:B------:R-:W-:-:S03]  /*11320*/  FADD.FTZ R219, -R178, R216 ;  /* 0x000000d8b2db7221 */ /* 0x000fc60000010100 */
[-CC-:B------:R-:W-:Y:S01]  /*11330*/  FFMA.FTZ R216, R233, R176.reuse, -R185.reuse ;  /* 0x000000b0e9d87223 */ /* 0x180fe200000108b9 */
[-C--:B------:R-:W-:Y:S01]  /*11340*/  FMUL.FTZ R219, R219, R176.reuse ;  /* 0x000000b0dbdb7220 */ /* 0x080fe20000410000 */
[----:B------:R-:W2:Y:S01]  /*11350*/  LDL R233, [R1+0x40] ;  /* 0x0000400001e97983 */ /* 0x000ea20000100800 */
        /* <DEDUP_REMOVED lines=8> */
[----:B------:R-:W-:-:S04]  /*113e0*/  FFMA.FTZ R217, R217, R176, -R185 ;  /* 0x000000b0d9d97223 */ /* 0x000fc800000108b9 */
[----:B------:R-:W0:Y:S08]  /*113f0*/  MUFU.EX2 R153, R153 ;  /* 0x0000009900997308 */ /* 0x000e300000000800 */
        /* <DEDUP_REMOVED lines=16> */
[----:B0-----:R-:W-:Y:S01]  /*11500*/  FFMA.FTZ R186, R219, R3, R153 ;  /* 0x00000003dbba7223 */ /* 0x001fe20000010099 */
[----:B-1----:R-:W-:-:S03]  /*11510*/  F2FP.F16.F32.PACK_AB R153, R174, R153 ;  /* 0x00000099ae99723e */ /* 0x002fc600000000ff */
[----:B------:R-:W-:Y:S01]  /*11520*/  FADD.FTZ R186, R174, R186 ;  /* 0x000000baaeba7221 */ /* 0x000fe20000010000 */
[----:B------:R-:W-:Y:S02]  /*11530*/  IMAD.MOV.U32 R175, RZ, RZ, 0x40000040 ;  /* 0x40000040ffaf7424 */ /* 0x000fe400078e00ff */
[----:B------:R-:W-:-:S03]  /*11540*/  @!P0 VIADD R3, R210, 0x32440 ;  /* 0x00032440d2038836 */ /* 0x000fc60000000000 */
[----:B------:R-:W-:Y:S02]  /*11550*/  R2UR UR7, R175 ;  /* 0x00000000af0772ca */ /* 0x000fe400000e0000 */
[----:B------:R-:W-:Y:S01]  /*11560*/  MUFU.EX2 R175, R179 ;  /* 0x000000b300af7308 */ /* 0x000fe20000000800 */
[----:B------:R-:W-:Y:S01]  /*11570*/  @!P0 PRMT R3, RZ, 0x654, R3 ;  /* 0x00000654ff038816 */ /* 0x000fe20000000003 */
        /* <DEDUP_REMOVED lines=63> */
[----:B------:R-:W-:-:S02]  /*11970*/  FMUL.FTZ R149, R149, R155 ;  /* 0x0000009b95957220 */ /* 0x000fc40000410000 */
        /* <DEDUP_REMOVED lines=65> */
[----:B0-----:R-:W-:Y:S01]  /*11d90*/  FADD.FTZ R186, R155, R186 ;  /* 0x000000ba9bba7221 */ /* 0x001fe20000010000 */
[----:B------:R-:W-:Y:S01]  /*11da0*/  F2FP.F16.F32.PACK_AB R155, R175, R155 ;  /* 0x0000009baf9b723e */ /* 0x000fe200000000ff */
[----:B--2---:R-:W-:-:S02]  /*11db0*/  IMAD R174, R2, 0xc00, R233 ;  /* 0x00000c0002ae7824 */ /* 0x004fc400078e02e9 */
[----:B------:R-:W0:Y:S02]  /*11dc0*/  S2R R233, SR_TID.X ;  /* 0x0000000000e97919 */ /* 0x000e240000002100 */
[----:B0-----:R-:W-:-:S04]  /*11dd0*/  SHF.R.U32.HI R221, RZ, 0x7, R233 ;  /* 0x00000007ffdd7819 */ /* 0x001fc800000116e9 */
[----:B------:R-:W-:-:S05]  /*11de0*/  IADD3 R179, -R221, 0xb, RZ ;  /* 0x0000000bddb37810 */ /* 0x000fca0007ffe1ff */
[----:B------:R2:W-:Y:S06]  /*11df0*/  BAR.ARV R179, 0x100 ;  /* 0x000400b30000751d */ /* 0x0005ec0000002000 */
[----:B------:R0:W-:Y:S02]  /*11e00*/  @!P0 SYNCS.ARRIVE.TRANS64.RED.A1T0 RZ, [R3+URZ], RZ ;  /* 0x000000ff03ff89a7 */ /* 0x0001e4000810043f */
[----:B0-----:R-:W-:-:S05]  /*11e10*/  VIADD R3, R221, 0x8 ;  /* 0x00000008dd037836 */ /* 0x001fca0000000000 */
[----:B------:R0:W-:Y:S01]  /*11e20*/  BAR.SYNC.DEFER_BLOCKING R3, 0x100 ;  /* 0x000400030000751d */ /* 0x0001e20000010000 */
[----:B------:R-:W-:-:S05]  /*11e30*/  R2UR UR6, R174 ;  /* 0x00000000ae0672ca */ /* 0x000fca00000e0000 */
[----:B------:R-:W-:-:S08]  /*11e40*/  WARPGROUP.ARRIVE ;  /* 0x00000000000079c5 */ /* 0x000fd00000000000 */
[----:B------:R-:W-:Y:S01]  /*11e50*/  HGMMA.64x256x16.F32 R24, R152, gdesc[UR4].tnspB, R24, gsb0 ;  /* 0x43e0000498187df0 */ /* 0x000fe20008000818 */
[----:B------:R-:W1:Y:S08]  /*11e60*/  MUFU.EX2 R156, R156 ;  /* 0x0000009c009c7308 */ /* 0x000e700000000800 */
[----:B------:R-:W3:Y:S08]  /*11e70*/  MUFU.EX2 R157, R157 ;  /* 0x0000009d009d7308 */ /* 0x000ef00000000800 */
[----:B------:R-:W4:Y:S01]  /*11e80*/  MUFU.EX2 R158, R158 ;  /* 0x0000009e009e7308 */ /* 0x000f220000000800 */
[----:B-1----:R-:W-:-:S07]  /*11e90*/  FADD.FTZ R192, R156, R192 ;  /* 0x000000c09cc07221 */ /* 0x002fce0000010000 */
[----:B------:R-:W1:Y:S08]  /*11ea0*/  MUFU.EX2 R159, R159 ;  /* 0x0000009f009f7308 */ /* 0x000e700000000800 */
[----:B0-----:R-:W-:Y:S08]  /*11eb0*/  MUFU.EX2 R3, R218 ;  /* 0x000000da00037308 */ /* 0x001ff00000000800 */
[----:B------:R-:W-:Y:S01]  /*11ec0*/  MUFU.EX2 R187, R187 ;  /* 0x000000bb00bb7308 */ /* 0x000fe20000000800 */
[----:B---3--:R-:W-:-:S04]  /*11ed0*/  FADD.FTZ R192, R157, R192 ;  /* 0x000000c09dc07221 */ /* 0x008fc80000010000 */
[----:B----4-:R-:W-:Y:S01]  /*11ee0*/  FADD.FTZ R192, R158, R192 ;  /* 0x000000c09ec07221 */ /* 0x010fe20000010000 */
[----:B------:R-:W-:Y:S02]  /*11ef0*/  F2FP.F16.F32.PACK_AB R156, R157, R156 ;  /* 0x0000009c9d9c723e */ /* 0x000fe400000000ff */
[C---:B-1----:R-:W-:Y:S01]  /*11f00*/  F2FP.F16.F32.PACK_AB R158, R159.reuse, R158 ;  /* 0x0000009e9f9e723e */ /* 0x042fe200000000ff */
[----:B------:R-:W-:Y:S01]  /*11f10*/  FADD.FTZ R192, R159, R192 ;  /* 0x000000c09fc07221 */ /* 0x000fe20000010000 */
[----:B------:R-:W0:Y:S08]  /*11f20*/  MUFU.EX2 R163, R163 ;  /* 0x000000a300a37308 */ /* 0x000e300000000800 */
[----:B------:R-:W-:Y:S08]  /*11f30*/  MUFU.EX2 R161, R161 ;  /* 0x000000a100a17308 */ /* 0x000ff00000000800 */
[----:B------:R-:W-:Y:S01]  /*11f40*/  MUFU.EX2 R162, R162 ;  /* 0x000000a200a27308 */ /* 0x000fe20000000800 */
[----:B0-----:R-:W-:Y:S01]  /*11f50*/  FADD.FTZ R192, R163, R192 ;  /* 0x000000c0a3c07221 */ /* 0x001fe20000010000 */
[----:B------:R-:W-:-:S06]  /*11f60*/  WARPGROUP.DEPBAR.LE gsb0, 0x0 ;  /* 0x00008000000079c5 */ /* 0x000fcc0000010000 */
[----:B------:R-:W0:Y:S08]  /*11f70*/  MUFU.EX2 R154, R217 ;  /* 0x000000d9009a7308 */ /* 0x000e300000000800 */
[----:B------:R-:W1:Y:S01]  /*11f80*/  MUFU.EX2 R155, R216 ;  /* 0x000000d8009b7308 */ /* 0x000e620000000800 */
[----:B------:R-:W-:Y:S01]  /*11f90*/  VIADD R152, R174, 0x80 ;  /* 0x00000080ae987836 */ /* 0x000fe20000000000 */
[----:B------:R-:W-:-:S04]  /*11fa0*/  MOV R153, 0x40000040 ;  /* 0x4000004000997802 */ /* 0x000fc80000000f00 */
[----:B------:R-:W-:Y:S02]  /*11fb0*/  R2UR UR6, R152 ;  /* 0x00000000980672ca */ /* 0x000fe400000e0000 */
[----:B------:R-:W-:Y:S02]  /*11fc0*/  R2UR UR7, R153 ;  /* 0x00000000990772ca */ /* 0x000fe400000e0000 */
[----:B0-----:R-:W-:Y:S02]  /*11fd0*/  F2FP.F16.F32.PACK_AB R157, R154, R3 ;  /* 0x000000039a9d723e */ /* 0x001fe400000000ff */
[----:B-1----:R-:W-:-:S04]  /*11fe0*/  F2FP.F16.F32.PACK_AB R159, R187, R155 ;  /* 0x0000009bbb9f723e */ /* 0x002fc800000000ff */
[----:B------:R-:W-:-:S06]  /*11ff0*/  WARPGROUP.ARRIVE ;  /* 0x00000000000079c5 */ /* 0x000fcc0000000000 */
[----:B------:R-:W-:Y:S01]  /*12000*/  HGMMA.64x256x16.F32 R24, R156, gdesc[UR4].tnspB, R24, gsb0 ;  /* 0x43e000049c187df0 */ /* 0x000fe20008000818 */
[----:B------:R-:W-:Y:S08]  /*12010*/  MUFU.EX2 R197, R197 ;  /* 0x000000c500c57308 */ /* 0x000ff00000000800 */
[----:B------:R-:W-:Y:S01]  /*12020*/  MUFU.EX2 R196, R196 ;  /* 0x000000c400c47308 */ /* 0x000fe20000000800 */
[----:B------:R-:W-:-:S02]  /*12030*/  VIADD R152, R174, 0x100 ;  /* 0x00000100ae987836 */ /* 0x000fc40000000000 */
[----:B------:R-:W-:-:S03]  /*12040*/  IMAD.MOV.U32 R153, RZ, RZ, 0x40000040 ;  /* 0x40000040ff997424 */ /* 0x000fc600078e00ff */
[----:B------:R-:W-:Y:S02]  /*12050*/  R2UR UR6, R152 ;  /* 0x00000000980672ca */ /* 0x000fe400000e0000 */
[----:B------:R-:W-:Y:S01]  /*12060*/  R2UR UR7, R153 ;  /* 0x00000000990772ca */ /* 0x000fe200000e0000 */
[----:B------:R-:W-:Y:S08]  /*12070*/  MUFU.EX2 R167, R167 ;  /* 0x000000a700a77308 */ /* 0x000ff00000000800 */
[----:B------:R-:W-:Y:S08]  /*12080*/  MUFU.EX2 R165, R165 ;  /* 0x000000a500a57308 */ /* 0x000ff00000000800 */
[----:B------:R-:W-:Y:S08]  /*12090*/  MUFU.EX2 R166, R166 ;  /* 0x000000a600a67308 */ /* 0x000ff00000000800 */
[----:B------:R-:W-:Y:S08]  /*120a0*/  MUFU.EX2 R193, R193 ;  /* 0x000000c100c17308 */ /* 0x000ff00000000800 */
[----:B------:R-:W-:Y:S08]  /*120b0*/  MUFU.EX2 R194, R194 ;  /* 0x000000c200c27308 */ /* 0x000ff00000000800 */
[----:B------:R-:W-:Y:S08]  /*120c0*/  MUFU.EX2 R195, R195 ;  /* 0x000000c300c37308 */ /* 0x000ff00000000800 */
[----:B------:R-:W-:Y:S01]  /*120d0*/  MUFU.EX2 R191, R191 ;  /* 0x000000bf00bf7308 */ /* 0x000fe20000000800 */
[----:B------:R-:W-:-:S02]  /*120e0*/  VIADD R152, R174, 0x180 ;  /* 0x00000180ae987836 */ /* 0x000fc40000000000 */
[----:B------:R-:W-:Y:S01]  /*120f0*/  IMAD.MOV.U32 R153, RZ, RZ, 0x40000040 ;  /* 0x40000040ff997424 */ /* 0x000fe200078e00ff */
[----:B------:R-:W-:-:S04]  /*12100*/  WARPGROUP.DEPBAR.LE gsb0, 0x0 ;  /* 0x00008000000079c5 */ /* 0x000fc80000010000 */
[----:B------:R-:W0:Y:S08]  /*12110*/  MUFU.EX2 R158, R160 ;  /* 0x000000a0009e7308 */ /* 0x000e300000000800 */
[----:B------:R-:W-:Y:S08]  /*12120*/  MUFU.EX2 R156, R199 ;  /* 0x000000c7009c7308 */ /* 0x000ff00000000800 */
[----:B------:R-:W1:Y:S01]  /*12130*/  MUFU.EX2 R157, R198 ;  /* 0x000000c6009d7308 */ /* 0x000e620000000800 */
[----:B------:R-:W-:-:S04]  /*12140*/  FADD.FTZ R159, R161, R192 ;  /* 0x000000c0a19f7221 */ /* 0x000fc80000010000 */
[----:B0-----:R-:W-:Y:S01]  /*12150*/  FADD.FTZ R159, R158, R159 ;  /* 0x0000009f9e9f7221 */ /* 0x001fe20000010000 */
[----:B------:R-:W-:Y:S02]  /*12160*/  F2FP.F16.F32.PACK_AB R160, R161, R163 ;  /* 0x000000a3a1a0723e */ /* 0x000fe400000000ff */
[----:B------:R-:W-:Y:S01]  /*12170*/  F2FP.F16.F32.PACK_AB R163, R196, R197 ;  /* 0x000000c5c4a3723e */ /* 0x000fe200000000ff */
[C---:B------:R-:W-:Y:S01]  /*12180*/  FADD.FTZ R159, R162.reuse, R159 ;  /* 0x0000009fa29f7221 */ /* 0x040fe20000010000 */
[----:B------:R-:W-:Y:S02]  /*12190*/  F2FP.F16.F32.PACK_AB R162, R162, R158 ;  /* 0x0000009ea2a2723e */ /* 0x000fe400000000ff */
[----:B-1----:R-:W-:-:S04]  /*121a0*/  F2FP.F16.F32.PACK_AB R161, R157, R156 ;  /* 0x0000009c9da1723e */ /* 0x002fc800000000ff */
[----:B------:R-:W-:-:S06]  /*121b0*/  WARPGROUP.ARRIVE ;  /* 0x00000000000079c5 */ /* 0x000fcc0000000000 */
[----:B------:R-:W-:Y:S01]  /*121c0*/  HGMMA.64x256x16.F32 R24, R160, gdesc[UR4].tnspB, R24, gsb0 ;  /* 0x43e00004a0187df0 */ /* 0x000fe20008000818 */
[----:B------:R0:W1:Y:S01]  /*121d0*/  MUFU.EX2 R158, R164 ;  /* 0x000000a4009e7308 */ /* 0x0000620000000800 */
[----:B------:R-:W-:-:S04]  /*121e0*/  FADD.FTZ R159, R167, R159 ;  /* 0x0000009fa79f7221 */ /* 0x000fc80000010000 */
[----:B------:R-:W-:Y:S01]  /*121f0*/  FADD.FTZ R159, R165, R159 ;  /* 0x0000009fa59f7221 */ /* 0x000fe20000010000 */
[----:B------:R-:W-:Y:S02]  /*12200*/  R2UR UR6, R152 ;  /* 0x00000000980672ca */ /* 0x000fe400000e0000 */
[----:B------:R-:W-:Y:S02]  /*12210*/  R2UR UR7, R153 ;  /* 0x00000000990772ca */ /* 0x000fe400000e0000 */
[----:B0-----:R-:W-:Y:S02]  /*12220*/  F2FP.F16.F32.PACK_AB R164, R165, R167 ;  /* 0x000000a7a5a4723e */ /* 0x001fe400000000ff */
[----:B------:R-:W-:Y:S01]  /*12230*/  F2FP.F16.F32.PACK_AB R165, R194, R193 ;  /* 0x000000c1c2a5723e */ /* 0x000fe200000000ff */
[----:B-1----:R-:W-:Y:S01]  /*12240*/  FADD.FTZ R159, R158, R159 ;  /* 0x0000009f9e9f7221 */ /* 0x002fe20000010000 */
[----:B------:R-:W-:-:S03]  /*12250*/  F2FP.F16.F32.PACK_AB R167, R191, R195 ;  /* 0x000000c3bfa7723e */ /* 0x000fc600000000ff */
[C---:B------:R-:W-:Y:S01]  /*12260*/  FADD.FTZ R159, R166.reuse, R159 ;  /* 0x0000009fa69f7221 */ /* 0x040fe20000010000 */
[----:B------:R-:W-:Y:S01]  /*12270*/  F2FP.F16.F32.PACK_AB R166, R166, R158 ;  /* 0x0000009ea6a6723e */ /* 0x000fe200000000ff */
[----:B------:R-:W0:Y:S08]  /*12280*/  MUFU.EX2 R184, R184 ;  /* 0x000000b800b87308 */ /* 0x000e300000000800 */
[----:B------:R-:W-:Y:S01]  /*12290*/  MUFU.EX2 R169, R169 ;  /* 0x000000a900a97308 */ /* 0x000fe20000000800 */
[----:B------:R-:W-:-:S07]  /*122a0*/  IMAD.MOV.U32 R153, RZ, RZ, 0x40000040 ;  /* 0x40000040ff997424 */ /* 0x000fce00078e00ff */
[----:B------:R-:W-:Y:S01]  /*122b0*/  MUFU.EX2 R170, R170 ;  /* 0x000000aa00aa7308 */ /* 0x000fe20000000800 */
[----:B0-----:R-:W-:-:S07]  /*122c0*/  FADD.FTZ R159, R184, R159 ;  /* 0x0000009fb89f7221 */ /* 0x001fce0000010000 */
[----:B------:R-:W-:Y:S08]  /*122d0*/  MUFU.EX2 R158, R171 ;  /* 0x000000ab009e7308 */ /* 0x000ff00000000800 */
[----:B------:R-:W-:Y:S08]  /*122e0*/  MUFU.EX2 R188, R188 ;  /* 0x000000bc00bc7308 */ /* 0x000ff00000000800 */
[----:B------:R-:W-:Y:S08]  /*122f0*/  MUFU.EX2 R189, R189 ;  /* 0x000000bd00bd7308 */ /* 0x000ff00000000800 */
[----:B------:R-:W0:Y:S01]  /*12300*/  MUFU.EX2 R190, R190 ;  /* 0x000000be00be7308 */ /* 0x000e220000000800 */
[----:B------:R-:W-:Y:S01]  /*12310*/  VIADD R152, R174, 0x200 ;  /* 0x00000200ae987836 */ /* 0x000fe20000000000 */
[----:B0-----:R-:W-:Y:S01]  /*12320*/  F2FP.F16.F32.PACK_AB R171, R190, R189 ;  /* 0x000000bdbeab723e */ /* 0x001fe200000000ff */
[----:B------:R-:W-:-:S02]  /*12330*/  WARPGROUP.DEPBAR.LE gsb0, 0x0 ;  /* 0x00008000000079c5 */ /* 0x000fc40000010000 */
[----:B------:R-:W-:-:S06]  /*12340*/  WARPGROUP.ARRIVE ;  /* 0x00000000000079c5 */ /* 0x000fcc0000000000 */
[----:B------:R-:W-:Y:S01]  /*12350*/  HGMMA.64x256x16.F32 R24, R164, gdesc[UR4].tnspB, R24, gsb0 ;  /* 0x43e00004a4187df0 */ /* 0x000fe20008000818 */
[----:B------:R0:W1:Y:S01]  /*12360*/  MUFU.EX2 R160, R168 ;  /* 0x000000a800a07308 */ /* 0x0000620000000800 */
[----:B------:R-:W-:Y:S01]  /*12370*/  R2UR UR7, R153 ;  /* 0x00000000990772ca */ /* 0x000fe200000e0000 */
[C---:B------:R-:W-:Y:S01]  /*12380*/  FADD.FTZ R153, R169.reuse, R159 ;  /* 0x0000009fa9997221 */ /* 0x040fe20000010000 */
[----:B------:R-:W-:Y:S02]  /*12390*/  R2UR UR6, R152 ;  /* 0x00000000980672ca */ /* 0x000fe400000e0000 */
[----:B0-----:R-:W-:Y:S02]  /*123a0*/  F2FP.F16.F32.PACK_AB R168, R169, R184 ;  /* 0x000000b8a9a8723e */ /* 0x001fe400000000ff */
[----:B------:R-:W-:Y:S01]  /*123b0*/  F2FP.F16.F32.PACK_AB R169, R188, R158 ;  /* 0x0000009ebca9723e */ /* 0x000fe200000000ff */
[----:B-1----:R-:W-:-:S04]  /*123c0*/  FADD.FTZ R153, R160, R153 ;  /* 0x00000099a0997221 */ /* 0x002fc80000010000 */
[C---:B------:R-:W-:Y:S01]  /*123d0*/  FADD.FTZ R153, R170.reuse, R153 ;  /* 0x00000099aa997221 */ /* 0x040fe20000010000 */
[----:B------:R-:W-:Y:S01]  /*123e0*/  F2FP.F16.F32.PACK_AB R170, R170, R160 ;  /* 0x000000a0aaaa723e */ /* 0x000fe200000000ff */
[----:B------:R-:W0:Y:S08]  /*123f0*/  MUFU.EX2 R181, R181 ;  /* 0x000000b500b57308 */ /* 0x000e300000000800 */
[----:B------:R-:W1:Y:S08]  /*12400*/  MUFU.EX2 R173, R173 ;  /* 0x000000ad00ad7308 */ /* 0x000e700000000800 */
[----:B------:R-:W-:Y:S08]  /*12410*/  MUFU.EX2 R160, R172 ;  /* 0x000000ac00a07308 */ /* 0x000ff00000000800 */
[----:B------:R-:W3:Y:S08]  /*12420*/  MUFU.EX2 R180, R180 ;  /* 0x000000b400b47308 */ /* 0x000ef00000000800 */
[----:B------:R0:W-:Y:S08]  /*12430*/  MUFU.EX2 R159, R0 ;  /* 0x00000000009f7308 */ /* 0x0001f00000000800 */
[----:B------:R-:W4:Y:S08]  /*12440*/  MUFU.EX2 R182, R182 ;  /* 0x000000b600b67308 */ /* 0x000f300000000800 */
[----:B------:R-:W-:Y:S08]  /*12450*/  MUFU.EX2 R183, R183 ;  /* 0x000000b700b77308 */ /* 0x000ff00000000800 */
[----:B------:R-:W5:Y:S01]  /*12460*/  MUFU.EX2 R185, R185 ;  /* 0x000000b900b97308 */ /* 0x000f620000000800 */
[----:B0-----:R-:W-:Y:S01]  /*12470*/  FADD.FTZ R0, R181, R153 ;  /* 0x00000099b5007221 */ /* 0x001fe20000010000 */
[----:B------:R-:W-:-:S02]  /*12480*/  VIADD R152, R174, 0x280 ;  /* 0x00000280ae987836 */ /* 0x000fc40000000000 */
[----:B------:R-:W-:Y:S02]  /*12490*/  IMAD.MOV.U32 R153, RZ, RZ, 0x40000040 ;  /* 0x40000040ff997424 */ /* 0x000fe400078e00ff */
[----:B-1----:R-:W-:Y:S01]  /*124a0*/  FADD.FTZ R0, R173, R0 ;  /* 0x00000000ad007221 */ /* 0x002fe20000010000 */
[----:B------:R-:W-:Y:S01]  /*124b0*/  FADD.FTZ R186, R175, R186 ;  /* 0x000000baafba7221 */ /* 0x000fe20000010000 */
[----:B------:R-:W-:Y:S02]  /*124c0*/  F2FP.F16.F32.PACK_AB R172, R173, R181 ;  /* 0x000000b5adac723e */ /* 0x000fe400000000ff */
[----:B---3--:R-:W-:Y:S02]  /*124d0*/  F2FP.F16.F32.PACK_AB R174, R180, R160 ;  /* 0x000000a0b4ae723e */ /* 0x008fe400000000ff */
[----:B----4-:R-:W-:Y:S02]  /*124e0*/  F2FP.F16.F32.PACK_AB R173, R182, R159 ;  /* 0x0000009fb6ad723e */ /* 0x010fe400000000ff */
[----:B-----5:R-:W-:Y:S01]  /*124f0*/  F2FP.F16.F32.PACK_AB R175, R185, R183 ;  /* 0x000000b7b9af723e */ /* 0x020fe200000000ff */
[----:B------:R-:W-:-:S02]  /*12500*/  WARPGROUP.DEPBAR.LE gsb0, 0x0 ;  /* 0x00008000000079c5 */ /* 0x000fc40000010000 */
[----:B------:R-:W-:-:S06]  /*12510*/  WARPGROUP.ARRIVE ;  /* 0x00000000000079c5 */ /* 0x000fcc0000000000 */
[----:B------:R-:W-:Y:S01]  /*12520*/  HGMMA.64x256x16.F32 R24, R168, gdesc[UR4].tnspB, R24, gsb0 ;  /* 0x43e00004a8187df0 */ /* 0x000fe20008000818 */
[----:B------:R-:W-:Y:S02]  /*12530*/  R2UR UR6, R152 ;  /* 0x00000000980672ca */ /* 0x000fe400000e0000 */
        /* <DEDUP_REMOVED lines=16> */
[----:B------:R-:W-:-:S03]  /*12640*/  ISETP.GT.AND P2, PT, R203, RZ, PT ;  /* 0x000000ffcb00720c */ /* 0x000fc60003f44270 */
[----:B------:R-:W-:Y:S01]  /*12650*/  FADD.FTZ R190, R190, R189 ;  /* 0x000000bdbebe7221 */ /* 0x000fe20000010000 */
[----:B------:R-:W-:-:S03]  /*12660*/  @!P0 VIADD R210, R210, 0x32460 ;  /* 0x00032460d2d28836 */ /* 0x000fc60000000000 */
[----:B------:R-:W-:Y:S02]  /*12670*/  FADD.FTZ R159, R159, R190 ;  /* 0x000000be9f9f7221 */ /* 0x000fe40000010000 */
[----:B------:R-:W-:Y:S02]  /*12680*/  @!P0 PRMT R210, RZ, 0x654, R210 ;  /* 0x00000654ffd28816 */ /* 0x000fe400000000d2 */
[----:B------:R-:W-:Y:S01]  /*12690*/  FADD.FTZ R182, R182, R159 ;  /* 0x0000009fb6b67221 */ /* 0x000fe20000010000 */
[----:B------:R-:W-:-:S03]  /*126a0*/  FADD.FTZ R0, R160, R0 ;  /* 0x00000000a0007221 */ /* 0x000fc60000010000 */
[----:B------:R-:W-:Y:S01]  /*126b0*/  FADD.FTZ R182, R183, R182 ;  /* 0x000000b6b7b67221 */ /* 0x000fe20000010000 */
[----:B------:R-:W-:Y:S01]  /*126c0*/  FADD.FTZ R0, R180, R0 ;  /* 0x00000000b4007221 */ /* 0x000fe20000010000 */
[----:B------:R-:W-:Y:S02]  /*126d0*/  VIADD R203, R203, 0xffffffff ;  /* 0xffffffffcbcb7836 */ /* 0x000fe40000000000 */
[----:B------:R-:W-:Y:S01]  /*126e0*/  FADD.FTZ R3, R185, R182 ;  /* 0x000000b6b9037221 */ /* 0x000fe20000010000 */
[----:B------:R-:W-:Y:S02]  /*126f0*/  IMAD.MOV.U32 R216, RZ, RZ, R178 ;  /* 0x000000ffffd87224 */ /* 0x000fe400078e00b2 */
[----:B------:R-:W-:Y:S01]  /*12700*/  IMAD.MOV.U32 R217, RZ, RZ, R177 ;  /* 0x000000ffffd97224 */ /* 0x000fe200078e00b1 */
[----:B------:R-:W-:Y:S02]  /*12710*/  WARPGROUP.DEPBAR.LE gsb0, 0x0 ;  /* 0x00008000000079c5 */ /* 0x000fe40000010000 */
[----:B------:R-:W-:-:S06]  /*12720*/  WARPGROUP.ARRIVE ;  /* 0x00000000000079c5 */ /* 0x000fcc0000000000 */
[----:B------:R-:W-:Y:S03]  /*12730*/  HGMMA.64x256x16.F32 R24, R172, gdesc[UR4].tnspB, R24, gsb0 ;  /* 0x43e00004ac187df0 */ /* 0x000fe60008000818 */
[----:B------:R-:W-:Y:S02]  /*12740*/  WARPGROUP.DEPBAR.LE gsb0, 0x0 ;  /* 0x00008000000079c5 */ /* 0x000fe40000010000 */
[----:B------:R2:W-:Y:S01]  /*12750*/  @!P0 SYNCS.ARRIVE.TRANS64.RED.A1T0 RZ, [R210+URZ], RZ ;  /* 0x000000ffd2ff89a7 */ /* 0x0005e2000810043f */
[----:B------:R-:W-:Y:S05]  /*12760*/  @P2 BRA `(.L_x_5697) ;  /* 0xffffffd0006c2947 */ /* 0x000fea000383ffff */
.L_x_5687:
[----:B0-----:R-:W3:Y:S01]  /*12770*/  LDL.LU R180, [R1+0x8c] ;  /* 0x00008c0001b47983 */ /* 0x001ee20000300800 */
[----:B------:R-:W-:Y:S05]  /*12780*/  WARPSYNC.ALL ;  /* 0x0000000000007948 */ /* 0x000fea0003800000 */
[----:B------:R-:W0:Y:S01]  /*12790*/  SHFL.BFLY PT, R5, R0, 0x2, 0x1f ;  /* 0x0c401f0000057f89 */ /* 0x000e2200000e0000 */
[----:B------:R-:W-:Y:S01]  /*127a0*/  VIADD R2, R2, 0x1 ;  /* 0x0000000102027836 */ /* 0x000fe20000000000 */
[----:B------:R1:W-:Y:S08]  /*127b0*/  BAR.ARV R179, 0x100 ;  /* 0x000400b30000751d */ /* 0x0003f00000002000 */
[----:B------:R-:W-:Y:S06]  /*127c0*/  BAR.ARV 0x8, 0x180 ;  /* 0x0206000000007b1d */ /* 0x000fec0000002000 */
[----:B------:R-:W-:Y:S01]  /*127d0*/  ISETP.NE.AND P0, PT, R2, 0x2, PT ;  /* 0x000000020200780c */ /* 0x000fe20003f05270 */
[----:B------:R-:W4:Y:S01]  /*127e0*/  SHFL.BFLY PT, R6, R3, 0x2, 0x1f ;  /* 0x0c401f0003067f89 */ /* 0x000f2200000e0000 */
[----:B------:R-:W-:-:S02]  /*127f0*/  PLOP3.LUT P1, PT, PT, PT, PT, 0x8, 0x0 ;  /* 0x000000000000781c */ /* 0x000fc40003f2e170 */
[----:B------:R-:W-:Y:S01]  /*12800*/  SEL R2, R2, RZ, P0 ;  /* 0x000000ff02027207 */ /* 0x000fe20000000000 */
[----:B0-----:R-:W-:Y:S01]  /*12810*/  FADD.FTZ R4, R5, R0 ;  /* 0x0000000005047221 */ /* 0x001fe20000010000 */
[----:B------:R-:W-:Y:S01]  /*12820*/  MOV R5, RZ ;  /* 0x000000ff00057202 */ /* 0x000fe20000000f00 */
[----:B------:R-:W-:-:S03]  /*12830*/  IMAD.MOV.U32 R0, RZ, RZ, RZ ;  /* 0x000000ffff007224 */ /* 0x000fc600078e00ff */
[----:B------:R-:W0:Y:S01]  /*12840*/  SHFL.BFLY PT, R7, R4, 0x1, 0x1f ;  /* 0x0c201f0004077f89 */ /* 0x000e2200000e0000 */
[----:B----4-:R-:W-:-:S05]  /*12850*/  FADD.FTZ R6, R6, R3 ;  /* 0x0000000306067221 */ /* 0x010fca0000010000 */
[----:B------:R-:W4:Y:S01]  /*12860*/  SHFL.BFLY PT, R9, R6, 0x1, 0x1f ;  /* 0x0c201f0006097f89 */ /* 0x000f2200000e0000 */
[----:B0-----:R-:W-:Y:S01]  /*12870*/  FADD.FTZ R7, R4, R7 ;  /* 0x0000000704077221 */ /* 0x001fe20000010000 */
[----:B------:R-:W-:-:S04]  /*12880*/  SEL R4, RZ, 0x1, P0 ;  /* 0x00000001ff047807 */ /* 0x000fc80000000000 */
[----:B------:R-:W-:Y:S02]  /*12890*/  FSETP.NE.FTZ.AND P2, PT, R7, RZ, PT ;  /* 0x000000ff0700720b */ /* 0x000fe40003f55000 */
[----:B------:R-:W-:-:S11]  /*128a0*/  LOP3.LUT R23, R23, R4, RZ, 0x3c, !PT ;  /* 0x0000000417177212 */ /* 0x000fd600078e3cff */
[----:B------:R-:W0:Y:S01]  /*128b0*/  @P2 MUFU.RCP R5, R7 ;  /* 0x0000000700052308 */ /* 0x000e220000001000 */
[----:B------:R-:W-:Y:S01]  /*128c0*/  @P2 FMUL.FTZ R10, R176, 0.69314718246459960938 ;  /* 0x3f317218b00a2820 */ /* 0x000fe20000410000 */
[----:B----4-:R-:W-:Y:S01]  /*128d0*/  FADD.FTZ R8, R6, R9 ;  /* 0x0000000906087221 */ /* 0x010fe20000010000 */
[----:B------:R-:W-:-:S04]  /*128e0*/  IMAD.MOV.U32 R6, RZ, RZ, -0x800000 ;  /* 0xff800000ff067424 */ /* 0x000fc800078e00ff */
[----:B------:R-:W-:Y:S01]  /*128f0*/  FSETP.NE.FTZ.AND P3, PT, R8, RZ, PT ;  /* 0x000000ff0800720b */ /* 0x000fe20003f75000 */
[----:B------:R-:W4:Y:S01]  /*12900*/  @P2 MUFU.LG2 R11, R7 ;  /* 0x00000007000b2308 */ /* 0x000f220000000c00 */
[-C--:B0-----:R-:W-:Y:S01]  /*12910*/  FMUL.FTZ R166, R88, R5.reuse ;  /* 0x0000000558a67220 */ /* 0x081fe20000410000 */
[-C--:B------:R-:W-:Y:S01]  /*12920*/  FMUL.FTZ R168, R96, R5.reuse ;  /* 0x0000000560a87220 */ /* 0x080fe20000410000 */
[----:B------:R-:W-:-:S09]  /*12930*/  FMUL.FTZ R170, R104, R5 ;  /* 0x0000000568aa7220 */ /* 0x000fd20000410000 */
[----:B------:R-:W0:Y:S01]  /*12940*/  @P3 MUFU.LG2 R12, R8 ;  /* 0x00000008000c3308 */ /* 0x000e220000000c00 */
[----:B------:R-:W-:Y:S01]  /*12950*/  @P3 FMUL.FTZ R176, R176, 0.69314718246459960938 ;  /* 0x3f317218b0b03820 */ /* 0x000fe20000410000 */
[-C--:B------:R-:W-:Y:S01]  /*12960*/  FMUL.FTZ R172, R112, R5.reuse ;  /* 0x0000000570ac7220 */ /* 0x080fe20000410000 */
[-C--:B------:R-:W-:Y:S01]  /*12970*/  FMUL.FTZ R24, R24, R5.reuse ;  /* 0x0000000518187220 */ /* 0x080fe20000410000 */
[-C--:B------:R-:W-:Y:S01]  /*12980*/  FMUL.FTZ R25, R25, R5.reuse ;  /* 0x0000000519197220 */ /* 0x080fe20000410000 */
[----:B----4-:R-:W-:Y:S01]  /*12990*/  @P2 FMUL.FTZ R11, R11, 0.69314718246459960938 ;  /* 0x3f3172180b0b2820 */ /* 0x010fe20000410000 */
[-C--:B------:R-:W-:Y:S01]  /*129a0*/  FMUL.FTZ R28, R28, R5.reuse ;  /* 0x000000051c1c7220 */ /* 0x080fe20000410000 */
[-C--:B------:R-:W-:Y:S01]  /*129b0*/  FMUL.FTZ R29, R29, R5.reuse ;  /* 0x000000051d1d7220 */ /* 0x080fe20000410000 */
[----:B------:R-:W4:Y:S01]  /*129c0*/  @P3 MUFU.RCP R0, R8 ;  /* 0x0000000800003308 */ /* 0x000f220000001000 */
        /* <DEDUP_REMOVED lines=49> */
[-C--:B-12---:R-:W-:Y:S01]  /*12ce0*/  FMUL.FTZ R179, R128, R5.reuse ;  /* 0x0000000580b37220 */ /* 0x086fe20000410000 */
        /* <DEDUP_REMOVED lines=74> */
[----:B---3--:R-:W-:-:S05]  /*13190*/  VIADD R180, R180, 0x1 ;  /* 0x00000001b4b47836 */ /* 0x008fca0000000000 */
[----:B------:R0:W-:Y:S02]  /*131a0*/  STL [R1+0x8c], R180 ;  /* 0x00008cb401007387 */ /* 0x0001e40000100800 */
.L_x_5630:
        /* <DEDUP_REMOVED lines=10> */
[----:B------:R-:W3:Y:S04]  /*13250*/  LDL R13, [R1+0xa4] ;  /* 0x0000a400010d7983 */ /* 0x000ee80000100800 */
[----:B------:R-:W4:Y:S04]  /*13260*/  LDL.LU R184, [R1+0x80] ;  /* 0x0000800001b87983 */ /* 0x000f280000300800 */
[----:B------:R-:W4:Y:S01]  /*13270*/  LDL.LU R182, [R1+0x84] ;  /* 0x0000840001b67983 */ /* 0x000f220000300800 */
[----:B------:R-:W1:Y:S01]  /*13280*/  S2R R12, SR_SWINHI ;  /* 0x00000000000c7919 */ /* 0x000e620000002f00 */
[----:B------:R-:W-:Y:S05]  /*13290*/  WARPSYNC.ALL ;  /* 0x0000000000007948 */ /* 0x000fea0003800000 */
[----:B------:R-:W-:Y:S01]  /*132a0*/  F2FP.F16.F32.PACK_AB R24, R25, R24 ;  /* 0x000000181918723e */ /* 0x000fe200000000ff */
[----:B------:R-:W-:Y:S01]  /*132b0*/  ULDC.64 UR4, c[0x0][0xd00] ;  /* 0x0003400000047ab9 */ /* 0x000fe20000000a00 */
[----:B------:R-:W-:Y:S01]  /*132c0*/  F2FP.F16.F32.PACK_AB R32, R33, R32 ;  /* 0x000000202120723e */ /* 0x000fe200000000ff */
[----:B0-----:R-:W4:Y:S01]  /*132d0*/  LDL R180, [R1+0x64] ;  /* 0x0000640001b47983 */ /* 0x001f220000100800 */
[----:B------:R-:W-:-:S02]  /*132e0*/  F2FP.F16.F32.PACK_AB R27, R108, R27 ;  /* 0x0000001b6c1b723e */ /* 0x000fc400000000ff */
[----:B------:R-:W-:Y:S01]  /*132f0*/  F2FP.F16.F32.PACK_AB R40, R41, R40 ;  /* 0x000000282928723e */ /* 0x000fe200000000ff */
[----:B------:R-:W4:Y:S01]  /*13300*/  LDL R178, [R1+0x50] ;  /* 0x0000500001b27983 */ /* 0x000f220000100800 */
[----:B------:R-:W-:Y:S02]  /*13310*/  MOV R10, R19 ;  /* 0x00000013000a7202 */ /* 0x000fe40000000f00 */
[----:B-1----:R-:W-:Y:S02]  /*13320*/  MOV R11, R12 ;  /* 0x0000000c000b7202 */ /* 0x002fe40000000f00 */
        /* <DEDUP_REMOVED lines=38> */
[----:B------:R-:W-:Y:S01]  /*13590*/  F2FP.F16.F32.PACK_AB R147, R0, R150 ;  /* 0x000000960093723e */ /* 0x000fe200000000ff */
[----:B------:R-:W-:Y:S01]  /*135a0*/  IMAD.MOV.U32 R3, RZ, RZ, RZ ;  /* 0x000000ffff037224 */ /* 0x000fe200078e00ff */
[----:B------:R-:W0:Y:S01]  /*135b0*/  LDC R0, c[0x0][0xce8] ;  /* 0x00033a00ff007b82 */ /* 0x000e220000000800 */
[----:B---3--:R-:W-:-:S07]  /*135c0*/  IMAD.WIDE R126, R13, 0x2, R10 ;  /* 0x000000020d7e7825 */ /* 0x008fce00078e020a */
[----:B------:R-:W-:Y:S01]  /*135d0*/  BAR.SYNC.DEFER_BLOCKING 0x1, 0x100 ;  /* 0x0044000000007b1d */ /* 0x000fe20000010000 */
[----:B------:R-:W-:-:S04]  /*135e0*/  IADD3 R38, P3, R126, 0x60, RZ ;  /* 0x000000607e267810 */ /* 0x000fc80007f7e0ff */
[----:B------:R-:W-:Y:S02]  /*135f0*/  LOP3.LUT R94, R38, 0x380, RZ, 0xc0, !PT ;  /* 0x00000380265e7812 */ /* 0x000fe400078ec0ff */
[C---:B------:R-:W-:Y:S02]  /*13600*/  IADD3 R20, P1, R126.reuse, 0x20, RZ ;  /* 0x000000207e147810 */ /* 0x040fe40007f3e0ff */
[----:B------:R-:W-:Y:S02]  /*13610*/  IADD3 R14, P2, R126, 0x40, RZ ;  /* 0x000000407e0e7810 */ /* 0x000fe40007f5e0ff */
[----:B------:R-:W-:Y:S02]  /*13620*/  SHF.R.U64 R183, R94, 0x3, RZ ;  /* 0x000000035eb77819 */ /* 0x000fe400000012ff */
[----:B------:R-:W-:Y:S02]  /*13630*/  IADD3 R12, P0, R126, 0x4040, RZ ;  /* 0x000040407e0c7810 */ /* 0x000fe40007f1e0ff */
[----:B------:R-:W-:-:S02]  /*13640*/  LOP3.LUT R177, R20, 0x380, RZ, 0xc0, !PT ;  /* 0x0000038014b17812 */ /* 0x000fc400078ec0ff */
[----:B------:R-:W-:Y:S02]  /*13650*/  IADD3 R46, P4, R126, 0x4000, RZ ;  /* 0x000040007e2e7810 */ /* 0x000fe40007f9e0ff */
[----:B-----5:R-:W-:Y:S02]  /*13660*/  LOP3.LUT R30, R14, 0x380, RZ, 0xc0, !PT ;  /* 0x000003800e1e7812 */ /* 0x020fe400078ec0ff */
[----:B------:R-:W-:Y:S02]  /*13670*/  LOP3.LUT R38, R183, R38, RZ, 0x3c, !PT ;  /* 0x00000026b7267212 */ /* 0x000fe400078e3cff */
[----:B------:R-:W-:Y:S02]  /*13680*/  LOP3.LUT R183, R12, 0x380, RZ, 0xc0, !PT ;  /* 0x000003800cb77812 */ /* 0x000fe400078ec0ff */
[----:B------:R-:W-:Y:S01]  /*13690*/  SHF.R.U64 R177, R177, 0x3, RZ ;  /* 0x00000003b1b17819 */ /* 0x000fe200000012ff */
[----:B------:R-:W-:Y:S01]  /*136a0*/  IMAD.X R47, RZ, RZ, R127, P4 ;  /* 0x000000ffff2f7224 */ /* 0x000fe200020e067f */
[----:B------:R-:W-:-:S02]  /*136b0*/  SHF.R.U64 R181, R30, 0x3, RZ ;  /* 0x000000031eb57819 */ /* 0x000fc400000012ff */
[C---:B------:R-:W-:Y:S02]  /*136c0*/  IADD3 R90, P5, R126.reuse, 0x4020, RZ ;  /* 0x000040207e5a7810 */ /* 0x040fe40007fbe0ff */
[----:B------:R-:W-:Y:S02]  /*136d0*/  SHF.R.U64 R183, R183, 0x3, RZ ;  /* 0x00000003b7b77819 */ /* 0x000fe400000012ff */
[----:B------:R-:W-:Y:S01]  /*136e0*/  IADD3 R110, P4, R126, 0x8040, RZ ;  /* 0x000080407e6e7810 */ /* 0x000fe20007f9e0ff */
[--C-:B------:R-:W-:Y:S01]  /*136f0*/  IMAD.X R31, RZ, RZ, R127.reuse, P2 ;  /* 0x000000ffff1f7224 */ /* 0x100fe200010e067f */
[----:B------:R-:W-:Y:S01]  /*13700*/  LOP3.LUT R20, R177, R20, RZ, 0x3c, !PT ;  /* 0x00000014b1147212 */ /* 0x000fe200078e3cff */
[----:B------:R-:W-:Y:S01]  /*13710*/  IMAD.X R39, RZ, RZ, R127, P3 ;  /* 0x000000ffff277224 */ /* 0x000fe200018e067f */
[----:B------:R-:W-:Y:S02]  /*13720*/  LOP3.LUT R30, R181, R14, RZ, 0x3c, !PT ;  /* 0x0000000eb51e7212 */ /* 0x000fe400078e3cff */
[----:B------:R-:W-:-:S02]  /*13730*/  LOP3.LUT R177, R46, 0x380, RZ, 0xc0, !PT ;  /* 0x000003802eb17812 */ /* 0x000fc400078ec0ff */
[C---:B------:R-:W-:Y:S02]  /*13740*/  IADD3 R102, P2, R126.reuse, 0x8000, RZ ;  /* 0x000080007e667810 */ /* 0x040fe40007f5e0ff */
[----:B------:R-:W-:Y:S02]  /*13750*/  IADD3 R106, P3, R126, 0x8020, RZ ;  /* 0x000080207e6a7810 */ /* 0x000fe40007f7e0ff */
[----:B------:R-:W-:Y:S02]  /*13760*/  LOP3.LUT R181, R90, 0x380, RZ, 0xc0, !PT ;  /* 0x000003805ab57812 */ /* 0x000fe400078ec0ff */
[----:B------:R-:W-:Y:S01]  /*13770*/  LOP3.LUT R94, R183, R12, RZ, 0x3c, !PT ;  /* 0x0000000cb75e7212 */ /* 0x000fe200078e3cff */
[----:B------:R-:W-:Y:S01]  /*13780*/  IMAD.X R21, RZ, RZ, R127, P1 ;  /* 0x000000ffff157224 */ /* 0x000fe200008e067f */
[----:B------:R-:W-:Y:S02]  /*13790*/  LOP3.LUT R183, R110, 0x380, RZ, 0xc0, !PT ;  /* 0x000003806eb77812 */ /* 0x000fe400078ec0ff */
[----:B------:R-:W-:-:S02]  /*137a0*/  LOP3.LUT R15, R126, 0x380, RZ, 0xc0, !PT ;  /* 0x000003807e0f7812 */ /* 0x000fc400078ec0ff */
[C---:B------:R-:W-:Y:S02]  /*137b0*/  IADD3 R98, P1, R126.reuse, 0x4060, RZ ;  /* 0x000040607e627810 */ /* 0x040fe40007f3e0ff */
[----:B------:R-:W-:Y:S01]  /*137c0*/  SHF.R.U64 R177, R177, 0x3, RZ ;  /* 0x00000003b1b17819 */ /* 0x000fe200000012ff */
[--C-:B------:R-:W-:Y:S01]  /*137d0*/  IMAD.X R103, RZ, RZ, R127.reuse, P2 ;  /* 0x000000ffff677224 */ /* 0x100fe200010e067f */
[----:B------:R-:W-:Y:S01]  /*137e0*/  SHF.R.U64 R181, R181, 0x3, RZ ;  /* 0x00000003b5b57819 */ /* 0x000fe200000012ff */
[----:B------:R-:W-:Y:S01]  /*137f0*/  IMAD.X R107, RZ, RZ, R127, P3 ;  /* 0x000000ffff6b7224 */ /* 0x000fe200018e067f */
[----:B------:R-:W-:Y:S02]  /*13800*/  SHF.R.U64 R183, R183, 0x3, RZ ;  /* 0x00000003b7b77819 */ /* 0x000fe400000012ff */
[C---:B------:R-:W-:Y:S02]  /*13810*/  IADD3 R176, P2, R126.reuse, 0xc040, RZ ;  /* 0x0000c0407eb07810 */ /* 0x040fe40007f5e0ff */
[----:B------:R-:W-:-:S02]  /*13820*/  IADD3 R151, P3, R126, 0xc060, RZ ;  /* 0x0000c0607e977810 */ /* 0x000fc40007f7e0ff */
[----:B------:R-:W-:Y:S02]  /*13830*/  SHF.R.U64 R15, R15, 0x3, RZ ;  /* 0x000000030f0f7819 */ /* 0x000fe400000012ff */
[----:B------:R-:W-:Y:S02]  /*13840*/  LOP3.LUT R185, R98, 0x380, RZ, 0xc0, !PT ;  /* 0x0000038062b97812 */ /* 0x000fe400078ec0ff */
[----:B------:R-:W-:Y:S01]  /*13850*/  LOP3.LUT R46, R177, R46, RZ, 0x3c, !PT ;  /* 0x0000002eb12e7212 */ /* 0x000fe200078e3cff */
[--C-:B------:R-:W-:Y:S01]  /*13860*/  IMAD.X R91, RZ, RZ, R127.reuse, P5 ;  /* 0x000000ffff5b7224 */ /* 0x100fe200028e067f */
[----:B------:R-:W-:Y:S01]  /*13870*/  LOP3.LUT R90, R181, R90, RZ, 0x3c, !PT ;  /* 0x0000005ab55a7212 */ /* 0x000fe200078e3cff */
[----:B------:R-:W-:Y:S01]  /*13880*/  IMAD.X R95, RZ, RZ, R127, P0 ;  /* 0x000000ffff5f7224 */ /* 0x000fe200000e067f */
[----:B------:R-:W-:Y:S02]  /*13890*/  LOP3.LUT R177, R102, 0x380, RZ, 0xc0, !PT ;  /* 0x0000038066b17812 */ /* 0x000fe400078ec0ff */
[----:B------:R-:W-:-:S02]  /*138a0*/  IADD3.X R99, RZ, R127, RZ, P1, !PT ;  /* 0x0000007fff637210 */ /* 0x000fc40000ffe4ff */
[----:B------:R-:W-:Y:S02]  /*138b0*/  LOP3.LUT R181, R106, 0x380, RZ, 0xc0, !PT ;  /* 0x000003806ab57812 */ /* 0x000fe400078ec0ff */
[----:B------:R-:W-:Y:S02]  /*138c0*/  LOP3.LUT R110, R183, R110, RZ, 0x3c, !PT ;  /* 0x0000006eb76e7212 */ /* 0x000fe400078e3cff */
[C---:B------:R-:W-:Y:S02]  /*138d0*/  IADD3 R114, P5, R126.reuse, 0x8060, RZ ;  /* 0x000080607e727810 */ /* 0x040fe40007fbe0ff */
[C---:B--2---:R-:W-:Y:S02]  /*138e0*/  IADD3 R84, P0, R126.reuse, 0xc000, RZ ;  /* 0x0000c0007e547810 */ /* 0x044fe40007f1e0ff */
[----:B------:R-:W-:Y:S02]  /*138f0*/  IADD3 R122, P1, R126, 0xc020, RZ ;  /* 0x0000c0207e7a7810 */ /* 0x000fe40007f3e0ff */
[----:B------:R-:W-:-:S02]  /*13900*/  LOP3.LUT R183, R176, 0x380, RZ, 0xc0, !PT ;  /* 0x00000380b0b77812 */ /* 0x000fc400078ec0ff */
[----:B------:R-:W-:Y:S02]  /*13910*/  LOP3.LUT R14, R151, 0x380, RZ, 0xc0, !PT ;  /* 0x00000380970e7812 */ /* 0x000fe400078ec0ff */
[----:B------:R-:W-:Y:S02]  /*13920*/  LOP3.LUT R126, R15, R126, RZ, 0x3c, !PT ;  /* 0x0000007e0f7e7212 */ /* 0x000fe400078e3cff */
[----:B------:R-:W-:Y:S02]  /*13930*/  SHF.R.U64 R185, R185, 0x3, RZ ;  /* 0x00000003b9b97819 */ /* 0x000fe400000012ff */
[----:B------:R-:W-:Y:S02]  /*13940*/  SHF.R.U64 R177, R177, 0x3, RZ ;  /* 0x00000003b1b17819 */ /* 0x000fe400000012ff */
[----:B------:R-:W-:Y:S02]  /*13950*/  SHF.R.U64 R181, R181, 0x3, RZ ;  /* 0x00000003b5b57819 */ /* 0x000fe400000012ff */
[----:B------:R-:W-:-:S02]  /*13960*/  SHF.R.U64 R183, R183, 0x3, RZ ;  /* 0x00000003b7b77819 */ /* 0x000fc400000012ff */
[----:B------:R-:W-:Y:S02]  /*13970*/  SHF.R.U64 R14, R14, 0x3, RZ ;  /* 0x000000030e0e7819 */ /* 0x000fe400000012ff */
[----:B------:R-:W-:Y:S02]  /*13980*/  LOP3.LUT R98, R185, R98, RZ, 0x3c, !PT ;  /* 0x00000062b9627212 */ /* 0x000fe400078e3cff */
[----:B------:R-:W-:Y:S01]  /*13990*/  MOV R126, R126 ;  /* 0x0000007e007e7202 */ /* 0x000fe20000000f00 */
[--C-:B------:R-:W-:Y:S01]  /*139a0*/  IMAD.X R13, RZ, RZ, R127.reuse, P2 ;  /* 0x000000ffff0d7224 */ /* 0x100fe200010e067f */
[----:B------:R-:W-:Y:S01]  /*139b0*/  LOP3.LUT R185, R114, 0x380, RZ, 0xc0, !PT ;  /* 0x0000038072b97812 */ /* 0x000fe200078ec0ff */
[----:B------:R-:W-:Y:S01]  /*139c0*/  IMAD.X R15, RZ, RZ, R127, P3 ;  /* 0x000000ffff0f7224 */ /* 0x000fe200018e067f */
[----:B------:R-:W-:Y:S02]  /*139d0*/  LOP3.LUT R102, R177, R102, RZ, 0x3c, !PT ;  /* 0x00000066b1667212 */ /* 0x000fe400078e3cff */
[----:B------:R-:W-:-:S02]  /*139e0*/  MOV R28, R20 ;  /* 0x00000014001c7202 */ /* 0x000fc40000000f00 */
[----:B------:R-:W-:Y:S02]  /*139f0*/  LOP3.LUT R106, R181, R106, RZ, 0x3c, !PT ;  /* 0x0000006ab56a7212 */ /* 0x000fe400078e3cff */
[----:B------:R-:W-:Y:S02]  /*13a00*/  LOP3.LUT R177, R84, 0x380, RZ, 0xc0, !PT ;  /* 0x0000038054b17812 */ /* 0x000fe400078ec0ff */
[----:B------:R-:W-:Y:S02]  /*13a10*/  MOV R30, R30 ;  /* 0x0000001e001e7202 */ /* 0x000fe40000000f00 */
[----:B------:R-:W-:Y:S02]  /*13a20*/  LOP3.LUT R181, R122, 0x380, RZ, 0xc0, !PT ;  /* 0x000003807ab57812 */ /* 0x000fe400078ec0ff */
[----:B------:R-:W-:Y:S02]  /*13a30*/  LOP3.LUT R12, R183, R176, RZ, 0x3c, !PT ;  /* 0x000000b0b70c7212 */ /* 0x000fe400078e3cff */
[----:B------:R-:W-:-:S02]  /*13a40*/  LOP3.LUT R14, R14, R151, RZ, 0x3c, !PT ;  /* 0x000000970e0e7212 */ /* 0x000fc400078e3cff */
[----:B------:R-:W-:Y:S01]  /*13a50*/  MOV R38, R38 ;  /* 0x0000002600267202 */ /* 0x000fe20000000f00 */
[----:B------:R1:W-:Y:S01]  /*13a60*/  STSM.16.M88.4 [R126], R24 ;  /* 0x000000187e007844 */ /* 0x0003e20000000200 */
[----:B------:R-:W-:Y:S02]  /*13a70*/  MOV R46, R46 ;  /* 0x0000002e002e7202 */ /* 0x000fe40000000f00 */
[----:B------:R-:W-:Y:S01]  /*13a80*/  SHF.R.U64 R185, R185, 0x3, RZ ;  /* 0x00000003b9b97819 */ /* 0x000fe200000012ff */
[----:B------:R2:W-:Y:S01]  /*13a90*/  STSM.16.M88.4 [R28], R32 ;  /* 0x000000201c007844 */ /* 0x0005e20000000200 */
[----:B------:R-:W-:Y:S01]  /*13aa0*/  MOV R90, R90 ;  /* 0x0000005a005a7202 */ /* 0x000fe20000000f00 */
[--C-:B------:R-:W-:Y:S01]  /*13ab0*/  IMAD.X R111, RZ, RZ, R127.reuse, P4 ;  /* 0x000000ffff6f7224 */ /* 0x100fe200020e067f */
[----:B------:R-:W-:Y:S01]  /*13ac0*/  SHF.R.U64 R177, R177, 0x3, RZ ;  /* 0x00000003b1b17819 */ /* 0x000fe200000012ff */
[----:B------:R3:W-:Y:S01]  /*13ad0*/  STSM.16.M88.4 [R30], R40 ;  /* 0x000000281e007844 */ /* 0x0007e20000000200 */
[----:B------:R-:W-:Y:S01]  /*13ae0*/  MOV R94, R94 ;  /* 0x0000005e005e7202 */ /* 0x000fe20000000f00 */
[----:B------:R-:W-:Y:S01]  /*13af0*/  IMAD.X R115, RZ, RZ, R127, P5 ;  /* 0x000000ffff737224 */ /* 0x000fe200028e067f */
[----:B------:R-:W-:Y:S01]  /*13b00*/  SHF.R.U64 R181, R181, 0x3, RZ ;  /* 0x00000003b5b57819 */ /* 0x000fe200000012ff */
[----:B------:R0:W-:Y:S01]  /*13b10*/  STSM.16.M88.4 [R38], R48 ;  /* 0x0000003026007844 */ /* 0x0001e20000000200 */
[----:B------:R-:W-:-:S02]  /*13b20*/  MOV R98, R98 ;  /* 0x0000006200627202 */ /* 0x000fc40000000f00 */
[----:B------:R-:W-:Y:S02]  /*13b30*/  MOV R20, R12 ;  /* 0x0000000c00147202 */ /* 0x000fe40000000f00 */
[----:B------:R-:W-:Y:S01]  /*13b40*/  MOV R21, R14 ;  /* 0x0000000e00157202 */ /* 0x000fe20000000f00 */
[----:B------:R-:W-:Y:S01]  /*13b50*/  IMAD.X R119, RZ, RZ, R127, P0 ;  /* 0x000000ffff777224 */ /* 0x000fe200000e067f */
[----:B------:R-:W-:Y:S01]  /*13b60*/  MOV R102, R102 ;  /* 0x0000006600667202 */ /* 0x000fe20000000f00 */
[----:B------:R-:W-:Y:S01]  /*13b70*/  STSM.16.M88.4 [R46], R56 ;  /* 0x000000382e007844 */ /* 0x000fe20000000200 */
[----:B------:R-:W-:Y:S02]  /*13b80*/  F2FP.F16.F32.PACK_AB R12, R89, R166 ;  /* 0x000000a6590c723e */ /* 0x000fe400000000ff */
[----:B------:R-:W-:Y:S02]  /*13b90*/  F2FP.F16.F32.PACK_AB R13, R79, R70 ;  /* 0x000000464f0d723e */ /* 0x000fe400000000ff */
[----:B------:R-:W-:-:S02]  /*13ba0*/  F2FP.F16.F32.PACK_AB R14, R93, R167 ;  /* 0x000000a75d0e723e */ /* 0x000fc400000000ff */
[----:B------:R-:W-:Y:S01]  /*13bb0*/  F2FP.F16.F32.PACK_AB R15, R120, R116 ;  /* 0x00000074780f723e */ /* 0x000fe200000000ff */
[----:B------:R-:W-:Y:S01]  /*13bc0*/  IMAD.X R123, RZ, RZ, R127, P1 ;  /* 0x000000ffff7b7224 */ /* 0x000fe200008e067f */
[----:B------:R-:W-:Y:S01]  /*13bd0*/  LOP3.LUT R114, R185, R114, RZ, 0x3c, !PT ;  /* 0x00000072b9727212 */ /* 0x000fe200078e3cff */
[----:B------:R-:W-:Y:S01]  /*13be0*/  STSM.16.M88.4 [R90], R64 ;  /* 0x000000405a007844 */ /* 0x000fe20000000200 */
[----:B------:R-:W-:Y:S02]  /*13bf0*/  LOP3.LUT R118, R177, R84, RZ, 0x3c, !PT ;  /* 0x00000054b1767212 */ /* 0x000fe400078e3cff */
[----:B------:R-:W-:Y:S01]  /*13c00*/  LOP3.LUT R122, R181, R122, RZ, 0x3c, !PT ;  /* 0x0000007ab57a7212 */ /* 0x000fe200078e3cff */
[----:B------:R-:W-:Y:S01]  /*13c10*/  STSM.16.M88.4 [R94], R72 ;  /* 0x000000485e007844 */ /* 0x000fe20000000200 */
[----:B------:R-:W-:Y:S02]  /*13c20*/  MOV R106, R106 ;  /* 0x0000006a006a7202 */ /* 0x000fe40000000f00 */
[----:B-1----:R-:W-:Y:S01]  /*13c30*/  F2FP.F16.F32.PACK_AB R24, R97, R168 ;  /* 0x000000a86118723e */ /* 0x002fe200000000ff */
[----:B------:R-:W-:Y:S01]  /*13c40*/  STSM.16.M88.4 [R98], R80 ;  /* 0x0000005062007844 */ /* 0x000fe20000000200 */
[----:B------:R-:W-:-:S02]  /*13c50*/  F2FP.F16.F32.PACK_AB R25, R128, R124 ;  /* 0x0000007c8019723e */ /* 0x000fc400000000ff */
[----:B------:R-:W-:Y:S02]  /*13c60*/  F2FP.F16.F32.PACK_AB R26, R101, R169 ;  /* 0x000000a9651a723e */ /* 0x000fe400000000ff */
[----:B------:R-:W-:Y:S01]  /*13c70*/  F2FP.F16.F32.PACK_AB R27, R153, R152 ;  /* 0x00000098991b723e */ /* 0x000fe200000000ff */
[----:B------:R4:W-:Y:S01]  /*13c80*/  STSM.16.M88.4 [R102], R12 ;  /* 0x0000000c66007844 */ /* 0x0009e20000000200 */
[----:B------:R-:W-:Y:S02]  /*13c90*/  MOV R110, R110 ;  /* 0x0000006e006e7202 */ /* 0x000fe40000000f00 */
[----:B--2---:R-:W-:Y:S02]  /*13ca0*/  F2FP.F16.F32.PACK_AB R28, R105, R170 ;  /* 0x000000aa691c723e */ /* 0x004fe400000000ff */
[----:B---3--:R-:W-:Y:S02]  /*13cb0*/  F2FP.F16.F32.PACK_AB R30, R109, R171 ;  /* 0x000000ab6d1e723e */ /* 0x008fe400000000ff */
[----:B------:R-:W-:-:S02]  /*13cc0*/  F2FP.F16.F32.PACK_AB R31, R157, R156 ;  /* 0x0000009c9d1f723e */ /* 0x000fc400000000ff */
[----:B------:R-:W-:Y:S02]  /*13cd0*/  MOV R114, R114 ;  /* 0x0000007200727202 */ /* 0x000fe40000000f00 */
[----:B------:R-:W-:Y:S02]  /*13ce0*/  F2FP.F16.F32.PACK_AB R32, R113, R172 ;  /* 0x000000ac7120723e */ /* 0x000fe400000000ff */
[----:B------:R-:W-:Y:S02]  /*13cf0*/  F2FP.F16.F32.PACK_AB R33, R159, R158 ;  /* 0x0000009e9f21723e */ /* 0x000fe400000000ff */
[----:B------:R-:W-:Y:S02]  /*13d00*/  F2FP.F16.F32.PACK_AB R34, R117, R173 ;  /* 0x000000ad7522723e */ /* 0x000fe400000000ff */
[----:B------:R-:W-:Y:S02]  /*13d10*/  F2FP.F16.F32.PACK_AB R35, R161, R160 ;  /* 0x000000a0a123723e */ /* 0x000fe400000000ff */
[----:B------:R-:W-:-:S02]  /*13d20*/  MOV R118, R118 ;  /* 0x0000007600767202 */ /* 0x000fc40000000f00 */
[----:B0-----:R-:W-:Y:S02]  /*13d30*/  F2FP.F16.F32.PACK_AB R38, R125, R175 ;  /* 0x000000af7d26723e */ /* 0x001fe400000000ff */
[----:B------:R-:W-:Y:S02]  /*13d40*/  F2FP.F16.F32.PACK_AB R39, R165, R164 ;  /* 0x000000a4a527723e */ /* 0x000fe400000000ff */
[----:B------:R-:W-:Y:S02]  /*13d50*/  ISETP.NE.U32.AND P0, PT, RZ, UR4, PT ;  /* 0x00000004ff007c0c */ /* 0x000fe4000bf05070 */
[----:B----4-:R-:W-:Y:S01]  /*13d60*/  IADD3 R12, P1, R184, UR4, RZ ;  /* 0x00000004b80c7c10 */ /* 0x010fe2000ff3e0ff */
[----:B------:R-:W-:Y:S01]  /*13d70*/  STSM.16.M88.4 [R106], R24 ;  /* 0x000000186a007844 */ /* 0x000fe20000000200 */
[----:B------:R-:W-:Y:S02]  /*13d80*/  MOV R122, R122 ;  /* 0x0000007a007a7202 */ /* 0x000fe40000000f00 */
[----:B------:R-:W-:-:S02]  /*13d90*/  F2FP.F16.F32.PACK_AB R40, R129, R179 ;  /* 0x000000b38128723e */ /* 0x000fc400000000ff */
[----:B------:R-:W-:Y:S02]  /*13da0*/  F2FP.F16.F32.PACK_AB R41, R131, R130 ;  /* 0x000000828329723e */ /* 0x000fe400000000ff */
[----:B------:R-:W-:Y:S02]  /*13db0*/  F2FP.F16.F32.PACK_AB R42, R133, R132 ;  /* 0x00000084852a723e */ /* 0x000fe400000000ff */
[----:B------:R-:W-:Y:S01]  /*13dc0*/  F2FP.F16.F32.PACK_AB R43, R135, R134 ;  /* 0x00000086872b723e */ /* 0x000fe200000000ff */
[----:B------:R0:W-:Y:S01]  /*13dd0*/  STSM.16.M88.4 [R110], R28 ;  /* 0x0000001c6e007844 */ /* 0x0001e20000000200 */
[----:B------:R-:W-:Y:S02]  /*13de0*/  ISETP.NE.AND.EX P0, PT, RZ, UR5, PT, P0 ;  /* 0x00000005ff007c0c */ /* 0x000fe4000bf05300 */
[----:B------:R-:W-:Y:S01]  /*13df0*/  IADD3.X R13, R182, UR5, RZ, P1, !PT ;  /* 0x00000005b60d7c10 */ /* 0x000fe20008ffe4ff */
[----:B------:R1:W-:Y:S01]  /*13e00*/  STSM.16.M88.4 [R114], R32 ;  /* 0x0000002072007844 */ /* 0x0003e20000000200 */
[----:B------:R-:W-:-:S03]  /*13e10*/  ULDC.64 UR4, c[0x0][0xd08] ;  /* 0x0003420000047ab9 */ /* 0x000fc60000000a00 */
[----:B------:R1:W-:Y:S01]  /*13e20*/  STSM.16.M88.4 [R118], R36 ;  /* 0x0000002476007844 */ /* 0x0003e20000000200 */
[----:B------:R-:W-:-:S03]  /*13e30*/  ISETP.NE.U32.AND P2, PT, RZ, UR4, PT ;  /* 0x00000004ff007c0c */ /* 0x000fc6000bf45070 */
[----:B------:R1:W-:Y:S04]  /*13e40*/  STSM.16.M88.4 [R122], R40 ;  /* 0x000000287a007844 */ /* 0x0003e80000000200 */
[----:B------:R1:W-:Y:S01]  /*13e50*/  STSM.16.M88.4 [R20], R136 ;  /* 0x0000008814007844 */ /* 0x0003e20000000200 */
[----:B------:R-:W-:-:S03]  /*13e60*/  ISETP.NE.AND.EX P2, PT, RZ, UR5, PT, P2 ;  /* 0x00000005ff007c0c */ /* 0x000fc6000bf45320 */
[----:B------:R1:W-:Y:S01]  /*13e70*/  STSM.16.M88.4 [R21], R144 ;  /* 0x0000009015007844 */ /* 0x0003e20000000200 */
[----:B------:R-:W-:Y:S09]  /*13e80*/  BAR.SYNC.DEFER_BLOCKING 0x1, 0x100 ;  /* 0x0044000000007b1d */ /* 0x000ff20000010000 */
[----:B------:R-:W-:Y:S01]  /*13e90*/  @P2 IADD3 R8, P3, R184, UR4, RZ ;  /* 0x00000004b8082c10 */ /* 0x000fe2000ff7e0ff */
[----:B------:R-:W-:-:S02]  /*13ea0*/  ULDC UR4, c[0x0][0xb88] ;  /* 0x0002e20000047ab9 */ /* 0x000fc40000000800 */
[----:B------:R-:W-:Y:S01]  /*13eb0*/  IMAD.U32 R7, RZ, RZ, UR4 ;  /* 0x00000004ff077e24 */ /* 0x000fe2000f8e00ff */
[----:B------:R-:W-:Y:S01]  /*13ec0*/  @P2 IADD3.X R9, R182, UR5, RZ, P3, !PT ;  /* 0x00000005b6092c10 */ /* 0x000fe20009ffe4ff */
[----:B------:R1:W5:Y:S04]  /*13ed0*/  @P0 LDG.E R3, desc[UR40][R12.64] ;  /* 0x000000280c030981 */ /* 0x000368000c1e1900 */
[----:B------:R1:W5:Y:S01]  /*13ee0*/  @P2 LDG.E R7, desc[UR40][R8.64] ;  /* 0x0000002808072981 */ /* 0x000362000c1e1900 */
[----:B------:R-:W-:-:S13]  /*13ef0*/  ISETP.NE.AND P1, PT, R0, 0x1, PT ;  /* 0x000000010000780c */ /* 0x000fda0003f25270 */
[----:B------:R-:W2:Y:S08]  /*13f00*/  @P1 LDC R4, c[0x0][0xcec] ;  /* 0x00033b00ff041b82 */ /* 0x000eb00000000800 */
[----:B------:R-:W3:Y:S01]  /*13f10*/  @P1 LDC R15, c[0x0][0xcf0] ;  /* 0x00033c00ff0f1b82 */ /* 0x000ee20000000800 */
[----:B0-----:R-:W-:Y:S01]  /*13f20*/  IMAD.IADD R29, R180, 0x1, R178 ;  /* 0x00000001b41d7824 */ /* 0x001fe200078e02b2 */
[----:B-1----:R-:W-:Y:S06]  /*13f30*/  @P2 BRA `(.L_x_5700) ;  /* 0x0000000000102947 */ /* 0x002fec0003800000 */
[----:B------:R-:W-:Y:S05]  /*13f40*/  @!P0 BRA `(.L_x_5700) ;  /* 0x00000000000c8947 */ /* 0x000fea0003800000 */
[----:B------:R-:W4:Y:S04]  /*13f50*/  LDG.E R8, desc[UR40][R12.64] ;  /* 0x000000280c087981 */ /* 0x000f28000c1e1900 */
[----:B-----5:R-:W4:Y:S02]  /*13f60*/  LDG.E R7, desc[UR40][R12.64+0x4] ;  /* 0x000004280c077981 */ /* 0x020f24000c1e1900 */
[----:B----4-:R-:W-:-:S07]  /*13f70*/  IMAD.IADD R7, R7, 0x1, -R8 ;  /* 0x0000000107077824 */ /* 0x010fce00078e0a08 */
.L_x_5700:
[----:B------:R-:W4:Y:S01]  /*13f80*/  LDL.LU R24, [R1+0x94] ;  /* 0x0000940001187983 */ /* 0x000f220000300800 */
[----:B------:R-:W0:Y:S01]  /*13f90*/  S2R R8, SR_TID.X ;  /* 0x0000000000087919 */ /* 0x000e220000002100 */
[----:B--2---:R-:W-:Y:S01]  /*13fa0*/  @P1 IMAD.HI.U32 R4, R29, R4, RZ ;  /* 0x000000041d041227 */ /* 0x004fe200078e00ff */
[----:B------:R-:W-:Y:S01]  /*13fb0*/  ULDC.64 UR4, c[0x0][0xc90] ;  /* 0x0003240000047ab9 */ /* 0x000fe20000000a00 */
[--C-:B-----5:R-:W-:Y:S01]  /*13fc0*/  SHF.R.S32.HI R21, RZ, 0x1f, R3.reuse ;  /* 0x0000001fff157819 */ /* 0x120fe20000011403 */
[----:B------:R-:W2:Y:S01]  /*13fd0*/  LDL.LU R14, [R1+0x88] ;  /* 0x00008800010e7983 */ /* 0x000ea20000300800 */
[----:B------:R-:W-:Y:S01]  /*13fe0*/  IMAD.MOV.U32 R20, RZ, RZ, R3 ;  /* 0x000000ffff147224 */ /* 0x000fe200078e0003 */
[----:B------:R-:W-:Y:S01]  /*13ff0*/  MOV R13, R29 ;  /* 0x0000001d000d7202 */ /* 0x000fe20000000f00 */
[----:B------:R-:W1:Y:S01]  /*14000*/  @P1 LDC R79, c[0x0][0xcec] ;  /* 0x00033b00ff4f1b82 */ /* 0x000e620000000800 */
[----:B------:R-:W4:Y:S04]  /*14010*/  LDL.LU R88, [R1+0x7c] ;  /* 0x00007c0001587983 */ /* 0x000f280000300800 */
[----:B------:R-:W4:Y:S01]  /*14020*/  LDL R95, [R1+0x3c] ;  /* 0x00003c00015f7983 */ /* 0x000f220000100800 */
[----:B---3--:R-:W-:-:S03]  /*14030*/  @P1 SHF.R.U32.HI R13, RZ, R15, R4 ;  /* 0x0000000fff0d1219 */ /* 0x008fc60000011604 */
[----:B------:R-:W3:Y:S02]  /*14040*/  LDL R26, [R1+0xa0] ;  /* 0x0000a000011a7983 */ /* 0x000ee40000100800 */
[----:B------:R-:W-:Y:S02]  /*14050*/  IMAD.MOV R27, RZ, RZ, -R13 ;  /* 0x000000ffff1b7224 */ /* 0x000fe400078e0a0d */
[----:B------:R0:W5:Y:S04]  /*14060*/  LDL R96, [R1+0xb4] ;  /* 0x0000b40001607983 */ /* 0x0001680000100800 */
[----:B------:R0:W5:Y:S04]  /*14070*/  LDL R94, [R1+0xb0] ;  /* 0x0000b000015e7983 */ /* 0x0001680000100800 */
[----:B------:R1:W5:Y:S01]  /*14080*/  LDL R93, [R1+0x70] ;  /* 0x00007000015d7983 */ /* 0x0003620000100800 */
[----:B0-----:R-:W-:-:S03]  /*14090*/  VIADD R84, R8, 0xffffff80 ;  /* 0xffffff8008547836 */ /* 0x001fc60000000000 */
[----:B------:R0:W5:Y:S02]  /*140a0*/  LDL R92, [R1+0xac] ;  /* 0x0000ac00015c7983 */ /* 0x0001640000100800 */
[----:B------:R-:W-:Y:S02]  /*140b0*/  SHF.R.S32.HI R83, RZ, 0x1f, R84 ;  /* 0x0000001fff537819 */ /* 0x000fe40000011454 */
[----:B------:R0:W5:Y:S02]  /*140c0*/  LDL R91, [R1+0x6c] ;  /* 0x00006c00015b7983 */ /* 0x0001640000100800 */
[----:B------:R-:W-:Y:S02]  /*140d0*/  LEA.HI R83, R83, R84, RZ, 0x3 ;  /* 0x0000005453537211 */ /* 0x000fe400078f18ff */
[----:B------:R0:W5:Y:S02]  /*140e0*/  LDL R90, [R1+0xa8] ;  /* 0x0000a800015a7983 */ /* 0x0001640000100800 */
[----:B------:R-:W-:Y:S01]  /*140f0*/  SHF.R.S32.HI R83, RZ, 0x3, R83 ;  /* 0x00000003ff537819 */ /* 0x000fe20000011453 */
[----:B------:R-:W0:Y:S01]  /*14100*/  S2R R30, SR_TID.X ;  /* 0x00000000001e7919 */ /* 0x000e220000002100 */
[----:B--2---:R-:W-:-:S02]  /*14110*/  SEL R76, R14, RZ, !P0 ;  /* 0x000000ff0e4c7207 */ /* 0x004fc40004000000 */
[----:B----4-:R-:W-:Y:S01]  /*14120*/  SHF.R.S32.HI R77, RZ, 0x1f, R88 ;  /* 0x0000001fff4d7819 */ /* 0x010fe20000011458 */
[----:B------:R-:W-:Y:S01]  /*14130*/  IMAD.WIDE.U32 R8, R88, UR4, R20 ;  /* 0x0000000458087c25 */ /* 0x000fe2000f8e0014 */
[----:B------:R-:W-:-:S03]  /*14140*/  SEL R20, R24, RZ, !P0 ;  /* 0x000000ff18147207 */ /* 0x000fc60004000000 */
[----:B------:R-:W-:Y:S02]  /*14150*/  IMAD R12, R77, UR4, RZ ;  /* 0x000000044d0c7c24 */ /* 0x000fe4000f8e02ff */
[----:B------:R-:W-:Y:S02]  /*14160*/  IMAD R25, R83, 0x40, R95 ;  /* 0x0000004053197824 */ /* 0x000fe400078e025f */
[----:B------:R-:W-:Y:S01]  /*14170*/  IMAD R15, R88, UR5, R12 ;  /* 0x00000005580f7c24 */ /* 0x000fe2000f8e020c */
[----:B------:R-:W-:-:S03]  /*14180*/  ULDC.64 UR4, c[0x0][0xc98] ;  /* 0x0003260000047ab9 */ /* 0x000fc60000000a00 */
        /* <DEDUP_REMOVED lines=9> */
[----:B------:R-:W-:Y:S02]  /*14220*/  ULDC.64 UR4, c[0x0][0xc88] ;  /* 0x0003220000047ab9 */ /* 0x000fe40000000a00 */
[----:B------:R-:W-:Y:S02]  /*14230*/  IMAD R4, R4, UR4, RZ ;  /* 0x0000000404047c24 */ /* 0x000fe4000f8e02ff */
[----:B------:R-:W-:Y:S02]  /*14240*/  IADD3.X R13, R25, R9, R14, P0, !PT ;  /* 0x00000009190d7210 */ /* 0x000fe400007fe40e */
[----:B------:R-:W-:-:S02]  /*14250*/  IMAD R9, R15, UR5, R4 ;  /* 0x000000050f097c24 */ /* 0x000fc4000f8e0204 */
[----:B------:R-:W-:Y:S01]  /*14260*/  IMAD.WIDE.U32 R12, R15, UR4, R12 ;  /* 0x000000040f0c7c25 */ /* 0x000fe2000f8e000c */
[----:B------:R-:W-:-:S03]  /*14270*/  ULDC.64 UR4, c[0x0][0xc50] ;  /* 0x0003140000047ab9 */ /* 0x000fc60000000a00 */
[----:B------:R-:W-:Y:S01]  /*14280*/  IMAD.IADD R9, R13, 0x1, R9 ;  /* 0x000000010d097824 */ /* 0x000fe200078e0209 */
[----:B------:R-:W-:-:S04]  /*14290*/  LEA R4, P0, R12, UR4, 0x2 ;  /* 0x000000040c047c11 */ /* 0x000fc8000f8010ff */
[----:B------:R-:W-:Y:S01]  /*142a0*/  LEA.HI.X R14, R12, UR5, R9, 0x2, P0 ;  /* 0x000000050c0e7c11 */ /* 0x000fe200080f1409 */
[----:B------:R-:W-:Y:S02]  /*142b0*/  ULDC.64 UR4, c[0x0][0xba0] ;  /* 0x0002e80000047ab9 */ /* 0x000fe40000000a00 */
[----:B------:R-:W-:-:S04]  /*142c0*/  IMAD R80, R21, UR4, RZ ;  /* 0x0000000415507c24 */ /* 0x000fc8000f8e02ff */
[C---:B------:R-:W-:Y:S02]  /*142d0*/  IMAD R21, R3.reuse, UR5, R80 ;  /* 0x0000000503157c24 */ /* 0x040fe4000f8e0250 */
[----:B------:R-:W-:Y:S01]  /*142e0*/  IMAD.WIDE.U32 R80, R3, UR4, RZ ;  /* 0x0000000403507c25 */ /* 0x000fe2000f8e00ff */
[----:B------:R-:W-:-:S03]  /*142f0*/  ULDC.64 UR4, c[0x0][0xbe8] ;  /* 0x0002fa0000047ab9 */ /* 0x000fc60000000a00 */
[----:B------:R-:W-:Y:S02]  /*14300*/  IMAD.IADD R81, R81, 0x1, R21 ;  /* 0x0000000151517824 */ /* 0x000fe400078e0215 */
[----:B------:R-:W-:Y:S02]  /*14310*/  IMAD R77, R77, UR4, RZ ;  /* 0x000000044d4d7c24 */ /* 0x000fe4000f8e02ff */
[----:B------:R-:W-:-:S04]  /*14320*/  IMAD.WIDE.U32 R80, R88, UR4, R80 ;  /* 0x0000000458507c25 */ /* 0x000fc8000f8e0050 */
[----:B------:R-:W-:Y:S01]  /*14330*/  IMAD R77, R88, UR5, R77 ;  /* 0x00000005584d7c24 */ /* 0x000fe2000f8e024d */
[C---:B------:R-:W-:Y:S01]  /*14340*/  IADD3 R13, P3, R10.reuse, 0x2000, RZ ;  /* 0x000020000a0d7810 */ /* 0x040fe20007f7e0ff */
[----:B------:R2:W5:Y:S01]  /*14350*/  LDL R88, [R1+0x74] ;  /* 0x0000740001587983 */ /* 0x0005620000100800 */
[C---:B------:R-:W-:Y:S02]  /*14360*/  IADD3 R27, P2, R10.reuse, 0x1000, RZ ;  /* 0x000010000a1b7810 */ /* 0x040fe40007f5e0ff */
[----:B------:R-:W-:Y:S02]  /*14370*/  SHF.R.S32.HI R82, RZ, 0x1f, R84 ;  /* 0x0000001fff527819 */ /* 0x000fe40000011454 */
[----:B------:R-:W-:Y:S01]  /*14380*/  IADD3 R29, P0, R10, 0x4000, RZ ;  /* 0x000040000a1d7810 */ /* 0x000fe20007f1e0ff */
[----:B0-----:R-:W-:Y:S01]  /*14390*/  VIADD R31, R30, 0xffffff80 ;  /* 0xffffff801e1f7836 */ /* 0x001fe20000000000 */
[----:B------:R-:W-:Y:S02]  /*143a0*/  LOP3.LUT R12, R13, 0x380, RZ, 0xc0, !PT ;  /* 0x000003800d0c7812 */ /* 0x000fe400078ec0ff */
[----:B------:R-:W-:-:S02]  /*143b0*/  IADD3 R25, P5, R10, 0x3000, RZ ;  /* 0x000030000a197810 */ /* 0x000fc40007fbe0ff */
[----:B------:R-:W-:Y:S01]  /*143c0*/  IADD3 R33, P4, R10, 0x5000, RZ ;  /* 0x000050000a217810 */ /* 0x000fe20007f9e0ff */
[----:B------:R-:W-:Y:S01]  /*143d0*/  SHFL.IDX PT, R50, R4, RZ, 0x1c1f ;  /* 0x001c1fff04327589 */ /* 0x000fe200000e0000 */
[----:B------:R-:W-:Y:S01]  /*143e0*/  SHF.R.U64 R12, R12, 0x3, RZ ;  /* 0x000000030c0c7819 */ /* 0x000fe200000012ff */
[--C-:B------:R-:W-:Y:S01]  /*143f0*/  IMAD.X R9, RZ, RZ, R11.reuse, P2 ;  /* 0x000000ffff097224 */ /* 0x100fe200010e060b */
[----:B------:R-:W-:Y:S01]  /*14400*/  LOP3.LUT R28, R29, 0x380, RZ, 0xc0, !PT ;  /* 0x000003801d1c7812 */ /* 0x000fe200078ec0ff */
[----:B------:R-:W0:Y:S01]  /*14410*/  SHFL.IDX PT, R51, R14, RZ, 0x1c1f ;  /* 0x001c1fff0e337589 */ /* 0x000e2200000e0000 */
[----:B------:R-:W-:Y:S01]  /*14420*/  LOP3.LUT R12, R12, R13, RZ, 0x3c, !PT ;  /* 0x0000000d0c0c7212 */ /* 0x000fe200078e3cff */
[----:B------:R-:W-:Y:S01]  /*14430*/  IMAD.X R13, RZ, RZ, R11, P3 ;  /* 0x000000ffff0d7224 */ /* 0x000fe200018e060b */
[C---:B------:R-:W-:Y:S01]  /*14440*/  IADD3 R37, P2, R10.reuse, 0x6000, RZ ;  /* 0x000060000a257810 */ /* 0x040fe20007f5e0ff */
[----:B------:R4:W-:Y:S01]  /*14450*/  SHFL.IDX PT, R54, R4, 0x1, 0x1c1f ;  /* 0x003c1f0004367f89 */ /* 0x0009e200000e0000 */
[----:B------:R-:W-:Y:S01]  /*14460*/  IADD3 R41, P3, R10, 0x7000, RZ ;  /* 0x000070000a297810 */ /* 0x000fe20007f7e0ff */
[----:B---3--:R-:W-:Y:S01]  /*14470*/  IMAD.IADD R15, R26, 0x1, R178 ;  /* 0x000000011a0f7824 */ /* 0x008fe200078e02b2 */
[----:B------:R-:W-:Y:S01]  /*14480*/  LEA.HI R82, R82, R84, RZ, 0x3 ;  /* 0x0000005452527211 */ /* 0x000fe200078f18ff */
[----:B------:R-:W3:Y:S01]  /*14490*/  SHFL.IDX PT, R55, R14, 0x1, 0x1c1f ;  /* 0x003c1f000e377f89 */ /* 0x000ee200000e0000 */
[----:B------:R-:W-:Y:S01]  /*144a0*/  LOP3.LUT R24, R25, 0x380, RZ, 0xc0, !PT ;  /* 0x0000038019187812 */ /* 0x000fe200078ec0ff */
[----:B------:R-:W-:Y:S01]  /*144b0*/  IMAD R78, R7, R0, RZ ;  /* 0x00000000074e7224 */ /* 0x000fe200078e02ff */
[----:B------:R-:W-:Y:S01]  /*144c0*/  LOP3.LUT R32, R33, 0x380, RZ, 0xc0, !PT ;  /* 0x0000038021207812 */ /* 0x000fe200078ec0ff */
[----:B------:R-:W-:Y:S01]  /*144d0*/  ULDC.64 UR4, c[0x0][0xbf0] ;  /* 0x0002fc0000047ab9 */ /* 0x000fe20000000a00 */
[----:B------:R-:W-:-:S02]  /*144e0*/  SHF.R.U64 R28, R28, 0x3, RZ ;  /* 0x000000031c1c7819 */ /* 0x000fc400000012ff */
[----:B------:R-:W-:Y:S02]  /*144f0*/  LOP3.LUT R36, R37, 0x380, RZ, 0xc0, !PT ;  /* 0x0000038025247812 */ /* 0x000fe400078ec0ff */
[----:B------:R-:W-:Y:S02]  /*14500*/  LOP3.LUT R40, R41, 0x380, RZ, 0xc0, !PT ;  /* 0x0000038029287812 */ /* 0x000fe400078ec0ff */
[----:B------:R-:W-:Y:S02]  /*14510*/  LOP3.LUT R82, R82, 0xfffffff8, RZ, 0xc0, !PT ;  /* 0xfffffff852527812 */ /* 0x000fe400078ec0ff */
[----:B------:R-:W-:Y:S02]  /*14520*/  SHF.R.S32.HI R30, RZ, 0x1f, R31 ;  /* 0x0000001fff1e7819 */ /* 0x000fe4000001141f */
[----:B------:R-:W-:Y:S02]  /*14530*/  SHF.R.U64 R24, R24, 0x3, RZ ;  /* 0x0000000318187819 */ /* 0x000fe400000012ff */
[----:B------:R-:W-:-:S02]  /*14540*/  SHF.R.U64 R32, R32, 0x3, RZ ;  /* 0x0000000320207819 */ /* 0x000fc400000012ff */
[----:B------:R-:W-:Y:S01]  /*14550*/  LOP3.LUT R28, R28, R29, RZ, 0x3c, !PT ;  /* 0x0000001d1c1c7212 */ /* 0x000fe200078e3cff */
[--C-:B------:R-:W-:Y:S01]  /*14560*/  IMAD.X R29, RZ, RZ, R11.reuse, P0 ;  /* 0x000000ffff1d7224 */ /* 0x100fe200000e060b */
[----:B------:R-:W-:Y:S01]  /*14570*/  SHF.R.U64 R36, R36, 0x3, RZ ;  /* 0x0000000324247819 */ /* 0x000fe200000012ff */
[----:B------:R-:W-:Y:S01]  /*14580*/  IMAD.IADD R82, R84, 0x1, -R82 ;  /* 0x0000000154527824 */ /* 0x000fe200078e0a52 */
[----:B------:R-:W-:Y:S01]  /*14590*/  SHF.R.U64 R40, R40, 0x3, RZ ;  /* 0x0000000328287819 */ /* 0x000fe200000012ff */
[----:B------:R-:W2:Y:S01]  /*145a0*/  @P1 LDC R84, c[0x0][0xcf0] ;  /* 0x00033c00ff541b82 */ /* 0x000ea20000000800 */
[----:B------:R-:W-:Y:S02]  /*145b0*/  IADD3 R49, P0, R10, 0x9000, RZ ;  /* 0x000090000a317810 */ /* 0x000fe40007f1e0ff */
[----:B------:R-:W-:Y:S02]  /*145c0*/  LEA.HI R30, R30, R31, RZ, 0x7 ;  /* 0x0000001f1e1e7211 */ /* 0x000fe400078f38ff */
[----:B------:R-:W-:Y:S01]  /*145d0*/  LOP3.LUT R24, R24, R25, RZ, 0x3c, !PT ;  /* 0x0000001918187212 */ /* 0x000fe200078e3cff */
[--C-:B------:R-:W-:Y:S01]  /*145e0*/  IMAD.X R25, RZ, RZ, R11.reuse, P5 ;  /* 0x000000ffff197224 */ /* 0x100fe200028e060b */
[----:B------:R-:W-:Y:S01]  /*145f0*/  LOP3.LUT R32, R32, R33, RZ, 0x3c, !PT ;  /* 0x0000002120207212 */ /* 0x000fe200078e3cff */
[--C-:B------:R-:W-:Y:S01]  /*14600*/  IMAD.X R33, RZ, RZ, R11.reuse, P4 ;  /* 0x000000ffff217224 */ /* 0x100fe200020e060b */
[----:B------:R-:W-:Y:S01]  /*14610*/  LOP3.LUT R36, R36, R37, RZ, 0x3c, !PT ;  /* 0x0000002524247212 */ /* 0x000fe200078e3cff */
[----:B------:R-:W-:Y:S01]  /*14620*/  IMAD.X R37, RZ, RZ, R11, P2 ;  /* 0x000000ffff257224 */ /* 0x000fe200010e060b */
[----:B------:R-:W-:-:S02]  /*14630*/  LOP3.LUT R40, R40, R41, RZ, 0x3c, !PT ;  /* 0x0000002928287212 */ /* 0x000fc400078e3cff */
[C---:B------:R-:W-:Y:S02]  /*14640*/  IADD3 R45, P5, R10.reuse, 0x8000, RZ ;  /* 0x000080000a2d7810 */ /* 0x040fe40007fbe0ff */
[----:B------:R-:W-:Y:S02]  /*14650*/  LOP3.LUT R48, R49, 0x380, RZ, 0xc0, !PT ;  /* 0x0000038031307812 */ /* 0x000fe400078ec0ff */
[C---:B------:R-:W-:Y:S02]  /*14660*/  IADD3 R53, P4, R10.reuse, 0xa000, RZ ;  /* 0x0000a0000a357810 */ /* 0x040fe40007f9e0ff */
[----:B------:R-:W-:Y:S02]  /*14670*/  IADD3 R59, P2, R10, 0xb000, RZ ;  /* 0x0000b0000a3b7810 */ /* 0x000fe40007f5e0ff */
[----:B------:R-:W-:Y:S02]  /*14680*/  IADD3.X R41, RZ, R11, RZ, P3, !PT ;  /* 0x0000000bff297210 */ /* 0x000fe40001ffe4ff */
[----:B------:R-:W-:-:S02]  /*14690*/  LOP3.LUT R30, R30, 0xffffff80, RZ, 0xc0, !PT ;  /* 0xffffff801e1e7812 */ /* 0x000fc400078ec0ff */
[----:B------:R-:W-:Y:S02]  /*146a0*/  IADD3 R61, P3, R10, 0xc000, RZ ;  /* 0x0000c0000a3d7810 */ /* 0x000fe40007f7e0ff */
[----:B------:R-:W-:Y:S01]  /*146b0*/  LOP3.LUT R44, R45, 0x380, RZ, 0xc0, !PT ;  /* 0x000003802d2c7812 */ /* 0x000fe200078ec0ff */
[----:B------:R-:W-:Y:S01]  /*146c0*/  IMAD.IADD R30, R31, 0x1, -R30 ;  /* 0x000000011f1e7824 */ /* 0x000fe200078e0a1e */
[----:B------:R-:W-:Y:S02]  /*146d0*/  SHF.R.U64 R48, R48, 0x3, RZ ;  /* 0x0000000330307819 */ /* 0x000fe400000012ff */
[----:B------:R-:W-:Y:S02]  /*146e0*/  LOP3.LUT R52, R53, 0x380, RZ, 0xc0, !PT ;  /* 0x0000038035347812 */ /* 0x000fe400078ec0ff */
[----:B------:R-:W-:Y:S02]  /*146f0*/  LOP3.LUT R58, R59, 0x380, RZ, 0xc0, !PT ;  /* 0x000003803b3a7812 */ /* 0x000fe400078ec0ff */
[----:B------:R-:W-:Y:S01]  /*14700*/  LOP3.LUT R60, R61, 0x380, RZ, 0xc0, !PT ;  /* 0x000003803d3c7812 */ /* 0x000fe200078ec0ff */
[----:B------:R-:W-:Y:S01]  /*14710*/  IMAD R3, R82, 0x20, R83 ;  /* 0x0000002052037824 */ /* 0x000fe200078e0253 */
[----:B------:R-:W-:-:S02]  /*14720*/  SHF.R.U64 R44, R44, 0x3, RZ ;  /* 0x000000032c2c7819 */ /* 0x000fc400000012ff */
[----:B------:R-:W-:Y:S01]  /*14730*/  LOP3.LUT R48, R48, R49, RZ, 0x3c, !PT ;  /* 0x0000003130307212 */ /* 0x000fe200078e3cff */
[----:B------:R-:W-:Y:S01]  /*14740*/  IMAD.X R49, RZ, RZ, R11, P0 ;  /* 0x000000ffff317224 */ /* 0x000fe200000e060b */
[----:B------:R-:W-:Y:S02]  /*14750*/  SHF.R.U64 R52, R52, 0x3, RZ ;  /* 0x0000000334347819 */ /* 0x000fe400000012ff */
[----:B------:R-:W-:Y:S02]  /*14760*/  SHF.R.U64 R58, R58, 0x3, RZ ;  /* 0x000000033a3a7819 */ /* 0x000fe400000012ff */
[----:B------:R-:W-:Y:S02]  /*14770*/  SHF.R.U64 R60, R60, 0x3, RZ ;  /* 0x000000033c3c7819 */ /* 0x000fe400000012ff */
[----:B------:R-:W-:Y:S01]  /*14780*/  LOP3.LUT P0, RZ, R30, 0x3, RZ, 0xc0, !PT ;  /* 0x000000031eff7812 */ /* 0x000fe2000780c0ff */
[----:B------:R-:W-:Y:S01]  /*14790*/  IMAD.IADD R82, R178, 0x1, R3 ;  /* 0x00000001b2527824 */ /* 0x000fe200078e0203 */
[----:B------:R-:W-:Y:S01]  /*147a0*/  LOP3.LUT R44, R44, R45, RZ, 0x3c, !PT ;  /* 0x0000002d2c2c7212 */ /* 0x000fe200078e3cff */
[--C-:B------:R-:W-:Y:S01]  /*147b0*/  IMAD.X R45, RZ, RZ, R11.reuse, P5 ;  /* 0x000000ffff2d7224 */ /* 0x100fe200028e060b */
[----:B------:R-:W-:Y:S01]  /*147c0*/  LOP3.LUT R52, R52, R53, RZ, 0x3c, !PT ;  /* 0x0000003534347212 */ /* 0x000fe200078e3cff */
[--C-:B------:R-:W-:Y:S01]  /*147d0*/  IMAD.X R53, RZ, RZ, R11.reuse, P4 ;  /* 0x000000ffff357224 */ /* 0x100fe200020e060b */
[----:B------:R-:W-:Y:S01]  /*147e0*/  LOP3.LUT R58, R58, R59, RZ, 0x3c, !PT ;  /* 0x0000003b3a3a7212 */ /* 0x000fe200078e3cff */
[--C-:B------:R-:W-:Y:S01]  /*147f0*/  IMAD.X R59, RZ, RZ, R11.reuse, P2 ;  /* 0x000000ffff3b7224 */ /* 0x100fe200010e060b */
[----:B------:R-:W-:Y:S01]  /*14800*/  LOP3.LUT R60, R60, R61, RZ, 0x3c, !PT ;  /* 0x0000003d3c3c7212 */ /* 0x000fe200078e3cff */
[----:B------:R-:W-:Y:S01]  /*14810*/  VIADD R7, R15, 0x8 ;  /* 0x000000080f077836 */ /* 0x000fe20000000000 */
[C---:B------:R-:W-:Y:S01]  /*14820*/  IADD3 R65, P5, R10.reuse, 0xd000, RZ ;  /* 0x0000d0000a417810 */ /* 0x040fe20007fbe0ff */
[----:B------:R-:W-:Y:S01]  /*14830*/  IMAD.X R61, RZ, RZ, R11, P3 ;  /* 0x000000ffff3d7224 */ /* 0x000fe200018e060b */
[----:B------:R-:W-:-:S02]  /*14840*/  IADD3 R69, P4, R10, 0xe000, RZ ;  /* 0x0000e0000a457810 */ /* 0x000fc40007f9e0ff */
[-C--:B------:R-:W-:Y:S01]  /*14850*/  ISETP.GE.OR P2, PT, R15, R78.reuse, P0 ;  /* 0x0000004e0f00720c */ /* 0x080fe20000746670 */
[----:B-1----:R-:W-:Y:S01]  /*14860*/  @P1 IMAD.HI.U32 R3, R82, R79, RZ ;  /* 0x0000004f52031227 */ /* 0x002fe200078e00ff */
[C---:B------:R-:W-:Y:S02]  /*14870*/  IADD3 R15, P3, R10.reuse, 0xf000, RZ ;  /* 0x0000f0000a0f7810 */ /* 0x040fe40007f7e0ff */
[----:B------:R-:W-:Y:S02]  /*14880*/  LOP3.LUT R64, R65, 0x380, RZ, 0xc0, !PT ;  /* 0x0000038041407812 */ /* 0x000fe400078ec0ff */
[----:B------:R-:W-:Y:S02]  /*14890*/  LOP3.LUT R68, R69, 0x380, RZ, 0xc0, !PT ;  /* 0x0000038045447812 */ /* 0x000fe400078ec0ff */
[----:B------:R-:W-:Y:S02]  /*148a0*/  LOP3.LUT R57, R10, 0x380, RZ, 0xc0, !PT ;  /* 0x000003800a397812 */ /* 0x000fe400078ec0ff */
[----:B------:R-:W-:Y:S01]  /*148b0*/  ISETP.GE.OR P0, PT, R7, R78, P0 ;  /* 0x0000004e0700720c */ /* 0x000fe20000706670 */
[----:B------:R-:W-:Y:S01]  /*148c0*/  IMAD.IADD R81, R81, 0x1, R77 ;  /* 0x0000000151517824 */ /* 0x000fe200078e024d */
[----:B------:R-:W-:Y:S01]  /*148d0*/  LOP3.LUT R8, R27, 0x380, RZ, 0xc0, !PT ;  /* 0x000003801b087812 */ /* 0x000fe200078ec0ff */
[----:B------:R-:W-:Y:S01]  /*148e0*/  IMAD.MOV.U32 R21, RZ, RZ, R82 ;  /* 0x000000ffff157224 */ /* 0x000fe200078e0052 */
[----:B----4-:R-:W-:Y:S01]  /*148f0*/  LOP3.LUT R4, R15, 0x380, RZ, 0xc0, !PT ;  /* 0x000003800f047812 */ /* 0x010fe200078ec0ff */
[----:B------:R-:W-:Y:S01]  /*14900*/  IMAD R77, R20, UR4, RZ ;  /* 0x00000004144d7c24 */ /* 0x000fe2000f8e02ff */
[----:B--2---:R-:W-:-:S02]  /*14910*/  @P1 SHF.R.U32.HI R21, RZ, R84, R3 ;  /* 0x00000054ff151219 */ /* 0x004fc40000011603 */
[----:B------:R-:W-:Y:S02]  /*14920*/  SHF.R.U64 R64, R64, 0x3, RZ ;  /* 0x0000000340407819 */ /* 0x000fe400000012ff */
[----:B------:R-:W-:Y:S02]  /*14930*/  SHF.R.U64 R68, R68, 0x3, RZ ;  /* 0x0000000344447819 */ /* 0x000fe400000012ff */
[----:B------:R-:W-:Y:S02]  /*14940*/  SHF.R.U64 R57, R57, 0x3, RZ ;  /* 0x0000000339397819 */ /* 0x000fe400000012ff */
[----:B------:R-:W-:Y:S02]  /*14950*/  SHF.R.U64 R8, R8, 0x3, RZ ;  /* 0x0000000308087819 */ /* 0x000fe400000012ff */
[----:B------:R-:W-:Y:S01]  /*14960*/  SHF.R.U64 R4, R4, 0x3, RZ ;  /* 0x0000000304047819 */ /* 0x000fe200000012ff */
[C---:B------:R-:W-:Y:S01]  /*14970*/  IMAD R79, R76.reuse, UR5, R77 ;  /* 0x000000054c4f7c24 */ /* 0x040fe2000f8e024d */
[----:B------:R-:W-:Y:S01]  /*14980*/  SHF.R.S32.HI R3, RZ, 0x1f, R21 ;  /* 0x0000001fff037819 */ /* 0x000fe20000011415 */
[----:B------:R-:W-:Y:S01]  /*14990*/  IMAD.WIDE.U32 R76, R76, UR4, R80 ;  /* 0x000000044c4c7c25 */ /* 0x000fe2000f8e0050 */
        /* <DEDUP_REMOVED lines=8> */
[----:B------:R-:W-:Y:S01]  /*14a20*/  MOV R57, R11 ;  /* 0x0000000b00397202 */ /* 0x000fe20000000f00 */
[----:B------:R-:W-:Y:S01]  /*14a30*/  IMAD.MOV R81, RZ, RZ, -R21 ;  /* 0x000000ffff517224 */ /* 0x000fe200078e0a15 */
[----:B------:R-:W-:Y:S01]  /*14a40*/  LOP3.LUT R72, R4, R15, RZ, 0x3c, !PT ;  /* 0x0000000f04487212 */ /* 0x000fe200078e3cff */
[----:B0-----:R-:W-:Y:S01]  /*14a50*/  @!P2 ST.E desc[UR40][R50.64], R6 ;  /* 0x000000063200a985 */ /* 0x001fe2000c101928 */
[----:B------:R-:W-:-:S02]  /*14a60*/  IMAD R20, R3, UR4, RZ ;  /* 0x0000000403147c24 */ /* 0x000fc4000f8e02ff */
[----:B------:R-:W-:Y:S01]  /*14a70*/  IMAD R3, R0, R81, R82 ;  /* 0x0000005100037224 */ /* 0x000fe200078e0252 */
[----:B---3--:R0:W-:Y:S01]  /*14a80*/  @!P0 ST.E desc[UR40][R54.64], R5 ;  /* 0x0000000536008985 */ /* 0x0081e2000c101928 */
[----:B------:R-:W-:-:S03]  /*14a90*/  IMAD.IADD R77, R77, 0x1, R79 ;  /* 0x000000014d4d7824 */ /* 0x000fc600078e024f */
[----:B------:R-:W5:Y:S01]  /*14aa0*/  LD.E.128 R8, desc[UR40][R8.64] ;  /* 0x0000002808087980 */ /* 0x000f62000c101d00 */
[----:B------:R-:W-:-:S03]  /*14ab0*/  IMAD R79, R21, UR5, R20 ;  /* 0x00000005154f7c24 */ /* 0x000fc6000f8e0214 */
[----:B------:R-:W5:Y:S04]  /*14ac0*/  LD.E.128 R12, desc[UR40][R12.64] ;  /* 0x000000280c0c7980 */ /* 0x000f68000c101d00 */
[----:B0-----:R0:W5:Y:S01]  /*14ad0*/  LD.E.128 R4, desc[UR40][R56.64] ;  /* 0x0000002838047980 */ /* 0x001162000c101d00 */
[----:B------:R-:W-:-:S03]  /*14ae0*/  SHF.R.S32.HI R0, RZ, 0x1f, R3 ;  /* 0x0000001fff007819 */ /* 0x000fc60000011403 */
        /* <DEDUP_REMOVED lines=13> */
[----:B------:R-:W-:Y:S01]  /*14bc0*/  IMAD.WIDE.U32 R20, R21, UR4, R76 ;  /* 0x0000000415147c25 */ /* 0x000fe2000f8e004c */
[----:B------:R-:W-:Y:S01]  /*14bd0*/  ULDC.64 UR4, c[0x0][0xbd8] ;  /* 0x0002f60000047ab9 */ /* 0x000fe20000000a00 */
[----:B------:R-:W-:Y:S01]  /*14be0*/  @!PT LDS RZ, [RZ] ;  /* 0x00000000fffff984 */ /* 0x000fe20000000800 */
[----:B------:R-:W-:Y:S01]  /*14bf0*/  @!PT LDS RZ, [RZ] ;  /* 0x00000000fffff984 */ /* 0x000fe20000000800 */
[----:B------:R-:W-:Y:S01]  /*14c00*/  @!PT LDS RZ, [RZ] ;  /* 0x00000000fffff984 */ /* 0x000fe20000000800 */
[----:B------:R-:W-:Y:S01]  /*14c10*/  @!PT LDS RZ, [RZ] ;  /* 0x00000000fffff984 */ /* 0x000fe20000000800 */
[----:B------:R1:W-:Y:S06]  /*14c20*/  MEMBAR.ALL.CTA ;  /* 0x0000000000007992 */ /* 0x0003ec0000008000 */
[----:B-1----:R-:W1:Y:S01]  /*14c30*/  FENCE.VIEW.ASYNC.S ;  /* 0x00000000000073c6 */ /* 0x002e620000000000 */
[----:B------:R-:W-:-:S02]  /*14c40*/  IMAD.IADD R21, R21, 0x1, R79 ;  /* 0x0000000115157824 */ /* 0x000fc400078e024f */
[----:B------:R-:W-:Y:S02]  /*14c50*/  IMAD R0, R0, UR4, RZ ;  /* 0x0000000400007c24 */ /* 0x000fe4000f8e02ff */
[----:B------:R-:W-:Y:S02]  /*14c60*/  IMAD.IADD R89, R83, 0x1, R178 ;  /* 0x0000000153597824 */ /* 0x000fe400078e02b2 */
[C---:B------:R-:W-:Y:S02]  /*14c70*/  IMAD R79, R3.reuse, UR5, R0 ;  /* 0x00000005034f7c24 */ /* 0x040fe4000f8e0200 */
[----:B------:R-:W-:Y:S01]  /*14c80*/  IMAD.WIDE.U32 R20, R3, UR4, R20 ;  /* 0x0000000403147c25 */ /* 0x000fe2000f8e0014 */
[----:B------:R-:W-:Y:S01]  /*14c90*/  ISETP.GE.AND P2, PT, R89, R78, PT ;  /* 0x0000004e5900720c */ /* 0x000fe20003f46270 */
[----:B------:R-:W-:Y:S02]  /*14ca0*/  ULDC.64 UR4, c[0x0][0xb80] ;  /* 0x0002e00000047ab9 */ /* 0x000fe40000000a00 */
[----:B------:R-:W-:-:S02]  /*14cb0*/  VIADD R0, R19, 0x32420 ;  /* 0x0003242013007836 */ /* 0x000fc40000000000 */
[----:B------:R-:W-:Y:S01]  /*14cc0*/  IMAD.IADD R21, R21, 0x1, R79 ;  /* 0x0000000115157824 */ /* 0x000fe200078e024f */
[C---:B------:R-:W-:Y:S02]  /*14cd0*/  LEA R79, P3, R20.reuse, UR4, 0x1 ;  /* 0x00000004144f7c11 */ /* 0x040fe4000f8608ff */
[----:B------:R-:W-:Y:S02]  /*14ce0*/  PRMT R0, RZ, 0x654, R0 ;  /* 0x00000654ff007816 */ /* 0x000fe40000000000 */
[----:B------:R-:W-:Y:S01]  /*14cf0*/  LEA.HI.X R84, R20, UR5, R21, 0x1, P3 ;  /* 0x0000000514547c11 */ /* 0x000fe200098f0c15 */
[C---:B------:R-:W-:Y:S01]  /*14d00*/  VIADD R77, R89.reuse, 0x20 ;  /* 0x00000020594d7836 */ /* 0x040fe20000000000 */
[----:B------:R-:W-:Y:S01]  /*14d10*/  IADD3 R3, R89, 0x40, RZ ;  /* 0x0000004059037810 */ /* 0x000fe20007ffe0ff */
[----:B-1----:R0:W1:Y:S01]  /*14d20*/  SHFL.IDX PT, R82, R79, RZ, 0x181f ;  /* 0x00181fff4f527589 */ /* 0x00206200000e0000 */
[----:B------:R2:W-:Y:S01]  /*14d30*/  SYNCS.ARRIVE.TRANS64.RED.A1T0 RZ, [R0+URZ], RZ ;  /* 0x000000ff00ff79a7 */ /* 0x0005e2000810043f */
[----:B------:R-:W-:Y:S01]  /*14d40*/  BSSY B1, `(.L_x_5701) ;  /* 0x0000016000017945 */ /* 0x000fe20003800000 */
[----:B------:R-:W-:-:S02]  /*14d50*/  ISETP.GE.AND P1, PT, R77, R78, PT ;  /* 0x0000004e4d00720c */ /* 0x000fc40003f26270 */
[----:B------:R-:W-:Y:S01]  /*14d60*/  ISETP.GE.AND P0, PT, R3, R78, PT ;  /* 0x0000004e0300720c */ /* 0x000fe20003f06270 */
[----:B--2---:R0:W2:Y:S01]  /*14d70*/  SHFL.IDX PT, R0, R84, RZ, 0x181f ;  /* 0x00181fff54007589 */ /* 0x0040a200000e0000 */
[----:B------:R-:W-:Y:S11]  /*14d80*/  @P2 BRA `(.L_x_5702) ;  /* 0x0000000000442947 */ /* 0x000ff60003800000 */
[----:B------:R-:W-:Y:S02]  /*14d90*/  ULDC UR4, c[0x0][0xbc8] ;  /* 0x0002f20000047ab9 */ /* 0x000fe40000000800 */
[----:B------:R-:W-:Y:S02]  /*14da0*/  ISETP.GE.AND P2, PT, R95, UR4, PT ;  /* 0x000000045f007c0c */ /* 0x000fe4000bf46270 */
[----:B-----5:R-:W-:Y:S02]  /*14db0*/  ISETP.GE.AND P3, PT, R93, UR4, PT ;  /* 0x000000045d007c0c */ /* 0x020fe4000bf66270 */
[----:B------:R-:W-:-:S09]  /*14dc0*/  ISETP.GE.AND P4, PT, R91, UR4, PT ;  /* 0x000000045b007c0c */ /* 0x000fd2000bf86270 */
[----:B-1----:R-:W-:-:S04]  /*14dd0*/  @!P2 LEA R20, P5, R95, R82, 0x1 ;  /* 0x000000525f14a211 */ /* 0x002fc800078a08ff */
[----:B--2---:R-:W-:Y:S02]  /*14de0*/  @!P2 LEA.HI.X R21, R95, R0, R96, 0x1, P5 ;  /* 0x000000005f15a211 */ /* 0x004fe400028f0c60 */
        /* <DEDUP_REMOVED lines=11> */
.L_x_5702:
[----:B------:R-:W-:Y:S05]  /*14ea0*/  BSYNC B1 ;  /* 0x0000000000017941 */ /* 0x000fea0003800000 */
.L_x_5701:
[----:B--2---:R2:W4:Y:S01]  /*14eb0*/  SHFL.IDX PT, R0, R84, 0x1, 0x181f ;  /* 0x00381f0054007f89 */ /* 0x00452200000e0000 */
        /* <DEDUP_REMOVED lines=20> */
.L_x_5704:
[----:B------:R-:W-:Y:S05]  /*15000*/  BSYNC B1 ;  /* 0x0000000000017941 */ /* 0x000fea0003800000 */
.L_x_5703:
        /* <DEDUP_REMOVED lines=21> */
.L_x_5706:
[----:B------:R-:W-:Y:S05]  /*15160*/  BSYNC B1 ;  /* 0x0000000000017941 */ /* 0x000fea0003800000 */
.L_x_5705:
[----:B------:R-:W-:Y:S01]  /*15170*/  VIADD R3, R89, 0x60 ;  /* 0x0000006059037836 */ /* 0x000fe20000000000 */
[----:B0-2-4-:R-:W0:Y:S04]  /*15180*/  SHFL.IDX PT, R84, R84, 0x3, 0x181f ;  /* 0x00781f0054547f89 */ /* 0x015e2800000e0000 */
        /* <DEDUP_REMOVED lines=8> */
[-C--:B------:R-:W-:Y:S02]  /*15210*/  @!P4 LEA R6, P1, R93, R79.reuse, 0x1 ;  /* 0x0000004f5d06c211 */ /* 0x080fe400078208ff */
        /* <DEDUP_REMOVED lines=13> */
.L_x_5699:
[----:B------:R-:W3:Y:S01]  /*152f0*/  LDL.LU R6, [R1+0x80] ;  /* 0x0000800001067983 */ /* 0x000ee20000300800 */
[----:B------:R-:W-:Y:S01]  /*15300*/  ULDC.64 UR4, c[0x0][0xd00] ;  /* 0x0003400000047ab9 */ /* 0x000fe20000000a00 */
[----:B------:R-:W-:Y:S01]  /*15310*/  IMAD.MOV.U32 R0, RZ, RZ, RZ ;  /* 0x000000ffff007224 */ /* 0x000fe200078e00ff */
[----:B------:R-:W4:Y:S01]  /*15320*/  LDC R25, c[0x0][0xce8] ;  /* 0x00033a00ff197b82 */ /* 0x000f220000000800 */
[----:B------:R-:W2:Y:S01]  /*15330*/  LDL.LU R3, [R1+0x84] ;  /* 0x0000840001037983 */ /* 0x000ea20000300800 */
[----:B------:R-:W-:-:S04]  /*15340*/  ISETP.NE.U32.AND P0, PT, RZ, UR4, PT ;  /* 0x00000004ff007c0c */ /* 0x000fc8000bf05070 */
[----:B------:R-:W-:Y:S02]  /*15350*/  ISETP.NE.AND.EX P0, PT, RZ, UR5, PT, P0 ;  /* 0x00000005ff007c0c */ /* 0x000fe4000bf05300 */
[----:B---3--:R-:W-:-:S04]  /*15360*/  IADD3 R4, P1, R6, UR4, RZ ;  /* 0x0000000406047c10 */ /* 0x008fc8000ff3e0ff */
[----:B--2---:R-:W-:Y:S01]  /*15370*/  IADD3.X R5, R3, UR5, RZ, P1, !PT ;  /* 0x0000000503057c10 */ /* 0x004fe20008ffe4ff */
[----:B------:R-:W-:Y:S02]  /*15380*/  ULDC.64 UR4, c[0x0][0xd08] ;  /* 0x0003420000047ab9 */ /* 0x000fe40000000a00 */
[----:B------:R-:W-:-:S04]  /*15390*/  ISETP.NE.U32.AND P1, PT, RZ, UR4, PT ;  /* 0x00000004ff007c0c */ /* 0x000fc8000bf25070 */
[----:B------:R2:W5:Y:S01]  /*153a0*/  @P0 LDG.E R0, desc[UR40][R4.64] ;  /* 0x0000002804000981 */ /* 0x000562000c1e1900 */
[----:B------:R-:W-:Y:S01]  /*153b0*/  ISETP.NE.AND.EX P1, PT, RZ, UR5, PT, P1 ;  /* 0x00000005ff007c0c */ /* 0x000fe2000bf25310 */
[----:B------:R-:W3:-:S12]  /*153c0*/  S2R R10, SR_TID.X ;  /* 0x00000000000a7919 */ /* 0x000ed80000002100 */
[----:B------:R-:W-:Y:S01]  /*153d0*/  @P1 IADD3 R6, P2, R6, UR4, RZ ;  /* 0x0000000406061c10 */ /* 0x000fe2000ff5e0ff */
[----:B------:R-:W-:Y:S02]  /*153e0*/  ULDC UR4, c[0x0][0xb88] ;  /* 0x0002e20000047ab9 */ /* 0x000fe40000000800 */
[----:B------:R-:W-:Y:S01]  /*153f0*/  IMAD.U32 R8, RZ, RZ, UR4 ;  /* 0x00000004ff087e24 */ /* 0x000fe2000f8e00ff */
[----:B------:R-:W-:-:S05]  /*15400*/  @P1 IADD3.X R7, R3, UR5, RZ, P2, !PT ;  /* 0x0000000503071c10 */ /* 0x000fca00097fe4ff */
[----:B------:R2:W5:Y:S01]  /*15410*/  @P1 LDG.E R8, desc[UR40][R6.64] ;  /* 0x0000002806081981 */ /* 0x000562000c1e1900 */
[----:B----4-:R-:W-:Y:S01]  /*15420*/  ISETP.NE.AND P2, PT, R25, 0x1, PT ;  /* 0x000000011900780c */ /* 0x010fe20003f45270 */
[----:B---3--:R-:W-:-:S12]  /*15430*/  VIADD R28, R10, 0xffffff80 ;  /* 0xffffff800a1c7836 */ /* 0x008fd80000000000 */
[----:B------:R-:W3:Y:S01]  /*15440*/  @P2 LDC R27, c[0x0][0xcec] ;  /* 0x00033b00ff1b2b82 */ /* 0x000ee20000000800 */
[----:B------:R-:W-:Y:S01]  /*15450*/  ISETP.GE.AND P3, PT, R28, 0x80, PT ;  /* 0x000000801c00780c */ /* 0x000fe20003f66270 */
[----:B--2---:R-:W-:-:S12]  /*15460*/  @P1 BRA `(.L_x_5708) ;  /* 0x0000000000101947 */ /* 0x004fd80003800000 */
[----:B------:R-:W-:Y:S05]  /*15470*/  @!P0 BRA `(.L_x_5708) ;  /* 0x00000000000c8947 */ /* 0x000fea0003800000 */
[----:B------:R-:W2:Y:S04]  /*15480*/  LDG.E R3, desc[UR40][R4.64] ;  /* 0x0000002804037981 */ /* 0x000ea8000c1e1900 */
[----:B-----5:R-:W2:Y:S02]  /*15490*/  LDG.E R8, desc[UR40][R4.64+0x4] ;  /* 0x0000042804087981 */ /* 0x020ea4000c1e1900 */
[----:B--2---:R-:W-:-:S07]  /*154a0*/  IMAD.IADD R8, R8, 0x1, -R3 ;  /* 0x0000000108087824 */ /* 0x004fce00078e0a03 */
.L_x_5708:
[----:B------:R-:W2:Y:S04]  /*154b0*/  LDL.LU R4, [R1+0x88] ;  /* 0x0000880001047983 */ /* 0x000ea80000300800 */
[----:B------:R-:W4:Y:S04]  /*154c0*/  LDL.LU R3, [R1+0x94] ;  /* 0x0000940001037983 */ /* 0x000f280000300800 */
[----:B------:R-:W3:Y:S04]  /*154d0*/  LDL R26, [R1+0x7c] ;  /* 0x00007c00011a7983 */ /* 0x000ee80000100800 */
[----:B------:R0:W5:Y:S01]  /*154e0*/  LDL R24, [R1+0x50] ;  /* 0x0000500001187983 */ /* 0x0001620000100800 */
[----:B------:R-:W-:Y:S01]  /*154f0*/  BSSY B1, `(.L_x_5709) ;  /* 0x000002c000017945 */ /* 0x000fe20003800000 */
[----:B-----5:R-:W-:-:S02]  /*15500*/  SHF.R.S32.HI R11, RZ, 0x1f, R0 ;  /* 0x0000001fff0b7819 */ /* 0x020fc40000011400 */
[----:B--2---:R-:W-:Y:S02]  /*15510*/  SEL R13, R4, RZ, !P0 ;  /* 0x000000ff040d7207 */ /* 0x004fe40004000000 */
[----:B----4-:R-:W-:Y:S02]  /*15520*/  SEL R14, R3, RZ, !P0 ;  /* 0x000000ff030e7207 */ /* 0x010fe40004000000 */
[----:B---3--:R-:W-:Y:S01]  /*15530*/  SHF.R.S32.HI R12, RZ, 0x1f, R26 ;  /* 0x0000001fff0c7819 */ /* 0x008fe2000001141a */
[----:B0-----:R-:W-:Y:S06]  /*15540*/  @P3 BRA `(.L_x_5710) ;  /* 0x0000000000983947 */ /* 0x001fec0003800000 */
[----:B------:R-:W0:Y:S01]  /*15550*/  LDC R9, c[0x0][0xce8] ;  /* 0x00033a00ff097b82 */ /* 0x000e220000000800 */
[----:B------:R-:W-:Y:S01]  /*15560*/  IADD3 R10, R24, -0x80, R10 ;  /* 0xffffff80180a7810 */ /* 0x000fe20007ffe00a */
[----:B0-----:R-:W-:-:S05]  /*15570*/  IMAD R3, R8, R9, RZ ;  /* 0x0000000908037224 */ /* 0x001fca00078e02ff */
        /* <DEDUP_REMOVED lines=9> */
[----:B------:R-:W0:Y:S01]  /*15610*/  @P0 LDC R15, c[0x0][0xcec] ;  /* 0x00033b00ff0f0b82 */ /* 0x000e220000000800 */
[----:B------:R-:W-:Y:S01]  /*15620*/  IMAD R7, R26, UR5, R7 ;  /* 0x000000051a077c24 */ /* 0x000fe2000f8e0207 */
[----:B------:R-:W-:-:S03]  /*15630*/  ULDC.64 UR4, c[0x0][0xc98] ;  /* 0x0003260000047ab9 */ /* 0x000fc60000000a00 */
[----:B------:R-:W-:-:S03]  /*15640*/  IMAD.IADD R5, R5, 0x1, R7 ;  /* 0x0000000105057824 */ /* 0x000fc600078e0207 */
[----:B------:R-:W2:Y:S01]  /*15650*/  @P0 LDC R21, c[0x0][0xcf0] ;  /* 0x00033c00ff150b82 */ /* 0x000ea20000000800 */
[----:B------:R-:W-:-:S04]  /*15660*/  IMAD.WIDE.U32 R4, R13, UR4, R4 ;  /* 0x000000040d047c25 */ /* 0x000fc8000f8e0004 */
[----:B0-----:R-:W-:-:S05]  /*15670*/  @P0 IMAD.HI.U32 R6, R10, R15, RZ ;  /* 0x0000000f0a060227 */ /* 0x001fca00078e00ff */
[----:B--2---:R-:W-:Y:S01]  /*15680*/  @P0 SHF.R.U32.HI R3, RZ, R21, R6 ;  /* 0x00000015ff030219 */ /* 0x004fe20000011606 */
        /* <DEDUP_REMOVED lines=18> */
.L_x_5710:
[----:B------:R-:W-:Y:S05]  /*157b0*/  BSYNC B1 ;  /* 0x0000000000017941 */ /* 0x000fea0003800000 */
.L_x_5709:
[--C-:B0-----:R-:W-:Y:S01]  /*157c0*/  SHF.R.S32.HI R6, RZ, 0x1f, R28.reuse ;  /* 0x0000001fff067819 */ /* 0x101fe2000001141c */
[----:B------:R-:W0:Y:S01]  /*157d0*/  @P2 LDC R9, c[0x0][0xcf0] ;  /* 0x00033c00ff092b82 */ /* 0x000e220000000800 */
[----:B------:R-:W-:Y:S01]  /*157e0*/  SHF.R.S32.HI R20, RZ, 0x1f, R28 ;  /* 0x0000001fff147819 */ /* 0x000fe2000001141c */
[----:B------:R-:W-:Y:S01]  /*157f0*/  ULDC.64 UR4, c[0x0][0xba0] ;  /* 0x0002e80000047ab9 */ /* 0x000fe20000000a00 */
[-C--:B------:R-:W-:Y:S01]  /*15800*/  LEA.HI R6, R6, R28.reuse, RZ, 0x3 ;  /* 0x0000001c06067211 */ /* 0x080fe200078f18ff */
[----:B------:R-:W-:Y:S01]  /*15810*/  IMAD R3, R11, UR4, RZ ;  /* 0x000000040b037c24 */ /* 0x000fe2000f8e02ff */
[----:B------:R-:W-:Y:S01]  /*15820*/  LEA.HI R20, R20, R28, RZ, 0x3 ;  /* 0x0000001c14147211 */ /* 0x000fe200078f18ff */
[----:B------:R-:W-:Y:S01]  /*15830*/  IMAD.WIDE.U32 R4, R0, UR4, RZ ;  /* 0x0000000400047c25 */ /* 0x000fe2000f8e00ff */
[----:B------:R-:W-:Y:S02]  /*15840*/  LOP3.LUT R6, R6, 0xfffffff8, RZ, 0xc0, !PT ;  /* 0xfffffff806067812 */ /* 0x000fe400078ec0ff */
[----:B------:R-:W-:Y:S01]  /*15850*/  SHF.R.S32.HI R20, RZ, 0x3, R20 ;  /* 0x00000003ff147819 */ /* 0x000fe20000011414 */
[----:B------:R-:W-:Y:S01]  /*15860*/  IMAD R3, R0, UR5, R3 ;  /* 0x0000000500037c24 */ /* 0x000fe2000f8e0203 */
[----:B------:R-:W-:Y:S01]  /*15870*/  ULDC.64 UR4, c[0x0][0xbe8] ;  /* 0x0002fa0000047ab9 */ /* 0x000fe20000000a00 */
[----:B------:R-:W-:-:S02]  /*15880*/  IMAD.IADD R6, R28, 0x1, -R6 ;  /* 0x000000011c067824 */ /* 0x000fc400078e0a06 */
[----:B------:R-:W-:Y:S02]  /*15890*/  IMAD R0, R12, UR4, RZ ;  /* 0x000000040c007c24 */ /* 0x000fe4000f8e02ff */
[----:B------:R-:W-:Y:S02]  /*158a0*/  IMAD R6, R6, 0x20, R20 ;  /* 0x0000002006067824 */ /* 0x000fe400078e0214 */
[----:B------:R-:W-:Y:S02]  /*158b0*/  IMAD R7, R26, UR5, R0 ;  /* 0x000000051a077c24 */ /* 0x000fe4000f8e0200 */
[----:B------:R-:W-:Y:S02]  /*158c0*/  IMAD.IADD R10, R24, 0x1, R6 ;  /* 0x00000001180a7824 */ /* 0x000fe400078e0206 */
[----:B------:R-:W-:Y:S02]  /*158d0*/  IMAD.IADD R5, R5, 0x1, R3 ;  /* 0x0000000105057824 */ /* 0x000fe400078e0203 */
[----:B------:R-:W-:-:S04]  /*158e0*/  @P2 IMAD.HI.U32 R0, R10, R27, RZ ;  /* 0x0000001b0a002227 */ /* 0x000fc800078e00ff */
[----:B------:R-:W-:Y:S01]  /*158f0*/  IMAD.WIDE.U32 R4, R26, UR4, R4 ;  /* 0x000000041a047c25 */ /* 0x000fe2000f8e0004 */
[----:B------:R-:W-:-:S03]  /*15900*/  ULDC.64 UR4, c[0x0][0xbf0] ;  /* 0x0002fc0000047ab9 */ /* 0x000fc60000000a00 */
[----:B------:R-:W-:Y:S01]  /*15910*/  IMAD.MOV.U32 R3, RZ, RZ, R10 ;  /* 0x000000ffff037224 */ /* 0x000fe200078e000a */
[----:B0-----:R-:W-:Y:S01]  /*15920*/  @P2 SHF.R.U32.HI R3, RZ, R9, R0 ;  /* 0x00000009ff032219 */ /* 0x001fe20000011600 */
        /* <DEDUP_REMOVED lines=24> */
[----:B------:R0:W2:Y:S04]  /*15ab0*/  SHFL.IDX PT, R0, R4, RZ, 0x181f ;  /* 0x00181fff04007589 */ /* 0x0000a800000e0000 */
[----:B------:R0:W3:Y:S02]  /*15ac0*/  SHFL.IDX PT, R14, R3, RZ, 0x181f ;  /* 0x00181fff030e7589 */ /* 0x0000e400000e0000 */
.L_x_5922:
[----:B------:R-:W-:Y:S01]  /*15ad0*/  IMAD R8, R8, R25, RZ ;  /* 0x0000001908087224 */ /* 0x000fe200078e02ff */
[----:B------:R-:W-:Y:S01]  /*15ae0*/  BSSY B1, `(.L_x_5712) ;  /* 0x000001d000017945 */ /* 0x000fe20003800000 */
[----:B------:R-:W-:-:S05]  /*15af0*/  IMAD.IADD R7, R20, 0x1, R24 ;  /* 0x0000000114077824 */ /* 0x000fca00078e0218 */
[----:B------:R-:W-:-:S13]  /*15b00*/  ISETP.GE.AND P0, PT, R7, R8, PT ;  /* 0x000000080700720c */ /* 0x000fda0003f06270 */
[----:B------:R-:W-:Y:S05]  /*15b10*/  @P0 BRA `(.L_x_5713) ;  /* 0x0000000000640947 */ /* 0x000fea0003800000 */
[----:B------:R-:W4:Y:S01]  /*15b20*/  LDL R20, [R1+0x3c] ;  /* 0x00003c0001147983 */ /* 0x000f220000100800 */
[----:B------:R-:W-:-:S03]  /*15b30*/  ULDC UR4, c[0x0][0xbc8] ;  /* 0x0002f20000047ab9 */ /* 0x000fc60000000800 */
[----:B------:R-:W5:Y:S04]  /*15b40*/  LDL R15, [R1+0x70] ;  /* 0x00007000010f7983 */ /* 0x000f680000100800 */
[----:B------:R-:W2:Y:S04]  /*15b50*/  LDL R9, [R1+0x6c] ;  /* 0x00006c0001097983 */ /* 0x000ea80000100800 */
[----:B------:R-:W3:Y:S04]  /*15b60*/  LDL R5, [R1+0x74] ;  /* 0x0000740001057983 */ /* 0x000ee80000100800 */
[----:B------:R-:W3:Y:S04]  /*15b70*/  LDL R21, [R1+0xb4] ;  /* 0x0000b40001157983 */ /* 0x000ee80000100800 */
[----:B------:R-:W3:Y:S04]  /*15b80*/  LDL R26, [R1+0xb0] ;  /* 0x0000b000011a7983 */ /* 0x000ee80000100800 */
[----:B------:R-:W3:Y:S04]  /*15b90*/  LDL R24, [R1+0xac] ;  /* 0x0000ac0001187983 */ /* 0x000ee80000100800 */
[----:B------:R-:W3:Y:S01]  /*15ba0*/  LDL R6, [R1+0xa8] ;  /* 0x0000a80001067983 */ /* 0x000ee20000100800 */
[----:B----4-:R-:W-:-:S02]  /*15bb0*/  ISETP.GE.AND P3, PT, R20, UR4, PT ;  /* 0x0000000414007c0c */ /* 0x010fc4000bf66270 */
[----:B-----5:R-:W-:Y:S02]  /*15bc0*/  ISETP.GE.AND P2, PT, R15, UR4, PT ;  /* 0x000000040f007c0c */ /* 0x020fe4000bf46270 */
[----:B--2---:R-:W-:Y:S02]  /*15bd0*/  ISETP.GE.AND P1, PT, R9, UR4, PT ;  /* 0x0000000409007c0c */ /* 0x004fe4000bf26270 */
[----:B---3--:R-:W-:-:S07]  /*15be0*/  ISETP.GE.AND P0, PT, R5, UR4, PT ;  /* 0x0000000405007c0c */ /* 0x008fce000bf06270 */
[CC--:B------:R-:W-:Y:S02]  /*15bf0*/  @!P3 LEA R10, P5, R20.reuse, R14.reuse, 0x1 ;  /* 0x0000000e140ab211 */ /* 0x0c0fe400078a08ff */
[----:B------:R-:W-:Y:S02]  /*15c00*/  @!P2 LEA R12, P4, R15, R14, 0x1 ;  /* 0x0000000e0f0ca211 */ /* 0x000fe400078808ff */
[----:B------:R-:W-:Y:S02]  /*15c10*/  @!P3 LEA.HI.X R11, R20, R0, R21, 0x1, P5 ;  /* 0x00000000140bb211 */ /* 0x000fe400028f0c15 */
[----:B------:R-:W-:Y:S02]  /*15c20*/  @!P1 LEA R20, P5, R9, R14, 0x1 ;  /* 0x0000000e09149211 */ /* 0x000fe400078a08ff */
[----:B------:R-:W-:Y:S02]  /*15c30*/  @!P2 LEA.HI.X R13, R15, R0, R26, 0x1, P4 ;  /* 0x000000000f0da211 */ /* 0x000fe400020f0c1a */
[----:B------:R-:W-:-:S02]  /*15c40*/  @!P0 LEA R14, P4, R5, R14, 0x1 ;  /* 0x0000000e050e8211 */ /* 0x000fc400078808ff */
[-C--:B------:R-:W-:Y:S02]  /*15c50*/  @!P1 LEA.HI.X R21, R9, R0.reuse, R24, 0x1, P5 ;  /* 0x0000000009159211 */ /* 0x080fe400028f0c18 */
[----:B------:R-:W-:Y:S01]  /*15c60*/  @!P0 LEA.HI.X R15, R5, R0, R6, 0x1, P4 ;  /* 0x00000000050f8211 */ /* 0x000fe200020f0c06 */
[----:B------:R4:W-:Y:S04]  /*15c70*/  @!P3 ST.E.128 desc[UR40][R10.64], RZ ;  /* 0x000000ff0a00b985 */ /* 0x0009e8000c101d28 */
[----:B------:R4:W-:Y:S04]  /*15c80*/  @!P2 ST.E.128 desc[UR40][R12.64], RZ ;  /* 0x000000ff0c00a985 */ /* 0x0009e8000c101d28 */
[----:B------:R4:W-:Y:S04]  /*15c90*/  @!P1 ST.E.128 desc[UR40][R20.64], RZ ;  /* 0x000000ff14009985 */ /* 0x0009e8000c101d28 */
[----:B------:R4:W-:Y:S02]  /*15ca0*/  @!P0 ST.E.128 desc[UR40][R14.64], RZ ;  /* 0x000000ff0e008985 */ /* 0x0009e4000c101d28 */
.L_x_5713:
[----:B------:R-:W-:Y:S05]  /*15cb0*/  BSYNC B1 ;  /* 0x0000000000017941 */ /* 0x000fea0003800000 */
.L_x_5712:
[----:B------:R-:W-:-:S03]  /*15cc0*/  UMOV UR4, 0xffffffff ;  /* 0xffffffff00047882 */ /* 0x000fc60000000000 */
[----:B------:R-:W-:Y:S05]  /*15cd0*/  BRA.DIV UR4, `(.L_x_5714) ;  /* 0x0000009e04887947 */ /* 0x000fea000b800000 */
[----:B--2---:R2:W0:Y:S04]  /*15ce0*/  SHFL.IDX PT, R0, R4, 0x1, 0x181f ;  /* 0x00381f0004007f89 */ /* 0x00442800000e0000 */
[----:B---34-:R2:W3:Y:S02]  /*15cf0*/  SHFL.IDX PT, R14, R3, 0x1, 0x181f ;  /* 0x00381f00030e7f89 */ /* 0x0184e400000e0000 */
.L_x_5926:
[----:B------:R-:W-:Y:S01]  /*15d00*/  VIADD R5, R7, 0x20 ;  /* 0x0000002007057836 */ /* 0x000fe20000000000 */
[----:B------:R-:W-:Y:S04]  /*15d10*/  BSSY B1, `(.L_x_5715) ;  /* 0x000001c000017945 */ /* 0x000fe80003800000 */
[----:B------:R-:W-:-:S13]  /*15d20*/  ISETP.GE.AND P0, PT, R5, R8, PT ;  /* 0x000000080500720c */ /* 0x000fda0003f06270 */
[----:B------:R-:W-:Y:S05]  /*15d30*/  @P0 BRA `(.L_x_5716) ;  /* 0x0000000000640947 */ /* 0x000fea0003800000 */
[----:B------:R-:W4:Y:S01]  /*15d40*/  LDL R20, [R1+0x3c] ;  /* 0x00003c0001147983 */ /* 0x000f220000100800 */
[----:B------:R-:W-:-:S03]  /*15d50*/  ULDC UR4, c[0x0][0xbc8] ;  /* 0x0002f20000047ab9 */ /* 0x000fc60000000800 */
[----:B------:R-:W5:Y:S04]  /*15d60*/  LDL R15, [R1+0x70] ;  /* 0x00007000010f7983 */ /* 0x000f680000100800 */
[----:B------:R-:W2:Y:S04]  /*15d70*/  LDL R24, [R1+0x6c] ;  /* 0x00006c0001187983 */ /* 0x000ea80000100800 */
[----:B------:R-:W3:Y:S04]  /*15d80*/  LDL R6, [R1+0x74] ;  /* 0x0000740001067983 */ /* 0x000ee80000100800 */
[----:B------:R-:W0:Y:S04]  /*15d90*/  LDL R21, [R1+0xb4] ;  /* 0x0000b40001157983 */ /* 0x000e280000100800 */
        /* <DEDUP_REMOVED lines=8> */
[C---:B------:R-:W-:Y:S02]  /*15e20*/  @!P2 LEA R12, P4, R15.reuse, R14, 0x1 ;  /* 0x0000000e0f0ca211 */ /* 0x040fe400078808ff */
[----:B0-----:R-:W-:Y:S02]  /*15e30*/  @!P3 LEA.HI.X R11, R20, R0, R21, 0x1, P5 ;  /* 0x00000000140bb211 */ /* 0x001fe400028f0c15 */
        /* <DEDUP_REMOVED lines=9> */
.L_x_5716:
[----:B------:R-:W-:Y:S05]  /*15ed0*/  BSYNC B1 ;  /* 0x0000000000017941 */ /* 0x000fea0003800000 */
.L_x_5715:
[----:B------:R-:W-:-:S03]  /*15ee0*/  UMOV UR4, 0xffffffff ;  /* 0xffffffff00047882 */ /* 0x000fc60000000000 */
[----:B------:R-:W-:Y:S05]  /*15ef0*/  BRA.DIV UR4, `(.L_x_5717) ;  /* 0x0000009e04487947 */ /* 0x000fea000b800000 */
[----:B0-----:R0:W0:Y:S04]  /*15f00*/  SHFL.IDX PT, R0, R4, 0x2, 0x181f ;  /* 0x00581f0004007f89 */ /* 0x00102800000e0000 */
[----:B---34-:R3:W4:Y:S02]  /*15f10*/  SHFL.IDX PT, R14, R3, 0x2, 0x181f ;  /* 0x00581f00030e7f89 */ /* 0x01872400000e0000 */
.L_x_5930:
[----:B------:R-:W-:Y:S01]  /*15f20*/  IADD3 R5, R7, 0x40, RZ ;  /* 0x0000004007057810 */ /* 0x000fe20007ffe0ff */
[----:B------:R-:W-:Y:S03]  /*15f30*/  BSSY B1, `(.L_x_5718) ;  /* 0x000001c000017945 */ /* 0x000fe60003800000 */
[----:B------:R-:W-:-:S13]  /*15f40*/  ISETP.GE.AND P0, PT, R5, R8, PT ;  /* 0x000000080500720c */ /* 0x000fda0003f06270 */
[----:B------:R-:W-:Y:S05]  /*15f50*/  @P0 BRA `(.L_x_5719) ;  /* 0x0000000000640947 */ /* 0x000fea0003800000 */
[----:B------:R-:W5:Y:S01]  /*15f60*/  LDL R20, [R1+0x3c] ;  /* 0x00003c0001147983 */ /* 0x000f620000100800 */
[----:B------:R-:W-:-:S03]  /*15f70*/  ULDC UR4, c[0x0][0xbc8] ;  /* 0x0002f20000047ab9 */ /* 0x000fc60000000800 */
[----:B------:R-:W2:Y:S04]  /*15f80*/  LDL R15, [R1+0x70] ;  /* 0x00007000010f7983 */ /* 0x000ea80000100800 */
[----:B------:R-:W3:Y:S04]  /*15f90*/  LDL R24, [R1+0x6c] ;  /* 0x00006c0001187983 */ /* 0x000ee80000100800 */
[----:B------:R-:W4:Y:S04]  /*15fa0*/  LDL R6, [R1+0x74] ;  /* 0x0000740001067983 */ /* 0x000f280000100800 */
[----:B------:R-:W0:Y:S04]  /*15fb0*/  LDL R21, [R1+0xb4] ;  /* 0x0000b40001157983 */ /* 0x000e280000100800 */
[----:B------:R-:W4:Y:S04]  /*15fc0*/  LDL R26, [R1+0xb0] ;  /* 0x0000b000011a7983 */ /* 0x000f280000100800 */
[----:B------:R-:W4:Y:S04]  /*15fd0*/  LDL R25, [R1+0xac] ;  /* 0x0000ac0001197983 */ /* 0x000f280000100800 */
[----:B------:R-:W4:Y:S01]  /*15fe0*/  LDL R9, [R1+0xa8] ;  /* 0x0000a80001097983 */ /* 0x000f220000100800 */
[----:B-----5:R-:W-:-:S02]  /*15ff0*/  ISETP.GE.AND P3, PT, R20, UR4, PT ;  /* 0x0000000414007c0c */ /* 0x020fc4000bf66270 */
[----:B--2---:R-:W-:Y:S02]  /*16000*/  ISETP.GE.AND P2, PT, R15, UR4, PT ;  /* 0x000000040f007c0c */ /* 0x004fe4000bf46270 */
[----:B---3--:R-:W-:Y:S02]  /*16010*/  ISETP.GE.AND P1, PT, R24, UR4, PT ;  /* 0x0000000418007c0c */ /* 0x008fe4000bf26270 */
[----:B----4-:R-:W-:-:S07]  /*16020*/  ISETP.GE.AND P0, PT, R6, UR4, PT ;  /* 0x0000000406007c0c */ /* 0x010fce000bf06270 */
        /* <DEDUP_REMOVED lines=12> */
.L_x_5719:
[----:B------:R-:W-:Y:S05]  /*160f0*/  BSYNC B1 ;  /* 0x0000000000017941 */ /* 0x000fea0003800000 */
.L_x_5718:
[----:B------:R-:W-:-:S03]  /*16100*/  UMOV UR4, 0xffffffff ;  /* 0xffffffff00047882 */ /* 0x000fc60000000000 */
[----:B------:R-:W-:Y:S05]  /*16110*/  BRA.DIV UR4, `(.L_x_5720) ;  /* 0x0000009e04087947 */ /* 0x000fea000b800000 */
[----:B0-----:R0:W0:Y:S04]  /*16120*/  SHFL.IDX PT, R0, R4, 0x3, 0x181f ;  /* 0x00781f0004007f89 */ /* 0x00102800000e0000 */
[----:B----4-:R4:W0:Y:S02]  /*16130*/  SHFL.IDX PT, R14, R3, 0x3, 0x181f ;  /* 0x00781f00030e7f89 */ /* 0x01082400000e0000 */
.L_x_5934:
[----:B--234-:R-:W-:-:S05]  /*16140*/  VIADD R3, R7, 0x60 ;  /* 0x0000006007037836 */ /* 0x01cfca0000000000 */
[----:B------:R-:W-:-:S13]  /*16150*/  ISETP.GE.AND P0, PT, R3, R8, PT ;  /* 0x000000080300720c */ /* 0x000fda0003f06270 */
[----:B------:R-:W-:Y:S05]  /*16160*/  @P0 BRA `(.L_x_5707) ;  /* 0x0000000000640947 */ /* 0x000fea0003800000 */
[----:B------:R-:W2:Y:S01]  /*16170*/  LDL R9, [R1+0x3c] ;  /* 0x00003c0001097983 */ /* 0x000ea20000100800 */
[----:B------:R-:W-:-:S03]  /*16180*/  ULDC UR4, c[0x0][0xbc8] ;  /* 0x0002f20000047ab9 */ /* 0x000fc60000000800 */
[----:B------:R-:W3:Y:S04]  /*16190*/  LDL R15, [R1+0x70] ;  /* 0x00007000010f7983 */ /* 0x000ee80000100800 */
[----:B------:R-:W4:Y:S04]  /*161a0*/  LDL R12, [R1+0x6c] ;  /* 0x00006c00010c7983 */ /* 0x000f280000100800 */
[----:B------:R-:W5:Y:S04]  /*161b0*/  LDL R10, [R1+0x74] ;  /* 0x00007400010a7983 */ /* 0x000f680000100800 */
[----:B------:R-:W5:Y:S04]  /*161c0*/  LDL R21, [R1+0xb4] ;  /* 0x0000b40001157983 */ /* 0x000f680000100800 */
[----:B------:R-:W5:Y:S04]  /*161d0*/  LDL R20, [R1+0xb0] ;  /* 0x0000b00001147983 */ /* 0x000f680000100800 */
[----:B------:R-:W5:Y:S04]  /*161e0*/  LDL R13, [R1+0xac] ;  /* 0x0000ac00010d7983 */ /* 0x000f680000100800 */
[----:B------:R-:W5:Y:S01]  /*161f0*/  LDL R11, [R1+0xa8] ;  /* 0x0000a800010b7983 */ /* 0x000f620000100800 */
[----:B--2---:R-:W-:-:S02]  /*16200*/  ISETP.GE.AND P3, PT, R9, UR4, PT ;  /* 0x0000000409007c0c */ /* 0x004fc4000bf66270 */
[----:B---3--:R-:W-:Y:S02]  /*16210*/  ISETP.GE.AND P2, PT, R15, UR4, PT ;  /* 0x000000040f007c0c */ /* 0x008fe4000bf46270 */
[----:B----4-:R-:W-:Y:S02]  /*16220*/  ISETP.GE.AND P1, PT, R12, UR4, PT ;  /* 0x000000040c007c0c */ /* 0x010fe4000bf26270 */
[----:B-----5:R-:W-:-:S07]  /*16230*/  ISETP.GE.AND P0, PT, R10, UR4, PT ;  /* 0x000000040a007c0c */ /* 0x020fce000bf06270 */
[-C--:B0-----:R-:W-:Y:S02]  /*16240*/  @!P3 LEA R4, P5, R9, R14.reuse, 0x1 ;  /* 0x0000000e0904b211 */ /* 0x081fe400078a08ff */
        /* <DEDUP_REMOVED lines=11> */
.L_x_5707:
[----:B------:R-:W-:Y:S05]  /*16300*/  BSYNC B0 ;  /* 0x0000000000007941 */ /* 0x000fea0003800000 */
.L_x_5698:
[----:B------:R-:W-:Y:S02]  /*16310*/  ULDC UR4, c[0x0][0xd3c] ;  /* 0x00034f0000047ab9 */ /* 0x000fe40000000800 */
[----:B------:R-:W-:-:S13]  /*16320*/  ISETP.GE.AND P0, PT, R87, UR4, PT ;  /* 0x0000000457007c0c */ /* 0x000fda000bf06270 */
[----:B------:R-:W-:Y:S05]  /*16330*/  @!P0 BRA `(.L_x_5721) ;  /* 0xfffffeac00948947 */ /* 0x000fea000383ffff */
[----:B------:R-:W-:Y:S05]  /*16340*/  BRA `(.L_x_5572) ;  /* 0x0000008800207947 */ /* 0x000fea0003800000 */
.L_x_5570:
        /* <DEDUP_REMOVED lines=18> */
.L_x_5722:
        /* <DEDUP_REMOVED lines=42> */
.L_x_5728:
[----:B------:R-:W-:Y:S01]  /*16710*/  UIADD3 UR4, UR4, 0x1f, URZ ;  /* 0x0000001f04047890 */ /* 0x000fe2000fffe03f */
[----:B------:R-:W-:-:S05]  /*16720*/  IMAD.U32 R19, RZ, RZ, UR7 ;  /* 0x00000007ff137e24 */ /* 0x000fca000f8e00ff */
[----:B0-----:R-:W-:-:S13]  /*16730*/  ISETP.LE.AND P6, PT, R4, UR4, PT ;  /* 0x0000000404007c0c */ /* 0x001fda000bfc3270 */
[----:B------:R-:W-:Y:S05]  /*16740*/  @P6 BRA `(.L_x_5725) ;  /* 0x0000000400ac6947 */ /* 0x000fea0003800000 */
[----:B------:R-:W-:Y:S01]  /*16750*/  VIADD R7, R0, UR4 ;  /* 0x0000000400077c36 */ /* 0x000fe20008000000 */
[----:B------:R-:W-:Y:S01]  /*16760*/  BSSY B0, `(.L_x_5726) ;  /* 0x0000007000007945 */ /* 0x000fe20003800000 */
[----:B------:R-:W-:-:S03]  /*16770*/  MOV R5, RZ ;  /* 0x000000ff00057202 */ /* 0x000fc60000000f00 */
[----:B------:R-:W-:-:S13]  /*16780*/  ISETP.GE.OR P6, PT, R7, R4, !P0 ;  /* 0x000000040700720c */ /* 0x000fda00047c6670 */
[----:B------:R-:W-:Y:S05]  /*16790*/  @P6 BRA `(.L_x_5727) ;  /* 0x00000000000c6947 */ /* 0x000fea0003800000 */
[----:B------:R-:W0:Y:S02]  /*167a0*/  LDC.64 R2, c[0x0][0xd80] ;  /* 0x00036000ff027b82 */ /* 0x000e240000000a00 */
[----:B0-----:R-:W-:-:S05]  /*167b0*/  IMAD.WIDE R2, R7, 0x4, R2 ;  /* 0x0000000407027825 */ /* 0x001fca00078e0202 */
[----:B------:R0:W5:Y:S02]  /*167c0*/  LDG.E R5, desc[UR40][R2.64] ;  /* 0x0000002802057981 */ /* 0x000164000c1e1900 */
.L_x_5727:
[----:B------:R-:W-:Y:S05]  /*167d0*/  BSYNC B0 ;  /* 0x0000000000007941 */ /* 0x000fea0003800000 */
.L_x_5726:
        /* <DEDUP_REMOVED lines=21> */
.L_x_5724:
        /* <DEDUP_REMOVED lines=20> */
.L_x_5729:
[----:B-1----:R-:W-:Y:S01]  /*16a70*/  IMAD.MOV R2, RZ, RZ, -R3 ;  /* 0x000000ffff027224 */ /* 0x002fe200078e0a03 */
[----:B--2---:R-:W-:Y:S01]  /*16a80*/  IABS R4, R8 ;  /* 0x0000000800047213 */ /* 0x004fe20000000000 */
[----:B---3--:R-:W-:Y:S02]  /*16a90*/  IMAD R16, R16, UR5, R7 ;  /* 0x0000000510107c24 */ /* 0x008fe4000f8e0207 */
[----:B------:R-:W-:Y:S01]  /*16aa0*/  IMAD R7, R2, R9, RZ ;  /* 0x0000000902077224 */ /* 0x000fe200078e02ff */
[----:B------:R-:W-:Y:S01]  /*16ab0*/  MOV R2, RZ ;  /* 0x000000ff00027202 */ /* 0x000fe20000000f00 */
[----:B------:R-:W-:-:S04]  /*16ac0*/  IMAD.MOV R4, RZ, RZ, -R4 ;  /* 0x000000ffff047224 */ /* 0x000fc800078e0a04 */
        /* <DEDUP_REMOVED lines=39> */
[-C--:B------:R-:W-:Y:S01]  /*16d40*/  @!P1 IADD3 R9, R9, -R6.reuse, RZ ;  /* 0x8000000609099210 */ /* 0x080fe20007ffe0ff */
        /* <DEDUP_REMOVED lines=11> */
.L_x_5725:
[----:B------:R-:W-:Y:S02]  /*16e00*/  IMAD.MOV.U32 R17, RZ, RZ, RZ ;  /* 0x000000ffff117224 */ /* 0x000fe400078e00ff */
[----:B------:R-:W-:Y:S02]  /*16e10*/  IMAD.U32 R16, RZ, RZ, UR6 ;  /* 0x00000006ff107e24 */ /* 0x000fe4000f8e00ff */
[----:B------:R-:W-:-:S07]  /*16e20*/  IMAD.MOV.U32 R18, RZ, RZ, RZ ;  /* 0x000000ffff127224 */ /* 0x000fce00078e00ff */
.L_x_5730:
[----:B------:R-:W-:-:S13]  /*16e30*/  ISETP.NE.AND P0, PT, R0, RZ, PT ;  /* 0x000000ff0000720c */ /* 0x000fda0003f05270 */
[----:B------:R-:W1:Y:S01]  /*16e40*/  @!P0 S2R R3, SR_CgaCtaId ;  /* 0x0000000000038919 */ /* 0x000e620000008800 */
[----:B------:R-:W-:-:S04]  /*16e50*/  @!P0 MOV R0, 0x400 ;  /* 0x0000040000008802 */ /* 0x000fc80000000f00 */
[----:B-1----:R-:W-:-:S05]  /*16e60*/  @!P0 LEA R0, R3, R0, 0x18 ;  /* 0x0000000003008211 */ /* 0x002fca00078ec0ff */
[----:B------:R2:W-:Y:S01]  /*16e70*/  @!P0 STS.128 [R0+0x324d0], R16 ;  /* 0x0324d01000008388 */ /* 0x0005e20000000c00 */
[----:B------:R-:W-:Y:S06]  /*16e80*/  BAR.ARV 0x5, 0x180 ;  /* 0x0146000000007b1d */ /* 0x000fec0000002000 */
.L_x_5723:
        /* <DEDUP_REMOVED lines=38> */
.L_x_5877:
[----:B01----:R-:W0:Y:S02]  /*170f0*/  LDC.64 R2, c[0x0][0xd88] ;  /* 0x00036200ff027b82 */ /* 0x003e240000000a00 */
[----:B0-----:R-:W-:-:S05]  /*17100*/  IMAD.WIDE R2, R19, 0x4, R2 ;  /* 0x0000000413027825 */ /* 0x001fca00078e0202 */
[----:B------:R-:W1:Y:S01]  /*17110*/  LDG.E R13, desc[UR40][R2.64] ;  /* 0x00000028020d7981 */ /* 0x000e62000c1e1900 */
[----:B------:R-:W-:Y:S05]  /*17120*/  YIELD ;  /* 0x0000000000007946 */ /* 0x000fea0003800000 */
[----:B------:R-:W-:Y:S01]  /*17130*/  ULDC.64 UR4, c[0x0][0xb20] ;  /* 0x0002c80000047ab9 */ /* 0x000fe20000000a00 */
[----:B--2---:R-:W-:Y:S01]  /*17140*/  IMAD.MOV.U32 R0, RZ, RZ, RZ ;  /* 0x000000ffff007224 */ /* 0x004fe200078e00ff */
[----:B------:R-:W-:Y:S01]  /*17150*/  ISETP.NE.U32.AND P0, PT, RZ, UR4, PT ;  /* 0x00000004ff007c0c */ /* 0x000fe2000bf05070 */
[----:B------:R-:W-:Y:S01]  /*17160*/  ULDC.64 UR10, c[0x0][0xb10] ;  /* 0x0002c400000a7ab9 */ /* 0x000fe20000000a00 */
[----:B------:R-:W-:Y:S01]  /*17170*/  ULDC.64 UR8, c[0x0][0xb08] ;  /* 0x0002c20000087ab9 */ /* 0x000fe20000000a00 */
[----:B------:R-:W-:Y:S01]  /*17180*/  ULDC.64 UR6, c[0x0][0xb00] ;  /* 0x0002c00000067ab9 */ /* 0x000fe20000000a00 */
[----:B------:R-:W-:-:S02]  /*17190*/  ISETP.NE.AND.EX P0, PT, RZ, UR5, PT, P0 ;  /* 0x00000005ff007c0c */ /* 0x000fc4000bf05300 */
[----:B-1----:R-:W-:Y:S01]  /*171a0*/  SHF.R.S32.HI R4, RZ, 0x1f, R13 ;  /* 0x0000001fff047819 */ /* 0x002fe2000001140d */
        /* <DEDUP_REMOVED lines=45> */
[----:B-1----:R-:W-:Y:S02]  /*17480*/  IMAD.U32 R2, RZ, RZ, UR5 ;  /* 0x00000005ff027e24 */ /* 0x002fe4000f8e00ff */
[----:B------:R-:W-:Y:S01]  /*17490*/  IMAD.U32 R10, RZ, RZ, UR4 ;  /* 0x00000004ff0a7e24 */ /* 0x000fe2000f8e00ff */
[----:B0---4-:R-:W-:Y:S06]  /*174a0*/  @P3 BRA `(.L_x_5732) ;  /* 0x0000000000143947 */ /* 0x011fec0003800000 */
[----:B------:R-:W-:Y:S05]  /*174b0*/  @!P2 BRA `(.L_x_5732) ;  /* 0x000000000010a947 */ /* 0x000fea0003800000 */
[----:B------:R-:W2:Y:S04]  /*174c0*/  LDG.E R11, desc[UR40][R4.64] ;  /* 0x00000028040b7981 */ /* 0x000ea8000c1e1900 */
[----:B------:R-:W2:Y:S02]  /*174d0*/  LDG.E R4, desc[UR40][R4.64+0x4] ;  /* 0x0000042804047981 */ /* 0x000ea4000c1e1900 */
[----:B--2--5:R-:W-:-:S05]  /*174e0*/  IMAD.IADD R14, R4, 0x1, -R11 ;  /* 0x00000001040e7824 */ /* 0x024fca00078e0a0b */
[----:B------:R0:W-:Y:S02]  /*174f0*/  STL [R1+0x3c], R14 ;  /* 0x00003c0e01007387 */ /* 0x0001e40000100800 */
.L_x_5732:
        /* <DEDUP_REMOVED lines=12> */
.L_x_5733:
[----:B------:R-:W-:Y:S05]  /*175c0*/  @!P0 BRA `(.L_x_5734) ;  /* 0x00000000000c8947 */ /* 0x000fea0003800000 */
[----:B------:R-:W2:Y:S04]  /*175d0*/  LDG.E R10, desc[UR40][R8.64] ;  /* 0x00000028080a7981 */ /* 0x000ea8000c1e1900 */
[----:B------:R-:W2:Y:S02]  /*175e0*/  LDG.E R8, desc[UR40][R8.64+0x4] ;  /* 0x0000042808087981 */ /* 0x000ea4000c1e1900 */
[----:B--2---:R-:W-:-:S07]  /*175f0*/  IADD3 R10, -R10, R8, RZ ;  /* 0x000000080a0a7210 */ /* 0x004fce0007ffe1ff */
.L_x_5734:
        /* <DEDUP_REMOVED lines=12> */
[----:B--2---:R-:W-:-:S04]  /*176c0*/  @P0 IMAD.HI.U32 R6, R4, R6, RZ ;  /* 0x0000000604060227 */ /* 0x004fc800078e00ff */
[----:B------:R-:W-:Y:S01]  /*176d0*/  IMAD.IADD R4, R0, 0x1, R2 ;  /* 0x0000000100047824 */ /* 0x000fe200078e0202 */
[----:B---3--:R-:W-:-:S03]  /*176e0*/  @P0 SHF.R.U32.HI R5, RZ, R7, R6 ;  /* 0x00000007ff050219 */ /* 0x008fc60000011606 */
        /* <DEDUP_REMOVED lines=32> */
.L_x_5937:
[----:B--2---:R-:W-:Y:S02]  /*178f0*/  ISETP.NE.AND P0, PT, R14, RZ, PT ;  /* 0x000000ff0e00720c */ /* 0x004fe40003f05270 */
[----:B------:R-:W-:-:S11]  /*17900*/  PLOP3.LUT P6, PT, PT, PT, PT, 0x8, 0x0 ;  /* 0x000000000000781c */ /* 0x000fd60003fce170 */
[----:B------:R-:W-:Y:S05]  /*17910*/  @P0 BRA `(.L_x_5738) ;  /* 0x00000000000c0947 */ /* 0x000fea0003800000 */
[----:B------:R-:W-:-:S03]  /*17920*/  UMOV UR4, 0xffffffff ;  /* 0xffffffff00047882 */ /* 0x000fc60000000000 */
[----:B------:R-:W-:Y:S05]  /*17930*/  BRA.DIV UR4, `(.L_x_5739) ;  /* 0x00000086047c7947 */ /* 0x000fea000b800000 */
[----:B------:R-:W-:-:S13]  /*17940*/  ELECT P6, URZ, PT ;  /* 0x00000000003f782f */ /* 0x000fda00038c0000 */
.L_x_5738:
[----:B0-----:R-:W2:Y:S04]  /*17950*/  LDL R4, [R1+0x6c] ;  /* 0x00006c0001047983 */ /* 0x001ea80000100800 */
[----:B------:R-:W3:Y:S01]  /*17960*/  LDL R6, [R1+0x4] ;  /* 0x0000040001067983 */ /* 0x000ee20000100800 */
[----:B------:R-:W-:Y:S01]  /*17970*/  BSSY B1, `(.L_x_5740) ;  /* 0x0000008000017945 */ /* 0x000fe20003800000 */
[----:B--2---:R-:W-:-:S05]  /*17980*/  VIADD R4, R4, 0x1 ;  /* 0x0000000104047836 */ /* 0x004fca0000000000 */
[----:B------:R-:W-:-:S04]  /*17990*/  LEA.HI R5, R4, R4, RZ, 0x1 ;  /* 0x0000000404057211 */ /* 0x000fc800078f08ff */
[----:B------:R-:W-:-:S04]  /*179a0*/  LOP3.LUT R5, R5, 0xfffffffe, RZ, 0xc0, !PT ;  /* 0xfffffffe05057812 */ /* 0x000fc800078ec0ff */
[----:B------:R-:W-:-:S04]  /*179b0*/  IADD3 R4, R4, -R5, RZ ;  /* 0x8000000504047210 */ /* 0x000fc80007ffe0ff */
[----:B------:R-:W-:-:S04]  /*179c0*/  SHF.L.U32 R4, R4, 0x1f, RZ ;  /* 0x0000001f04047819 */ /* 0x000fc800000006ff */
[----:B---3--:R-:W0:Y:S02]  /*179d0*/  SYNCS.PHASECHK.TRANS64.TRYWAIT P0, [R6+URZ+0x32420], R4 ;  /* 0x03242004060075a7 */ /* 0x008e24000800017f */
[----:B0-----:R-:W-:Y:S05]  /*179e0*/  @!P0 BRA `(.L_x_5741) ;  /* 0x0000008400708947 */ /* 0x001fea0003800000 */
.L_x_5940:
[----:B------:R-:W-:Y:S05]  /*179f0*/  BSYNC B1 ;  /* 0x0000000000017941 */ /* 0x000fea0003800000 */
.L_x_5740:
        /* <DEDUP_REMOVED lines=14> */
.L_x_5941:
[----:B------:R-:W-:Y:S05]  /*17ae0*/  BSYNC B2 ;  /* 0x0000000000027941 */ /* 0x000fea0003800000 */
.L_x_5744:
        /* <DEDUP_REMOVED lines=9> */
.L_x_5747:
[----:B------:R-:W-:Y:S05]  /*17b80*/  BSYNC B2 ;  /* 0x0000000000027941 */ /* 0x000fea0003800000 */
.L_x_5746:
        /* <DEDUP_REMOVED lines=14> */
.L_x_5748:
        /* <DEDUP_REMOVED lines=13> */
.L_x_5942:
[----:B------:R-:W-:Y:S05]  /*17d40*/  BSYNC B2 ;  /* 0x0000000000027941 */ /* 0x000fea0003800000 */
.L_x_5749:
        /* <DEDUP_REMOVED lines=11> */
.L_x_5752:
[----:B------:R-:W-:Y:S05]  /*17e00*/  BSYNC B2 ;  /* 0x0000000000027941 */ /* 0x000fea0003800000 */
.L_x_5751:
        /* <DEDUP_REMOVED lines=11> */
.L_x_5753:
        /* <DEDUP_REMOVED lines=15> */
.L_x_5754:
        /* <DEDUP_REMOVED lines=15> */
.L_x_5755:
        /* <DEDUP_REMOVED lines=15> */
.L_x_5756:
        /* <DEDUP_REMOVED lines=10> */
.L_x_5743:
[----:B------:R-:W-:Y:S05]  /*18230*/  BSYNC B1 ;  /* 0x0000000000017941 */ /* 0x000fea0003800000 */
.L_x_5742:
        /* <DEDUP_REMOVED lines=13> */
.L_x_5772:
[----:B------:R-:W-:Y:S05]  /*18310*/  YIELD ;  /* 0x0000000000007946 */ /* 0x000fea0003800000 */
[----:B------:R-:W-:Y:S04]  /*18320*/  BSSY B1, `(.L_x_5757) ;  /* 0x0000081000017945 */ /* 0x000fe80003800000 */
[----:B---3--:R-:W-:Y:S05]  /*18330*/  @!P6 BRA `(.L_x_5758) ;  /* 0x0000000400fce947 */ /* 0x008fea0003800000 */
[----:B------:R-:W3:Y:S04]  /*18340*/  LDL R8, [R1+0x4] ;  /* 0x0000040001087983 */ /* 0x000ee80000100800 */
[----:B--2---:R-:W3:Y:S04]  /*18350*/  LDL R5, [R1+0xc] ;  /* 0x00000c0001057983 */ /* 0x004ee80000100800 */
[----:B------:R-:W2:Y:S01]  /*18360*/  LDL R6, [R1+0x1c] ;  /* 0x00001c0001067983 */ /* 0x000ea20000100800 */
[----:B------:R-:W0:Y:S01]  /*18370*/  S2R R7, SR_TID.X ;  /* 0x0000000000077919 */ /* 0x000e220000002100 */
[----:B------:R-:W-:Y:S01]  /*18380*/  BSSY B2, `(.L_x_5759) ;  /* 0x0000007000027945 */ /* 0x000fe20003800000 */
[----:B0-----:R-:W-:-:S04]  /*18390*/  LOP3.LUT R7, R7, 0x7f, RZ, 0xc0, !PT ;  /* 0x0000007f07077812 */ /* 0x001fc800078ec0ff */
[----:B------:R-:W-:Y:S01]  /*183a0*/  ISETP.NE.AND P2, PT, R7, RZ, PT ;  /* 0x000000ff0700720c */ /* 0x000fe20003f45270 */
[----:B---3--:R-:W-:Y:S01]  /*183b0*/  IMAD R5, R5, 0x8, R8 ;  /* 0x0000000805057824 */ /* 0x008fe200078e0208 */
[----:B--2---:R-:W-:-:S04]  /*183c0*/  SHF.L.U32 R6, R6, 0x1f, RZ ;  /* 0x0000001f06067819 */ /* 0x004fc800000006ff */
[----:B------:R-:W0:Y:S02]  /*183d0*/  SYNCS.PHASECHK.TRANS64.TRYWAIT P1, [R5+URZ+0x324a0], R6 ;  /* 0x0324a006050075a7 */ /* 0x000e24000802017f */
[----:B0-----:R-:W-:Y:S05]  /*183e0*/  @!P1 BRA `(.L_x_5760) ;  /* 0x0000007c00309947 */ /* 0x001fea0003800000 */
.L_x_5943:
[----:B------:R-:W-:Y:S05]  /*183f0*/  BSYNC B2 ;  /* 0x0000000000027941 */ /* 0x000fea0003800000 */
.L_x_5759:
        /* <DEDUP_REMOVED lines=9> */
.L_x_5762:
[----:B------:R-:W-:Y:S05]  /*18490*/  BSYNC B2 ;  /* 0x0000000000027941 */ /* 0x000fea0003800000 */
.L_x_5761:
        /* <DEDUP_REMOVED lines=13> */
.L_x_5763:
        /* <DEDUP_REMOVED lines=13> */
.L_x_5944:
[----:B------:R-:W-:Y:S05]  /*18640*/  BSYNC B2 ;  /* 0x0000000000027941 */ /* 0x000fea0003800000 */
.L_x_5764:
        /* <DEDUP_REMOVED lines=11> */
.L_x_5767:
[----:B------:R-:W-:Y:S05]  /*18700*/  BSYNC B2 ;  /* 0x0000000000027941 */ /* 0x000fea0003800000 */
.L_x_5766:
[----:B------:R-:W2:Y:S04]  /*18710*/  LDL R7, [R1+0x4] ;  /* 0x0000040001077983 */ /* 0x000ea80000100800 */
[----:B01----:R-:W2:Y:S01]  /*18720*/  LDL R6, [R1+0xc] ;  /* 0x00000c0001067983 */ /* 0x003ea20000100800 */
[----:B------:R-:W-:Y:S01]  /*18730*/  R2UR UR10, R11 ;  /* 0x000000000b0a72ca */ /* 0x000fe200000e0000 */
[----:B------:R-:W-:Y:S01]  /*18740*/  UIADD3 UR4, UP0, UR38, 0x670, URZ ;  /* 0x0000067026047890 */ /* 0x000fe2000ff1e03f */
[----:B------:R-:W-:Y:S02]  /*18750*/  R2UR UR6, R12 ;  /* 0x000000000c0672ca */ /* 0x000fe400000e0000 */
[----:B------:R-:W-:Y:S01]  /*18760*/  R2UR UR7, R13 ;  /* 0x000000000d0772ca */ /* 0x000fe200000e0000 */
[----:B------:R-:W-:Y:S01]  /*18770*/  UIADD3.X UR5, URZ, UR39, URZ, UP0, !UPT ;  /* 0x000000273f057290 */ /* 0x000fe200087fe43f */
[----:B------:R-:W-:-:S02]  /*18780*/  PLOP3.LUT P1, PT, PT, PT, PT, 0x80, 0x0 ;  /* 0x000000000000781c */ /* 0x000fc40003f2f070 */
[----:B------:R-:W-:Y:S01]  /*18790*/  IADD3 R5, R5, 0x324b0, RZ ;  /* 0x000324b005057810 */ /* 0x000fe20007ffe0ff */
[----:B--2---:R-:W-:-:S04]  /*187a0*/  IMAD R6, R6, 0xc000, R7 ;  /* 0x0000c00006067824 */ /* 0x004fc800078e0207 */
[----:B------:R-:W-:-:S07]  /*187b0*/  VIADD R7, R6, 0x400 ;  /* 0x0000040006077836 */ /* 0x000fce0000000000 */
.L_x_5768:
        /* <DEDUP_REMOVED lines=15> */
.L_x_5769:
        /* <DEDUP_REMOVED lines=15> */
.L_x_5770:
        /* <DEDUP_REMOVED lines=15> */
.L_x_5771:
        /* <DEDUP_REMOVED lines=10> */
.L_x_5758:
[----:B------:R-:W-:Y:S05]  /*18b30*/  BSYNC B1 ;  /* 0x0000000000017941 */ /* 0x000fea0003800000 */
.L_x_5757:
        /* <DEDUP_REMOVED lines=12> */
.L_x_5736:
[----:B------:R-:W-:Y:S05]  /*18c00*/  BSYNC B0 ;  /* 0x0000000000007941 */ /* 0x000fea0003800000 */
.L_x_5735:
        /* <DEDUP_REMOVED lines=23> */
[----:B------:R-:W-:Y:S01]  /*18d80*/  VOTEU.ANY UR4, UPT, PT ;  /* 0x0000000000047886 */ /* 0x000fe200038e0100 */
[----:B------:R-:W3:Y:S01]  /*18d90*/  LDC.64 R4, c[0x0][0xd60] ;  /* 0x00035800ff047b82 */ /* 0x000ee20000000a00 */
[----:B------:R-:W2:Y:S08]  /*18da0*/  FLO.U32 R0, UR4 ;  /* 0x0000000400007d00 */ /* 0x000eb000080e0000 */
[----:B------:R-:W3:Y:S01]  /*18db0*/  POPC R2, UR4 ;  /* 0x0000000400027d09 */ /* 0x000ee20008000000 */
[----:B--2---:R-:W-:-:S13]  /*18dc0*/  ISETP.EQ.U32.AND P0, PT, R0, R3, PT ;  /* 0x000000030000720c */ /* 0x004fda0003f02070 */
[----:B---3--:R-:W2:Y:S01]  /*18dd0*/  @P0 ATOMG.E.ADD.STRONG.GPU PT, R5, desc[UR40][R4.64], R2 ;  /* 0x00000002040509a8 */ /* 0x008ea200081ee1e8 */
[----:B------:R-:W3:Y:S02]  /*18de0*/  S2R R3, SR_LTMASK ;  /* 0x0000000000037919 */ /* 0x000ee40000003900 */
[----:B---3--:R-:W-:-:S06]  /*18df0*/  LOP3.LUT R3, R3, UR4, RZ, 0xc0, !PT ;  /* 0x0000000403037c12 */ /* 0x008fcc000f8ec0ff */
[----:B------:R-:W3:Y:S01]  /*18e00*/  POPC R3, R3 ;  /* 0x0000000300037309 */ /* 0x000ee20000000000 */
[----:B--2---:R-:W3:Y:S02]  /*18e10*/  SHFL.IDX PT, R0, R5, R0, 0x1f ;  /* 0x00001f0005007589 */ /* 0x004ee400000e0000 */
[----:B---3--:R-:W-:Y:S01]  /*18e20*/  IADD3 R16, R0, UR36, R3 ;  /* 0x0000002400107c10 */ /* 0x008fe2000fffe003 */
[----:B------:R-:W-:Y:S06]  /*18e30*/  BRA `(.L_x_5775) ;  /* 0x0000004c00607947 */ /* 0x000fec0003800000 */
.L_x_5774:
        /* <DEDUP_REMOVED lines=21> */
.L_x_5777:
[----:B------:R-:W-:Y:S05]  /*18f90*/  BSYNC B6 ;  /* 0x0000000000067941 */ /* 0x000fea0003800000 */
.L_x_5776:
        /* <DEDUP_REMOVED lines=11> */
[----:B------:R-:W-:Y:S01]  /*19050*/  MOV R12, 0x1 ;  /* 0x00000001000c7802 */ /* 0x000fe20000000f00 */
[----:B--23--:R-:W-:Y:S02]  /*19060*/  IMAD.U32 R5, RZ, RZ, UR7 ;  /* 0x00000007ff057e24 */ /* 0x00cfe4000f8e00ff */
[----:B------:R-:W-:Y:S02]  /*19070*/  IMAD.U32 R6, RZ, RZ, UR8 ;  /* 0x00000008ff067e24 */ /* 0x000fe4000f8e00ff */
[----:B------:R-:W-:-:S02]  /*19080*/  IMAD.U32 R7, RZ, RZ, UR9 ;  /* 0x00000009ff077e24 */ /* 0x000fc4000f8e00ff */
[----:B------:R-:W-:Y:S02]  /*19090*/  IMAD.U32 R10, RZ, RZ, UR4 ;  /* 0x00000004ff0a7e24 */ /* 0x000fe4000f8e00ff */
[----:B-1----:R-:W-:Y:S02]  /*190a0*/  IMAD.U32 R11, RZ, RZ, UR5 ;  /* 0x00000005ff0b7e24 */ /* 0x002fe4000f8e00ff */
[----:B------:R-:W-:Y:S02]  /*190b0*/  IMAD.MOV.U32 R8, RZ, RZ, 0x70 ;  /* 0x00000070ff087424 */ /* 0x000fe400078e00ff */
[----:B----4-:R-:W-:-:S07]  /*190c0*/  IMAD.MOV.U32 R13, RZ, RZ, RZ ;  /* 0x000000ffff0d7224 */ /* 0x010fce00078e00ff */
[----:B------:R-:W-:-:S07]  /*190d0*/  LEPC R20, `(.L_x_5780) ;  /* 0x000000001014794e */ /* 0x000fce0000000000 */
[----:B0-----:R-:W-:Y:S05]  /*190e0*/  CALL.ABS.NOINC R2 ;  /* 0x0000000002007343 */ /* 0x001fea0003c00000 */
.L_x_5780:
        /* <DEDUP_REMOVED lines=16> */
.L_x_5779:
[----:B------:R-:W-:Y:S05]  /*191f0*/  BSYNC B6 ;  /* 0x0000000000067941 */ /* 0x000fea0003800000 */
.L_x_5778:
        /* <DEDUP_REMOVED lines=25> */
.L_x_5947:
        /* <DEDUP_REMOVED lines=12> */
.L_x_5950:
[----:B------:R-:W-:Y:S05]  /*19450*/  @!P6 BRA `(.L_x_5782) ;  /* 0x000000040014e947 */ /* 0x000fea0003800000 */
[----:B------:R-:W-:-:S04]  /*19460*/  ISETP.NE.U32.AND P0, PT, R2, RZ, PT ;  /* 0x000000ff0200720c */ /* 0x000fc80003f05070 */
[----:B------:R-:W-:-:S13]  /*19470*/  ISETP.NE.AND.EX P0, PT, R3, RZ, PT, P0 ;  /* 0x000000ff0300720c */ /* 0x000fda0003f05300 */
[----:B------:R-:W-:Y:S05]  /*19480*/  @!P0 BRA `(.L_x_5784) ;  /* 0x0000000000548947 */ /* 0x000fea0003800000 */
[----:B------:R-:W2:Y:S01]  /*19490*/  LDC R6, c[0x0][0x43c] ;  /* 0x00010f00ff067b82 */ /* 0x000ea20000000800 */
[----:B------:R-:W-:Y:S01]  /*194a0*/  IMAD.MOV.U32 R9, RZ, RZ, R4 ;  /* 0x000000ffff097224 */ /* 0x000fe200078e0004 */
[----:B------:R-:W-:-:S04]  /*194b0*/  ULDC.64 UR4, c[0x0][0x428] ;  /* 0x00010a0000047ab9 */ /* 0x000fc80000000a00 */
[----:B0-----:R-:W-:Y:S02]  /*194c0*/  MOV R0, R9 ;  /* 0x0000000900007202 */ /* 0x001fe40000000f00 */
        /* <DEDUP_REMOVED lines=17> */
.L_x_5784:
[----:B------:R-:W3:Y:S04]  /*195e0*/  LDL R7, [R1+0x4] ;  /* 0x0000040001077983 */ /* 0x000ee80000100800 */
[----:B0-2---:R-:W3:Y:S04]  /*195f0*/  LDL R0, [R1+0x8] ;  /* 0x0000080001007983 */ /* 0x005ee80000100800 */
[----:B------:R-:W2:Y:S01]  /*19600*/  LDL R2, [R1+0x18] ;  /* 0x0000180001027983 */ /* 0x000ea20000100800 */
[----:B---3--:R-:W-:Y:S01]  /*19610*/  IMAD R0, R0, 0x8, R7 ;  /* 0x0000000800007824 */ /* 0x008fe200078e0207 */
[----:B--2---:R-:W-:-:S04]  /*19620*/  SHF.L.U32 R2, R2, 0x1f, RZ ;  /* 0x0000001f02027819 */ /* 0x004fc800000006ff */
[----:B------:R-:W0:Y:S02]  /*19630*/  SYNCS.PHASECHK.TRANS64.TRYWAIT P0, [R0+URZ+0x32440], R2 ;  /* 0x03244002000075a7 */ /* 0x000e24000800017f */
[----:B0-----:R-:W-:Y:S05]  /*19640*/  @!P0 BRA `(.L_x_5785) ;  /* 0x0000006c00148947 */ /* 0x001fea0003800000 */
.L_x_5951:
        /* <DEDUP_REMOVED lines=11> */
.L_x_5786:
        /* <DEDUP_REMOVED lines=27> */
.L_x_5782:
        /* <DEDUP_REMOVED lines=32> */
[----:B-1----:R-:W-:Y:S02]  /*19ab0*/  IMAD.U32 R11, RZ, RZ, UR9 ;  /* 0x00000009ff0b7e24 */ /* 0x002fe4000f8e00ff */
[----:B------:R-:W-:Y:S02]  /*19ac0*/  IMAD.MOV.U32 R12, RZ, RZ, 0x1 ;  /* 0x00000001ff0c7424 */ /* 0x000fe400078e00ff */
[----:B------:R-:W-:-:S07]  /*19ad0*/  IMAD.MOV.U32 R13, RZ, RZ, RZ ;  /* 0x000000ffff0d7224 */ /* 0x000fce00078e00ff */
[----:B------:R-:W-:-:S07]  /*19ae0*/  LEPC R20, `(.L_x_5788) ;  /* 0x000000001014794e */ /* 0x000fce0000000000 */
[----:B0-----:R-:W-:Y:S05]  /*19af0*/  CALL.ABS.NOINC R2 ;  /* 0x0000000002007343 */ /* 0x001fea0003c00000 */
.L_x_5788:
[----:B------:R-:W-:Y:S05]  /*19b00*/  BSYNC B6 ;  /* 0x0000000000067941 */ /* 0x000fea0003800000 */
.L_x_5787:
[----:B------:R-:W3:Y:S01]  /*19b10*/  LDL R4, [R1+0x50] ;  /* 0x0000500001047983 */ /* 0x000ee20000100800 */
[----:B------:R-:W0:Y:S01]  /*19b20*/  LDC R7, c[0x0][0x448] ;  /* 0x00011200ff077b82 */ /* 0x000e220000000800 */
[----:B------:R-:W-:Y:S01]  /*19b30*/  ULDC.64 UR4, c[0x0][0x298] ;  /* 0x0000a60000047ab9 */ /* 0x000fe20000000a00 */
[----:B------:R-:W-:Y:S01]  /*19b40*/  ULDC.64 UR6, c[0x0][0x280] ;  /* 0x0000a00000067ab9 */ /* 0x000fe20000000a00 */
[----:B------:R-:W4:Y:S04]  /*19b50*/  LDL R10, [R1+0x34] ;  /* 0x00003400010a7983 */ /* 0x000f280000100800 */
[----:B------:R-:W4:Y:S01]  /*19b60*/  LDL R9, [R1+0x5c] ;  /* 0x00005c0001097983 */ /* 0x000f220000100800 */
[----:B--2---:R-:W2:Y:S01]  /*19b70*/  S2R R2, SR_TID.X ;  /* 0x0000000000027919 */ /* 0x004ea20000002100 */
[----:B------:R-:W1:Y:S02]  /*19b80*/  S2R R0, SR_TID.X ;  /* 0x0000000000007919 */ /* 0x000e640000002100 */
[----:B------:R-:W4:Y:S04]  /*19b90*/  LDL R8, [R1+0x60] ;  /* 0x0000600001087983 */ /* 0x000f280000100800 */
[----:B------:R-:W4:Y:S01]  /*19ba0*/  LDL R6, [R1+0x40] ;  /* 0x0000400001067983 */ /* 0x000f220000100800 */
[----:B0-----:R-:W-:-:S13]  /*19bb0*/  ISETP.NE.AND P0, PT, R7, 0x1, PT ;  /* 0x000000010700780c */ /* 0x001fda0003f05270 */
[----:B------:R-:W0:Y:S01]  /*19bc0*/  @P0 LDC R3, c[0x0][0x450] ;  /* 0x00011400ff030b82 */ /* 0x000e220000000800 */
[----:B--2---:R-:W-:-:S04]  /*19bd0*/  LOP3.LUT R2, R2, 0x7f, RZ, 0xc0, !PT ;  /* 0x0000007f02027812 */ /* 0x004fc800078ec0ff */
[----:B------:R-:W-:Y:S01]  /*19be0*/  SHF.R.U32.HI R2, RZ, 0x3, R2 ;  /* 0x00000003ff027819 */ /* 0x000fe20000011602 */
[----:B-1----:R-:W-:-:S05]  /*19bf0*/  IMAD.SHL.U32 R0, R0, 0x10, RZ ;  /* 0x0000001000007824 */ /* 0x002fca00078e00ff */
        /* <DEDUP_REMOVED lines=48> */
[----:B------:R-:W-:-:S03]  /*19f00*/  LEA R17, R17, R8, 0x7 ;  /* 0x0000000811117211 */ /* 0x000fc600078e38ff */
[----:B------:R-:W0:Y:S02]  /*19f10*/  SHFL.IDX PT, R5, R3, RZ, 0x181f ;  /* 0x00181fff03057589 */ /* 0x000e2400000e0000 */
[----:B------:R-:W-:Y:S02]  /*19f20*/  VIADD R8, R17, 0x10 ;  /* 0x0000001011087836 */ /* 0x000fe40000000000 */
        /* <DEDUP_REMOVED lines=69> */
[----:B0-----:R-:W-:-:S04]  /*1a380*/  @!P1 LEA R5, P2, R10, R4, 0x1 ;  /* 0x000000040a059211 */ /* 0x001fc800078408ff */
[----:B------:R-:W-:-:S04]  /*1a390*/  @!P1 IADD3.X R4, RZ, R6, RZ, P2, !PT ;  /* 0x00000006ff049210 */ /* 0x000fc800017fe4ff */
[----:B------:R-:W-:-:S04]  /*1a3a0*/  @!P1 LOP3.LUT R5, R5, R4, RZ, 0x3c, !PT ;  /* 0x0000000405059212 */ /* 0x000fc800078e3cff */
[----:B------:R-:W-:-:S04]  /*1a3b0*/  @!P1 LOP3.LUT R4, R5, R4, RZ, 0x3c, !PT ;  /* 0x0000000405049212 */ /* 0x000fc800078e3cff */
[----:B------:R-:W-:-:S05]  /*1a3c0*/  @!P1 LOP3.LUT R5, R5, R4, RZ, 0x3c, !PT ;  /* 0x0000000405059212 */ /* 0x000fca00078e3cff */
[----:B------:R0:W-:Y:S04]  /*1a3d0*/  @!P1 LDGSTS.E.BYPASS.LTC128B.128 [R9+0x1b400], desc[UR40][R4.64], !P0 ;  /* 0x1b40000004099fae */ /* 0x0001e8000c101d68 */
[----:B01----:R0:W2:Y:S02]  /*1a3e0*/  SHFL.IDX PT, R4, R2, 0x7, 0x181f ;  /* 0x00f81f0002047f89 */ /* 0x0030a400000e0000 */
.L_x_5968:
        /* <DEDUP_REMOVED lines=12> */
.L_x_5790:
        /* <DEDUP_REMOVED lines=27> */
[----:B------:R-:W-:Y:S01]  /*1a660*/  MOV R13, RZ ;  /* 0x000000ff000d7202 */ /* 0x000fe20000000f00 */
[----:B------:R-:W0:Y:S01]  /*1a670*/  LDC.64 R2, c[0x4][R2] ;  /* 0x0100000002027b82 */ /* 0x000e220000000a00 */
[----:B------:R-:W-:Y:S02]  /*1a680*/  IMAD.U32 R5, RZ, RZ, UR7 ;  /* 0x00000007ff057e24 */ /* 0x000fe4000f8e00ff */
[----:B------:R-:W-:Y:S02]  /*1a690*/  IMAD.U32 R6, RZ, RZ, UR8 ;  /* 0x00000008ff067e24 */ /* 0x000fe4000f8e00ff */
[----:B------:R-:W-:-:S02]  /*1a6a0*/  IMAD.U32 R7, RZ, RZ, UR9 ;  /* 0x00000009ff077e24 */ /* 0x000fc4000f8e00ff */
[----:B------:R-:W-:Y:S02]  /*1a6b0*/  IMAD.U32 R10, RZ, RZ, UR4 ;  /* 0x00000004ff0a7e24 */ /* 0x000fe4000f8e00ff */
[----:B------:R-:W-:Y:S02]  /*1a6c0*/  IMAD.U32 R11, RZ, RZ, UR5 ;  /* 0x00000005ff0b7e24 */ /* 0x000fe4000f8e00ff */
[----:B-----5:R-:W-:Y:S02]  /*1a6d0*/  IMAD.MOV.U32 R8, RZ, RZ, 0x70 ;  /* 0x00000070ff087424 */ /* 0x020fe400078e00ff */
[----:B------:R-:W-:-:S07]  /*1a6e0*/  IMAD.MOV.U32 R12, RZ, RZ, 0x1 ;  /* 0x00000001ff0c7424 */ /* 0x000fce00078e00ff */
[----:B------:R-:W-:-:S07]  /*1a6f0*/  LEPC R20, `(.L_x_5792) ;  /* 0x000000001014794e */ /* 0x000fce0000000000 */
[----:B0-----:R-:W-:Y:S05]  /*1a700*/  CALL.ABS.NOINC R2 ;  /* 0x0000000002007343 */ /* 0x001fea0003c00000 */
.L_x_5792:
[----:B------:R-:W-:Y:S05]  /*1a710*/  BSYNC B6 ;  /* 0x0000000000067941 */ /* 0x000fea0003800000 */
.L_x_5791:
        /* <DEDUP_REMOVED lines=102> */
[----:B------:R-:W-:Y:S04]  /*1ad80*/  SHFL.IDX PT, R6, R0, 0x3, 0x181f ;  /* 0x00781f0000067f89 */ /* 0x000fe800000e0000 */
[----:B0-----:R-:W0:Y:S02]  /*1ad90*/  SHFL.IDX PT, R5, R2, 0x3, 0x181f ;  /* 0x00781f0002057f89 */ /* 0x001e2400000e0000 */
[----:B0-----:R-:W-:-:S04]  /*1ada0*/  @!P4 LEA R5, P6, R8, R5, 0x1 ;  /* 0x000000050805c211 */ /* 0x001fc800078c08ff */
[----:B------:R-:W-:-:S04]  /*1adb0*/  @!P4 IADD3.X R4, RZ, R6, RZ, P6, !PT ;  /* 0x00000006ff04c210 */ /* 0x000fc800037fe4ff */
        /* <DEDUP_REMOVED lines=45> */
.L_x_5986:
        /* <DEDUP_REMOVED lines=14> */
.L_x_5795:
[----:B------:R-:W-:Y:S05]  /*1b170*/  BSYNC B0 ;  /* 0x0000000000007941 */ /* 0x000fea0003800000 */
.L_x_5794:
[----:B------:R4:W5:Y:S01]  /*1b180*/  LDL R8, [R1+0x4] ;  /* 0x0000040001087983 */ /* 0x0009620000100800 */
[----:B------:R-:W-:Y:S01]  /*1b190*/  PLOP3.LUT P0, PT, PT, PT, PT, 0x80, 0x0 ;  /* 0x000000000000781c */ /* 0x000fe20003f0f070 */
[----:B------:R-:W-:-:S12]  /*1b1a0*/  NOP ;  /* 0x0000000000007918 */ /* 0x000fd80000000000 */
.L_x_5796:
        /* <DEDUP_REMOVED lines=19> */
.L_x_5987:
[----:B------:R-:W-:Y:S05]  /*1b2e0*/  BSYNC B0 ;  /* 0x0000000000007941 */ /* 0x000fea0003800000 */
.L_x_5797:
        /* <DEDUP_REMOVED lines=16> */
.L_x_5988:
[----:B------:R-:W-:Y:S05]  /*1b3f0*/  BSYNC B1 ;  /* 0x0000000000017941 */ /* 0x000fea0003800000 */
.L_x_5801:
        /* <DEDUP_REMOVED lines=9> */
.L_x_5804:
[----:B------:R-:W-:Y:S05]  /*1b490*/  BSYNC B1 ;  /* 0x0000000000017941 */ /* 0x000fea0003800000 */
.L_x_5803:
        /* <DEDUP_REMOVED lines=14> */
.L_x_5805:
        /* <DEDUP_REMOVED lines=16> */
.L_x_5806:
        /* <DEDUP_REMOVED lines=12> */
[----:B------:R-:W-:Y:S01]  /*1b740*/  UMOV UR6, 0x0 ;  /* 0x0000000000067882 */ /* 0x000fe20000000000 */
[----:B------:R-:W-:Y:S01]  /*1b750*/  IADD3 R4, R0, 0x6400, RZ ;  /* 0x0000640000047810 */ /* 0x000fe20007ffe0ff */
[----:B------:R-:W-:Y:S01]  /*1b760*/  UMOV UR7, 0x14f00000 ;  /* 0x14f0000000077882 */ /* 0x000fe20000000000 */
[----:B------:R-:W-:-:S09]  /*1b770*/  UMOV UR10, 0x80 ;  /* 0x00000080000a7882 */ /* 0x000fd20000000000 */
.L_x_5807:
        /* <DEDUP_REMOVED lines=16> */
.L_x_5808:
        /* <DEDUP_REMOVED lines=11> */
.L_x_5800:
[----:B------:R-:W-:Y:S05]  /*1b930*/  BSYNC B0 ;  /* 0x0000000000007941 */ /* 0x000fea0003800000 */
.L_x_5799:
[----:B0-----:R-:W3:Y:S01]  /*1b940*/  LDL R4, [R1+0x30] ;  /* 0x0000300001047983 */ /* 0x001ee20000100800 */
[----:B------:R-:W-:Y:S01]  /*1b950*/  BSSY B0, `(.L_x_5809) ;  /* 0x000020b000007945 */ /* 0x000fe20003800000 */
[----:B---3--:R-:W-:-:S13]  /*1b960*/  ISETP.GE.AND P0, PT, R4, 0x2, PT ;  /* 0x000000020400780c */ /* 0x008fda0003f06270 */
        /* <DEDUP_REMOVED lines=46> */
.L_x_5815:
[----:B------:R-:W2:Y:S01]  /*1bc50*/  LDL R2, [R1+0x4] ;  /* 0x0000040001027983 */ /* 0x000ea20000100800 */
[----:B------:R-:W-:Y:S01]  /*1bc60*/  SHF.L.U32 R6, R8, 0x1f, RZ ;  /* 0x0000001f08067819 */ /* 0x000fe200000006ff */
[----:B-1----:R-:W1:Y:S01]  /*1bc70*/  S2R R0, SR_TID.X ;  /* 0x0000000000007919 */ /* 0x002e620000002100 */
[----:B------:R-:W-:Y:S01]  /*1bc80*/  BSSY B3, `(.L_x_5816) ;  /* 0x0000006000037945 */ /* 0x000fe20003800000 */
[----:B-1----:R-:W-:-:S04]  /*1bc90*/  LOP3.LUT R0, R0, 0x7f, RZ, 0xc0, !PT ;  /* 0x0000007f00007812 */ /* 0x002fc800078ec0ff */
[----:B------:R-:W-:Y:S01]  /*1bca0*/  ISETP.NE.AND P1, PT, R0, RZ, PT ;  /* 0x000000ff0000720c */ /* 0x000fe20003f25270 */
[----:B--2---:R-:W-:-:S04]  /*1bcb0*/  IMAD R2, R9, 0x8, R2 ;  /* 0x0000000809027824 */ /* 0x004fc800078e0202 */
[----:B------:R-:W1:Y:S02]  /*1bcc0*/  SYNCS.PHASECHK.TRANS64.TRYWAIT P0, [R2+URZ+0x32440], R6 ;  /* 0x03244006020075a7 */ /* 0x000e64000800017f */
[----:B-1----:R-:W-:Y:S06]  /*1bcd0*/  @!P0 BRA `(.L_x_5817) ;  /* 0x0000005c00e08947 */ /* 0x002fec0003800000 */
.L_x_5989:
[----:B------:R-:W-:Y:S05]  /*1bce0*/  BSYNC B3 ;  /* 0x0000000000037941 */ /* 0x000fea0003800000 */
.L_x_5816:
        /* <DEDUP_REMOVED lines=9> */
.L_x_5819:
[----:B------:R-:W-:Y:S05]  /*1bd80*/  BSYNC B3 ;  /* 0x0000000000037941 */ /* 0x000fea0003800000 */
.L_x_5818:
        /* <DEDUP_REMOVED lines=14> */
.L_x_5820:
        /* <DEDUP_REMOVED lines=14> */
.L_x_5990:
[----:B------:R-:W-:Y:S05]  /*1bf50*/  BSYNC B3 ;  /* 0x0000000000037941 */ /* 0x000fea0003800000 */
.L_x_5821:
        /* <DEDUP_REMOVED lines=11> */
.L_x_5824:
[----:B------:R-:W-:Y:S05]  /*1c010*/  BSYNC B3 ;  /* 0x0000000000037941 */ /* 0x000fea0003800000 */
.L_x_5823:
        /* <DEDUP_REMOVED lines=11> */
.L_x_5825:
        /* <DEDUP_REMOVED lines=16> */
.L_x_5826:
        /* <DEDUP_REMOVED lines=16> */
.L_x_5827:
        /* <DEDUP_REMOVED lines=16> */
.L_x_5828:
        /* <DEDUP_REMOVED lines=11> */
.L_x_5814:
[----:B------:R-:W-:Y:S05]  /*1c480*/  BSYNC B1 ;  /* 0x0000000000017941 */ /* 0x000fea0003800000 */
.L_x_5813:
[----:B------:R-:W2:Y:S02]  /*1c490*/  LDL.LU R5, [R1+0x30] ;  /* 0x0000300001057983 */ /* 0x000ea40000300800 */
[----:B--2---:R-:W-:-:S07]  /*1c4a0*/  VIADD R0, R5, 0xfffffffd ;  /* 0xfffffffd05007836 */ /* 0x004fce0000000000 */
.L_x_5812:
[----:B------:R-:W-:Y:S05]  /*1c4b0*/  BSYNC B2 ;  /* 0x0000000000027941 */ /* 0x000fea0003800000 */
.L_x_5811:
[----:B------:R-:W-:-:S13]  /*1c4c0*/  ISETP.NE.AND P0, PT, R4, RZ, PT ;  /* 0x000000ff0400720c */ /* 0x000fda0003f05270 */
[----:B------:R-:W-:Y:S05]  /*1c4d0*/  @!P0 BRA `(.L_x_5810) ;  /* 0x0000001400488947 */ /* 0x000fea0003800000 */
.L_x_5861:
[----:B------:R-:W3:Y:S04]  /*1c4e0*/  LDL R4, [R1+0x38] ;  /* 0x0000380001047983 */ /* 0x000ee80000100800 */
[----:B------:R-:W2:Y:S04]  /*1c4f0*/  LDL.LU R3, [R1+0x8] ;  /* 0x0000080001037983 */ /* 0x000ea80000300800 */
[----:B------:R-:W4:Y:S01]  /*1c500*/  LDL.LU R2, [R1+0x18] ;  /* 0x0000180001027983 */ /* 0x000f220000300800 */
[----:B------:R-:W-:Y:S05]  /*1c510*/  YIELD ;  /* 0x0000000000007946 */ /* 0x000fea0003800000 */
[----:B------:R-:W-:Y:S01]  /*1c520*/  BSSY B1, `(.L_x_5829) ;  /* 0x00000a2000017945 */ /* 0x000fe20003800000 */
[----:B---3--:R-:W-:Y:S01]  /*1c530*/  LOP3.LUT P1, RZ, R4, 0x1, RZ, 0xc0, !PT ;  /* 0x0000000104ff7812 */ /* 0x008fe2000782c0ff */
[----:B--2---:R-:W-:-:S05]  /*1c540*/  VIADD R7, R3, 0x1 ;  /* 0x0000000103077836 */ /* 0x004fca0000000000 */
        /* <DEDUP_REMOVED lines=16> */
[----:B0-----:R-:W-:Y:S01]  /*1c650*/  @P0 IMAD.HI.U32 R4, R0, R2, RZ ;  /* 0x0000000200040227 */ /* 0x001fe200078e00ff */
[----:B------:R-:W-:-:S04]  /*1c660*/  MOV R2, R0 ;  /* 0x0000000000027202 */ /* 0x000fc80000000f00 */
        /* <DEDUP_REMOVED lines=12> */
.L_x_5831:
        /* <DEDUP_REMOVED lines=9> */
.L_x_5991:
[----:B------:R-:W-:Y:S05]  /*1c7c0*/  BSYNC B2 ;  /* 0x0000000000027941 */ /* 0x000fea0003800000 */
.L_x_5832:
        /* <DEDUP_REMOVED lines=9> */
.L_x_5835:
[----:B------:R-:W-:Y:S05]  /*1c860*/  BSYNC B2 ;  /* 0x0000000000027941 */ /* 0x000fea0003800000 */
.L_x_5834:
        /* <DEDUP_REMOVED lines=13> */
.L_x_5836:
        /* <DEDUP_REMOVED lines=14> */
.L_x_5992:
[----:B------:R-:W-:Y:S05]  /*1ca20*/  BSYNC B2 ;  /* 0x0000000000027941 */ /* 0x000fea0003800000 */
.L_x_5837:
        /* <DEDUP_REMOVED lines=11> */
.L_x_5840:
[----:B------:R-:W-:Y:S05]  /*1cae0*/  BSYNC B2 ;  /* 0x0000000000027941 */ /* 0x000fea0003800000 */
.L_x_5839:
        /* <DEDUP_REMOVED lines=10> */
.L_x_5841:
        /* <DEDUP_REMOVED lines=16> */
.L_x_5842:
        /* <DEDUP_REMOVED lines=16> */
.L_x_5843:
        /* <DEDUP_REMOVED lines=16> */
.L_x_5844:
        /* <DEDUP_REMOVED lines=11> */
.L_x_5830:
[----:B------:R-:W-:Y:S05]  /*1cf40*/  BSYNC B1 ;  /* 0x0000000000017941 */ /* 0x000fea0003800000 */
.L_x_5829:
        /* <DEDUP_REMOVED lines=36> */
.L_x_5847:
        /* <DEDUP_REMOVED lines=9> */
.L_x_5993:
[----:B------:R-:W-:Y:S05]  /*1d220*/  BSYNC B2 ;  /* 0x0000000000027941 */ /* 0x000fea0003800000 */
.L_x_5848:
        /* <DEDUP_REMOVED lines=9> */
.L_x_5851:
[----:B------:R-:W-:Y:S05]  /*1d2c0*/  BSYNC B2 ;  /* 0x0000000000027941 */ /* 0x000fea0003800000 */
.L_x_5850:
        /* <DEDUP_REMOVED lines=14> */
.L_x_5852:
        /* <DEDUP_REMOVED lines=14> */
.L_x_5994:
[----:B------:R-:W-:Y:S05]  /*1d490*/  BSYNC B2 ;  /* 0x0000000000027941 */ /* 0x000fea0003800000 */
.L_x_5853:
        /* <DEDUP_REMOVED lines=11> */
.L_x_5856:
[----:B------:R-:W-:Y:S05]  /*1d550*/  BSYNC B2 ;  /* 0x0000000000027941 */ /* 0x000fea0003800000 */
.L_x_5855:
        /* <DEDUP_REMOVED lines=11> */
.L_x_5857:
        /* <DEDUP_REMOVED lines=16> */
.L_x_5858:
        /* <DEDUP_REMOVED lines=16> */
.L_x_5859:
        /* <DEDUP_REMOVED lines=16> */
.L_x_5860:
        /* <DEDUP_REMOVED lines=11> */
.L_x_5846:
[----:B------:R-:W-:Y:S05]  /*1d9c0*/  BSYNC B1 ;  /* 0x0000000000017941 */ /* 0x000fea0003800000 */
.L_x_5845:
[C---:B------:R-:W-:Y:S01]  /*1d9d0*/  ISETP.GT.AND P0, PT, R0.reuse, 0x1, PT ;  /* 0x000000010000780c */ /* 0x040fe20003f04270 */
[----:B------:R-:W-:-:S12]  /*1d9e0*/  VIADD R0, R0, 0xfffffffe ;  /* 0xfffffffe00007836 */ /* 0x000fd80000000000 */
[----:B------:R-:W-:Y:S05]  /*1d9f0*/  @P0 BRA `(.L_x_5861) ;  /* 0xffffffe800b80947 */ /* 0x000fea000383ffff */
.L_x_5810:
[----:B------:R-:W-:Y:S05]  /*1da00*/  BSYNC B0 ;  /* 0x0000000000007941 */ /* 0x000fea0003800000 */
.L_x_5809:
        /* <DEDUP_REMOVED lines=21> */
[----:B------:R-:W1:Y:S01]  /*1db60*/  POPC R7, R6 ;  /* 0x0000000600077309 */ /* 0x000e620000000000 */
[----:B--2---:R-:W1:Y:S02]  /*1db70*/  SHFL.IDX PT, R2, R3, R2, 0x1f ;  /* 0x00001f0203027589 */ /* 0x004e6400000e0000 */
[----:B-1----:R-:W-:-:S07]  /*1db80*/  IADD3 R16, R2, UR36, R7 ;  /* 0x0000002402107c10 */ /* 0x002fce000fffe007 */
.L_x_5863:
[----:B------:R-:W-:Y:S05]  /*1db90*/  BSYNC B0 ;  /* 0x0000000000007941 */ /* 0x000fea0003800000 */
.L_x_5862:
[----:B------:R-:W-:-:S05]  /*1dba0*/  SEL R0, R0, RZ, P0 ;  /* 0x000000ff00007207 */ /* 0x000fca0000000000 */
[----:B------:R2:W-:Y:S02]  /*1dbb0*/  STL [R1+0x8], R0 ;  /* 0x0000080001007387 */ /* 0x0005e40000100800 */
.L_x_5775:
[----:B------:R-:W-:Y:S05]  /*1dbc0*/  BSYNC B7 ;  /* 0x0000000000077941 */ /* 0x000fea0003800000 */
.L_x_5773:
        /* <DEDUP_REMOVED lines=13> */
.L_x_5864:
        /* <DEDUP_REMOVED lines=15> */
[----:B------:R-:W-:Y:S01]  /*1dd90*/  ISETP.GE.U32.AND P5, PT, R6, 0x10, PT ;  /* 0x000000100600780c */ /* 0x000fe20003fa6070 */
[----:B------:R-:W-:Y:S01]  /*1dda0*/  SHFL.IDX PT, R5, R16, 0x1, 0x1f ;  /* 0x00201f0010057f89 */ /* 0x000fe200000e0000 */
[----:B-1----:R-:W-:Y:S01]  /*1ddb0*/  IMAD.MOV.U32 R2, RZ, RZ, RZ ;  /* 0x000000ffff027224 */ /* 0x002fe200078e00ff */
[----:B--2---:R-:W-:-:S02]  /*1ddc0*/  @!P1 MOV R2, R3 ;  /* 0x0000000300029202 */ /* 0x004fc40000000f00 */
[----:B------:R-:W-:-:S03]  /*1ddd0*/  ISETP.NE.AND P1, PT, R6, RZ, PT ;  /* 0x000000ff0600720c */ /* 0x000fc60003f25270 */
        /* <DEDUP_REMOVED lines=16> */
.L_x_6004:
[----:B------:R-:W-:Y:S02]  /*1dee0*/  ULDC UR4, c[0x0][0xd38] ;  /* 0x00034e0000047ab9 */ /* 0x000fe40000000800 */
[----:B------:R-:W-:-:S04]  /*1def0*/  IMAD.U32 R4, RZ, RZ, UR4 ;  /* 0x00000004ff047e24 */ /* 0x000fc8000f8e00ff */
[----:B--2---:R-:W-:-:S04]  /*1df00*/  IMAD R16, R16, R4, RZ ;  /* 0x0000000410107224 */ /* 0x004fc800078e02ff */
[----:B------:R-:W-:-:S05]  /*1df10*/  IMAD.IADD R5, R5, 0x1, R16 ;  /* 0x0000000105057824 */ /* 0x000fca00078e0210 */
[----:B------:R-:W-:-:S13]  /*1df20*/  ISETP.GT.AND P6, PT, R5, R0, PT ;  /* 0x000000000500720c */ /* 0x000fda0003fc4270 */
[----:B------:R-:W-:Y:S05]  /*1df30*/  @P6 BRA `(.L_x_5867) ;  /* 0x00000000009c6947 */ /* 0x000fea0003800000 */
.L_x_5872:
[----:B------:R-:W2:Y:S01]  /*1df40*/  LDC R2, c[0x0][0xd3c] ;  /* 0x00034f00ff027b82 */ /* 0x000ea20000000800 */
[----:B------:R-:W-:-:S05]  /*1df50*/  VIADD R19, R19, 0x1f ;  /* 0x0000001f13137836 */ /* 0x000fca0000000000 */
[----:B--2---:R-:W-:-:S13]  /*1df60*/  ISETP.GE.AND P6, PT, R19, R2, PT ;  /* 0x000000021300720c */ /* 0x004fda0003fc6270 */
[----:B------:R-:W-:Y:S05]  /*1df70*/  @P6 BRA `(.L_x_5868) ;  /* 0x0000000400d06947 */ /* 0x000fea0003800000 */
[----:B-1----:R-:W1:Y:S01]  /*1df80*/  S2R R3, SR_TID.X ;  /* 0x0000000000037919 */ /* 0x002e620000002100 */
[----:B------:R-:W-:Y:S01]  /*1df90*/  BSSY B0, `(.L_x_5869) ;  /* 0x0000009000007945 */ /* 0x000fe20003800000 */
[----:B-1----:R-:W-:-:S05]  /*1dfa0*/  LOP3.LUT R3, R3, 0x1f, RZ, 0xc0, !PT ;  /* 0x0000001f03037812 */ /* 0x002fca00078ec0ff */
[----:B------:R-:W-:-:S05]  /*1dfb0*/  IMAD.IADD R4, R19, 0x1, R3 ;  /* 0x0000000113047824 */ /* 0x000fca00078e0203 */
[----:B------:R-:W-:Y:S01]  /*1dfc0*/  ISETP.GE.OR P6, PT, R4, R2, !P0 ;  /* 0x000000020400720c */ /* 0x000fe200047c6670 */
[----:B------:R-:W-:-:S12]  /*1dfd0*/  IMAD.MOV.U32 R2, RZ, RZ, RZ ;  /* 0x000000ffff027224 */ /* 0x000fd800078e00ff */
[----:B------:R-:W-:Y:S05]  /*1dfe0*/  @P6 BRA `(.L_x_5870) ;  /* 0x00000000000c6947 */ /* 0x000fea0003800000 */
[----:B------:R-:W1:Y:S02]  /*1dff0*/  LDC.64 R2, c[0x0][0xd80] ;  /* 0x00036000ff027b82 */ /* 0x000e640000000a00 */
[----:B-1----:R-:W-:-:S06]  /*1e000*/  IMAD.WIDE R2, R4, 0x4, R2 ;  /* 0x0000000404027825 */ /* 0x002fcc00078e0202 */
[----:B------:R1:W5:Y:S02]  /*1e010*/  LDG.E R2, desc[UR40][R2.64] ;  /* 0x0000002802027981 */ /* 0x000364000c1e1900 */
.L_x_5870:
[----:B------:R-:W-:Y:S05]  /*1e020*/  BSYNC B0 ;  /* 0x0000000000007941 */ /* 0x000fea0003800000 */
.L_x_5869:
[----:B------:R-:W-:-:S03]  /*1e030*/  UMOV UR4, 0xffffffff ;  /* 0xffffffff00047882 */ /* 0x000fc60000000000 */
[----:B------:R-:W-:Y:S05]  /*1e040*/  BRA.DIV UR4, `(.L_x_5871) ;  /* 0x0000004204b87947 */ /* 0x000fea000b800000 */
[----:B-1---5:R-:W1:Y:S02]  /*1e050*/  SHFL.UP PT, R3, R2, 0x1, RZ ;  /* 0x0420000002037989 */ /* 0x022e6400000e00ff */
[----:B-1----:R-:W-:-:S05]  /*1e060*/  SEL R3, R3, RZ, P1 ;  /* 0x000000ff03037207 */ /* 0x002fca0000800000 */
[----:B------:R-:W-:-:S05]  /*1e070*/  IMAD.IADD R3, R2, 0x1, R3 ;  /* 0x0000000102037824 */ /* 0x000fca00078e0203 */
[----:B------:R-:W1:Y:S02]  /*1e080*/  SHFL.UP PT, R4, R3, 0x2, RZ ;  /* 0x0440000003047989 */ /* 0x000e6400000e00ff */
[----:B-1----:R-:W-:-:S05]  /*1e090*/  SEL R4, R4, RZ, P2 ;  /* 0x000000ff04047207 */ /* 0x002fca0001000000 */
[----:B------:R-:W-:-:S05]  /*1e0a0*/  IMAD.IADD R3, R3, 0x1, R4 ;  /* 0x0000000103037824 */ /* 0x000fca00078e0204 */
[----:B------:R-:W1:Y:S02]  /*1e0b0*/  SHFL.UP PT, R4, R3, 0x4, RZ ;  /* 0x0480000003047989 */ /* 0x000e6400000e00ff */
[----:B-1----:R-:W-:-:S04]  /*1e0c0*/  SEL R4, R4, RZ, P3 ;  /* 0x000000ff04047207 */ /* 0x002fc80001800000 */
[----:B------:R-:W-:-:S05]  /*1e0d0*/  IADD3 R3, R3, R4, RZ ;  /* 0x0000000403037210 */ /* 0x000fca0007ffe0ff */
[----:B------:R-:W1:Y:S02]  /*1e0e0*/  SHFL.UP PT, R4, R3, 0x8, RZ ;  /* 0x0500000003047989 */ /* 0x000e6400000e00ff */
[----:B-1----:R-:W-:-:S05]  /*1e0f0*/  SEL R4, R4, RZ, P4 ;  /* 0x000000ff04047207 */ /* 0x002fca0002000000 */
[----:B------:R-:W-:-:S05]  /*1e100*/  IMAD.IADD R3, R3, 0x1, R4 ;  /* 0x0000000103037824 */ /* 0x000fca00078e0204 */
[----:B------:R-:W1:Y:S02]  /*1e110*/  SHFL.UP PT, R4, R3, 0x10, RZ ;  /* 0x0600000003047989 */ /* 0x000e6400000e00ff */
[----:B-1----:R-:W-:-:S05]  /*1e120*/  SEL R4, R4, RZ, P5 ;  /* 0x000000ff04047207 */ /* 0x002fca0002800000 */
[----:B------:R-:W-:-:S05]  /*1e130*/  IMAD.IADD R3, R3, 0x1, R4 ;  /* 0x0000000103037824 */ /* 0x000fca00078e0204 */
[----:B------:R1:W2:Y:S02]  /*1e140*/  SHFL.IDX PT, R16, R3, 0x1f, 0x1f ;  /* 0x03e01f0003107f89 */ /* 0x0002a400000e0000 */
.L_x_6012:
[----:B------:R-:W-:Y:S02]  /*1e150*/  ULDC UR4, c[0x0][0xd38] ;  /* 0x00034e0000047ab9 */ /* 0x000fe40000000800 */
[----:B------:R-:W-:-:S04]  /*1e160*/  IMAD.U32 R4, RZ, RZ, UR4 ;  /* 0x00000004ff047e24 */ /* 0x000fc8000f8e00ff */
[----:B--2---:R-:W-:-:S04]  /*1e170*/  IMAD R16, R16, R4, RZ ;  /* 0x0000000410107224 */ /* 0x004fc800078e02ff */
[----:B------:R-:W-:-:S05]  /*1e180*/  IMAD.IADD R5, R16, 0x1, R5 ;  /* 0x0000000110057824 */ /* 0x000fca00078e0205 */
[----:B------:R-:W-:-:S13]  /*1e190*/  ISETP.GT.AND P6, PT, R5, R0, PT ;  /* 0x000000000500720c */ /* 0x000fda0003fc4270 */
[----:B------:R-:W-:Y:S05]  /*1e1a0*/  @!P6 BRA `(.L_x_5872) ;  /* 0xfffffffc0064e947 */ /* 0x000fea000383ffff */
.L_x_5867:
        /* <DEDUP_REMOVED lines=8> */
.L_x_6016:
[----:B------:R-:W-:Y:S01]  /*1e230*/  ISETP.NE.AND P0, PT, R5, RZ, PT ;  /* 0x000000ff0500720c */ /* 0x000fe20003f05270 */
[----:B--2---:R-:W-:-:S12]  /*1e240*/  IMAD.MOV.U32 R2, RZ, RZ, RZ ;  /* 0x000000ffff027224 */ /* 0x004fd800078e00ff */
[----:B------:R-:W-:Y:S05]  /*1e250*/  @!P0 BRA `(.L_x_5874) ;  /* 0x0000000000108947 */ /* 0x000fea0003800000 */
[----:B------:R-:W-:Y:S01]  /*1e260*/  UMOV UR4, 0xffffffff ;  /* 0xffffffff00047882 */ /* 0x000fe20000000000 */
[----:B------:R-:W-:Y:S02]  /*1e270*/  VIADD R12, R6, 0xffffffff ;  /* 0xffffffff060c7836 */ /* 0x000fe40000000000 */
[----:B------:R-:W-:Y:S05]  /*1e280*/  BRA.DIV UR4, `(.L_x_5875) ;  /* 0x0000004604487947 */ /* 0x000fea000b800000 */
[----:B------:R2:W0:Y:S02]  /*1e290*/  SHFL.IDX PT, R2, R3, R12, 0x1f ;  /* 0x00001f0c03027589 */ /* 0x00042400000e0000 */
.L_x_5874:
[----:B0----5:R-:W0:Y:S01]  /*1e2a0*/  LDC.64 R8, c[0x0][0xd90] ;  /* 0x00036400ff087b82 */ /* 0x021e220000000a00 */
[----:B------:R-:W-:-:S04]  /*1e2b0*/  IMAD.IADD R19, R6, 0x1, R19 ;  /* 0x0000000106137824 */ /* 0x000fc800078e0213 */
[----:B0-----:R-:W-:-:S06]  /*1e2c0*/  IMAD.WIDE R6, R19, 0x4, R8 ;  /* 0x0000000413067825 */ /* 0x001fcc00078e0208 */
[----:B------:R-:W3:Y:S01]  /*1e2d0*/  LDG.E R6, desc[UR40][R6.64] ;  /* 0x0000002806067981 */ /* 0x000ee2000c1e1900 */
[----:B------:R-:W-:-:S04]  /*1e2e0*/  IMAD R16, R2, R4, R16 ;  /* 0x0000000402107224 */ /* 0x000fc800078e0210 */
[----:B------:R-:W-:Y:S02]  /*1e2f0*/  IMAD.IADD R0, R0, 0x1, -R16 ;  /* 0x0000000100007824 */ /* 0x000fe400078e0a10 */
[----:B---3--:R-:W-:-:S05]  /*1e300*/  IMAD R5, R17, R6, RZ ;  /* 0x0000000611057224 */ /* 0x008fca00078e02ff */
[----:B------:R-:W-:-:S04]  /*1e310*/  IABS R7, R5 ;  /* 0x0000000500077213 */ /* 0x000fc80000000000 */
[----:B-12---:R-:W0:Y:S08]  /*1e320*/  I2F.RP R3, R7 ;  /* 0x0000000700037306 */ /* 0x006e300000209400 */
        /* <DEDUP_REMOVED lines=9> */
[----:B------:R-:W-:Y:S01]  /*1e3c0*/  IMAD.HI.U32 R2, R2, R3, RZ ;  /* 0x0000000302027227 */ /* 0x000fe200078e00ff */
[----:B------:R-:W-:-:S05]  /*1e3d0*/  IADD3 R8, RZ, -R8, RZ ;  /* 0x80000008ff087210 */ /* 0x000fca0007ffe0ff */
        /* <DEDUP_REMOVED lines=38> */
[----:B------:R-:W-:-:S06]  /*1e640*/  @P0 IADD3 R2, R2, 0x1, RZ ;  /* 0x0000000102020810 */ /* 0x000fcc0007ffe0ff */
[----:B------:R-:W-:Y:S01]  /*1e650*/  @!P2 IMAD.MOV R2, RZ, RZ, -R2 ;  /* 0x000000ffff02a224 */ /* 0x000fe200078e0a02 */
[----:B------:R-:W-:Y:S01]  /*1e660*/  @!P1 LOP3.LUT R2, RZ, R4, RZ, 0x33, !PT ;  /* 0x00000004ff029212 */ /* 0x000fe200078e33ff */
[----:B------:R-:W-:-:S04]  /*1e670*/  IMAD.MOV R4, RZ, RZ, -R4 ;  /* 0x000000ffff047224 */ /* 0x000fc800078e0a04 */
[----:B------:R-:W-:Y:S01]  /*1e680*/  IMAD R18, R2, R4, R0 ;  /* 0x0000000402127224 */ /* 0x000fe200078e0200 */
[----:B------:R-:W-:-:S05]  /*1e690*/  LOP3.LUT R2, RZ, R2, RZ, 0x33, !PT ;  /* 0x00000002ff027212 */ /* 0x000fca00078e33ff */
[----:B------:R-:W-:Y:S01]  /*1e6a0*/  IMAD.IADD R17, R17, 0x1, R2 ;  /* 0x0000000111117824 */ /* 0x000fe200078e0202 */
[----:B------:R-:W-:Y:S06]  /*1e6b0*/  BRA `(.L_x_5876) ;  /* 0x00000000001c7947 */ /* 0x000fec0003800000 */
.L_x_5868:
[----:B------:R-:W-:Y:S01]  /*1e6c0*/  UMOV UR4, URZ ;  /* 0x0000003f00047c82 */ /* 0x000fe20008000000 */
[----:B------:R-:W-:Y:S01]  /*1e6d0*/  UMOV UR5, URZ ;  /* 0x0000003f00057c82 */ /* 0x000fe20008000000 */
[----:B------:R-:W-:Y:S01]  /*1e6e0*/  ULDC UR6, c[0x0][0xd3c] ;  /* 0x00034f0000067ab9 */ /* 0x000fe20000000800 */
[----:B------:R-:W-:Y:S02]  /*1e6f0*/  IMAD.MOV.U32 R16, RZ, RZ, R0 ;  /* 0x000000ffff107224 */ /* 0x000fe400078e0000 */
[----:B------:R-:W-:Y:S02]  /*1e700*/  IMAD.U32 R17, RZ, RZ, UR4 ;  /* 0x00000004ff117e24 */ /* 0x000fe4000f8e00ff */
[----:B------:R-:W-:Y:S02]  /*1e710*/  IMAD.U32 R18, RZ, RZ, UR5 ;  /* 0x00000005ff127e24 */ /* 0x000fe4000f8e00ff */
[----:B------:R-:W-:-:S07]  /*1e720*/  IMAD.U32 R19, RZ, RZ, UR6 ;  /* 0x00000006ff137e24 */ /* 0x000fce000f8e00ff */
.L_x_5876:
[----:B-1----:R1:W2:Y:S01]  /*1e730*/  LDL R3, [R1+0x4] ;  /* 0x0000040001037983 */ /* 0x0022a20000100800 */
        /* <DEDUP_REMOVED lines=11> */
.L_x_5865:
[----:B------:R-:W-:Y:S02]  /*1e7f0*/  ULDC UR4, c[0x0][0xd3c] ;  /* 0x00034f0000047ab9 */ /* 0x000fe40000000800 */
[----:B---3--:R-:W-:-:S13]  /*1e800*/  ISETP.GE.AND P0, PT, R19, UR4, PT ;  /* 0x0000000413007c0c */ /* 0x008fda000bf06270 */
[----:B------:R-:W-:Y:S05]  /*1e810*/  @!P0 BRA `(.L_x_5877) ;  /* 0xffffff8800348947 */ /* 0x000fea000383ffff */
[----:B------:R-:W-:Y:S05]  /*1e820*/  BSYNC B8 ;  /* 0x0000000000087941 */ /* 0x000fea0003800000 */
.L_x_5731:
        /* <DEDUP_REMOVED lines=12> */
.L_x_6019:
[----:B------:R-:W-:Y:S05]  /*1e8f0*/  BSYNC B0 ;  /* 0x0000000000007941 */ /* 0x000fea0003800000 */
.L_x_5878:
[----:B------:R-:W-:-:S03]  /*1e900*/  UMOV UR4, 0xffffffff ;  /* 0xffffffff00047882 */ /* 0x000fc60000000000 */
[----:B------:R-:W-:Y:S05]  /*1e910*/  BRA.DIV UR4, `(.L_x_5880) ;  /* 0x0000003e04e07947 */ /* 0x000fea000b800000 */
[----:B------:R-:W1:Y:S02]  /*1e920*/  S2R R2, SR_TID.X ;  /* 0x0000000000027919 */ /* 0x000e640000002100 */
[----:B-1----:R-:W-:-:S04]  /*1e930*/  SHF.R.U32.HI R2, RZ, 0x5, R2 ;  /* 0x00000005ff027819 */ /* 0x002fc80000011602 */
[----:B------:R-:W-:-:S05]  /*1e940*/  LOP3.LUT R2, R2, 0x3, RZ, 0xc0, !PT ;  /* 0x0000000302027812 */ /* 0x000fca00078ec0ff */
[----:B------:R1:W2:Y:S02]  /*1e950*/  SHFL.IDX PT, R14, R2, RZ, 0x1f ;  /* 0x00001fff020e7589 */ /* 0x0002a400000e0000 */
.L_x_6022:
[----:B--2---:R-:W-:-:S13]  /*1e960*/  ISETP.NE.AND P0, PT, R14, RZ, PT ;  /* 0x000000ff0e00720c */ /* 0x004fda0003f05270 */
[----:B------:R-:W-:Y:S05]  /*1e970*/  @P0 BRA `(.L_x_5572) ;  /* 0x0000000000940947 */ /* 0x000fea0003800000 */
[----:B------:R-:W-:-:S03]  /*1e980*/  UMOV UR4, 0xffffffff ;  /* 0xffffffff00047882 */ /* 0x000fc60000000000 */
[----:B------:R-:W-:Y:S05]  /*1e990*/  BRA.DIV UR4, `(.L_x_5881) ;  /* 0x0000003e04f47947 */ /* 0x000fea000b800000 */
[----:B------:R-:W-:-:S13]  /*1e9a0*/  ELECT P6, URZ, PT ;  /* 0x00000000003f782f */ /* 0x000fda00038c0000 */
.L_x_6025:
[----:B------:R-:W-:Y:S05]  /*1e9b0*/  @!P6 BRA `(.L_x_5572) ;  /* 0x000000000084e947 */ /* 0x000fea0003800000 */
[----:B-1----:R-:W2:Y:S02]  /*1e9c0*/  LDL.LU R2, [R1+0x8c] ;  /* 0x00008c0001027983 */ /* 0x002ea40000300800 */
[----:B--2---:R-:W-:-:S04]  /*1e9d0*/  LOP3.LUT R2, R2, 0x2, RZ, 0xfc, !PT ;  /* 0x0000000202027812 */ /* 0x004fc800078efcff */
[----:B------:R-:W-:-:S13]  /*1e9e0*/  ISETP.NE.AND P2, PT, R2, 0x3, PT ;  /* 0x000000030200780c */ /* 0x000fda0003f45270 */
[----:B------:R-:W-:Y:S05]  /*1e9f0*/  @!P2 BRA `(.L_x_5882) ;  /* 0x000000000004a947 */ /* 0x000fea0003800000 */
[----:B------:R-:W-:Y:S01]  /*1ea00*/  BPT.TRAP 0x1 ;  /* 0x000000040000795c */ /* 0x000fe20000300000 */
.L_x_5882:
[----:B0-----:R-:W2:Y:S04]  /*1ea10*/  LDL R3, [R1+0x8] ;  /* 0x0000080001037983 */ /* 0x001ea80000100800 */
[----:B------:R-:W3:Y:S01]  /*1ea20*/  LDL.LU R7, [R1+0x18] ;  /* 0x0000180001077983 */ /* 0x000ee20000300800 */
[----:B------:R-:W-:-:S04]  /*1ea30*/  VIADD R2, R0, 0x32440 ;  /* 0x0003244000027836 */ /* 0x000fc80000000000 */
[C---:B--2---:R-:W-:Y:S01]  /*1ea40*/  IMAD R6, R3.reuse, 0x8, R2 ;  /* 0x0000000803067824 */ /* 0x044fe200078e0202 */
[----:B------:R-:W-:Y:S02]  /*1ea50*/  IADD3 R3, R3, 0x1, RZ ;  /* 0x0000000103037810 */ /* 0x000fe40007ffe0ff */
[----:B---3--:R-:W-:Y:S02]  /*1ea60*/  SHF.L.U32 R5, R7, 0x1f, RZ ;  /* 0x0000001f07057819 */ /* 0x008fe400000006ff */
[C---:B------:R-:W-:Y:S02]  /*1ea70*/  ISETP.NE.AND P1, PT, R3.reuse, 0x2, PT ;  /* 0x000000020300780c */ /* 0x040fe40003f25270 */
[----:B------:R-:W0:Y:S02]  /*1ea80*/  SYNCS.PHASECHK.TRANS64.TRYWAIT P0, [R6+URZ], R5 ;  /* 0x00000005060075a7 */ /* 0x000e24000800017f */
[----:B------:R-:W-:Y:S02]  /*1ea90*/  SEL R4, RZ, 0x1, P1 ;  /* 0x00000001ff047807 */ /* 0x000fe40000800000 */
[----:B------:R-:W-:-:S02]  /*1eaa0*/  SEL R3, R3, RZ, P1 ;  /* 0x000000ff03037207 */ /* 0x000fc40000800000 */
[----:B------:R-:W-:-:S03]  /*1eab0*/  LOP3.LUT R4, R7, R4, RZ, 0x3c, !PT ;  /* 0x0000000407047212 */ /* 0x000fc600078e3cff */
[----:B------:R-:W-:Y:S01]  /*1eac0*/  IMAD R7, R3, 0x8, R2 ;  /* 0x0000000803077824 */ /* 0x000fe200078e0202 */
[----:B------:R-:W-:Y:S01]  /*1ead0*/  SHF.L.U32 R2, R4, 0x1f, RZ ;  /* 0x0000001f04027819 */ /* 0x000fe200000006ff */
[----:B0-----:R-:W-:Y:S06]  /*1eae0*/  @!P0 BRA `(.L_x_5883) ;  /* 0x0000003c00c08947 */ /* 0x001fec0003800000 */
.L_x_6026:
[----:B------:R-:W1:Y:S02]  /*1eaf0*/  SYNCS.PHASECHK.TRANS64.TRYWAIT P0, [R7+URZ], R2 ;  /* 0x00000002070075a7 */ /* 0x000e64000800017f */
[----:B-1----:R-:W-:Y:S05]  /*1eb00*/  @!P0 BRA `(.L_x_5884) ;  /* 0x0000003c00cc8947 */ /* 0x002fea0003800000 */
.L_x_6027:
[----:B------:R-:W-:Y:S05]  /*1eb10*/  @!P2 BRA `(.L_x_5885) ;  /* 0x000000000004a947 */ /* 0x000fea0003800000 */
[----:B------:R-:W-:Y:S01]  /*1eb20*/  BPT.TRAP 0x1 ;  /* 0x000000040000795c */ /* 0x000fe20000300000 */
.L_x_5885:
[----:B------:R-:W2:Y:S01]  /*1eb30*/  LDL.LU R4, [R1+0x8] ;  /* 0x0000080001047983 */ /* 0x000ea20000300800 */
[----:B------:R-:W-:-:S04]  /*1eb40*/  VIADD R0, R0, 0x32460 ;  /* 0x0003246000007836 */ /* 0x000fc80000000000 */
[----:B--2---:R-:W-:-:S04]  /*1eb50*/  IMAD R4, R4, 0x8, R0 ;  /* 0x0000000804047824 */ /* 0x004fc800078e0200 */
[----:B------:R-:W2:Y:S02]  /*1eb60*/  SYNCS.PHASECHK.TRANS64.TRYWAIT P0, [R4+URZ], R5 ;  /* 0x00000005040075a7 */ /* 0x000ea4000800017f */
[----:B--2---:R-:W-:Y:S05]  /*1eb70*/  @!P0 BRA `(.L_x_5886) ;  /* 0x0000003c00c48947 */ /* 0x004fea0003800000 */
.L_x_6028:
[----:B------:R-:W-:-:S07]  /*1eb80*/  IMAD R3, R3, 0x8, R0 ;  /* 0x0000000803037824 */ /* 0x000fce00078e0200 */
.L_x_5887:
[----:B---3--:R3:W0:Y:S02]  /*1eb90*/  SYNCS.PHASECHK.TRANS64.TRYWAIT P0, [R3+URZ], R2 ;  /* 0x00000002030075a7 */ /* 0x008624000800017f */
[----:B0-----:R-:W-:Y:S05]  /*1eba0*/  @!P0 NANOSLEEP.SYNCS 0x989680 ;  /* 0x009896800000895d */ /* 0x001fea0003900000 */
[----:B------:R-:W0:Y:S02]  /*1ebb0*/  @!P0 SYNCS.PHASECHK.TRANS64 P0, [R3+URZ], R2 ;  /* 0x00000002030085a7 */ /* 0x000e24000800007f */
[----:B0-----:R-:W-:Y:S05]  /*1ebc0*/  @!P0 BRA `(.L_x_5887) ;  /* 0xfffffffc00f08947 */ /* 0x001fea000383ffff */
.L_x_5572:
[----:B------:R-:W-:Y:S05]  /*1ebd0*/  BSYNC B9 ;  /* 0x0000000000097941 */ /* 0x000fea0003800000 */
.L_x_5569:
[----:B------:R-:W-:Y:S05]  /*1ebe0*/  EXIT ;  /* 0x000000000000794d */ /* 0x000fea0003800000 */
.L_x_5590:
[----:B0-----:R0:W1:Y:S02]  /*1ebf0*/  SYNCS.PHASECHK.TRANS64.TRYWAIT P6, [R96+URZ+0x32490], R107 ;  /* 0x0324906b600075a7 */ /* 0x00106400080c017f */
[----:B-1----:R-:W-:Y:S05]  /*1ec00*/  @!P6 NANOSLEEP.SYNCS 0x989680 ;  /* 0x009896800000e95d */ /* 0x002fea0003900000 */
[----:B------:R-:W1:Y:S02]  /*1ec10*/  @!P6 SYNCS.PHASECHK.TRANS64 P6, [R96+URZ+0x32490], R107 ;  /* 0x0324906b6000e5a7 */ /* 0x000e6400080c007f */
[----:B-1----:R-:W-:Y:S05]  /*1ec20*/  @!P6 BRA `(.L_x_5590) ;  /* 0xfffffffc00f0e947 */ /* 0x002fea000383ffff */
[----:B------:R-:W-:Y:S05]  /*1ec30*/  BRA `(.L_x_5888) ;  /* 0xfffffe4000a47947 */ /* 0x000fea000383ffff */
.L_x_5608:
[----:B0-----:R0:W1:Y:S02]  /*1ec40*/  SYNCS.PHASECHK.TRANS64.TRYWAIT P5, [R96+URZ+0x32490], R107 ;  /* 0x0324906b600075a7 */ /* 0x00106400080a017f */
[----:B-1----:R-:W-:Y:S05]  /*1ec50*/  @!P5 NANOSLEEP.SYNCS 0x989680 ;  /* 0x009896800000d95d */ /* 0x002fea0003900000 */
[----:B------:R-:W1:Y:S02]  /*1ec60*/  @!P5 SYNCS.PHASECHK.TRANS64 P5, [R96+URZ+0x32490], R107 ;  /* 0x0324906b6000d5a7 */ /* 0x000e6400080a007f */
[----:B-1----:R-:W-:Y:S05]  /*1ec70*/  @!P5 BRA `(.L_x_5608) ;  /* 0xfffffffc00f0d947 */ /* 0x002fea000383ffff */
[----:B------:R-:W-:Y:S05]  /*1ec80*/  BRA `(.L_x_5889) ;  /* 0xfffffe5000f07947 */ /* 0x000fea000383ffff */
.L_x_5617:
[----:B0-----:R0:W1:Y:S02]  /*1ec90*/  SYNCS.PHASECHK.TRANS64.TRYWAIT P4, [R96+URZ+0x32490], R107 ;  /* 0x0324906b600075a7 */ /* 0x001064000808017f */
[----:B-1----:R-:W-:Y:S05]  /*1eca0*/  @!P4 NANOSLEEP.SYNCS 0x989680 ;  /* 0x009896800000c95d */ /* 0x002fea0003900000 */
[----:B------:R-:W1:Y:S02]  /*1ecb0*/  @!P4 SYNCS.PHASECHK.TRANS64 P4, [R96+URZ+0x32490], R107 ;  /* 0x0324906b6000c5a7 */ /* 0x000e64000808007f */
[----:B-1----:R-:W-:Y:S05]  /*1ecc0*/  @!P4 BRA `(.L_x_5617) ;  /* 0xfffffffc00f0c947 */ /* 0x002fea000383ffff */
[----:B------:R-:W-:Y:S05]  /*1ecd0*/  BRA `(.L_x_5890) ;  /* 0xfffffe64001c7947 */ /* 0x000fea000383ffff */
.L_x_5623:
[----:B-1----:R1:W2:Y:S02]  /*1ece0*/  SYNCS.PHASECHK.TRANS64.TRYWAIT P3, [R96+URZ+0x324b0], R107 ;  /* 0x0324b06b600075a7 */ /* 0x0022a4000806017f */
[----:B--2---:R-:W-:Y:S05]  /*1ecf0*/  @!P3 NANOSLEEP.SYNCS 0x989680 ;  /* 0x009896800000b95d */ /* 0x004fea0003900000 */
[----:B------:R-:W2:Y:S02]  /*1ed00*/  @!P3 SYNCS.PHASECHK.TRANS64 P3, [R96+URZ+0x324b0], R107 ;  /* 0x0324b06b6000b5a7 */ /* 0x000ea4000806007f */
[----:B--2---:R-:W-:Y:S05]  /*1ed10*/  @!P3 BRA `(.L_x_5623) ;  /* 0xfffffffc00f0b947 */ /* 0x004fea000383ffff */
[----:B------:R-:W-:Y:S05]  /*1ed20*/  BRA `(.L_x_5891) ;  /* 0xfffffe6400b07947 */ /* 0x000fea000383ffff */
.L_x_5631:
        /* <DEDUP_REMOVED lines=13> */
.L_x_5893:
[----:B------:R-:W-:Y:S05]  /*1ee00*/  BSYNC B0 ;  /* 0x0000000000007941 */ /* 0x000fea0003800000 */
.L_x_5892:
[----:B------:R-:W-:Y:S05]  /*1ee10*/  BRA `(.L_x_5894) ;  /* 0xfffffe7000887947 */ /* 0x000fea000383ffff */
.L_x_5643:
        /* <DEDUP_REMOVED lines=8> */
.L_x_5896:
[----:B------:R-:W-:Y:S05]  /*1eea0*/  BSYNC B1 ;  /* 0x0000000000017941 */ /* 0x000fea0003800000 */
.L_x_5895:
        /* <DEDUP_REMOVED lines=8> */
.L_x_5897:
[----:B------:R-:W-:Y:S02]  /*1ef30*/  IMAD.MOV.U32 R13, RZ, RZ, R8 ;  /* 0x000000ffff0d7224 */ /* 0x000fe400078e0008 */
[----:B------:R-:W-:-:S07]  /*1ef40*/  IMAD.MOV.U32 R0, RZ, RZ, R14 ;  /* 0x000000ffff007224 */ /* 0x000fce00078e000e */
[----:B------:R-:W-:Y:S05]  /*1ef50*/  WARPSYNC.COLLECTIVE R15, `(.L_x_5898) ;  /* 0x000000000f087348 */ /* 0x000fea0003c00000 */
[----:B------:R0:W1:Y:S02]  /*1ef60*/  SHFL.IDX P6, R14, R13, R12, R11 ;  /* 0x0000000c0d0e7389 */ /* 0x00006400000c000b */
[----:B01----:R-:W-:Y:S01]  /*1ef70*/  ENDCOLLECTIVE ;  /* 0x000000000000791b */ /* 0x003fe20003800000 */
.L_x_5898:
[----:B------:R-:W-:Y:S02]  /*1ef80*/  IMAD.MOV.U32 R13, RZ, RZ, R7 ;  /* 0x000000ffff0d7224 */ /* 0x000fe400078e0007 */
[----:B------:R-:W-:-:S07]  /*1ef90*/  IMAD.MOV.U32 R5, RZ, RZ, R14 ;  /* 0x000000ffff057224 */ /* 0x000fce00078e000e */
[----:B------:R-:W-:Y:S05]  /*1efa0*/  WARPSYNC.COLLECTIVE R15, `(.L_x_5899) ;  /* 0x000000000f087348 */ /* 0x000fea0003c00000 */
[----:B------:R0:W1:Y:S02]  /*1efb0*/  SHFL.IDX P6, R14, R13, R12, R11 ;  /* 0x0000000c0d0e7389 */ /* 0x00006400000c000b */
[----:B01----:R-:W-:Y:S01]  /*1efc0*/  ENDCOLLECTIVE ;  /* 0x000000000000791b */ /* 0x003fe20003800000 */
.L_x_5899:
[----:B------:R-:W-:Y:S05]  /*1efd0*/  BRA `(.L_x_5900) ;  /* 0xfffffe7800187947 */ /* 0x000fea000383ffff */
.L_x_5646:
[----:B------:R-:W-:Y:S01]  /*1efe0*/  BSSY B1, `(.L_x_5901) ;  /* 0x0000008000017945 */ /* 0x000fe20003800000 */
[----:B------:R-:W-:Y:S01]  /*1eff0*/  IMAD.MOV.U32 R13, RZ, RZ, R6 ;  /* 0x000000ffff0d7224 */ /* 0x000fe200078e0006 */
[----:B------:R-:W-:Y:S01]  /*1f000*/  MOV R15, 0xffffffff ;  /* 0xffffffff000f7802 */ /* 0x000fe20000000f00 */
[----:B------:R-:W-:Y:S02]  /*1f010*/  IMAD.MOV.U32 R12, RZ, RZ, 0x1 ;  /* 0x00000001ff0c7424 */ /* 0x000fe400078e00ff */
[----:B------:R-:W-:-:S07]  /*1f020*/  IMAD.MOV.U32 R11, RZ, RZ, 0x1c1f ;  /* 0x00001c1fff0b7424 */ /* 0x000fce00078e00ff */
[----:B0---4-:R-:W-:Y:S05]  /*1f030*/  WARPSYNC.COLLECTIVE R15, `(.L_x_5902) ;  /* 0x000000000f087348 */ /* 0x011fea0003c00000 */
[----:B----4-:R1:W2:Y:S02]  /*1f040*/  SHFL.IDX P6, R14, R13, R12, R11 ;  /* 0x0000000c0d0e7389 */ /* 0x0102a400000c000b */
[----:B012---:R-:W-:Y:S01]  /*1f050*/  ENDCOLLECTIVE ;  /* 0x000000000000791b */ /* 0x007fe20003800000 */
.L_x_5902:
[----:B------:R-:W-:Y:S05]  /*1f060*/  BSYNC B1 ;  /* 0x0000000000017941 */ /* 0x000fea0003800000 */
.L_x_5901:
        /* <DEDUP_REMOVED lines=8> */
.L_x_5903:
[----:B------:R-:W-:Y:S02]  /*1f0f0*/  IMAD.MOV.U32 R13, RZ, RZ, R8 ;  /* 0x000000ffff0d7224 */ /* 0x000fe400078e0008 */
[----:B------:R-:W-:-:S07]  /*1f100*/  IMAD.MOV.U32 R0, RZ, RZ, R14 ;  /* 0x000000ffff007224 */ /* 0x000fce00078e000e */
[----:B------:R-:W-:Y:S05]  /*1f110*/  WARPSYNC.COLLECTIVE R15, `(.L_x_5904) ;  /* 0x000000000f087348 */ /* 0x000fea0003c00000 */
[----:B------:R0:W1:Y:S02]  /*1f120*/  SHFL.IDX P6, R14, R13, R12, R11 ;  /* 0x0000000c0d0e7389 */ /* 0x00006400000c000b */
[----:B01----:R-:W-:Y:S01]  /*1f130*/  ENDCOLLECTIVE ;  /* 0x000000000000791b */ /* 0x003fe20003800000 */
.L_x_5904:
[----:B------:R-:W-:Y:S02]  /*1f140*/  IMAD.MOV.U32 R13, RZ, RZ, R7 ;  /* 0x000000ffff0d7224 */ /* 0x000fe400078e0007 */
[----:B------:R-:W-:-:S07]  /*1f150*/  IMAD.MOV.U32 R5, RZ, RZ, R14 ;  /* 0x000000ffff057224 */ /* 0x000fce00078e000e */
[----:B------:R-:W-:Y:S05]  /*1f160*/  WARPSYNC.COLLECTIVE R15, `(.L_x_5905) ;  /* 0x000000000f087348 */ /* 0x000fea0003c00000 */
[----:B------:R0:W1:Y:S02]  /*1f170*/  SHFL.IDX P6, R14, R13, R12, R11 ;  /* 0x0000000c0d0e7389 */ /* 0x00006400000c000b */
[----:B01----:R-:W-:Y:S01]  /*1f180*/  ENDCOLLECTIVE ;  /* 0x000000000000791b */ /* 0x003fe20003800000 */
.L_x_5905:
[----:B------:R-:W-:Y:S05]  /*1f190*/  BRA `(.L_x_5906) ;  /* 0xfffffe7800807947 */ /* 0x000fea000383ffff */
.L_x_5650:
[----:B0-----:R0:W1:Y:S02]  /*1f1a0*/  SYNCS.PHASECHK.TRANS64.TRYWAIT P0, [R19+URZ+0x32400], R34 ;  /* 0x03240022130075a7 */ /* 0x001064000800017f */
[----:B-1----:R-:W-:Y:S05]  /*1f1b0*/  @!P0 NANOSLEEP.SYNCS 0x989680 ;  /* 0x009896800000895d */ /* 0x002fea0003900000 */
[----:B------:R-:W1:Y:S02]  /*1f1c0*/  @!P0 SYNCS.PHASECHK.TRANS64 P0, [R19+URZ+0x32400], R34 ;  /* 0x03240022130085a7 */ /* 0x000e64000800007f */
[----:B-1----:R-:W-:Y:S05]  /*1f1d0*/  @!P0 BRA `(.L_x_5650) ;  /* 0xfffffffc00f08947 */ /* 0x002fea000383ffff */
[----:B------:R-:W-:Y:S05]  /*1f1e0*/  BRA `(.L_x_5907) ;  /* 0xfffffe7c00887947 */ /* 0x000fea000383ffff */
.L_x_5658:
[----:B------:R-:W0:Y:S01]  /*1f1f0*/  LDC R31, c[0x0][0x3f4] ;  /* 0x0000fd00ff1f7b82 */ /* 0x000e220000000800 */
[----:B------:R-:W-:Y:S01]  /*1f200*/  BSSY B1, `(.L_x_5908) ;  /* 0x0000008000017945 */ /* 0x000fe20003800000 */
[----:B------:R-:W-:Y:S01]  /*1f210*/  IMAD.MOV.U32 R13, RZ, RZ, R28 ;  /* 0x000000ffff0d7224 */ /* 0x000fe200078e001c */
[----:B------:R-:W-:Y:S01]  /*1f220*/  MOV R15, 0xffffffff ;  /* 0xffffffff000f7802 */ /* 0x000fe20000000f00 */
[----:B------:R-:W-:Y:S02]  /*1f230*/  IMAD.MOV.U32 R12, RZ, RZ, RZ ;  /* 0x000000ffff0c7224 */ /* 0x000fe400078e00ff */
[----:B------:R-:W-:-:S07]  /*1f240*/  IMAD.MOV.U32 R11, RZ, RZ, 0x1c1f ;  /* 0x00001c1fff0b7424 */ /* 0x000fce00078e00ff */
[----:B0-----:R-:W-:Y:S05]  /*1f250*/  WARPSYNC.COLLECTIVE R15, `(.L_x_5909) ;  /* 0x000000000f087348 */ /* 0x001fea0003c00000 */
[----:B------:R1:W2:Y:S02]  /*1f260*/  SHFL.IDX P6, R14, R13, R12, R11 ;  /* 0x0000000c0d0e7389 */ /* 0x0002a400000c000b */
[----:B012---:R-:W-:Y:S01]  /*1f270*/  ENDCOLLECTIVE ;  /* 0x000000000000791b */ /* 0x007fe20003800000 */
.L_x_5909:
[----:B------:R-:W-:Y:S05]  /*1f280*/  BSYNC B1 ;  /* 0x0000000000017941 */ /* 0x000fea0003800000 */
.L_x_5908:
[----:B------:R0:W5:Y:S01]  /*1f290*/  LDL R7, [R1+0x30] ;  /* 0x0000300001077983 */ /* 0x0001620000100800 */
[----:B------:R-:W-:Y:S01]  /*1f2a0*/  IMAD.MOV.U32 R13, RZ, RZ, R10 ;  /* 0x000000ffff0d7224 */ /* 0x000fe200078e000a */
[----:B------:R-:W-:Y:S01]  /*1f2b0*/  ISETP.GE.AND P0, PT, R16, R31, PT ;  /* 0x0000001f1000720c */ /* 0x000fe20003f06270 */
[----:B------:R-:W-:Y:S02]  /*1f2c0*/  IMAD.MOV.U32 R12, RZ, RZ, RZ ;  /* 0x000000ffff0c7224 */ /* 0x000fe400078e00ff */
[----:B------:R-:W-:Y:S02]  /*1f2d0*/  IMAD.MOV.U32 R11, RZ, RZ, 0x1c1f ;  /* 0x00001c1fff0b7424 */ /* 0x000fe400078e00ff */
[----:B------:R-:W-:Y:S02]  /*1f2e0*/  IMAD.MOV.U32 R15, RZ, RZ, -0x1 ;  /* 0xffffffffff0f7424 */ /* 0x000fe400078e00ff */
[----:B0-----:R-:W-:-:S07]  /*1f2f0*/  IMAD.MOV.U32 R0, RZ, RZ, R14 ;  /* 0x000000ffff007224 */ /* 0x001fce00078e000e */
[----:B-----5:R-:W-:Y:S05]  /*1f300*/  WARPSYNC.COLLECTIVE R15, `(.L_x_5910) ;  /* 0x000000000f087348 */ /* 0x020fea0003c00000 */
[----:B------:R0:W1:Y:S02]  /*1f310*/  SHFL.IDX P6, R14, R13, R12, R11 ;  /* 0x0000000c0d0e7389 */ /* 0x00006400000c000b */
[----:B01---5:R-:W-:Y:S01]  /*1f320*/  ENDCOLLECTIVE ;  /* 0x000000000000791b */ /* 0x023fe20003800000 */
.L_x_5910:
[----:B------:R-:W-:Y:S02]  /*1f330*/  IMAD.MOV.U32 R13, RZ, RZ, R20 ;  /* 0x000000ffff0d7224 */ /* 0x000fe400078e0014 */
[----:B------:R-:W-:-:S07]  /*1f340*/  IMAD.MOV.U32 R3, RZ, RZ, R14 ;  /* 0x000000ffff037224 */ /* 0x000fce00078e000e */
[----:B------:R-:W-:Y:S05]  /*1f350*/  WARPSYNC.COLLECTIVE R15, `(.L_x_5911) ;  /* 0x000000000f087348 */ /* 0x000fea0003c00000 */
[----:B------:R0:W1:Y:S02]  /*1f360*/  SHFL.IDX P6, R14, R13, R12, R11 ;  /* 0x0000000c0d0e7389 */ /* 0x00006400000c000b */
[----:B01----:R-:W-:Y:S01]  /*1f370*/  ENDCOLLECTIVE ;  /* 0x000000000000791b */ /* 0x003fe20003800000 */
.L_x_5911:
[----:B------:R-:W-:Y:S02]  /*1f380*/  IMAD.MOV.U32 R13, RZ, RZ, R29 ;  /* 0x000000ffff0d7224 */ /* 0x000fe400078e001d */
[----:B------:R-:W-:-:S07]  /*1f390*/  IMAD.MOV.U32 R8, RZ, RZ, R14 ;  /* 0x000000ffff087224 */ /* 0x000fce00078e000e */
[----:B------:R-:W-:Y:S05]  /*1f3a0*/  WARPSYNC.COLLECTIVE R15, `(.L_x_5912) ;  /* 0x000000000f087348 */ /* 0x000fea0003c00000 */
[----:B------:R0:W1:Y:S02]  /*1f3b0*/  SHFL.IDX P6, R14, R13, R12, R11 ;  /* 0x0000000c0d0e7389 */ /* 0x00006400000c000b */
[----:B01----:R-:W-:Y:S01]  /*1f3c0*/  ENDCOLLECTIVE ;  /* 0x000000000000791b */ /* 0x003fe20003800000 */
.L_x_5912:
[----:B------:R-:W-:-:S05]  /*1f3d0*/  IMAD R30, R7, R6, RZ ;  /* 0x00000006071e7224 */ /* 0x000fca00078e02ff */
[----:B------:R-:W-:-:S13]  /*1f3e0*/  ISETP.GE.OR P1, PT, R39, R30, P0 ;  /* 0x0000001e2700720c */ /* 0x000fda0000726670 */
[C---:B------:R-:W-:Y:S01]  /*1f3f0*/  @!P1 IMAD.SHL.U32 R9, R16.reuse, 0x2, RZ ;  /* 0x0000000210099824 */ /* 0x040fe200078e00ff */
[----:B------:R-:W-:-:S04]  /*1f400*/  @!P1 SHF.L.U64.HI R21, R16, 0x1, R17 ;  /* 0x0000000110159819 */ /* 0x000fc80000010211 */
[----:B------:R-:W-:-:S05]  /*1f410*/  @!P1 IADD3 R4, P2, R3, R9, RZ ;  /* 0x0000000903049210 */ /* 0x000fca0007f5e0ff */
[----:B------:R-:W-:-:S06]  /*1f420*/  @!P1 IMAD.X R5, R0, 0x1, R21, P2 ;  /* 0x0000000100059824 */ /* 0x000fcc00010e0615 */
[----:B------:R-:W5:Y:S01]  /*1f430*/  @!P1 LD.E.128 R4, desc[UR40][R4.64] ;  /* 0x0000002804049980 */ /* 0x000f62000c101d00 */
[----:B------:R-:W-:-:S05]  /*1f440*/  @!P1 IADD3 R14, P2, R14, R9, RZ ;  /* 0x000000090e0e9210 */ /* 0x000fca0007f5e0ff */
[----:B------:R-:W-:-:S05]  /*1f450*/  @!P1 IMAD.X R3, R8, 0x1, R21, P2 ;  /* 0x0000000108039824 */ /* 0x000fca00010e0615 */
[----:B------:R-:W-:-:S05]  /*1f460*/  @!P1 MOV R15, R3 ;  /* 0x00000003000f9202 */ /* 0x000fca0000000f00 */
[----:B------:R0:W5:Y:S01]  /*1f470*/  @!P1 LD.E.128 R24, desc[UR40][R14.64] ;  /* 0x000000280e189980 */ /* 0x000162000c101d00 */
[----:B------:R-:W-:Y:S01]  /*1f480*/  IMAD.MOV.U32 R13, RZ, RZ, R28 ;  /* 0x000000ffff0d7224 */ /* 0x000fe200078e001c */
[----:B------:R-:W-:Y:S01]  /*1f490*/  CS2R R36, SRZ ;  /* 0x0000000000247805 */ /* 0x000fe2000001ff00 */
[----:B------:R-:W-:Y:S01]  /*1f4a0*/  IMAD.MOV.U32 R12, RZ, RZ, 0x1 ;  /* 0x00000001ff0c7424 */ /* 0x000fe200078e00ff */
[----:B------:R-:W-:Y:S01]  /*1f4b0*/  CS2R R34, SRZ ;  /* 0x0000000000227805 */ /* 0x000fe2000001ff00 */
[----:B0-----:R-:W-:-:S07]  /*1f4c0*/  IMAD.MOV.U32 R15, RZ, RZ, -0x1 ;  /* 0xffffffffff0f7424 */ /* 0x001fce00078e00ff */
[----:B-----5:R-:W-:Y:S05]  /*1f4d0*/  WARPSYNC.COLLECTIVE R15, `(.L_x_5913) ;  /* 0x000000000f087348 */ /* 0x020fea0003c00000 */
[----:B------:R0:W1:Y:S02]  /*1f4e0*/  SHFL.IDX P6, R14, R13, R12, R11 ;  /* 0x0000000c0d0e7389 */ /* 0x00006400000c000b */
[----:B01---5:R-:W-:Y:S01]  /*1f4f0*/  ENDCOLLECTIVE ;  /* 0x000000000000791b */ /* 0x023fe20003800000 */
.L_x_5913:
[----:B------:R-:W-:Y:S02]  /*1f500*/  IMAD.MOV.U32 R13, RZ, RZ, R10 ;  /* 0x000000ffff0d7224 */ /* 0x000fe400078e000a */
[----:B------:R-:W-:Y:S02]  /*1f510*/  @!P1 IMAD.MOV.U32 R36, RZ, RZ, R4 ;  /* 0x000000ffff249224 */ /* 0x000fe400078e0004 */
[----:B------:R-:W-:Y:S01]  /*1f520*/  @!P1 IMAD.MOV.U32 R37, RZ, RZ, R5 ;  /* 0x000000ffff259224 */ /* 0x000fe200078e0005 */
[----:B------:R-:W-:Y:S01]  /*1f530*/  CS2R R4, SRZ ;  /* 0x0000000000047805 */ /* 0x000fe2000001ff00 */
[----:B------:R-:W-:Y:S02]  /*1f540*/  IMAD.MOV.U32 R0, RZ, RZ, R36 ;  /* 0x000000ffff007224 */ /* 0x000fe400078e0024 */
[----:B------:R-:W-:Y:S02]  /*1f550*/  IMAD.MOV.U32 R3, RZ, RZ, R37 ;  /* 0x000000ffff037224 */ /* 0x000fe400078e0025 */
[----:B------:R-:W-:Y:S01]  /*1f560*/  @!P1 IMAD.MOV.U32 R34, RZ, RZ, R6 ;  /* 0x000000ffff229224 */ /* 0x000fe200078e0006 */
[----:B------:R-:W-:Y:S01]  /*1f570*/  PRMT R46, R46, 0x5410, R0 ;  /* 0x000054102e2e7816 */ /* 0x000fe20000000000 */
[----:B------:R-:W-:Y:S01]  /*1f580*/  IMAD.MOV.U32 R0, RZ, RZ, R14 ;  /* 0x000000ffff007224 */ /* 0x000fe200078e000e */
[----:B------:R-:W-:-:S07]  /*1f590*/  PRMT R33, R33, 0x5410, R3 ;  /* 0x0000541021217816 */ /* 0x000fce0000000003 */
[----:B------:R-:W-:Y:S05]  /*1f5a0*/  WARPSYNC.COLLECTIVE R15, `(.L_x_5914) ;  /* 0x000000000f087348 */ /* 0x000fea0003c00000 */
[----:B------:R0:W1:Y:S02]  /*1f5b0*/  SHFL.IDX P6, R14, R13, R12, R11 ;  /* 0x0000000c0d0e7389 */ /* 0x00006400000c000b */
[----:B01----:R-:W-:Y:S01]  /*1f5c0*/  ENDCOLLECTIVE ;  /* 0x000000000000791b */ /* 0x003fe20003800000 */
.L_x_5914:
[----:B------:R-:W-:Y:S01]  /*1f5d0*/  @!P1 IMAD.MOV.U32 R35, RZ, RZ, R7 ;  /* 0x000000ffff239224 */ /* 0x000fe200078e0007 */
[----:B------:R-:W-:Y:S01]  /*1f5e0*/  CS2R R6, SRZ ;  /* 0x0000000000067805 */ /* 0x000fe2000001ff00 */
[----:B------:R-:W-:Y:S02]  /*1f5f0*/  IMAD.MOV.U32 R8, RZ, RZ, R34 ;  /* 0x000000ffff087224 */ /* 0x000fe400078e0022 */
[----:B------:R-:W-:Y:S02]  /*1f600*/  IMAD.MOV.U32 R9, RZ, RZ, R35 ;  /* 0x000000ffff097224 */ /* 0x000fe400078e0023 */
[----:B------:R-:W-:Y:S02]  /*1f610*/  @!P1 IMAD.MOV.U32 R6, RZ, RZ, R24 ;  /* 0x000000ffff069224 */ /* 0x000fe400078e0018 */
[----:B------:R-:W-:Y:S01]  /*1f620*/  @!P1 IMAD.MOV.U32 R7, RZ, RZ, R25 ;  /* 0x000000ffff079224 */ /* 0x000fe200078e0019 */
[----:B------:R-:W-:Y:S01]  /*1f630*/  PRMT R32, R8, 0x5410, R9 ;  /* 0x0000541008207816 */ /* 0x000fe20000000009 */
[----:B------:R-:W-:-:S02]  /*1f640*/  @!P1 IMAD.MOV.U32 R4, RZ, RZ, R26 ;  /* 0x000000ffff049224 */ /* 0x000fc400078e001a */
[----:B------:R-:W-:Y:S01]  /*1f650*/  @!P1 IMAD.MOV.U32 R5, RZ, RZ, R27 ;  /* 0x000000ffff059224 */ /* 0x000fe200078e001b */
[----:B------:R-:W-:Y:S01]  /*1f660*/  MOV R13, R20 ;  /* 0x00000014000d7202 */ /* 0x000fe20000000f00 */
[----:B------:R-:W-:Y:S02]  /*1f670*/  IMAD.MOV.U32 R8, RZ, RZ, R6 ;  /* 0x000000ffff087224 */ /* 0x000fe400078e0006 */
[----:B------:R-:W-:Y:S02]  /*1f680*/  IMAD.MOV.U32 R9, RZ, RZ, R7 ;  /* 0x000000ffff097224 */ /* 0x000fe400078e0007 */
[----:B------:R-:W-:Y:S01]  /*1f690*/  IMAD.MOV.U32 R10, RZ, RZ, R4 ;  /* 0x000000ffff0a7224 */ /* 0x000fe200078e0004 */
[----:B------:R-:W-:Y:S02]  /*1f6a0*/  PRMT R46, R8, 0x7610, R46 ;  /* 0x00007610082e7816 */ /* 0x000fe4000000002e */
[----:B------:R-:W-:Y:S02]  /*1f6b0*/  PRMT R33, R9, 0x7610, R33 ;  /* 0x0000761009217816 */ /* 0x000fe40000000021 */
[----:B------:R-:W-:Y:S01]  /*1f6c0*/  CS2R R8, SRZ ;  /* 0x0000000000087805 */ /* 0x000fe2000001ff00 */
[----:B------:R-:W-:Y:S01]  /*1f6d0*/  IMAD.MOV.U32 R3, RZ, RZ, R14 ;  /* 0x000000ffff037224 */ /* 0x000fe200078e000e */
[----:B------:R-:W-:-:S07]  /*1f6e0*/  PRMT R51, R10, 0x7610, R51 ;  /* 0x000076100a337816 */ /* 0x000fce0000000033 */
[----:B------:R-:W-:Y:S05]  /*1f6f0*/  WARPSYNC.COLLECTIVE R15, `(.L_x_5915) ;  /* 0x000000000f087348 */ /* 0x000fea0003c00000 */
[----:B------:R0:W1:Y:S02]  /*1f700*/  SHFL.IDX P6, R14, R13, R12, R11 ;  /* 0x0000000c0d0e7389 */ /* 0x00006400000c000b */
[----:B01----:R-:W-:Y:S01]  /*1f710*/  ENDCOLLECTIVE ;  /* 0x000000000000791b */ /* 0x003fe20003800000 */
.L_x_5915:
[----:B------:R-:W-:Y:S02]  /*1f720*/  IMAD.MOV.U32 R13, RZ, RZ, R29 ;  /* 0x000000ffff0d7224 */ /* 0x000fe400078e001d */
[----:B------:R-:W-:-:S07]  /*1f730*/  IMAD.MOV.U32 R20, RZ, RZ, R14 ;  /* 0x000000ffff147224 */ /* 0x000fce00078e000e */
[----:B------:R-:W-:Y:S05]  /*1f740*/  WARPSYNC.COLLECTIVE R15, `(.L_x_5916) ;  /* 0x000000000f087348 */ /* 0x000fea0003c00000 */
[----:B------:R0:W1:Y:S02]  /*1f750*/  SHFL.IDX P6, R14, R13, R12, R11 ;  /* 0x0000000c0d0e7389 */ /* 0x00006400000c000b */
[----:B01----:R-:W-:Y:S01]  /*1f760*/  ENDCOLLECTIVE ;  /* 0x000000000000791b */ /* 0x003fe20003800000 */
.L_x_5916:
[----:B------:R-:W-:-:S04]  /*1f770*/  MOV R11, R5 ;  /* 0x00000005000b7202 */ /* 0x000fc80000000f00 */
[----:B------:R-:W-:Y:S01]  /*1f780*/  PRMT R40, R11, 0x7610, R40 ;  /* 0x000076100b287816 */ /* 0x000fe20000000028 */
[----:B------:R-:W-:Y:S01]  /*1f790*/  IMAD.MOV.U32 R21, RZ, RZ, R14 ;  /* 0x000000ffff157224 */ /* 0x000fe200078e000e */
[----:B------:R-:W-:Y:S06]  /*1f7a0*/  BRA `(.L_x_5917) ;  /* 0xfffffe88006c7947 */ /* 0x000fec000383ffff */
.L_x_5662:
[----:B0-----:R0:W1:Y:S02]  /*1f7b0*/  SYNCS.PHASECHK.TRANS64.TRYWAIT P1, [R19+URZ+0x32400], R24 ;  /* 0x03240018130075a7 */ /* 0x001064000802017f */
[----:B-1----:R-:W-:Y:S05]  /*1f7c0*/  @!P1 NANOSLEEP.SYNCS 0x989680 ;  /* 0x009896800000995d */ /* 0x002fea0003900000 */
[----:B------:R-:W1:Y:S02]  /*1f7d0*/  @!P1 SYNCS.PHASECHK.TRANS64 P1, [R19+URZ+0x32400], R24 ;  /* 0x03240018130095a7 */ /* 0x000e64000802007f */
[----:B-1----:R-:W-:Y:S05]  /*1f7e0*/  @!P1 BRA `(.L_x_5662) ;  /* 0xfffffffc00f09947 */ /* 0x002fea000383ffff */
[----:B------:R-:W-:Y:S05]  /*1f7f0*/  BRA `(.L_x_5918) ;  /* 0xfffffe8c000c7947 */ /* 0x000fea000383ffff */
.L_x_5668:
[----:B--2---:R2:W4:Y:S02]  /*1f800*/  SYNCS.PHASECHK.TRANS64.TRYWAIT P0, [R180+URZ+0x32430], R7 ;  /* 0x03243007b40075a7 */ /* 0x004524000800017f */
[----:B----4-:R-:W-:Y:S05]  /*1f810*/  @!P0 NANOSLEEP.SYNCS 0x989680 ;  /* 0x009896800000895d */ /* 0x010fea0003900000 */
[----:B------:R-:W4:Y:S02]  /*1f820*/  @!P0 SYNCS.PHASECHK.TRANS64 P0, [R180+URZ+0x32430], R7 ;  /* 0x03243007b40085a7 */ /* 0x000f24000800007f */
[----:B----4-:R-:W-:Y:S05]  /*1f830*/  @!P0 BRA `(.L_x_5668) ;  /* 0xfffffffc00f08947 */ /* 0x010fea000383ffff */
[----:B------:R-:W-:Y:S05]  /*1f840*/  BRA `(.L_x_5667) ;  /* 0xfffffe9800a47947 */ /* 0x000fea000383ffff */
.L_x_5670:
[----:B---3--:R3:W4:Y:S02]  /*1f850*/  SYNCS.PHASECHK.TRANS64.TRYWAIT P0, [R19+URZ+0x32410], R4 ;  /* 0x03241004130075a7 */ /* 0x008724000800017f */
[----:B----4-:R-:W-:Y:S05]  /*1f860*/  @!P0 NANOSLEEP.SYNCS 0x989680 ;  /* 0x009896800000895d */ /* 0x010fea0003900000 */
[----:B------:R-:W4:Y:S02]  /*1f870*/  @!P0 SYNCS.PHASECHK.TRANS64 P0, [R19+URZ+0x32410], R4 ;  /* 0x03241004130085a7 */ /* 0x000f24000800007f */
[----:B----4-:R-:W-:Y:S05]  /*1f880*/  @!P0 BRA `(.L_x_5670) ;  /* 0xfffffffc00f08947 */ /* 0x010fea000383ffff */
[----:B------:R-:W-:Y:S05]  /*1f890*/  BRA `(.L_x_5919) ;  /* 0xfffffe9c005c7947 */ /* 0x000fea000383ffff */
.L_x_5675:
[----:B------:R0:W0:Y:S02]  /*1f8a0*/  SYNCS.PHASECHK.TRANS64.TRYWAIT P2, [R180+URZ+0x32450], R7 ;  /* 0x03245007b40075a7 */ /* 0x000024000804017f */
[----:B0-----:R-:W-:Y:S05]  /*1f8b0*/  @!P2 NANOSLEEP.SYNCS 0x989680 ;  /* 0x009896800000a95d */ /* 0x001fea0003900000 */
[----:B------:R-:W0:Y:S02]  /*1f8c0*/  @!P2 SYNCS.PHASECHK.TRANS64 P2, [R180+URZ+0x32450], R7 ;  /* 0x03245007b400a5a7 */ /* 0x000e24000804007f */
[----:B0-----:R-:W-:Y:S05]  /*1f8d0*/  @!P2 BRA `(.L_x_5675) ;  /* 0xfffffffc00f0a947 */ /* 0x001fea000383ffff */
[----:B------:R-:W-:Y:S05]  /*1f8e0*/  BRA `(.L_x_5674) ;  /* 0xfffffe9c007c7947 */ /* 0x000fea000383ffff */
.L_x_5680:
[----:B--2---:R2:W3:Y:S02]  /*1f8f0*/  SYNCS.PHASECHK.TRANS64.TRYWAIT P2, [R210+URZ+0x32430], R218 ;  /* 0x032430dad20075a7 */ /* 0x0044e4000804017f */
[----:B---3--:R-:W-:Y:S05]  /*1f900*/  @!P2 NANOSLEEP.SYNCS 0x989680 ;  /* 0x009896800000a95d */ /* 0x008fea0003900000 */
[----:B------:R-:W3:Y:S02]  /*1f910*/  @!P2 SYNCS.PHASECHK.TRANS64 P2, [R210+URZ+0x32430], R218 ;  /* 0x032430dad200a5a7 */ /* 0x000ee4000804007f */
[----:B---3--:R-:W-:Y:S05]  /*1f920*/  @!P2 BRA `(.L_x_5680) ;  /* 0xfffffffc00f0a947 */ /* 0x008fea000383ffff */
[----:B------:R-:W-:Y:S05]  /*1f930*/  BRA `(.L_x_5679) ;  /* 0xfffffec800bc7947 */ /* 0x000fea000383ffff */
.L_x_5685:
[----:B---3--:R3:W4:Y:S02]  /*1f940*/  SYNCS.PHASECHK.TRANS64.TRYWAIT P2, [R210+URZ+0x32450], R218 ;  /* 0x032450dad20075a7 */ /* 0x008724000804017f */
[----:B----4-:R-:W-:Y:S05]  /*1f950*/  @!P2 NANOSLEEP.SYNCS 0x989680 ;  /* 0x009896800000a95d */ /* 0x010fea0003900000 */
[----:B------:R-:W4:Y:S02]  /*1f960*/  @!P2 SYNCS.PHASECHK.TRANS64 P2, [R210+URZ+0x32450], R218 ;  /* 0x032450dad200a5a7 */ /* 0x000f24000804007f */
[----:B----4-:R-:W-:Y:S05]  /*1f970*/  @!P2 BRA `(.L_x_5685) ;  /* 0xfffffffc00f0a947 */ /* 0x010fea000383ffff */
[----:B------:R-:W-:Y:S05]  /*1f980*/  BRA `(.L_x_5684) ;  /* 0xfffffecc00647947 */ /* 0x000fea000383ffff */
.L_x_5691:
[----:B--2---:R2:W3:Y:S02]  /*1f990*/  SYNCS.PHASECHK.TRANS64.TRYWAIT P2, [R210+URZ+0x32430], R218 ;  /* 0x032430dad20075a7 */ /* 0x0044e4000804017f */
[----:B---3--:R-:W-:Y:S05]  /*1f9a0*/  @!P2 NANOSLEEP.SYNCS 0x989680 ;  /* 0x009896800000a95d */ /* 0x008fea0003900000 */
[----:B------:R-:W3:Y:S02]  /*1f9b0*/  @!P2 SYNCS.PHASECHK.TRANS64 P2, [R210+URZ+0x32430], R218 ;  /* 0x032430dad200a5a7 */ /* 0x000ee4000804007f */
[----:B---3--:R-:W-:Y:S05]  /*1f9c0*/  @!P2 BRA `(.L_x_5691) ;  /* 0xfffffffc00f0a947 */ /* 0x008fea000383ffff */
[----:B------:R-:W-:Y:S05]  /*1f9d0*/  BRA `(.L_x_5690) ;  /* 0xffffff00001c7947 */ /* 0x000fea000383ffff */
.L_x_5696:
[----:B---3--:R3:W4:Y:S02]  /*1f9e0*/  SYNCS.PHASECHK.TRANS64.TRYWAIT P2, [R210+URZ+0x32450], R218 ;  /* 0x032450dad20075a7 */ /* 0x008724000804017f */
[----:B----4-:R-:W-:Y:S05]  /*1f9f0*/  @!P2 NANOSLEEP.SYNCS 0x989680 ;  /* 0x009896800000a95d */ /* 0x010fea0003900000 */
[----:B------:R-:W4:Y:S02]  /*1fa00*/  @!P2 SYNCS.PHASECHK.TRANS64 P2, [R210+URZ+0x32450], R218 ;  /* 0x032450dad200a5a7 */ /* 0x000f24000804007f */
[----:B----4-:R-:W-:Y:S05]  /*1fa10*/  @!P2 BRA `(.L_x_5696) ;  /* 0xfffffffc00f0a947 */ /* 0x010fea000383ffff */
[----:B------:R-:W-:Y:S05]  /*1fa20*/  BRA `(.L_x_5695) ;  /* 0xffffff0000c47947 */ /* 0x000fea000383ffff */
.L_x_5711:
[----:B------:R-:W-:Y:S02]  /*1fa30*/  IMAD.MOV.U32 R13, RZ, RZ, R4 ;  /* 0x000000ffff0d7224 */ /* 0x000fe400078e0004 */
[----:B------:R-:W-:Y:S02]  /*1fa40*/  IMAD.MOV.U32 R12, RZ, RZ, RZ ;  /* 0x000000ffff0c7224 */ /* 0x000fe400078e00ff */
[----:B------:R-:W-:Y:S02]  /*1fa50*/  IMAD.MOV.U32 R11, RZ, RZ, 0x181f ;  /* 0x0000181fff0b7424 */ /* 0x000fe400078e00ff */
[----:B------:R-:W-:-:S07]  /*1fa60*/  IMAD.MOV.U32 R15, RZ, RZ, -0x1 ;  /* 0xffffffffff0f7424 */ /* 0x000fce00078e00ff */
[----:B-1----:R-:W-:Y:S05]  /*1fa70*/  WARPSYNC.COLLECTIVE R15, `(.L_x_5920) ;  /* 0x000000000f087348 */ /* 0x002fea0003c00000 */
[----:B------:R0:W2:Y:S02]  /*1fa80*/  SHFL.IDX P6, R14, R13, R12, R11 ;  /* 0x0000000c0d0e7389 */ /* 0x0000a400000c000b */
[----:B012---:R-:W-:Y:S01]  /*1fa90*/  ENDCOLLECTIVE ;  /* 0x000000000000791b */ /* 0x007fe20003800000 */
.L_x_5920:
[----:B------:R-:W-:Y:S02]  /*1faa0*/  IMAD.MOV.U32 R13, RZ, RZ, R3 ;  /* 0x000000ffff0d7224 */ /* 0x000fe400078e0003 */
[----:B------:R-:W-:-:S07]  /*1fab0*/  IMAD.MOV.U32 R0, RZ, RZ, R14 ;  /* 0x000000ffff007224 */ /* 0x000fce00078e000e */
[----:B------:R-:W-:Y:S05]  /*1fac0*/  WARPSYNC.COLLECTIVE R15, `(.L_x_5921) ;  /* 0x000000000f087348 */ /* 0x000fea0003c00000 */
[----:B------:R0:W1:Y:S02]  /*1fad0*/  SHFL.IDX P6, R14, R13, R12, R11 ;  /* 0x0000000c0d0e7389 */ /* 0x00006400000c000b */
[----:B01----:R-:W-:Y:S01]  /*1fae0*/  ENDCOLLECTIVE ;  /* 0x000000000000791b */ /* 0x003fe20003800000 */
.L_x_5921:
[----:B------:R-:W-:Y:S05]  /*1faf0*/  BRA `(.L_x_5922) ;  /* 0xffffff5c00f47947 */ /* 0x000fea000383ffff */
.L_x_5714:
[----:B------:R-:W-:Y:S01]  /*1fb00*/  BSSY B1, `(.L_x_5923) ;  /* 0x0000008000017945 */ /* 0x000fe20003800000 */
[----:B----4-:R-:W-:Y:S02]  /*1fb10*/  IMAD.MOV.U32 R13, RZ, RZ, R4 ;  /* 0x000000ffff0d7224 */ /* 0x010fe400078e0004 */
[----:B------:R-:W-:Y:S02]  /*1fb20*/  IMAD.MOV.U32 R12, RZ, RZ, 0x1 ;  /* 0x00000001ff0c7424 */ /* 0x000fe400078e00ff */
[----:B------:R-:W-:Y:S02]  /*1fb30*/  IMAD.MOV.U32 R11, RZ, RZ, 0x181f ;  /* 0x0000181fff0b7424 */ /* 0x000fe400078e00ff */
[----:B------:R-:W-:-:S07]  /*1fb40*/  IMAD.MOV.U32 R15, RZ, RZ, -0x1 ;  /* 0xffffffffff0f7424 */ /* 0x000fce00078e00ff */
[----:B0123--:R-:W-:Y:S05]  /*1fb50*/  WARPSYNC.COLLECTIVE R15, `(.L_x_5924) ;  /* 0x000000000f087348 */ /* 0x00ffea0003c00000 */
[----:B---3--:R3:W4:Y:S02]  /*1fb60*/  SHFL.IDX P6, R14, R13, R12, R11 ;  /* 0x0000000c0d0e7389 */ /* 0x00872400000c000b */
[----:B01234-:R-:W-:Y:S01]  /*1fb70*/  ENDCOLLECTIVE ;  /* 0x000000000000791b */ /* 0x01ffe20003800000 */
.L_x_5924:
[----:B------:R-:W-:Y:S05]  /*1fb80*/  BSYNC B1 ;  /* 0x0000000000017941 */ /* 0x000fea0003800000 */
.L_x_5923:
        /* <DEDUP_REMOVED lines=8> */
.L_x_5925:
[----:B------:R-:W-:Y:S05]  /*1fc10*/  BRA `(.L_x_5926) ;  /* 0xffffff6000387947 */ /* 0x000fea000383ffff */
.L_x_5717:
        /* <DEDUP_REMOVED lines=8> */
.L_x_5928:
[----:B------:R-:W-:Y:S05]  /*1fca0*/  BSYNC B1 ;  /* 0x0000000000017941 */ /* 0x000fea0003800000 */
.L_x_5927:
        /* <DEDUP_REMOVED lines=8> */
.L_x_5929:
[----:B------:R-:W-:Y:S05]  /*1fd30*/  BRA `(.L_x_5930) ;  /* 0xffffff6000787947 */ /* 0x000fea000383ffff */
.L_x_5720:
        /* <DEDUP_REMOVED lines=8> */
.L_x_5932:
[----:B------:R-:W-:Y:S05]  /*1fdc0*/  BSYNC B1 ;  /* 0x0000000000017941 */ /* 0x000fea0003800000 */
.L_x_5931:
        /* <DEDUP_REMOVED lines=8> */
.L_x_5933:
[----:B------:R-:W-:Y:S05]  /*1fe50*/  BRA `(.L_x_5934) ;  /* 0xffffff6000b87947 */ /* 0x000fea000383ffff */
.L_x_5737:
        /* <DEDUP_REMOVED lines=11> */
.L_x_5936:
[----:B------:R-:W-:Y:S05]  /*1ff10*/  BSYNC B1 ;  /* 0x0000000000017941 */ /* 0x000fea0003800000 */
.L_x_5935:
[----:B------:R-:W-:Y:S05]  /*1ff20*/  BRA `(.L_x_5937) ;  /* 0xffffff7800707947 */ /* 0x000fea000383ffff */
.L_x_5739:
[----:B------:R-:W-:Y:S01]  /*1ff30*/  BSSY B1, `(.L_x_5938) ;  /* 0x0000006000017945 */ /* 0x000fe20003800000 */
[----:B------:R-:W-:-:S07]  /*1ff40*/  IMAD.MOV.U32 R15, RZ, RZ, -0x1 ;  /* 0xffffffffff0f7424 */ /* 0x000fce00078e00ff */
[----:B01----:R-:W-:Y:S05]  /*1ff50*/  WARPSYNC.COLLECTIVE R15, `(.L_x_5939) ;  /* 0x000000000f0c7348 */ /* 0x003fea0003c00000 */
[----:B------:R-:W-:Y:S02]  /*1ff60*/  ELECT P6, UR62, PT ;  /* 0x00000000003e782f */ /* 0x000fe400038c0000 */
[----:B------:R-:W-:Y:S01]  /*1ff70*/  MOV R14, UR62 ;  /* 0x0000003e000e7c02 */ /* 0x000fe20008000f00 */
[----:B01----:R-:W-:Y:S10]  /*1ff80*/  ENDCOLLECTIVE ;  /* 0x000000000000791b */ /* 0x003ff40003800000 */
.L_x_5939:
[----:B------:R-:W-:Y:S05]  /*1ff90*/  BSYNC B1 ;  /* 0x0000000000017941 */ /* 0x000fea0003800000 */
.L_x_5938:
[----:B------:R-:W-:Y:S05]  /*1ffa0*/  BRA `(.L_x_5738) ;  /* 0xffffff7800687947 */ /* 0x000fea000383ffff */
.L_x_5741:
[----:B0-----:R-:W2:Y:S02]  /*1ffb0*/  LDL R5, [R1+0x4] ;  /* 0x0000040001057983 */ /* 0x001ea40000100800 */
[----:B--2---:R0:W2:Y:S02]  /*1ffc0*/  SYNCS.PHASECHK.TRANS64.TRYWAIT P0, [R5+URZ+0x32420], R4 ;  /* 0x03242004050075a7 */ /* 0x0040a4000800017f */
[----:B--2---:R-:W-:Y:S05]  /*1ffd0*/  @!P0 NANOSLEEP.SYNCS 0x989680 ;  /* 0x009896800000895d */ /* 0x004fea0003900000 */
[----:B------:R-:W2:Y:S02]  /*1ffe0*/  @!P0 SYNCS.PHASECHK.TRANS64 P0, [R5+URZ+0x32420], R4 ;  /* 0x03242004050085a7 */ /* 0x000ea4000800007f */
[----:B--2---:R-:W-:Y:S05]  /*1fff0*/  @!P0 BRA `(.L_x_5741) ;  /* 0xfffffffc00ec8947 */ /* 0x004fea000383ffff */
[----:B------:R-:W-:Y:S05]  /*20000*/  BRA `(.L_x_5940) ;  /* 0xffffff7800787947 */ /* 0x000fea000383ffff */
.L_x_5745:
[----:B0-----:R0:W2:Y:S02]  /*20010*/  SYNCS.PHASECHK.TRANS64.TRYWAIT P0, [R4+URZ+0x324a0], R9 ;  /* 0x0324a009040075a7 */ /* 0x0010a4000800017f */
[----:B--2---:R-:W-:Y:S05]  /*20020*/  @!P0 NANOSLEEP.SYNCS 0x989680 ;  /* 0x009896800000895d */ /* 0x004fea0003900000 */
[----:B------:R-:W2:Y:S02]  /*20030*/  @!P0 SYNCS.PHASECHK.TRANS64 P0, [R4+URZ+0x324a0], R9 ;  /* 0x0324a009040085a7 */ /* 0x000ea4000800007f */
[----:B--2---:R-:W-:Y:S05]  /*20040*/  @!P0 BRA `(.L_x_5745) ;  /* 0xfffffffc00f08947 */ /* 0x004fea000383ffff */
[----:B------:R-:W-:Y:S05]  /*20050*/  BRA `(.L_x_5941) ;  /* 0xffffff7800a07947 */ /* 0x000fea000383ffff */
.L_x_5750:
[----:B-1----:R1:W2:Y:S02]  /*20060*/  SYNCS.PHASECHK.TRANS64.TRYWAIT P0, [R4+URZ+0x324c0], R9 ;  /* 0x0324c009040075a7 */ /* 0x0022a4000800017f */
[----:B--2---:R-:W-:Y:S05]  /*20070*/  @!P0 NANOSLEEP.SYNCS 0x989680 ;  /* 0x009896800000895d */ /* 0x004fea0003900000 */
[----:B------:R-:W2:Y:S02]  /*20080*/  @!P0 SYNCS.PHASECHK.TRANS64 P0, [R4+URZ+0x324c0], R9 ;  /* 0x0324c009040085a7 */ /* 0x000ea4000800007f */
[----:B--2---:R-:W-:Y:S05]  /*20090*/  @!P0 BRA `(.L_x_5750) ;  /* 0xfffffffc00f08947 */ /* 0x004fea000383ffff */
[----:B------:R-:W-:Y:S05]  /*200a0*/  BRA `(.L_x_5942) ;  /* 0xffffff7c00247947 */ /* 0x000fea000383ffff */
.L_x_5760:
[----:B0-----:R0:W2:Y:S02]  /*200b0*/  SYNCS.PHASECHK.TRANS64.TRYWAIT P1, [R5+URZ+0x324a0], R6 ;  /* 0x0324a006050075a7 */ /* 0x0010a4000802017f */
[----:B--2---:R-:W-:Y:S05]  /*200c0*/  @!P1 NANOSLEEP.SYNCS 0x989680 ;  /* 0x009896800000995d */ /* 0x004fea0003900000 */
[----:B------:R-:W2:Y:S02]  /*200d0*/  @!P1 SYNCS.PHASECHK.TRANS64 P1, [R5+URZ+0x324a0], R6 ;  /* 0x0324a006050095a7 */ /* 0x000ea4000802007f */
[----:B--2---:R-:W-:Y:S05]  /*200e0*/  @!P1 BRA `(.L_x_5760) ;  /* 0xfffffffc00f09947 */ /* 0x004fea000383ffff */
[----:B------:R-:W-:Y:S05]  /*200f0*/  BRA `(.L_x_5943) ;  /* 0xffffff8000bc7947 */ /* 0x000fea000383ffff */
.L_x_5765:
[----:B-1----:R1:W2:Y:S02]  /*20100*/  SYNCS.PHASECHK.TRANS64.TRYWAIT P1, [R5+URZ+0x324c0], R6 ;  /* 0x0324c006050075a7 */ /* 0x0022a4000802017f */
[----:B--2---:R-:W-:Y:S05]  /*20110*/  @!P1 NANOSLEEP.SYNCS 0x989680 ;  /* 0x009896800000995d */ /* 0x004fea0003900000 */
[----:B------:R-:W2:Y:S02]  /*20120*/  @!P1 SYNCS.PHASECHK.TRANS64 P1, [R5+URZ+0x324c0], R6 ;  /* 0x0324c006050095a7 */ /* 0x000ea4000802007f */
[----:B--2---:R-:W-:Y:S05]  /*20130*/  @!P1 BRA `(.L_x_5765) ;  /* 0xfffffffc00f09947 */ /* 0x004fea000383ffff */
[----:B------:R-:W-:Y:S05]  /*20140*/  BRA `(.L_x_5944) ;  /* 0xffffff84003c7947 */ /* 0x000fea000383ffff */
.L_x_5781:
[----:B------:R-:W2:Y:S01]  /*20150*/  S2R R5, SR_TID.X ;  /* 0x0000000000057919 */ /* 0x000ea20000002100 */
[----:B------:R-:W-:Y:S01]  /*20160*/  BSSY B0, `(.L_x_5945) ;  /* 0x000000a000007945 */ /* 0x000fe20003800000 */
[----:B------:R-:W-:Y:S02]  /*20170*/  IMAD.MOV.U32 R12, RZ, RZ, RZ ;  /* 0x000000ffff0c7224 */ /* 0x000fe400078e00ff */
[----:B-1----:R-:W-:Y:S02]  /*20180*/  IMAD.MOV.U32 R11, RZ, RZ, 0x1f ;  /* 0x0000001fff0b7424 */ /* 0x002fe400078e00ff */
[----:B------:R-:W-:Y:S01]  /*20190*/  IMAD.MOV.U32 R15, RZ, RZ, -0x1 ;  /* 0xffffffffff0f7424 */ /* 0x000fe200078e00ff */
[----:B--2---:R-:W-:-:S04]  /*201a0*/  SHF.R.U32.HI R5, RZ, 0x5, R5 ;  /* 0x00000005ff057819 */ /* 0x004fc80000011605 */
[----:B------:R-:W-:-:S04]  /*201b0*/  LOP3.LUT R5, R5, 0x3, RZ, 0xc0, !PT ;  /* 0x0000000305057812 */ /* 0x000fc800078ec0ff */
[----:B------:R-:W-:-:S07]  /*201c0*/  MOV R13, R5 ;  /* 0x00000005000d7202 */ /* 0x000fce0000000f00 */
[----:B0-----:R-:W-:Y:S05]  /*201d0*/  WARPSYNC.COLLECTIVE R15, `(.L_x_5946) ;  /* 0x000000000f087348 */ /* 0x001fea0003c00000 */
[----:B0-----:R0:W1:Y:S02]  /*201e0*/  SHFL.IDX P6, R14, R13, R12, R11 ;  /* 0x0000000c0d0e7389 */ /* 0x00106400000c000b */
[----:B01----:R-:W-:Y:S01]  /*201f0*/  ENDCOLLECTIVE ;  /* 0x000000000000791b */ /* 0x003fe20003800000 */
.L_x_5946:
[----:B------:R-:W-:Y:S05]  /*20200*/  BSYNC B0 ;  /* 0x0000000000007941 */ /* 0x000fea0003800000 */
.L_x_5945:
[----:B------:R-:W-:Y:S05]  /*20210*/  BRA `(.L_x_5947) ;  /* 0xffffff90005c7947 */ /* 0x000fea000383ffff */
.L_x_5783:
[----:B------:R-:W-:Y:S01]  /*20220*/  BSSY B0, `(.L_x_5948) ;  /* 0x0000006000007945 */ /* 0x000fe20003800000 */
[----:B------:R-:W-:-:S07]  /*20230*/  IMAD.MOV.U32 R15, RZ, RZ, -0x1 ;  /* 0xffffffffff0f7424 */ /* 0x000fce00078e00ff */
[----:B01----:R-:W-:Y:S05]  /*20240*/  WARPSYNC.COLLECTIVE R15, `(.L_x_5949) ;  /* 0x000000000f0c7348 */ /* 0x003fea0003c00000 */
[----:B------:R-:W-:Y:S02]  /*20250*/  ELECT P6, UR62, PT ;  /* 0x00000000003e782f */ /* 0x000fe400038c0000 */
[----:B------:R-:W-:Y:S01]  /*20260*/  MOV R14, UR62 ;  /* 0x0000003e000e7c02 */ /* 0x000fe20008000f00 */
[----:B01----:R-:W-:Y:S10]  /*20270*/  ENDCOLLECTIVE ;  /* 0x000000000000791b */ /* 0x003ff40003800000 */
.L_x_5949:
[----:B------:R-:W-:Y:S05]  /*20280*/  BSYNC B0 ;  /* 0x0000000000007941 */ /* 0x000fea0003800000 */
.L_x_5948:
[----:B------:R-:W-:Y:S05]  /*20290*/  BRA `(.L_x_5950) ;  /* 0xffffff90006c7947 */ /* 0x000fea000383ffff */
.L_x_5785:
[----:B0-----:R0:W2:Y:S02]  /*202a0*/  SYNCS.PHASECHK.TRANS64.TRYWAIT P0, [R0+URZ+0x32440], R2 ;  /* 0x03244002000075a7 */ /* 0x0010a4000800017f */
[----:B--2---:R-:W-:Y:S05]  /*202b0*/  @!P0 NANOSLEEP.SYNCS 0x989680 ;  /* 0x009896800000895d */ /* 0x004fea0003900000 */
[----:B------:R-:W2:Y:S02]  /*202c0*/  @!P0 SYNCS.PHASECHK.TRANS64 P0, [R0+URZ+0x32440], R2 ;  /* 0x03244002000085a7 */ /* 0x000ea4000800007f */
[----:B--2---:R-:W-:Y:S05]  /*202d0*/  @!P0 BRA `(.L_x_5785) ;  /* 0xfffffffc00f08947 */ /* 0x004fea000383ffff */
[----:B------:R-:W-:Y:S05]  /*202e0*/  BRA `(.L_x_5951) ;  /* 0xffffff9000d87947 */ /* 0x000fea000383ffff */
.L_x_5789:
        /* <DEDUP_REMOVED lines=9> */
.L_x_5952:
[----:B------:R-:W-:-:S05]  /*20380*/  VIADD R8, R17, 0x10 ;  /* 0x0000001011087836 */ /* 0x000fca0000000000 */
[----:B------:R0:W-:Y:S01]  /*20390*/  STL [R1+0x48], R8 ;  /* 0x0000480801007387 */ /* 0x0001e20000100800 */
[----:B------:R-:W-:Y:S02]  /*203a0*/  IMAD.MOV.U32 R13, RZ, RZ, R3 ;  /* 0x000000ffff0d7224 */ /* 0x000fe400078e0003 */
[----:B------:R-:W-:-:S07]  /*203b0*/  IMAD.MOV.U32 R4, RZ, RZ, R14 ;  /* 0x000000ffff047224 */ /* 0x000fce00078e000e */
[----:B0-----:R-:W-:Y:S05]  /*203c0*/  WARPSYNC.COLLECTIVE R15, `(.L_x_5953) ;  /* 0x000000000f087348 */ /* 0x001fea0003c00000 */
[----:B------:R1:W2:Y:S02]  /*203d0*/  SHFL.IDX P6, R14, R13, R12, R11 ;  /* 0x0000000c0d0e7389 */ /* 0x0002a400000c000b */
[----:B012---:R-:W-:Y:S01]  /*203e0*/  ENDCOLLECTIVE ;  /* 0x000000000000791b */ /* 0x007fe20003800000 */
.L_x_5953:
[----:B------:R-:W-:Y:S02]  /*203f0*/  IMAD.MOV.U32 R13, RZ, RZ, R2 ;  /* 0x000000ffff0d7224 */ /* 0x000fe400078e0002 */
[----:B------:R-:W-:Y:S02]  /*20400*/  IMAD.MOV.U32 R12, RZ, RZ, 0x1 ;  /* 0x00000001ff0c7424 */ /* 0x000fe400078e00ff */
[----:B------:R-:W-:-:S07]  /*20410*/  IMAD.MOV.U32 R5, RZ, RZ, R14 ;  /* 0x000000ffff057224 */ /* 0x000fce00078e000e */
[----:B------:R-:W-:Y:S05]  /*20420*/  WARPSYNC.COLLECTIVE R15, `(.L_x_5954) ;  /* 0x000000000f087348 */ /* 0x000fea0003c00000 */
[----:B------:R0:W1:Y:S02]  /*20430*/  SHFL.IDX P6, R14, R13, R12, R11 ;  /* 0x0000000c0d0e7389 */ /* 0x00006400000c000b */
[----:B01----:R-:W-:Y:S01]  /*20440*/  ENDCOLLECTIVE ;  /* 0x000000000000791b */ /* 0x003fe20003800000 */
.L_x_5954:
[----:B------:R-:W-:Y:S02]  /*20450*/  IMAD.MOV.U32 R13, RZ, RZ, R3 ;  /* 0x000000ffff0d7224 */ /* 0x000fe400078e0003 */
[----:B------:R-:W-:Y:S02]  /*20460*/  IMAD R0, R6, R7, RZ ;  /* 0x0000000706007224 */ /* 0x000fe400078e02ff */
[----:B------:R-:W-:-:S07]  /*20470*/  IMAD.MOV.U32 R7, RZ, RZ, R14 ;  /* 0x000000ffff077224 */ /* 0x000fce00078e000e */
[----:B------:R-:W-:Y:S05]  /*20480*/  WARPSYNC.COLLECTIVE R15, `(.L_x_5955) ;  /* 0x000000000f087348 */ /* 0x000fea0003c00000 */
[----:B------:R0:W1:Y:S02]  /*20490*/  SHFL.IDX P6, R14, R13, R12, R11 ;  /* 0x0000000c0d0e7389 */ /* 0x00006400000c000b */
[----:B01----:R-:W-:Y:S01]  /*204a0*/  ENDCOLLECTIVE ;  /* 0x000000000000791b */ /* 0x003fe20003800000 */
.L_x_5955:
[CC--:B------:R-:W-:Y:S02]  /*204b0*/  ISETP.GE.AND P1, PT, R17.reuse, R0.reuse, PT ;  /* 0x000000001100720c */ /* 0x0c0fe40003f26270 */
[----:B------:R-:W-:Y:S02]  /*204c0*/  ISETP.GE.AND P2, PT, R8, R0, PT ;  /* 0x000000000800720c */ /* 0x000fe40003f46270 */
[----:B------:R-:W-:-:S05]  /*204d0*/  IADD3 R8, R17, 0x20, RZ ;  /* 0x0000002011087810 */ /* 0x000fca0007ffe0ff */
[----:B------:R0:W-:Y:S01]  /*204e0*/  STL [R1+0x58], R8 ;  /* 0x0000580801007387 */ /* 0x0001e20000100800 */
[----:B------:R-:W-:-:S03]  /*204f0*/  IMAD.MOV.U32 R13, RZ, RZ, R2 ;  /* 0x000000ffff0d7224 */ /* 0x000fc600078e0002 */
        /* <DEDUP_REMOVED lines=8> */
.L_x_5956:
        /* <DEDUP_REMOVED lines=12> */
.L_x_5957:
        /* <DEDUP_REMOVED lines=17> */
.L_x_5958:
        /* <DEDUP_REMOVED lines=10> */
.L_x_5959:
        /* <DEDUP_REMOVED lines=13> */
.L_x_5960:
        /* <DEDUP_REMOVED lines=10> */
.L_x_5961:
        /* <DEDUP_REMOVED lines=8> */
[----:B------:R-:W-:Y:S01]  /*209e0*/  IMAD.MOV.U32 R12, RZ, RZ, 0x5 ;  /* 0x00000005ff0c7424 */ /* 0x000fe200078e00ff */
[----:B0-----:R-:W-:-:S07]  /*209f0*/  MOV R4, R14 ;  /* 0x0000000e00047202 */ /* 0x001fce0000000f00 */
[----:B-1----:R-:W-:Y:S05]  /*20a00*/  WARPSYNC.COLLECTIVE R15, `(.L_x_5962) ;  /* 0x000000000f087348 */ /* 0x002fea0003c00000 */
[----:B------:R0:W2:Y:S02]  /*20a10*/  SHFL.IDX P6, R14, R13, R12, R11 ;  /* 0x0000000c0d0e7389 */ /* 0x0000a400000c000b */
[----:B012---:R-:W-:Y:S01]  /*20a20*/  ENDCOLLECTIVE ;  /* 0x000000000000791b */ /* 0x007fe20003800000 */
.L_x_5962:
        /* <DEDUP_REMOVED lines=16> */
.L_x_5963:
[----:B------:R0:W-:Y:S01]  /*20b30*/  STL [R1+0x74], R7 ;  /* 0x0000740701007387 */ /* 0x0001e20000100800 */
[----:B------:R-:W-:Y:S02]  /*20b40*/  IMAD.MOV.U32 R13, RZ, RZ, R2 ;  /* 0x000000ffff0d7224 */ /* 0x000fe400078e0002 */
[----:B------:R-:W-:Y:S02]  /*20b50*/  IMAD.MOV.U32 R12, RZ, RZ, 0x6 ;  /* 0x00000006ff0c7424 */ /* 0x000fe400078e00ff */
[----:B------:R-:W-:-:S07]  /*20b60*/  IMAD.MOV.U32 R4, RZ, RZ, R14 ;  /* 0x000000ffff047224 */ /* 0x000fce00078e000e */
[----:B0-----:R-:W-:Y:S05]  /*20b70*/  WARPSYNC.COLLECTIVE R15, `(.L_x_5964) ;  /* 0x000000000f087348 */ /* 0x001fea0003c00000 */
[----:B------:R1:W2:Y:S02]  /*20b80*/  SHFL.IDX P6, R14, R13, R12, R11 ;  /* 0x0000000c0d0e7389 */ /* 0x0002a400000c000b */
[----:B012---:R-:W-:Y:S01]  /*20b90*/  ENDCOLLECTIVE ;  /* 0x000000000000791b */ /* 0x007fe20003800000 */
.L_x_5964:
[----:B------:R-:W-:-:S05]  /*20ba0*/  @!P1 LEA R5, P2, R10, R4, 0x1 ;  /* 0x000000040a059211 */ /* 0x000fca00078408ff */
[----:B------:R-:W-:-:S05]  /*20bb0*/  @!P1 IMAD.X R4, RZ, RZ, R6, P2 ;  /* 0x000000ffff049224 */ /* 0x000fca00010e0606 */
[-C--:B------:R-:W-:Y:S02]  /*20bc0*/  @!P1 LOP3.LUT R5, R5, R4.reuse, RZ, 0x3c, !PT ;  /* 0x0000000405059212 */ /* 0x080fe400078e3cff */
[----:B------:R-:W-:Y:S02]  /*20bd0*/  MOV R13, R3 ;  /* 0x00000003000d7202 */ /* 0x000fe40000000f00 */
[----:B------:R-:W-:-:S04]  /*20be0*/  @!P1 LOP3.LUT R4, R5, R4, RZ, 0x3c, !PT ;  /* 0x0000000405049212 */ /* 0x000fc800078e3cff */
[----:B------:R-:W-:Y:S01]  /*20bf0*/  @!P1 LOP3.LUT R5, R5, R4, RZ, 0x3c, !PT ;  /* 0x0000000405059212 */ /* 0x000fe200078e3cff */
[----:B------:R-:W-:-:S07]  /*20c00*/  IMAD.MOV.U32 R6, RZ, RZ, R14 ;  /* 0x000000ffff067224 */ /* 0x000fce00078e000e */
[----:B------:R-:W-:Y:S05]  /*20c10*/  WARPSYNC.COLLECTIVE R15, `(.L_x_5965) ;  /* 0x000000000f087348 */ /* 0x000fea0003c00000 */
[----:B------:R0:W1:Y:S02]  /*20c20*/  SHFL.IDX P6, R14, R13, R12, R11 ;  /* 0x0000000c0d0e7389 */ /* 0x00006400000c000b */
[----:B01----:R-:W-:Y:S01]  /*20c30*/  ENDCOLLECTIVE ;  /* 0x000000000000791b */ /* 0x003fe20003800000 */
.L_x_5965:
        /* <DEDUP_REMOVED lines=11> */
.L_x_5966:
        /* <DEDUP_REMOVED lines=14> */
.L_x_5967:
[----:B------:R-:W-:Y:S01]  /*20dd0*/  IMAD.MOV.U32 R3, RZ, RZ, R14 ;  /* 0x000000ffff037224 */ /* 0x000fe200078e000e */
[----:B------:R-:W-:Y:S06]  /*20de0*/  BRA `(.L_x_5968) ;  /* 0xffffff9400807947 */ /* 0x000fec000383ffff */
.L_x_5793:
        /* <DEDUP_REMOVED lines=35> */
.L_x_5970:
[----:B------:R-:W-:Y:S05]  /*21020*/  BSYNC B0 ;  /* 0x0000000000007941 */ /* 0x000fea0003800000 */
.L_x_5969:
[----:B------:R0:W5:Y:S01]  /*21030*/  LDL R7, [R1+0x14] ;  /* 0x0000140001077983 */ /* 0x0001620000100800 */
[----:B------:R-:W-:Y:S01]  /*21040*/  IMAD.MOV.U32 R13, RZ, RZ, R2 ;  /* 0x000000ffff0d7224 */ /* 0x000fe200078e0002 */
[----:B------:R-:W-:Y:S01]  /*21050*/  MOV R4, R14 ;  /* 0x0000000e00047202 */ /* 0x000fe20000000f00 */
[----:B------:R-:W-:Y:S01]  /*21060*/  IMAD.MOV.U32 R12, RZ, RZ, RZ ;  /* 0x000000ffff0c7224 */ /* 0x000fe200078e00ff */
[----:B------:R-:W-:Y:S01]  /*21070*/  LOP3.LUT R9, R9, 0xfffffeff, RZ, 0xc0, !PT ;  /* 0xfffffeff09097812 */ /* 0x000fe200078ec0ff */
[----:B------:R-:W-:Y:S02]  /*21080*/  IMAD.MOV.U32 R11, RZ, RZ, 0x181f ;  /* 0x0000181fff0b7424 */ /* 0x000fe400078e00ff */
[----:B------:R-:W-:Y:S01]  /*21090*/  IMAD.MOV.U32 R15, RZ, RZ, -0x1 ;  /* 0xffffffffff0f7424 */ /* 0x000fe200078e00ff */
[----:B0-----:R-:W-:-:S07]  /*210a0*/  @P5 LOP3.LUT R9, R9, 0x100, RZ, 0xfc, !PT ;  /* 0x0000010009095812 */ /* 0x001fce00078efcff */
[----:B-----5:R-:W-:Y:S05]  /*210b0*/  WARPSYNC.COLLECTIVE R15, `(.L_x_5971) ;  /* 0x000000000f087348 */ /* 0x020fea0003c00000 */
[----:B------:R0:W1:Y:S02]  /*210c0*/  SHFL.IDX P6, R14, R13, R12, R11 ;  /* 0x0000000c0d0e7389 */ /* 0x00006400000c000b */
[----:B01---5:R-:W-:Y:S01]  /*210d0*/  ENDCOLLECTIVE ;  /* 0x000000000000791b */ /* 0x023fe20003800000 */
.L_x_5971:
        /* <DEDUP_REMOVED lines=14> */
.L_x_5972:
[----:B------:R-:W-:-:S04]  /*211c0*/  @!P5 LOP3.LUT R4, R5, R4, RZ, 0x3c, !PT ;  /* 0x000000040504d212 */ /* 0x000fc800078e3cff */
[----:B------:R-:W-:Y:S01]  /*211d0*/  @!P5 LOP3.LUT R5, R5, R4, RZ, 0x3c, !PT ;  /* 0x000000040505d212 */ /* 0x000fe200078e3cff */
[----:B------:R-:W-:Y:S02]  /*211e0*/  IMAD.MOV.U32 R13, RZ, RZ, R2 ;  /* 0x000000ffff0d7224 */ /* 0x000fe400078e0002 */
[----:B------:R-:W-:-:S07]  /*211f0*/  IMAD.MOV.U32 R6, RZ, RZ, R14 ;  /* 0x000000ffff067224 */ /* 0x000fce00078e000e */
[----:B------:R-:W-:Y:S05]  /*21200*/  WARPSYNC.COLLECTIVE R15, `(.L_x_5973) ;  /* 0x000000000f087348 */ /* 0x000fea0003c00000 */
[----:B------:R0:W1:Y:S02]  /*21210*/  SHFL.IDX P6, R14, R13, R12, R11 ;  /* 0x0000000c0d0e7389 */ /* 0x00006400000c000b */
[----:B01----:R-:W-:Y:S01]  /*21220*/  ENDCOLLECTIVE ;  /* 0x000000000000791b */ /* 0x003fe20003800000 */
.L_x_5973:
[----:B------:R-:W-:Y:S01]  /*21230*/  MOV R13, R0 ;  /* 0x00000000000d7202 */ /* 0x000fe20000000f00 */
        /* <DEDUP_REMOVED lines=16> */
.L_x_5974:
        /* <DEDUP_REMOVED lines=15> */
.L_x_5975:
        /* <DEDUP_REMOVED lines=9> */
.L_x_5976:
        /* <DEDUP_REMOVED lines=15> */
.L_x_5977:
        /* <DEDUP_REMOVED lines=9> */
.L_x_5978:
        /* <DEDUP_REMOVED lines=15> */
.L_x_5979:
        /* <DEDUP_REMOVED lines=9> */
.L_x_5980:
        /* <DEDUP_REMOVED lines=14> */
.L_x_5981:
        /* <DEDUP_REMOVED lines=19> */
.L_x_5982:
[----:B------:R-:W-:Y:S01]  /*219d0*/  IMAD.MOV.U32 R13, RZ, RZ, R2 ;  /* 0x000000ffff0d7224 */ /* 0x000fe200078e0002 */
[----:B------:R-:W-:-:S07]  /*219e0*/  MOV R6, R14 ;  /* 0x0000000e00067202 */ /* 0x000fce0000000f00 */
[----:B------:R-:W-:Y:S05]  /*219f0*/  WARPSYNC.COLLECTIVE R15, `(.L_x_5983) ;  /* 0x000000000f087348 */ /* 0x000fea0003c00000 */
[----:B------:R0:W1:Y:S02]  /*21a00*/  SHFL.IDX P6, R14, R13, R12, R11 ;  /* 0x0000000c0d0e7389 */ /* 0x00006400000c000b */
[----:B01----:R-:W-:Y:S01]  /*21a10*/  ENDCOLLECTIVE ;  /* 0x000000000000791b */ /* 0x003fe20003800000 */
.L_x_5983:
[----:B------:R-:W-:Y:S02]  /*21a20*/  IMAD.MOV.U32 R13, RZ, RZ, R0 ;  /* 0x000000ffff0d7224 */ /* 0x000fe400078e0000 */
[----:B------:R-:W-:Y:S02]  /*21a30*/  IMAD.MOV.U32 R12, RZ, RZ, 0x7 ;  /* 0x00000007ff0c7424 */ /* 0x000fe400078e00ff */
[----:B------:R-:W-:-:S07]  /*21a40*/  IMAD.MOV.U32 R5, RZ, RZ, R14 ;  /* 0x000000ffff057224 */ /* 0x000fce00078e000e */
[----:B------:R-:W-:Y:S05]  /*21a50*/  WARPSYNC.COLLECTIVE R15, `(.L_x_5984) ;  /* 0x000000000f087348 */ /* 0x000fea0003c00000 */
[----:B------:R0:W1:Y:S02]  /*21a60*/  SHFL.IDX P6, R14, R13, R12, R11 ;  /* 0x0000000c0d0e7389 */ /* 0x00006400000c000b */
[----:B01----:R-:W-:Y:S01]  /*21a70*/  ENDCOLLECTIVE ;  /* 0x000000000000791b */ /* 0x003fe20003800000 */
.L_x_5984:
        /* <DEDUP_REMOVED lines=10> */
.L_x_5985:
        /* <DEDUP_REMOVED lines=9> */
.L_x_5798:
[----:B-1----:R-:W3:Y:S02]  /*21bb0*/  LDL R2, [R1+0x4] ;  /* 0x0000040001027983 */ /* 0x002ee40000100800 */
[----:B---3--:R1:W3:Y:S02]  /*21bc0*/  SYNCS.PHASECHK.TRANS64.TRYWAIT P0, [R2+URZ+0x32420], R0 ;  /* 0x03242000020075a7 */ /* 0x0082e4000800017f */
[----:B---3--:R-:W-:Y:S05]  /*21bd0*/  @!P0 NANOSLEEP.SYNCS 0x989680 ;  /* 0x009896800000895d */ /* 0x008fea0003900000 */
[----:B------:R-:W3:Y:S02]  /*21be0*/  @!P0 SYNCS.PHASECHK.TRANS64 P0, [R2+URZ+0x32420], R0 ;  /* 0x03242000020085a7 */ /* 0x000ee4000800007f */
[----:B---3--:R-:W-:Y:S05]  /*21bf0*/  @!P0 BRA `(.L_x_5798) ;  /* 0xfffffffc00ec8947 */ /* 0x008fea000383ffff */
[----:B------:R-:W-:Y:S05]  /*21c00*/  BRA `(.L_x_5987) ;  /* 0xffffff9400b47947 */ /* 0x000fea000383ffff */
.L_x_5802:
[----:B0-----:R0:W1:Y:S02]  /*21c10*/  SYNCS.PHASECHK.TRANS64.TRYWAIT P0, [R2+URZ+0x32460], R0 ;  /* 0x03246000020075a7 */ /* 0x001064000800017f */
[----:B-1----:R-:W-:Y:S05]  /*21c20*/  @!P0 NANOSLEEP.SYNCS 0x989680 ;  /* 0x009896800000895d */ /* 0x002fea0003900000 */
[----:B------:R-:W1:Y:S02]  /*21c30*/  @!P0 SYNCS.PHASECHK.TRANS64 P0, [R2+URZ+0x32460], R0 ;  /* 0x03246000020085a7 */ /* 0x000e64000800007f */
[----:B-1----:R-:W-:Y:S05]  /*21c40*/  @!P0 BRA `(.L_x_5802) ;  /* 0xfffffffc00f08947 */ /* 0x002fea000383ffff */
[----:B------:R-:W-:Y:S05]  /*21c50*/  BRA `(.L_x_5988) ;  /* 0xffffff9400e47947 */ /* 0x000fea000383ffff */
.L_x_5817:
[----:B-1----:R1:W2:Y:S02]  /*21c60*/  SYNCS.PHASECHK.TRANS64.TRYWAIT P0, [R2+URZ+0x32440], R6 ;  /* 0x03244006020075a7 */ /* 0x0022a4000800017f */
[----:B--2---:R-:W-:Y:S05]  /*21c70*/  @!P0 NANOSLEEP.SYNCS 0x989680 ;  /* 0x009896800000895d */ /* 0x004fea0003900000 */
[----:B------:R-:W2:Y:S02]  /*21c80*/  @!P0 SYNCS.PHASECHK.TRANS64 P0, [R2+URZ+0x32440], R6 ;  /* 0x03244006020085a7 */ /* 0x000ea4000800007f */
[----:B--2---:R-:W-:Y:S05]  /*21c90*/  @!P0 BRA `(.L_x_5817) ;  /* 0xfffffffc00f08947 */ /* 0x004fea000383ffff */
[----:B------:R-:W-:Y:S05]  /*21ca0*/  BRA `(.L_x_5989) ;  /* 0xffffffa0000c7947 */ /* 0x000fea000383ffff */
.L_x_5822:
[----:B0-----:R0:W2:Y:S02]  /*21cb0*/  SYNCS.PHASECHK.TRANS64.TRYWAIT P0, [R2+URZ+0x32460], R6 ;  /* 0x03246006020075a7 */ /* 0x0010a4000800017f */
[----:B--2---:R-:W-:Y:S05]  /*21cc0*/  @!P0 NANOSLEEP.SYNCS 0x989680 ;  /* 0x009896800000895d */ /* 0x004fea0003900000 */
[----:B------:R-:W2:Y:S02]  /*21cd0*/  @!P0 SYNCS.PHASECHK.TRANS64 P0, [R2+URZ+0x32460], R6 ;  /* 0x03246006020085a7 */ /* 0x000ea4000800007f */
[----:B--2---:R-:W-:Y:S05]  /*21ce0*/  @!P0 BRA `(.L_x_5822) ;  /* 0xfffffffc00f08947 */ /* 0x004fea000383ffff */
[----:B------:R-:W-:Y:S05]  /*21cf0*/  BRA `(.L_x_5990) ;  /* 0xffffffa000947947 */ /* 0x000fea000383ffff */
.L_x_5833:
[----:B0-----:R0:W1:Y:S02]  /*21d00*/  SYNCS.PHASECHK.TRANS64.TRYWAIT P0, [R3+URZ+0x32440], R2 ;  /* 0x03244002030075a7 */ /* 0x001064000800017f */
[----:B-1----:R-:W-:Y:S05]  /*21d10*/  @!P0 NANOSLEEP.SYNCS 0x989680 ;  /* 0x009896800000895d */ /* 0x002fea0003900000 */
[----:B------:R-:W1:Y:S02]  /*21d20*/  @!P0 SYNCS.PHASECHK.TRANS64 P0, [R3+URZ+0x32440], R2 ;  /* 0x03244002030085a7 */ /* 0x000e64000800007f */
[----:B-1----:R-:W-:Y:S05]  /*21d30*/  @!P0 BRA `(.L_x_5833) ;  /* 0xfffffffc00f08947 */ /* 0x002fea000383ffff */
[----:B------:R-:W-:Y:S05]  /*21d40*/  BRA `(.L_x_5991) ;  /* 0xffffffa8009c7947 */ /* 0x000fea000383ffff */
.L_x_5838:
[----:B-1----:R1:W2:Y:S02]  /*21d50*/  SYNCS.PHASECHK.TRANS64.TRYWAIT P0, [R3+URZ+0x32460], R2 ;  /* 0x03246002030075a7 */ /* 0x0022a4000800017f */
[----:B--2---:R-:W-:Y:S05]  /*21d60*/  @!P0 NANOSLEEP.SYNCS 0x989680 ;  /* 0x009896800000895d */ /* 0x004fea0003900000 */
[----:B------:R-:W2:Y:S02]  /*21d70*/  @!P0 SYNCS.PHASECHK.TRANS64 P0, [R3+URZ+0x32460], R2 ;  /* 0x03246002030085a7 */ /* 0x000ea4000800007f */
[----:B--2---:R-:W-:Y:S05]  /*21d80*/  @!P0 BRA `(.L_x_5838) ;  /* 0xfffffffc00f08947 */ /* 0x004fea000383ffff */
[----:B------:R-:W-:Y:S05]  /*21d90*/  BRA `(.L_x_5992) ;  /* 0xffffffac00207947 */ /* 0x000fea000383ffff */
.L_x_5849:
[----:B0-----:R0:W1:Y:S02]  /*21da0*/  SYNCS.PHASECHK.TRANS64.TRYWAIT P0, [R3+URZ+0x32440], R2 ;  /* 0x03244002030075a7 */ /* 0x001064000800017f */
[----:B-1----:R-:W-:Y:S05]  /*21db0*/  @!P0 NANOSLEEP.SYNCS 0x989680 ;  /* 0x009896800000895d */ /* 0x002fea0003900000 */
[----:B------:R-:W1:Y:S02]  /*21dc0*/  @!P0 SYNCS.PHASECHK.TRANS64 P0, [R3+URZ+0x32440], R2 ;  /* 0x03244002030085a7 */ /* 0x000e64000800007f */
[----:B-1----:R-:W-:Y:S05]  /*21dd0*/  @!P0 BRA `(.L_x_5849) ;  /* 0xfffffffc00f08947 */ /* 0x002fea000383ffff */
[----:B------:R-:W-:Y:S05]  /*21de0*/  BRA `(.L_x_5993) ;  /* 0xffffffb4000c7947 */ /* 0x000fea000383ffff */
.L_x_5854:
[----:B-1----:R1:W2:Y:S02]  /*21df0*/  SYNCS.PHASECHK.TRANS64.TRYWAIT P0, [R3+URZ+0x32460], R2 ;  /* 0x03246002030075a7 */ /* 0x0022a4000800017f */
[----:B--2---:R-:W-:Y:S05]  /*21e00*/  @!P0 NANOSLEEP.SYNCS 0x989680 ;  /* 0x009896800000895d */ /* 0x004fea0003900000 */
[----:B------:R-:W2:Y:S02]  /*21e10*/  @!P0 SYNCS.PHASECHK.TRANS64 P0, [R3+URZ+0x32460], R2 ;  /* 0x03246002030085a7 */ /* 0x000ea4000800007f */
[----:B--2---:R-:W-:Y:S05]  /*21e20*/  @!P0 BRA `(.L_x_5854) ;  /* 0xfffffffc00f08947 */ /* 0x004fea000383ffff */
[----:B------:R-:W-:Y:S05]  /*21e30*/  BRA `(.L_x_5994) ;  /* 0xffffffb400947947 */ /* 0x000fea000383ffff */
.L_x_5866:
[----:B------:R-:W-:Y:S01]  /*21e40*/  BSSY B0, `(.L_x_5995) ;  /* 0x0000008000007945 */ /* 0x000fe20003800000 */
[----:B------:R-:W-:Y:S02]  /*21e50*/  IMAD.MOV.U32 R13, RZ, RZ, R16 ;  /* 0x000000ffff0d7224 */ /* 0x000fe400078e0010 */
[----:B------:R-:W-:Y:S02]  /*21e60*/  IMAD.MOV.U32 R12, RZ, RZ, RZ ;  /* 0x000000ffff0c7224 */ /* 0x000fe400078e00ff */
[----:B-1----:R-:W-:Y:S02]  /*21e70*/  IMAD.MOV.U32 R11, RZ, RZ, 0x1f ;  /* 0x0000001fff0b7424 */ /* 0x002fe400078e00ff */
[----:B------:R-:W-:-:S07]  /*21e80*/  IMAD.MOV.U32 R15, RZ, RZ, -0x1 ;  /* 0xffffffffff0f7424 */ /* 0x000fce00078e00ff */
[----:B0---45:R-:W-:Y:S05]  /*21e90*/  WARPSYNC.COLLECTIVE R15, `(.L_x_5996) ;  /* 0x000000000f087348 */ /* 0x031fea0003c00000 */
[----:B0-----:R0:W1:Y:S02]  /*21ea0*/  SHFL.IDX P6, R14, R13, R12, R11 ;  /* 0x0000000c0d0e7389 */ /* 0x00106400000c000b */
[----:B01--45:R-:W-:Y:S01]  /*21eb0*/  ENDCOLLECTIVE ;  /* 0x000000000000791b */ /* 0x033fe20003800000 */
.L_x_5996:
[----:B------:R-:W-:Y:S05]  /*21ec0*/  BSYNC B0 ;  /* 0x0000000000007941 */ /* 0x000fea0003800000 */
.L_x_5995:
        /* <DEDUP_REMOVED lines=9> */
.L_x_5997:
        /* <DEDUP_REMOVED lines=18> */
.L_x_5998:
        /* <DEDUP_REMOVED lines=8> */
.L_x_5999:
        /* <DEDUP_REMOVED lines=8> */
.L_x_6000:
        /* <DEDUP_REMOVED lines=8> */
.L_x_6001:
        /* <DEDUP_REMOVED lines=8> */
.L_x_6002:
        /* <DEDUP_REMOVED lines=9> */
.L_x_6003:
[----:B------:R-:W-:Y:S01]  /*22310*/  IMAD.MOV.U32 R16, RZ, RZ, R14 ;  /* 0x000000ffff107224 */ /* 0x000fe200078e000e */
[----:B------:R-:W-:Y:S06]  /*22320*/  BRA `(.L_x_6004) ;  /* 0xffffffb800ec7947 */ /* 0x000fec000383ffff */
.L_x_5871:
[----:B------:R-:W-:Y:S01]  /*22330*/  BSSY B0, `(.L_x_6005) ;  /* 0x0000008000007945 */ /* 0x000fe20003800000 */
[----:B-----5:R-:W-:Y:S02]  /*22340*/  IMAD.MOV.U32 R13, RZ, RZ, R2 ;  /* 0x000000ffff0d7224 */ /* 0x020fe400078e0002 */
[----:B------:R-:W-:Y:S02]  /*22350*/  IMAD.MOV.U32 R12, RZ, RZ, 0x1 ;  /* 0x00000001ff0c7424 */ /* 0x000fe400078e00ff */
[----:B------:R-:W-:Y:S02]  /*22360*/  IMAD.MOV.U32 R11, RZ, RZ, RZ ;  /* 0x000000ffff0b7224 */ /* 0x000fe400078e00ff */
[----:B------:R-:W-:-:S07]  /*22370*/  IMAD.MOV.U32 R15, RZ, RZ, -0x1 ;  /* 0xffffffffff0f7424 */ /* 0x000fce00078e00ff */
[----:B01--4-:R-:W-:Y:S05]  /*22380*/  WARPSYNC.COLLECTIVE R15, `(.L_x_6006) ;  /* 0x000000000f087348 */ /* 0x013fea0003c00000 */
[----:B0-----:R0:W2:Y:S02]  /*22390*/  SHFL.UP P6, R14, R13, R12, R11 ;  /* 0x0400000c0d0e7389 */ /* 0x0010a400000c000b */
[----:B012-4-:R-:W-:Y:S01]  /*223a0*/  ENDCOLLECTIVE ;  /* 0x000000000000791b */ /* 0x017fe20003800000 */
.L_x_6006:
[----:B------:R-:W-:Y:S05]  /*223b0*/  BSYNC B0 ;  /* 0x0000000000007941 */ /* 0x000fea0003800000 */
.L_x_6005:
[----:B------:R-:W-:Y:S02]  /*223c0*/  IMAD.MOV.U32 R3, RZ, RZ, R14 ;  /* 0x000000ffff037224 */ /* 0x000fe400078e000e */
[----:B------:R-:W-:Y:S02]  /*223d0*/  IMAD.MOV.U32 R12, RZ, RZ, 0x2 ;  /* 0x00000002ff0c7424 */ /* 0x000fe400078e00ff */
[----:B------:R-:W-:Y:S01]  /*223e0*/  IMAD.MOV.U32 R11, RZ, RZ, RZ ;  /* 0x000000ffff0b7224 */ /* 0x000fe200078e00ff */
[----:B------:R-:W-:Y:S01]  /*223f0*/  SEL R3, R3, RZ, P1 ;  /* 0x000000ff03037207 */ /* 0x000fe20000800000 */
[----:B------:R-:W-:-:S04]  /*22400*/  IMAD.MOV.U32 R15, RZ, RZ, -0x1 ;  /* 0xffffffffff0f7424 */ /* 0x000fc800078e00ff */
[----:B------:R-:W-:-:S05]  /*22410*/  IMAD.IADD R3, R2, 0x1, R3 ;  /* 0x0000000102037824 */ /* 0x000fca00078e0203 */
[----:B------:R-:W-:-:S07]  /*22420*/  MOV R13, R3 ;  /* 0x00000003000d7202 */ /* 0x000fce0000000f00 */
[----:B------:R-:W-:Y:S05]  /*22430*/  WARPSYNC.COLLECTIVE R15, `(.L_x_6007) ;  /* 0x000000000f087348 */ /* 0x000fea0003c00000 */
[----:B------:R0:W1:Y:S02]  /*22440*/  SHFL.UP P6, R14, R13, R12, R11 ;  /* 0x0400000c0d0e7389 */ /* 0x00006400000c000b */
[----:B01----:R-:W-:Y:S01]  /*22450*/  ENDCOLLECTIVE ;  /* 0x000000000000791b */ /* 0x003fe20003800000 */
.L_x_6007:
        /* <DEDUP_REMOVED lines=8> */
.L_x_6008:
        /* <DEDUP_REMOVED lines=8> */
.L_x_6009:
[----:B------:R-:W-:Y:S02]  /*22560*/  IMAD.MOV.U32 R12, RZ, RZ, 0x10 ;  /* 0x00000010ff0c7424 */ /* 0x000fe400078e00ff */
[----:B------:R-:W-:-:S05]  /*22570*/  IMAD.MOV.U32 R4, RZ, RZ, R14 ;  /* 0x000000ffff047224 */ /* 0x000fca00078e000e */
[----:B------:R-:W-:-:S04]  /*22580*/  SEL R4, R4, RZ, P4 ;  /* 0x000000ff04047207 */ /* 0x000fc80002000000 */
[----:B------:R-:W-:-:S05]  /*22590*/  IADD3 R3, R3, R4, RZ ;  /* 0x0000000403037210 */ /* 0x000fca0007ffe0ff */
[----:B------:R-:W-:-:S07]  /*225a0*/  IMAD.MOV.U32 R13, RZ, RZ, R3 ;  /* 0x000000ffff0d7224 */ /* 0x000fce00078e0003 */
[----:B------:R-:W-:Y:S05]  /*225b0*/  WARPSYNC.COLLECTIVE R15, `(.L_x_6010) ;  /* 0x000000000f087348 */ /* 0x000fea0003c00000 */
[----:B------:R0:W1:Y:S02]  /*225c0*/  SHFL.UP P6, R14, R13, R12, R11 ;  /* 0x0400000c0d0e7389 */ /* 0x00006400000c000b */
[----:B01----:R-:W-:Y:S01]  /*225d0*/  ENDCOLLECTIVE ;  /* 0x000000000000791b */ /* 0x003fe20003800000 */
.L_x_6010:
        /* <DEDUP_REMOVED lines=9> */
.L_x_6011:
[----:B------:R-:W-:Y:S01]  /*22670*/  IMAD.MOV.U32 R16, RZ, RZ, R14 ;  /* 0x000000ffff107224 */ /* 0x000fe200078e000e */
[----:B------:R-:W-:Y:S06]  /*22680*/  BRA `(.L_x_6012) ;  /* 0xffffffb800b07947 */ /* 0x000fec000383ffff */
.L_x_5873:
[----:B------:R-:W-:Y:S01]  /*22690*/  BSSY B0, `(.L_x_6013) ;  /* 0x0000006000007945 */ /* 0x000fe20003800000 */
[----:B------:R-:W-:Y:S01]  /*226a0*/  PLOP3.LUT P6, PT, P6, PT, PT, 0x8, 0x0 ;  /* 0x000000000000781c */ /* 0x000fe200037ce170 */
[----:B------:R-:W-:-:S12]  /*226b0*/  IMAD.MOV.U32 R15, RZ, RZ, -0x1 ;  /* 0xffffffffff0f7424 */ /* 0x000fd800078e00ff */
[----:B01--45:R-:W-:Y:S05]  /*226c0*/  WARPSYNC.COLLECTIVE R15, `(.L_x_6014) ;  /* 0x000000000f087348 */ /* 0x033fea0003c00000 */
[----:B0-----:R-:W-:Y:S01]  /*226d0*/  VOTE.ANY R14, PT, P6 ;  /* 0x00000000000e7806 */ /* 0x001fe200030e0100 */
[----:B-1--45:R-:W-:Y:S06]  /*226e0*/  ENDCOLLECTIVE ;  /* 0x000000000000791b */ /* 0x032fec0003800000 */
.L_x_6014:
[----:B------:R-:W-:Y:S05]  /*226f0*/  BSYNC B0 ;  /* 0x0000000000007941 */ /* 0x000fea0003800000 */
.L_x_6013:
[----:B------:R-:W-:Y:S01]  /*22700*/  IMAD.MOV.U32 R5, RZ, RZ, R14 ;  /* 0x000000ffff057224 */ /* 0x000fe200078e000e */
[----:B------:R-:W-:Y:S01]  /*22710*/  MOV R11, 0x1f ;  /* 0x0000001f000b7802 */ /* 0x000fe20000000f00 */
[----:B------:R-:W-:Y:S02]  /*22720*/  IMAD.MOV.U32 R13, RZ, RZ, R2 ;  /* 0x000000ffff0d7224 */ /* 0x000fe400078e0002 */
[----:B------:R-:W0:Y:S01]  /*22730*/  POPC R6, R5 ;  /* 0x0000000500067309 */ /* 0x000e220000000000 */
[----:B------:R-:W-:Y:S02]  /*22740*/  IMAD.MOV.U32 R15, RZ, RZ, -0x1 ;  /* 0xffffffffff0f7424 */ /* 0x000fe400078e00ff */
[----:B0-----:R-:W-:-:S07]  /*22750*/  IMAD.MOV.U32 R12, RZ, RZ, R6 ;  /* 0x000000ffff0c7224 */ /* 0x001fce00078e0006 */
[----:B------:R-:W-:Y:S05]  /*22760*/  WARPSYNC.COLLECTIVE R15, `(.L_x_6015) ;  /* 0x000000000f087348 */ /* 0x000fea0003c00000 */
[----:B------:R0:W1:Y:S02]  /*22770*/  SHFL.IDX P6, R14, R13, R12, R11 ;  /* 0x0000000c0d0e7389 */ /* 0x00006400000c000b */
[----:B01----:R-:W-:Y:S01]  /*22780*/  ENDCOLLECTIVE ;  /* 0x000000000000791b */ /* 0x003fe20003800000 */
.L_x_6015:
[----:B------:R-:W-:Y:S01]  /*22790*/  IMAD.MOV.U32 R17, RZ, RZ, R14 ;  /* 0x000000ffff117224 */ /* 0x000fe200078e000e */
[----:B------:R-:W-:Y:S06]  /*227a0*/  BRA `(.L_x_6016) ;  /* 0xffffffb800a07947 */ /* 0x000fec000383ffff */
.L_x_5875:
[----:B------:R-:W-:Y:S01]  /*227b0*/  BSSY B0, `(.L_x_6017) ;  /* 0x0000007000007945 */ /* 0x000fe20003800000 */
[----:B------:R-:W-:Y:S02]  /*227c0*/  IMAD.MOV.U32 R13, RZ, RZ, R3 ;  /* 0x000000ffff0d7224 */ /* 0x000fe400078e0003 */
[----:B------:R-:W-:Y:S02]  /*227d0*/  IMAD.MOV.U32 R11, RZ, RZ, 0x1f ;  /* 0x0000001fff0b7424 */ /* 0x000fe400078e00ff */
[----:B------:R-:W-:-:S07]  /*227e0*/  IMAD.MOV.U32 R15, RZ, RZ, -0x1 ;  /* 0xffffffffff0f7424 */ /* 0x000fce00078e00ff */
[----:B01-345:R-:W-:Y:S05]  /*227f0*/  WARPSYNC.COLLECTIVE R15, `(.L_x_6018) ;  /* 0x000000000f087348 */ /* 0x03bfea0003c00000 */
[----:B0-----:R0:W2:Y:S02]  /*22800*/  SHFL.IDX P6, R14, R13, R12, R11 ;  /* 0x0000000c0d0e7389 */ /* 0x0010a400000c000b */
[----:B012345:R-:W-:Y:S01]  /*22810*/  ENDCOLLECTIVE ;  /* 0x000000000000791b */ /* 0x03ffe20003800000 */
.L_x_6018:
[----:B------:R-:W-:Y:S05]  /*22820*/  BSYNC B0 ;  /* 0x0000000000007941 */ /* 0x000fea0003800000 */
.L_x_6017:
[----:B------:R-:W-:Y:S01]  /*22830*/  IMAD.MOV.U32 R2, RZ, RZ, R14 ;  /* 0x000000ffff027224 */ /* 0x000fe200078e000e */
[----:B------:R-:W-:Y:S06]  /*22840*/  BRA `(.L_x_5874) ;  /* 0xffffffb800947947 */ /* 0x000fec000383ffff */
.L_x_5879:
[----:B0-----:R0:W1:Y:S02]  /*22850*/  SYNCS.PHASECHK.TRANS64.TRYWAIT P0, [R0+URZ+0x32420], R3 ;  /* 0x03242003000075a7 */ /* 0x001064000800017f */
[----:B-1----:R-:W-:Y:S05]  /*22860*/  @!P0 NANOSLEEP.SYNCS 0x989680 ;  /* 0x009896800000895d */ /* 0x002fea0003900000 */
[----:B------:R-:W1:Y:S02]  /*22870*/  @!P0 SYNCS.PHASECHK.TRANS64 P0, [R0+URZ+0x32420], R3 ;  /* 0x03242003000085a7 */ /* 0x000e64000800007f */
[----:B-1----:R-:W-:Y:S05]  /*22880*/  @!P0 BRA `(.L_x_5879) ;  /* 0xfffffffc00f08947 */ /* 0x002fea000383ffff */
[----:B------:R-:W-:Y:S05]  /*22890*/  BRA `(.L_x_6019) ;  /* 0xffffffc000147947 */ /* 0x000fea000383ffff */
.L_x_5880:
        /* <DEDUP_REMOVED lines=11> */
.L_x_6021:
[----:B------:R-:W-:Y:S05]  /*22950*/  BSYNC B0 ;  /* 0x0000000000007941 */ /* 0x000fea0003800000 */
.L_x_6020:
[----:B------:R-:W-:Y:S05]  /*22960*/  BRA `(.L_x_6022) ;  /* 0xffffffbc00fc7947 */ /* 0x000fea000383ffff */
.L_x_5881:
[----:B------:R-:W-:Y:S01]  /*22970*/  BSSY B0, `(.L_x_6023) ;  /* 0x0000006000007945 */ /* 0x000fe20003800000 */
[----:B------:R-:W-:-:S07]  /*22980*/  IMAD.MOV.U32 R15, RZ, RZ, -0x1 ;  /* 0xffffffffff0f7424 */ /* 0x000fce00078e00ff */
[----:B01--45:R-:W-:Y:S05]  /*22990*/  WARPSYNC.COLLECTIVE R15, `(.L_x_6024) ;  /* 0x000000000f0c7348 */ /* 0x033fea0003c00000 */
[----:B------:R-:W-:Y:S02]  /*229a0*/  ELECT P6, UR62, PT ;  /* 0x00000000003e782f */ /* 0x000fe400038c0000 */
[----:B------:R-:W-:Y:S01]  /*229b0*/  MOV R14, UR62 ;  /* 0x0000003e000e7c02 */ /* 0x000fe20008000f00 */
[----:B01--45:R-:W-:Y:S10]  /*229c0*/  ENDCOLLECTIVE ;  /* 0x000000000000791b */ /* 0x033ff40003800000 */
.L_x_6024:
[----:B------:R-:W-:Y:S05]  /*229d0*/  BSYNC B0 ;  /* 0x0000000000007941 */ /* 0x000fea0003800000 */
.L_x_6023:
[----:B------:R-:W-:Y:S05]  /*229e0*/  BRA `(.L_x_6025) ;  /* 0xffffffbc00f07947 */ /* 0x000fea000383ffff */
.L_x_5883:
[----:B0-----:R0:W1:Y:S02]  /*229f0*/  SYNCS.PHASECHK.TRANS64.TRYWAIT P0, [R6+URZ], R5 ;  /* 0x00000005060075a7 */ /* 0x001064000800017f */
[----:B-1----:R-:W-:Y:S05]  /*22a00*/  @!P0 NANOSLEEP.SYNCS 0x989680 ;  /* 0x009896800000895d */ /* 0x002fea0003900000 */
[----:B------:R-:W1:Y:S02]  /*22a10*/  @!P0 SYNCS.PHASECHK.TRANS64 P0, [R6+URZ], R5 ;  /* 0x00000005060085a7 */ /* 0x000e64000800007f */
[----:B-1----:R-:W-:Y:S05]  /*22a20*/  @!P0 BRA `(.L_x_5883) ;  /* 0xfffffffc00f08947 */ /* 0x002fea000383ffff */
[----:B------:R-:W-:Y:S05]  /*22a30*/  BRA `(.L_x_6026) ;  /* 0xffffffc0002c7947 */ /* 0x000fea000383ffff */
.L_x_5884:
[----:B-1----:R1:W2:Y:S02]  /*22a40*/  SYNCS.PHASECHK.TRANS64.TRYWAIT P0, [R7+URZ], R2 ;  /* 0x00000002070075a7 */ /* 0x0022a4000800017f */
[----:B--2---:R-:W-:Y:S05]  /*22a50*/  @!P0 NANOSLEEP.SYNCS 0x989680 ;  /* 0x009896800000895d */ /* 0x004fea0003900000 */
[----:B------:R-:W2:Y:S02]  /*22a60*/  @!P0 SYNCS.PHASECHK.TRANS64 P0, [R7+URZ], R2 ;  /* 0x00000002070085a7 */ /* 0x000ea4000800007f */
[----:B--2---:R-:W-:Y:S05]  /*22a70*/  @!P0 BRA `(.L_x_5884) ;  /* 0xfffffffc00f08947 */ /* 0x004fea000383ffff */
[----:B------:R-:W-:Y:S05]  /*22a80*/  BRA `(.L_x_6027) ;  /* 0xffffffc000207947 */ /* 0x000fea000383ffff */
.L_x_5886:
[----:B--2---:R2:W3:Y:S02]  /*22a90*/  SYNCS.PHASECHK.TRANS64.TRYWAIT P0, [R4+URZ], R5 ;  /* 0x00000005040075a7 */ /* 0x0044e4000800017f */
[----:B---3--:R-:W-:Y:S05]  /*22aa0*/  @!P0 NANOSLEEP.SYNCS 0x989680 ;  /* 0x009896800000895d */ /* 0x008fea0003900000 */
[----:B------:R-:W3:Y:S02]  /*22ab0*/  @!P0 SYNCS.PHASECHK.TRANS64 P0, [R4+URZ], R5 ;  /* 0x00000005040085a7 */ /* 0x000ee4000800007f */
[----:B---3--:R-:W-:Y:S05]  /*22ac0*/  @!P0 BRA `(.L_x_5886) ;  /* 0xfffffffc00f08947 */ /* 0x008fea000383ffff */
[----:B------:R-:W-:Y:S05]  /*22ad0*/  BRA `(.L_x_6028) ;  /* 0xffffffc000287947 */ /* 0x000fea000383ffff */
.L_x_6029:
        /* <DEDUP_REMOVED lines=10> */
.L_x_6050:


//--------------------- .nv.global.init           --------------------------
	.section	.nv.global.init,"aw",@progbits
.nv.global.init:
	.type		$str$20,@object
	.size		$str$20,($str$21 - $str$20)
$str$20:
        /*0000*/ 	.byte	0x28, 0x61, 0x64, 0x64, 0x72, 0x65, 0x73, 0x73, 0x20, 0x26, 0x20, 0x6d, 0x61, 0x73, 0x6b, 0x29
        /*0010*/ 	.byte	0x20, 0x3d, 0x3d, 0x20, 0x30, 0x00
	.type		$str$21,@object
	.size		$str$21,(__unnamed_4 - $str$21)
$str$21:
        /*0016*/ 	.byte	0x2f, 0x74, 0x6d, 0x70, 0x2f, 0x6f, 0x73, 0x73, 0x5f, 0x6b, 0x65, 0x72, 0x6e, 0x65, 0x6c, 0x73
        /*0026*/ 	.byte	0x5f, 0x73, 0x72, 0x63, 0x2f, 0x66, 0x6c, 0x61, 0x73, 0x68, 0x5f, 0x61, 0x74, 0x74, 0x65, 0x6e
        /*0036*/ 	.byte	0x74, 0x69, 0x6f, 0x6e, 0x2f, 0x63, 0x73, 0x72, 0x63, 0x2f, 0x63, 0x75, 0x74, 0x6c, 0x61, 0x73
        /*0046*/ 	.byte	0x73, 0x2f, 0x69, 0x6e, 0x63, 0x6c, 0x75, 0x64, 0x65, 0x2f, 0x63, 0x75, 0x74, 0x65, 0x2f, 0x70
        /*0056*/ 	.byte	0x6f, 0x69, 0x6e, 0x74, 0x65, 0x72, 0x5f, 0x66, 0x6c, 0x61, 0x67, 0x67, 0x65, 0x64, 0x2e, 0x68
        /*0066*/ 	.byte	0x70, 0x70, 0x00
	.type		__unnamed_4,@object
	.size		__unnamed_4,(__unnamed_5 - __unnamed_4)
__unnamed_4:
        /* <DEDUP_REMOVED lines=23> */
        /*01d9*/ 	.byte	0x3a, 0x43, 0x3c, 0x30, 0x3e, 0x3e, 0x3e, 0x3e, 0x3e, 0x20, 0x26, 0x5d, 0x00
	.type		__unnamed_5,@object
	.size		__unnamed_5,(__unnamed_7 - __unnamed_5)
__unnamed_5:
        /* <DEDUP_REMOVED lines=24> */
	.type		__unnamed_7,@object
	.size		__unnamed_7,(__unnamed_6 - __unnamed_7)
__unnamed_7:
        /* <DEDUP_REMOVED lines=24> */
	.type		__unnamed_6,@object
	.size		__unnamed_6,(__unnamed_1 - __unnamed_6)
__unnamed_6:
        /* <DEDUP_REMOVED lines=28> */
        /*06a6*/ 	.byte	0x34, 0x3e, 0x3e, 0x3e, 0x3e, 0x3e, 0x5d, 0x00
	.type		__unnamed_1,@object
	.size		__unnamed_1,(__unnamed_3 - __unnamed_1)
__unnamed_1:
        /* <DEDUP_REMOVED lines=28> */
        /*086e*/ 	.byte	0x34, 0x3e, 0x3e, 0x3e, 0x3e, 0x3e, 0x20, 0x26, 0x5d, 0x00
	.type		__unnamed_3,@object
	.size		__unnamed_3,(__unnamed_2 - __unnamed_3)
__unnamed_3:
        /* <DEDUP_REMOVED lines=29> */
	.type		__unnamed_2,@object
	.size		__unnamed_2,(.L_1 - __unnamed_2)
__unnamed_2:
        /* <DEDUP_REMOVED lines=29> */
.L_1:


//--------------------- .nv.shared._ZN7cutlass13device_kernelIN5flash11enable_sm90INS1_16FlashAttnFwdSm90INS1_25CollectiveMainloopFwdSm90ILi2EN4cute5tupleIJNS5_1CILi1EEES8_S8_EEENS6_IJNS7_ILi128EEENS7_ILi96EEENS7_ILi64EEEEEELi256ENS_6half_tEfNS_4arch4Sm90ELb0ELb0ELb1ELb0ELb0ELb0ELb0ELb1ELb0ELb1ELb0ELb0EEENS1_21CollectiveEpilogueFwdINS6_IJSA_NS7_ILi256EEESB_EEES9_SE_SG_Li256ELb0ELb1ELb0ELb0EEENS1_29StaticPersistentTileSchedulerILb0EEEEEEEEEvNT_6ParamsE --------------------------
	.section	.nv.shared._ZN7cutlass13device_kernelIN5flash11enable_sm90INS1_16FlashAttnFwdSm90INS1_25CollectiveMainloopFwdSm90ILi2EN4cute5tupleIJNS5_1CILi1EEES8_S8_EEENS6_IJNS7_ILi128EEENS7_ILi96EEENS7_ILi64EEEEEELi256ENS_6half_tEfNS_4arch4Sm90ELb0ELb0ELb1ELb0ELb0ELb0ELb0ELb1ELb0ELb1ELb0ELb0EEENS1_21CollectiveEpilogueFwdINS6_IJSA_NS7_ILi256EEESB_EEES9_SE_SG_Li256ELb0ELb1ELb0ELb0EEENS1_29StaticPersistentTileSchedulerILb0EEEEEEEEEvNT_6ParamsE,"aw",@nobits
	.sectionflags	@""
	.align	16
	.zero		1024


//--------------------- .nv.shared.reserved.0     --------------------------
	.section	.nv.shared.reserved.0,"aw",@nobits
	.weak		__nv_reservedSMEM_offset_0_alias
	.size		__nv_reservedSMEM_offset_0_alias, 0, 0
	.other		__nv_reservedSMEM_offset_0_alias,@"STO_CUDA_RESERVED_SHARED STV_DEFAULT"
__nv_reservedSMEM_offset_0_alias:
	.zero		0


//--------------------- .nv.global                --------------------------
	.section	.nv.global,"aw",@nobits
.nv.global:
	.type		_ZN85_INTERNAL_1e1261b7_49_flash_fwd_hdim64_256_fp16_softcap_packgqa_sm90_cu_3fbc093a_34494cute1_E,@object
	.size		_ZN85_INTERNAL_1e1261b7_49_flash_fwd_hdim64_256_fp16_softcap_packgqa_sm90_cu_3fbc093a_34494cute1_E,(_ZN85_INTERNAL_1e1261b7_49_flash_fwd_hdim64_256_fp16_softcap_packgqa_sm90_cu_3fbc093a_34494cuda3std3__45__cpo6cbeginE - _ZN85_INTERNAL_1e1261b7_49_flash_fwd_hdim64_256_fp16_softcap_packgqa_sm90_cu_3fbc093a_34494cute1_E)
_ZN85_INTERNAL_1e1261b7_49_flash_fwd_hdim64_256_fp16_softcap_packgqa_sm90_cu_3fbc093a_34494cute1_E:
	.zero		1
	.type		_ZN85_INTERNAL_1e1261b7_49_flash_fwd_hdim64_256_fp16_softcap_packgqa_sm90_cu_3fbc093a_34494cuda3std3__45__cpo6cbeginE,@object
	.size		_ZN85_INTERNAL_1e1261b7_49_flash_fwd_hdim64_256_fp16_softcap_packgqa_sm90_cu_3fbc093a_34494cuda3std3__45__cpo6cbeginE,(_ZN85_INTERNAL_1e1261b7_49_flash_fwd_hdim64_256_fp16_softcap_packgqa_sm90_cu_3fbc093a_34494cuda3std3__48in_placeE - _ZN85_INTERNAL_1e1261b7_49_flash_fwd_hdim64_256_fp16_softcap_packgqa_sm90_cu_3fbc093a_34494cuda3std3__45__cpo6cbeginE)
_ZN85_INTERNAL_1e1261b7_49_flash_fwd_hdim64_256_fp16_softcap_packgqa_sm90_cu_3fbc093a_34494cuda3std3__45__cpo6cbeginE:
	.zero		1
	.type		_ZN85_INTERNAL_1e1261b7_49_flash_fwd_hdim64_256_fp16_softcap_packgqa_sm90_cu_3fbc093a_34494cuda3std3__48in_placeE,@object
	.size		_ZN85_INTERNAL_1e1261b7_49_flash_fwd_hdim64_256_fp16_softcap_packgqa_sm90_cu_3fbc093a_34494cuda3std3__48in_placeE,(_ZN85_INTERNAL_1e1261b7_49_flash_fwd_hdim64_256_fp16_softcap_packgqa_sm90_cu_3fbc093a_34494cuda3std6ranges3__45__cpo9iter_moveE - _ZN85_INTERNAL_1e1261b7_49_flash_fwd_hdim64_256_fp16_softcap_packgqa_sm90_cu_3fbc093a_34494cuda3std3__48in_placeE)
_ZN85_INTERNAL_1e1261b7_49_flash_fwd_hdim64_256_fp16_softcap_packgqa_sm90_cu_3fbc093a_34494cuda3std3__48in_placeE:
	.zero		1
	.type		_ZN85_INTERNAL_1e1261b7_49_flash_fwd_hdim64_256_fp16_softcap_packgqa_sm90_cu_3fbc093a_34494cuda3std6ranges3__45__cpo9iter_moveE,@object
	.size		_ZN85_INTERNAL_1e1261b7_49_flash_fwd_hdim64_256_fp16_softcap_packgqa_sm90_cu_3fbc093a_34494cuda3std6ranges3__45__cpo9iter_moveE,(_ZN85_INTERNAL_1e1261b7_49_flash_fwd_hdim64_256_fp16_softcap_packgqa_sm90_cu_3fbc093a_34494cuda3std3__45__cpo5beginE - _ZN85_INTERNAL_1e1261b7_49_flash_fwd_hdim64_256_fp16_softcap_packgqa_sm90_cu_3fbc093a_34494cuda3std6ranges3__45__cpo9iter_moveE)
_ZN85_INTERNAL_1e1261b7_49_flash_fwd_hdim64_256_fp16_softcap_packgqa_sm90_cu_3fbc093a_34494cuda3std6ranges3__45__cpo9iter_moveE:
	.zero		1
	.type		_ZN85_INTERNAL_1e1261b7_49_flash_fwd_hdim64_256_fp16_softcap_packgqa_sm90_cu_3fbc093a_34494cuda3std3__45__cpo5beginE,@object
	.size		_ZN85_INTERNAL_1e1261b7_49_flash_fwd_hdim64_256_fp16_softcap_packgqa_sm90_cu_3fbc093a_34494cuda3std3__45__cpo5beginE,(_ZN85_INTERNAL_1e1261b7_49_flash_fwd_hdim64_256_fp16_softcap_packgqa_sm90_cu_3fbc093a_34494cuda3std3__487_GLOBAL__N__1e1261b7_49_flash_fwd_hdim64_256_fp16_softcap_packgqa_sm90_cu_3fbc093a_34496ignoreE - _ZN85_INTERNAL_1e1261b7_49_flash_fwd_hdim64_256_fp16_softcap_packgqa_sm90_cu_3fbc093a_34494cuda3std3__45__cpo5beginE)
_ZN85_INTERNAL_1e1261b7_49_flash_fwd_hdim64_256_fp16_softcap_packgqa_sm90_cu_3fbc093a_34494cuda3std3__45__cpo5beginE:
	.zero		1
	.type		_ZN85_INTERNAL_1e1261b7_49_flash_fwd_hdim64_256_fp16_softcap_packgqa_sm90_cu_3fbc093a_34494cuda3std3__487_GLOBAL__N__1e1261b7_49_flash_fwd_hdim64_256_fp16_softcap_packgqa_sm90_cu_3fbc093a_34496ignoreE,@object
	.size		_ZN85_INTERNAL_1e1261b7_49_flash_fwd_hdim64_256_fp16_softcap_packgqa_sm90_cu_3fbc093a_34494cuda3std3__487_GLOBAL__N__1e1261b7_49_flash_fwd_hdim64_256_fp16_softcap_packgqa_sm90_cu_3fbc093a_34496ignoreE,(_ZN85_INTERNAL_1e1261b7_49_flash_fwd_hdim64_256_fp16_softcap_packgqa_sm90_cu_3fbc093a_34494cute7productE - _ZN85_INTERNAL_1e1261b7_49_flash_fwd_hdim64_256_fp16_softcap_packgqa_sm90_cu_3fbc093a_34494cuda3std3__487_GLOBAL__N__1e1261b7_49_flash_fwd_hdim64_256_fp16_softcap_packgqa_sm90_cu_3fbc093a_34496ignoreE)
_ZN85_INTERNAL_1e1261b7_49_flash_fwd_hdim64_256_fp16_softcap_packgqa_sm90_cu_3fbc093a_34494cuda3std3__487_GLOBAL__N__1e1261b7_49_flash_fwd_hdim64_256_fp16_softcap_packgqa_sm90_cu_3fbc093a_34496ignoreE:
	.zero		1
	.type		_ZN85_INTERNAL_1e1261b7_49_flash_fwd_hdim64_256_fp16_softcap_packgqa_sm90_cu_3fbc093a_34494cute7productE,@object
	.size		_ZN85_INTERNAL_1e1261b7_49_flash_fwd_hdim64_256_fp16_softcap_packgqa_sm90_cu_3fbc093a_34494cute7productE,(_ZN85_INTERNAL_1e1261b7_49_flash_fwd_hdim64_256_fp16_softcap_packgqa_sm90_cu_3fbc093a_34494cuda3std3__45__cpo3endE - _ZN85_INTERNAL_1e1261b7_49_flash_fwd_hdim64_256_fp16_softcap_packgqa_sm90_cu_3fbc093a_34494cute7productE)
_ZN85_INTERNAL_1e1261b7_49_flash_fwd_hdim64_256_fp16_softcap_packgqa_sm90_cu_3fbc093a_34494cute7productE:
	.zero		1
	.type		_ZN85_INTERNAL_1e1261b7_49_flash_fwd_hdim64_256_fp16_softcap_packgqa_sm90_cu_3fbc093a_34494cuda3std3__45__cpo3endE,@object
	.size		_ZN85_INTERNAL_1e1261b7_49_flash_fwd_hdim64_256_fp16_softcap_packgqa_sm90_cu_3fbc093a_34494cuda3std3__45__cpo3endE,(_ZN85_INTERNAL_1e1261b7_49_flash_fwd_hdim64_256_fp16_softcap_packgqa_sm90_cu_3fbc093a_34494cuda3std3__419piecewise_constructE - _ZN85_INTERNAL_1e1261b7_49_flash_fwd_hdim64_256_fp16_softcap_packgqa_sm90_cu_3fbc093a_34494cuda3std3__45__cpo3endE)
_ZN85_INTERNAL_1e1261b7_49_flash_fwd_hdim64_256_fp16_softcap_packgqa_sm90_cu_3fbc093a_34494cuda3std3__45__cpo3endE:
	.zero		1
	.type		_ZN85_INTERNAL_1e1261b7_49_flash_fwd_hdim64_256_fp16_softcap_packgqa_sm90_cu_3fbc093a_34494cuda3std3__419piecewise_constructE,@object
	.size		_ZN85_INTERNAL_1e1261b7_49_flash_fwd_hdim64_256_fp16_softcap_packgqa_sm90_cu_3fbc093a_34494cuda3std3__419piecewise_constructE,(_ZN85_INTERNAL_1e1261b7_49_flash_fwd_hdim64_256_fp16_softcap_packgqa_sm90_cu_3fbc093a_34494cuda3std3__45__cpo4cendE - _ZN85_INTERNAL_1e1261b7_49_flash_fwd_hdim64_256_fp16_softcap_packgqa_sm90_cu_3fbc093a_34494cuda3std3__419piecewise_constructE)
_ZN85_INTERNAL_1e1261b7_49_flash_fwd_hdim64_256_fp16_softcap_packgqa_sm90_cu_3fbc093a_34494cuda3std3__419piecewise_constructE:
	.zero		1
	.type		_ZN85_INTERNAL_1e1261b7_49_flash_fwd_hdim64_256_fp16_softcap_packgqa_sm90_cu_3fbc093a_34494cuda3std3__45__cpo4cendE,@object
	.size		_ZN85_INTERNAL_1e1261b7_49_flash_fwd_hdim64_256_fp16_softcap_packgqa_sm90_cu_3fbc093a_34494cuda3std3__45__cpo4cendE,(_ZN85_INTERNAL_1e1261b7_49_flash_fwd_hdim64_256_fp16_softcap_packgqa_sm90_cu_3fbc093a_34494cuda3std6ranges3__45__cpo4swapE - _ZN85_INTERNAL_1e1261b7_49_flash_fwd_hdim64_256_fp16_softcap_packgqa_sm90_cu_3fbc093a_34494cuda3std3__45__cpo4cendE)
_ZN85_INTERNAL_1e1261b7_49_flash_fwd_hdim64_256_fp16_softcap_packgqa_sm90_cu_3fbc093a_34494cuda3std3__45__cpo4cendE:
	.zero		1
	.type		_ZN85_INTERNAL_1e1261b7_49_flash_fwd_hdim64_256_fp16_softcap_packgqa_sm90_cu_3fbc093a_34494cuda3std6ranges3__45__cpo4swapE,@object
	.size		_ZN85_INTERNAL_1e1261b7_49_flash_fwd_hdim64_256_fp16_softcap_packgqa_sm90_cu_3fbc093a_34494cuda3std6ranges3__45__cpo4swapE,(.L_14 - _ZN85_INTERNAL_1e1261b7_49_flash_fwd_hdim64_256_fp16_softcap_packgqa_sm90_cu_3fbc093a_34494cuda3std6ranges3__45__cpo4swapE)
_ZN85_INTERNAL_1e1261b7_49_flash_fwd_hdim64_256_fp16_softcap_packgqa_sm90_cu_3fbc093a_34494cuda3std6ranges3__45__cpo4swapE:
	.zero		1
.L_14:


//--------------------- .nv.shared._ZN7cutlass13device_kernelIN5flash11enable_sm90INS1_16FlashAttnFwdSm90INS1_25CollectiveMainloopFwdSm90ILi2EN4cute5tupleIJNS5_1CILi1EEES8_S8_EEENS6_IJNS7_ILi128EEENS7_ILi96EEENS7_ILi64EEEEEELi256ENS_6half_tEfNS_4arch4Sm90ELb0ELb0ELb1ELb0ELb0ELb0ELb1ELb1ELb0ELb1ELb0ELb0EEENS1_21CollectiveEpilogueFwdINS6_IJSA_NS7_ILi256EEESB_EEES9_SE_SG_Li256ELb0ELb1ELb0ELb0EEENS1_29StaticPersistentTileSchedulerILb0EEEEEEEEEvNT_6ParamsE --------------------------
	.section	.nv.shared._ZN7cutlass13device_kernelIN5flash11enable_sm90INS1_16FlashAttnFwdSm90INS1_25CollectiveMainloopFwdSm90ILi2EN4cute5tupleIJNS5_1CILi1EEES8_S8_EEENS6_IJNS7_ILi128EEENS7_ILi96EEENS7_ILi64EEEEEELi256ENS_6half_tEfNS_4arch4Sm90ELb0ELb0ELb1ELb0ELb0ELb0ELb1ELb1ELb0ELb1ELb0ELb0EEENS1_21CollectiveEpilogueFwdINS6_IJSA_NS7_ILi256EEESB_EEES9_SE_SG_Li256ELb0ELb1ELb0ELb0EEENS1_29StaticPersistentTileSchedulerILb0EEEEEEEEEvNT_6ParamsE,"aw",@nobits
	.sectionflags	@""
	.align	16
	.zero		1024


//--------------------- .nv.shared._ZN7cutlass13device_kernelIN5flash11enable_sm90INS1_16FlashAttnFwdSm90INS1_25CollectiveMainloopFwdSm90ILi2EN4cute5tupleIJNS5_1CILi1EEES8_S8_EEENS6_IJNS7_ILi128EEENS7_ILi96EEENS7_ILi64EEEEEELi256ENS_6half_tEfNS_4arch4Sm90ELb0ELb0ELb1ELb1ELb0ELb0ELb0ELb1ELb0ELb1ELb0ELb0EEENS1_21CollectiveEpilogueFwdINS6_IJSA_NS7_ILi256EEESB_EEES9_SE_SG_Li256ELb1ELb1ELb0ELb0EEENS1_36VarlenDynamicPersistentTileSchedulerILi128ELi96ELi256ELi128ELb0ELb1ELb1ELb0ELb1ELb1EEEEEEEEEvNT_6ParamsE --------------------------
	.section	.nv.shared._ZN7cutlass13device_kernelIN5flash11enable_sm90INS1_16FlashAttnFwdSm90INS1_25CollectiveMainloopFwdSm90ILi2EN4cute5tupleIJNS5_1CILi1EEES8_S8_EEENS6_IJNS7_ILi128EEENS7_ILi96EEENS7_ILi64EEEEEELi256ENS_6half_tEfNS_4arch4Sm90ELb0ELb0ELb1ELb1ELb0ELb0ELb0ELb1ELb0ELb1ELb0ELb0EEENS1_21CollectiveEpilogueFwdINS6_IJSA_NS7_ILi256EEESB_EEES9_SE_SG_Li256ELb1ELb1ELb0ELb0EEENS1_36VarlenDynamicPersistentTileSchedulerILi128ELi96ELi256ELi128ELb0ELb1ELb1ELb0ELb1ELb1EEEEEEEEEvNT_6ParamsE,"aw",@nobits
	.sectionflags	@""
	.align	16
	.zero		1024


//--------------------- .nv.shared._ZN7cutlass13device_kernelIN5flash11enable_sm90INS1_16FlashAttnFwdSm90INS1_25CollectiveMainloopFwdSm90ILi2EN4cute5tupleIJNS5_1CILi1EEES8_S8_EEENS6_IJNS7_ILi128EEENS7_ILi96EEENS7_ILi64EEEEEELi256ENS_6half_tEfNS_4arch4Sm90ELb0ELb0ELb1ELb1ELb0ELb1ELb0ELb1ELb0ELb1ELb0ELb0EEENS1_21CollectiveEpilogueFwdINS6_IJSA_NS7_ILi256EEESB_EEES9_SE_SG_Li256ELb1ELb1ELb0ELb0EEENS1_36VarlenDynamicPersistentTileSchedulerILi128ELi96ELi256ELi128ELb0ELb1ELb1ELb0ELb1ELb1EEEEEEEEEvNT_6ParamsE --------------------------
	.section	.nv.shared._ZN7cutlass13device_kernelIN5flash11enable_sm90INS1_16FlashAttnFwdSm90INS1_25CollectiveMainloopFwdSm90ILi2EN4cute5tupleIJNS5_1CILi1EEES8_S8_EEENS6_IJNS7_ILi128EEENS7_ILi96EEENS7_ILi64EEEEEELi256ENS_6half_tEfNS_4arch4Sm90ELb0ELb0ELb1ELb1ELb0ELb1ELb0ELb1ELb0ELb1ELb0ELb0EEENS1_21CollectiveEpilogueFwdINS6_IJSA_NS7_ILi256EEESB_EEES9_SE_SG_Li256ELb1ELb1ELb0ELb0EEENS1_36VarlenDynamicPersistentTileSchedulerILi128ELi96ELi256ELi128ELb0ELb1ELb1ELb0ELb1ELb1EEEEEEEEEvNT_6ParamsE,"aw",@nobits
	.sectionflags	@""
	.align	16
	.zero		1024


//--------------------- .nv.shared._ZN7cutlass13device_kernelIN5flash11enable_sm90INS1_16FlashAttnFwdSm90INS1_25CollectiveMainloopFwdSm90ILi2EN4cute5tupleIJNS5_1CILi1EEES8_S8_EEENS6_IJNS7_ILi128EEENS7_ILi96EEENS7_ILi64EEEEEELi256ENS_6half_tEfNS_4arch4Sm90ELb0ELb0ELb1ELb1ELb0ELb0ELb1ELb1ELb0ELb1ELb0ELb0EEENS1_21CollectiveEpilogueFwdINS6_IJSA_NS7_ILi256EEESB_EEES9_SE_SG_Li256ELb1ELb1ELb0ELb0EEENS1_36VarlenDynamicPersistentTileSchedulerILi128ELi96ELi256ELi128ELb0ELb1ELb1ELb0ELb1ELb1EEEEEEEEEvNT_6ParamsE --------------------------
	.section	.nv.shared._ZN7cutlass13device_kernelIN5flash11enable_sm90INS1_16FlashAttnFwdSm90INS1_25CollectiveMainloopFwdSm90ILi2EN4cute5tupleIJNS5_1CILi1EEES8_S8_EEENS6_IJNS7_ILi128EEENS7_ILi96EEENS7_ILi64EEEEEELi256ENS_6half_tEfNS_4arch4Sm90ELb0ELb0ELb1ELb1ELb0ELb0ELb1ELb1ELb0ELb1ELb0ELb0EEENS1_21CollectiveEpilogueFwdINS6_IJSA_NS7_ILi256EEESB_EEES9_SE_SG_Li256ELb1ELb1ELb0ELb0EEENS1_36VarlenDynamicPersistentTileSchedulerILi128ELi96ELi256ELi128ELb0ELb1ELb1ELb0ELb1ELb1EEEEEEEEEvNT_6ParamsE,"aw",@nobits
	.sectionflags	@""
	.align	16
	.zero		1024


//--------------------- .nv.shared._ZN7cutlass13device_kernelIN5flash11enable_sm90INS1_16FlashAttnFwdSm90INS1_25CollectiveMainloopFwdSm90ILi2EN4cute5tupleIJNS5_1CILi1EEES8_S8_EEENS6_IJNS7_ILi128EEENS7_ILi96EEENS7_ILi64EEEEEELi256ENS_6half_tEfNS_4arch4Sm90ELb0ELb0ELb1ELb1ELb0ELb1ELb1ELb1ELb0ELb1ELb0ELb0EEENS1_21CollectiveEpilogueFwdINS6_IJSA_NS7_ILi256EEESB_EEES9_SE_SG_Li256ELb1ELb1ELb0ELb0EEENS1_36VarlenDynamicPersistentTileSchedulerILi128ELi96ELi256ELi128ELb0ELb1ELb1ELb0ELb1ELb1EEEEEEEEEvNT_6ParamsE --------------------------
	.section	.nv.shared._ZN7cutlass13device_kernelIN5flash11enable_sm90INS1_16FlashAttnFwdSm90INS1_25CollectiveMainloopFwdSm90ILi2EN4cute5tupleIJNS5_1CILi1EEES8_S8_EEENS6_IJNS7_ILi128EEENS7_ILi96EEENS7_ILi64EEEEEELi256ENS_6half_tEfNS_4arch4Sm90ELb0ELb0ELb1ELb1ELb0ELb1ELb1ELb1ELb0ELb1ELb0ELb0EEENS1_21CollectiveEpilogueFwdINS6_IJSA_NS7_ILi256EEESB_EEES9_SE_SG_Li256ELb1ELb1ELb0ELb0EEENS1_36VarlenDynamicPersistentTileSchedulerILi128ELi96ELi256ELi128ELb0ELb1ELb1ELb0ELb1ELb1EEEEEEEEEvNT_6ParamsE,"aw",@nobits
	.sectionflags	@""
	.align	16
	.zero		1024


//--------------------- .nv.shared._ZN7cutlass13device_kernelIN5flash11enable_sm90INS1_16FlashAttnFwdSm90INS1_25CollectiveMainloopFwdSm90ILi2EN4cute5tupleIJNS5_1CILi1EEES8_S8_EEENS6_IJNS7_ILi128EEENS7_ILi96EEENS7_ILi64EEEEEELi256ENS_6half_tEfNS_4arch4Sm90ELb0ELb1ELb1ELb0ELb0ELb0ELb0ELb1ELb0ELb1ELb0ELb0EEENS1_21CollectiveEpilogueFwdINS6_IJSA_NS7_ILi256EEESB_EEES9_SE_SG_Li256ELb0ELb1ELb0ELb0EEENS1_30DynamicPersistentTileSchedulerILi256ELi128ELb0ELb1ELb1EEEEEEEEEvNT_6ParamsE --------------------------
	.section	.nv.shared._ZN7cutlass13device_kernelIN5flash11enable_sm90INS1_16FlashAttnFwdSm90INS1_25CollectiveMainloopFwdSm90ILi2EN4cute5tupleIJNS5_1CILi1EEES8_S8_EEENS6_IJNS7_ILi128EEENS7_ILi96EEENS7_ILi64EEEEEELi256ENS_6half_tEfNS_4arch4Sm90ELb0ELb1ELb1ELb0ELb0ELb0ELb0ELb1ELb0ELb1ELb0ELb0EEENS1_21CollectiveEpilogueFwdINS6_IJSA_NS7_ILi256EEESB_EEES9_SE_SG_Li256ELb0ELb1ELb0ELb0EEENS1_30DynamicPersistentTileSchedulerILi256ELi128ELb0ELb1ELb1EEEEEEEEEvNT_6ParamsE,"aw",@nobits
	.sectionflags	@""
	.align	16
	.zero		1024


//--------------------- .nv.shared._ZN7cutlass13device_kernelIN5flash11enable_sm90INS1_16FlashAttnFwdSm90INS1_25CollectiveMainloopFwdSm90ILi2EN4cute5tupleIJNS5_1CILi1EEES8_S8_EEENS6_IJNS7_ILi128EEENS7_ILi96EEENS7_ILi64EEEEEELi256ENS_6half_tEfNS_4arch4Sm90ELb0ELb1ELb1ELb0ELb0ELb0ELb1ELb1ELb0ELb1ELb0ELb0EEENS1_21CollectiveEpilogueFwdINS6_IJSA_NS7_ILi256EEESB_EEES9_SE_SG_Li256ELb0ELb1ELb0ELb0EEENS1_30DynamicPersistentTileSchedulerILi256ELi128ELb0ELb1ELb1EEEEEEEEEvNT_6ParamsE --------------------------
	.section	.nv.shared._ZN7cutlass13device_kernelIN5flash11enable_sm90INS1_16FlashAttnFwdSm90INS1_25CollectiveMainloopFwdSm90ILi2EN4cute5tupleIJNS5_1CILi1EEES8_S8_EEENS6_IJNS7_ILi128EEENS7_ILi96EEENS7_ILi64EEEEEELi256ENS_6half_tEfNS_4arch4Sm90ELb0ELb1ELb1ELb0ELb0ELb0ELb1ELb1ELb0ELb1ELb0ELb0EEENS1_21CollectiveEpilogueFwdINS6_IJSA_NS7_ILi256EEESB_EEES9_SE_SG_Li256ELb0ELb1ELb0ELb0EEENS1_30DynamicPersistentTileSchedulerILi256ELi128ELb0ELb1ELb1EEEEEEEEEvNT_6ParamsE,"aw",@nobits
	.sectionflags	@""
	.align	16
	.zero		1024


//--------------------- .nv.shared._ZN7cutlass13device_kernelIN5flash11enable_sm90INS1_16FlashAttnFwdSm90INS1_25CollectiveMainloopFwdSm90ILi2EN4cute5tupleIJNS5_1CILi1EEES8_S8_EEENS6_IJNS7_ILi128EEENS7_ILi96EEENS7_ILi64EEEEEELi256ENS_6half_tEfNS_4arch4Sm90ELb0ELb1ELb1ELb1ELb0ELb0ELb0ELb1ELb0ELb1ELb0ELb0EEENS1_21CollectiveEpilogueFwdINS6_IJSA_NS7_ILi256EEESB_EEES9_SE_SG_Li256ELb1ELb1ELb0ELb0EEENS1_36VarlenDynamicPersistentTileSchedulerILi128ELi96ELi256ELi128ELb0ELb1ELb1ELb1ELb0ELb1EEEEEEEEEvNT_6ParamsE --------------------------
	.section	.nv.shared._ZN7cutlass13device_kernelIN5flash11enable_sm90INS1_16FlashAttnFwdSm90INS1_25CollectiveMainloopFwdSm90ILi2EN4cute5tupleIJNS5_1CILi1EEES8_S8_EEENS6_IJNS7_ILi128EEENS7_ILi96EEENS7_ILi64EEEEEELi256ENS_6half_tEfNS_4arch4Sm90ELb0ELb1ELb1ELb1ELb0ELb0ELb0ELb1ELb0ELb1ELb0ELb0EEENS1_21CollectiveEpilogueFwdINS6_IJSA_NS7_ILi256EEESB_EEES9_SE_SG_Li256ELb1ELb1ELb0ELb0EEENS1_36VarlenDynamicPersistentTileSchedulerILi128ELi96ELi256ELi128ELb0ELb1ELb1ELb1ELb0ELb1EEEEEEEEEvNT_6ParamsE,"aw",@nobits
	.sectionflags	@""
	.align	16
	.zero		1024


//--------------------- .nv.shared._ZN7cutlass13device_kernelIN5flash11enable_sm90INS1_16FlashAttnFwdSm90INS1_25CollectiveMainloopFwdSm90ILi2EN4cute5tupleIJNS5_1CILi1EEES8_S8_EEENS6_IJNS7_ILi128EEENS7_ILi96EEENS7_ILi64EEEEEELi256ENS_6half_tEfNS_4arch4Sm90ELb0ELb1ELb1ELb1ELb0ELb1ELb0ELb1ELb0ELb1ELb0ELb0EEENS1_21CollectiveEpilogueFwdINS6_IJSA_NS7_ILi256EEESB_EEES9_SE_SG_Li256ELb1ELb1ELb0ELb0EEENS1_36VarlenDynamicPersistentTileSchedulerILi128ELi96ELi256ELi128ELb0ELb1ELb1ELb1ELb0ELb1EEEEEEEEEvNT_6ParamsE --------------------------
	.section	.nv.shared._ZN7cutlass13device_kernelIN5flash11enable_sm90INS1_16FlashAttnFwdSm90INS1_25CollectiveMainloopFwdSm90ILi2EN4cute5tupleIJNS5_1CILi1EEES8_S8_EEENS6_IJNS7_ILi128EEENS7_ILi96EEENS7_ILi64EEEEEELi256ENS_6half_tEfNS_4arch4Sm90ELb0ELb1ELb1ELb1ELb0ELb1ELb0ELb1ELb0ELb1ELb0ELb0EEENS1_21CollectiveEpilogueFwdINS6_IJSA_NS7_ILi256EEESB_EEES9_SE_SG_Li256ELb1ELb1ELb0ELb0EEENS1_36VarlenDynamicPersistentTileSchedulerILi128ELi96ELi256ELi128ELb0ELb1ELb1ELb1ELb0ELb1EEEEEEEEEvNT_6ParamsE,"aw",@nobits
	.sectionflags	@""
	.align	16
	.zero		1024


//--------------------- .nv.shared._ZN7cutlass13device_kernelIN5flash11enable_sm90INS1_16FlashAttnFwdSm90INS1_25CollectiveMainloopFwdSm90ILi2EN4cute5tupleIJNS5_1CILi1EEES8_S8_EEENS6_IJNS7_ILi128EEENS7_ILi96EEENS7_ILi64EEEEEELi256ENS_6half_tEfNS_4arch4Sm90ELb0ELb1ELb1ELb1ELb0ELb0ELb1ELb1ELb0ELb1ELb0ELb0EEENS1_21CollectiveEpilogueFwdINS6_IJSA_NS7_ILi256EEESB_EEES9_SE_SG_Li256ELb1ELb1ELb0ELb0EEENS1_36VarlenDynamicPersistentTileSchedulerILi128ELi96ELi256ELi128ELb0ELb1ELb1ELb1ELb0ELb1EEEEEEEEEvNT_6ParamsE --------------------------
	.section	.nv.shared._ZN7cutlass13device_kernelIN5flash11enable_sm90INS1_16FlashAttnFwdSm90INS1_25CollectiveMainloopFwdSm90ILi2EN4cute5tupleIJNS5_1CILi1EEES8_S8_EEENS6_IJNS7_ILi128EEENS7_ILi96EEENS7_ILi64EEEEEELi256ENS_6half_tEfNS_4arch4Sm90ELb0ELb1ELb1ELb1ELb0ELb0ELb1ELb1ELb0ELb1ELb0ELb0EEENS1_21CollectiveEpilogueFwdINS6_IJSA_NS7_ILi256EEESB_EEES9_SE_SG_Li256ELb1ELb1ELb0ELb0EEENS1_36VarlenDynamicPersistentTileSchedulerILi128ELi96ELi256ELi128ELb0ELb1ELb1ELb1ELb0ELb1EEEEEEEEEvNT_6ParamsE,"aw",@nobits
	.sectionflags	@""
	.align	16
	.zero		1024


//--------------------- .nv.shared._ZN7cutlass13device_kernelIN5flash11enable_sm90INS1_16FlashAttnFwdSm90INS1_25CollectiveMainloopFwdSm90ILi2EN4cute5tupleIJNS5_1CILi1EEES8_S8_EEENS6_IJNS7_ILi128EEENS7_ILi96EEENS7_ILi64EEEEEELi256ENS_6half_tEfNS_4arch4Sm90ELb0ELb1ELb1ELb1ELb0ELb1ELb1ELb1ELb0ELb1ELb0ELb0EEENS1_21CollectiveEpilogueFwdINS6_IJSA_NS7_ILi256EEESB_EEES9_SE_SG_Li256ELb1ELb1ELb0ELb0EEENS1_36VarlenDynamicPersistentTileSchedulerILi128ELi96ELi256ELi128ELb0ELb1ELb1ELb1ELb0ELb1EEEEEEEEEvNT_6ParamsE --------------------------
	.section	.nv.shared._ZN7cutlass13device_kernelIN5flash11enable_sm90INS1_16FlashAttnFwdSm90INS1_25CollectiveMainloopFwdSm90ILi2EN4cute5tupleIJNS5_1CILi1EEES8_S8_EEENS6_IJNS7_ILi128EEENS7_ILi96EEENS7_ILi64EEEEEELi256ENS_6half_tEfNS_4arch4Sm90ELb0ELb1ELb1ELb1ELb0ELb1ELb1ELb1ELb0ELb1ELb0ELb0EEENS1_21CollectiveEpilogueFwdINS6_IJSA_NS7_ILi256EEESB_EEES9_SE_SG_Li256ELb1ELb1ELb0ELb0EEENS1_36VarlenDynamicPersistentTileSchedulerILi128ELi96ELi256ELi128ELb0ELb1ELb1ELb1ELb0ELb1EEEEEEEEEvNT_6ParamsE,"aw",@nobits
	.sectionflags	@""
	.align	16
	.zero		1024


//--------------------- .nv.shared._ZN7cutlass13device_kernelIN5flash11enable_sm90INS1_16FlashAttnFwdSm90INS1_25CollectiveMainloopFwdSm90ILi2EN4cute5tupleIJNS5_1CILi1EEES8_S8_EEENS6_IJNS7_ILi128EEENS7_ILi96EEENS7_ILi64EEEEEELi256ENS_6half_tEfNS_4arch4Sm90ELb1ELb0ELb1ELb0ELb0ELb0ELb0ELb1ELb0ELb1ELb0ELb0EEENS1_21CollectiveEpilogueFwdINS6_IJSA_NS7_ILi256EEESB_EEES9_SE_SG_Li256ELb0ELb1ELb0ELb0EEENS1_30DynamicPersistentTileSchedulerILi256ELi128ELb0ELb1ELb1EEEEEEEEEvNT_6ParamsE --------------------------
	.section	.nv.shared._ZN7cutlass13device_kernelIN5flash11enable_sm90INS1_16FlashAttnFwdSm90INS1_25CollectiveMainloopFwdSm90ILi2EN4cute5tupleIJNS5_1CILi1EEES8_S8_EEENS6_IJNS7_ILi128EEENS7_ILi96EEENS7_ILi64EEEEEELi256ENS_6half_tEfNS_4arch4Sm90ELb1ELb0ELb1ELb0ELb0ELb0ELb0ELb1ELb0ELb1ELb0ELb0EEENS1_21CollectiveEpilogueFwdINS6_IJSA_NS7_ILi256EEESB_EEES9_SE_SG_Li256ELb0ELb1ELb0ELb0EEENS1_30DynamicPersistentTileSchedulerILi256ELi128ELb0ELb1ELb1EEEEEEEEEvNT_6ParamsE,"aw",@nobits
	.sectionflags	@""
	.align	16
	.zero		1024


//--------------------- .nv.shared._ZN7cutlass13device_kernelIN5flash11enable_sm90INS1_16FlashAttnFwdSm90INS1_25CollectiveMainloopFwdSm90ILi2EN4cute5tupleIJNS5_1CILi1EEES8_S8_EEENS6_IJNS7_ILi128EEENS7_ILi96EEENS7_ILi64EEEEEELi256ENS_6half_tEfNS_4arch4Sm90ELb1ELb0ELb1ELb0ELb0ELb0ELb1ELb1ELb0ELb1ELb0ELb0EEENS1_21CollectiveEpilogueFwdINS6_IJSA_NS7_ILi256EEESB_EEES9_SE_SG_Li256ELb0ELb1ELb0ELb0EEENS1_30DynamicPersistentTileSchedulerILi256ELi128ELb0ELb1ELb1EEEEEEEEEvNT_6ParamsE --------------------------
	.section	.nv.shared._ZN7cutlass13device_kernelIN5flash11enable_sm90INS1_16FlashAttnFwdSm90INS1_25CollectiveMainloopFwdSm90ILi2EN4cute5tupleIJNS5_1CILi1EEES8_S8_EEENS6_IJNS7_ILi128EEENS7_ILi96EEENS7_ILi64EEEEEELi256ENS_6half_tEfNS_4arch4Sm90ELb1ELb0ELb1ELb0ELb0ELb0ELb1ELb1ELb0ELb1ELb0ELb0EEENS1_21CollectiveEpilogueFwdINS6_IJSA_NS7_ILi256EEESB_EEES9_SE_SG_Li256ELb0ELb1ELb0ELb0EEENS1_30DynamicPersistentTileSchedulerILi256ELi128ELb0ELb1ELb1EEEEEEEEEvNT_6ParamsE,"aw",@nobits
	.sectionflags	@""
	.align	16
	.zero		1024


//--------------------- .nv.shared._ZN7cutlass13device_kernelIN5flash11enable_sm90INS1_16FlashAttnFwdSm90INS1_25CollectiveMainloopFwdSm90ILi2EN4cute5tupleIJNS5_1CILi1EEES8_S8_EEENS6_IJNS7_ILi128EEENS7_ILi96EEENS7_ILi64EEEEEELi256ENS_6half_tEfNS_4arch4Sm90ELb1ELb0ELb1ELb1ELb0ELb0ELb0ELb1ELb0ELb1ELb0ELb0EEENS1_21CollectiveEpilogueFwdINS6_IJSA_NS7_ILi256EEESB_EEES9_SE_SG_Li256ELb1ELb1ELb0ELb0EEENS1_36VarlenDynamicPersistentTileSchedulerILi128ELi96ELi256ELi128ELb0ELb1ELb1ELb1ELb1ELb1EEEEEEEEEvNT_6ParamsE --------------------------
	.section	.nv.shared._ZN7cutlass13device_kernelIN5flash11enable_sm90INS1_16FlashAttnFwdSm90INS1_25CollectiveMainloopFwdSm90ILi2EN4cute5tupleIJNS5_1CILi1EEES8_S8_EEENS6_IJNS7_ILi128EEENS7_ILi96EEENS7_ILi64EEEEEELi256ENS_6half_tEfNS_4arch4Sm90ELb1ELb0ELb1ELb1ELb0ELb0ELb0ELb1ELb0ELb1ELb0ELb0EEENS1_21CollectiveEpilogueFwdINS6_IJSA_NS7_ILi256EEESB_EEES9_SE_SG_Li256ELb1ELb1ELb0ELb0EEENS1_36VarlenDynamicPersistentTileSchedulerILi128ELi96ELi256ELi128ELb0ELb1ELb1ELb1ELb1ELb1EEEEEEEEEvNT_6ParamsE,"aw",@nobits
	.sectionflags	@""
	.align	16
	.zero		1024


//--------------------- .nv.shared._ZN7cutlass13device_kernelIN5flash11enable_sm90INS1_16FlashAttnFwdSm90INS1_25CollectiveMainloopFwdSm90ILi2EN4cute5tupleIJNS5_1CILi1EEES8_S8_EEENS6_IJNS7_ILi128EEENS7_ILi96EEENS7_ILi64EEEEEELi256ENS_6half_tEfNS_4arch4Sm90ELb1ELb0ELb1ELb1ELb0ELb1ELb0ELb1ELb0ELb1ELb0ELb0EEENS1_21CollectiveEpilogueFwdINS6_IJSA_NS7_ILi256EEESB_EEES9_SE_SG_Li256ELb1ELb1ELb0ELb0EEENS1_36VarlenDynamicPersistentTileSchedulerILi128ELi96ELi256ELi128ELb0ELb1ELb1ELb1ELb1ELb1EEEEEEEEEvNT_6ParamsE --------------------------
	.section	.nv.shared._ZN7cutlass13device_kernelIN5flash11enable_sm90INS1_16FlashAttnFwdSm90INS1_25CollectiveMainloopFwdSm90ILi2EN4cute5tupleIJNS5_1CILi1EEES8_S8_EEENS6_IJNS7_ILi128EEENS7_ILi96EEENS7_ILi64EEEEEELi256ENS_6half_tEfNS_4arch4Sm90ELb1ELb0ELb1ELb1ELb0ELb1ELb0ELb1ELb0ELb1ELb0ELb0EEENS1_21CollectiveEpilogueFwdINS6_IJSA_NS7_ILi256EEESB_EEES9_SE_SG_Li256ELb1ELb1ELb0ELb0EEENS1_36VarlenDynamicPersistentTileSchedulerILi128ELi96ELi256ELi128ELb0ELb1ELb1ELb1ELb1ELb1EEEEEEEEEvNT_6ParamsE,"aw",@nobits
	.sectionflags	@""
	.align	16
	.zero		1024


//--------------------- .nv.shared._ZN7cutlass13device_kernelIN5flash11enable_sm90INS1_16FlashAttnFwdSm90INS1_25CollectiveMainloopFwdSm90ILi2EN4cute5tupleIJNS5_1CILi1EEES8_S8_EEENS6_IJNS7_ILi128EEENS7_ILi96EEENS7_ILi64EEEEEELi256ENS_6half_tEfNS_4arch4Sm90ELb1ELb0ELb1ELb1ELb0ELb0ELb1ELb1ELb0ELb1ELb0ELb0EEENS1_21CollectiveEpilogueFwdINS6_IJSA_NS7_ILi256EEESB_EEES9_SE_SG_Li256ELb1ELb1ELb0ELb0EEENS1_36VarlenDynamicPersistentTileSchedulerILi128ELi96ELi256ELi128ELb0ELb1ELb1ELb1ELb1ELb1EEEEEEEEEvNT_6ParamsE --------------------------
	.section	.nv.shared._ZN7cutlass13device_kernelIN5flash11enable_sm90INS1_16FlashAttnFwdSm90INS1_25CollectiveMainloopFwdSm90ILi2EN4cute5tupleIJNS5_1CILi1EEES8_S8_EEENS6_IJNS7_ILi128EEENS7_ILi96EEENS7_ILi64EEEEEELi256ENS_6half_tEfNS_4arch4Sm90ELb1ELb0ELb1ELb1ELb0ELb0ELb1ELb1ELb0ELb1ELb0ELb0EEENS1_21CollectiveEpilogueFwdINS6_IJSA_NS7_ILi256EEESB_EEES9_SE_SG_Li256ELb1ELb1ELb0ELb0EEENS1_36VarlenDynamicPersistentTileSchedulerILi128ELi96ELi256ELi128ELb0ELb1ELb1ELb1ELb1ELb1EEEEEEEEEvNT_6ParamsE,"aw",@nobits
	.sectionflags	@""
	.align	16
	.zero		1024


//--------------------- .nv.shared._ZN7cutlass13device_kernelIN5flash11enable_sm90INS1_16FlashAttnFwdSm90INS1_25CollectiveMainloopFwdSm90ILi2EN4cute5tupleIJNS5_1CILi1EEES8_S8_EEENS6_IJNS7_ILi128EEENS7_ILi96EEENS7_ILi64EEEEEELi256ENS_6half_tEfNS_4arch4Sm90ELb1ELb0ELb1ELb1ELb0ELb1ELb1ELb1ELb0ELb1ELb0ELb0EEENS1_21CollectiveEpilogueFwdINS6_IJSA_NS7_ILi256EEESB_EEES9_SE_SG_Li256ELb1ELb1ELb0ELb0EEENS1_36VarlenDynamicPersistentTileSchedulerILi128ELi96ELi256ELi128ELb0ELb1ELb1ELb1ELb1ELb1EEEEEEEEEvNT_6ParamsE --------------------------
	.section	.nv.shared._ZN7cutlass13device_kernelIN5flash11enable_sm90INS1_16FlashAttnFwdSm90INS1_25CollectiveMainloopFwdSm90ILi2EN4cute5tupleIJNS5_1CILi1EEES8_S8_EEENS6_IJNS7_ILi128EEENS7_ILi96EEENS7_ILi64EEEEEELi256ENS_6half_tEfNS_4arch4Sm90ELb1ELb0ELb1ELb1ELb0ELb1ELb1ELb1ELb0ELb1ELb0ELb0EEENS1_21CollectiveEpilogueFwdINS6_IJSA_NS7_ILi256EEESB_EEES9_SE_SG_Li256ELb1ELb1ELb0ELb0EEENS1_36VarlenDynamicPersistentTileSchedulerILi128ELi96ELi256ELi128ELb0ELb1ELb1ELb1ELb1ELb1EEEEEEEEEvNT_6ParamsE,"aw",@nobits
	.sectionflags	@""
	.align	16
	.zero		1024


//--------------------- .nv.constant0._ZN7cutlass13device_kernelIN5flash11enable_sm90INS1_16FlashAttnFwdSm90INS1_25CollectiveMainloopFwdSm90ILi2EN4cute5tupleIJNS5_1CILi1EEES8_S8_EEENS6_IJNS7_ILi128EEENS7_ILi96EEENS7_ILi64EEEEEELi256ENS_6half_tEfNS_4arch4Sm90ELb0ELb0ELb1ELb0ELb0ELb0ELb0ELb1ELb0ELb1ELb0ELb0EEENS1_21CollectiveEpilogueFwdINS6_IJSA_NS7_ILi256EEESB_EEES9_SE_SG_Li256ELb0ELb1ELb0ELb0EEENS1_29StaticPersistentTileSchedulerILb0EEEEEEEEEvNT_6ParamsE --------------------------
	.section	.nv.constant0._ZN7cutlass13device_kernelIN5flash11enable_sm90INS1_16FlashAttnFwdSm90INS1_25CollectiveMainloopFwdSm90ILi2EN4cute5tupleIJNS5_1CILi1EEES8_S8_EEENS6_IJNS7_ILi128EEENS7_ILi96EEENS7_ILi64EEEEEELi256ENS_6half_tEfNS_4arch4Sm90ELb0ELb0ELb1ELb0ELb0ELb0ELb0ELb1ELb0ELb1ELb0ELb0EEENS1_21CollectiveEpilogueFwdINS6_IJSA_NS7_ILi256EEESB_EEES9_SE_SG_Li256ELb0ELb1ELb0ELb0EEENS1_29StaticPersistentTileSchedulerILb0EEEEEEEEEvNT_6ParamsE,"a",@progbits
	.sectionflags	@""
	.align	4
.nv.constant0._ZN7cutlass13device_kernelIN5flash11enable_sm90INS1_16FlashAttnFwdSm90INS1_25CollectiveMainloopFwdSm90ILi2EN4cute5tupleIJNS5_1CILi1EEES8_S8_EEENS6_IJNS7_ILi128EEENS7_ILi96EEENS7_ILi64EEEEEELi256ENS_6half_tEfNS_4arch4Sm90ELb0ELb0ELb1ELb0ELb0ELb0ELb0ELb1ELb0ELb1ELb0ELb0EEENS1_21CollectiveEpilogueFwdINS6_IJSA_NS7_ILi256EEESB_EEES9_SE_SG_Li256ELb0ELb1ELb0ELb0EEENS1_29StaticPersistentTileSchedulerILb0EEEEEEEEEvNT_6ParamsE:
	.zero		3200


//--------------------- .nv.constant0._ZN7cutlass13device_kernelIN5flash11enable_sm90INS1_16FlashAttnFwdSm90INS1_25CollectiveMainloopFwdSm90ILi2EN4cute5tupleIJNS5_1CILi1EEES8_S8_EEENS6_IJNS7_ILi128EEENS7_ILi96EEENS7_ILi64EEEEEELi256ENS_6half_tEfNS_4arch4Sm90ELb0ELb0ELb1ELb0ELb0ELb0ELb1ELb1ELb0ELb1ELb0ELb0EEENS1_21CollectiveEpilogueFwdINS6_IJSA_NS7_ILi256EEESB_EEES9_SE_SG_Li256ELb0ELb1ELb0ELb0EEENS1_29StaticPersistentTileSchedulerILb0EEEEEEEEEvNT_6ParamsE --------------------------
	.section	.nv.constant0._ZN7cutlass13device_kernelIN5flash11enable_sm90INS1_16FlashAttnFwdSm90INS1_25CollectiveMainloopFwdSm90ILi2EN4cute5tupleIJNS5_1CILi1EEES8_S8_EEENS6_IJNS7_ILi128EEENS7_ILi96EEENS7_ILi64EEEEEELi256ENS_6half_tEfNS_4arch4Sm90ELb0ELb0ELb1ELb0ELb0ELb0ELb1ELb1ELb0ELb1ELb0ELb0EEENS1_21CollectiveEpilogueFwdINS6_IJSA_NS7_ILi256EEESB_EEES9_SE_SG_Li256ELb0ELb1ELb0ELb0EEENS1_29StaticPersistentTileSchedulerILb0EEEEEEEEEvNT_6ParamsE,"a",@progbits
	.sectionflags	@""
	.align	4
.nv.constant0._ZN7cutlass13device_kernelIN5flash11enable_sm90INS1_16FlashAttnFwdSm90INS1_25CollectiveMainloopFwdSm90ILi2EN4cute5tupleIJNS5_1CILi1EEES8_S8_EEENS6_IJNS7_ILi128EEENS7_ILi96EEENS7_ILi64EEEEEELi256ENS_6half_tEfNS_4arch4Sm90ELb0ELb0ELb1ELb0ELb0ELb0ELb1ELb1ELb0ELb1ELb0ELb0EEENS1_21CollectiveEpilogueFwdINS6_IJSA_NS7_ILi256EEESB_EEES9_SE_SG_Li256ELb0ELb1ELb0ELb0EEENS1_29StaticPersistentTileSchedulerILb0EEEEEEEEEvNT_6ParamsE:
	.zero		3456


//--------------------- .nv.constant0._ZN7cutlass13device_kernelIN5flash11enable_sm90INS1_16FlashAttnFwdSm90INS1_25CollectiveMainloopFwdSm90ILi2EN4cute5tupleIJNS5_1CILi1EEES8_S8_EEENS6_IJNS7_ILi128EEENS7_ILi96EEENS7_ILi64EEEEEELi256ENS_6half_tEfNS_4arch4Sm90ELb0ELb0ELb1ELb1ELb0ELb0ELb0ELb1ELb0ELb1ELb0ELb0EEENS1_21CollectiveEpilogueFwdINS6_IJSA_NS7_ILi256EEESB_EEES9_SE_SG_Li256ELb1ELb1ELb0ELb0EEENS1_36VarlenDynamicPersistentTileSchedulerILi128ELi96ELi256ELi128ELb0ELb1ELb1ELb0ELb1ELb1EEEEEEEEEvNT_6ParamsE --------------------------
	.section	.nv.constant0._ZN7cutlass13device_kernelIN5flash11enable_sm90INS1_16FlashAttnFwdSm90INS1_25CollectiveMainloopFwdSm90ILi2EN4cute5tupleIJNS5_1CILi1EEES8_S8_EEENS6_IJNS7_ILi128EEENS7_ILi96EEENS7_ILi64EEEEEELi256ENS_6half_tEfNS_4arch4Sm90ELb0ELb0ELb1ELb1ELb0ELb0ELb0ELb1ELb0ELb1ELb0ELb0EEENS1_21CollectiveEpilogueFwdINS6_IJSA_NS7_ILi256EEESB_EEES9_SE_SG_Li256ELb1ELb1ELb0ELb0EEENS1_36VarlenDynamicPersistentTileSchedulerILi128ELi96ELi256ELi128ELb0ELb1ELb1ELb0ELb1ELb1EEEEEEEEEvNT_6ParamsE,"a",@progbits
	.sectionflags	@""
	.align	4
.nv.constant0._ZN7cutlass13device_kernelIN5flash11enable_sm90INS1_16FlashAttnFwdSm90INS1_25CollectiveMainloopFwdSm90ILi2EN4cute5tupleIJNS5_1CILi1EEES8_S8_EEENS6_IJNS7_ILi128EEENS7_ILi96EEENS7_ILi64EEEEEELi256ENS_6half_tEfNS_4arch4Sm90ELb0ELb0ELb1ELb1ELb0ELb0ELb0ELb1ELb0ELb1ELb0ELb0EEENS1_21CollectiveEpilogueFwdINS6_IJSA_NS7_ILi256EEESB_EEES9_SE_SG_Li256ELb1ELb1ELb0ELb0EEENS1_36VarlenDynamicPersistentTileSchedulerILi128ELi96ELi256ELi128ELb0ELb1ELb1ELb0ELb1ELb1EEEEEEEEEvNT_6ParamsE:
	.zero		3328


//--------------------- .nv.constant0._ZN7cutlass13device_kernelIN5flash11enable_sm90INS1_16FlashAttnFwdSm90INS1_25CollectiveMainloopFwdSm90ILi2EN4cute5tupleIJNS5_1CILi1EEES8_S8_EEENS6_IJNS7_ILi128EEENS7_ILi96EEENS7_ILi64EEEEEELi256ENS_6half_tEfNS_4arch4Sm90ELb0ELb0ELb1ELb1ELb0ELb1ELb0ELb1ELb0ELb1ELb0ELb0EEENS1_21CollectiveEpilogueFwdINS6_IJSA_NS7_ILi256EEESB_EEES9_SE_SG_Li256ELb1ELb1ELb0ELb0EEENS1_36VarlenDynamicPersistentTileSchedulerILi128ELi96ELi256ELi128ELb0ELb1ELb1ELb0ELb1ELb1EEEEEEEEEvNT_6ParamsE --------------------------
	.section	.nv.constant0._ZN7cutlass13device_kernelIN5flash11enable_sm90INS1_16FlashAttnFwdSm90INS1_25CollectiveMainloopFwdSm90ILi2EN4cute5tupleIJNS5_1CILi1EEES8_S8_EEENS6_IJNS7_ILi128EEENS7_ILi96EEENS7_ILi64EEEEEELi256ENS_6half_tEfNS_4arch4Sm90ELb0ELb0ELb1ELb1ELb0ELb1ELb0ELb1ELb0ELb1ELb0ELb0EEENS1_21CollectiveEpilogueFwdINS6_IJSA_NS7_ILi256EEESB_EEES9_SE_SG_Li256ELb1ELb1ELb0ELb0EEENS1_36VarlenDynamicPersistentTileSchedulerILi128ELi96ELi256ELi128ELb0ELb1ELb1ELb0ELb1ELb1EEEEEEEEEvNT_6ParamsE,"a",@progbits
	.sectionflags	@""
	.align	4
.nv.constant0._ZN7cutlass13device_kernelIN5flash11enable_sm90INS1_16FlashAttnFwdSm90INS1_25CollectiveMainloopFwdSm90ILi2EN4cute5tupleIJNS5_1CILi1EEES8_S8_EEENS6_IJNS7_ILi128EEENS7_ILi96EEENS7_ILi64EEEEEELi256ENS_6half_tEfNS_4arch4Sm90ELb0ELb0ELb1ELb1ELb0ELb1ELb0ELb1ELb0ELb1ELb0ELb0EEENS1_21CollectiveEpilogueFwdINS6_IJSA_NS7_ILi256EEESB_EEES9_SE_SG_Li256ELb1ELb1ELb0ELb0EEENS1_36VarlenDynamicPersistentTileSchedulerILi128ELi96ELi256ELi128ELb0ELb1ELb1ELb0ELb1ELb1EEEEEEEEEvNT_6ParamsE:
	.zero		3328


//--------------------- .nv.constant0._ZN7cutlass13device_kernelIN5flash11enable_sm90INS1_16FlashAttnFwdSm90INS1_25CollectiveMainloopFwdSm90ILi2EN4cute5tupleIJNS5_1CILi1EEES8_S8_EEENS6_IJNS7_ILi128EEENS7_ILi96EEENS7_ILi64EEEEEELi256ENS_6half_tEfNS_4arch4Sm90ELb0ELb0ELb1ELb1ELb0ELb0ELb1ELb1ELb0ELb1ELb0ELb0EEENS1_21CollectiveEpilogueFwdINS6_IJSA_NS7_ILi256EEESB_EEES9_SE_SG_Li256ELb1ELb1ELb0ELb0EEENS1_36VarlenDynamicPersistentTileSchedulerILi128ELi96ELi256ELi128ELb0ELb1ELb1ELb0ELb1ELb1EEEEEEEEEvNT_6ParamsE --------------------------
	.section	.nv.constant0._ZN7cutlass13device_kernelIN5flash11enable_sm90INS1_16FlashAttnFwdSm90INS1_25CollectiveMainloopFwdSm90ILi2EN4cute5tupleIJNS5_1CILi1EEES8_S8_EEENS6_IJNS7_ILi128EEENS7_ILi96EEENS7_ILi64EEEEEELi256ENS_6half_tEfNS_4arch4Sm90ELb0ELb0ELb1ELb1ELb0ELb0ELb1ELb1ELb0ELb1ELb0ELb0EEENS1_21CollectiveEpilogueFwdINS6_IJSA_NS7_ILi256EEESB_EEES9_SE_SG_Li256ELb1ELb1ELb0ELb0EEENS1_36VarlenDynamicPersistentTileSchedulerILi128ELi96ELi256ELi128ELb0ELb1ELb1ELb0ELb1ELb1EEEEEEEEEvNT_6ParamsE,"a",@progbits
	.sectionflags	@""
	.align	4
.nv.constant0._ZN7cutlass13device_kernelIN5flash11enable_sm90INS1_16FlashAttnFwdSm90INS1_25CollectiveMainloopFwdSm90ILi2EN4cute5tupleIJNS5_1CILi1EEES8_S8_EEENS6_IJNS7_ILi128EEENS7_ILi96EEENS7_ILi64EEEEEELi256ENS_6half_tEfNS_4arch4Sm90ELb0ELb0ELb1ELb1ELb0ELb0ELb1ELb1ELb0ELb1ELb0ELb0EEENS1_21CollectiveEpilogueFwdINS6_IJSA_NS7_ILi256EEESB_EEES9_SE_SG_Li256ELb1ELb1ELb0ELb0EEENS1_36VarlenDynamicPersistentTileSchedulerILi128ELi96ELi256ELi128ELb0ELb1ELb1ELb0ELb1ELb1EEEEEEEEEvNT_6ParamsE:
	.zero		3584


//--------------------- .nv.constant0._ZN7cutlass13device_kernelIN5flash11enable_sm90INS1_16FlashAttnFwdSm90INS1_25CollectiveMainloopFwdSm90ILi2EN4cute5tupleIJNS5_1CILi1EEES8_S8_EEENS6_IJNS7_ILi128EEENS7_ILi96EEENS7_ILi64EEEEEELi256ENS_6half_tEfNS_4arch4Sm90ELb0ELb0ELb1ELb1ELb0ELb1ELb1ELb1ELb0ELb1ELb0ELb0EEENS1_21CollectiveEpilogueFwdINS6_IJSA_NS7_ILi256EEESB_EEES9_SE_SG_Li256ELb1ELb1ELb0ELb0EEENS1_36VarlenDynamicPersistentTileSchedulerILi128ELi96ELi256ELi128ELb0ELb1ELb1ELb0ELb1ELb1EEEEEEEEEvNT_6ParamsE --------------------------
	.section	.nv.constant0._ZN7cutlass13device_kernelIN5flash11enable_sm90INS1_16FlashAttnFwdSm90INS1_25CollectiveMainloopFwdSm90ILi2EN4cute5tupleIJNS5_1CILi1EEES8_S8_EEENS6_IJNS7_ILi128EEENS7_ILi96EEENS7_ILi64EEEEEELi256ENS_6half_tEfNS_4arch4Sm90ELb0ELb0ELb1ELb1ELb0ELb1ELb1ELb1ELb0ELb1ELb0ELb0EEENS1_21CollectiveEpilogueFwdINS6_IJSA_NS7_ILi256EEESB_EEES9_SE_SG_Li256ELb1ELb1ELb0ELb0EEENS1_36VarlenDynamicPersistentTileSchedulerILi128ELi96ELi256ELi128ELb0ELb1ELb1ELb0ELb1ELb1EEEEEEEEEvNT_6ParamsE,"a",@progbits
	.sectionflags	@""
	.align	4
.nv.constant0._ZN7cutlass13device_kernelIN5flash11enable_sm90INS1_16FlashAttnFwdSm90INS1_25CollectiveMainloopFwdSm90ILi2EN4cute5tupleIJNS5_1CILi1EEES8_S8_EEENS6_IJNS7_ILi128EEENS7_ILi96EEENS7_ILi64EEEEEELi256ENS_6half_tEfNS_4arch4Sm90ELb0ELb0ELb1ELb1ELb0ELb1ELb1ELb1ELb0ELb1ELb0ELb0EEENS1_21CollectiveEpilogueFwdINS6_IJSA_NS7_ILi256EEESB_EEES9_SE_SG_Li256ELb1ELb1ELb0ELb0EEENS1_36VarlenDynamicPersistentTileSchedulerILi128ELi96ELi256ELi128ELb0ELb1ELb1ELb0ELb1ELb1EEEEEEEEEvNT_6ParamsE:
	.zero		3584


//--------------------- .nv.constant0._ZN7cutlass13device_kernelIN5flash11enable_sm90INS1_16FlashAttnFwdSm90INS1_25CollectiveMainloopFwdSm90ILi2EN4cute5tupleIJNS5_1CILi1EEES8_S8_EEENS6_IJNS7_ILi128EEENS7_ILi96EEENS7_ILi64EEEEEELi256ENS_6half_tEfNS_4arch4Sm90ELb0ELb1ELb1ELb0ELb0ELb0ELb0ELb1ELb0ELb1ELb0ELb0EEENS1_21CollectiveEpilogueFwdINS6_IJSA_NS7_ILi256EEESB_EEES9_SE_SG_Li256ELb0ELb1ELb0ELb0EEENS1_30DynamicPersistentTileSchedulerILi256ELi128ELb0ELb1ELb1EEEEEEEEEvNT_6ParamsE --------------------------
	.section	.nv.constant0._ZN7cutlass13device_kernelIN5flash11enable_sm90INS1_16FlashAttnFwdSm90INS1_25CollectiveMainloopFwdSm90ILi2EN4cute5tupleIJNS5_1CILi1EEES8_S8_EEENS6_IJNS7_ILi128EEENS7_ILi96EEENS7_ILi64EEEEEELi256ENS_6half_tEfNS_4arch4Sm90ELb0ELb1ELb1ELb0ELb0ELb0ELb0ELb1ELb0ELb1ELb0ELb0EEENS1_21CollectiveEpilogueFwdINS6_IJSA_NS7_ILi256EEESB_EEES9_SE_SG_Li256ELb0ELb1ELb0ELb0EEENS1_30DynamicPersistentTileSchedulerILi256ELi128ELb0ELb1ELb1EEEEEEEEEvNT_6ParamsE,"a",@progbits
	.sectionflags	@""
	.align	4
.nv.constant0._ZN7cutlass13device_kernelIN5flash11enable_sm90INS1_16FlashAttnFwdSm90INS1_25CollectiveMainloopFwdSm90ILi2EN4cute5tupleIJNS5_1CILi1EEES8_S8_EEENS6_IJNS7_ILi128EEENS7_ILi96EEENS7_ILi64EEEEEELi256ENS_6half_tEfNS_4arch4Sm90ELb0ELb1ELb1ELb0ELb0ELb0ELb0ELb1ELb0ELb1ELb0ELb0EEENS1_21CollectiveEpilogueFwdINS6_IJSA_NS7_ILi256EEESB_EEES9_SE_SG_Li256ELb0ELb1ELb0ELb0EEENS1_30DynamicPersistentTileSchedulerILi256ELi128ELb0ELb1ELb1EEEEEEEEEvNT_6ParamsE:
	.zero		3328


//--------------------- .nv.constant0._ZN7cutlass13device_kernelIN5flash11enable_sm90INS1_16FlashAttnFwdSm90INS1_25CollectiveMainloopFwdSm90ILi2EN4cute5tupleIJNS5_1CILi1EEES8_S8_EEENS6_IJNS7_ILi128EEENS7_ILi96EEENS7_ILi64EEEEEELi256ENS_6half_tEfNS_4arch4Sm90ELb0ELb1ELb1ELb0ELb0ELb0ELb1ELb1ELb0ELb1ELb0ELb0EEENS1_21CollectiveEpilogueFwdINS6_IJSA_NS7_ILi256EEESB_EEES9_SE_SG_Li256ELb0ELb1ELb0ELb0EEENS1_30DynamicPersistentTileSchedulerILi256ELi128ELb0ELb1ELb1EEEEEEEEEvNT_6ParamsE --------------------------
	.section	.nv.constant0._ZN7cutlass13device_kernelIN5flash11enable_sm90INS1_16FlashAttnFwdSm90INS1_25CollectiveMainloopFwdSm90ILi2EN4cute5tupleIJNS5_1CILi1EEES8_S8_EEENS6_IJNS7_ILi128EEENS7_ILi96EEENS7_ILi64EEEEEELi256ENS_6half_tEfNS_4arch4Sm90ELb0ELb1ELb1ELb0ELb0ELb0ELb1ELb1ELb0ELb1ELb0ELb0EEENS1_21CollectiveEpilogueFwdINS6_IJSA_NS7_ILi256EEESB_EEES9_SE_SG_Li256ELb0ELb1ELb0ELb0EEENS1_30DynamicPersistentTileSchedulerILi256ELi128ELb0ELb1ELb1EEEEEEEEEvNT_6ParamsE,"a",@progbits
	.sectionflags	@""
	.align	4
.nv.constant0._ZN7cutlass13device_kernelIN5flash11enable_sm90INS1_16FlashAttnFwdSm90INS1_25CollectiveMainloopFwdSm90ILi2EN4cute5tupleIJNS5_1CILi1EEES8_S8_EEENS6_IJNS7_ILi128EEENS7_ILi96EEENS7_ILi64EEEEEELi256ENS_6half_tEfNS_4arch4Sm90ELb0ELb1ELb1ELb0ELb0ELb0ELb1ELb1ELb0ELb1ELb0ELb0EEENS1_21CollectiveEpilogueFwdINS6_IJSA_NS7_ILi256EEESB_EEES9_SE_SG_Li256ELb0ELb1ELb0ELb0EEENS1_30DynamicPersistentTileSchedulerILi256ELi128ELb0ELb1ELb1EEEEEEEEEvNT_6ParamsE:
	.zero		3584


//--------------------- .nv.constant0._ZN7cutlass13device_kernelIN5flash11enable_sm90INS1_16FlashAttnFwdSm90INS1_25CollectiveMainloopFwdSm90ILi2EN4cute5tupleIJNS5_1CILi1EEES8_S8_EEENS6_IJNS7_ILi128EEENS7_ILi96EEENS7_ILi64EEEEEELi256ENS_6half_tEfNS_4arch4Sm90ELb0ELb1ELb1ELb1ELb0ELb0ELb0ELb1ELb0ELb1ELb0ELb0EEENS1_21CollectiveEpilogueFwdINS6_IJSA_NS7_ILi256EEESB_EEES9_SE_SG_Li256ELb1ELb1ELb0ELb0EEENS1_36VarlenDynamicPersistentTileSchedulerILi128ELi96ELi256ELi128ELb0ELb1ELb1ELb1ELb0ELb1EEEEEEEEEvNT_6ParamsE --------------------------
	.section	.nv.constant0._ZN7cutlass13device_kernelIN5flash11enable_sm90INS1_16FlashAttnFwdSm90INS1_25CollectiveMainloopFwdSm90ILi2EN4cute5tupleIJNS5_1CILi1EEES8_S8_EEENS6_IJNS7_ILi128EEENS7_ILi96EEENS7_ILi64EEEEEELi256ENS_6half_tEfNS_4arch4Sm90ELb0ELb1ELb1ELb1ELb0ELb0ELb0ELb1ELb0ELb1ELb0ELb0EEENS1_21CollectiveEpilogueFwdINS6_IJSA_NS7_ILi256EEESB_EEES9_SE_SG_Li256ELb1ELb1ELb0ELb0EEENS1_36VarlenDynamicPersistentTileSchedulerILi128ELi96ELi256ELi128ELb0ELb1ELb1ELb1ELb0ELb1EEEEEEEEEvNT_6ParamsE,"a",@progbits
	.sectionflags	@""
	.align	4
.nv.constant0._ZN7cutlass13device_kernelIN5flash11enable_sm90INS1_16FlashAttnFwdSm90INS1_25CollectiveMainloopFwdSm90ILi2EN4cute5tupleIJNS5_1CILi1EEES8_S8_EEENS6_IJNS7_ILi128EEENS7_ILi96EEENS7_ILi64EEEEEELi256ENS_6half_tEfNS_4arch4Sm90ELb0ELb1ELb1ELb1ELb0ELb0ELb0ELb1ELb0ELb1ELb0ELb0EEENS1_21CollectiveEpilogueFwdINS6_IJSA_NS7_ILi256EEESB_EEES9_SE_SG_Li256ELb1ELb1ELb0ELb0EEENS1_36VarlenDynamicPersistentTileSchedulerILi128ELi96ELi256ELi128ELb0ELb1ELb1ELb1ELb0ELb1EEEEEEEEEvNT_6ParamsE:
	.zero		3328


//--------------------- .nv.constant0._ZN7cutlass13device_kernelIN5flash11enable_sm90INS1_16FlashAttnFwdSm90INS1_25CollectiveMainloopFwdSm90ILi2EN4cute5tupleIJNS5_1CILi1EEES8_S8_EEENS6_IJNS7_ILi128EEENS7_ILi96EEENS7_ILi64EEEEEELi256ENS_6half_tEfNS_4arch4Sm90ELb0ELb1ELb1ELb1ELb0ELb1ELb0ELb1ELb0ELb1ELb0ELb0EEENS1_21CollectiveEpilogueFwdINS6_IJSA_NS7_ILi256EEESB_EEES9_SE_SG_Li256ELb1ELb1ELb0ELb0EEENS1_36VarlenDynamicPersistentTileSchedulerILi128ELi96ELi256ELi128ELb0ELb1ELb1ELb1ELb0ELb1EEEEEEEEEvNT_6ParamsE --------------------------
	.section	.nv.constant0._ZN7cutlass13device_kernelIN5flash11enable_sm90INS1_16FlashAttnFwdSm90INS1_25CollectiveMainloopFwdSm90ILi2EN4cute5tupleIJNS5_1CILi1EEES8_S8_EEENS6_IJNS7_ILi128EEENS7_ILi96EEENS7_ILi64EEEEEELi256ENS_6half_tEfNS_4arch4Sm90ELb0ELb1ELb1ELb1ELb0ELb1ELb0ELb1ELb0ELb1ELb0ELb0EEENS1_21CollectiveEpilogueFwdINS6_IJSA_NS7_ILi256EEESB_EEES9_SE_SG_Li256ELb1ELb1ELb0ELb0EEENS1_36VarlenDynamicPersistentTileSchedulerILi128ELi96ELi256ELi128ELb0ELb1ELb1ELb1ELb0ELb1EEEEEEEEEvNT_6ParamsE,"a",@progbits
	.sectionflags	@""
	.align	4
.nv.constant0._ZN7cutlass13device_kernelIN5flash11enable_sm90INS1_16FlashAttnFwdSm90INS1_25CollectiveMainloopFwdSm90ILi2EN4cute5tupleIJNS5_1CILi1EEES8_S8_EEENS6_IJNS7_ILi128EEENS7_ILi96EEENS7_ILi64EEEEEELi256ENS_6half_tEfNS_4arch4Sm90ELb0ELb1ELb1ELb1ELb0ELb1ELb0ELb1ELb0ELb1ELb0ELb0EEENS1_21CollectiveEpilogueFwdINS6_IJSA_NS7_ILi256EEESB_EEES9_SE_SG_Li256ELb1ELb1ELb0ELb0EEENS1_36VarlenDynamicPersistentTileSchedulerILi128ELi96ELi256ELi128ELb0ELb1ELb1ELb1ELb0ELb1EEEEEEEEEvNT_6ParamsE:
	.zero		3328


//--------------------- .nv.constant0._ZN7cutlass13device_kernelIN5flash11enable_sm90INS1_16FlashAttnFwdSm90INS1_25CollectiveMainloopFwdSm90ILi2EN4cute5tupleIJNS5_1CILi1EEES8_S8_EEENS6_IJNS7_ILi128EEENS7_ILi96EEENS7_ILi64EEEEEELi256ENS_6half_tEfNS_4arch4Sm90ELb0ELb1ELb1ELb1ELb0ELb0ELb1ELb1ELb0ELb1ELb0ELb0EEENS1_21CollectiveEpilogueFwdINS6_IJSA_NS7_ILi256EEESB_EEES9_SE_SG_Li256ELb1ELb1ELb0ELb0EEENS1_36VarlenDynamicPersistentTileSchedulerILi128ELi96ELi256ELi128ELb0ELb1ELb1ELb1ELb0ELb1EEEEEEEEEvNT_6ParamsE --------------------------
	.section	.nv.constant0._ZN7cutlass13device_kernelIN5flash11enable_sm90INS1_16FlashAttnFwdSm90INS1_25CollectiveMainloopFwdSm90ILi2EN4cute5tupleIJNS5_1CILi1EEES8_S8_EEENS6_IJNS7_ILi128EEENS7_ILi96EEENS7_ILi64EEEEEELi256ENS_6half_tEfNS_4arch4Sm90ELb0ELb1ELb1ELb1ELb0ELb0ELb1ELb1ELb0ELb1ELb0ELb0EEENS1_21CollectiveEpilogueFwdINS6_IJSA_NS7_ILi256EEESB_EEES9_SE_SG_Li256ELb1ELb1ELb0ELb0EEENS1_36VarlenDynamicPersistentTileSchedulerILi128ELi96ELi256ELi128ELb0ELb1ELb1ELb1ELb0ELb1EEEEEEEEEvNT_6ParamsE,"a",@progbits
	.sectionflags	@""
	.align	4
.nv.constant0._ZN7cutlass13device_kernelIN5flash11enable_sm90INS1_16FlashAttnFwdSm90INS1_25CollectiveMainloopFwdSm90ILi2EN4cute5tupleIJNS5_1CILi1EEES8_S8_EEENS6_IJNS7_ILi128EEENS7_ILi96EEENS7_ILi64EEEEEELi256ENS_6half_tEfNS_4arch4Sm90ELb0ELb1ELb1ELb1ELb0ELb0ELb1ELb1ELb0ELb1ELb0ELb0EEENS1_21CollectiveEpilogueFwdINS6_IJSA_NS7_ILi256EEESB_EEES9_SE_SG_Li256ELb1ELb1ELb0ELb0EEENS1_36VarlenDynamicPersistentTileSchedulerILi128ELi96ELi256ELi128ELb0ELb1ELb1ELb1ELb0ELb1EEEEEEEEEvNT_6ParamsE:
	.zero		3584


//--------------------- .nv.constant0._ZN7cutlass13device_kernelIN5flash11enable_sm90INS1_16FlashAttnFwdSm90INS1_25CollectiveMainloopFwdSm90ILi2EN4cute5tupleIJNS5_1CILi1EEES8_S8_EEENS6_IJNS7_ILi128EEENS7_ILi96EEENS7_ILi64EEEEEELi256ENS_6half_tEfNS_4arch4Sm90ELb0ELb1ELb1ELb1ELb0ELb1ELb1ELb1ELb0ELb1ELb0ELb0EEENS1_21CollectiveEpilogueFwdINS6_IJSA_NS7_ILi256EEESB_EEES9_SE_SG_Li256ELb1ELb1ELb0ELb0EEENS1_36VarlenDynamicPersistentTileSchedulerILi128ELi96ELi256ELi128ELb0ELb1ELb1ELb1ELb0ELb1EEEEEEEEEvNT_6ParamsE --------------------------
	.section	.nv.constant0._ZN7cutlass13device_kernelIN5flash11enable_sm90INS1_16FlashAttnFwdSm90INS1_25CollectiveMainloopFwdSm90ILi2EN4cute5tupleIJNS5_1CILi1EEES8_S8_EEENS6_IJNS7_ILi128EEENS7_ILi96EEENS7_ILi64EEEEEELi256ENS_6half_tEfNS_4arch4Sm90ELb0ELb1ELb1ELb1ELb0ELb1ELb1ELb1ELb0ELb1ELb0ELb0EEENS1_21CollectiveEpilogueFwdINS6_IJSA_NS7_ILi256EEESB_EEES9_SE_SG_Li256ELb1ELb1ELb0ELb0EEENS1_36VarlenDynamicPersistentTileSchedulerILi128ELi96ELi256ELi128ELb0ELb1ELb1ELb1ELb0ELb1EEEEEEEEEvNT_6ParamsE,"a",@progbits
	.sectionflags	@""
	.align	4
.nv.constant0._ZN7cutlass13device_kernelIN5flash11enable_sm90INS1_16FlashAttnFwdSm90INS1_25CollectiveMainloopFwdSm90ILi2EN4cute5tupleIJNS5_1CILi1EEES8_S8_EEENS6_IJNS7_ILi128EEENS7_ILi96EEENS7_ILi64EEEEEELi256ENS_6half_tEfNS_4arch4Sm90ELb0ELb1ELb1ELb1ELb0ELb1ELb1ELb1ELb0ELb1ELb0ELb0EEENS1_21CollectiveEpilogueFwdINS6_IJSA_NS7_ILi256EEESB_EEES9_SE_SG_Li256ELb1ELb1ELb0ELb0EEENS1_36VarlenDynamicPersistentTileSchedulerILi128ELi96ELi256ELi128ELb0ELb1ELb1ELb1ELb0ELb1EEEEEEEEEvNT_6ParamsE:
	.zero		3584


//--------------------- .nv.constant0._ZN7cutlass13device_kernelIN5flash11enable_sm90INS1_16FlashAttnFwdSm90INS1_25CollectiveMainloopFwdSm90ILi2EN4cute5tupleIJNS5_1CILi1EEES8_S8_EEENS6_IJNS7_ILi128EEENS7_ILi96EEENS7_ILi64EEEEEELi256ENS_6half_tEfNS_4arch4Sm90ELb1ELb0ELb1ELb0ELb0ELb0ELb0ELb1ELb0ELb1ELb0ELb0EEENS1_21CollectiveEpilogueFwdINS6_IJSA_NS7_ILi256EEESB_EEES9_SE_SG_Li256ELb0ELb1ELb0ELb0EEENS1_30DynamicPersistentTileSchedulerILi256ELi128ELb0ELb1ELb1EEEEEEEEEvNT_6ParamsE --------------------------
	.section	.nv.constant0._ZN7cutlass13device_kernelIN5flash11enable_sm90INS1_16FlashAttnFwdSm90INS1_25CollectiveMainloopFwdSm90ILi2EN4cute5tupleIJNS5_1CILi1EEES8_S8_EEENS6_IJNS7_ILi128EEENS7_ILi96EEENS7_ILi64EEEEEELi256ENS_6half_tEfNS_4arch4Sm90ELb1ELb0ELb1ELb0ELb0ELb0ELb0ELb1ELb0ELb1ELb0ELb0EEENS1_21CollectiveEpilogueFwdINS6_IJSA_NS7_ILi256EEESB_EEES9_SE_SG_Li256ELb0ELb1ELb0ELb0EEENS1_30DynamicPersistentTileSchedulerILi256ELi128ELb0ELb1ELb1EEEEEEEEEvNT_6ParamsE,"a",@progbits
	.sectionflags	@""
	.align	4
.nv.constant0._ZN7cutlass13device_kernelIN5flash11enable_sm90INS1_16FlashAttnFwdSm90INS1_25CollectiveMainloopFwdSm90ILi2EN4cute5tupleIJNS5_1CILi1EEES8_S8_EEENS6_IJNS7_ILi128EEENS7_ILi96EEENS7_ILi64EEEEEELi256ENS_6half_tEfNS_4arch4Sm90ELb1ELb0ELb1ELb0ELb0ELb0ELb0ELb1ELb0ELb1ELb0ELb0EEENS1_21CollectiveEpilogueFwdINS6_IJSA_NS7_ILi256EEESB_EEES9_SE_SG_Li256ELb0ELb1ELb0ELb0EEENS1_30DynamicPersistentTileSchedulerILi256ELi128ELb0ELb1ELb1EEEEEEEEEvNT_6ParamsE:
	.zero		3328


//--------------------- .nv.constant0._ZN7cutlass13device_kernelIN5flash11enable_sm90INS1_16FlashAttnFwdSm90INS1_25CollectiveMainloopFwdSm90ILi2EN4cute5tupleIJNS5_1CILi1EEES8_S8_EEENS6_IJNS7_ILi128EEENS7_ILi96EEENS7_ILi64EEEEEELi256ENS_6half_tEfNS_4arch4Sm90ELb1ELb0ELb1ELb0ELb0ELb0ELb1ELb1ELb0ELb1ELb0ELb0EEENS1_21CollectiveEpilogueFwdINS6_IJSA_NS7_ILi256EEESB_EEES9_SE_SG_Li256ELb0ELb1ELb0ELb0EEENS1_30DynamicPersistentTileSchedulerILi256ELi128ELb0ELb1ELb1EEEEEEEEEvNT_6ParamsE --------------------------
	.section	.nv.constant0._ZN7cutlass13device_kernelIN5flash11enable_sm90INS1_16FlashAttnFwdSm90INS1_25CollectiveMainloopFwdSm90ILi2EN4cute5tupleIJNS5_1CILi1EEES8_S8_EEENS6_IJNS7_ILi128EEENS7_ILi96EEENS7_ILi64EEEEEELi256ENS_6half_tEfNS_4arch4Sm90ELb1ELb0ELb1ELb0ELb0ELb0ELb1ELb1ELb0ELb1ELb0ELb0EEENS1_21CollectiveEpilogueFwdINS6_IJSA_NS7_ILi256EEESB_EEES9_SE_SG_Li256ELb0ELb1ELb0ELb0EEENS1_30DynamicPersistentTileSchedulerILi256ELi128ELb0ELb1ELb1EEEEEEEEEvNT_6ParamsE,"a",@progbits
	.sectionflags	@""
	.align	4
.nv.constant0._ZN7cutlass13device_kernelIN5flash11enable_sm90INS1_16FlashAttnFwdSm90INS1_25CollectiveMainloopFwdSm90ILi2EN4cute5tupleIJNS5_1CILi1EEES8_S8_EEENS6_IJNS7_ILi128EEENS7_ILi96EEENS7_ILi64EEEEEELi256ENS_6half_tEfNS_4arch4Sm90ELb1ELb0ELb1ELb0ELb0ELb0ELb1ELb1ELb0ELb1ELb0ELb0EEENS1_21CollectiveEpilogueFwdINS6_IJSA_NS7_ILi256EEESB_EEES9_SE_SG_Li256ELb0ELb1ELb0ELb0EEENS1_30DynamicPersistentTileSchedulerILi256ELi128ELb0ELb1ELb1EEEEEEEEEvNT_6ParamsE:
	.zero		3584


//--------------------- .nv.constant0._ZN7cutlass13device_kernelIN5flash11enable_sm90INS1_16FlashAttnFwdSm90INS1_25CollectiveMainloopFwdSm90ILi2EN4cute5tupleIJNS5_1CILi1EEES8_S8_EEENS6_IJNS7_ILi128EEENS7_ILi96EEENS7_ILi64EEEEEELi256ENS_6half_tEfNS_4arch4Sm90ELb1ELb0ELb1ELb1ELb0ELb0ELb0ELb1ELb0ELb1ELb0ELb0EEENS1_21CollectiveEpilogueFwdINS6_IJSA_NS7_ILi256EEESB_EEES9_SE_SG_Li256ELb1ELb1ELb0ELb0EEENS1_36VarlenDynamicPersistentTileSchedulerILi128ELi96ELi256ELi128ELb0ELb1ELb1ELb1ELb1ELb1EEEEEEEEEvNT_6ParamsE --------------------------
	.section	.nv.constant0._ZN7cutlass13device_kernelIN5flash11enable_sm90INS1_16FlashAttnFwdSm90INS1_25CollectiveMainloopFwdSm90ILi2EN4cute5tupleIJNS5_1CILi1EEES8_S8_EEENS6_IJNS7_ILi128EEENS7_ILi96EEENS7_ILi64EEEEEELi256ENS_6half_tEfNS_4arch4Sm90ELb1ELb0ELb1ELb1ELb0ELb0ELb0ELb1ELb0ELb1ELb0ELb0EEENS1_21CollectiveEpilogueFwdINS6_IJSA_NS7_ILi256EEESB_EEES9_SE_SG_Li256ELb1ELb1ELb0ELb0EEENS1_36VarlenDynamicPersistentTileSchedulerILi128ELi96ELi256ELi128ELb0ELb1ELb1ELb1ELb1ELb1EEEEEEEEEvNT_6ParamsE,"a",@progbits
	.sectionflags	@""
	.align	4
.nv.constant0._ZN7cutlass13device_kernelIN5flash11enable_sm90INS1_16FlashAttnFwdSm90INS1_25CollectiveMainloopFwdSm90ILi2EN4cute5tupleIJNS5_1CILi1EEES8_S8_EEENS6_IJNS7_ILi128EEENS7_ILi96EEENS7_ILi64EEEEEELi256ENS_6half_tEfNS_4arch4Sm90ELb1ELb0ELb1ELb1ELb0ELb0ELb0ELb1ELb0ELb1ELb0ELb0EEENS1_21CollectiveEpilogueFwdINS6_IJSA_NS7_ILi256EEESB_EEES9_SE_SG_Li256ELb1ELb1ELb0ELb0EEENS1_36VarlenDynamicPersistentTileSchedulerILi128ELi96ELi256ELi128ELb0ELb1ELb1ELb1ELb1ELb1EEEEEEEEEvNT_6ParamsE:
	.zero		3328


//--------------------- .nv.constant0._ZN7cutlass13device_kernelIN5flash11enable_sm90INS1_16FlashAttnFwdSm90INS1_25CollectiveMainloopFwdSm90ILi2EN4cute5tupleIJNS5_1CILi1EEES8_S8_EEENS6_IJNS7_ILi128EEENS7_ILi96EEENS7_ILi64EEEEEELi256ENS_6half_tEfNS_4arch4Sm90ELb1ELb0ELb1ELb1ELb0ELb1ELb0ELb1ELb0ELb1ELb0ELb0EEENS1_21CollectiveEpilogueFwdINS6_IJSA_NS7_ILi256EEESB_EEES9_SE_SG_Li256ELb1ELb1ELb0ELb0EEENS1_36VarlenDynamicPersistentTileSchedulerILi128ELi96ELi256ELi128ELb0ELb1ELb1ELb1ELb1ELb1EEEEEEEEEvNT_6ParamsE --------------------------
	.section	.nv.constant0._ZN7cutlass13device_kernelIN5flash11enable_sm90INS1_16FlashAttnFwdSm90INS1_25CollectiveMainloopFwdSm90ILi2EN4cute5tupleIJNS5_1CILi1EEES8_S8_EEENS6_IJNS7_ILi128EEENS7_ILi96EEENS7_ILi64EEEEEELi256ENS_6half_tEfNS_4arch4Sm90ELb1ELb0ELb1ELb1ELb0ELb1ELb0ELb1ELb0ELb1ELb0ELb0EEENS1_21CollectiveEpilogueFwdINS6_IJSA_NS7_ILi256EEESB_EEES9_SE_SG_Li256ELb1ELb1ELb0ELb0EEENS1_36VarlenDynamicPersistentTileSchedulerILi128ELi96ELi256ELi128ELb0ELb1ELb1ELb1ELb1ELb1EEEEEEEEEvNT_6ParamsE,"a",@progbits
	.sectionflags	@""
	.align	4
.nv.constant0._ZN7cutlass13device_kernelIN5flash11enable_sm90INS1_16FlashAttnFwdSm90INS1_25CollectiveMainloopFwdSm90ILi2EN4cute5tupleIJNS5_1CILi1EEES8_S8_EEENS6_IJNS7_ILi128EEENS7_ILi96EEENS7_ILi64EEEEEELi256ENS_6half_tEfNS_4arch4Sm90ELb1ELb0ELb1ELb1ELb0ELb1ELb0ELb1ELb0ELb1ELb0ELb0EEENS1_21CollectiveEpilogueFwdINS6_IJSA_NS7_ILi256EEESB_EEES9_SE_SG_Li256ELb1ELb1ELb0ELb0EEENS1_36VarlenDynamicPersistentTileSchedulerILi128ELi96ELi256ELi128ELb0ELb1ELb1ELb1ELb1ELb1EEEEEEEEEvNT_6ParamsE:
	.zero		3328


//--------------------- .nv.constant0._ZN7cutlass13device_kernelIN5flash11enable_sm90INS1_16FlashAttnFwdSm90INS1_25CollectiveMainloopFwdSm90ILi2EN4cute5tupleIJNS5_1CILi1EEES8_S8_EEENS6_IJNS7_ILi128EEENS7_ILi96EEENS7_ILi64EEEEEELi256ENS_6half_tEfNS_4arch4Sm90ELb1ELb0ELb1ELb1ELb0ELb0ELb1ELb1ELb0ELb1ELb0ELb0EEENS1_21CollectiveEpilogueFwdINS6_IJSA_NS7_ILi256EEESB_EEES9_SE_SG_Li256ELb1ELb1ELb0ELb0EEENS1_36VarlenDynamicPersistentTileSchedulerILi128ELi96ELi256ELi128ELb0ELb1ELb1ELb1ELb1ELb1EEEEEEEEEvNT_6ParamsE --------------------------
	.section	.nv.constant0._ZN7cutlass13device_kernelIN5flash11enable_sm90INS1_16FlashAttnFwdSm90INS1_25CollectiveMainloopFwdSm90ILi2EN4cute5tupleIJNS5_1CILi1EEES8_S8_EEENS6_IJNS7_ILi128EEENS7_ILi96EEENS7_ILi64EEEEEELi256ENS_6half_tEfNS_4arch4Sm90ELb1ELb0ELb1ELb1ELb0ELb0ELb1ELb1ELb0ELb1ELb0ELb0EEENS1_21CollectiveEpilogueFwdINS6_IJSA_NS7_ILi256EEESB_EEES9_SE_SG_Li256ELb1ELb1ELb0ELb0EEENS1_36VarlenDynamicPersistentTileSchedulerILi128ELi96ELi256ELi128ELb0ELb1ELb1ELb1ELb1ELb1EEEEEEEEEvNT_6ParamsE,"a",@progbits
	.sectionflags	@""
	.align	4
.nv.constant0._ZN7cutlass13device_kernelIN5flash11enable_sm90INS1_16FlashAttnFwdSm90INS1_25CollectiveMainloopFwdSm90ILi2EN4cute5tupleIJNS5_1CILi1EEES8_S8_EEENS6_IJNS7_ILi128EEENS7_ILi96EEENS7_ILi64EEEEEELi256ENS_6half_tEfNS_4arch4Sm90ELb1ELb0ELb1ELb1ELb0ELb0ELb1ELb1ELb0ELb1ELb0ELb0EEENS1_21CollectiveEpilogueFwdINS6_IJSA_NS7_ILi256EEESB_EEES9_SE_SG_Li256ELb1ELb1ELb0ELb0EEENS1_36VarlenDynamicPersistentTileSchedulerILi128ELi96ELi256ELi128ELb0ELb1ELb1ELb1ELb1ELb1EEEEEEEEEvNT_6ParamsE:
	.zero		3584


//--------------------- .nv.constant0._ZN7cutlass13device_kernelIN5flash11enable_sm90INS1_16FlashAttnFwdSm90INS1_25CollectiveMainloopFwdSm90ILi2EN4cute5tupleIJNS5_1CILi1EEES8_S8_EEENS6_IJNS7_ILi128EEENS7_ILi96EEENS7_ILi64EEEEEELi256ENS_6half_tEfNS_4arch4Sm90ELb1ELb0ELb1ELb1ELb0ELb1ELb1ELb1ELb0ELb1ELb0ELb0EEENS1_21CollectiveEpilogueFwdINS6_IJSA_NS7_ILi256EEESB_EEES9_SE_SG_Li256ELb1ELb1ELb0ELb0EEENS1_36VarlenDynamicPersistentTileSchedulerILi128ELi96ELi256ELi128ELb0ELb1ELb1ELb1ELb1ELb1EEEEEEEEEvNT_6ParamsE --------------------------
	.section	.nv.constant0._ZN7cutlass13device_kernelIN5flash11enable_sm90INS1_16FlashAttnFwdSm90INS1_25CollectiveMainloopFwdSm90ILi2EN4cute5tupleIJNS5_1CILi1EEES8_S8_EEENS6_IJNS7_ILi128EEENS7_ILi96EEENS7_ILi64EEEEEELi256ENS_6half_tEfNS_4arch4Sm90ELb1ELb0ELb1ELb1ELb0ELb1ELb1ELb1ELb0ELb1ELb0ELb0EEENS1_21CollectiveEpilogueFwdINS6_IJSA_NS7_ILi256EEESB_EEES9_SE_SG_Li256ELb1ELb1ELb0ELb0EEENS1_36VarlenDynamicPersistentTileSchedulerILi128ELi96ELi256ELi128ELb0ELb1ELb1ELb1ELb1ELb1EEEEEEEEEvNT_6ParamsE,"a",@progbits
	.sectionflags	@""
	.align	4
.nv.constant0._ZN7cutlass13device_kernelIN5flash11enable_sm90INS1_16FlashAttnFwdSm90INS1_25CollectiveMainloopFwdSm90ILi2EN4cute5tupleIJNS5_1CILi1EEES8_S8_EEENS6_IJNS7_ILi128EEENS7_ILi96EEENS7_ILi64EEEEEELi256ENS_6half_tEfNS_4arch4Sm90ELb1ELb0ELb1ELb1ELb0ELb1ELb1ELb1ELb0ELb1ELb0ELb0EEENS1_21CollectiveEpilogueFwdINS6_IJSA_NS7_ILi256EEESB_EEES9_SE_SG_Li256ELb1ELb1ELb0ELb0EEENS1_36VarlenDynamicPersistentTileSchedulerILi128ELi96ELi256ELi128ELb0ELb1ELb1ELb1ELb1ELb1EEEEEEEEEvNT_6ParamsE:
	.zero		3584


//--------------------- SYMBOLS --------------------------

	.type		.nv.reservedSmem.offset0,@object
	.size		.nv.reservedSmem.offset0,0x4
	.type		__assertfail,@function
